	.target	sm_100a

	.elftype	@"ET_EXEC"


//--------------------- .note.nv.tkinfo           --------------------------
	.section	.note.nv.tkinfo,"",@"SHT_NOTE"
	.sectionflags	@"SHF_NOTE_NV_TKINFO"
	.tkinfo
        /*0018*/ 	.word	0x00000002
        /*0030*/ 	.string	""
        /*0030*/ 	.string	"ptxas"
        /*0030*/ 	.string	"Cuda compilation tools, release 13.0, V13.0.88"
        /*0030*/ 	.string	"Build cuda_13.0.r13.0/compiler.36424714_0"
        /*0030*/ 	.string	"-arch sm_100a -m 64 "



//--------------------- .note.nv.cuinfo           --------------------------
	.section	.note.nv.cuinfo,"",@"SHT_NOTE"
	.sectionflags	@"SHF_NOTE_NV_CUINFO"
        /*0018*/ 	.short	0x0002
        /*001a*/ 	.short	0x0064
        /*001c*/ 	.short	0x0082
	.zero		2


//--------------------- .nv.info                  --------------------------
	.section	.nv.info,"",@"SHT_CUDA_INFO"
	.align	4


	//----- nvinfo : EIATTR_REGCOUNT
	.align		4
        /*0000*/ 	.byte	0x04, 0x2f
        /*0002*/ 	.short	(.L_12 - .L_11)
	.align		4
.L_11:
        /*0004*/ 	.word	index@(_ZN5flash16flash_fwd_kernelI23Flash_fwd_kernel_traitsILi192ELi64ELi64ELi4ELb0ELb0EN7cutlass6half_tE19Flash_kernel_traitsILi192ELi64ELi64ELi4ES3_EELb0ELb0ELb1ELb1ELb0ELb0ELb1ELb0EEEvNS_16Flash_fwd_paramsE)
        /*0008*/ 	.word	0x000000eb


	//----- nvinfo : EIATTR_FRAME_SIZE
	.align		4
.L_12:
        /*000c*/ 	.byte	0x04, 0x11
        /*000e*/ 	.short	(.L_14 - .L_13)
	.align		4
.L_13:
        /*0010*/ 	.word	index@(_ZN5flash16flash_fwd_kernelI23Flash_fwd_kernel_traitsILi192ELi64ELi64ELi4ELb0ELb0EN7cutlass6half_tE19Flash_kernel_traitsILi192ELi64ELi64ELi4ES3_EELb0ELb0ELb1ELb1ELb0ELb0ELb1ELb0EEEvNS_16Flash_fwd_paramsE)
        /*0014*/ 	.word	0x00000000


	//----- nvinfo : EIATTR_REGCOUNT
	.align		4
.L_14:
        /*0018*/ 	.byte	0x04, 0x2f
        /*001a*/ 	.short	(.L_16 - .L_15)
	.align		4
.L_15:
        /*001c*/ 	.word	index@(_ZN5flash16flash_fwd_kernelI23Flash_fwd_kernel_traitsILi192ELi64ELi64ELi4ELb0ELb0EN7cutlass6half_tE19Flash_kernel_traitsILi192ELi64ELi64ELi4ES3_EELb1ELb0ELb1ELb1ELb0ELb0ELb0ELb1EEEvNS_16Flash_fwd_paramsE)
        /*0020*/ 	.word	0x000000ff


	//----- nvinfo : EIATTR_FRAME_SIZE
	.align		4
.L_16:
        /*0024*/ 	.byte	0x04, 0x11
        /*0026*/ 	.short	(.L_18 - .L_17)
	.align		4
.L_17:
        /*0028*/ 	.word	index@(_ZN5flash16flash_fwd_kernelI23Flash_fwd_kernel_traitsILi192ELi64ELi64ELi4ELb0ELb0EN7cutlass6half_tE19Flash_kernel_traitsILi192ELi64ELi64ELi4ES3_EELb1ELb0ELb1ELb1ELb0ELb0ELb0ELb1EEEvNS_16Flash_fwd_paramsE)
        /*002c*/ 	.word	0x00000098


	//----- nvinfo : EIATTR_REGCOUNT
	.align		4
.L_18:
        /*0030*/ 	.byte	0x04, 0x2f
        /*0032*/ 	.short	(.L_20 - .L_19)
	.align		4
.L_19:
        /*0034*/ 	.word	index@(_ZN5flash16flash_fwd_kernelI23Flash_fwd_kernel_traitsILi192ELi64ELi64ELi4ELb0ELb0EN7cutlass6half_tE19Flash_kernel_traitsILi192ELi64ELi64ELi4ES3_EELb0ELb0ELb1ELb0ELb0ELb0ELb1ELb0EEEvNS_16Flash_fwd_paramsE)
        /*0038*/ 	.word	0x000000fe


	//----- nvinfo : EIATTR_FRAME_SIZE
	.align		4
.L_20:
        /*003c*/ 	.byte	0x04, 0x11
        /*003e*/ 	.short	(.L_22 - .L_21)
	.align		4
.L_21:
        /*0040*/ 	.word	index@(_ZN5flash16flash_fwd_kernelI23Flash_fwd_kernel_traitsILi192ELi64ELi64ELi4ELb0ELb0EN7cutlass6half_tE19Flash_kernel_traitsILi192ELi64ELi64ELi4ES3_EELb0ELb0ELb1ELb0ELb0ELb0ELb1ELb0EEEvNS_16Flash_fwd_paramsE)
        /*0044*/ 	.word	0x00000000


	//----- nvinfo : EIATTR_REGCOUNT
	.align		4
.L_22:
        /*0048*/ 	.byte	0x04, 0x2f
        /*004a*/ 	.short	(.L_24 - .L_23)
	.align		4
.L_23:
        /*004c*/ 	.word	index@(_ZN5flash16flash_fwd_kernelI23Flash_fwd_kernel_traitsILi192ELi64ELi64ELi4ELb0ELb0EN7cutlass6half_tE19Flash_kernel_traitsILi192ELi64ELi64ELi4ES3_EELb1ELb0ELb1ELb0ELb0ELb0ELb0ELb1EEEvNS_16Flash_fwd_paramsE)
        /*0050*/ 	.word	0x000000ff


	//----- nvinfo : EIATTR_FRAME_SIZE
	.align		4
.L_24:
        /*0054*/ 	.byte	0x04, 0x11
        /*0056*/ 	.short	(.L_26 - .L_25)
	.align		4
.L_25:
        /*0058*/ 	.word	index@(_ZN5flash16flash_fwd_kernelI23Flash_fwd_kernel_traitsILi192ELi64ELi64ELi4ELb0ELb0EN7cutlass6half_tE19Flash_kernel_traitsILi192ELi64ELi64ELi4ES3_EELb1ELb0ELb1ELb0ELb0ELb0ELb0ELb1EEEvNS_16Flash_fwd_paramsE)
        /*005c*/ 	.word	0x000000d0


	//----- nvinfo : EIATTR_REGCOUNT
	.align		4
.L_26:
        /*0060*/ 	.byte	0x04, 0x2f
        /*0062*/ 	.short	(.L_28 - .L_27)
	.align		4
.L_27:
        /*0064*/ 	.word	index@(_ZN5flash16flash_fwd_kernelI23Flash_fwd_kernel_traitsILi192ELi64ELi64ELi4ELb0ELb0EN7cutlass6half_tE19Flash_kernel_traitsILi192ELi64ELi64ELi4ES3_EELb1ELb0ELb1ELb1ELb0ELb0ELb0ELb0EEEvNS_16Flash_fwd_paramsE)
        /*0068*/ 	.word	0x000000f0


	//----- nvinfo : EIATTR_FRAME_SIZE
	.align		4
.L_28:
        /*006c*/ 	.byte	0x04, 0x11
        /*006e*/ 	.short	(.L_30 - .L_29)
	.align		4
.L_29:
        /*0070*/ 	.word	index@(_ZN5flash16flash_fwd_kernelI23Flash_fwd_kernel_traitsILi192ELi64ELi64ELi4ELb0ELb0EN7cutlass6half_tE19Flash_kernel_traitsILi192ELi64ELi64ELi4ES3_EELb1ELb0ELb1ELb1ELb0ELb0ELb0ELb0EEEvNS_16Flash_fwd_paramsE)
        /*0074*/ 	.word	0x00000000


	//----- nvinfo : EIATTR_REGCOUNT
	.align		4
.L_30:
        /*0078*/ 	.byte	0x04, 0x2f
        /*007a*/ 	.short	(.L_32 - .L_31)
	.align		4
.L_31:
        /*007c*/ 	.word	index@(_ZN5flash16flash_fwd_kernelI23Flash_fwd_kernel_traitsILi192ELi64ELi64ELi4ELb0ELb0EN7cutlass6half_tE19Flash_kernel_traitsILi192ELi64ELi64ELi4ES3_EELb0ELb0ELb1ELb0ELb0ELb1ELb1ELb0EEEvNS_16Flash_fwd_paramsE)
        /*0080*/ 	.word	0x000000fe


	//----- nvinfo : EIATTR_FRAME_SIZE
	.align		4
.L_32:
        /*0084*/ 	.byte	0x04, 0x11
        /*0086*/ 	.short	(.L_34 - .L_33)
	.align		4
.L_33:
        /*0088*/ 	.word	index@(_ZN5flash16flash_fwd_kernelI23Flash_fwd_kernel_traitsILi192ELi64ELi64ELi4ELb0ELb0EN7cutlass6half_tE19Flash_kernel_traitsILi192ELi64ELi64ELi4ES3_EELb0ELb0ELb1ELb0ELb0ELb1ELb1ELb0EEEvNS_16Flash_fwd_paramsE)
        /*008c*/ 	.word	0x00000000


	//----- nvinfo : EIATTR_REGCOUNT
	.align		4
.L_34:
        /*0090*/ 	.byte	0x04, 0x2f
        /*0092*/ 	.short	(.L_36 - .L_35)
	.align		4
.L_35:
        /*0094*/ 	.word	index@(_ZN5flash16flash_fwd_kernelI23Flash_fwd_kernel_traitsILi192ELi64ELi64ELi4ELb0ELb0EN7cutlass6half_tE19Flash_kernel_traitsILi192ELi64ELi64ELi4ES3_EELb1ELb0ELb1ELb0ELb0ELb1ELb0ELb0EEEvNS_16Flash_fwd_paramsE)
        /*0098*/ 	.word	0x000000f6


	//----- nvinfo : EIATTR_FRAME_SIZE
	.align		4
.L_36:
        /*009c*/ 	.byte	0x04, 0x11
        /*009e*/ 	.short	(.L_38 - .L_37)
	.align		4
.L_37:
        /*00a0*/ 	.word	index@(_ZN5flash16flash_fwd_kernelI23Flash_fwd_kernel_traitsILi192ELi64ELi64ELi4ELb0ELb0EN7cutlass6half_tE19Flash_kernel_traitsILi192ELi64ELi64ELi4ES3_EELb1ELb0ELb1ELb0ELb0ELb1ELb0ELb0EEEvNS_16Flash_fwd_paramsE)
        /*00a4*/ 	.word	0x00000000


	//----- nvinfo : EIATTR_REGCOUNT
	.align		4
.L_38:
        /*00a8*/ 	.byte	0x04, 0x2f
        /*00aa*/ 	.short	(.L_40 - .L_39)
	.align		4
.L_39:
        /*00ac*/ 	.word	index@(_ZN5flash16flash_fwd_kernelI23Flash_fwd_kernel_traitsILi192ELi64ELi64ELi4ELb0ELb0EN7cutlass6half_tE19Flash_kernel_traitsILi192ELi64ELi64ELi4ES3_EELb0ELb0ELb0ELb1ELb0ELb0ELb1ELb0EEEvNS_16Flash_fwd_paramsE)
        /*00b0*/ 	.word	0x000000ff


	//----- nvinfo : EIATTR_FRAME_SIZE
	.align		4
.L_40:
        /*00b4*/ 	.byte	0x04, 0x11
        /*00b6*/ 	.short	(.L_42 - .L_41)
	.align		4
.L_41:
        /*00b8*/ 	.word	index@(_ZN5flash16flash_fwd_kernelI23Flash_fwd_kernel_traitsILi192ELi64ELi64ELi4ELb0ELb0EN7cutlass6half_tE19Flash_kernel_traitsILi192ELi64ELi64ELi4ES3_EELb0ELb0ELb0ELb1ELb0ELb0ELb1ELb0EEEvNS_16Flash_fwd_paramsE)
        /*00bc*/ 	.word	0x00000000


	//----- nvinfo : EIATTR_REGCOUNT
	.align		4
.L_42:
        /*00c0*/ 	.byte	0x04, 0x2f
        /*00c2*/ 	.short	(.L_44 - .L_43)
	.align		4
.L_43:
        /*00c4*/ 	.word	index@(_ZN5flash16flash_fwd_kernelI23Flash_fwd_kernel_traitsILi192ELi64ELi64ELi4ELb0ELb0EN7cutlass6half_tE19Flash_kernel_traitsILi192ELi64ELi64ELi4ES3_EELb1ELb0ELb0ELb1ELb0ELb0ELb0ELb1EEEvNS_16Flash_fwd_paramsE)
        /*00c8*/ 	.word	0x000000ff


	//----- nvinfo : EIATTR_FRAME_SIZE
	.align		4
.L_44:
        /*00cc*/ 	.byte	0x04, 0x11
        /*00ce*/ 	.short	(.L_46 - .L_45)
	.align		4
.L_45:
        /*00d0*/ 	.word	index@(_ZN5flash16flash_fwd_kernelI23Flash_fwd_kernel_traitsILi192ELi64ELi64ELi4ELb0ELb0EN7cutlass6half_tE19Flash_kernel_traitsILi192ELi64ELi64ELi4ES3_EELb1ELb0ELb0ELb1ELb0ELb0ELb0ELb1EEEvNS_16Flash_fwd_paramsE)
        /*00d4*/ 	.word	0x00000078


	//----- nvinfo : EIATTR_REGCOUNT
	.align		4
.L_46:
        /*00d8*/ 	.byte	0x04, 0x2f
        /*00da*/ 	.short	(.L_48 - .L_47)
	.align		4
.L_47:
        /*00dc*/ 	.word	index@(_ZN5flash16flash_fwd_kernelI23Flash_fwd_kernel_traitsILi192ELi64ELi64ELi4ELb0ELb0EN7cutlass6half_tE19Flash_kernel_traitsILi192ELi64ELi64ELi4ES3_EELb0ELb0ELb0ELb0ELb0ELb0ELb1ELb0EEEvNS_16Flash_fwd_paramsE)
        /*00e0*/ 	.word	0x000000fe


	//----- nvinfo : EIATTR_FRAME_SIZE
	.align		4
.L_48:
        /*00e4*/ 	.byte	0x04, 0x11
        /*00e6*/ 	.short	(.L_50 - .L_49)
	.align		4
.L_49:
        /*00e8*/ 	.word	index@(_ZN5flash16flash_fwd_kernelI23Flash_fwd_kernel_traitsILi192ELi64ELi64ELi4ELb0ELb0EN7cutlass6half_tE19Flash_kernel_traitsILi192ELi64ELi64ELi4ES3_EELb0ELb0ELb0ELb0ELb0ELb0ELb1ELb0EEEvNS_16Flash_fwd_paramsE)
        /*00ec*/ 	.word	0x00000000


	//----- nvinfo : EIATTR_REGCOUNT
	.align		4
.L_50:
        /*00f0*/ 	.byte	0x04, 0x2f
        /*00f2*/ 	.short	(.L_52 - .L_51)
	.align		4
.L_51:
        /*00f4*/ 	.word	index@(_ZN5flash16flash_fwd_kernelI23Flash_fwd_kernel_traitsILi192ELi64ELi64ELi4ELb0ELb0EN7cutlass6half_tE19Flash_kernel_traitsILi192ELi64ELi64ELi4ES3_EELb1ELb0ELb0ELb0ELb0ELb0ELb0ELb1EEEvNS_16Flash_fwd_paramsE)
        /*00f8*/ 	.word	0x000000ff


	//----- nvinfo : EIATTR_FRAME_SIZE
	.align		4
.L_52:
        /*00fc*/ 	.byte	0x04, 0x11
        /*00fe*/ 	.short	(.L_54 - .L_53)
	.align		4
.L_53:
        /*0100*/ 	.word	index@(_ZN5flash16flash_fwd_kernelI23Flash_fwd_kernel_traitsILi192ELi64ELi64ELi4ELb0ELb0EN7cutlass6half_tE19Flash_kernel_traitsILi192ELi64ELi64ELi4ES3_EELb1ELb0ELb0ELb0ELb0ELb0ELb0ELb1EEEvNS_16Flash_fwd_paramsE)
        /*0104*/ 	.word	0x00000088


	//----- nvinfo : EIATTR_REGCOUNT
	.align		4
.L_54:
        /*0108*/ 	.byte	0x04, 0x2f
        /*010a*/ 	.short	(.L_56 - .L_55)
	.align		4
.L_55:
        /*010c*/ 	.word	index@(_ZN5flash16flash_fwd_kernelI23Flash_fwd_kernel_traitsILi192ELi64ELi64ELi4ELb0ELb0EN7cutlass6half_tE19Flash_kernel_traitsILi192ELi64ELi64ELi4ES3_EELb1ELb0ELb0ELb1ELb0ELb0ELb0ELb0EEEvNS_16Flash_fwd_paramsE)
        /*0110*/ 	.word	0x000000ee


	//----- nvinfo : EIATTR_FRAME_SIZE
	.align		4
.L_56:
        /*0114*/ 	.byte	0x04, 0x11
        /*0116*/ 	.short	(.L_58 - .L_57)
	.align		4
.L_57:
        /*0118*/ 	.word	index@(_ZN5flash16flash_fwd_kernelI23Flash_fwd_kernel_traitsILi192ELi64ELi64ELi4ELb0ELb0EN7cutlass6half_tE19Flash_kernel_traitsILi192ELi64ELi64ELi4ES3_EELb1ELb0ELb0ELb1ELb0ELb0ELb0ELb0EEEvNS_16Flash_fwd_paramsE)
        /*011c*/ 	.word	0x00000000


	//----- nvinfo : EIATTR_REGCOUNT
	.align		4
.L_58:
        /*0120*/ 	.byte	0x04, 0x2f
        /*0122*/ 	.short	(.L_60 - .L_59)
	.align		4
.L_59:
        /*0124*/ 	.word	index@(_ZN5flash16flash_fwd_kernelI23Flash_fwd_kernel_traitsILi192ELi64ELi64ELi4ELb0ELb0EN7cutlass6half_tE19Flash_kernel_traitsILi192ELi64ELi64ELi4ES3_EELb0ELb0ELb0ELb0ELb0ELb1ELb1ELb0EEEvNS_16Flash_fwd_paramsE)
        /*0128*/ 	.word	0x000000f4


	//----- nvinfo : EIATTR_FRAME_SIZE
	.align		4
.L_60:
        /*012c*/ 	.byte	0x04, 0x11
        /*012e*/ 	.short	(.L_62 - .L_61)
	.align		4
.L_61:
        /*0130*/ 	.word	index@(_ZN5flash16flash_fwd_kernelI23Flash_fwd_kernel_traitsILi192ELi64ELi64ELi4ELb0ELb0EN7cutlass6half_tE19Flash_kernel_traitsILi192ELi64ELi64ELi4ES3_EELb0ELb0ELb0ELb0ELb0ELb1ELb1ELb0EEEvNS_16Flash_fwd_paramsE)
        /*0134*/ 	.word	0x00000000


	//----- nvinfo : EIATTR_REGCOUNT
	.align		4
.L_62:
        /*0138*/ 	.byte	0x04, 0x2f
        /*013a*/ 	.short	(.L_64 - .L_63)
	.align		4
.L_63:
        /*013c*/ 	.word	index@(_ZN5flash16flash_fwd_kernelI23Flash_fwd_kernel_traitsILi192ELi64ELi64ELi4ELb0ELb0EN7cutlass6half_tE19Flash_kernel_traitsILi192ELi64ELi64ELi4ES3_EELb1ELb0ELb0ELb0ELb0ELb1ELb0ELb0EEEvNS_16Flash_fwd_paramsE)
        /*0140*/ 	.word	0x000000ec


	//----- nvinfo : EIATTR_FRAME_SIZE
	.align		4
.L_64:
        /*0144*/ 	.byte	0x04, 0x11
        /*0146*/ 	.short	(.L_66 - .L_65)
	.align		4
.L_65:
        /*0148*/ 	.word	index@(_ZN5flash16flash_fwd_kernelI23Flash_fwd_kernel_traitsILi192ELi64ELi64ELi4ELb0ELb0EN7cutlass6half_tE19Flash_kernel_traitsILi192ELi64ELi64ELi4ES3_EELb1ELb0ELb0ELb0ELb0ELb1ELb0ELb0EEEvNS_16Flash_fwd_paramsE)
        /*014c*/ 	.word	0x00000000


	//----- nvinfo : EIATTR_REGCOUNT
	.align		4
.L_66:
        /*0150*/ 	.byte	0x04, 0x2f
        /*0152*/ 	.short	(.L_68 - .L_67)
	.align		4
.L_67:
        /*0154*/ 	.word	index@(_ZN5flash16flash_fwd_kernelI23Flash_fwd_kernel_traitsILi192ELi64ELi64ELi4ELb0ELb0EN7cutlass6half_tE19Flash_kernel_traitsILi192ELi64ELi64ELi4ES3_EELb1ELb0ELb1ELb0ELb0ELb0ELb0ELb0EEEvNS_16Flash_fwd_paramsE)
        /*0158*/ 	.word	0x000000ff


	//----- nvinfo : EIATTR_FRAME_SIZE
	.align		4
.L_68:
        /*015c*/ 	.byte	0x04, 0x11
        /*015e*/ 	.short	(.L_70 - .L_69)
	.align		4
.L_69:
        /*0160*/ 	.word	index@(_ZN5flash16flash_fwd_kernelI23Flash_fwd_kernel_traitsILi192ELi64ELi64ELi4ELb0ELb0EN7cutlass6half_tE19Flash_kernel_traitsILi192ELi64ELi64ELi4ES3_EELb1ELb0ELb1ELb0ELb0ELb0ELb0ELb0EEEvNS_16Flash_fwd_paramsE)
        /*0164*/ 	.word	0x00000000


	//----- nvinfo : EIATTR_REGCOUNT
	.align		4
.L_70:
        /*0168*/ 	.byte	0x04, 0x2f
        /*016a*/ 	.short	(.L_72 - .L_71)
	.align		4
.L_71:
        /*016c*/ 	.word	index@(_ZN5flash16flash_fwd_kernelI23Flash_fwd_kernel_traitsILi192ELi64ELi64ELi4ELb0ELb0EN7cutlass6half_tE19Flash_kernel_traitsILi192ELi64ELi64ELi4ES3_EELb1ELb0ELb0ELb0ELb0ELb0ELb0ELb0EEEvNS_16Flash_fwd_paramsE)
        /*0170*/ 	.word	0x000000ea


	//----- nvinfo : EIATTR_FRAME_SIZE
	.align		4
.L_72:
        /*0174*/ 	.byte	0x04, 0x11
        /*0176*/ 	.short	(.L_74 - .L_73)
	.align		4
.L_73:
        /*0178*/ 	.word	index@(_ZN5flash16flash_fwd_kernelI23Flash_fwd_kernel_traitsILi192ELi64ELi64ELi4ELb0ELb0EN7cutlass6half_tE19Flash_kernel_traitsILi192ELi64ELi64ELi4ES3_EELb1ELb0ELb0ELb0ELb0ELb0ELb0ELb0EEEvNS_16Flash_fwd_paramsE)
        /*017c*/ 	.word	0x00000000


	//----- nvinfo : EIATTR_REGCOUNT
	.align		4
.L_74:
        /*0180*/ 	.byte	0x04, 0x2f
        /*0182*/ 	.short	(.L_76 - .L_75)
	.align		4
.L_75:
        /*0184*/ 	.word	index@(_ZN5flash16flash_fwd_kernelI23Flash_fwd_kernel_traitsILi192ELi128ELi64ELi8ELb0ELb0EN7cutlass6half_tE19Flash_kernel_traitsILi192ELi128ELi64ELi8ES3_EELb0ELb0ELb1ELb1ELb0ELb0ELb1ELb0EEEvNS_16Flash_fwd_paramsE)
        /*0188*/ 	.word	0x000000e6


	//----- nvinfo : EIATTR_FRAME_SIZE
	.align		4
.L_76:
        /*018c*/ 	.byte	0x04, 0x11
        /*018e*/ 	.short	(.L_78 - .L_77)
	.align		4
.L_77:
        /*0190*/ 	.word	index@(_ZN5flash16flash_fwd_kernelI23Flash_fwd_kernel_traitsILi192ELi128ELi64ELi8ELb0ELb0EN7cutlass6half_tE19Flash_kernel_traitsILi192ELi128ELi64ELi8ES3_EELb0ELb0ELb1ELb1ELb0ELb0ELb1ELb0EEEvNS_16Flash_fwd_paramsE)
        /*0194*/ 	.word	0x00000000


	//----- nvinfo : EIATTR_REGCOUNT
	.align		4
.L_78:
        /*0198*/ 	.byte	0x04, 0x2f
        /*019a*/ 	.short	(.L_80 - .L_79)
	.align		4
.L_79:
        /*019c*/ 	.word	index@(_ZN5flash16flash_fwd_kernelI23Flash_fwd_kernel_traitsILi192ELi128ELi64ELi8ELb0ELb0EN7cutlass6half_tE19Flash_kernel_traitsILi192ELi128ELi64ELi8ES3_EELb0ELb0ELb1ELb1ELb0ELb0ELb0ELb0EEEvNS_16Flash_fwd_paramsE)
        /*01a0*/ 	.word	0x000000e8


	//----- nvinfo : EIATTR_FRAME_SIZE
	.align		4
.L_80:
        /*01a4*/ 	.byte	0x04, 0x11
        /*01a6*/ 	.short	(.L_82 - .L_81)
	.align		4
.L_81:
        /*01a8*/ 	.word	index@(_ZN5flash16flash_fwd_kernelI23Flash_fwd_kernel_traitsILi192ELi128ELi64ELi8ELb0ELb0EN7cutlass6half_tE19Flash_kernel_traitsILi192ELi128ELi64ELi8ES3_EELb0ELb0ELb1ELb1ELb0ELb0ELb0ELb0EEEvNS_16Flash_fwd_paramsE)
        /*01ac*/ 	.word	0x00000000


	//----- nvinfo : EIATTR_REGCOUNT
	.align		4
.L_82:
        /*01b0*/ 	.byte	0x04, 0x2f
        /*01b2*/ 	.short	(.L_84 - .L_83)
	.align		4
.L_83:
        /*01b4*/ 	.word	index@(_ZN5flash16flash_fwd_kernelI23Flash_fwd_kernel_traitsILi192ELi128ELi64ELi8ELb0ELb0EN7cutlass6half_tE19Flash_kernel_traitsILi192ELi128ELi64ELi8ES3_EELb0ELb0ELb1ELb0ELb0ELb0ELb1ELb0EEEvNS_16Flash_fwd_paramsE)
        /*01b8*/ 	.word	0x000000fc


	//----- nvinfo : EIATTR_FRAME_SIZE
	.align		4
.L_84:
        /*01bc*/ 	.byte	0x04, 0x11
        /*01be*/ 	.short	(.L_86 - .L_85)
	.align		4
.L_85:
        /*01c0*/ 	.word	index@(_ZN5flash16flash_fwd_kernelI23Flash_fwd_kernel_traitsILi192ELi128ELi64ELi8ELb0ELb0EN7cutlass6half_tE19Flash_kernel_traitsILi192ELi128ELi64ELi8ES3_EELb0ELb0ELb1ELb0ELb0ELb0ELb1ELb0EEEvNS_16Flash_fwd_paramsE)
        /*01c4*/ 	.word	0x00000000


	//----- nvinfo : EIATTR_REGCOUNT
	.align		4
.L_86:
        /*01c8*/ 	.byte	0x04, 0x2f
        /*01ca*/ 	.short	(.L_88 - .L_87)
	.align		4
.L_87:
        /*01cc*/ 	.word	index@(_ZN5flash16flash_fwd_kernelI23Flash_fwd_kernel_traitsILi192ELi128ELi64ELi8ELb0ELb0EN7cutlass6half_tE19Flash_kernel_traitsILi192ELi128ELi64ELi8ES3_EELb0ELb0ELb1ELb0ELb0ELb0ELb0ELb0EEEvNS_16Flash_fwd_paramsE)
        /*01d0*/ 	.word	0x000000ff


	//----- nvinfo : EIATTR_FRAME_SIZE
	.align		4
.L_88:
        /*01d4*/ 	.byte	0x04, 0x11
        /*01d6*/ 	.short	(.L_90 - .L_89)
	.align		4
.L_89:
        /*01d8*/ 	.word	index@(_ZN5flash16flash_fwd_kernelI23Flash_fwd_kernel_traitsILi192ELi128ELi64ELi8ELb0ELb0EN7cutlass6half_tE19Flash_kernel_traitsILi192ELi128ELi64ELi8ES3_EELb0ELb0ELb1ELb0ELb0ELb0ELb0ELb0EEEvNS_16Flash_fwd_paramsE)
        /*01dc*/ 	.word	0x00000000


	//----- nvinfo : EIATTR_REGCOUNT
	.align		4
.L_90:
        /*01e0*/ 	.byte	0x04, 0x2f
        /*01e2*/ 	.short	(.L_92 - .L_91)
	.align		4
.L_91:
        /*01e4*/ 	.word	index@(_ZN5flash16flash_fwd_kernelI23Flash_fwd_kernel_traitsILi192ELi128ELi64ELi8ELb0ELb0EN7cutlass6half_tE19Flash_kernel_traitsILi192ELi128ELi64ELi8ES3_EELb0ELb0ELb1ELb0ELb0ELb1ELb1ELb0EEEvNS_16Flash_fwd_paramsE)
        /*01e8*/ 	.word	0x000000fe


	//----- nvinfo : EIATTR_FRAME_SIZE
	.align		4
.L_92:
        /*01ec*/ 	.byte	0x04, 0x11
        /*01ee*/ 	.short	(.L_94 - .L_93)
	.align		4
.L_93:
        /*01f0*/ 	.word	index@(_ZN5flash16flash_fwd_kernelI23Flash_fwd_kernel_traitsILi192ELi128ELi64ELi8ELb0ELb0EN7cutlass6half_tE19Flash_kernel_traitsILi192ELi128ELi64ELi8ES3_EELb0ELb0ELb1ELb0ELb0ELb1ELb1ELb0EEEvNS_16Flash_fwd_paramsE)
        /*01f4*/ 	.word	0x00000000


	//----- nvinfo : EIATTR_REGCOUNT
	.align		4
.L_94:
        /*01f8*/ 	.byte	0x04, 0x2f
        /*01fa*/ 	.short	(.L_96 - .L_95)
	.align		4
.L_95:
        /*01fc*/ 	.word	index@(_ZN5flash16flash_fwd_kernelI23Flash_fwd_kernel_traitsILi192ELi128ELi64ELi8ELb0ELb0EN7cutlass6half_tE19Flash_kernel_traitsILi192ELi128ELi64ELi8ES3_EELb0ELb0ELb1ELb0ELb0ELb1ELb0ELb0EEEvNS_16Flash_fwd_paramsE)
        /*0200*/ 	.word	0x000000fe


	//----- nvinfo : EIATTR_FRAME_SIZE
	.align		4
.L_96:
        /*0204*/ 	.byte	0x04, 0x11
        /*0206*/ 	.short	(.L_98 - .L_97)
	.align		4
.L_97:
        /*0208*/ 	.word	index@(_ZN5flash16flash_fwd_kernelI23Flash_fwd_kernel_traitsILi192ELi128ELi64ELi8ELb0ELb0EN7cutlass6half_tE19Flash_kernel_traitsILi192ELi128ELi64ELi8ES3_EELb0ELb0ELb1ELb0ELb0ELb1ELb0ELb0EEEvNS_16Flash_fwd_paramsE)
        /*020c*/ 	.word	0x00000000


	//----- nvinfo : EIATTR_REGCOUNT
	.align		4
.L_98:
        /*0210*/ 	.byte	0x04, 0x2f
        /*0212*/ 	.short	(.L_100 - .L_99)
	.align		4
.L_99:
        /*0214*/ 	.word	index@(_ZN5flash16flash_fwd_kernelI23Flash_fwd_kernel_traitsILi192ELi128ELi64ELi8ELb0ELb0EN7cutlass6half_tE19Flash_kernel_traitsILi192ELi128ELi64ELi8ES3_EELb0ELb0ELb0ELb1ELb0ELb0ELb1ELb0EEEvNS_16Flash_fwd_paramsE)
        /*0218*/ 	.word	0x000000ff


	//----- nvinfo : EIATTR_FRAME_SIZE
	.align		4
.L_100:
        /*021c*/ 	.byte	0x04, 0x11
        /*021e*/ 	.short	(.L_102 - .L_101)
	.align		4
.L_101:
        /*0220*/ 	.word	index@(_ZN5flash16flash_fwd_kernelI23Flash_fwd_kernel_traitsILi192ELi128ELi64ELi8ELb0ELb0EN7cutlass6half_tE19Flash_kernel_traitsILi192ELi128ELi64ELi8ES3_EELb0ELb0ELb0ELb1ELb0ELb0ELb1ELb0EEEvNS_16Flash_fwd_paramsE)
        /*0224*/ 	.word	0x00000000


	//----- nvinfo : EIATTR_REGCOUNT
	.align		4
.L_102:
        /*0228*/ 	.byte	0x04, 0x2f
        /*022a*/ 	.short	(.L_104 - .L_103)
	.align		4
.L_103:
        /*022c*/ 	.word	index@(_ZN5flash16flash_fwd_kernelI23Flash_fwd_kernel_traitsILi192ELi128ELi64ELi8ELb0ELb0EN7cutlass6half_tE19Flash_kernel_traitsILi192ELi128ELi64ELi8ES3_EELb0ELb0ELb0ELb1ELb0ELb0ELb0ELb0EEEvNS_16Flash_fwd_paramsE)
        /*0230*/ 	.word	0x000000dd


	//----- nvinfo : EIATTR_FRAME_SIZE
	.align		4
.L_104:
        /*0234*/ 	.byte	0x04, 0x11
        /*0236*/ 	.short	(.L_106 - .L_105)
	.align		4
.L_105:
        /*0238*/ 	.word	index@(_ZN5flash16flash_fwd_kernelI23Flash_fwd_kernel_traitsILi192ELi128ELi64ELi8ELb0ELb0EN7cutlass6half_tE19Flash_kernel_traitsILi192ELi128ELi64ELi8ES3_EELb0ELb0ELb0ELb1ELb0ELb0ELb0ELb0EEEvNS_16Flash_fwd_paramsE)
        /*023c*/ 	.word	0x00000000


	//----- nvinfo : EIATTR_REGCOUNT
	.align		4
.L_106:
        /*0240*/ 	.byte	0x04, 0x2f
        /*0242*/ 	.short	(.L_108 - .L_107)
	.align		4
.L_107:
        /*0244*/ 	.word	index@(_ZN5flash16flash_fwd_kernelI23Flash_fwd_kernel_traitsILi192ELi128ELi64ELi8ELb0ELb0EN7cutlass6half_tE19Flash_kernel_traitsILi192ELi128ELi64ELi8ES3_EELb0ELb0ELb0ELb0ELb0ELb0ELb1ELb0EEEvNS_16Flash_fwd_paramsE)
        /*0248*/ 	.word	0x000000fc


	//----- nvinfo : EIATTR_FRAME_SIZE
	.align		4
.L_108:
        /*024c*/ 	.byte	0x04, 0x11
        /*024e*/ 	.short	(.L_110 - .L_109)
	.align		4
.L_109:
        /*0250*/ 	.word	index@(_ZN5flash16flash_fwd_kernelI23Flash_fwd_kernel_traitsILi192ELi128ELi64ELi8ELb0ELb0EN7cutlass6half_tE19Flash_kernel_traitsILi192ELi128ELi64ELi8ES3_EELb0ELb0ELb0ELb0ELb0ELb0ELb1ELb0EEEvNS_16Flash_fwd_paramsE)
        /*0254*/ 	.word	0x00000000


	//----- nvinfo : EIATTR_REGCOUNT
	.align		4
.L_110:
        /*0258*/ 	.byte	0x04, 0x2f
        /*025a*/ 	.short	(.L_112 - .L_111)
	.align		4
.L_111:
        /*025c*/ 	.word	index@(_ZN5flash16flash_fwd_kernelI23Flash_fwd_kernel_traitsILi192ELi128ELi64ELi8ELb0ELb0EN7cutlass6half_tE19Flash_kernel_traitsILi192ELi128ELi64ELi8ES3_EELb0ELb0ELb0ELb0ELb0ELb0ELb0ELb0EEEvNS_16Flash_fwd_paramsE)
        /*0260*/ 	.word	0x000000da


	//----- nvinfo : EIATTR_FRAME_SIZE
	.align		4
.L_112:
        /*0264*/ 	.byte	0x04, 0x11
        /*0266*/ 	.short	(.L_114 - .L_113)
	.align		4
.L_113:
        /*0268*/ 	.word	index@(_ZN5flash16flash_fwd_kernelI23Flash_fwd_kernel_traitsILi192ELi128ELi64ELi8ELb0ELb0EN7cutlass6half_tE19Flash_kernel_traitsILi192ELi128ELi64ELi8ES3_EELb0ELb0ELb0ELb0ELb0ELb0ELb0ELb0EEEvNS_16Flash_fwd_paramsE)
        /*026c*/ 	.word	0x00000000


	//----- nvinfo : EIATTR_REGCOUNT
	.align		4
.L_114:
        /*0270*/ 	.byte	0x04, 0x2f
        /*0272*/ 	.short	(.L_116 - .L_115)
	.align		4
.L_115:
        /*0274*/ 	.word	index@(_ZN5flash16flash_fwd_kernelI23Flash_fwd_kernel_traitsILi192ELi128ELi64ELi8ELb0ELb0EN7cutlass6half_tE19Flash_kernel_traitsILi192ELi128ELi64ELi8ES3_EELb0ELb0ELb0ELb0ELb0ELb1ELb1ELb0EEEvNS_16Flash_fwd_paramsE)
        /*0278*/ 	.word	0x000000e8


	//----- nvinfo : EIATTR_FRAME_SIZE
	.align		4
.L_116:
        /*027c*/ 	.byte	0x04, 0x11
        /*027e*/ 	.short	(.L_118 - .L_117)
	.align		4
.L_117:
        /*0280*/ 	.word	index@(_ZN5flash16flash_fwd_kernelI23Flash_fwd_kernel_traitsILi192ELi128ELi64ELi8ELb0ELb0EN7cutlass6half_tE19Flash_kernel_traitsILi192ELi128ELi64ELi8ES3_EELb0ELb0ELb0ELb0ELb0ELb1ELb1ELb0EEEvNS_16Flash_fwd_paramsE)
        /*0284*/ 	.word	0x00000000


	//----- nvinfo : EIATTR_REGCOUNT
	.align		4
.L_118:
        /*0288*/ 	.byte	0x04, 0x2f
        /*028a*/ 	.short	(.L_120 - .L_119)
	.align		4
.L_119:
        /*028c*/ 	.word	index@(_ZN5flash16flash_fwd_kernelI23Flash_fwd_kernel_traitsILi192ELi128ELi64ELi8ELb0ELb0EN7cutlass6half_tE19Flash_kernel_traitsILi192ELi128ELi64ELi8ES3_EELb0ELb0ELb0ELb0ELb0ELb1ELb0ELb0EEEvNS_16Flash_fwd_paramsE)
        /*0290*/ 	.word	0x000000ba


	//----- nvinfo : EIATTR_FRAME_SIZE
	.align		4
.L_120:
        /*0294*/ 	.byte	0x04, 0x11
        /*0296*/ 	.short	(.L_122 - .L_121)
	.align		4
.L_121:
        /*0298*/ 	.word	index@(_ZN5flash16flash_fwd_kernelI23Flash_fwd_kernel_traitsILi192ELi128ELi64ELi8ELb0ELb0EN7cutlass6half_tE19Flash_kernel_traitsILi192ELi128ELi64ELi8ES3_EELb0ELb0ELb0ELb0ELb0ELb1ELb0ELb0EEEvNS_16Flash_fwd_paramsE)
        /*029c*/ 	.word	0x00000000


	//----- nvinfo : EIATTR_MIN_STACK_SIZE
	.align		4
.L_122:
        /*02a0*/ 	.byte	0x04, 0x12
        /*02a2*/ 	.short	(.L_124 - .L_123)
	.align		4
.L_123:
        /*02a4*/ 	.word	index@(_ZN5flash16flash_fwd_kernelI23Flash_fwd_kernel_traitsILi192ELi128ELi64ELi8ELb0ELb0EN7cutlass6half_tE19Flash_kernel_traitsILi192ELi128ELi64ELi8ES3_EELb0ELb0ELb0ELb0ELb0ELb1ELb0ELb0EEEvNS_16Flash_fwd_paramsE)
        /*02a8*/ 	.word	0x00000000


	//----- nvinfo : EIATTR_MIN_STACK_SIZE
	.align		4
.L_124:
        /*02ac*/ 	.byte	0x04, 0x12
        /*02ae*/ 	.short	(.L_126 - .L_125)
	.align		4
.L_125:
        /*02b0*/ 	.word	index@(_ZN5flash16flash_fwd_kernelI23Flash_fwd_kernel_traitsILi192ELi128ELi64ELi8ELb0ELb0EN7cutlass6half_tE19Flash_kernel_traitsILi192ELi128ELi64ELi8ES3_EELb0ELb0ELb0ELb0ELb0ELb1ELb1ELb0EEEvNS_16Flash_fwd_paramsE)
        /*02b4*/ 	.word	0x00000000


	//----- nvinfo : EIATTR_MIN_STACK_SIZE
	.align		4
.L_126:
        /*02b8*/ 	.byte	0x04, 0x12
        /*02ba*/ 	.short	(.L_128 - .L_127)
	.align		4
.L_127:
        /*02bc*/ 	.word	index@(_ZN5flash16flash_fwd_kernelI23Flash_fwd_kernel_traitsILi192ELi128ELi64ELi8ELb0ELb0EN7cutlass6half_tE19Flash_kernel_traitsILi192ELi128ELi64ELi8ES3_EELb0ELb0ELb0ELb0ELb0ELb0ELb0ELb0EEEvNS_16Flash_fwd_paramsE)
        /*02c0*/ 	.word	0x00000000


	//----- nvinfo : EIATTR_MIN_STACK_SIZE
	.align		4
.L_128:
        /*02c4*/ 	.byte	0x04, 0x12
        /*02c6*/ 	.short	(.L_130 - .L_129)
	.align		4
.L_129:
        /*02c8*/ 	.word	index@(_ZN5flash16flash_fwd_kernelI23Flash_fwd_kernel_traitsILi192ELi128ELi64ELi8ELb0ELb0EN7cutlass6half_tE19Flash_kernel_traitsILi192ELi128ELi64ELi8ES3_EELb0ELb0ELb0ELb0ELb0ELb0ELb1ELb0EEEvNS_16Flash_fwd_paramsE)
        /*02cc*/ 	.word	0x00000000


	//----- nvinfo : EIATTR_MIN_STACK_SIZE
	.align		4
.L_130:
        /*02d0*/ 	.byte	0x04, 0x12
        /*02d2*/ 	.short	(.L_132 - .L_131)
	.align		4
.L_131:
        /*02d4*/ 	.word	index@(_ZN5flash16flash_fwd_kernelI23Flash_fwd_kernel_traitsILi192ELi128ELi64ELi8ELb0ELb0EN7cutlass6half_tE19Flash_kernel_traitsILi192ELi128ELi64ELi8ES3_EELb0ELb0ELb0ELb1ELb0ELb0ELb0ELb0EEEvNS_16Flash_fwd_paramsE)
        /*02d8*/ 	.word	0x00000000


	//----- nvinfo : EIATTR_MIN_STACK_SIZE
	.align		4
.L_132:
        /*02dc*/ 	.byte	0x04, 0x12
        /*02de*/ 	.short	(.L_134 - .L_133)
	.align		4
.L_133:
        /*02e0*/ 	.word	index@(_ZN5flash16flash_fwd_kernelI23Flash_fwd_kernel_traitsILi192ELi128ELi64ELi8ELb0ELb0EN7cutlass6half_tE19Flash_kernel_traitsILi192ELi128ELi64ELi8ES3_EELb0ELb0ELb0ELb1ELb0ELb0ELb1ELb0EEEvNS_16Flash_fwd_paramsE)
        /*02e4*/ 	.word	0x00000000


	//----- nvinfo : EIATTR_MIN_STACK_SIZE
	.align		4
.L_134:
        /*02e8*/ 	.byte	0x04, 0x12
        /*02ea*/ 	.short	(.L_136 - .L_135)
	.align		4
.L_135:
        /*02ec*/ 	.word	index@(_ZN5flash16flash_fwd_kernelI23Flash_fwd_kernel_traitsILi192ELi128ELi64ELi8ELb0ELb0EN7cutlass6half_tE19Flash_kernel_traitsILi192ELi128ELi64ELi8ES3_EELb0ELb0ELb1ELb0ELb0ELb1ELb0ELb0EEEvNS_16Flash_fwd_paramsE)
        /*02f0*/ 	.word	0x00000000


	//----- nvinfo : EIATTR_MIN_STACK_SIZE
	.align		4
.L_136:
        /*02f4*/ 	.byte	0x04, 0x12
        /*02f6*/ 	.short	(.L_138 - .L_137)
	.align		4
.L_137:
        /*02f8*/ 	.word	index@(_ZN5flash16flash_fwd_kernelI23Flash_fwd_kernel_traitsILi192ELi128ELi64ELi8ELb0ELb0EN7cutlass6half_tE19Flash_kernel_traitsILi192ELi128ELi64ELi8ES3_EELb0ELb0ELb1ELb0ELb0ELb1ELb1ELb0EEEvNS_16Flash_fwd_paramsE)
        /*02fc*/ 	.word	0x00000000


	//----- nvinfo : EIATTR_MIN_STACK_SIZE
	.align		4
.L_138:
        /*0300*/ 	.byte	0x04, 0x12
        /*0302*/ 	.short	(.L_140 - .L_139)
	.align		4
.L_139:
        /*0304*/ 	.word	index@(_ZN5flash16flash_fwd_kernelI23Flash_fwd_kernel_traitsILi192ELi128ELi64ELi8ELb0ELb0EN7cutlass6half_tE19Flash_kernel_traitsILi192ELi128ELi64ELi8ES3_EELb0ELb0ELb1ELb0ELb0ELb0ELb0ELb0EEEvNS_16Flash_fwd_paramsE)
        /*0308*/ 	.word	0x00000000


	//----- nvinfo : EIATTR_MIN_STACK_SIZE
	.align		4
.L_140:
        /*030c*/ 	.byte	0x04, 0x12
        /*030e*/ 	.short	(.L_142 - .L_141)
	.align		4
.L_141:
        /*0310*/ 	.word	index@(_ZN5flash16flash_fwd_kernelI23Flash_fwd_kernel_traitsILi192ELi128ELi64ELi8ELb0ELb0EN7cutlass6half_tE19Flash_kernel_traitsILi192ELi128ELi64ELi8ES3_EELb0ELb0ELb1ELb0ELb0ELb0ELb1ELb0EEEvNS_16Flash_fwd_paramsE)
        /*0314*/ 	.word	0x00000000


	//----- nvinfo : EIATTR_MIN_STACK_SIZE
	.align		4
.L_142:
        /*0318*/ 	.byte	0x04, 0x12
        /*031a*/ 	.short	(.L_144 - .L_143)
	.align		4
.L_143:
        /*031c*/ 	.word	index@(_ZN5flash16flash_fwd_kernelI23Flash_fwd_kernel_traitsILi192ELi128ELi64ELi8ELb0ELb0EN7cutlass6half_tE19Flash_kernel_traitsILi192ELi128ELi64ELi8ES3_EELb0ELb0ELb1ELb1ELb0ELb0ELb0ELb0EEEvNS_16Flash_fwd_paramsE)
        /*0320*/ 	.word	0x00000000


	//----- nvinfo : EIATTR_MIN_STACK_SIZE
	.align		4
.L_144:
        /*0324*/ 	.byte	0x04, 0x12
        /*0326*/ 	.short	(.L_146 - .L_145)
	.align		4
.L_145:
        /*0328*/ 	.word	index@(_ZN5flash16flash_fwd_kernelI23Flash_fwd_kernel_traitsILi192ELi128ELi64ELi8ELb0ELb0EN7cutlass6half_tE19Flash_kernel_traitsILi192ELi128ELi64ELi8ES3_EELb0ELb0ELb1ELb1ELb0ELb0ELb1ELb0EEEvNS_16Flash_fwd_paramsE)
        /*032c*/ 	.word	0x00000000


	//----- nvinfo : EIATTR_MIN_STACK_SIZE
	.align		4
.L_146:
        /*0330*/ 	.byte	0x04, 0x12
        /*0332*/ 	.short	(.L_148 - .L_147)
	.align		4
.L_147:
        /*0334*/ 	.word	index@(_ZN5flash16flash_fwd_kernelI23Flash_fwd_kernel_traitsILi192ELi64ELi64ELi4ELb0ELb0EN7cutlass6half_tE19Flash_kernel_traitsILi192ELi64ELi64ELi4ES3_EELb1ELb0ELb0ELb0ELb0ELb0ELb0ELb0EEEvNS_16Flash_fwd_paramsE)
        /*0338*/ 	.word	0x00000000


	//----- nvinfo : EIATTR_MIN_STACK_SIZE
	.align		4
.L_148:
        /*033c*/ 	.byte	0x04, 0x12
        /*033e*/ 	.short	(.L_150 - .L_149)
	.align		4
.L_149:
        /*0340*/ 	.word	index@(_ZN5flash16flash_fwd_kernelI23Flash_fwd_kernel_traitsILi192ELi64ELi64ELi4ELb0ELb0EN7cutlass6half_tE19Flash_kernel_traitsILi192ELi64ELi64ELi4ES3_EELb1ELb0ELb1ELb0ELb0ELb0ELb0ELb0EEEvNS_16Flash_fwd_paramsE)
        /*0344*/ 	.word	0x00000000


	//----- nvinfo : EIATTR_MIN_STACK_SIZE
	.align		4
.L_150:
        /*0348*/ 	.byte	0x04, 0x12
        /*034a*/ 	.short	(.L_152 - .L_151)
	.align		4
.L_151:
        /*034c*/ 	.word	index@(_ZN5flash16flash_fwd_kernelI23Flash_fwd_kernel_traitsILi192ELi64ELi64ELi4ELb0ELb0EN7cutlass6half_tE19Flash_kernel_traitsILi192ELi64ELi64ELi4ES3_EELb1ELb0ELb0ELb0ELb0ELb1ELb0ELb0EEEvNS_16Flash_fwd_paramsE)
        /*0350*/ 	.word	0x00000000


	//----- nvinfo : EIATTR_MIN_STACK_SIZE
	.align		4
.L_152:
        /*0354*/ 	.byte	0x04, 0x12
        /*0356*/ 	.short	(.L_154 - .L_153)
	.align		4
.L_153:
        /*0358*/ 	.word	index@(_ZN5flash16flash_fwd_kernelI23Flash_fwd_kernel_traitsILi192ELi64ELi64ELi4ELb0ELb0EN7cutlass6half_tE19Flash_kernel_traitsILi192ELi64ELi64ELi4ES3_EELb0ELb0ELb0ELb0ELb0ELb1ELb1ELb0EEEvNS_16Flash_fwd_paramsE)
        /*035c*/ 	.word	0x00000000


	//----- nvinfo : EIATTR_MIN_STACK_SIZE
	.align		4
.L_154:
        /*0360*/ 	.byte	0x04, 0x12
        /*0362*/ 	.short	(.L_156 - .L_155)
	.align		4
.L_155:
        /*0364*/ 	.word	index@(_ZN5flash16flash_fwd_kernelI23Flash_fwd_kernel_traitsILi192ELi64ELi64ELi4ELb0ELb0EN7cutlass6half_tE19Flash_kernel_traitsILi192ELi64ELi64ELi4ES3_EELb1ELb0ELb0ELb1ELb0ELb0ELb0ELb0EEEvNS_16Flash_fwd_paramsE)
        /*0368*/ 	.word	0x00000000


	//----- nvinfo : EIATTR_MIN_STACK_SIZE
	.align		4
.L_156:
        /*036c*/ 	.byte	0x04, 0x12
        /*036e*/ 	.short	(.L_158 - .L_157)
	.align		4
.L_157:
        /*0370*/ 	.word	index@(_ZN5flash16flash_fwd_kernelI23Flash_fwd_kernel_traitsILi192ELi64ELi64ELi4ELb0ELb0EN7cutlass6half_tE19Flash_kernel_traitsILi192ELi64ELi64ELi4ES3_EELb1ELb0ELb0ELb0ELb0ELb0ELb0ELb1EEEvNS_16Flash_fwd_paramsE)
        /*0374*/ 	.word	0x00000088


	//----- nvinfo : EIATTR_MIN_STACK_SIZE
	.align		4
.L_158:
        /*0378*/ 	.byte	0x04, 0x12
        /*037a*/ 	.short	(.L_160 - .L_159)
	.align		4
.L_159:
        /*037c*/ 	.word	index@(_ZN5flash16flash_fwd_kernelI23Flash_fwd_kernel_traitsILi192ELi64ELi64ELi4ELb0ELb0EN7cutlass6half_tE19Flash_kernel_traitsILi192ELi64ELi64ELi4ES3_EELb0ELb0ELb0ELb0ELb0ELb0ELb1ELb0EEEvNS_16Flash_fwd_paramsE)
        /*0380*/ 	.word	0x00000000


	//----- nvinfo : EIATTR_MIN_STACK_SIZE
	.align		4
.L_160:
        /*0384*/ 	.byte	0x04, 0x12
        /*0386*/ 	.short	(.L_162 - .L_161)
	.align		4
.L_161:
        /*0388*/ 	.word	index@(_ZN5flash16flash_fwd_kernelI23Flash_fwd_kernel_traitsILi192ELi64ELi64ELi4ELb0ELb0EN7cutlass6half_tE19Flash_kernel_traitsILi192ELi64ELi64ELi4ES3_EELb1ELb0ELb0ELb1ELb0ELb0ELb0ELb1EEEvNS_16Flash_fwd_paramsE)
        /*038c*/ 	.word	0x00000078


	//----- nvinfo : EIATTR_MIN_STACK_SIZE
	.align		4
.L_162:
        /*0390*/ 	.byte	0x04, 0x12
        /*0392*/ 	.short	(.L_164 - .L_163)
	.align		4
.L_163:
        /*0394*/ 	.word	index@(_ZN5flash16flash_fwd_kernelI23Flash_fwd_kernel_traitsILi192ELi64ELi64ELi4ELb0ELb0EN7cutlass6half_tE19Flash_kernel_traitsILi192ELi64ELi64ELi4ES3_EELb0ELb0ELb0ELb1ELb0ELb0ELb1ELb0EEEvNS_16Flash_fwd_paramsE)
        /*0398*/ 	.word	0x00000000


	//----- nvinfo : EIATTR_MIN_STACK_SIZE
	.align		4
.L_164:
        /*039c*/ 	.byte	0x04, 0x12
        /*039e*/ 	.short	(.L_166 - .L_165)
	.align		4
.L_165:
        /*03a0*/ 	.word	index@(_ZN5flash16flash_fwd_kernelI23Flash_fwd_kernel_traitsILi192ELi64ELi64ELi4ELb0ELb0EN7cutlass6half_tE19Flash_kernel_traitsILi192ELi64ELi64ELi4ES3_EELb1ELb0ELb1ELb0ELb0ELb1ELb0ELb0EEEvNS_16Flash_fwd_paramsE)
        /*03a4*/ 	.word	0x00000000


	//----- nvinfo : EIATTR_MIN_STACK_SIZE
	.align		4
.L_166:
        /*03a8*/ 	.byte	0x04, 0x12
        /*03aa*/ 	.short	(.L_168 - .L_167)
	.align		4
.L_167:
        /*03ac*/ 	.word	index@(_ZN5flash16flash_fwd_kernelI23Flash_fwd_kernel_traitsILi192ELi64ELi64ELi4ELb0ELb0EN7cutlass6half_tE19Flash_kernel_traitsILi192ELi64ELi64ELi4ES3_EELb0ELb0ELb1ELb0ELb0ELb1ELb1ELb0EEEvNS_16Flash_fwd_paramsE)
        /*03b0*/ 	.word	0x00000000


	//----- nvinfo : EIATTR_MIN_STACK_SIZE
	.align		4
.L_168:
        /*03b4*/ 	.byte	0x04, 0x12
        /*03b6*/ 	.short	(.L_170 - .L_169)
	.align		4
.L_169:
        /*03b8*/ 	.word	index@(_ZN5flash16flash_fwd_kernelI23Flash_fwd_kernel_traitsILi192ELi64ELi64ELi4ELb0ELb0EN7cutlass6half_tE19Flash_kernel_traitsILi192ELi64ELi64ELi4ES3_EELb1ELb0ELb1ELb1ELb0ELb0ELb0ELb0EEEvNS_16Flash_fwd_paramsE)
        /*03bc*/ 	.word	0x00000000


	//----- nvinfo : EIATTR_MIN_STACK_SIZE
	.align		4
.L_170:
        /*03c0*/ 	.byte	0x04, 0x12
        /*03c2*/ 	.short	(.L_172 - .L_171)
	.align		4
.L_171:
        /*03c4*/ 	.word	index@(_ZN5flash16flash_fwd_kernelI23Flash_fwd_kernel_traitsILi192ELi64ELi64ELi4ELb0ELb0EN7cutlass6half_tE19Flash_kernel_traitsILi192ELi64ELi64ELi4ES3_EELb1ELb0ELb1ELb0ELb0ELb0ELb0ELb1EEEvNS_16Flash_fwd_paramsE)
        /*03c8*/ 	.word	0x000000d0


	//----- nvinfo : EIATTR_MIN_STACK_SIZE
	.align		4
.L_172:
        /*03cc*/ 	.byte	0x04, 0x12
        /*03ce*/ 	.short	(.L_174 - .L_173)
	.align		4
.L_173:
        /*03d0*/ 	.word	index@(_ZN5flash16flash_fwd_kernelI23Flash_fwd_kernel_traitsILi192ELi64ELi64ELi4ELb0ELb0EN7cutlass6half_tE19Flash_kernel_traitsILi192ELi64ELi64ELi4ES3_EELb0ELb0ELb1ELb0ELb0ELb0ELb1ELb0EEEvNS_16Flash_fwd_paramsE)
        /*03d4*/ 	.word	0x00000000


	//----- nvinfo : EIATTR_MIN_STACK_SIZE
	.align		4
.L_174:
        /*03d8*/ 	.byte	0x04, 0x12
        /*03da*/ 	.short	(.L_176 - .L_175)
	.align		4
.L_175:
        /*03dc*/ 	.word	index@(_ZN5flash16flash_fwd_kernelI23Flash_fwd_kernel_traitsILi192ELi64ELi64ELi4ELb0ELb0EN7cutlass6half_tE19Flash_kernel_traitsILi192ELi64ELi64ELi4ES3_EELb1ELb0ELb1ELb1ELb0ELb0ELb0ELb1EEEvNS_16Flash_fwd_paramsE)
        /*03e0*/ 	.word	0x00000098


	//----- nvinfo : EIATTR_MIN_STACK_SIZE
	.align		4
.L_176:
        /*03e4*/ 	.byte	0x04, 0x12
        /*03e6*/ 	.short	(.L_178 - .L_177)
	.align		4
.L_177:
        /*03e8*/ 	.word	index@(_ZN5flash16flash_fwd_kernelI23Flash_fwd_kernel_traitsILi192ELi64ELi64ELi4ELb0ELb0EN7cutlass6half_tE19Flash_kernel_traitsILi192ELi64ELi64ELi4ES3_EELb0ELb0ELb1ELb1ELb0ELb0ELb1ELb0EEEvNS_16Flash_fwd_paramsE)
        /*03ec*/ 	.word	0x00000000
.L_178:


//--------------------- .nv.compat                --------------------------
	.section	.nv.compat,"",@"SHT_CUDA_COMPAT_INFO"
	.align	4
        /*0000*/ 	.byte	0x02, 0x09, 0x01, 0x00, 0x02, 0x02, 0x01, 0x00, 0x02, 0x05, 0x05, 0x00, 0x03, 0x07, 0x01, 0x01
        /*0010*/ 	.byte	0x02, 0x03, 0x00, 0x00, 0x02, 0x06, 0x01, 0x00, 0x04, 0x0b, 0x08, 0x00, 0x01, 0x00, 0x00, 0x00
        /*0020*/ 	.byte	0x00, 0x00, 0x00, 0x00


//--------------------- .nv.info._ZN5flash16flash_fwd_kernelI23Flash_fwd_kernel_traitsILi192ELi128ELi64ELi8ELb0ELb0EN7cutlass6half_tE19Flash_kernel_traitsILi192ELi128ELi64ELi8ES3_EELb0ELb0ELb0ELb0ELb0ELb1ELb0ELb0EEEvNS_16Flash_fwd_paramsE --------------------------
	.section	.nv.info._ZN5flash16flash_fwd_kernelI23Flash_fwd_kernel_traitsILi192ELi128ELi64ELi8ELb0ELb0EN7cutlass6half_tE19Flash_kernel_traitsILi192ELi128ELi64ELi8ES3_EELb0ELb0ELb0ELb0ELb0ELb1ELb0ELb0EEEvNS_16Flash_fwd_paramsE,"",@"SHT_CUDA_INFO"
	.sectionflags	@""
	.align	4


	//----- nvinfo : EIATTR_CUDA_API_VERSION
	.align		4
        /*0000*/ 	.byte	0x04, 0x37
        /*0002*/ 	.short	(.L_180 - .L_179)
.L_179:
        /*0004*/ 	.word	0x00000082


	//----- nvinfo : EIATTR_KPARAM_INFO
	.align		4
.L_180:
        /*0008*/ 	.byte	0x04, 0x17
        /*000a*/ 	.short	(.L_182 - .L_181)
.L_181:
        /*000c*/ 	.word	0x00000000
        /*0010*/ 	.short	0x0000
        /*0012*/ 	.short	0x0000
        /*0014*/ 	.byte	0x00, 0xf0, 0x41, 0x07


	//----- nvinfo : EIATTR_SPARSE_MMA_MASK
	.align		4
.L_182:
        /*0018*/ 	.byte	0x03, 0x50
        /*001a*/ 	.short	0x0000


	//----- nvinfo : EIATTR_MAXREG_COUNT
	.align		4
        /*001c*/ 	.byte	0x03, 0x1b
        /*001e*/ 	.short	0x00ff


	//----- nvinfo : EIATTR_NUM_BARRIERS
	.align		4
        /*0020*/ 	.byte	0x02, 0x4c
        /*0022*/ 	.byte	0x01
	.zero		1


	//----- nvinfo : EIATTR_MERCURY_ISA_VERSION
	.align		4
        /*0024*/ 	.byte	0x03, 0x5f
        /*0026*/ 	.short	0x0101


	//----- nvinfo : EIATTR_COOP_GROUP_MASK_REGIDS
	.align		4
        /*0028*/ 	.byte	0x04, 0x29
        /*002a*/ 	.short	(.L_184 - .L_183)


	//   ....[0]....
.L_183:
        /*002c*/ 	.word	0xffffffff


	//   ....[1]....
        /*0030*/ 	.word	0xffffffff


	//   ....[2]....
        /*0034*/ 	.word	0xffffffff


	//   ....[3]....
        /*0038*/ 	.word	0xffffffff


	//   ....[4]....
        /*003c*/ 	.word	0xffffffff


	//   ....[5]....
        /*0040*/ 	.word	0xffffffff


	//   ....[6]....
        /*0044*/ 	.word	0xffffffff


	//   ....[7]....
        /*0048*/ 	.word	0xffffffff


	//   ....[8]....
        /*004c*/ 	.word	0xffffffff


	//   ....[9]....
        /*0050*/ 	.word	0xffffffff


	//   ....[10]....
        /*0054*/ 	.word	0xffffffff


	//   ....[11]....
        /*0058*/ 	.word	0xffffffff


	//----- nvinfo : EIATTR_COOP_GROUP_INSTR_OFFSETS
	.align		4
.L_184:
        /*005c*/ 	.byte	0x04, 0x28
        /*005e*/ 	.short	(.L_186 - .L_185)


	//   ....[0]....
.L_185:
        /*0060*/ 	.word	0x00002f20


	//   ....[1]....
        /*0064*/ 	.word	0x00003020


	//   ....[2]....
        /*0068*/ 	.word	0x00003040


	//   ....[3]....
        /*006c*/ 	.word	0x00003140


	//   ....[4]....
        /*0070*/ 	.word	0x000050c0


	//   ....[5]....
        /*0074*/ 	.word	0x000050d0


	//   ....[6]....
        /*0078*/ 	.word	0x00005100


	//   ....[7]....
        /*007c*/ 	.word	0x00005110


	//   ....[8]....
        /*0080*/ 	.word	0x000068a0


	//   ....[9]....
        /*0084*/ 	.word	0x000068d0


	//   ....[10]....
        /*0088*/ 	.word	0x00006950


	//   ....[11]....
        /*008c*/ 	.word	0x00006960


	//----- nvinfo : EIATTR_VRC_CTA_INIT_COUNT
	.align		4
.L_186:
        /*0090*/ 	.byte	0x02, 0x4a
	.zero		1
	.zero		1


	//----- nvinfo : EIATTR_EXIT_INSTR_OFFSETS
	.align		4
        /*0094*/ 	.byte	0x04, 0x1c
        /*0096*/ 	.short	(.L_188 - .L_187)


	//   ....[0]....
.L_187:
        /*0098*/ 	.word	0x000003a0


	//   ....[1]....
        /*009c*/ 	.word	0x00000e60


	//   ....[2]....
        /*00a0*/ 	.word	0x00000ef0


	//   ....[3]....
        /*00a4*/ 	.word	0x00008170


	//   ....[4]....
        /*00a8*/ 	.word	0x00008260


	//----- nvinfo : EIATTR_CRS_STACK_SIZE
	.align		4
.L_188:
        /*00ac*/ 	.byte	0x04, 0x1e
        /*00ae*/ 	.short	(.L_190 - .L_189)
.L_189:
        /*00b0*/ 	.word	0x00000000


	//----- nvinfo : EIATTR_CBANK_PARAM_SIZE
	.align		4
.L_190:
        /*00b4*/ 	.byte	0x03, 0x19
        /*00b6*/ 	.short	0x01d0


	//----- nvinfo : EIATTR_PARAM_CBANK
	.align		4
        /*00b8*/ 	.byte	0x04, 0x0a
        /*00ba*/ 	.short	(.L_192 - .L_191)
	.align		4
.L_191:
        /*00bc*/ 	.word	index@(.nv.constant0._ZN5flash16flash_fwd_kernelI23Flash_fwd_kernel_traitsILi192ELi128ELi64ELi8ELb0ELb0EN7cutlass6half_tE19Flash_kernel_traitsILi192ELi128ELi64ELi8ES3_EELb0ELb0ELb0ELb0ELb0ELb1ELb0ELb0EEEvNS_16Flash_fwd_paramsE)
        /*00c0*/ 	.short	0x0380
        /*00c2*/ 	.short	0x01d0


	//----- nvinfo : EIATTR_SW_WAR
	.align		4
.L_192:
        /*00c4*/ 	.byte	0x04, 0x36
        /*00c6*/ 	.short	(.L_194 - .L_193)
.L_193:
        /*00c8*/ 	.word	0x00000008
.L_194:


//--------------------- .nv.info._ZN5flash16flash_fwd_kernelI23Flash_fwd_kernel_traitsILi192ELi128ELi64ELi8ELb0ELb0EN7cutlass6half_tE19Flash_kernel_traitsILi192ELi128ELi64ELi8ES3_EELb0ELb0ELb0ELb0ELb0ELb1ELb1ELb0EEEvNS_16Flash_fwd_paramsE --------------------------
	.section	.nv.info._ZN5flash16flash_fwd_kernelI23Flash_fwd_kernel_traitsILi192ELi128ELi64ELi8ELb0ELb0EN7cutlass6half_tE19Flash_kernel_traitsILi192ELi128ELi64ELi8ES3_EELb0ELb0ELb0ELb0ELb0ELb1ELb1ELb0EEEvNS_16Flash_fwd_paramsE,"",@"SHT_CUDA_INFO"
	.sectionflags	@""
	.align	4


	//----- nvinfo : EIATTR_CUDA_API_VERSION
	.align		4
        /*0000*/ 	.byte	0x04, 0x37
        /*0002*/ 	.short	(.L_196 - .L_195)
.L_195:
        /*0004*/ 	.word	0x00000082


	//----- nvinfo : EIATTR_KPARAM_INFO
	.align		4
.L_196:
        /*0008*/ 	.byte	0x04, 0x17
        /*000a*/ 	.short	(.L_198 - .L_197)
.L_197:
        /*000c*/ 	.word	0x00000000
        /*0010*/ 	.short	0x0000
        /*0012*/ 	.short	0x0000
        /*0014*/ 	.byte	0x00, 0xf0, 0x41, 0x07


	//----- nvinfo : EIATTR_SPARSE_MMA_MASK
	.align		4
.L_198:
        /*0018*/ 	.byte	0x03, 0x50
        /*001a*/ 	.short	0x0000


	//----- nvinfo : EIATTR_MAXREG_COUNT
	.align		4
        /*001c*/ 	.byte	0x03, 0x1b
        /*001e*/ 	.short	0x00ff


	//----- nvinfo : EIATTR_NUM_BARRIERS
	.align		4
        /*0020*/ 	.byte	0x02, 0x4c
        /*0022*/ 	.byte	0x01
	.zero		1


	//----- nvinfo : EIATTR_MERCURY_ISA_VERSION
	.align		4
        /*0024*/ 	.byte	0x03, 0x5f
        /*0026*/ 	.short	0x0101


	//----- nvinfo : EIATTR_COOP_GROUP_MASK_REGIDS
	.align		4
        /*0028*/ 	.byte	0x04, 0x29
        /*002a*/ 	.short	(.L_200 - .L_199)


	//   ....[0]....
.L_199:
        /*002c*/ 	.word	0xffffffff


	//   ....[1]....
        /*0030*/ 	.word	0xffffffff


	//   ....[2]....
        /*0034*/ 	.word	0xffffffff


	//   ....[3]....
        /*0038*/ 	.word	0xffffffff


	//   ....[4]....
        /*003c*/ 	.word	0xffffffff


	//   ....[5]....
        /*0040*/ 	.word	0xffffffff


	//   ....[6]....
        /*0044*/ 	.word	0xffffffff


	//   ....[7]....
        /*0048*/ 	.word	0xffffffff


	//   ....[8]....
        /*004c*/ 	.word	0xffffffff


	//   ....[9]....
        /*0050*/ 	.word	0xffffffff


	//   ....[10]....
        /*0054*/ 	.word	0xffffffff


	//   ....[11]....
        /*0058*/ 	.word	0xffffffff


	//----- nvinfo : EIATTR_COOP_GROUP_INSTR_OFFSETS
	.align		4
.L_200:
        /*005c*/ 	.byte	0x04, 0x28
        /*005e*/ 	.short	(.L_202 - .L_201)


	//   ....[0]....
.L_201:
        /*0060*/ 	.word	0x00003310


	//   ....[1]....
        /*0064*/ 	.word	0x00003480


	//   ....[2]....
        /*0068*/ 	.word	0x00003490


	//   ....[3]....
        /*006c*/ 	.word	0x00003590


	//   ....[4]....
        /*0070*/ 	.word	0x000058d0


	//   ....[5]....
        /*0074*/ 	.word	0x000058f0


	//   ....[6]....
        /*0078*/ 	.word	0x00005910


	//   ....[7]....
        /*007c*/ 	.word	0x00005930


	//   ....[8]....
        /*0080*/ 	.word	0x000070b0


	//   ....[9]....
        /*0084*/ 	.word	0x000070e0


	//   ....[10]....
        /*0088*/ 	.word	0x00007160


	//   ....[11]....
        /*008c*/ 	.word	0x00007170


	//----- nvinfo : EIATTR_VRC_CTA_INIT_COUNT
	.align		4
.L_202:
        /*0090*/ 	.byte	0x02, 0x4a
	.zero		1
	.zero		1


	//----- nvinfo : EIATTR_EXIT_INSTR_OFFSETS
	.align		4
        /*0094*/ 	.byte	0x04, 0x1c
        /*0096*/ 	.short	(.L_204 - .L_203)


	//   ....[0]....
.L_203:
        /*0098*/ 	.word	0x000003a0


	//   ....[1]....
        /*009c*/ 	.word	0x00000e50


	//   ....[2]....
        /*00a0*/ 	.word	0x00000ee0


	//   ....[3]....
        /*00a4*/ 	.word	0x00008980


	//   ....[4]....
        /*00a8*/ 	.word	0x00008a70


	//----- nvinfo : EIATTR_CRS_STACK_SIZE
	.align		4
.L_204:
        /*00ac*/ 	.byte	0x04, 0x1e
        /*00ae*/ 	.short	(.L_206 - .L_205)
.L_205:
        /*00b0*/ 	.word	0x00000000


	//----- nvinfo : EIATTR_CBANK_PARAM_SIZE
	.align		4
.L_206:
        /*00b4*/ 	.byte	0x03, 0x19
        /*00b6*/ 	.short	0x01d0


	//----- nvinfo : EIATTR_PARAM_CBANK
	.align		4
        /*00b8*/ 	.byte	0x04, 0x0a
        /*00ba*/ 	.short	(.L_208 - .L_207)
	.align		4
.L_207:
        /*00bc*/ 	.word	index@(.nv.constant0._ZN5flash16flash_fwd_kernelI23Flash_fwd_kernel_traitsILi192ELi128ELi64ELi8ELb0ELb0EN7cutlass6half_tE19Flash_kernel_traitsILi192ELi128ELi64ELi8ES3_EELb0ELb0ELb0ELb0ELb0ELb1ELb1ELb0EEEvNS_16Flash_fwd_paramsE)
        /*00c0*/ 	.short	0x0380
        /*00c2*/ 	.short	0x01d0


	//----- nvinfo : EIATTR_SW_WAR
	.align		4
.L_208:
        /*00c4*/ 	.byte	0x04, 0x36
        /*00c6*/ 	.short	(.L_210 - .L_209)
.L_209:
        /*00c8*/ 	.word	0x00000008
.L_210:


//--------------------- .nv.info._ZN5flash16flash_fwd_kernelI23Flash_fwd_kernel_traitsILi192ELi128ELi64ELi8ELb0ELb0EN7cutlass6half_tE19Flash_kernel_traitsILi192ELi128ELi64ELi8ES3_EELb0ELb0ELb0ELb0ELb0ELb0ELb0ELb0EEEvNS_16Flash_fwd_paramsE --------------------------
	.section	.nv.info._ZN5flash16flash_fwd_kernelI23Flash_fwd_kernel_traitsILi192ELi128ELi64ELi8ELb0ELb0EN7cutlass6half_tE19Flash_kernel_traitsILi192ELi128ELi64ELi8ES3_EELb0ELb0ELb0ELb0ELb0ELb0ELb0ELb0EEEvNS_16Flash_fwd_paramsE,"",@"SHT_CUDA_INFO"
	.sectionflags	@""
	.align	4


	//----- nvinfo : EIATTR_CUDA_API_VERSION
	.align		4
        /*0000*/ 	.byte	0x04, 0x37
        /*0002*/ 	.short	(.L_212 - .L_211)
.L_211:
        /*0004*/ 	.word	0x00000082


	//----- nvinfo : EIATTR_KPARAM_INFO
	.align		4
.L_212:
        /*0008*/ 	.byte	0x04, 0x17
        /*000a*/ 	.short	(.L_214 - .L_213)
.L_213:
        /*000c*/ 	.word	0x00000000
        /*0010*/ 	.short	0x0000
        /*0012*/ 	.short	0x0000
        /*0014*/ 	.byte	0x00, 0xf0, 0x41, 0x07


	//----- nvinfo : EIATTR_SPARSE_MMA_MASK
	.align		4
.L_214:
        /*0018*/ 	.byte	0x03, 0x50
        /*001a*/ 	.short	0x0000


	//----- nvinfo : EIATTR_MAXREG_COUNT
	.align		4
        /*001c*/ 	.byte	0x03, 0x1b
        /*001e*/ 	.short	0x00ff


	//----- nvinfo : EIATTR_NUM_BARRIERS
	.align		4
        /*0020*/ 	.byte	0x02, 0x4c
        /*0022*/ 	.byte	0x01
	.zero		1


	//----- nvinfo : EIATTR_MERCURY_ISA_VERSION
	.align		4
        /*0024*/ 	.byte	0x03, 0x5f
        /*0026*/ 	.short	0x0101


	//----- nvinfo : EIATTR_COOP_GROUP_MASK_REGIDS
	.align		4
        /*0028*/ 	.byte	0x04, 0x29
        /*002a*/ 	.short	(.L_216 - .L_215)


	//   ....[0]....
.L_215:
        /*002c*/ 	.word	0xffffffff


	//   ....[1]....
        /*0030*/ 	.word	0xffffffff


	//   ....[2]....
        /*0034*/ 	.word	0xffffffff


	//   ....[3]....
        /*0038*/ 	.word	0xffffffff


	//   ....[4]....
        /*003c*/ 	.word	0xffffffff


	//   ....[5]....
        /*0040*/ 	.word	0xffffffff


	//   ....[6]....
        /*0044*/ 	.word	0xffffffff


	//   ....[7]....
        /*0048*/ 	.word	0xffffffff


	//   ....[8]....
        /*004c*/ 	.word	0xffffffff


	//   ....[9]....
        /*0050*/ 	.word	0xffffffff


	//   ....[10]....
        /*0054*/ 	.word	0xffffffff


	//   ....[11]....
        /*0058*/ 	.word	0xffffffff


	//----- nvinfo : EIATTR_COOP_GROUP_INSTR_OFFSETS
	.align		4
.L_216:
        /*005c*/ 	.byte	0x04, 0x28
        /*005e*/ 	.short	(.L_218 - .L_217)


	//   ....[0]....
.L_217:
        /*0060*/ 	.word	0x00003d40


	//   ....[1]....
        /*0064*/ 	.word	0x00003d60


	//   ....[2]....
        /*0068*/ 	.word	0x00003e10


	//   ....[3]....
        /*006c*/ 	.word	0x00003e20


	//   ....[4]....
        /*0070*/ 	.word	0x00006240


	//   ....[5]....
        /*0074*/ 	.word	0x00006250


	//   ....[6]....
        /*0078*/ 	.word	0x000062b0


	//   ....[7]....
        /*007c*/ 	.word	0x000062c0


	//   ....[8]....
        /*0080*/ 	.word	0x00007a20


	//   ....[9]....
        /*0084*/ 	.word	0x00007a60


	//   ....[10]....
        /*0088*/ 	.word	0x00007b10


	//   ....[11]....
        /*008c*/ 	.word	0x00007b20


	//----- nvinfo : EIATTR_VRC_CTA_INIT_COUNT
	.align		4
.L_218:
        /*0090*/ 	.byte	0x02, 0x4a
	.zero		1
	.zero		1


	//----- nvinfo : EIATTR_EXIT_INSTR_OFFSETS
	.align		4
        /*0094*/ 	.byte	0x04, 0x1c
        /*0096*/ 	.short	(.L_220 - .L_219)


	//   ....[0]....
.L_219:
        /*0098*/ 	.word	0x000003a0


	//   ....[1]....
        /*009c*/ 	.word	0x00000f80


	//   ....[2]....
        /*00a0*/ 	.word	0x00001010


	//   ....[3]....
        /*00a4*/ 	.word	0x000092f0


	//   ....[4]....
        /*00a8*/ 	.word	0x00009420


	//   ....[5]....
        /*00ac*/ 	.word	0x00009440


	//----- nvinfo : EIATTR_CRS_STACK_SIZE
	.align		4
.L_220:
        /*00b0*/ 	.byte	0x04, 0x1e
        /*00b2*/ 	.short	(.L_222 - .L_221)
.L_221:
        /*00b4*/ 	.word	0x00000000


	//----- nvinfo : EIATTR_CBANK_PARAM_SIZE
	.align		4
.L_222:
        /*00b8*/ 	.byte	0x03, 0x19
        /*00ba*/ 	.short	0x01d0


	//----- nvinfo : EIATTR_PARAM_CBANK
	.align		4
        /*00bc*/ 	.byte	0x04, 0x0a
        /*00be*/ 	.short	(.L_224 - .L_223)
	.align		4
.L_223:
        /*00c0*/ 	.word	index@(.nv.constant0._ZN5flash16flash_fwd_kernelI23Flash_fwd_kernel_traitsILi192ELi128ELi64ELi8ELb0ELb0EN7cutlass6half_tE19Flash_kernel_traitsILi192ELi128ELi64ELi8ES3_EELb0ELb0ELb0ELb0ELb0ELb0ELb0ELb0EEEvNS_16Flash_fwd_paramsE)
        /*00c4*/ 	.short	0x0380
        /*00c6*/ 	.short	0x01d0


	//----- nvinfo : EIATTR_SW_WAR
	.align		4
.L_224:
        /*00c8*/ 	.byte	0x04, 0x36
        /*00ca*/ 	.short	(.L_226 - .L_225)
.L_225:
        /*00cc*/ 	.word	0x00000008
.L_226:


//--------------------- .nv.info._ZN5flash16flash_fwd_kernelI23Flash_fwd_kernel_traitsILi192ELi128ELi64ELi8ELb0ELb0EN7cutlass6half_tE19Flash_kernel_traitsILi192ELi128ELi64ELi8ES3_EELb0ELb0ELb0ELb0ELb0ELb0ELb1ELb0EEEvNS_16Flash_fwd_paramsE --------------------------
	.section	.nv.info._ZN5flash16flash_fwd_kernelI23Flash_fwd_kernel_traitsILi192ELi128ELi64ELi8ELb0ELb0EN7cutlass6half_tE19Flash_kernel_traitsILi192ELi128ELi64ELi8ES3_EELb0ELb0ELb0ELb0ELb0ELb0ELb1ELb0EEEvNS_16Flash_fwd_paramsE,"",@"SHT_CUDA_INFO"
	.sectionflags	@""
	.align	4


	//----- nvinfo : EIATTR_CUDA_API_VERSION
	.align		4
        /*0000*/ 	.byte	0x04, 0x37
        /*0002*/ 	.short	(.L_228 - .L_227)
.L_227:
        /*0004*/ 	.word	0x00000082


	//----- nvinfo : EIATTR_KPARAM_INFO
	.align		4
.L_228:
        /*0008*/ 	.byte	0x04, 0x17
        /*000a*/ 	.short	(.L_230 - .L_229)
.L_229:
        /*000c*/ 	.word	0x00000000
        /*0010*/ 	.short	0x0000
        /*0012*/ 	.short	0x0000
        /*0014*/ 	.byte	0x00, 0xf0, 0x41, 0x07


	//----- nvinfo : EIATTR_SPARSE_MMA_MASK
	.align		4
.L_230:
        /*0018*/ 	.byte	0x03, 0x50
        /*001a*/ 	.short	0x0000


	//----- nvinfo : EIATTR_MAXREG_COUNT
	.align		4
        /*001c*/ 	.byte	0x03, 0x1b
        /*001e*/ 	.short	0x00ff


	//----- nvinfo : EIATTR_NUM_BARRIERS
	.align		4
        /*0020*/ 	.byte	0x02, 0x4c
        /*0022*/ 	.byte	0x01
	.zero		1


	//----- nvinfo : EIATTR_MERCURY_ISA_VERSION
	.align		4
        /*0024*/ 	.byte	0x03, 0x5f
        /*0026*/ 	.short	0x0101


	//----- nvinfo : EIATTR_COOP_GROUP_MASK_REGIDS
	.align		4
        /*0028*/ 	.byte	0x04, 0x29
        /*002a*/ 	.short	(.L_232 - .L_231)


	//   ....[0]....
.L_231:
        /*002c*/ 	.word	0xffffffff


	//   ....[1]....
        /*0030*/ 	.word	0xffffffff


	//   ....[2]....
        /*0034*/ 	.word	0xffffffff


	//   ....[3]....
        /*0038*/ 	.word	0xffffffff


	//   ....[4]....
        /*003c*/ 	.word	0xffffffff


	//   ....[5]....
        /*0040*/ 	.word	0xffffffff


	//   ....[6]....
        /*0044*/ 	.word	0xffffffff


	//   ....[7]....
        /*0048*/ 	.word	0xffffffff


	//   ....[8]....
        /*004c*/ 	.word	0xffffffff


	//   ....[9]....
        /*0050*/ 	.word	0xffffffff


	//   ....[10]....
        /*0054*/ 	.word	0xffffffff


	//   ....[11]....
        /*0058*/ 	.word	0xffffffff


	//----- nvinfo : EIATTR_COOP_GROUP_INSTR_OFFSETS
	.align		4
.L_232:
        /*005c*/ 	.byte	0x04, 0x28
        /*005e*/ 	.short	(.L_234 - .L_233)


	//   ....[0]....
.L_233:
        /*0060*/ 	.word	0x00004150


	//   ....[1]....
        /*0064*/ 	.word	0x00004170


	//   ....[2]....
        /*0068*/ 	.word	0x00004220


	//   ....[3]....
        /*006c*/ 	.word	0x00004230


	//   ....[4]....
        /*0070*/ 	.word	0x00006a50


	//   ....[5]....
        /*0074*/ 	.word	0x00006ab0


	//   ....[6]....
        /*0078*/ 	.word	0x00006b60


	//   ....[7]....
        /*007c*/ 	.word	0x00006b70


	//   ....[8]....
        /*0080*/ 	.word	0x00008240


	//   ....[9]....
        /*0084*/ 	.word	0x00008280


	//   ....[10]....
        /*0088*/ 	.word	0x00008310


	//   ....[11]....
        /*008c*/ 	.word	0x00008320


	//----- nvinfo : EIATTR_VRC_CTA_INIT_COUNT
	.align		4
.L_234:
        /*0090*/ 	.byte	0x02, 0x4a
	.zero		1
	.zero		1


	//----- nvinfo : EIATTR_EXIT_INSTR_OFFSETS
	.align		4
        /*0094*/ 	.byte	0x04, 0x1c
        /*0096*/ 	.short	(.L_236 - .L_235)


	//   ....[0]....
.L_235:
        /*0098*/ 	.word	0x000003a0


	//   ....[1]....
        /*009c*/ 	.word	0x00000f80


	//   ....[2]....
        /*00a0*/ 	.word	0x00001010


	//   ....[3]....
        /*00a4*/ 	.word	0x00009b10


	//   ....[4]....
        /*00a8*/ 	.word	0x00009c40


	//   ....[5]....
        /*00ac*/ 	.word	0x00009c60


	//----- nvinfo : EIATTR_CRS_STACK_SIZE
	.align		4
.L_236:
        /*00b0*/ 	.byte	0x04, 0x1e
        /*00b2*/ 	.short	(.L_238 - .L_237)
.L_237:
        /*00b4*/ 	.word	0x00000000


	//----- nvinfo : EIATTR_CBANK_PARAM_SIZE
	.align		4
.L_238:
        /*00b8*/ 	.byte	0x03, 0x19
        /*00ba*/ 	.short	0x01d0


	//----- nvinfo : EIATTR_PARAM_CBANK
	.align		4
        /*00bc*/ 	.byte	0x04, 0x0a
        /*00be*/ 	.short	(.L_240 - .L_239)
	.align		4
.L_239:
        /*00c0*/ 	.word	index@(.nv.constant0._ZN5flash16flash_fwd_kernelI23Flash_fwd_kernel_traitsILi192ELi128ELi64ELi8ELb0ELb0EN7cutlass6half_tE19Flash_kernel_traitsILi192ELi128ELi64ELi8ES3_EELb0ELb0ELb0ELb0ELb0ELb0ELb1ELb0EEEvNS_16Flash_fwd_paramsE)
        /*00c4*/ 	.short	0x0380
        /*00c6*/ 	.short	0x01d0


	//----- nvinfo : EIATTR_SW_WAR
	.align		4
.L_240:
        /*00c8*/ 	.byte	0x04, 0x36
        /*00ca*/ 	.short	(.L_242 - .L_241)
.L_241:
        /*00cc*/ 	.word	0x00000008
.L_242:


//--------------------- .nv.info._ZN5flash16flash_fwd_kernelI23Flash_fwd_kernel_traitsILi192ELi128ELi64ELi8ELb0ELb0EN7cutlass6half_tE19Flash_kernel_traitsILi192ELi128ELi64ELi8ES3_EELb0ELb0ELb0ELb1ELb0ELb0ELb0ELb0EEEvNS_16Flash_fwd_paramsE --------------------------
	.section	.nv.info._ZN5flash16flash_fwd_kernelI23Flash_fwd_kernel_traitsILi192ELi128ELi64ELi8ELb0ELb0EN7cutlass6half_tE19Flash_kernel_traitsILi192ELi128ELi64ELi8ES3_EELb0ELb0ELb0ELb1ELb0ELb0ELb0ELb0EEEvNS_16Flash_fwd_paramsE,"",@"SHT_CUDA_INFO"
	.sectionflags	@""
	.align	4


	//----- nvinfo : EIATTR_CUDA_API_VERSION
	.align		4
        /*0000*/ 	.byte	0x04, 0x37
        /*0002*/ 	.short	(.L_244 - .L_243)
.L_243:
        /*0004*/ 	.word	0x00000082


	//----- nvinfo : EIATTR_KPARAM_INFO
	.align		4
.L_244:
        /*0008*/ 	.byte	0x04, 0x17
        /*000a*/ 	.short	(.L_246 - .L_245)
.L_245:
        /*000c*/ 	.word	0x00000000
        /*0010*/ 	.short	0x0000
        /*0012*/ 	.short	0x0000
        /*0014*/ 	.byte	0x00, 0xf0, 0x41, 0x07


	//----- nvinfo : EIATTR_SPARSE_MMA_MASK
	.align		4
.L_246:
        /*0018*/ 	.byte	0x03, 0x50
        /*001a*/ 	.short	0x0000


	//----- nvinfo : EIATTR_MAXREG_COUNT
	.align		4
        /*001c*/ 	.byte	0x03, 0x1b
        /*001e*/ 	.short	0x00ff


	//----- nvinfo : EIATTR_NUM_BARRIERS
	.align		4
        /*0020*/ 	.byte	0x02, 0x4c
        /*0022*/ 	.byte	0x01
	.zero		1


	//----- nvinfo : EIATTR_MERCURY_ISA_VERSION
	.align		4
        /*0024*/ 	.byte	0x03, 0x5f
        /*0026*/ 	.short	0x0101


	//----- nvinfo : EIATTR_COOP_GROUP_MASK_REGIDS
	.align		4
        /*0028*/ 	.byte	0x04, 0x29
        /*002a*/ 	.short	(.L_248 - .L_247)


	//   ....[0]....
.L_247:
        /*002c*/ 	.word	0xffffffff


	//   ....[1]....
        /*0030*/ 	.word	0xffffffff


	//   ....[2]....
        /*0034*/ 	.word	0xffffffff


	//   ....[3]....
        /*0038*/ 	.word	0xffffffff


	//   ....[4]....
        /*003c*/ 	.word	0xffffffff


	//   ....[5]....
        /*0040*/ 	.word	0xffffffff


	//   ....[6]....
        /*0044*/ 	.word	0xffffffff


	//   ....[7]....
        /*0048*/ 	.word	0xffffffff


	//   ....[8]....
        /*004c*/ 	.word	0xffffffff


	//   ....[9]....
        /*0050*/ 	.word	0xffffffff


	//   ....[10]....
        /*0054*/ 	.word	0xffffffff


	//   ....[11]....
        /*0058*/ 	.word	0xffffffff


	//----- nvinfo : EIATTR_COOP_GROUP_INSTR_OFFSETS
	.align		4
.L_248:
        /*005c*/ 	.byte	0x04, 0x28
        /*005e*/ 	.short	(.L_250 - .L_249)


	//   ....[0]....
.L_249:
        /*0060*/ 	.word	0x00004650


	//   ....[1]....
        /*0064*/ 	.word	0x00004670


	//   ....[2]....
        /*0068*/ 	.word	0x00004710


	//   ....[3]....
        /*006c*/ 	.word	0x00004720


	//   ....[4]....
        /*0070*/ 	.word	0x00007410


	//   ....[5]....
        /*0074*/ 	.word	0x00007420


	//   ....[6]....
        /*0078*/ 	.word	0x00007480


	//   ....[7]....
        /*007c*/ 	.word	0x00007490


	//   ....[8]....
        /*0080*/ 	.word	0x00008bf0


	//   ....[9]....
        /*0084*/ 	.word	0x00008c30


	//   ....[10]....
        /*0088*/ 	.word	0x00008cc0


	//   ....[11]....
        /*008c*/ 	.word	0x00008cd0


	//----- nvinfo : EIATTR_VRC_CTA_INIT_COUNT
	.align		4
.L_250:
        /*0090*/ 	.byte	0x02, 0x4a
	.zero		1
	.zero		1


	//----- nvinfo : EIATTR_EXIT_INSTR_OFFSETS
	.align		4
        /*0094*/ 	.byte	0x04, 0x1c
        /*0096*/ 	.short	(.L_252 - .L_251)


	//   ....[0]....
.L_251:
        /*0098*/ 	.word	0x000003a0


	//   ....[1]....
        /*009c*/ 	.word	0x00000f50


	//   ....[2]....
        /*00a0*/ 	.word	0x00000fe0


	//   ....[3]....
        /*00a4*/ 	.word	0x0000a4c0


	//   ....[4]....
        /*00a8*/ 	.word	0x0000a5f0


	//   ....[5]....
        /*00ac*/ 	.word	0x0000a610


	//----- nvinfo : EIATTR_CRS_STACK_SIZE
	.align		4
.L_252:
        /*00b0*/ 	.byte	0x04, 0x1e
        /*00b2*/ 	.short	(.L_254 - .L_253)
.L_253:
        /*00b4*/ 	.word	0x00000000


	//----- nvinfo : EIATTR_CBANK_PARAM_SIZE
	.align		4
.L_254:
        /*00b8*/ 	.byte	0x03, 0x19
        /*00ba*/ 	.short	0x01d0


	//----- nvinfo : EIATTR_PARAM_CBANK
	.align		4
        /*00bc*/ 	.byte	0x04, 0x0a
        /*00be*/ 	.short	(.L_256 - .L_255)
	.align		4
.L_255:
        /*00c0*/ 	.word	index@(.nv.constant0._ZN5flash16flash_fwd_kernelI23Flash_fwd_kernel_traitsILi192ELi128ELi64ELi8ELb0ELb0EN7cutlass6half_tE19Flash_kernel_traitsILi192ELi128ELi64ELi8ES3_EELb0ELb0ELb0ELb1ELb0ELb0ELb0ELb0EEEvNS_16Flash_fwd_paramsE)
        /*00c4*/ 	.short	0x0380
        /*00c6*/ 	.short	0x01d0


	//----- nvinfo : EIATTR_SW_WAR
	.align		4
.L_256:
        /*00c8*/ 	.byte	0x04, 0x36
        /*00ca*/ 	.short	(.L_258 - .L_257)
.L_257:
        /*00cc*/ 	.word	0x00000008
.L_258:


//--------------------- .nv.info._ZN5flash16flash_fwd_kernelI23Flash_fwd_kernel_traitsILi192ELi128ELi64ELi8ELb0ELb0EN7cutlass6half_tE19Flash_kernel_traitsILi192ELi128ELi64ELi8ES3_EELb0ELb0ELb0ELb1ELb0ELb0ELb1ELb0EEEvNS_16Flash_fwd_paramsE --------------------------
	.section	.nv.info._ZN5flash16flash_fwd_kernelI23Flash_fwd_kernel_traitsILi192ELi128ELi64ELi8ELb0ELb0EN7cutlass6half_tE19Flash_kernel_traitsILi192ELi128ELi64ELi8ES3_EELb0ELb0ELb0ELb1ELb0ELb0ELb1ELb0EEEvNS_16Flash_fwd_paramsE,"",@"SHT_CUDA_INFO"
	.sectionflags	@""
	.align	4


	//----- nvinfo : EIATTR_CUDA_API_VERSION
	.align		4
        /*0000*/ 	.byte	0x04, 0x37
        /*0002*/ 	.short	(.L_260 - .L_259)
.L_259:
        /*0004*/ 	.word	0x00000082


	//----- nvinfo : EIATTR_KPARAM_INFO
	.align		4
.L_260:
        /*0008*/ 	.byte	0x04, 0x17
        /*000a*/ 	.short	(.L_262 - .L_261)
.L_261:
        /*000c*/ 	.word	0x00000000
        /*0010*/ 	.short	0x0000
        /*0012*/ 	.short	0x0000
        /*0014*/ 	.byte	0x00, 0xf0, 0x41, 0x07


	//----- nvinfo : EIATTR_SPARSE_MMA_MASK
	.align		4
.L_262:
        /*0018*/ 	.byte	0x03, 0x50
        /*001a*/ 	.short	0x0000


	//----- nvinfo : EIATTR_MAXREG_COUNT
	.align		4
        /*001c*/ 	.byte	0x03, 0x1b
        /*001e*/ 	.short	0x00ff


	//----- nvinfo : EIATTR_NUM_BARRIERS
	.align		4
        /*0020*/ 	.byte	0x02, 0x4c
        /*0022*/ 	.byte	0x01
	.zero		1


	//----- nvinfo : EIATTR_MERCURY_ISA_VERSION
	.align		4
        /*0024*/ 	.byte	0x03, 0x5f
        /*0026*/ 	.short	0x0101


	//----- nvinfo : EIATTR_COOP_GROUP_MASK_REGIDS
	.align		4
        /*0028*/ 	.byte	0x04, 0x29
        /*002a*/ 	.short	(.L_264 - .L_263)


	//   ....[0]....
.L_263:
        /*002c*/ 	.word	0xffffffff


	//   ....[1]....
        /*0030*/ 	.word	0xffffffff


	//   ....[2]....
        /*0034*/ 	.word	0xffffffff


	//   ....[3]....
        /*0038*/ 	.word	0xffffffff


	//   ....[4]....
        /*003c*/ 	.word	0xffffffff


	//   ....[5]....
        /*0040*/ 	.word	0xffffffff


	//   ....[6]....
        /*0044*/ 	.word	0xffffffff


	//   ....[7]....
        /*0048*/ 	.word	0xffffffff


	//   ....[8]....
        /*004c*/ 	.word	0xffffffff


	//   ....[9]....
        /*0050*/ 	.word	0xffffffff


	//   ....[10]....
        /*0054*/ 	.word	0xffffffff


	//   ....[11]....
        /*0058*/ 	.word	0xffffffff


	//----- nvinfo : EIATTR_COOP_GROUP_INSTR_OFFSETS
	.align		4
.L_264:
        /*005c*/ 	.byte	0x04, 0x28
        /*005e*/ 	.short	(.L_266 - .L_265)


	//   ....[0]....
.L_265:
        /*0060*/ 	.word	0x00004a60


	//   ....[1]....
        /*0064*/ 	.word	0x00004a80


	//   ....[2]....
        /*0068*/ 	.word	0x00004b20


	//   ....[3]....
        /*006c*/ 	.word	0x00004b30


	//   ....[4]....
        /*0070*/ 	.word	0x00007c20


	//   ....[5]....
        /*0074*/ 	.word	0x00007c80


	//   ....[6]....
        /*0078*/ 	.word	0x00007d30


	//   ....[7]....
        /*007c*/ 	.word	0x00007d40


	//   ....[8]....
        /*0080*/ 	.word	0x00009410


	//   ....[9]....
        /*0084*/ 	.word	0x00009450


	//   ....[10]....
        /*0088*/ 	.word	0x000094e0


	//   ....[11]....
        /*008c*/ 	.word	0x000094f0


	//----- nvinfo : EIATTR_VRC_CTA_INIT_COUNT
	.align		4
.L_266:
        /*0090*/ 	.byte	0x02, 0x4a
	.zero		1
	.zero		1


	//----- nvinfo : EIATTR_EXIT_INSTR_OFFSETS
	.align		4
        /*0094*/ 	.byte	0x04, 0x1c
        /*0096*/ 	.short	(.L_268 - .L_267)


	//   ....[0]....
.L_267:
        /*0098*/ 	.word	0x000003a0


	//   ....[1]....
        /*009c*/ 	.word	0x00000f50


	//   ....[2]....
        /*00a0*/ 	.word	0x00000fe0


	//   ....[3]....
        /*00a4*/ 	.word	0x0000ace0


	//   ....[4]....
        /*00a8*/ 	.word	0x0000ae10


	//   ....[5]....
        /*00ac*/ 	.word	0x0000ae30


	//----- nvinfo : EIATTR_CRS_STACK_SIZE
	.align		4
.L_268:
        /*00b0*/ 	.byte	0x04, 0x1e
        /*00b2*/ 	.short	(.L_270 - .L_269)
.L_269:
        /*00b4*/ 	.word	0x00000000


	//----- nvinfo : EIATTR_CBANK_PARAM_SIZE
	.align		4
.L_270:
        /*00b8*/ 	.byte	0x03, 0x19
        /*00ba*/ 	.short	0x01d0


	//----- nvinfo : EIATTR_PARAM_CBANK
	.align		4
        /*00bc*/ 	.byte	0x04, 0x0a
        /*00be*/ 	.short	(.L_272 - .L_271)
	.align		4
.L_271:
        /*00c0*/ 	.word	index@(.nv.constant0._ZN5flash16flash_fwd_kernelI23Flash_fwd_kernel_traitsILi192ELi128ELi64ELi8ELb0ELb0EN7cutlass6half_tE19Flash_kernel_traitsILi192ELi128ELi64ELi8ES3_EELb0ELb0ELb0ELb1ELb0ELb0ELb1ELb0EEEvNS_16Flash_fwd_paramsE)
        /*00c4*/ 	.short	0x0380
        /*00c6*/ 	.short	0x01d0


	//----- nvinfo : EIATTR_SW_WAR
	.align		4
.L_272:
        /*00c8*/ 	.byte	0x04, 0x36
        /*00ca*/ 	.short	(.L_274 - .L_273)
.L_273:
        /*00cc*/ 	.word	0x00000008
.L_274:


//--------------------- .nv.info._ZN5flash16flash_fwd_kernelI23Flash_fwd_kernel_traitsILi192ELi128ELi64ELi8ELb0ELb0EN7cutlass6half_tE19Flash_kernel_traitsILi192ELi128ELi64ELi8ES3_EELb0ELb0ELb1ELb0ELb0ELb1ELb0ELb0EEEvNS_16Flash_fwd_paramsE --------------------------
	.section	.nv.info._ZN5flash16flash_fwd_kernelI23Flash_fwd_kernel_traitsILi192ELi128ELi64ELi8ELb0ELb0EN7cutlass6half_tE19Flash_kernel_traitsILi192ELi128ELi64ELi8ES3_EELb0ELb0ELb1ELb0ELb0ELb1ELb0ELb0EEEvNS_16Flash_fwd_paramsE,"",@"SHT_CUDA_INFO"
	.sectionflags	@""
	.align	4


	//----- nvinfo : EIATTR_CUDA_API_VERSION
	.align		4
        /*0000*/ 	.byte	0x04, 0x37
        /*0002*/ 	.short	(.L_276 - .L_275)
.L_275:
        /*0004*/ 	.word	0x00000082


	//----- nvinfo : EIATTR_KPARAM_INFO
	.align		4
.L_276:
        /*0008*/ 	.byte	0x04, 0x17
        /*000a*/ 	.short	(.L_278 - .L_277)
.L_277:
        /*000c*/ 	.word	0x00000000
        /*0010*/ 	.short	0x0000
        /*0012*/ 	.short	0x0000
        /*0014*/ 	.byte	0x00, 0xf0, 0x41, 0x07


	//----- nvinfo : EIATTR_SPARSE_MMA_MASK
	.align		4
.L_278:
        /*0018*/ 	.byte	0x03, 0x50
        /*001a*/ 	.short	0x0000


	//----- nvinfo : EIATTR_MAXREG_COUNT
	.align		4
        /*001c*/ 	.byte	0x03, 0x1b
        /*001e*/ 	.short	0x00ff


	//----- nvinfo : EIATTR_NUM_BARRIERS
	.align		4
        /*0020*/ 	.byte	0x02, 0x4c
        /*0022*/ 	.byte	0x01
	.zero		1


	//----- nvinfo : EIATTR_MERCURY_ISA_VERSION
	.align		4
        /*0024*/ 	.byte	0x03, 0x5f
        /*0026*/ 	.short	0x0101


	//----- nvinfo : EIATTR_COOP_GROUP_MASK_REGIDS
	.align		4
        /*0028*/ 	.byte	0x04, 0x29
        /*002a*/ 	.short	(.L_280 - .L_279)


	//   ....[0]....
.L_279:
        /*002c*/ 	.word	0xffffffff


	//   ....[1]....
        /*0030*/ 	.word	0xffffffff


	//   ....[2]....
        /*0034*/ 	.word	0xffffffff


	//   ....[3]....
        /*0038*/ 	.word	0xffffffff


	//   ....[4]....
        /*003c*/ 	.word	0xffffffff


	//   ....[5]....
        /*0040*/ 	.word	0xffffffff


	//   ....[6]....
        /*0044*/ 	.word	0xffffffff


	//   ....[7]....
        /*0048*/ 	.word	0xffffffff


	//   ....[8]....
        /*004c*/ 	.word	0xffffffff


	//   ....[9]....
        /*0050*/ 	.word	0xffffffff


	//   ....[10]....
        /*0054*/ 	.word	0xffffffff


	//   ....[11]....
        /*0058*/ 	.word	0xffffffff


	//   ....[12]....
        /*005c*/ 	.word	0xffffffff


	//   ....[13]....
        /*0060*/ 	.word	0xffffffff


	//   ....[14]....
        /*0064*/ 	.word	0xffffffff


	//   ....[15]....
        /*0068*/ 	.word	0xffffffff


	//   ....[16]....
        /*006c*/ 	.word	0xffffffff


	//   ....[17]....
        /*0070*/ 	.word	0xffffffff


	//   ....[18]....
        /*0074*/ 	.word	0xffffffff


	//   ....[19]....
        /*0078*/ 	.word	0xffffffff


	//----- nvinfo : EIATTR_COOP_GROUP_INSTR_OFFSETS
	.align		4
.L_280:
        /*007c*/ 	.byte	0x04, 0x28
        /*007e*/ 	.short	(.L_282 - .L_281)


	//   ....[0]....
.L_281:
        /*0080*/ 	.word	0x00003500


	//   ....[1]....
        /*0084*/ 	.word	0x00003640


	//   ....[2]....
        /*0088*/ 	.word	0x00003660


	//   ....[3]....
        /*008c*/ 	.word	0x00003750


	//   ....[4]....
        /*0090*/ 	.word	0x00005ea0


	//   ....[5]....
        /*0094*/ 	.word	0x00005fd0


	//   ....[6]....
        /*0098*/ 	.word	0x00005fe0


	//   ....[7]....
        /*009c*/ 	.word	0x00006070


	//   ....[8]....
        /*00a0*/ 	.word	0x00008f80


	//   ....[9]....
        /*00a4*/ 	.word	0x00009060


	//   ....[10]....
        /*00a8*/ 	.word	0x00009070


	//   ....[11]....
        /*00ac*/ 	.word	0x000090a0


	//   ....[12]....
        /*00b0*/ 	.word	0x0000c160


	//   ....[13]....
        /*00b4*/ 	.word	0x0000c190


	//   ....[14]....
        /*00b8*/ 	.word	0x0000c1f0


	//   ....[15]....
        /*00bc*/ 	.word	0x0000c200


	//   ....[16]....
        /*00c0*/ 	.word	0x0000d960


	//   ....[17]....
        /*00c4*/ 	.word	0x0000d990


	//   ....[18]....
        /*00c8*/ 	.word	0x0000da10


	//   ....[19]....
        /*00cc*/ 	.word	0x0000da20


	//----- nvinfo : EIATTR_VRC_CTA_INIT_COUNT
	.align		4
.L_282:
        /*00d0*/ 	.byte	0x02, 0x4a
	.zero		1
	.zero		1


	//----- nvinfo : EIATTR_EXIT_INSTR_OFFSETS
	.align		4
        /*00d4*/ 	.byte	0x04, 0x1c
        /*00d6*/ 	.short	(.L_284 - .L_283)


	//   ....[0]....
.L_283:
        /*00d8*/ 	.word	0x00000330


	//   ....[1]....
        /*00dc*/ 	.word	0x00000f40


	//   ....[2]....
        /*00e0*/ 	.word	0x00000fd0


	//   ....[3]....
        /*00e4*/ 	.word	0x0000f230


	//   ....[4]....
        /*00e8*/ 	.word	0x0000f330


	//----- nvinfo : EIATTR_CRS_STACK_SIZE
	.align		4
.L_284:
        /*00ec*/ 	.byte	0x04, 0x1e
        /*00ee*/ 	.short	(.L_286 - .L_285)
.L_285:
        /*00f0*/ 	.word	0x00000000


	//----- nvinfo : EIATTR_CBANK_PARAM_SIZE
	.align		4
.L_286:
        /*00f4*/ 	.byte	0x03, 0x19
        /*00f6*/ 	.short	0x01d0


	//----- nvinfo : EIATTR_PARAM_CBANK
	.align		4
        /*00f8*/ 	.byte	0x04, 0x0a
        /*00fa*/ 	.short	(.L_288 - .L_287)
	.align		4
.L_287:
        /*00fc*/ 	.word	index@(.nv.constant0._ZN5flash16flash_fwd_kernelI23Flash_fwd_kernel_traitsILi192ELi128ELi64ELi8ELb0ELb0EN7cutlass6half_tE19Flash_kernel_traitsILi192ELi128ELi64ELi8ES3_EELb0ELb0ELb1ELb0ELb0ELb1ELb0ELb0EEEvNS_16Flash_fwd_paramsE)
        /*0100*/ 	.short	0x0380
        /*0102*/ 	.short	0x01d0


	//----- nvinfo : EIATTR_SW_WAR
	.align		4
.L_288:
        /*0104*/ 	.byte	0x04, 0x36
        /*0106*/ 	.short	(.L_290 - .L_289)
.L_289:
        /*0108*/ 	.word	0x00000008
.L_290:


//--------------------- .nv.info._ZN5flash16flash_fwd_kernelI23Flash_fwd_kernel_traitsILi192ELi128ELi64ELi8ELb0ELb0EN7cutlass6half_tE19Flash_kernel_traitsILi192ELi128ELi64ELi8ES3_EELb0ELb0ELb1ELb0ELb0ELb1ELb1ELb0EEEvNS_16Flash_fwd_paramsE --------------------------
	.section	.nv.info._ZN5flash16flash_fwd_kernelI23Flash_fwd_kernel_traitsILi192ELi128ELi64ELi8ELb0ELb0EN7cutlass6half_tE19Flash_kernel_traitsILi192ELi128ELi64ELi8ES3_EELb0ELb0ELb1ELb0ELb0ELb1ELb1ELb0EEEvNS_16Flash_fwd_paramsE,"",@"SHT_CUDA_INFO"
	.sectionflags	@""
	.align	4


	//----- nvinfo : EIATTR_CUDA_API_VERSION
	.align		4
        /*0000*/ 	.byte	0x04, 0x37
        /*0002*/ 	.short	(.L_292 - .L_291)
.L_291:
        /*0004*/ 	.word	0x00000082


	//----- nvinfo : EIATTR_KPARAM_INFO
	.align		4
.L_292:
        /*0008*/ 	.byte	0x04, 0x17
        /*000a*/ 	.short	(.L_294 - .L_293)
.L_293:
        /*000c*/ 	.word	0x00000000
        /*0010*/ 	.short	0x0000
        /*0012*/ 	.short	0x0000
        /*0014*/ 	.byte	0x00, 0xf0, 0x41, 0x07


	//----- nvinfo : EIATTR_SPARSE_MMA_MASK
	.align		4
.L_294:
        /*0018*/ 	.byte	0x03, 0x50
        /*001a*/ 	.short	0x0000


	//----- nvinfo : EIATTR_MAXREG_COUNT
	.align		4
        /*001c*/ 	.byte	0x03, 0x1b
        /*001e*/ 	.short	0x00ff


	//----- nvinfo : EIATTR_NUM_BARRIERS
	.align		4
        /*0020*/ 	.byte	0x02, 0x4c
        /*0022*/ 	.byte	0x01
	.zero		1


	//----- nvinfo : EIATTR_MERCURY_ISA_VERSION
	.align		4
        /*0024*/ 	.byte	0x03, 0x5f
        /*0026*/ 	.short	0x0101


	//----- nvinfo : EIATTR_COOP_GROUP_MASK_REGIDS
	.align		4
        /*0028*/ 	.byte	0x04, 0x29
        /*002a*/ 	.short	(.L_296 - .L_295)


	//   ....[0]....
.L_295:
        /*002c*/ 	.word	0xffffffff


	//   ....[1]....
        /*0030*/ 	.word	0xffffffff


	//   ....[2]....
        /*0034*/ 	.word	0xffffffff


	//   ....[3]....
        /*0038*/ 	.word	0xffffffff


	//   ....[4]....
        /*003c*/ 	.word	0xffffffff


	//   ....[5]....
        /*0040*/ 	.word	0xffffffff


	//   ....[6]....
        /*0044*/ 	.word	0xffffffff


	//   ....[7]....
        /*0048*/ 	.word	0xffffffff


	//   ....[8]....
        /*004c*/ 	.word	0xffffffff


	//   ....[9]....
        /*0050*/ 	.word	0xffffffff


	//   ....[10]....
        /*0054*/ 	.word	0xffffffff


	//   ....[11]....
        /*0058*/ 	.word	0xffffffff


	//   ....[12]....
        /*005c*/ 	.word	0xffffffff


	//   ....[13]....
        /*0060*/ 	.word	0xffffffff


	//   ....[14]....
        /*0064*/ 	.word	0xffffffff


	//   ....[15]....
        /*0068*/ 	.word	0xffffffff


	//   ....[16]....
        /*006c*/ 	.word	0xffffffff


	//   ....[17]....
        /*0070*/ 	.word	0xffffffff


	//   ....[18]....
        /*0074*/ 	.word	0xffffffff


	//   ....[19]....
        /*0078*/ 	.word	0xffffffff


	//----- nvinfo : EIATTR_COOP_GROUP_INSTR_OFFSETS
	.align		4
.L_296:
        /*007c*/ 	.byte	0x04, 0x28
        /*007e*/ 	.short	(.L_298 - .L_297)


	//   ....[0]....
.L_297:
        /*0080*/ 	.word	0x000038e0


	//   ....[1]....
        /*0084*/ 	.word	0x00003a50


	//   ....[2]....
        /*0088*/ 	.word	0x00003a70


	//   ....[3]....
        /*008c*/ 	.word	0x00003b60


	//   ....[4]....
        /*0090*/ 	.word	0x00006740


	//   ....[5]....
        /*0094*/ 	.word	0x00006810


	//   ....[6]....
        /*0098*/ 	.word	0x00006860


	//   ....[7]....
        /*009c*/ 	.word	0x000068a0


	//   ....[8]....
        /*00a0*/ 	.word	0x00009c80


	//   ....[9]....
        /*00a4*/ 	.word	0x00009cb0


	//   ....[10]....
        /*00a8*/ 	.word	0x00009d10


	//   ....[11]....
        /*00ac*/ 	.word	0x00009d20


	//   ....[12]....
        /*00b0*/ 	.word	0x0000d180


	//   ....[13]....
        /*00b4*/ 	.word	0x0000d220


	//   ....[14]....
        /*00b8*/ 	.word	0x0000d290


	//   ....[15]....
        /*00bc*/ 	.word	0x0000d2a0


	//   ....[16]....
        /*00c0*/ 	.word	0x0000e9b0


	//   ....[17]....
        /*00c4*/ 	.word	0x0000e9e0


	//   ....[18]....
        /*00c8*/ 	.word	0x0000ea60


	//   ....[19]....
        /*00cc*/ 	.word	0x0000ea70


	//----- nvinfo : EIATTR_VRC_CTA_INIT_COUNT
	.align		4
.L_298:
        /*00d0*/ 	.byte	0x02, 0x4a
	.zero		1
	.zero		1


	//----- nvinfo : EIATTR_EXIT_INSTR_OFFSETS
	.align		4
        /*00d4*/ 	.byte	0x04, 0x1c
        /*00d6*/ 	.short	(.L_300 - .L_299)


	//   ....[0]....
.L_299:
        /*00d8*/ 	.word	0x00000330


	//   ....[1]....
        /*00dc*/ 	.word	0x00000f40


	//   ....[2]....
        /*00e0*/ 	.word	0x00000fd0


	//   ....[3]....
        /*00e4*/ 	.word	0x00010280


	//   ....[4]....
        /*00e8*/ 	.word	0x00010380


	//----- nvinfo : EIATTR_CRS_STACK_SIZE
	.align		4
.L_300:
        /*00ec*/ 	.byte	0x04, 0x1e
        /*00ee*/ 	.short	(.L_302 - .L_301)
.L_301:
        /*00f0*/ 	.word	0x00000000


	//----- nvinfo : EIATTR_CBANK_PARAM_SIZE
	.align		4
.L_302:
        /*00f4*/ 	.byte	0x03, 0x19
        /*00f6*/ 	.short	0x01d0


	//----- nvinfo : EIATTR_PARAM_CBANK
	.align		4
        /*00f8*/ 	.byte	0x04, 0x0a
        /*00fa*/ 	.short	(.L_304 - .L_303)
	.align		4
.L_303:
        /*00fc*/ 	.word	index@(.nv.constant0._ZN5flash16flash_fwd_kernelI23Flash_fwd_kernel_traitsILi192ELi128ELi64ELi8ELb0ELb0EN7cutlass6half_tE19Flash_kernel_traitsILi192ELi128ELi64ELi8ES3_EELb0ELb0ELb1ELb0ELb0ELb1ELb1ELb0EEEvNS_16Flash_fwd_paramsE)
        /*0100*/ 	.short	0x0380
        /*0102*/ 	.short	0x01d0


	//----- nvinfo : EIATTR_SW_WAR
	.align		4
.L_304:
        /*0104*/ 	.byte	0x04, 0x36
        /*0106*/ 	.short	(.L_306 - .L_305)
.L_305:
        /*0108*/ 	.word	0x00000008
.L_306:


//--------------------- .nv.info._ZN5flash16flash_fwd_kernelI23Flash_fwd_kernel_traitsILi192ELi128ELi64ELi8ELb0ELb0EN7cutlass6half_tE19Flash_kernel_traitsILi192ELi128ELi64ELi8ES3_EELb0ELb0ELb1ELb0ELb0ELb0ELb0ELb0EEEvNS_16Flash_fwd_paramsE --------------------------
	.section	.nv.info._ZN5flash16flash_fwd_kernelI23Flash_fwd_kernel_traitsILi192ELi128ELi64ELi8ELb0ELb0EN7cutlass6half_tE19Flash_kernel_traitsILi192ELi128ELi64ELi8ES3_EELb0ELb0ELb1ELb0ELb0ELb0ELb0ELb0EEEvNS_16Flash_fwd_paramsE,"",@"SHT_CUDA_INFO"
	.sectionflags	@""
	.align	4


	//----- nvinfo : EIATTR_CUDA_API_VERSION
	.align		4
        /*0000*/ 	.byte	0x04, 0x37
        /*0002*/ 	.short	(.L_308 - .L_307)
.L_307:
        /*0004*/ 	.word	0x00000082


	//----- nvinfo : EIATTR_KPARAM_INFO
	.align		4
.L_308:
        /*0008*/ 	.byte	0x04, 0x17
        /*000a*/ 	.short	(.L_310 - .L_309)
.L_309:
        /*000c*/ 	.word	0x00000000
        /*0010*/ 	.short	0x0000
        /*0012*/ 	.short	0x0000
        /*0014*/ 	.byte	0x00, 0xf0, 0x41, 0x07


	//----- nvinfo : EIATTR_SPARSE_MMA_MASK
	.align		4
.L_310:
        /*0018*/ 	.byte	0x03, 0x50
        /*001a*/ 	.short	0x0000


	//----- nvinfo : EIATTR_MAXREG_COUNT
	.align		4
        /*001c*/ 	.byte	0x03, 0x1b
        /*001e*/ 	.short	0x00ff


	//----- nvinfo : EIATTR_NUM_BARRIERS
	.align		4
        /*0020*/ 	.byte	0x02, 0x4c
        /*0022*/ 	.byte	0x01
	.zero		1


	//----- nvinfo : EIATTR_MERCURY_ISA_VERSION
	.align		4
        /*0024*/ 	.byte	0x03, 0x5f
        /*0026*/ 	.short	0x0101


	//----- nvinfo : EIATTR_COOP_GROUP_MASK_REGIDS
	.align		4
        /*0028*/ 	.byte	0x04, 0x29
        /*002a*/ 	.short	(.L_312 - .L_311)


	//   ....[0]....
.L_311:
        /*002c*/ 	.word	0xffffffff


	//   ....[1]....
        /*0030*/ 	.word	0xffffffff


	//   ....[2]....
        /*0034*/ 	.word	0xffffffff


	//   ....[3]....
        /*0038*/ 	.word	0xffffffff


	//   ....[4]....
        /*003c*/ 	.word	0xffffffff


	//   ....[5]....
        /*0040*/ 	.word	0xffffffff


	//   ....[6]....
        /*0044*/ 	.word	0xffffffff


	//   ....[7]....
        /*0048*/ 	.word	0xffffffff


	//   ....[8]....
        /*004c*/ 	.word	0xffffffff


	//   ....[9]....
        /*0050*/ 	.word	0xffffffff


	//   ....[10]....
        /*0054*/ 	.word	0xffffffff


	//   ....[11]....
        /*0058*/ 	.word	0xffffffff


	//   ....[12]....
        /*005c*/ 	.word	0xffffffff


	//   ....[13]....
        /*0060*/ 	.word	0xffffffff


	//   ....[14]....
        /*0064*/ 	.word	0xffffffff


	//   ....[15]....
        /*0068*/ 	.word	0xffffffff


	//   ....[16]....
        /*006c*/ 	.word	0xffffffff


	//   ....[17]....
        /*0070*/ 	.word	0xffffffff


	//   ....[18]....
        /*0074*/ 	.word	0xffffffff


	//   ....[19]....
        /*0078*/ 	.word	0xffffffff


	//----- nvinfo : EIATTR_COOP_GROUP_INSTR_OFFSETS
	.align		4
.L_312:
        /*007c*/ 	.byte	0x04, 0x28
        /*007e*/ 	.short	(.L_314 - .L_313)


	//   ....[0]....
.L_313:
        /*0080*/ 	.word	0x00004640


	//   ....[1]....
        /*0084*/ 	.word	0x00004770


	//   ....[2]....
        /*0088*/ 	.word	0x00004780


	//   ....[3]....
        /*008c*/ 	.word	0x000047d0


	//   ....[4]....
        /*0090*/ 	.word	0x00007370


	//   ....[5]....
        /*0094*/ 	.word	0x000073d0


	//   ....[6]....
        /*0098*/ 	.word	0x00007430


	//   ....[7]....
        /*009c*/ 	.word	0x00007450


	//   ....[8]....
        /*00a0*/ 	.word	0x0000a790


	//   ....[9]....
        /*00a4*/ 	.word	0x0000a7a0


	//   ....[10]....
        /*00a8*/ 	.word	0x0000a7d0


	//   ....[11]....
        /*00ac*/ 	.word	0x0000a7e0


	//   ....[12]....
        /*00b0*/ 	.word	0x0000dca0


	//   ....[13]....
        /*00b4*/ 	.word	0x0000dd20


	//   ....[14]....
        /*00b8*/ 	.word	0x0000ddc0


	//   ....[15]....
        /*00bc*/ 	.word	0x0000ddd0


	//   ....[16]....
        /*00c0*/ 	.word	0x0000f4a0


	//   ....[17]....
        /*00c4*/ 	.word	0x0000f4e0


	//   ....[18]....
        /*00c8*/ 	.word	0x0000f590


	//   ....[19]....
        /*00cc*/ 	.word	0x0000f5c0


	//----- nvinfo : EIATTR_VRC_CTA_INIT_COUNT
	.align		4
.L_314:
        /*00d0*/ 	.byte	0x02, 0x4a
	.zero		1
	.zero		1


	//----- nvinfo : EIATTR_EXIT_INSTR_OFFSETS
	.align		4
        /*00d4*/ 	.byte	0x04, 0x1c
        /*00d6*/ 	.short	(.L_316 - .L_315)


	//   ....[0]....
.L_315:
        /*00d8*/ 	.word	0x00000490


	//   ....[1]....
        /*00dc*/ 	.word	0x000011f0


	//   ....[2]....
        /*00e0*/ 	.word	0x00001280


	//   ....[3]....
        /*00e4*/ 	.word	0x00010da0


	//   ....[4]....
        /*00e8*/ 	.word	0x00010ed0


	//   ....[5]....
        /*00ec*/ 	.word	0x00010ef0


	//----- nvinfo : EIATTR_CRS_STACK_SIZE
	.align		4
.L_316:
        /*00f0*/ 	.byte	0x04, 0x1e
        /*00f2*/ 	.short	(.L_318 - .L_317)
.L_317:
        /*00f4*/ 	.word	0x00000000


	//----- nvinfo : EIATTR_CBANK_PARAM_SIZE
	.align		4
.L_318:
        /*00f8*/ 	.byte	0x03, 0x19
        /*00fa*/ 	.short	0x01d0


	//----- nvinfo : EIATTR_PARAM_CBANK
	.align		4
        /*00fc*/ 	.byte	0x04, 0x0a
        /*00fe*/ 	.short	(.L_320 - .L_319)
	.align		4
.L_319:
        /*0100*/ 	.word	index@(.nv.constant0._ZN5flash16flash_fwd_kernelI23Flash_fwd_kernel_traitsILi192ELi128ELi64ELi8ELb0ELb0EN7cutlass6half_tE19Flash_kernel_traitsILi192ELi128ELi64ELi8ES3_EELb0ELb0ELb1ELb0ELb0ELb0ELb0ELb0EEEvNS_16Flash_fwd_paramsE)
        /*0104*/ 	.short	0x0380
        /*0106*/ 	.short	0x01d0


	//----- nvinfo : EIATTR_SW_WAR
	.align		4
.L_320:
        /*0108*/ 	.byte	0x04, 0x36
        /*010a*/ 	.short	(.L_322 - .L_321)
.L_321:
        /*010c*/ 	.word	0x00000008
.L_322:


//--------------------- .nv.info._ZN5flash16flash_fwd_kernelI23Flash_fwd_kernel_traitsILi192ELi128ELi64ELi8ELb0ELb0EN7cutlass6half_tE19Flash_kernel_traitsILi192ELi128ELi64ELi8ES3_EELb0ELb0ELb1ELb0ELb0ELb0ELb1ELb0EEEvNS_16Flash_fwd_paramsE --------------------------
	.section	.nv.info._ZN5flash16flash_fwd_kernelI23Flash_fwd_kernel_traitsILi192ELi128ELi64ELi8ELb0ELb0EN7cutlass6half_tE19Flash_kernel_traitsILi192ELi128ELi64ELi8ES3_EELb0ELb0ELb1ELb0ELb0ELb0ELb1ELb0EEEvNS_16Flash_fwd_paramsE,"",@"SHT_CUDA_INFO"
	.sectionflags	@""
	.align	4


	//----- nvinfo : EIATTR_CUDA_API_VERSION
	.align		4
        /*0000*/ 	.byte	0x04, 0x37
        /*0002*/ 	.short	(.L_324 - .L_323)
.L_323:
        /*0004*/ 	.word	0x00000082


	//----- nvinfo : EIATTR_KPARAM_INFO
	.align		4
.L_324:
        /*0008*/ 	.byte	0x04, 0x17
        /*000a*/ 	.short	(.L_326 - .L_325)
.L_325:
        /*000c*/ 	.word	0x00000000
        /*0010*/ 	.short	0x0000
        /*0012*/ 	.short	0x0000
        /*0014*/ 	.byte	0x00, 0xf0, 0x41, 0x07


	//----- nvinfo : EIATTR_SPARSE_MMA_MASK
	.align		4
.L_326:
        /*0018*/ 	.byte	0x03, 0x50
        /*001a*/ 	.short	0x0000


	//----- nvinfo : EIATTR_MAXREG_COUNT
	.align		4
        /*001c*/ 	.byte	0x03, 0x1b
        /*001e*/ 	.short	0x00ff


	//----- nvinfo : EIATTR_NUM_BARRIERS
	.align		4
        /*0020*/ 	.byte	0x02, 0x4c
        /*0022*/ 	.byte	0x01
	.zero		1


	//----- nvinfo : EIATTR_MERCURY_ISA_VERSION
	.align		4
        /*0024*/ 	.byte	0x03, 0x5f
        /*0026*/ 	.short	0x0101


	//----- nvinfo : EIATTR_COOP_GROUP_MASK_REGIDS
	.align		4
        /*0028*/ 	.byte	0x04, 0x29
        /*002a*/ 	.short	(.L_328 - .L_327)


	//   ....[0]....
.L_327:
        /*002c*/ 	.word	0xffffffff


	//   ....[1]....
        /*0030*/ 	.word	0xffffffff


	//   ....[2]....
        /*0034*/ 	.word	0xffffffff


	//   ....[3]....
        /*0038*/ 	.word	0xffffffff


	//   ....[4]....
        /*003c*/ 	.word	0xffffffff


	//   ....[5]....
        /*0040*/ 	.word	0xffffffff


	//   ....[6]....
        /*0044*/ 	.word	0xffffffff


	//   ....[7]....
        /*0048*/ 	.word	0xffffffff


	//   ....[8]....
        /*004c*/ 	.word	0xffffffff


	//   ....[9]....
        /*0050*/ 	.word	0xffffffff


	//   ....[10]....
        /*0054*/ 	.word	0xffffffff


	//   ....[11]....
        /*0058*/ 	.word	0xffffffff


	//   ....[12]....
        /*005c*/ 	.word	0xffffffff


	//   ....[13]....
        /*0060*/ 	.word	0xffffffff


	//   ....[14]....
        /*0064*/ 	.word	0xffffffff


	//   ....[15]....
        /*0068*/ 	.word	0xffffffff


	//   ....[16]....
        /*006c*/ 	.word	0xffffffff


	//   ....[17]....
        /*0070*/ 	.word	0xffffffff


	//   ....[18]....
        /*0074*/ 	.word	0xffffffff


	//   ....[19]....
        /*0078*/ 	.word	0xffffffff


	//----- nvinfo : EIATTR_COOP_GROUP_INSTR_OFFSETS
	.align		4
.L_328:
        /*007c*/ 	.byte	0x04, 0x28
        /*007e*/ 	.short	(.L_330 - .L_329)


	//   ....[0]....
.L_329:
        /*0080*/ 	.word	0x00004a20


	//   ....[1]....
        /*0084*/ 	.word	0x00004b90


	//   ....[2]....
        /*0088*/ 	.word	0x00004ba0


	//   ....[3]....
        /*008c*/ 	.word	0x00004bf0


	//   ....[4]....
        /*0090*/ 	.word	0x00007bb0


	//   ....[5]....
        /*0094*/ 	.word	0x00007bd0


	//   ....[6]....
        /*0098*/ 	.word	0x00007c50


	//   ....[7]....
        /*009c*/ 	.word	0x00007c60


	//   ....[8]....
        /*00a0*/ 	.word	0x0000b3c0


	//   ....[9]....
        /*00a4*/ 	.word	0x0000b3e0


	//   ....[10]....
        /*00a8*/ 	.word	0x0000b450


	//   ....[11]....
        /*00ac*/ 	.word	0x0000b460


	//   ....[12]....
        /*00b0*/ 	.word	0x0000ecc0


	//   ....[13]....
        /*00b4*/ 	.word	0x0000ed50


	//   ....[14]....
        /*00b8*/ 	.word	0x0000ee00


	//   ....[15]....
        /*00bc*/ 	.word	0x0000ee10


	//   ....[16]....
        /*00c0*/ 	.word	0x000104e0


	//   ....[17]....
        /*00c4*/ 	.word	0x00010520


	//   ....[18]....
        /*00c8*/ 	.word	0x000105d0


	//   ....[19]....
        /*00cc*/ 	.word	0x00010600


	//----- nvinfo : EIATTR_VRC_CTA_INIT_COUNT
	.align		4
.L_330:
        /*00d0*/ 	.byte	0x02, 0x4a
	.zero		1
	.zero		1


	//----- nvinfo : EIATTR_EXIT_INSTR_OFFSETS
	.align		4
        /*00d4*/ 	.byte	0x04, 0x1c
        /*00d6*/ 	.short	(.L_332 - .L_331)


	//   ....[0]....
.L_331:
        /*00d8*/ 	.word	0x00000490


	//   ....[1]....
        /*00dc*/ 	.word	0x000011f0


	//   ....[2]....
        /*00e0*/ 	.word	0x00001280


	//   ....[3]....
        /*00e4*/ 	.word	0x00011de0


	//   ....[4]....
        /*00e8*/ 	.word	0x00011f10


	//   ....[5]....
        /*00ec*/ 	.word	0x00011f30


	//----- nvinfo : EIATTR_CRS_STACK_SIZE
	.align		4
.L_332:
        /*00f0*/ 	.byte	0x04, 0x1e
        /*00f2*/ 	.short	(.L_334 - .L_333)
.L_333:
        /*00f4*/ 	.word	0x00000000


	//----- nvinfo : EIATTR_CBANK_PARAM_SIZE
	.align		4
.L_334:
        /*00f8*/ 	.byte	0x03, 0x19
        /*00fa*/ 	.short	0x01d0


	//----- nvinfo : EIATTR_PARAM_CBANK
	.align		4
        /*00fc*/ 	.byte	0x04, 0x0a
        /*00fe*/ 	.short	(.L_336 - .L_335)
	.align		4
.L_335:
        /*0100*/ 	.word	index@(.nv.constant0._ZN5flash16flash_fwd_kernelI23Flash_fwd_kernel_traitsILi192ELi128ELi64ELi8ELb0ELb0EN7cutlass6half_tE19Flash_kernel_traitsILi192ELi128ELi64ELi8ES3_EELb0ELb0ELb1ELb0ELb0ELb0ELb1ELb0EEEvNS_16Flash_fwd_paramsE)
        /*0104*/ 	.short	0x0380
        /*0106*/ 	.short	0x01d0


	//----- nvinfo : EIATTR_SW_WAR
	.align		4
.L_336:
        /*0108*/ 	.byte	0x04, 0x36
        /*010a*/ 	.short	(.L_338 - .L_337)
.L_337:
        /*010c*/ 	.word	0x00000008
.L_338:


//--------------------- .nv.info._ZN5flash16flash_fwd_kernelI23Flash_fwd_kernel_traitsILi192ELi128ELi64ELi8ELb0ELb0EN7cutlass6half_tE19Flash_kernel_traitsILi192ELi128ELi64ELi8ES3_EELb0ELb0ELb1ELb1ELb0ELb0ELb0ELb0EEEvNS_16Flash_fwd_paramsE --------------------------
	.section	.nv.info._ZN5flash16flash_fwd_kernelI23Flash_fwd_kernel_traitsILi192ELi128ELi64ELi8ELb0ELb0EN7cutlass6half_tE19Flash_kernel_traitsILi192ELi128ELi64ELi8ES3_EELb0ELb0ELb1ELb1ELb0ELb0ELb0ELb0EEEvNS_16Flash_fwd_paramsE,"",@"SHT_CUDA_INFO"
	.sectionflags	@""
	.align	4


	//----- nvinfo : EIATTR_CUDA_API_VERSION
	.align		4
        /*0000*/ 	.byte	0x04, 0x37
        /*0002*/ 	.short	(.L_340 - .L_339)
.L_339:
        /*0004*/ 	.word	0x00000082


	//----- nvinfo : EIATTR_KPARAM_INFO
	.align		4
.L_340:
        /*0008*/ 	.byte	0x04, 0x17
        /*000a*/ 	.short	(.L_342 - .L_341)
.L_341:
        /*000c*/ 	.word	0x00000000
        /*0010*/ 	.short	0x0000
        /*0012*/ 	.short	0x0000
        /*0014*/ 	.byte	0x00, 0xf0, 0x41, 0x07


	//----- nvinfo : EIATTR_SPARSE_MMA_MASK
	.align		4
.L_342:
        /*0018*/ 	.byte	0x03, 0x50
        /*001a*/ 	.short	0x0000


	//----- nvinfo : EIATTR_MAXREG_COUNT
	.align		4
        /*001c*/ 	.byte	0x03, 0x1b
        /*001e*/ 	.short	0x00ff


	//----- nvinfo : EIATTR_NUM_BARRIERS
	.align		4
        /*0020*/ 	.byte	0x02, 0x4c
        /*0022*/ 	.byte	0x01
	.zero		1


	//----- nvinfo : EIATTR_MERCURY_ISA_VERSION
	.align		4
        /*0024*/ 	.byte	0x03, 0x5f
        /*0026*/ 	.short	0x0101


	//----- nvinfo : EIATTR_COOP_GROUP_MASK_REGIDS
	.align		4
        /*0028*/ 	.byte	0x04, 0x29
        /*002a*/ 	.short	(.L_344 - .L_343)


	//   ....[0]....
.L_343:
        /*002c*/ 	.word	0xffffffff


	//   ....[1]....
        /*0030*/ 	.word	0xffffffff


	//   ....[2]....
        /*0034*/ 	.word	0xffffffff


	//   ....[3]....
        /*0038*/ 	.word	0xffffffff


	//   ....[4]....
        /*003c*/ 	.word	0xffffffff


	//   ....[5]....
        /*0040*/ 	.word	0xffffffff


	//   ....[6]....
        /*0044*/ 	.word	0xffffffff


	//   ....[7]....
        /*0048*/ 	.word	0xffffffff


	//   ....[8]....
        /*004c*/ 	.word	0xffffffff


	//   ....[9]....
        /*0050*/ 	.word	0xffffffff


	//   ....[10]....
        /*0054*/ 	.word	0xffffffff


	//   ....[11]....
        /*0058*/ 	.word	0xffffffff


	//   ....[12]....
        /*005c*/ 	.word	0xffffffff


	//   ....[13]....
        /*0060*/ 	.word	0xffffffff


	//   ....[14]....
        /*0064*/ 	.word	0xffffffff


	//   ....[15]....
        /*0068*/ 	.word	0xffffffff


	//   ....[16]....
        /*006c*/ 	.word	0xffffffff


	//   ....[17]....
        /*0070*/ 	.word	0xffffffff


	//   ....[18]....
        /*0074*/ 	.word	0xffffffff


	//   ....[19]....
        /*0078*/ 	.word	0xffffffff


	//----- nvinfo : EIATTR_COOP_GROUP_INSTR_OFFSETS
	.align		4
.L_344:
        /*007c*/ 	.byte	0x04, 0x28
        /*007e*/ 	.short	(.L_346 - .L_345)


	//   ....[0]....
.L_345:
        /*0080*/ 	.word	0x00004ff0


	//   ....[1]....
        /*0084*/ 	.word	0x00005010


	//   ....[2]....
        /*0088*/ 	.word	0x000050c0


	//   ....[3]....
        /*008c*/ 	.word	0x000050d0


	//   ....[4]....
        /*0090*/ 	.word	0x000085b0


	//   ....[5]....
        /*0094*/ 	.word	0x000085d0


	//   ....[6]....
        /*0098*/ 	.word	0x00008670


	//   ....[7]....
        /*009c*/ 	.word	0x00008680


	//   ....[8]....
        /*00a0*/ 	.word	0x0000c230


	//   ....[9]....
        /*00a4*/ 	.word	0x0000c260


	//   ....[10]....
        /*00a8*/ 	.word	0x0000c2c0


	//   ....[11]....
        /*00ac*/ 	.word	0x0000c2d0


	//   ....[12]....
        /*00b0*/ 	.word	0x0000ff00


	//   ....[13]....
        /*00b4*/ 	.word	0x00010000


	//   ....[14]....
        /*00b8*/ 	.word	0x00010010


	//   ....[15]....
        /*00bc*/ 	.word	0x00010090


	//   ....[16]....
        /*00c0*/ 	.word	0x000117d0


	//   ....[17]....
        /*00c4*/ 	.word	0x00011810


	//   ....[18]....
        /*00c8*/ 	.word	0x000118e0


	//   ....[19]....
        /*00cc*/ 	.word	0x00011910


	//----- nvinfo : EIATTR_VRC_CTA_INIT_COUNT
	.align		4
.L_346:
        /*00d0*/ 	.byte	0x02, 0x4a
	.zero		1
	.zero		1


	//----- nvinfo : EIATTR_EXIT_INSTR_OFFSETS
	.align		4
        /*00d4*/ 	.byte	0x04, 0x1c
        /*00d6*/ 	.short	(.L_348 - .L_347)


	//   ....[0]....
.L_347:
        /*00d8*/ 	.word	0x00000490


	//   ....[1]....
        /*00dc*/ 	.word	0x000011f0


	//   ....[2]....
        /*00e0*/ 	.word	0x00001280


	//   ....[3]....
        /*00e4*/ 	.word	0x000130b0


	//   ....[4]....
        /*00e8*/ 	.word	0x000131e0


	//   ....[5]....
        /*00ec*/ 	.word	0x00013200


	//----- nvinfo : EIATTR_CRS_STACK_SIZE
	.align		4
.L_348:
        /*00f0*/ 	.byte	0x04, 0x1e
        /*00f2*/ 	.short	(.L_350 - .L_349)
.L_349:
        /*00f4*/ 	.word	0x00000000


	//----- nvinfo : EIATTR_CBANK_PARAM_SIZE
	.align		4
.L_350:
        /*00f8*/ 	.byte	0x03, 0x19
        /*00fa*/ 	.short	0x01d0


	//----- nvinfo : EIATTR_PARAM_CBANK
	.align		4
        /*00fc*/ 	.byte	0x04, 0x0a
        /*00fe*/ 	.short	(.L_352 - .L_351)
	.align		4
.L_351:
        /*0100*/ 	.word	index@(.nv.constant0._ZN5flash16flash_fwd_kernelI23Flash_fwd_kernel_traitsILi192ELi128ELi64ELi8ELb0ELb0EN7cutlass6half_tE19Flash_kernel_traitsILi192ELi128ELi64ELi8ES3_EELb0ELb0ELb1ELb1ELb0ELb0ELb0ELb0EEEvNS_16Flash_fwd_paramsE)
        /*0104*/ 	.short	0x0380
        /*0106*/ 	.short	0x01d0


	//----- nvinfo : EIATTR_SW_WAR
	.align		4
.L_352:
        /*0108*/ 	.byte	0x04, 0x36
        /*010a*/ 	.short	(.L_354 - .L_353)
.L_353:
        /*010c*/ 	.word	0x00000008
.L_354:


//--------------------- .nv.info._ZN5flash16flash_fwd_kernelI23Flash_fwd_kernel_traitsILi192ELi128ELi64ELi8ELb0ELb0EN7cutlass6half_tE19Flash_kernel_traitsILi192ELi128ELi64ELi8ES3_EELb0ELb0ELb1ELb1ELb0ELb0ELb1ELb0EEEvNS_16Flash_fwd_paramsE --------------------------
	.section	.nv.info._ZN5flash16flash_fwd_kernelI23Flash_fwd_kernel_traitsILi192ELi128ELi64ELi8ELb0ELb0EN7cutlass6half_tE19Flash_kernel_traitsILi192ELi128ELi64ELi8ES3_EELb0ELb0ELb1ELb1ELb0ELb0ELb1ELb0EEEvNS_16Flash_fwd_paramsE,"",@"SHT_CUDA_INFO"
	.sectionflags	@""
	.align	4


	//----- nvinfo : EIATTR_CUDA_API_VERSION
	.align		4
        /*0000*/ 	.byte	0x04, 0x37
        /*0002*/ 	.short	(.L_356 - .L_355)
.L_355:
        /*0004*/ 	.word	0x00000082


	//----- nvinfo : EIATTR_KPARAM_INFO
	.align		4
.L_356:
        /*0008*/ 	.byte	0x04, 0x17
        /*000a*/ 	.short	(.L_358 - .L_357)
.L_357:
        /*000c*/ 	.word	0x00000000
        /*0010*/ 	.short	0x0000
        /*0012*/ 	.short	0x0000
        /*0014*/ 	.byte	0x00, 0xf0, 0x41, 0x07


	//----- nvinfo : EIATTR_SPARSE_MMA_MASK
	.align		4
.L_358:
        /*0018*/ 	.byte	0x03, 0x50
        /*001a*/ 	.short	0x0000


	//----- nvinfo : EIATTR_MAXREG_COUNT
	.align		4
        /*001c*/ 	.byte	0x03, 0x1b
        /*001e*/ 	.short	0x00ff


	//----- nvinfo : EIATTR_NUM_BARRIERS
	.align		4
        /*0020*/ 	.byte	0x02, 0x4c
        /*0022*/ 	.byte	0x01
	.zero		1


	//----- nvinfo : EIATTR_MERCURY_ISA_VERSION
	.align		4
        /*0024*/ 	.byte	0x03, 0x5f
        /*0026*/ 	.short	0x0101


	//----- nvinfo : EIATTR_COOP_GROUP_MASK_REGIDS
	.align		4
        /*0028*/ 	.byte	0x04, 0x29
        /*002a*/ 	.short	(.L_360 - .L_359)


	//   ....[0]....
.L_359:
        /*002c*/ 	.word	0xffffffff


	//   ....[1]....
        /*0030*/ 	.word	0xffffffff


	//   ....[2]....
        /*0034*/ 	.word	0xffffffff


	//   ....[3]....
        /*0038*/ 	.word	0xffffffff


	//   ....[4]....
        /*003c*/ 	.word	0xffffffff


	//   ....[5]....
        /*0040*/ 	.word	0xffffffff


	//   ....[6]....
        /*0044*/ 	.word	0xffffffff


	//   ....[7]....
        /*0048*/ 	.word	0xffffffff


	//   ....[8]....
        /*004c*/ 	.word	0xffffffff


	//   ....[9]....
        /*0050*/ 	.word	0xffffffff


	//   ....[10]....
        /*0054*/ 	.word	0xffffffff


	//   ....[11]....
        /*0058*/ 	.word	0xffffffff


	//   ....[12]....
        /*005c*/ 	.word	0xffffffff


	//   ....[13]....
        /*0060*/ 	.word	0xffffffff


	//   ....[14]....
        /*0064*/ 	.word	0xffffffff


	//   ....[15]....
        /*0068*/ 	.word	0xffffffff


	//   ....[16]....
        /*006c*/ 	.word	0xffffffff


	//   ....[17]....
        /*0070*/ 	.word	0xffffffff


	//   ....[18]....
        /*0074*/ 	.word	0xffffffff


	//   ....[19]....
        /*0078*/ 	.word	0xffffffff


	//----- nvinfo : EIATTR_COOP_GROUP_INSTR_OFFSETS
	.align		4
.L_360:
        /*007c*/ 	.byte	0x04, 0x28
        /*007e*/ 	.short	(.L_362 - .L_361)


	//   ....[0]....
.L_361:
        /*0080*/ 	.word	0x00005400


	//   ....[1]....
        /*0084*/ 	.word	0x00005420


	//   ....[2]....
        /*0088*/ 	.word	0x000054d0


	//   ....[3]....
        /*008c*/ 	.word	0x000054e0


	//   ....[4]....
        /*0090*/ 	.word	0x00008d80


	//   ....[5]....
        /*0094*/ 	.word	0x00008e00


	//   ....[6]....
        /*0098*/ 	.word	0x00008e20


	//   ....[7]....
        /*009c*/ 	.word	0x00008e50


	//   ....[8]....
        /*00a0*/ 	.word	0x0000ce40


	//   ....[9]....
        /*00a4*/ 	.word	0x0000ce70


	//   ....[10]....
        /*00a8*/ 	.word	0x0000cf00


	//   ....[11]....
        /*00ac*/ 	.word	0x0000cf10


	//   ....[12]....
        /*00b0*/ 	.word	0x00011010


	//   ....[13]....
        /*00b4*/ 	.word	0x00011020


	//   ....[14]....
        /*00b8*/ 	.word	0x00011050


	//   ....[15]....
        /*00bc*/ 	.word	0x00011060


	//   ....[16]....
        /*00c0*/ 	.word	0x000127d0


	//   ....[17]....
        /*00c4*/ 	.word	0x00012810


	//   ....[18]....
        /*00c8*/ 	.word	0x000128e0


	//   ....[19]....
        /*00cc*/ 	.word	0x00012910


	//----- nvinfo : EIATTR_VRC_CTA_INIT_COUNT
	.align		4
.L_362:
        /*00d0*/ 	.byte	0x02, 0x4a
	.zero		1
	.zero		1


	//----- nvinfo : EIATTR_EXIT_INSTR_OFFSETS
	.align		4
        /*00d4*/ 	.byte	0x04, 0x1c
        /*00d6*/ 	.short	(.L_364 - .L_363)


	//   ....[0]....
.L_363:
        /*00d8*/ 	.word	0x00000490


	//   ....[1]....
        /*00dc*/ 	.word	0x000011f0


	//   ....[2]....
        /*00e0*/ 	.word	0x00001280


	//   ....[3]....
        /*00e4*/ 	.word	0x000140b0


	//   ....[4]....
        /*00e8*/ 	.word	0x000141e0


	//   ....[5]....
        /*00ec*/ 	.word	0x00014200


	//----- nvinfo : EIATTR_CRS_STACK_SIZE
	.align		4
.L_364:
        /*00f0*/ 	.byte	0x04, 0x1e
        /*00f2*/ 	.short	(.L_366 - .L_365)
.L_365:
        /*00f4*/ 	.word	0x00000000


	//----- nvinfo : EIATTR_CBANK_PARAM_SIZE
	.align		4
.L_366:
        /*00f8*/ 	.byte	0x03, 0x19
        /*00fa*/ 	.short	0x01d0


	//----- nvinfo : EIATTR_PARAM_CBANK
	.align		4
        /*00fc*/ 	.byte	0x04, 0x0a
        /*00fe*/ 	.short	(.L_368 - .L_367)
	.align		4
.L_367:
        /*0100*/ 	.word	index@(.nv.constant0._ZN5flash16flash_fwd_kernelI23Flash_fwd_kernel_traitsILi192ELi128ELi64ELi8ELb0ELb0EN7cutlass6half_tE19Flash_kernel_traitsILi192ELi128ELi64ELi8ES3_EELb0ELb0ELb1ELb1ELb0ELb0ELb1ELb0EEEvNS_16Flash_fwd_paramsE)
        /*0104*/ 	.short	0x0380
        /*0106*/ 	.short	0x01d0


	//----- nvinfo : EIATTR_SW_WAR
	.align		4
.L_368:
        /*0108*/ 	.byte	0x04, 0x36
        /*010a*/ 	.short	(.L_370 - .L_369)
.L_369:
        /*010c*/ 	.word	0x00000008
.L_370:


//--------------------- .nv.info._ZN5flash16flash_fwd_kernelI23Flash_fwd_kernel_traitsILi192ELi64ELi64ELi4ELb0ELb0EN7cutlass6half_tE19Flash_kernel_traitsILi192ELi64ELi64ELi4ES3_EELb1ELb0ELb0ELb0ELb0ELb0ELb0ELb0EEEvNS_16Flash_fwd_paramsE --------------------------
	.section	.nv.info._ZN5flash16flash_fwd_kernelI23Flash_fwd_kernel_traitsILi192ELi64ELi64ELi4ELb0ELb0EN7cutlass6half_tE19Flash_kernel_traitsILi192ELi64ELi64ELi4ES3_EELb1ELb0ELb0ELb0ELb0ELb0ELb0ELb0EEEvNS_16Flash_fwd_paramsE,"",@"SHT_CUDA_INFO"
	.sectionflags	@""
	.align	4


	//----- nvinfo : EIATTR_CUDA_API_VERSION
	.align		4
        /*0000*/ 	.byte	0x04, 0x37
        /*0002*/ 	.short	(.L_372 - .L_371)
.L_371:
        /*0004*/ 	.word	0x00000082


	//----- nvinfo : EIATTR_KPARAM_INFO
	.align		4
.L_372:
        /*0008*/ 	.byte	0x04, 0x17
        /*000a*/ 	.short	(.L_374 - .L_373)
.L_373:
        /*000c*/ 	.word	0x00000000
        /*0010*/ 	.short	0x0000
        /*0012*/ 	.short	0x0000
        /*0014*/ 	.byte	0x00, 0xf0, 0x41, 0x07


	//----- nvinfo : EIATTR_SPARSE_MMA_MASK
	.align		4
.L_374:
        /*0018*/ 	.byte	0x03, 0x50
        /*001a*/ 	.short	0x0000


	//----- nvinfo : EIATTR_MAXREG_COUNT
	.align		4
        /*001c*/ 	.byte	0x03, 0x1b
        /*001e*/ 	.short	0x00ff


	//----- nvinfo : EIATTR_NUM_BARRIERS
	.align		4
        /*0020*/ 	.byte	0x02, 0x4c
        /*0022*/ 	.byte	0x01
	.zero		1


	//----- nvinfo : EIATTR_MERCURY_ISA_VERSION
	.align		4
        /*0024*/ 	.byte	0x03, 0x5f
        /*0026*/ 	.short	0x0101


	//----- nvinfo : EIATTR_COOP_GROUP_MASK_REGIDS
	.align		4
        /*0028*/ 	.byte	0x04, 0x29
        /*002a*/ 	.short	(.L_376 - .L_375)


	//   ....[0]....
.L_375:
        /*002c*/ 	.word	0xffffffff


	//   ....[1]....
        /*0030*/ 	.word	0xffffffff


	//   ....[2]....
        /*0034*/ 	.word	0xffffffff


	//   ....[3]....
        /*0038*/ 	.word	0xffffffff


	//   ....[4]....
        /*003c*/ 	.word	0xffffffff


	//   ....[5]....
        /*0040*/ 	.word	0xffffffff


	//   ....[6]....
        /*0044*/ 	.word	0xffffffff


	//   ....[7]....
        /*0048*/ 	.word	0xffffffff


	//   ....[8]....
        /*004c*/ 	.word	0xffffffff


	//   ....[9]....
        /*0050*/ 	.word	0xffffffff


	//   ....[10]....
        /*0054*/ 	.word	0xffffffff


	//   ....[11]....
        /*0058*/ 	.word	0xffffffff


	//----- nvinfo : EIATTR_COOP_GROUP_INSTR_OFFSETS
	.align		4
.L_376:
        /*005c*/ 	.byte	0x04, 0x28
        /*005e*/ 	.short	(.L_378 - .L_377)


	//   ....[0]....
.L_377:
        /*0060*/ 	.word	0x000049d0


	//   ....[1]....
        /*0064*/ 	.word	0x00004a20


	//   ....[2]....
        /*0068*/ 	.word	0x00004b80


	//   ....[3]....
        /*006c*/ 	.word	0x00004ca0


	//   ....[4]....
        /*0070*/ 	.word	0x00007d00


	//   ....[5]....
        /*0074*/ 	.word	0x00007d60


	//   ....[6]....
        /*0078*/ 	.word	0x00007e40


	//   ....[7]....
        /*007c*/ 	.word	0x00007e80


	//   ....[8]....
        /*0080*/ 	.word	0x00009e90


	//   ....[9]....
        /*0084*/ 	.word	0x00009ed0


	//   ....[10]....
        /*0088*/ 	.word	0x00009f60


	//   ....[11]....
        /*008c*/ 	.word	0x00009f70


	//----- nvinfo : EIATTR_VRC_CTA_INIT_COUNT
	.align		4
.L_378:
        /*0090*/ 	.byte	0x02, 0x4a
	.zero		1
	.zero		1


	//----- nvinfo : EIATTR_EXIT_INSTR_OFFSETS
	.align		4
        /*0094*/ 	.byte	0x04, 0x1c
        /*0096*/ 	.short	(.L_380 - .L_379)


	//   ....[0]....
.L_379:
        /*0098*/ 	.word	0x000004b0


	//   ....[1]....
        /*009c*/ 	.word	0x000010a0


	//   ....[2]....
        /*00a0*/ 	.word	0x00001130


	//   ....[3]....
        /*00a4*/ 	.word	0x0000b790


	//   ....[4]....
        /*00a8*/ 	.word	0x0000b8d0


	//   ....[5]....
        /*00ac*/ 	.word	0x0000b8f0


	//----- nvinfo : EIATTR_CRS_STACK_SIZE
	.align		4
.L_380:
        /*00b0*/ 	.byte	0x04, 0x1e
        /*00b2*/ 	.short	(.L_382 - .L_381)
.L_381:
        /*00b4*/ 	.word	0x00000000


	//----- nvinfo : EIATTR_CBANK_PARAM_SIZE
	.align		4
.L_382:
        /*00b8*/ 	.byte	0x03, 0x19
        /*00ba*/ 	.short	0x01d0


	//----- nvinfo : EIATTR_PARAM_CBANK
	.align		4
        /*00bc*/ 	.byte	0x04, 0x0a
        /*00be*/ 	.short	(.L_384 - .L_383)
	.align		4
.L_383:
        /*00c0*/ 	.word	index@(.nv.constant0._ZN5flash16flash_fwd_kernelI23Flash_fwd_kernel_traitsILi192ELi64ELi64ELi4ELb0ELb0EN7cutlass6half_tE19Flash_kernel_traitsILi192ELi64ELi64ELi4ES3_EELb1ELb0ELb0ELb0ELb0ELb0ELb0ELb0EEEvNS_16Flash_fwd_paramsE)
        /*00c4*/ 	.short	0x0380
        /*00c6*/ 	.short	0x01d0


	//----- nvinfo : EIATTR_SW_WAR
	.align		4
.L_384:
        /*00c8*/ 	.byte	0x04, 0x36
        /*00ca*/ 	.short	(.L_386 - .L_385)
.L_385:
        /*00cc*/ 	.word	0x00000008
.L_386:


//--------------------- .nv.info._ZN5flash16flash_fwd_kernelI23Flash_fwd_kernel_traitsILi192ELi64ELi64ELi4ELb0ELb0EN7cutlass6half_tE19Flash_kernel_traitsILi192ELi64ELi64ELi4ES3_EELb1ELb0ELb1ELb0ELb0ELb0ELb0ELb0EEEvNS_16Flash_fwd_paramsE --------------------------
	.section	.nv.info._ZN5flash16flash_fwd_kernelI23Flash_fwd_kernel_traitsILi192ELi64ELi64ELi4ELb0ELb0EN7cutlass6half_tE19Flash_kernel_traitsILi192ELi64ELi64ELi4ES3_EELb1ELb0ELb1ELb0ELb0ELb0ELb0ELb0EEEvNS_16Flash_fwd_paramsE,"",@"SHT_CUDA_INFO"
	.sectionflags	@""
	.align	4


	//----- nvinfo : EIATTR_CUDA_API_VERSION
	.align		4
        /*0000*/ 	.byte	0x04, 0x37
        /*0002*/ 	.short	(.L_388 - .L_387)
.L_387:
        /*0004*/ 	.word	0x00000082


	//----- nvinfo : EIATTR_KPARAM_INFO
	.align		4
.L_388:
        /*0008*/ 	.byte	0x04, 0x17
        /*000a*/ 	.short	(.L_390 - .L_389)
.L_389:
        /*000c*/ 	.word	0x00000000
        /*0010*/ 	.short	0x0000
        /*0012*/ 	.short	0x0000
        /*0014*/ 	.byte	0x00, 0xf0, 0x41, 0x07


	//----- nvinfo : EIATTR_SPARSE_MMA_MASK
	.align		4
.L_390:
        /*0018*/ 	.byte	0x03, 0x50
        /*001a*/ 	.short	0x0000


	//----- nvinfo : EIATTR_MAXREG_COUNT
	.align		4
        /*001c*/ 	.byte	0x03, 0x1b
        /*001e*/ 	.short	0x00ff


	//----- nvinfo : EIATTR_NUM_BARRIERS
	.align		4
        /*0020*/ 	.byte	0x02, 0x4c
        /*0022*/ 	.byte	0x01
	.zero		1


	//----- nvinfo : EIATTR_MERCURY_ISA_VERSION
	.align		4
        /*0024*/ 	.byte	0x03, 0x5f
        /*0026*/ 	.short	0x0101


	//----- nvinfo : EIATTR_COOP_GROUP_MASK_REGIDS
	.align		4
        /*0028*/ 	.byte	0x04, 0x29
        /*002a*/ 	.short	(.L_392 - .L_391)


	//   ....[0]....
.L_391:
        /*002c*/ 	.word	0xffffffff


	//   ....[1]....
        /*0030*/ 	.word	0xffffffff


	//   ....[2]....
        /*0034*/ 	.word	0xffffffff


	//   ....[3]....
        /*0038*/ 	.word	0xffffffff


	//   ....[4]....
        /*003c*/ 	.word	0xffffffff


	//   ....[5]....
        /*0040*/ 	.word	0xffffffff


	//   ....[6]....
        /*0044*/ 	.word	0xffffffff


	//   ....[7]....
        /*0048*/ 	.word	0xffffffff


	//   ....[8]....
        /*004c*/ 	.word	0xffffffff


	//   ....[9]....
        /*0050*/ 	.word	0xffffffff


	//   ....[10]....
        /*0054*/ 	.word	0xffffffff


	//   ....[11]....
        /*0058*/ 	.word	0xffffffff


	//   ....[12]....
        /*005c*/ 	.word	0xffffffff


	//   ....[13]....
        /*0060*/ 	.word	0xffffffff


	//   ....[14]....
        /*0064*/ 	.word	0xffffffff


	//   ....[15]....
        /*0068*/ 	.word	0xffffffff


	//----- nvinfo : EIATTR_COOP_GROUP_INSTR_OFFSETS
	.align		4
.L_392:
        /*006c*/ 	.byte	0x04, 0x28
        /*006e*/ 	.short	(.L_394 - .L_393)


	//   ....[0]....
.L_393:
        /*0070*/ 	.word	0x00005000


	//   ....[1]....
        /*0074*/ 	.word	0x00005230


	//   ....[2]....
        /*0078*/ 	.word	0x00005260


	//   ....[3]....
        /*007c*/ 	.word	0x00005310


	//   ....[4]....
        /*0080*/ 	.word	0x00008c10


	//   ....[5]....
        /*0084*/ 	.word	0x00008c40


	//   ....[6]....
        /*0088*/ 	.word	0x00008d30


	//   ....[7]....
        /*008c*/ 	.word	0x00008d70


	//   ....[8]....
        /*0090*/ 	.word	0x0000d080


	//   ....[9]....
        /*0094*/ 	.word	0x0000d0a0


	//   ....[10]....
        /*0098*/ 	.word	0x0000d110


	//   ....[11]....
        /*009c*/ 	.word	0x0000d140


	//   ....[12]....
        /*00a0*/ 	.word	0x0000f1a0


	//   ....[13]....
        /*00a4*/ 	.word	0x0000f1e0


	//   ....[14]....
        /*00a8*/ 	.word	0x0000f290


	//   ....[15]....
        /*00ac*/ 	.word	0x0000f2a0


	//----- nvinfo : EIATTR_VRC_CTA_INIT_COUNT
	.align		4
.L_394:
        /*00b0*/ 	.byte	0x02, 0x4a
	.zero		1
	.zero		1


	//----- nvinfo : EIATTR_EXIT_INSTR_OFFSETS
	.align		4
        /*00b4*/ 	.byte	0x04, 0x1c
        /*00b6*/ 	.short	(.L_396 - .L_395)


	//   ....[0]....
.L_395:
        /*00b8*/ 	.word	0x000004a0


	//   ....[1]....
        /*00bc*/ 	.word	0x000011c0


	//   ....[2]....
        /*00c0*/ 	.word	0x00001250


	//   ....[3]....
        /*00c4*/ 	.word	0x00010a80


	//   ....[4]....
        /*00c8*/ 	.word	0x00010bc0


	//   ....[5]....
        /*00cc*/ 	.word	0x00010be0


	//----- nvinfo : EIATTR_CRS_STACK_SIZE
	.align		4
.L_396:
        /*00d0*/ 	.byte	0x04, 0x1e
        /*00d2*/ 	.short	(.L_398 - .L_397)
.L_397:
        /*00d4*/ 	.word	0x00000000


	//----- nvinfo : EIATTR_CBANK_PARAM_SIZE
	.align		4
.L_398:
        /*00d8*/ 	.byte	0x03, 0x19
        /*00da*/ 	.short	0x01d0


	//----- nvinfo : EIATTR_PARAM_CBANK
	.align		4
        /*00dc*/ 	.byte	0x04, 0x0a
        /*00de*/ 	.short	(.L_400 - .L_399)
	.align		4
.L_399:
        /*00e0*/ 	.word	index@(.nv.constant0._ZN5flash16flash_fwd_kernelI23Flash_fwd_kernel_traitsILi192ELi64ELi64ELi4ELb0ELb0EN7cutlass6half_tE19Flash_kernel_traitsILi192ELi64ELi64ELi4ES3_EELb1ELb0ELb1ELb0ELb0ELb0ELb0ELb0EEEvNS_16Flash_fwd_paramsE)
        /*00e4*/ 	.short	0x0380
        /*00e6*/ 	.short	0x01d0


	//----- nvinfo : EIATTR_SW_WAR
	.align		4
.L_400:
        /*00e8*/ 	.byte	0x04, 0x36
        /*00ea*/ 	.short	(.L_402 - .L_401)
.L_401:
        /*00ec*/ 	.word	0x00000008
.L_402:


//--------------------- .nv.info._ZN5flash16flash_fwd_kernelI23Flash_fwd_kernel_traitsILi192ELi64ELi64ELi4ELb0ELb0EN7cutlass6half_tE19Flash_kernel_traitsILi192ELi64ELi64ELi4ES3_EELb1ELb0ELb0ELb0ELb0ELb1ELb0ELb0EEEvNS_16Flash_fwd_paramsE --------------------------
	.section	.nv.info._ZN5flash16flash_fwd_kernelI23Flash_fwd_kernel_traitsILi192ELi64ELi64ELi4ELb0ELb0EN7cutlass6half_tE19Flash_kernel_traitsILi192ELi64ELi64ELi4ES3_EELb1ELb0ELb0ELb0ELb0ELb1ELb0ELb0EEEvNS_16Flash_fwd_paramsE,"",@"SHT_CUDA_INFO"
	.sectionflags	@""
	.align	4


	//----- nvinfo : EIATTR_CUDA_API_VERSION
	.align		4
        /*0000*/ 	.byte	0x04, 0x37
        /*0002*/ 	.short	(.L_404 - .L_403)
.L_403:
        /*0004*/ 	.word	0x00000082


	//----- nvinfo : EIATTR_KPARAM_INFO
	.align		4
.L_404:
        /*0008*/ 	.byte	0x04, 0x17
        /*000a*/ 	.short	(.L_406 - .L_405)
.L_405:
        /*000c*/ 	.word	0x00000000
        /*0010*/ 	.short	0x0000
        /*0012*/ 	.short	0x0000
        /*0014*/ 	.byte	0x00, 0xf0, 0x41, 0x07


	//----- nvinfo : EIATTR_SPARSE_MMA_MASK
	.align		4
.L_406:
        /*0018*/ 	.byte	0x03, 0x50
        /*001a*/ 	.short	0x0000


	//----- nvinfo : EIATTR_MAXREG_COUNT
	.align		4
        /*001c*/ 	.byte	0x03, 0x1b
        /*001e*/ 	.short	0x00ff


	//----- nvinfo : EIATTR_NUM_BARRIERS
	.align		4
        /*0020*/ 	.byte	0x02, 0x4c
        /*0022*/ 	.byte	0x01
	.zero		1


	//----- nvinfo : EIATTR_MERCURY_ISA_VERSION
	.align		4
        /*0024*/ 	.byte	0x03, 0x5f
        /*0026*/ 	.short	0x0101


	//----- nvinfo : EIATTR_COOP_GROUP_MASK_REGIDS
	.align		4
        /*0028*/ 	.byte	0x04, 0x29
        /*002a*/ 	.short	(.L_408 - .L_407)


	//   ....[0]....
.L_407:
        /*002c*/ 	.word	0xffffffff


	//   ....[1]....
        /*0030*/ 	.word	0xffffffff


	//   ....[2]....
        /*0034*/ 	.word	0xffffffff


	//   ....[3]....
        /*0038*/ 	.word	0xffffffff


	//   ....[4]....
        /*003c*/ 	.word	0xffffffff


	//   ....[5]....
        /*0040*/ 	.word	0xffffffff


	//   ....[6]....
        /*0044*/ 	.word	0xffffffff


	//   ....[7]....
        /*0048*/ 	.word	0xffffffff


	//   ....[8]....
        /*004c*/ 	.word	0xffffffff


	//   ....[9]....
        /*0050*/ 	.word	0xffffffff


	//   ....[10]....
        /*0054*/ 	.word	0xffffffff


	//   ....[11]....
        /*0058*/ 	.word	0xffffffff


	//----- nvinfo : EIATTR_COOP_GROUP_INSTR_OFFSETS
	.align		4
.L_408:
        /*005c*/ 	.byte	0x04, 0x28
        /*005e*/ 	.short	(.L_410 - .L_409)


	//   ....[0]....
.L_409:
        /*0060*/ 	.word	0x00003630


	//   ....[1]....
        /*0064*/ 	.word	0x00003740


	//   ....[2]....
        /*0068*/ 	.word	0x000037c0


	//   ....[3]....
        /*006c*/ 	.word	0x000038d0


	//   ....[4]....
        /*0070*/ 	.word	0x00006440


	//   ....[5]....
        /*0074*/ 	.word	0x000064b0


	//   ....[6]....
        /*0078*/ 	.word	0x00006550


	//   ....[7]....
        /*007c*/ 	.word	0x00006570


	//   ....[8]....
        /*0080*/ 	.word	0x00008730


	//   ....[9]....
        /*0084*/ 	.word	0x00008770


	//   ....[10]....
        /*0088*/ 	.word	0x00008810


	//   ....[11]....
        /*008c*/ 	.word	0x00008820


	//----- nvinfo : EIATTR_VRC_CTA_INIT_COUNT
	.align		4
.L_410:
        /*0090*/ 	.byte	0x02, 0x4a
	.zero		1
	.zero		1


	//----- nvinfo : EIATTR_EXIT_INSTR_OFFSETS
	.align		4
        /*0094*/ 	.byte	0x04, 0x1c
        /*0096*/ 	.short	(.L_412 - .L_411)


	//   ....[0]....
.L_411:
        /*0098*/ 	.word	0x000004d0


	//   ....[1]....
        /*009c*/ 	.word	0x00000fa0


	//   ....[2]....
        /*00a0*/ 	.word	0x00001030


	//   ....[3]....
        /*00a4*/ 	.word	0x00009fa0


	//   ....[4]....
        /*00a8*/ 	.word	0x0000a0a0


	//----- nvinfo : EIATTR_CRS_STACK_SIZE
	.align		4
.L_412:
        /*00ac*/ 	.byte	0x04, 0x1e
        /*00ae*/ 	.short	(.L_414 - .L_413)
.L_413:
        /*00b0*/ 	.word	0x00000000


	//----- nvinfo : EIATTR_CBANK_PARAM_SIZE
	.align		4
.L_414:
        /*00b4*/ 	.byte	0x03, 0x19
        /*00b6*/ 	.short	0x01d0


	//----- nvinfo : EIATTR_PARAM_CBANK
	.align		4
        /*00b8*/ 	.byte	0x04, 0x0a
        /*00ba*/ 	.short	(.L_416 - .L_415)
	.align		4
.L_415:
        /*00bc*/ 	.word	index@(.nv.constant0._ZN5flash16flash_fwd_kernelI23Flash_fwd_kernel_traitsILi192ELi64ELi64ELi4ELb0ELb0EN7cutlass6half_tE19Flash_kernel_traitsILi192ELi64ELi64ELi4ES3_EELb1ELb0ELb0ELb0ELb0ELb1ELb0ELb0EEEvNS_16Flash_fwd_paramsE)
        /*00c0*/ 	.short	0x0380
        /*00c2*/ 	.short	0x01d0


	//----- nvinfo : EIATTR_SW_WAR
	.align		4
.L_416:
        /*00c4*/ 	.byte	0x04, 0x36
        /*00c6*/ 	.short	(.L_418 - .L_417)
.L_417:
        /*00c8*/ 	.word	0x00000008
.L_418:


//--------------------- .nv.info._ZN5flash16flash_fwd_kernelI23Flash_fwd_kernel_traitsILi192ELi64ELi64ELi4ELb0ELb0EN7cutlass6half_tE19Flash_kernel_traitsILi192ELi64ELi64ELi4ES3_EELb0ELb0ELb0ELb0ELb0ELb1ELb1ELb0EEEvNS_16Flash_fwd_paramsE --------------------------
	.section	.nv.info._ZN5flash16flash_fwd_kernelI23Flash_fwd_kernel_traitsILi192ELi64ELi64ELi4ELb0ELb0EN7cutlass6half_tE19Flash_kernel_traitsILi192ELi64ELi64ELi4ES3_EELb0ELb0ELb0ELb0ELb0ELb1ELb1ELb0EEEvNS_16Flash_fwd_paramsE,"",@"SHT_CUDA_INFO"
	.sectionflags	@""
	.align	4


	//----- nvinfo : EIATTR_CUDA_API_VERSION
	.align		4
        /*0000*/ 	.byte	0x04, 0x37
        /*0002*/ 	.short	(.L_420 - .L_419)
.L_419:
        /*0004*/ 	.word	0x00000082


	//----- nvinfo : EIATTR_KPARAM_INFO
	.align		4
.L_420:
        /*0008*/ 	.byte	0x04, 0x17
        /*000a*/ 	.short	(.L_422 - .L_421)
.L_421:
        /*000c*/ 	.word	0x00000000
        /*0010*/ 	.short	0x0000
        /*0012*/ 	.short	0x0000
        /*0014*/ 	.byte	0x00, 0xf0, 0x41, 0x07


	//----- nvinfo : EIATTR_SPARSE_MMA_MASK
	.align		4
.L_422:
        /*0018*/ 	.byte	0x03, 0x50
        /*001a*/ 	.short	0x0000


	//----- nvinfo : EIATTR_MAXREG_COUNT
	.align		4
        /*001c*/ 	.byte	0x03, 0x1b
        /*001e*/ 	.short	0x00ff


	//----- nvinfo : EIATTR_NUM_BARRIERS
	.align		4
        /*0020*/ 	.byte	0x02, 0x4c
        /*0022*/ 	.byte	0x01
	.zero		1


	//----- nvinfo : EIATTR_MERCURY_ISA_VERSION
	.align		4
        /*0024*/ 	.byte	0x03, 0x5f
        /*0026*/ 	.short	0x0101


	//----- nvinfo : EIATTR_COOP_GROUP_MASK_REGIDS
	.align		4
        /*0028*/ 	.byte	0x04, 0x29
        /*002a*/ 	.short	(.L_424 - .L_423)


	//   ....[0]....
.L_423:
        /*002c*/ 	.word	0xffffffff


	//   ....[1]....
        /*0030*/ 	.word	0xffffffff


	//   ....[2]....
        /*0034*/ 	.word	0xffffffff


	//   ....[3]....
        /*0038*/ 	.word	0xffffffff


	//   ....[4]....
        /*003c*/ 	.word	0xffffffff


	//   ....[5]....
        /*0040*/ 	.word	0xffffffff


	//   ....[6]....
        /*0044*/ 	.word	0xffffffff


	//   ....[7]....
        /*0048*/ 	.word	0xffffffff


	//   ....[8]....
        /*004c*/ 	.word	0xffffffff


	//   ....[9]....
        /*0050*/ 	.word	0xffffffff


	//   ....[10]....
        /*0054*/ 	.word	0xffffffff


	//   ....[11]....
        /*0058*/ 	.word	0xffffffff


	//----- nvinfo : EIATTR_COOP_GROUP_INSTR_OFFSETS
	.align		4
.L_424:
        /*005c*/ 	.byte	0x04, 0x28
        /*005e*/ 	.short	(.L_426 - .L_425)


	//   ....[0]....
.L_425:
        /*0060*/ 	.word	0x00003860


	//   ....[1]....
        /*0064*/ 	.word	0x000038a0


	//   ....[2]....
        /*0068*/ 	.word	0x00003930


	//   ....[3]....
        /*006c*/ 	.word	0x00003960


	//   ....[4]....
        /*0070*/ 	.word	0x00005ff0


	//   ....[5]....
        /*0074*/ 	.word	0x00006040


	//   ....[6]....
        /*0078*/ 	.word	0x00006100


	//   ....[7]....
        /*007c*/ 	.word	0x00006110


	//   ....[8]....
        /*0080*/ 	.word	0x00007810


	//   ....[9]....
        /*0084*/ 	.word	0x00007840


	//   ....[10]....
        /*0088*/ 	.word	0x000078c0


	//   ....[11]....
        /*008c*/ 	.word	0x000078d0


	//----- nvinfo : EIATTR_VRC_CTA_INIT_COUNT
	.align		4
.L_426:
        /*0090*/ 	.byte	0x02, 0x4a
	.zero		1
	.zero		1


	//----- nvinfo : EIATTR_EXIT_INSTR_OFFSETS
	.align		4
        /*0094*/ 	.byte	0x04, 0x1c
        /*0096*/ 	.short	(.L_428 - .L_427)


	//   ....[0]....
.L_427:
        /*0098*/ 	.word	0x000003a0


	//   ....[1]....
        /*009c*/ 	.word	0x00000e60


	//   ....[2]....
        /*00a0*/ 	.word	0x00000ef0


	//   ....[3]....
        /*00a4*/ 	.word	0x000090e0


	//   ....[4]....
        /*00a8*/ 	.word	0x000091e0


	//----- nvinfo : EIATTR_CRS_STACK_SIZE
	.align		4
.L_428:
        /*00ac*/ 	.byte	0x04, 0x1e
        /*00ae*/ 	.short	(.L_430 - .L_429)
.L_429:
        /*00b0*/ 	.word	0x00000000


	//----- nvinfo : EIATTR_CBANK_PARAM_SIZE
	.align		4
.L_430:
        /*00b4*/ 	.byte	0x03, 0x19
        /*00b6*/ 	.short	0x01d0


	//----- nvinfo : EIATTR_PARAM_CBANK
	.align		4
        /*00b8*/ 	.byte	0x04, 0x0a
        /*00ba*/ 	.short	(.L_432 - .L_431)
	.align		4
.L_431:
        /*00bc*/ 	.word	index@(.nv.constant0._ZN5flash16flash_fwd_kernelI23Flash_fwd_kernel_traitsILi192ELi64ELi64ELi4ELb0ELb0EN7cutlass6half_tE19Flash_kernel_traitsILi192ELi64ELi64ELi4ES3_EELb0ELb0ELb0ELb0ELb0ELb1ELb1ELb0EEEvNS_16Flash_fwd_paramsE)
        /*00c0*/ 	.short	0x0380
        /*00c2*/ 	.short	0x01d0


	//----- nvinfo : EIATTR_SW_WAR
	.align		4
.L_432:
        /*00c4*/ 	.byte	0x04, 0x36
        /*00c6*/ 	.short	(.L_434 - .L_433)
.L_433:
        /*00c8*/ 	.word	0x00000008
.L_434:


//--------------------- .nv.info._ZN5flash16flash_fwd_kernelI23Flash_fwd_kernel_traitsILi192ELi64ELi64ELi4ELb0ELb0EN7cutlass6half_tE19Flash_kernel_traitsILi192ELi64ELi64ELi4ES3_EELb1ELb0ELb0ELb1ELb0ELb0ELb0ELb0EEEvNS_16Flash_fwd_paramsE --------------------------
	.section	.nv.info._ZN5flash16flash_fwd_kernelI23Flash_fwd_kernel_traitsILi192ELi64ELi64ELi4ELb0ELb0EN7cutlass6half_tE19Flash_kernel_traitsILi192ELi64ELi64ELi4ES3_EELb1ELb0ELb0ELb1ELb0ELb0ELb0ELb0EEEvNS_16Flash_fwd_paramsE,"",@"SHT_CUDA_INFO"
	.sectionflags	@""
	.align	4


	//----- nvinfo : EIATTR_CUDA_API_VERSION
	.align		4
        /*0000*/ 	.byte	0x04, 0x37
        /*0002*/ 	.short	(.L_436 - .L_435)
.L_435:
        /*0004*/ 	.word	0x00000082


	//----- nvinfo : EIATTR_KPARAM_INFO
	.align		4
.L_436:
        /*0008*/ 	.byte	0x04, 0x17
        /*000a*/ 	.short	(.L_438 - .L_437)
.L_437:
        /*000c*/ 	.word	0x00000000
        /*0010*/ 	.short	0x0000
        /*0012*/ 	.short	0x0000
        /*0014*/ 	.byte	0x00, 0xf0, 0x41, 0x07


	//----- nvinfo : EIATTR_SPARSE_MMA_MASK
	.align		4
.L_438:
        /*0018*/ 	.byte	0x03, 0x50
        /*001a*/ 	.short	0x0000


	//----- nvinfo : EIATTR_MAXREG_COUNT
	.align		4
        /*001c*/ 	.byte	0x03, 0x1b
        /*001e*/ 	.short	0x00ff


	//----- nvinfo : EIATTR_NUM_BARRIERS
	.align		4
        /*0020*/ 	.byte	0x02, 0x4c
        /*0022*/ 	.byte	0x01
	.zero		1


	//----- nvinfo : EIATTR_MERCURY_ISA_VERSION
	.align		4
        /*0024*/ 	.byte	0x03, 0x5f
        /*0026*/ 	.short	0x0101


	//----- nvinfo : EIATTR_COOP_GROUP_MASK_REGIDS
	.align		4
        /*0028*/ 	.byte	0x04, 0x29
        /*002a*/ 	.short	(.L_440 - .L_439)


	//   ....[0]....
.L_439:
        /*002c*/ 	.word	0xffffffff


	//   ....[1]....
        /*0030*/ 	.word	0xffffffff


	//   ....[2]....
        /*0034*/ 	.word	0xffffffff


	//   ....[3]....
        /*0038*/ 	.word	0xffffffff


	//   ....[4]....
        /*003c*/ 	.word	0xffffffff


	//   ....[5]....
        /*0040*/ 	.word	0xffffffff


	//   ....[6]....
        /*0044*/ 	.word	0xffffffff


	//   ....[7]....
        /*0048*/ 	.word	0xffffffff


	//   ....[8]....
        /*004c*/ 	.word	0xffffffff


	//   ....[9]....
        /*0050*/ 	.word	0xffffffff


	//   ....[10]....
        /*0054*/ 	.word	0xffffffff


	//   ....[11]....
        /*0058*/ 	.word	0xffffffff


	//----- nvinfo : EIATTR_COOP_GROUP_INSTR_OFFSETS
	.align		4
.L_440:
        /*005c*/ 	.byte	0x04, 0x28
        /*005e*/ 	.short	(.L_442 - .L_441)


	//   ....[0]....
.L_441:
        /*0060*/ 	.word	0x000052e0


	//   ....[1]....
        /*0064*/ 	.word	0x00005320


	//   ....[2]....
        /*0068*/ 	.word	0x00005470


	//   ....[3]....
        /*006c*/ 	.word	0x000054a0


	//   ....[4]....
        /*0070*/ 	.word	0x00008ec0


	//   ....[5]....
        /*0074*/ 	.word	0x00008f30


	//   ....[6]....
        /*0078*/ 	.word	0x00009040


	//   ....[7]....
        /*007c*/ 	.word	0x00009050


	//   ....[8]....
        /*0080*/ 	.word	0x0000b080


	//   ....[9]....
        /*0084*/ 	.word	0x0000b0c0


	//   ....[10]....
        /*0088*/ 	.word	0x0000b1b0


	//   ....[11]....
        /*008c*/ 	.word	0x0000b1c0


	//----- nvinfo : EIATTR_VRC_CTA_INIT_COUNT
	.align		4
.L_442:
        /*0090*/ 	.byte	0x02, 0x4a
	.zero		1
	.zero		1


	//----- nvinfo : EIATTR_EXIT_INSTR_OFFSETS
	.align		4
        /*0094*/ 	.byte	0x04, 0x1c
        /*0096*/ 	.short	(.L_444 - .L_443)


	//   ....[0]....
.L_443:
        /*0098*/ 	.word	0x000004d0


	//   ....[1]....
        /*009c*/ 	.word	0x00001080


	//   ....[2]....
        /*00a0*/ 	.word	0x00001110


	//   ....[3]....
        /*00a4*/ 	.word	0x0000c9a0


	//   ....[4]....
        /*00a8*/ 	.word	0x0000cad0


	//   ....[5]....
        /*00ac*/ 	.word	0x0000caf0


	//----- nvinfo : EIATTR_CRS_STACK_SIZE
	.align		4
.L_444:
        /*00b0*/ 	.byte	0x04, 0x1e
        /*00b2*/ 	.short	(.L_446 - .L_445)
.L_445:
        /*00b4*/ 	.word	0x00000000


	//----- nvinfo : EIATTR_CBANK_PARAM_SIZE
	.align		4
.L_446:
        /*00b8*/ 	.byte	0x03, 0x19
        /*00ba*/ 	.short	0x01d0


	//----- nvinfo : EIATTR_PARAM_CBANK
	.align		4
        /*00bc*/ 	.byte	0x04, 0x0a
        /*00be*/ 	.short	(.L_448 - .L_447)
	.align		4
.L_447:
        /*00c0*/ 	.word	index@(.nv.constant0._ZN5flash16flash_fwd_kernelI23Flash_fwd_kernel_traitsILi192ELi64ELi64ELi4ELb0ELb0EN7cutlass6half_tE19Flash_kernel_traitsILi192ELi64ELi64ELi4ES3_EELb1ELb0ELb0ELb1ELb0ELb0ELb0ELb0EEEvNS_16Flash_fwd_paramsE)
        /*00c4*/ 	.short	0x0380
        /*00c6*/ 	.short	0x01d0


	//----- nvinfo : EIATTR_SW_WAR
	.align		4
.L_448:
        /*00c8*/ 	.byte	0x04, 0x36
        /*00ca*/ 	.short	(.L_450 - .L_449)
.L_449:
        /*00cc*/ 	.word	0x00000008
.L_450:


//--------------------- .nv.info._ZN5flash16flash_fwd_kernelI23Flash_fwd_kernel_traitsILi192ELi64ELi64ELi4ELb0ELb0EN7cutlass6half_tE19Flash_kernel_traitsILi192ELi64ELi64ELi4ES3_EELb1ELb0ELb0ELb0ELb0ELb0ELb0ELb1EEEvNS_16Flash_fwd_paramsE --------------------------
	.section	.nv.info._ZN5flash16flash_fwd_kernelI23Flash_fwd_kernel_traitsILi192ELi64ELi64ELi4ELb0ELb0EN7cutlass6half_tE19Flash_kernel_traitsILi192ELi64ELi64ELi4ES3_EELb1ELb0ELb0ELb0ELb0ELb0ELb0ELb1EEEvNS_16Flash_fwd_paramsE,"",@"SHT_CUDA_INFO"
	.sectionflags	@""
	.align	4


	//----- nvinfo : EIATTR_CUDA_API_VERSION
	.align		4
        /*0000*/ 	.byte	0x04, 0x37
        /*0002*/ 	.short	(.L_452 - .L_451)
.L_451:
        /*0004*/ 	.word	0x00000082


	//----- nvinfo : EIATTR_KPARAM_INFO
	.align		4
.L_452:
        /*0008*/ 	.byte	0x04, 0x17
        /*000a*/ 	.short	(.L_454 - .L_453)
.L_453:
        /*000c*/ 	.word	0x00000000
        /*0010*/ 	.short	0x0000
        /*0012*/ 	.short	0x0000
        /*0014*/ 	.byte	0x00, 0xf0, 0x41, 0x07


	//----- nvinfo : EIATTR_SPARSE_MMA_MASK
	.align		4
.L_454:
        /*0018*/ 	.byte	0x03, 0x50
        /*001a*/ 	.short	0x0000


	//----- nvinfo : EIATTR_MAXREG_COUNT
	.align		4
        /*001c*/ 	.byte	0x03, 0x1b
        /*001e*/ 	.short	0x00ff


	//----- nvinfo : EIATTR_NUM_BARRIERS
	.align		4
        /*0020*/ 	.byte	0x02, 0x4c
        /*0022*/ 	.byte	0x01
	.zero		1


	//----- nvinfo : EIATTR_ANNOTATIONS
	.align		4
        /*0024*/ 	.byte	0x04, 0x55
        /*0026*/ 	.short	(.L_456 - .L_455)


	//   ....[0]....
.L_455:
        /*0028*/ 	.word	0x00000001
        /*002c*/ 	.byte	0x80, 0x04, 0x00, 0x00, 0x01, 0x00, 0x00, 0x00, 0xd0, 0x18, 0x00, 0x00, 0x01, 0x00, 0x00, 0x00
        /* <DEDUP_REMOVED lines=30> */
        /*021c*/ 	.byte	0xb0, 0xda, 0x00, 0x00


	//----- nvinfo : EIATTR_MERCURY_ISA_VERSION
	.align		4
.L_456:
        /*0220*/ 	.byte	0x03, 0x5f
        /*0222*/ 	.short	0x0101


	//----- nvinfo : EIATTR_COOP_GROUP_MASK_REGIDS
	.align		4
        /*0224*/ 	.byte	0x04, 0x29
        /*0226*/ 	.short	(.L_458 - .L_457)


	//   ....[0]....
.L_457:
        /*0228*/ 	.word	0xffffffff


	//   ....[1]....
        /*022c*/ 	.word	0xffffffff


	//   ....[2]....
        /*0230*/ 	.word	0xffffffff


	//   ....[3]....
        /*0234*/ 	.word	0xffffffff


	//   ....[4]....
        /*0238*/ 	.word	0xffffffff


	//   ....[5]....
        /*023c*/ 	.word	0xffffffff


	//   ....[6]....
        /*0240*/ 	.word	0xffffffff


	//   ....[7]....
        /*0244*/ 	.word	0xffffffff


	//   ....[8]....
        /*0248*/ 	.word	0xffffffff


	//   ....[9]....
        /*024c*/ 	.word	0xffffffff


	//   ....[10]....
        /*0250*/ 	.word	0xffffffff


	//   ....[11]....
        /*0254*/ 	.word	0xffffffff


	//----- nvinfo : EIATTR_COOP_GROUP_INSTR_OFFSETS
	.align		4
.L_458:
        /*0258*/ 	.byte	0x04, 0x28
        /*025a*/ 	.short	(.L_460 - .L_459)


	//   ....[0]....
.L_459:
        /*025c*/ 	.word	0x00004b30


	//   ....[1]....
        /*0260*/ 	.word	0x00004b50


	//   ....[2]....
        /*0264*/ 	.word	0x00004b80


	//   ....[3]....
        /*0268*/ 	.word	0x00004b90


	//   ....[4]....
        /*026c*/ 	.word	0x00009780


	//   ....[5]....
        /*0270*/ 	.word	0x00009790


	//   ....[6]....
        /*0274*/ 	.word	0x00009820


	//   ....[7]....
        /*0278*/ 	.word	0x00009830


	//   ....[8]....
        /*027c*/ 	.word	0x0000c750


	//   ....[9]....
        /*0280*/ 	.word	0x0000c780


	//   ....[10]....
        /*0284*/ 	.word	0x0000c7b0


	//   ....[11]....
        /*0288*/ 	.word	0x0000c7c0


	//----- nvinfo : EIATTR_VRC_CTA_INIT_COUNT
	.align		4
.L_460:
        /*028c*/ 	.byte	0x02, 0x4a
	.zero		1
	.zero		1


	//----- nvinfo : EIATTR_EXIT_INSTR_OFFSETS
	.align		4
        /*0290*/ 	.byte	0x04, 0x1c
        /*0292*/ 	.short	(.L_462 - .L_461)


	//   ....[0]....
.L_461:
        /*0294*/ 	.word	0x00000520


	//   ....[1]....
        /*0298*/ 	.word	0x000010f0


	//   ....[2]....
        /*029c*/ 	.word	0x00001180


	//   ....[3]....
        /*02a0*/ 	.word	0x0000e040


	//   ....[4]....
        /*02a4*/ 	.word	0x0000e180


	//   ....[5]....
        /*02a8*/ 	.word	0x0000e1a0


	//----- nvinfo : EIATTR_CRS_STACK_SIZE
	.align		4
.L_462:
        /*02ac*/ 	.byte	0x04, 0x1e
        /*02ae*/ 	.short	(.L_464 - .L_463)
.L_463:
        /*02b0*/ 	.word	0x00000000


	//----- nvinfo : EIATTR_CBANK_PARAM_SIZE
	.align		4
.L_464:
        /*02b4*/ 	.byte	0x03, 0x19
        /*02b6*/ 	.short	0x01d0


	//----- nvinfo : EIATTR_PARAM_CBANK
	.align		4
        /*02b8*/ 	.byte	0x04, 0x0a
        /*02ba*/ 	.short	(.L_466 - .L_465)
	.align		4
.L_465:
        /*02bc*/ 	.word	index@(.nv.constant0._ZN5flash16flash_fwd_kernelI23Flash_fwd_kernel_traitsILi192ELi64ELi64ELi4ELb0ELb0EN7cutlass6half_tE19Flash_kernel_traitsILi192ELi64ELi64ELi4ES3_EELb1ELb0ELb0ELb0ELb0ELb0ELb0ELb1EEEvNS_16Flash_fwd_paramsE)
        /*02c0*/ 	.short	0x0380
        /*02c2*/ 	.short	0x01d0


	//----- nvinfo : EIATTR_SW_WAR
	.align		4
.L_466:
        /*02c4*/ 	.byte	0x04, 0x36
        /*02c6*/ 	.short	(.L_468 - .L_467)
.L_467:
        /*02c8*/ 	.word	0x00000008
.L_468:


//--------------------- .nv.info._ZN5flash16flash_fwd_kernelI23Flash_fwd_kernel_traitsILi192ELi64ELi64ELi4ELb0ELb0EN7cutlass6half_tE19Flash_kernel_traitsILi192ELi64ELi64ELi4ES3_EELb0ELb0ELb0ELb0ELb0ELb0ELb1ELb0EEEvNS_16Flash_fwd_paramsE --------------------------
	.section	.nv.info._ZN5flash16flash_fwd_kernelI23Flash_fwd_kernel_traitsILi192ELi64ELi64ELi4ELb0ELb0EN7cutlass6half_tE19Flash_kernel_traitsILi192ELi64ELi64ELi4ES3_EELb0ELb0ELb0ELb0ELb0ELb0ELb1ELb0EEEvNS_16Flash_fwd_paramsE,"",@"SHT_CUDA_INFO"
	.sectionflags	@""
	.align	4


	//----- nvinfo : EIATTR_CUDA_API_VERSION
	.align		4
        /*0000*/ 	.byte	0x04, 0x37
        /*0002*/ 	.short	(.L_470 - .L_469)
.L_469:
        /*0004*/ 	.word	0x00000082


	//----- nvinfo : EIATTR_KPARAM_INFO
	.align		4
.L_470:
        /*0008*/ 	.byte	0x04, 0x17
        /*000a*/ 	.short	(.L_472 - .L_471)
.L_471:
        /*000c*/ 	.word	0x00000000
        /*0010*/ 	.short	0x0000
        /*0012*/ 	.short	0x0000
        /*0014*/ 	.byte	0x00, 0xf0, 0x41, 0x07


	//----- nvinfo : EIATTR_SPARSE_MMA_MASK
	.align		4
.L_472:
        /*0018*/ 	.byte	0x03, 0x50
        /*001a*/ 	.short	0x0000


	//----- nvinfo : EIATTR_MAXREG_COUNT
	.align		4
        /*001c*/ 	.byte	0x03, 0x1b
        /*001e*/ 	.short	0x00ff


	//----- nvinfo : EIATTR_NUM_BARRIERS
	.align		4
        /*0020*/ 	.byte	0x02, 0x4c
        /*0022*/ 	.byte	0x01
	.zero		1


	//----- nvinfo : EIATTR_MERCURY_ISA_VERSION
	.align		4
        /*0024*/ 	.byte	0x03, 0x5f
        /*0026*/ 	.short	0x0101


	//----- nvinfo : EIATTR_COOP_GROUP_MASK_REGIDS
	.align		4
        /*0028*/ 	.byte	0x04, 0x29
        /*002a*/ 	.short	(.L_474 - .L_473)


	//   ....[0]....
.L_473:
        /*002c*/ 	.word	0xffffffff


	//   ....[1]....
        /*0030*/ 	.word	0xffffffff


	//   ....[2]....
        /*0034*/ 	.word	0xffffffff


	//   ....[3]....
        /*0038*/ 	.word	0xffffffff


	//   ....[4]....
        /*003c*/ 	.word	0xffffffff


	//   ....[5]....
        /*0040*/ 	.word	0xffffffff


	//   ....[6]....
        /*0044*/ 	.word	0xffffffff


	//   ....[7]....
        /*0048*/ 	.word	0xffffffff


	//   ....[8]....
        /*004c*/ 	.word	0xffffffff


	//   ....[9]....
        /*0050*/ 	.word	0xffffffff


	//   ....[10]....
        /*0054*/ 	.word	0xffffffff


	//   ....[11]....
        /*0058*/ 	.word	0xffffffff


	//----- nvinfo : EIATTR_COOP_GROUP_INSTR_OFFSETS
	.align		4
.L_474:
        /*005c*/ 	.byte	0x04, 0x28
        /*005e*/ 	.short	(.L_476 - .L_475)


	//   ....[0]....
.L_475:
        /*0060*/ 	.word	0x00004be0


	//   ....[1]....
        /*0064*/ 	.word	0x00004c00


	//   ....[2]....
        /*0068*/ 	.word	0x00004cb0


	//   ....[3]....
        /*006c*/ 	.word	0x00004cc0


	//   ....[4]....
        /*0070*/ 	.word	0x000079a0


	//   ....[5]....
        /*0074*/ 	.word	0x00007a00


	//   ....[6]....
        /*0078*/ 	.word	0x00007ab0


	//   ....[7]....
        /*007c*/ 	.word	0x00007ac0


	//   ....[8]....
        /*0080*/ 	.word	0x00009190


	//   ....[9]....
        /*0084*/ 	.word	0x000091d0


	//   ....[10]....
        /*0088*/ 	.word	0x00009260


	//   ....[11]....
        /*008c*/ 	.word	0x00009270


	//----- nvinfo : EIATTR_VRC_CTA_INIT_COUNT
	.align		4
.L_476:
        /*0090*/ 	.byte	0x02, 0x4a
	.zero		1
	.zero		1


	//----- nvinfo : EIATTR_EXIT_INSTR_OFFSETS
	.align		4
        /*0094*/ 	.byte	0x04, 0x1c
        /*0096*/ 	.short	(.L_478 - .L_477)


	//   ....[0]....
.L_477:
        /*0098*/ 	.word	0x000003a0


	//   ....[1]....
        /*009c*/ 	.word	0x00000f90


	//   ....[2]....
        /*00a0*/ 	.word	0x00001020


	//   ....[3]....
        /*00a4*/ 	.word	0x0000aa60


	//   ....[4]....
        /*00a8*/ 	.word	0x0000aba0


	//   ....[5]....
        /*00ac*/ 	.word	0x0000abc0


	//----- nvinfo : EIATTR_CRS_STACK_SIZE
	.align		4
.L_478:
        /*00b0*/ 	.byte	0x04, 0x1e
        /*00b2*/ 	.short	(.L_480 - .L_479)
.L_479:
        /*00b4*/ 	.word	0x00000000


	//----- nvinfo : EIATTR_CBANK_PARAM_SIZE
	.align		4
.L_480:
        /*00b8*/ 	.byte	0x03, 0x19
        /*00ba*/ 	.short	0x01d0


	//----- nvinfo : EIATTR_PARAM_CBANK
	.align		4
        /*00bc*/ 	.byte	0x04, 0x0a
        /*00be*/ 	.short	(.L_482 - .L_481)
	.align		4
.L_481:
        /*00c0*/ 	.word	index@(.nv.constant0._ZN5flash16flash_fwd_kernelI23Flash_fwd_kernel_traitsILi192ELi64ELi64ELi4ELb0ELb0EN7cutlass6half_tE19Flash_kernel_traitsILi192ELi64ELi64ELi4ES3_EELb0ELb0ELb0ELb0ELb0ELb0ELb1ELb0EEEvNS_16Flash_fwd_paramsE)
        /*00c4*/ 	.short	0x0380
        /*00c6*/ 	.short	0x01d0


	//----- nvinfo : EIATTR_SW_WAR
	.align		4
.L_482:
        /*00c8*/ 	.byte	0x04, 0x36
        /*00ca*/ 	.short	(.L_484 - .L_483)
.L_483:
        /*00cc*/ 	.word	0x00000008
.L_484:


//--------------------- .nv.info._ZN5flash16flash_fwd_kernelI23Flash_fwd_kernel_traitsILi192ELi64ELi64ELi4ELb0ELb0EN7cutlass6half_tE19Flash_kernel_traitsILi192ELi64ELi64ELi4ES3_EELb1ELb0ELb0ELb1ELb0ELb0ELb0ELb1EEEvNS_16Flash_fwd_paramsE --------------------------
	.section	.nv.info._ZN5flash16flash_fwd_kernelI23Flash_fwd_kernel_traitsILi192ELi64ELi64ELi4ELb0ELb0EN7cutlass6half_tE19Flash_kernel_traitsILi192ELi64ELi64ELi4ES3_EELb1ELb0ELb0ELb1ELb0ELb0ELb0ELb1EEEvNS_16Flash_fwd_paramsE,"",@"SHT_CUDA_INFO"
	.sectionflags	@""
	.align	4


	//----- nvinfo : EIATTR_CUDA_API_VERSION
	.align		4
        /*0000*/ 	.byte	0x04, 0x37
        /*0002*/ 	.short	(.L_486 - .L_485)
.L_485:
        /*0004*/ 	.word	0x00000082


	//----- nvinfo : EIATTR_KPARAM_INFO
	.align		4
.L_486:
        /*0008*/ 	.byte	0x04, 0x17
        /*000a*/ 	.short	(.L_488 - .L_487)
.L_487:
        /*000c*/ 	.word	0x00000000
        /*0010*/ 	.short	0x0000
        /*0012*/ 	.short	0x0000
        /*0014*/ 	.byte	0x00, 0xf0, 0x41, 0x07


	//----- nvinfo : EIATTR_SPARSE_MMA_MASK
	.align		4
.L_488:
        /*0018*/ 	.byte	0x03, 0x50
        /*001a*/ 	.short	0x0000


	//----- nvinfo : EIATTR_MAXREG_COUNT
	.align		4
        /*001c*/ 	.byte	0x03, 0x1b
        /*001e*/ 	.short	0x00ff


	//----- nvinfo : EIATTR_NUM_BARRIERS
	.align		4
        /*0020*/ 	.byte	0x02, 0x4c
        /*0022*/ 	.byte	0x01
	.zero		1


	//----- nvinfo : EIATTR_ANNOTATIONS
	.align		4
        /*0024*/ 	.byte	0x04, 0x55
        /*0026*/ 	.short	(.L_490 - .L_489)


	//   ....[0]....
.L_489:
        /* <DEDUP_REMOVED lines=35> */
        /*024c*/ 	.byte	0x30, 0xec, 0x00, 0x00, 0x01, 0x00, 0x00, 0x00, 0x50, 0xec, 0x00, 0x00


	//----- nvinfo : EIATTR_MERCURY_ISA_VERSION
	.align		4
.L_490:
        /*0258*/ 	.byte	0x03, 0x5f
        /*025a*/ 	.short	0x0101


	//----- nvinfo : EIATTR_COOP_GROUP_MASK_REGIDS
	.align		4
        /*025c*/ 	.byte	0x04, 0x29
        /*025e*/ 	.short	(.L_492 - .L_491)


	//   ....[0]....
.L_491:
        /*0260*/ 	.word	0xffffffff


	//   ....[1]....
        /*0264*/ 	.word	0xffffffff


	//   ....[2]....
        /*0268*/ 	.word	0xffffffff


	//   ....[3]....
        /*026c*/ 	.word	0xffffffff


	//   ....[4]....
        /*0270*/ 	.word	0xffffffff


	//   ....[5]....
        /*0274*/ 	.word	0xffffffff


	//   ....[6]....
        /*0278*/ 	.word	0xffffffff


	//   ....[7]....
        /*027c*/ 	.word	0xffffffff


	//   ....[8]....
        /*0280*/ 	.word	0xffffffff


	//   ....[9]....
        /*0284*/ 	.word	0xffffffff


	//   ....[10]....
        /*0288*/ 	.word	0xffffffff


	//   ....[11]....
        /*028c*/ 	.word	0xffffffff


	//----- nvinfo : EIATTR_COOP_GROUP_INSTR_OFFSETS
	.align		4
.L_492:
        /*0290*/ 	.byte	0x04, 0x28
        /*0292*/ 	.short	(.L_494 - .L_493)


	//   ....[0]....
.L_493:
        /*0294*/ 	.word	0x00005670


	//   ....[1]....
        /*0298*/ 	.word	0x00005730


	//   ....[2]....
        /*029c*/ 	.word	0x00005740


	//   ....[3]....
        /*02a0*/ 	.word	0x000057a0


	//   ....[4]....
        /*02a4*/ 	.word	0x0000a970


	//   ....[5]....
        /*02a8*/ 	.word	0x0000a990


	//   ....[6]....
        /*02ac*/ 	.word	0x0000aa00


	//   ....[7]....
        /*02b0*/ 	.word	0x0000aa10


	//   ....[8]....
        /*02b4*/ 	.word	0x0000d8c0


	//   ....[9]....
        /*02b8*/ 	.word	0x0000d8d0


	//   ....[10]....
        /*02bc*/ 	.word	0x0000d900


	//   ....[11]....
        /*02c0*/ 	.word	0x0000d910


	//----- nvinfo : EIATTR_VRC_CTA_INIT_COUNT
	.align		4
.L_494:
        /*02c4*/ 	.byte	0x02, 0x4a
	.zero		1
	.zero		1


	//----- nvinfo : EIATTR_EXIT_INSTR_OFFSETS
	.align		4
        /*02c8*/ 	.byte	0x04, 0x1c
        /*02ca*/ 	.short	(.L_496 - .L_495)


	//   ....[0]....
.L_495:
        /*02cc*/ 	.word	0x00000540


	//   ....[1]....
        /*02d0*/ 	.word	0x00001130


	//   ....[2]....
        /*02d4*/ 	.word	0x000011c0


	//   ....[3]....
        /*02d8*/ 	.word	0x0000f1e0


	//   ....[4]....
        /*02dc*/ 	.word	0x0000f320


	//   ....[5]....
        /*02e0*/ 	.word	0x0000f340


	//----- nvinfo : EIATTR_CRS_STACK_SIZE
	.align		4
.L_496:
        /*02e4*/ 	.byte	0x04, 0x1e
        /*02e6*/ 	.short	(.L_498 - .L_497)
.L_497:
        /*02e8*/ 	.word	0x00000000


	//----- nvinfo : EIATTR_CBANK_PARAM_SIZE
	.align		4
.L_498:
        /*02ec*/ 	.byte	0x03, 0x19
        /*02ee*/ 	.short	0x01d0


	//----- nvinfo : EIATTR_PARAM_CBANK
	.align		4
        /*02f0*/ 	.byte	0x04, 0x0a
        /*02f2*/ 	.short	(.L_500 - .L_499)
	.align		4
.L_499:
        /*02f4*/ 	.word	index@(.nv.constant0._ZN5flash16flash_fwd_kernelI23Flash_fwd_kernel_traitsILi192ELi64ELi64ELi4ELb0ELb0EN7cutlass6half_tE19Flash_kernel_traitsILi192ELi64ELi64ELi4ES3_EELb1ELb0ELb0ELb1ELb0ELb0ELb0ELb1EEEvNS_16Flash_fwd_paramsE)
        /*02f8*/ 	.short	0x0380
        /*02fa*/ 	.short	0x01d0


	//----- nvinfo : EIATTR_SW_WAR
	.align		4
.L_500:
        /*02fc*/ 	.byte	0x04, 0x36
        /*02fe*/ 	.short	(.L_502 - .L_501)
.L_501:
        /*0300*/ 	.word	0x00000008
.L_502:


//--------------------- .nv.info._ZN5flash16flash_fwd_kernelI23Flash_fwd_kernel_traitsILi192ELi64ELi64ELi4ELb0ELb0EN7cutlass6half_tE19Flash_kernel_traitsILi192ELi64ELi64ELi4ES3_EELb0ELb0ELb0ELb1ELb0ELb0ELb1ELb0EEEvNS_16Flash_fwd_paramsE --------------------------
	.section	.nv.info._ZN5flash16flash_fwd_kernelI23Flash_fwd_kernel_traitsILi192ELi64ELi64ELi4ELb0ELb0EN7cutlass6half_tE19Flash_kernel_traitsILi192ELi64ELi64ELi4ES3_EELb0ELb0ELb0ELb1ELb0ELb0ELb1ELb0EEEvNS_16Flash_fwd_paramsE,"",@"SHT_CUDA_INFO"
	.sectionflags	@""
	.align	4


	//----- nvinfo : EIATTR_CUDA_API_VERSION
	.align		4
        /*0000*/ 	.byte	0x04, 0x37
        /*0002*/ 	.short	(.L_504 - .L_503)
.L_503:
        /*0004*/ 	.word	0x00000082


	//----- nvinfo : EIATTR_KPARAM_INFO
	.align		4
.L_504:
        /*0008*/ 	.byte	0x04, 0x17
        /*000a*/ 	.short	(.L_506 - .L_505)
.L_505:
        /*000c*/ 	.word	0x00000000
        /*0010*/ 	.short	0x0000
        /*0012*/ 	.short	0x0000
        /*0014*/ 	.byte	0x00, 0xf0, 0x41, 0x07


	//----- nvinfo : EIATTR_SPARSE_MMA_MASK
	.align		4
.L_506:
        /*0018*/ 	.byte	0x03, 0x50
        /*001a*/ 	.short	0x0000


	//----- nvinfo : EIATTR_MAXREG_COUNT
	.align		4
        /*001c*/ 	.byte	0x03, 0x1b
        /*001e*/ 	.short	0x00ff


	//----- nvinfo : EIATTR_NUM_BARRIERS
	.align		4
        /*0020*/ 	.byte	0x02, 0x4c
        /*0022*/ 	.byte	0x01
	.zero		1


	//----- nvinfo : EIATTR_MERCURY_ISA_VERSION
	.align		4
        /*0024*/ 	.byte	0x03, 0x5f
        /*0026*/ 	.short	0x0101


	//----- nvinfo : EIATTR_COOP_GROUP_MASK_REGIDS
	.align		4
        /*0028*/ 	.byte	0x04, 0x29
        /*002a*/ 	.short	(.L_508 - .L_507)


	//   ....[0]....
.L_507:
        /*002c*/ 	.word	0xffffffff


	//   ....[1]....
        /*0030*/ 	.word	0xffffffff


	//   ....[2]....
        /*0034*/ 	.word	0xffffffff


	//   ....[3]....
        /*0038*/ 	.word	0xffffffff


	//   ....[4]....
        /*003c*/ 	.word	0xffffffff


	//   ....[5]....
        /*0040*/ 	.word	0xffffffff


	//   ....[6]....
        /*0044*/ 	.word	0xffffffff


	//   ....[7]....
        /*0048*/ 	.word	0xffffffff


	//   ....[8]....
        /*004c*/ 	.word	0xffffffff


	//   ....[9]....
        /*0050*/ 	.word	0xffffffff


	//   ....[10]....
        /*0054*/ 	.word	0xffffffff


	//   ....[11]....
        /*0058*/ 	.word	0xffffffff


	//----- nvinfo : EIATTR_COOP_GROUP_INSTR_OFFSETS
	.align		4
.L_508:
        /*005c*/ 	.byte	0x04, 0x28
        /*005e*/ 	.short	(.L_510 - .L_509)


	//   ....[0]....
.L_509:
        /*0060*/ 	.word	0x000054e0


	//   ....[1]....
        /*0064*/ 	.word	0x00005500


	//   ....[2]....
        /*0068*/ 	.word	0x000055a0


	//   ....[3]....
        /*006c*/ 	.word	0x000055b0


	//   ....[4]....
        /*0070*/ 	.word	0x00008b60


	//   ....[5]....
        /*0074*/ 	.word	0x00008bc0


	//   ....[6]....
        /*0078*/ 	.word	0x00008c70


	//   ....[7]....
        /*007c*/ 	.word	0x00008c80


	//   ....[8]....
        /*0080*/ 	.word	0x0000a350


	//   ....[9]....
        /*0084*/ 	.word	0x0000a390


	//   ....[10]....
        /*0088*/ 	.word	0x0000a420


	//   ....[11]....
        /*008c*/ 	.word	0x0000a430


	//----- nvinfo : EIATTR_VRC_CTA_INIT_COUNT
	.align		4
.L_510:
        /*0090*/ 	.byte	0x02, 0x4a
	.zero		1
	.zero		1


	//----- nvinfo : EIATTR_EXIT_INSTR_OFFSETS
	.align		4
        /*0094*/ 	.byte	0x04, 0x1c
        /*0096*/ 	.short	(.L_512 - .L_511)


	//   ....[0]....
.L_511:
        /*0098*/ 	.word	0x000003a0


	//   ....[1]....
        /*009c*/ 	.word	0x00000f60


	//   ....[2]....
        /*00a0*/ 	.word	0x00000ff0


	//   ....[3]....
        /*00a4*/ 	.word	0x0000bc20


	//   ....[4]....
        /*00a8*/ 	.word	0x0000bd50


	//   ....[5]....
        /*00ac*/ 	.word	0x0000bd70


	//----- nvinfo : EIATTR_CRS_STACK_SIZE
	.align		4
.L_512:
        /*00b0*/ 	.byte	0x04, 0x1e
        /*00b2*/ 	.short	(.L_514 - .L_513)
.L_513:
        /*00b4*/ 	.word	0x00000000


	//----- nvinfo : EIATTR_CBANK_PARAM_SIZE
	.align		4
.L_514:
        /*00b8*/ 	.byte	0x03, 0x19
        /*00ba*/ 	.short	0x01d0


	//----- nvinfo : EIATTR_PARAM_CBANK
	.align		4
        /*00bc*/ 	.byte	0x04, 0x0a
        /*00be*/ 	.short	(.L_516 - .L_515)
	.align		4
.L_515:
        /*00c0*/ 	.word	index@(.nv.constant0._ZN5flash16flash_fwd_kernelI23Flash_fwd_kernel_traitsILi192ELi64ELi64ELi4ELb0ELb0EN7cutlass6half_tE19Flash_kernel_traitsILi192ELi64ELi64ELi4ES3_EELb0ELb0ELb0ELb1ELb0ELb0ELb1ELb0EEEvNS_16Flash_fwd_paramsE)
        /*00c4*/ 	.short	0x0380
        /*00c6*/ 	.short	0x01d0


	//----- nvinfo : EIATTR_SW_WAR
	.align		4
.L_516:
        /*00c8*/ 	.byte	0x04, 0x36
        /*00ca*/ 	.short	(.L_518 - .L_517)
.L_517:
        /*00cc*/ 	.word	0x00000008
.L_518:


//--------------------- .nv.info._ZN5flash16flash_fwd_kernelI23Flash_fwd_kernel_traitsILi192ELi64ELi64ELi4ELb0ELb0EN7cutlass6half_tE19Flash_kernel_traitsILi192ELi64ELi64ELi4ES3_EELb1ELb0ELb1ELb0ELb0ELb1ELb0ELb0EEEvNS_16Flash_fwd_paramsE --------------------------
	.section	.nv.info._ZN5flash16flash_fwd_kernelI23Flash_fwd_kernel_traitsILi192ELi64ELi64ELi4ELb0ELb0EN7cutlass6half_tE19Flash_kernel_traitsILi192ELi64ELi64ELi4ES3_EELb1ELb0ELb1ELb0ELb0ELb1ELb0ELb0EEEvNS_16Flash_fwd_paramsE,"",@"SHT_CUDA_INFO"
	.sectionflags	@""
	.align	4


	//----- nvinfo : EIATTR_CUDA_API_VERSION
	.align		4
        /*0000*/ 	.byte	0x04, 0x37
        /*0002*/ 	.short	(.L_520 - .L_519)
.L_519:
        /*0004*/ 	.word	0x00000082


	//----- nvinfo : EIATTR_KPARAM_INFO
	.align		4
.L_520:
        /*0008*/ 	.byte	0x04, 0x17
        /*000a*/ 	.short	(.L_522 - .L_521)
.L_521:
        /*000c*/ 	.word	0x00000000
        /*0010*/ 	.short	0x0000
        /*0012*/ 	.short	0x0000
        /*0014*/ 	.byte	0x00, 0xf0, 0x41, 0x07


	//----- nvinfo : EIATTR_SPARSE_MMA_MASK
	.align		4
.L_522:
        /*0018*/ 	.byte	0x03, 0x50
        /*001a*/ 	.short	0x0000


	//----- nvinfo : EIATTR_MAXREG_COUNT
	.align		4
        /*001c*/ 	.byte	0x03, 0x1b
        /*001e*/ 	.short	0x00ff


	//----- nvinfo : EIATTR_NUM_BARRIERS
	.align		4
        /*0020*/ 	.byte	0x02, 0x4c
        /*0022*/ 	.byte	0x01
	.zero		1


	//----- nvinfo : EIATTR_MERCURY_ISA_VERSION
	.align		4
        /*0024*/ 	.byte	0x03, 0x5f
        /*0026*/ 	.short	0x0101


	//----- nvinfo : EIATTR_COOP_GROUP_MASK_REGIDS
	.align		4
        /*0028*/ 	.byte	0x04, 0x29
        /*002a*/ 	.short	(.L_524 - .L_523)


	//   ....[0]....
.L_523:
        /*002c*/ 	.word	0xffffffff


	//   ....[1]....
        /*0030*/ 	.word	0xffffffff


	//   ....[2]....
        /*0034*/ 	.word	0xffffffff


	//   ....[3]....
        /*0038*/ 	.word	0xffffffff


	//   ....[4]....
        /*003c*/ 	.word	0xffffffff


	//   ....[5]....
        /*0040*/ 	.word	0xffffffff


	//   ....[6]....
        /*0044*/ 	.word	0xffffffff


	//   ....[7]....
        /*0048*/ 	.word	0xffffffff


	//   ....[8]....
        /*004c*/ 	.word	0xffffffff


	//   ....[9]....
        /*0050*/ 	.word	0xffffffff


	//   ....[10]....
        /*0054*/ 	.word	0xffffffff


	//   ....[11]....
        /*0058*/ 	.word	0xffffffff


	//   ....[12]....
        /*005c*/ 	.word	0xffffffff


	//   ....[13]....
        /*0060*/ 	.word	0xffffffff


	//   ....[14]....
        /*0064*/ 	.word	0xffffffff


	//   ....[15]....
        /*0068*/ 	.word	0xffffffff


	//----- nvinfo : EIATTR_COOP_GROUP_INSTR_OFFSETS
	.align		4
.L_524:
        /*006c*/ 	.byte	0x04, 0x28
        /*006e*/ 	.short	(.L_526 - .L_525)


	//   ....[0]....
.L_525:
        /*0070*/ 	.word	0x00003ba0


	//   ....[1]....
        /*0074*/ 	.word	0x00003d80


	//   ....[2]....
        /*0078*/ 	.word	0x00003dc0


	//   ....[3]....
        /*007c*/ 	.word	0x00003f00


	//   ....[4]....
        /*0080*/ 	.word	0x000072b0


	//   ....[5]....
        /*0084*/ 	.word	0x00007450


	//   ....[6]....
        /*0088*/ 	.word	0x00007480


	//   ....[7]....
        /*008c*/ 	.word	0x00007550


	//   ....[8]....
        /*0090*/ 	.word	0x0000b110


	//   ....[9]....
        /*0094*/ 	.word	0x0000b200


	//   ....[10]....
        /*0098*/ 	.word	0x0000b2d0


	//   ....[11]....
        /*009c*/ 	.word	0x0000b2f0


	//   ....[12]....
        /*00a0*/ 	.word	0x0000d470


	//   ....[13]....
        /*00a4*/ 	.word	0x0000d4b0


	//   ....[14]....
        /*00a8*/ 	.word	0x0000d590


	//   ....[15]....
        /*00ac*/ 	.word	0x0000d5b0


	//----- nvinfo : EIATTR_VRC_CTA_INIT_COUNT
	.align		4
.L_526:
        /*00b0*/ 	.byte	0x02, 0x4a
	.zero		1
	.zero		1


	//----- nvinfo : EIATTR_EXIT_INSTR_OFFSETS
	.align		4
        /*00b4*/ 	.byte	0x04, 0x1c
        /*00b6*/ 	.short	(.L_528 - .L_527)


	//   ....[0]....
.L_527:
        /*00b8*/ 	.word	0x00000490


	//   ....[1]....
        /*00bc*/ 	.word	0x00001080


	//   ....[2]....
        /*00c0*/ 	.word	0x00001110


	//   ....[3]....
        /*00c4*/ 	.word	0x0000ece0


	//   ....[4]....
        /*00c8*/ 	.word	0x0000edd0


	//----- nvinfo : EIATTR_CRS_STACK_SIZE
	.align		4
.L_528:
        /*00cc*/ 	.byte	0x04, 0x1e
        /*00ce*/ 	.short	(.L_530 - .L_529)
.L_529:
        /*00d0*/ 	.word	0x00000000


	//----- nvinfo : EIATTR_CBANK_PARAM_SIZE
	.align		4
.L_530:
        /*00d4*/ 	.byte	0x03, 0x19
        /*00d6*/ 	.short	0x01d0


	//----- nvinfo : EIATTR_PARAM_CBANK
	.align		4
        /*00d8*/ 	.byte	0x04, 0x0a
        /*00da*/ 	.short	(.L_532 - .L_531)
	.align		4
.L_531:
        /*00dc*/ 	.word	index@(.nv.constant0._ZN5flash16flash_fwd_kernelI23Flash_fwd_kernel_traitsILi192ELi64ELi64ELi4ELb0ELb0EN7cutlass6half_tE19Flash_kernel_traitsILi192ELi64ELi64ELi4ES3_EELb1ELb0ELb1ELb0ELb0ELb1ELb0ELb0EEEvNS_16Flash_fwd_paramsE)
        /*00e0*/ 	.short	0x0380
        /*00e2*/ 	.short	0x01d0


	//----- nvinfo : EIATTR_SW_WAR
	.align		4
.L_532:
        /*00e4*/ 	.byte	0x04, 0x36
        /*00e6*/ 	.short	(.L_534 - .L_533)
.L_533:
        /*00e8*/ 	.word	0x00000008
.L_534:


//--------------------- .nv.info._ZN5flash16flash_fwd_kernelI23Flash_fwd_kernel_traitsILi192ELi64ELi64ELi4ELb0ELb0EN7cutlass6half_tE19Flash_kernel_traitsILi192ELi64ELi64ELi4ES3_EELb0ELb0ELb1ELb0ELb0ELb1ELb1ELb0EEEvNS_16Flash_fwd_paramsE --------------------------
	.section	.nv.info._ZN5flash16flash_fwd_kernelI23Flash_fwd_kernel_traitsILi192ELi64ELi64ELi4ELb0ELb0EN7cutlass6half_tE19Flash_kernel_traitsILi192ELi64ELi64ELi4ES3_EELb0ELb0ELb1ELb0ELb0ELb1ELb1ELb0EEEvNS_16Flash_fwd_paramsE,"",@"SHT_CUDA_INFO"
	.sectionflags	@""
	.align	4


	//----- nvinfo : EIATTR_CUDA_API_VERSION
	.align		4
        /*0000*/ 	.byte	0x04, 0x37
        /*0002*/ 	.short	(.L_536 - .L_535)
.L_535:
        /*0004*/ 	.word	0x00000082


	//----- nvinfo : EIATTR_KPARAM_INFO
	.align		4
.L_536:
        /*0008*/ 	.byte	0x04, 0x17
        /*000a*/ 	.short	(.L_538 - .L_537)
.L_537:
        /*000c*/ 	.word	0x00000000
        /*0010*/ 	.short	0x0000
        /*0012*/ 	.short	0x0000
        /*0014*/ 	.byte	0x00, 0xf0, 0x41, 0x07


	//----- nvinfo : EIATTR_SPARSE_MMA_MASK
	.align		4
.L_538:
        /*0018*/ 	.byte	0x03, 0x50
        /*001a*/ 	.short	0x0000


	//----- nvinfo : EIATTR_MAXREG_COUNT
	.align		4
        /*001c*/ 	.byte	0x03, 0x1b
        /*001e*/ 	.short	0x00ff


	//----- nvinfo : EIATTR_NUM_BARRIERS
	.align		4
        /*0020*/ 	.byte	0x02, 0x4c
        /*0022*/ 	.byte	0x01
	.zero		1


	//----- nvinfo : EIATTR_MERCURY_ISA_VERSION
	.align		4
        /*0024*/ 	.byte	0x03, 0x5f
        /*0026*/ 	.short	0x0101


	//----- nvinfo : EIATTR_COOP_GROUP_MASK_REGIDS
	.align		4
        /*0028*/ 	.byte	0x04, 0x29
        /*002a*/ 	.short	(.L_540 - .L_539)


	//   ....[0]....
.L_539:
        /*002c*/ 	.word	0xffffffff


	//   ....[1]....
        /*0030*/ 	.word	0xffffffff


	//   ....[2]....
        /*0034*/ 	.word	0xffffffff


	//   ....[3]....
        /*0038*/ 	.word	0xffffffff


	//   ....[4]....
        /*003c*/ 	.word	0xffffffff


	//   ....[5]....
        /*0040*/ 	.word	0xffffffff


	//   ....[6]....
        /*0044*/ 	.word	0xffffffff


	//   ....[7]....
        /*0048*/ 	.word	0xffffffff


	//   ....[8]....
        /*004c*/ 	.word	0xffffffff


	//   ....[9]....
        /*0050*/ 	.word	0xffffffff


	//   ....[10]....
        /*0054*/ 	.word	0xffffffff


	//   ....[11]....
        /*0058*/ 	.word	0xffffffff


	//   ....[12]....
        /*005c*/ 	.word	0xffffffff


	//   ....[13]....
        /*0060*/ 	.word	0xffffffff


	//   ....[14]....
        /*0064*/ 	.word	0xffffffff


	//   ....[15]....
        /*0068*/ 	.word	0xffffffff


	//----- nvinfo : EIATTR_COOP_GROUP_INSTR_OFFSETS
	.align		4
.L_540:
        /*006c*/ 	.byte	0x04, 0x28
        /*006e*/ 	.short	(.L_542 - .L_541)


	//   ....[0]....
.L_541:
        /*0070*/ 	.word	0x00003de0


	//   ....[1]....
        /*0074*/ 	.word	0x00003f00


	//   ....[2]....
        /*0078*/ 	.word	0x00003f20


	//   ....[3]....
        /*007c*/ 	.word	0x00004010


	//   ....[4]....
        /*0080*/ 	.word	0x00006fc0


	//   ....[5]....
        /*0084*/ 	.word	0x00006ff0


	//   ....[6]....
        /*0088*/ 	.word	0x00007080


	//   ....[7]....
        /*008c*/ 	.word	0x00007090


	//   ....[8]....
        /*0090*/ 	.word	0x0000a7e0


	//   ....[9]....
        /*0094*/ 	.word	0x0000a860


	//   ....[10]....
        /*0098*/ 	.word	0x0000a8f0


	//   ....[11]....
        /*009c*/ 	.word	0x0000a900


	//   ....[12]....
        /*00a0*/ 	.word	0x0000c030


	//   ....[13]....
        /*00a4*/ 	.word	0x0000c060


	//   ....[14]....
        /*00a8*/ 	.word	0x0000c0e0


	//   ....[15]....
        /*00ac*/ 	.word	0x0000c0f0


	//----- nvinfo : EIATTR_VRC_CTA_INIT_COUNT
	.align		4
.L_542:
        /*00b0*/ 	.byte	0x02, 0x4a
	.zero		1
	.zero		1


	//----- nvinfo : EIATTR_EXIT_INSTR_OFFSETS
	.align		4
        /*00b4*/ 	.byte	0x04, 0x1c
        /*00b6*/ 	.short	(.L_544 - .L_543)


	//   ....[0]....
.L_543:
        /*00b8*/ 	.word	0x00000340


	//   ....[1]....
        /*00bc*/ 	.word	0x00000f50


	//   ....[2]....
        /*00c0*/ 	.word	0x00000fe0


	//   ....[3]....
        /*00c4*/ 	.word	0x0000d900


	//   ....[4]....
        /*00c8*/ 	.word	0x0000da00


	//----- nvinfo : EIATTR_CRS_STACK_SIZE
	.align		4
.L_544:
        /*00cc*/ 	.byte	0x04, 0x1e
        /*00ce*/ 	.short	(.L_546 - .L_545)
.L_545:
        /*00d0*/ 	.word	0x00000000


	//----- nvinfo : EIATTR_CBANK_PARAM_SIZE
	.align		4
.L_546:
        /*00d4*/ 	.byte	0x03, 0x19
        /*00d6*/ 	.short	0x01d0


	//----- nvinfo : EIATTR_PARAM_CBANK
	.align		4
        /*00d8*/ 	.byte	0x04, 0x0a
        /*00da*/ 	.short	(.L_548 - .L_547)
	.align		4
.L_547:
        /*00dc*/ 	.word	index@(.nv.constant0._ZN5flash16flash_fwd_kernelI23Flash_fwd_kernel_traitsILi192ELi64ELi64ELi4ELb0ELb0EN7cutlass6half_tE19Flash_kernel_traitsILi192ELi64ELi64ELi4ES3_EELb0ELb0ELb1ELb0ELb0ELb1ELb1ELb0EEEvNS_16Flash_fwd_paramsE)
        /*00e0*/ 	.short	0x0380
        /*00e2*/ 	.short	0x01d0


	//----- nvinfo : EIATTR_SW_WAR
	.align		4
.L_548:
        /*00e4*/ 	.byte	0x04, 0x36
        /*00e6*/ 	.short	(.L_550 - .L_549)
.L_549:
        /*00e8*/ 	.word	0x00000008
.L_550:


//--------------------- .nv.info._ZN5flash16flash_fwd_kernelI23Flash_fwd_kernel_traitsILi192ELi64ELi64ELi4ELb0ELb0EN7cutlass6half_tE19Flash_kernel_traitsILi192ELi64ELi64ELi4ES3_EELb1ELb0ELb1ELb1ELb0ELb0ELb0ELb0EEEvNS_16Flash_fwd_paramsE --------------------------
	.section	.nv.info._ZN5flash16flash_fwd_kernelI23Flash_fwd_kernel_traitsILi192ELi64ELi64ELi4ELb0ELb0EN7cutlass6half_tE19Flash_kernel_traitsILi192ELi64ELi64ELi4ES3_EELb1ELb0ELb1ELb1ELb0ELb0ELb0ELb0EEEvNS_16Flash_fwd_paramsE,"",@"SHT_CUDA_INFO"
	.sectionflags	@""
	.align	4


	//----- nvinfo : EIATTR_CUDA_API_VERSION
	.align		4
        /*0000*/ 	.byte	0x04, 0x37
        /*0002*/ 	.short	(.L_552 - .L_551)
.L_551:
        /*0004*/ 	.word	0x00000082


	//----- nvinfo : EIATTR_KPARAM_INFO
	.align		4
.L_552:
        /*0008*/ 	.byte	0x04, 0x17
        /*000a*/ 	.short	(.L_554 - .L_553)
.L_553:
        /*000c*/ 	.word	0x00000000
        /*0010*/ 	.short	0x0000
        /*0012*/ 	.short	0x0000
        /*0014*/ 	.byte	0x00, 0xf0, 0x41, 0x07


	//----- nvinfo : EIATTR_SPARSE_MMA_MASK
	.align		4
.L_554:
        /*0018*/ 	.byte	0x03, 0x50
        /*001a*/ 	.short	0x0000


	//----- nvinfo : EIATTR_MAXREG_COUNT
	.align		4
        /*001c*/ 	.byte	0x03, 0x1b
        /*001e*/ 	.short	0x00ff


	//----- nvinfo : EIATTR_NUM_BARRIERS
	.align		4
        /*0020*/ 	.byte	0x02, 0x4c
        /*0022*/ 	.byte	0x01
	.zero		1


	//----- nvinfo : EIATTR_MERCURY_ISA_VERSION
	.align		4
        /*0024*/ 	.byte	0x03, 0x5f
        /*0026*/ 	.short	0x0101


	//----- nvinfo : EIATTR_COOP_GROUP_MASK_REGIDS
	.align		4
        /*0028*/ 	.byte	0x04, 0x29
        /*002a*/ 	.short	(.L_556 - .L_555)


	//   ....[0]....
.L_555:
        /*002c*/ 	.word	0xffffffff


	//   ....[1]....
        /*0030*/ 	.word	0xffffffff


	//   ....[2]....
        /*0034*/ 	.word	0xffffffff


	//   ....[3]....
        /*0038*/ 	.word	0xffffffff


	//   ....[4]....
        /*003c*/ 	.word	0xffffffff


	//   ....[5]....
        /*0040*/ 	.word	0xffffffff


	//   ....[6]....
        /*0044*/ 	.word	0xffffffff


	//   ....[7]....
        /*0048*/ 	.word	0xffffffff


	//   ....[8]....
        /*004c*/ 	.word	0xffffffff


	//   ....[9]....
        /*0050*/ 	.word	0xffffffff


	//   ....[10]....
        /*0054*/ 	.word	0xffffffff


	//   ....[11]....
        /*0058*/ 	.word	0xffffffff


	//   ....[12]....
        /*005c*/ 	.word	0xffffffff


	//   ....[13]....
        /*0060*/ 	.word	0xffffffff


	//   ....[14]....
        /*0064*/ 	.word	0xffffffff


	//   ....[15]....
        /*0068*/ 	.word	0xffffffff


	//----- nvinfo : EIATTR_COOP_GROUP_INSTR_OFFSETS
	.align		4
.L_556:
        /*006c*/ 	.byte	0x04, 0x28
        /*006e*/ 	.short	(.L_558 - .L_557)


	//   ....[0]....
.L_557:
        /*0070*/ 	.word	0x00005b10


	//   ....[1]....
        /*0074*/ 	.word	0x00005b40


	//   ....[2]....
        /*0078*/ 	.word	0x00005c90


	//   ....[3]....
        /*007c*/ 	.word	0x00005cc0


	//   ....[4]....
        /*0080*/ 	.word	0x00009f40


	//   ....[5]....
        /*0084*/ 	.word	0x00009f70


	//   ....[6]....
        /*0088*/ 	.word	0x0000a060


	//   ....[7]....
        /*008c*/ 	.word	0x0000a090


	//   ....[8]....
        /*0090*/ 	.word	0x0000eb60


	//   ....[9]....
        /*0094*/ 	.word	0x0000eb80


	//   ....[10]....
        /*0098*/ 	.word	0x0000ec00


	//   ....[11]....
        /*009c*/ 	.word	0x0000ec30


	//   ....[12]....
        /*00a0*/ 	.word	0x00010c80


	//   ....[13]....
        /*00a4*/ 	.word	0x00010cc0


	//   ....[14]....
        /*00a8*/ 	.word	0x00010d30


	//   ....[15]....
        /*00ac*/ 	.word	0x00010d40


	//----- nvinfo : EIATTR_VRC_CTA_INIT_COUNT
	.align		4
.L_558:
        /*00b0*/ 	.byte	0x02, 0x4a
	.zero		1
	.zero		1


	//----- nvinfo : EIATTR_EXIT_INSTR_OFFSETS
	.align		4
        /*00b4*/ 	.byte	0x04, 0x1c
        /*00b6*/ 	.short	(.L_560 - .L_559)


	//   ....[0]....
.L_559:
        /*00b8*/ 	.word	0x00000540


	//   ....[1]....
        /*00bc*/ 	.word	0x00001260


	//   ....[2]....
        /*00c0*/ 	.word	0x000012f0


	//   ....[3]....
        /*00c4*/ 	.word	0x00012560


	//   ....[4]....
        /*00c8*/ 	.word	0x000126a0


	//   ....[5]....
        /*00cc*/ 	.word	0x000126c0


	//----- nvinfo : EIATTR_CRS_STACK_SIZE
	.align		4
.L_560:
        /*00d0*/ 	.byte	0x04, 0x1e
        /*00d2*/ 	.short	(.L_562 - .L_561)
.L_561:
        /*00d4*/ 	.word	0x00000000


	//----- nvinfo : EIATTR_CBANK_PARAM_SIZE
	.align		4
.L_562:
        /*00d8*/ 	.byte	0x03, 0x19
        /*00da*/ 	.short	0x01d0


	//----- nvinfo : EIATTR_PARAM_CBANK
	.align		4
        /*00dc*/ 	.byte	0x04, 0x0a
        /*00de*/ 	.short	(.L_564 - .L_563)
	.align		4
.L_563:
        /*00e0*/ 	.word	index@(.nv.constant0._ZN5flash16flash_fwd_kernelI23Flash_fwd_kernel_traitsILi192ELi64ELi64ELi4ELb0ELb0EN7cutlass6half_tE19Flash_kernel_traitsILi192ELi64ELi64ELi4ES3_EELb1ELb0ELb1ELb1ELb0ELb0ELb0ELb0EEEvNS_16Flash_fwd_paramsE)
        /*00e4*/ 	.short	0x0380
        /*00e6*/ 	.short	0x01d0


	//----- nvinfo : EIATTR_SW_WAR
	.align		4
.L_564:
        /*00e8*/ 	.byte	0x04, 0x36
        /*00ea*/ 	.short	(.L_566 - .L_565)
.L_565:
        /*00ec*/ 	.word	0x00000008
.L_566:


//--------------------- .nv.info._ZN5flash16flash_fwd_kernelI23Flash_fwd_kernel_traitsILi192ELi64ELi64ELi4ELb0ELb0EN7cutlass6half_tE19Flash_kernel_traitsILi192ELi64ELi64ELi4ES3_EELb1ELb0ELb1ELb0ELb0ELb0ELb0ELb1EEEvNS_16Flash_fwd_paramsE --------------------------
	.section	.nv.info._ZN5flash16flash_fwd_kernelI23Flash_fwd_kernel_traitsILi192ELi64ELi64ELi4ELb0ELb0EN7cutlass6half_tE19Flash_kernel_traitsILi192ELi64ELi64ELi4ES3_EELb1ELb0ELb1ELb0ELb0ELb0ELb0ELb1EEEvNS_16Flash_fwd_paramsE,"",@"SHT_CUDA_INFO"
	.sectionflags	@""
	.align	4


	//----- nvinfo : EIATTR_CUDA_API_VERSION
	.align		4
        /*0000*/ 	.byte	0x04, 0x37
        /*0002*/ 	.short	(.L_568 - .L_567)
.L_567:
        /*0004*/ 	.word	0x00000082


	//----- nvinfo : EIATTR_KPARAM_INFO
	.align		4
.L_568:
        /*0008*/ 	.byte	0x04, 0x17
        /*000a*/ 	.short	(.L_570 - .L_569)
.L_569:
        /*000c*/ 	.word	0x00000000
        /*0010*/ 	.short	0x0000
        /*0012*/ 	.short	0x0000
        /*0014*/ 	.byte	0x00, 0xf0, 0x41, 0x07


	//----- nvinfo : EIATTR_SPARSE_MMA_MASK
	.align		4
.L_570:
        /*0018*/ 	.byte	0x03, 0x50
        /*001a*/ 	.short	0x0000


	//----- nvinfo : EIATTR_MAXREG_COUNT
	.align		4
        /*001c*/ 	.byte	0x03, 0x1b
        /*001e*/ 	.short	0x00ff


	//----- nvinfo : EIATTR_NUM_BARRIERS
	.align		4
        /*0020*/ 	.byte	0x02, 0x4c
        /*0022*/ 	.byte	0x01
	.zero		1


	//----- nvinfo : EIATTR_ANNOTATIONS
	.align		4
        /*0024*/ 	.byte	0x04, 0x55
        /*0026*/ 	.short	(.L_572 - .L_571)


	//   ....[0]....
.L_571:
        /* <DEDUP_REMOVED lines=66> */


	//----- nvinfo : EIATTR_MERCURY_ISA_VERSION
	.align		4
.L_572:
        /*0430*/ 	.byte	0x03, 0x5f
        /*0432*/ 	.short	0x0101


	//----- nvinfo : EIATTR_COOP_GROUP_MASK_REGIDS
	.align		4
        /*0434*/ 	.byte	0x04, 0x29
        /*0436*/ 	.short	(.L_574 - .L_573)


	//   ....[0]....
.L_573:
        /*0438*/ 	.word	0xffffffff


	//   ....[1]....
        /*043c*/ 	.word	0xffffffff


	//   ....[2]....
        /*0440*/ 	.word	0xffffffff


	//   ....[3]....
        /*0444*/ 	.word	0xffffffff


	//   ....[4]....
        /*0448*/ 	.word	0xffffffff


	//   ....[5]....
        /*044c*/ 	.word	0xffffffff


	//   ....[6]....
        /*0450*/ 	.word	0xffffffff


	//   ....[7]....
        /*0454*/ 	.word	0xffffffff


	//   ....[8]....
        /*0458*/ 	.word	0xffffffff


	//   ....[9]....
        /*045c*/ 	.word	0xffffffff


	//   ....[10]....
        /*0460*/ 	.word	0xffffffff


	//   ....[11]....
        /*0464*/ 	.word	0xffffffff


	//   ....[12]....
        /*0468*/ 	.word	0xffffffff


	//   ....[13]....
        /*046c*/ 	.word	0xffffffff


	//   ....[14]....
        /*0470*/ 	.word	0xffffffff


	//   ....[15]....
        /*0474*/ 	.word	0xffffffff


	//----- nvinfo : EIATTR_COOP_GROUP_INSTR_OFFSETS
	.align		4
.L_574:
        /*0478*/ 	.byte	0x04, 0x28
        /*047a*/ 	.short	(.L_576 - .L_575)


	//   ....[0]....
.L_575:
        /*047c*/ 	.word	0x00005060


	//   ....[1]....
        /*0480*/ 	.word	0x00005270


	//   ....[2]....
        /*0484*/ 	.word	0x000053c0


	//   ....[3]....
        /*0488*/ 	.word	0x000054a0


	//   ....[4]....
        /*048c*/ 	.word	0x0000a0b0


	//   ....[5]....
        /*0490*/ 	.word	0x0000a130


	//   ....[6]....
        /*0494*/ 	.word	0x0000a160


	//   ....[7]....
        /*0498*/ 	.word	0x0000a180


	//   ....[8]....
        /*049c*/ 	.word	0x0000fb80


	//   ....[9]....
        /*04a0*/ 	.word	0x0000fc70


	//   ....[10]....
        /*04a4*/ 	.word	0x0000fce0


	//   ....[11]....
        /*04a8*/ 	.word	0x0000fd00


	//   ....[12]....
        /*04ac*/ 	.word	0x00012ca0


	//   ....[13]....
        /*04b0*/ 	.word	0x00012cb0


	//   ....[14]....
        /*04b4*/ 	.word	0x00012ce0


	//   ....[15]....
        /*04b8*/ 	.word	0x00012cf0


	//----- nvinfo : EIATTR_VRC_CTA_INIT_COUNT
	.align		4
.L_576:
        /*04bc*/ 	.byte	0x02, 0x4a
	.zero		1
	.zero		1


	//----- nvinfo : EIATTR_EXIT_INSTR_OFFSETS
	.align		4
        /*04c0*/ 	.byte	0x04, 0x1c
        /*04c2*/ 	.short	(.L_578 - .L_577)


	//   ....[0]....
.L_577:
        /*04c4*/ 	.word	0x000004c0


	//   ....[1]....
        /*04c8*/ 	.word	0x00001220


	//   ....[2]....
        /*04cc*/ 	.word	0x000012b0


	//   ....[3]....
        /*04d0*/ 	.word	0x000145e0


	//   ....[4]....
        /*04d4*/ 	.word	0x00014720


	//   ....[5]....
        /*04d8*/ 	.word	0x00014740


	//----- nvinfo : EIATTR_CRS_STACK_SIZE
	.align		4
.L_578:
        /*04dc*/ 	.byte	0x04, 0x1e
        /*04de*/ 	.short	(.L_580 - .L_579)
.L_579:
        /*04e0*/ 	.word	0x00000000


	//----- nvinfo : EIATTR_CBANK_PARAM_SIZE
	.align		4
.L_580:
        /*04e4*/ 	.byte	0x03, 0x19
        /*04e6*/ 	.short	0x01d0


	//----- nvinfo : EIATTR_PARAM_CBANK
	.align		4
        /*04e8*/ 	.byte	0x04, 0x0a
        /*04ea*/ 	.short	(.L_582 - .L_581)
	.align		4
.L_581:
        /*04ec*/ 	.word	index@(.nv.constant0._ZN5flash16flash_fwd_kernelI23Flash_fwd_kernel_traitsILi192ELi64ELi64ELi4ELb0ELb0EN7cutlass6half_tE19Flash_kernel_traitsILi192ELi64ELi64ELi4ES3_EELb1ELb0ELb1ELb0ELb0ELb0ELb0ELb1EEEvNS_16Flash_fwd_paramsE)
        /*04f0*/ 	.short	0x0380
        /*04f2*/ 	.short	0x01d0


	//----- nvinfo : EIATTR_SW_WAR
	.align		4
.L_582:
        /*04f4*/ 	.byte	0x04, 0x36
        /*04f6*/ 	.short	(.L_584 - .L_583)
.L_583:
        /*04f8*/ 	.word	0x00000008
.L_584:


//--------------------- .nv.info._ZN5flash16flash_fwd_kernelI23Flash_fwd_kernel_traitsILi192ELi64ELi64ELi4ELb0ELb0EN7cutlass6half_tE19Flash_kernel_traitsILi192ELi64ELi64ELi4ES3_EELb0ELb0ELb1ELb0ELb0ELb0ELb1ELb0EEEvNS_16Flash_fwd_paramsE --------------------------
	.section	.nv.info._ZN5flash16flash_fwd_kernelI23Flash_fwd_kernel_traitsILi192ELi64ELi64ELi4ELb0ELb0EN7cutlass6half_tE19Flash_kernel_traitsILi192ELi64ELi64ELi4ES3_EELb0ELb0ELb1ELb0ELb0ELb0ELb1ELb0EEEvNS_16Flash_fwd_paramsE,"",@"SHT_CUDA_INFO"
	.sectionflags	@""
	.align	4


	//----- nvinfo : EIATTR_CUDA_API_VERSION
	.align		4
        /*0000*/ 	.byte	0x04, 0x37
        /*0002*/ 	.short	(.L_586 - .L_585)
.L_585:
        /*0004*/ 	.word	0x00000082


	//----- nvinfo : EIATTR_KPARAM_INFO
	.align		4
.L_586:
        /*0008*/ 	.byte	0x04, 0x17
        /*000a*/ 	.short	(.L_588 - .L_587)
.L_587:
        /*000c*/ 	.word	0x00000000
        /*0010*/ 	.short	0x0000
        /*0012*/ 	.short	0x0000
        /*0014*/ 	.byte	0x00, 0xf0, 0x41, 0x07


	//----- nvinfo : EIATTR_SPARSE_MMA_MASK
	.align		4
.L_588:
        /*0018*/ 	.byte	0x03, 0x50
        /*001a*/ 	.short	0x0000


	//----- nvinfo : EIATTR_MAXREG_COUNT
	.align		4
        /*001c*/ 	.byte	0x03, 0x1b
        /*001e*/ 	.short	0x00ff


	//----- nvinfo : EIATTR_NUM_BARRIERS
	.align		4
        /*0020*/ 	.byte	0x02, 0x4c
        /*0022*/ 	.byte	0x01
	.zero		1


	//----- nvinfo : EIATTR_MERCURY_ISA_VERSION
	.align		4
        /*0024*/ 	.byte	0x03, 0x5f
        /*0026*/ 	.short	0x0101


	//----- nvinfo : EIATTR_COOP_GROUP_MASK_REGIDS
	.align		4
        /*0028*/ 	.byte	0x04, 0x29
        /*002a*/ 	.short	(.L_590 - .L_589)


	//   ....[0]....
.L_589:
        /*002c*/ 	.word	0xffffffff


	//   ....[1]....
        /*0030*/ 	.word	0xffffffff


	//   ....[2]....
        /*0034*/ 	.word	0xffffffff


	//   ....[3]....
        /*0038*/ 	.word	0xffffffff


	//   ....[4]....
        /*003c*/ 	.word	0xffffffff


	//   ....[5]....
        /*0040*/ 	.word	0xffffffff


	//   ....[6]....
        /*0044*/ 	.word	0xffffffff


	//   ....[7]....
        /*0048*/ 	.word	0xffffffff


	//   ....[8]....
        /*004c*/ 	.word	0xffffffff


	//   ....[9]....
        /*0050*/ 	.word	0xffffffff


	//   ....[10]....
        /*0054*/ 	.word	0xffffffff


	//   ....[11]....
        /*0058*/ 	.word	0xffffffff


	//   ....[12]....
        /*005c*/ 	.word	0xffffffff


	//   ....[13]....
        /*0060*/ 	.word	0xffffffff


	//   ....[14]....
        /*0064*/ 	.word	0xffffffff


	//   ....[15]....
        /*0068*/ 	.word	0xffffffff


	//----- nvinfo : EIATTR_COOP_GROUP_INSTR_OFFSETS
	.align		4
.L_590:
        /*006c*/ 	.byte	0x04, 0x28
        /*006e*/ 	.short	(.L_592 - .L_591)


	//   ....[0]....
.L_591:
        /*0070*/ 	.word	0x00005230


	//   ....[1]....
        /*0074*/ 	.word	0x00005360


	//   ....[2]....
        /*0078*/ 	.word	0x00005370


	//   ....[3]....
        /*007c*/ 	.word	0x000053d0


	//   ....[4]....
        /*0080*/ 	.word	0x000087c0


	//   ....[5]....
        /*0084*/ 	.word	0x000087f0


	//   ....[6]....
        /*0088*/ 	.word	0x00008870


	//   ....[7]....
        /*008c*/ 	.word	0x00008880


	//   ....[8]....
        /*0090*/ 	.word	0x0000c5b0


	//   ....[9]....
        /*0094*/ 	.word	0x0000c650


	//   ....[10]....
        /*0098*/ 	.word	0x0000c690


	//   ....[11]....
        /*009c*/ 	.word	0x0000c6b0


	//   ....[12]....
        /*00a0*/ 	.word	0x0000dde0


	//   ....[13]....
        /*00a4*/ 	.word	0x0000de20


	//   ....[14]....
        /*00a8*/ 	.word	0x0000de80


	//   ....[15]....
        /*00ac*/ 	.word	0x0000dea0


	//----- nvinfo : EIATTR_VRC_CTA_INIT_COUNT
	.align		4
.L_592:
        /*00b0*/ 	.byte	0x02, 0x4a
	.zero		1
	.zero		1


	//----- nvinfo : EIATTR_EXIT_INSTR_OFFSETS
	.align		4
        /*00b4*/ 	.byte	0x04, 0x1c
        /*00b6*/ 	.short	(.L_594 - .L_593)


	//   ....[0]....
.L_593:
        /*00b8*/ 	.word	0x00000340


	//   ....[1]....
        /*00bc*/ 	.word	0x00001070


	//   ....[2]....
        /*00c0*/ 	.word	0x00001100


	//   ....[3]....
        /*00c4*/ 	.word	0x0000f6b0


	//   ....[4]....
        /*00c8*/ 	.word	0x0000f7f0


	//   ....[5]....
        /*00cc*/ 	.word	0x0000f810


	//----- nvinfo : EIATTR_CRS_STACK_SIZE
	.align		4
.L_594:
        /*00d0*/ 	.byte	0x04, 0x1e
        /*00d2*/ 	.short	(.L_596 - .L_595)
.L_595:
        /*00d4*/ 	.word	0x00000000


	//----- nvinfo : EIATTR_CBANK_PARAM_SIZE
	.align		4
.L_596:
        /*00d8*/ 	.byte	0x03, 0x19
        /*00da*/ 	.short	0x01d0


	//----- nvinfo : EIATTR_PARAM_CBANK
	.align		4
        /*00dc*/ 	.byte	0x04, 0x0a
        /*00de*/ 	.short	(.L_598 - .L_597)
	.align		4
.L_597:
        /*00e0*/ 	.word	index@(.nv.constant0._ZN5flash16flash_fwd_kernelI23Flash_fwd_kernel_traitsILi192ELi64ELi64ELi4ELb0ELb0EN7cutlass6half_tE19Flash_kernel_traitsILi192ELi64ELi64ELi4ES3_EELb0ELb0ELb1ELb0ELb0ELb0ELb1ELb0EEEvNS_16Flash_fwd_paramsE)
        /*00e4*/ 	.short	0x0380
        /*00e6*/ 	.short	0x01d0


	//----- nvinfo : EIATTR_SW_WAR
	.align		4
.L_598:
        /*00e8*/ 	.byte	0x04, 0x36
        /*00ea*/ 	.short	(.L_600 - .L_599)
.L_599:
        /*00ec*/ 	.word	0x00000008
.L_600:


//--------------------- .nv.info._ZN5flash16flash_fwd_kernelI23Flash_fwd_kernel_traitsILi192ELi64ELi64ELi4ELb0ELb0EN7cutlass6half_tE19Flash_kernel_traitsILi192ELi64ELi64ELi4ES3_EELb1ELb0ELb1ELb1ELb0ELb0ELb0ELb1EEEvNS_16Flash_fwd_paramsE --------------------------
	.section	.nv.info._ZN5flash16flash_fwd_kernelI23Flash_fwd_kernel_traitsILi192ELi64ELi64ELi4ELb0ELb0EN7cutlass6half_tE19Flash_kernel_traitsILi192ELi64ELi64ELi4ES3_EELb1ELb0ELb1ELb1ELb0ELb0ELb0ELb1EEEvNS_16Flash_fwd_paramsE,"",@"SHT_CUDA_INFO"
	.sectionflags	@""
	.align	4


	//----- nvinfo : EIATTR_CUDA_API_VERSION
	.align		4
        /*0000*/ 	.byte	0x04, 0x37
        /*0002*/ 	.short	(.L_602 - .L_601)
.L_601:
        /*0004*/ 	.word	0x00000082


	//----- nvinfo : EIATTR_KPARAM_INFO
	.align		4
.L_602:
        /*0008*/ 	.byte	0x04, 0x17
        /*000a*/ 	.short	(.L_604 - .L_603)
.L_603:
        /*000c*/ 	.word	0x00000000
        /*0010*/ 	.short	0x0000
        /*0012*/ 	.short	0x0000
        /*0014*/ 	.byte	0x00, 0xf0, 0x41, 0x07


	//----- nvinfo : EIATTR_SPARSE_MMA_MASK
	.align		4
.L_604:
        /*0018*/ 	.byte	0x03, 0x50
        /*001a*/ 	.short	0x0000


	//----- nvinfo : EIATTR_MAXREG_COUNT
	.align		4
        /*001c*/ 	.byte	0x03, 0x1b
        /*001e*/ 	.short	0x00ff


	//----- nvinfo : EIATTR_NUM_BARRIERS
	.align		4
        /*0020*/ 	.byte	0x02, 0x4c
        /*0022*/ 	.byte	0x01
	.zero		1


	//----- nvinfo : EIATTR_ANNOTATIONS
	.align		4
        /*0024*/ 	.byte	0x04, 0x55
        /*0026*/ 	.short	(.L_606 - .L_605)


	//   ....[0]....
.L_605:
        /* <DEDUP_REMOVED lines=54> */


	//----- nvinfo : EIATTR_MERCURY_ISA_VERSION
	.align		4
.L_606:
        /*0370*/ 	.byte	0x03, 0x5f
        /*0372*/ 	.short	0x0101


	//----- nvinfo : EIATTR_COOP_GROUP_MASK_REGIDS
	.align		4
        /*0374*/ 	.byte	0x04, 0x29
        /*0376*/ 	.short	(.L_608 - .L_607)


	//   ....[0]....
.L_607:
        /*0378*/ 	.word	0xffffffff


	//   ....[1]....
        /*037c*/ 	.word	0xffffffff


	//   ....[2]....
        /*0380*/ 	.word	0xffffffff


	//   ....[3]....
        /*0384*/ 	.word	0xffffffff


	//   ....[4]....
        /*0388*/ 	.word	0xffffffff


	//   ....[5]....
        /*038c*/ 	.word	0xffffffff


	//   ....[6]....
        /*0390*/ 	.word	0xffffffff


	//   ....[7]....
        /*0394*/ 	.word	0xffffffff


	//   ....[8]....
        /*0398*/ 	.word	0xffffffff


	//   ....[9]....
        /*039c*/ 	.word	0xffffffff


	//   ....[10]....
        /*03a0*/ 	.word	0xffffffff


	//   ....[11]....
        /*03a4*/ 	.word	0xffffffff


	//   ....[12]....
        /*03a8*/ 	.word	0xffffffff


	//   ....[13]....
        /*03ac*/ 	.word	0xffffffff


	//   ....[14]....
        /*03b0*/ 	.word	0xffffffff


	//   ....[15]....
        /*03b4*/ 	.word	0xffffffff


	//----- nvinfo : EIATTR_COOP_GROUP_INSTR_OFFSETS
	.align		4
.L_608:
        /*03b8*/ 	.byte	0x04, 0x28
        /*03ba*/ 	.short	(.L_610 - .L_609)


	//   ....[0]....
.L_609:
        /*03bc*/ 	.word	0x00006100


	//   ....[1]....
        /*03c0*/ 	.word	0x000061c0


	//   ....[2]....
        /*03c4*/ 	.word	0x000061d0


	//   ....[3]....
        /*03c8*/ 	.word	0x00006230


	//   ....[4]....
        /*03cc*/ 	.word	0x0000b9e0


	//   ....[5]....
        /*03d0*/ 	.word	0x0000ba60


	//   ....[6]....
        /*03d4*/ 	.word	0x0000ba80


	//   ....[7]....
        /*03d8*/ 	.word	0x0000bb90


	//   ....[8]....
        /*03dc*/ 	.word	0x00012080


	//   ....[9]....
        /*03e0*/ 	.word	0x000120a0


	//   ....[10]....
        /*03e4*/ 	.word	0x00012100


	//   ....[11]....
        /*03e8*/ 	.word	0x00012110


	//   ....[12]....
        /*03ec*/ 	.word	0x00015210


	//   ....[13]....
        /*03f0*/ 	.word	0x00015220


	//   ....[14]....
        /*03f4*/ 	.word	0x00015260


	//   ....[15]....
        /*03f8*/ 	.word	0x00015270


	//----- nvinfo : EIATTR_VRC_CTA_INIT_COUNT
	.align		4
.L_610:
        /*03fc*/ 	.byte	0x02, 0x4a
	.zero		1
	.zero		1


	//----- nvinfo : EIATTR_EXIT_INSTR_OFFSETS
	.align		4
        /*0400*/ 	.byte	0x04, 0x1c
        /*0402*/ 	.short	(.L_612 - .L_611)


	//   ....[0]....
.L_611:
        /*0404*/ 	.word	0x00000620


	//   ....[1]....
        /*0408*/ 	.word	0x00001380


	//   ....[2]....
        /*040c*/ 	.word	0x00001410


	//   ....[3]....
        /*0410*/ 	.word	0x00016a50


	//   ....[4]....
        /*0414*/ 	.word	0x00016b90


	//   ....[5]....
        /*0418*/ 	.word	0x00016bb0


	//----- nvinfo : EIATTR_CRS_STACK_SIZE
	.align		4
.L_612:
        /*041c*/ 	.byte	0x04, 0x1e
        /*041e*/ 	.short	(.L_614 - .L_613)
.L_613:
        /*0420*/ 	.word	0x00000000


	//----- nvinfo : EIATTR_CBANK_PARAM_SIZE
	.align		4
.L_614:
        /*0424*/ 	.byte	0x03, 0x19
        /*0426*/ 	.short	0x01d0


	//----- nvinfo : EIATTR_PARAM_CBANK
	.align		4
        /*0428*/ 	.byte	0x04, 0x0a
        /*042a*/ 	.short	(.L_616 - .L_615)
	.align		4
.L_615:
        /*042c*/ 	.word	index@(.nv.constant0._ZN5flash16flash_fwd_kernelI23Flash_fwd_kernel_traitsILi192ELi64ELi64ELi4ELb0ELb0EN7cutlass6half_tE19Flash_kernel_traitsILi192ELi64ELi64ELi4ES3_EELb1ELb0ELb1ELb1ELb0ELb0ELb0ELb1EEEvNS_16Flash_fwd_paramsE)
        /*0430*/ 	.short	0x0380
        /*0432*/ 	.short	0x01d0


	//----- nvinfo : EIATTR_SW_WAR
	.align		4
.L_616:
        /*0434*/ 	.byte	0x04, 0x36
        /*0436*/ 	.short	(.L_618 - .L_617)
.L_617:
        /*0438*/ 	.word	0x00000008
.L_618:


//--------------------- .nv.info._ZN5flash16flash_fwd_kernelI23Flash_fwd_kernel_traitsILi192ELi64ELi64ELi4ELb0ELb0EN7cutlass6half_tE19Flash_kernel_traitsILi192ELi64ELi64ELi4ES3_EELb0ELb0ELb1ELb1ELb0ELb0ELb1ELb0EEEvNS_16Flash_fwd_paramsE --------------------------
	.section	.nv.info._ZN5flash16flash_fwd_kernelI23Flash_fwd_kernel_traitsILi192ELi64ELi64ELi4ELb0ELb0EN7cutlass6half_tE19Flash_kernel_traitsILi192ELi64ELi64ELi4ES3_EELb0ELb0ELb1ELb1ELb0ELb0ELb1ELb0EEEvNS_16Flash_fwd_paramsE,"",@"SHT_CUDA_INFO"
	.sectionflags	@""
	.align	4


	//----- nvinfo : EIATTR_CUDA_API_VERSION
	.align		4
        /*0000*/ 	.byte	0x04, 0x37
        /*0002*/ 	.short	(.L_620 - .L_619)
.L_619:
        /*0004*/ 	.word	0x00000082


	//----- nvinfo : EIATTR_KPARAM_INFO
	.align		4
.L_620:
        /*0008*/ 	.byte	0x04, 0x17
        /*000a*/ 	.short	(.L_622 - .L_621)
.L_621:
        /*000c*/ 	.word	0x00000000
        /*0010*/ 	.short	0x0000
        /*0012*/ 	.short	0x0000
        /*0014*/ 	.byte	0x00, 0xf0, 0x41, 0x07


	//----- nvinfo : EIATTR_SPARSE_MMA_MASK
	.align		4
.L_622:
        /*0018*/ 	.byte	0x03, 0x50
        /*001a*/ 	.short	0x0000


	//----- nvinfo : EIATTR_MAXREG_COUNT
	.align		4
        /*001c*/ 	.byte	0x03, 0x1b
        /*001e*/ 	.short	0x00ff


	//----- nvinfo : EIATTR_NUM_BARRIERS
	.align		4
        /*0020*/ 	.byte	0x02, 0x4c
        /*0022*/ 	.byte	0x01
	.zero		1


	//----- nvinfo : EIATTR_MERCURY_ISA_VERSION
	.align		4
        /*0024*/ 	.byte	0x03, 0x5f
        /*0026*/ 	.short	0x0101


	//----- nvinfo : EIATTR_COOP_GROUP_MASK_REGIDS
	.align		4
        /*0028*/ 	.byte	0x04, 0x29
        /*002a*/ 	.short	(.L_624 - .L_623)


	//   ....[0]....
.L_623:
        /*002c*/ 	.word	0xffffffff


	//   ....[1]....
        /*0030*/ 	.word	0xffffffff


	//   ....[2]....
        /*0034*/ 	.word	0xffffffff


	//   ....[3]....
        /*0038*/ 	.word	0xffffffff


	//   ....[4]....
        /*003c*/ 	.word	0xffffffff


	//   ....[5]....
        /*0040*/ 	.word	0xffffffff


	//   ....[6]....
        /*0044*/ 	.word	0xffffffff


	//   ....[7]....
        /*0048*/ 	.word	0xffffffff


	//   ....[8]....
        /*004c*/ 	.word	0xffffffff


	//   ....[9]....
        /*0050*/ 	.word	0xffffffff


	//   ....[10]....
        /*0054*/ 	.word	0xffffffff


	//   ....[11]....
        /*0058*/ 	.word	0xffffffff


	//   ....[12]....
        /*005c*/ 	.word	0xffffffff


	//   ....[13]....
        /*0060*/ 	.word	0xffffffff


	//   ....[14]....
        /*0064*/ 	.word	0xffffffff


	//   ....[15]....
        /*0068*/ 	.word	0xffffffff


	//----- nvinfo : EIATTR_COOP_GROUP_INSTR_OFFSETS
	.align		4
.L_624:
        /*006c*/ 	.byte	0x04, 0x28
        /*006e*/ 	.short	(.L_626 - .L_625)


	//   ....[0]....
.L_625:
        /*0070*/ 	.word	0x00005ba0


	//   ....[1]....
        /*0074*/ 	.word	0x00005bc0


	//   ....[2]....
        /*0078*/ 	.word	0x00005c70


	//   ....[3]....
        /*007c*/ 	.word	0x00005c80


	//   ....[4]....
        /*0080*/ 	.word	0x00009990


	//   ....[5]....
        /*0084*/ 	.word	0x000099c0


	//   ....[6]....
        /*0088*/ 	.word	0x00009a30


	//   ....[7]....
        /*008c*/ 	.word	0x00009a40


	//   ....[8]....
        /*0090*/ 	.word	0x0000e000


	//   ....[9]....
        /*0094*/ 	.word	0x0000e010


	//   ....[10]....
        /*0098*/ 	.word	0x0000e070


	//   ....[11]....
        /*009c*/ 	.word	0x0000e080


	//   ....[12]....
        /*00a0*/ 	.word	0x0000f810


	//   ....[13]....
        /*00a4*/ 	.word	0x0000f850


	//   ....[14]....
        /*00a8*/ 	.word	0x0000f910


	//   ....[15]....
        /*00ac*/ 	.word	0x0000f920


	//----- nvinfo : EIATTR_VRC_CTA_INIT_COUNT
	.align		4
.L_626:
        /*00b0*/ 	.byte	0x02, 0x4a
	.zero		1
	.zero		1


	//----- nvinfo : EIATTR_EXIT_INSTR_OFFSETS
	.align		4
        /*00b4*/ 	.byte	0x04, 0x1c
        /*00b6*/ 	.short	(.L_628 - .L_627)


	//   ....[0]....
.L_627:
        /*00b8*/ 	.word	0x00000330


	//   ....[1]....
        /*00bc*/ 	.word	0x00001080


	//   ....[2]....
        /*00c0*/ 	.word	0x00001110


	//   ....[3]....
        /*00c4*/ 	.word	0x000110c0


	//   ....[4]....
        /*00c8*/ 	.word	0x00011200


	//   ....[5]....
        /*00cc*/ 	.word	0x00011220


	//----- nvinfo : EIATTR_CRS_STACK_SIZE
	.align		4
.L_628:
        /*00d0*/ 	.byte	0x04, 0x1e
        /*00d2*/ 	.short	(.L_630 - .L_629)
.L_629:
        /*00d4*/ 	.word	0x00000000


	//----- nvinfo : EIATTR_CBANK_PARAM_SIZE
	.align		4
.L_630:
        /*00d8*/ 	.byte	0x03, 0x19
        /*00da*/ 	.short	0x01d0


	//----- nvinfo : EIATTR_PARAM_CBANK
	.align		4
        /*00dc*/ 	.byte	0x04, 0x0a
        /*00de*/ 	.short	(.L_632 - .L_631)
	.align		4
.L_631:
        /*00e0*/ 	.word	index@(.nv.constant0._ZN5flash16flash_fwd_kernelI23Flash_fwd_kernel_traitsILi192ELi64ELi64ELi4ELb0ELb0EN7cutlass6half_tE19Flash_kernel_traitsILi192ELi64ELi64ELi4ES3_EELb0ELb0ELb1ELb1ELb0ELb0ELb1ELb0EEEvNS_16Flash_fwd_paramsE)
        /*00e4*/ 	.short	0x0380
        /*00e6*/ 	.short	0x01d0


	//----- nvinfo : EIATTR_SW_WAR
	.align		4
.L_632:
        /*00e8*/ 	.byte	0x04, 0x36
        /*00ea*/ 	.short	(.L_634 - .L_633)
.L_633:
        /*00ec*/ 	.word	0x00000008
.L_634:


//--------------------- .nv.callgraph             --------------------------
	.section	.nv.callgraph,"",@"SHT_CUDA_CALLGRAPH"
	.align	4
	.sectionentsize	8
	.align		4
        /*0000*/ 	.word	0x00000000
	.align		4
        /*0004*/ 	.word	0xffffffff
	.align		4
        /*0008*/ 	.word	0x00000000
	.align		4
        /*000c*/ 	.word	0xfffffffe
	.align		4
        /*0010*/ 	.word	0x00000000
	.align		4
        /*0014*/ 	.word	0xfffffffd
	.align		4
        /*0018*/ 	.word	0x00000000
	.align		4
        /*001c*/ 	.word	0xfffffffc


//--------------------- .nv.constant4             --------------------------
	.section	.nv.constant4,"a",@progbits
	.align	8
	.align		8
.nv.constant4:
        /*0000*/ 	.dword	_ZN66_INTERNAL_d401c04c_30_flash_fwd_hdim192_fp16_sm80_cu_e763cb1e_28374cuda3std3__45__cpo5beginE
	.align		8
        /*0008*/ 	.dword	_ZN66_INTERNAL_d401c04c_30_flash_fwd_hdim192_fp16_sm80_cu_e763cb1e_28374cuda3std3__45__cpo3endE
	.align		8
        /*0010*/ 	.dword	_ZN66_INTERNAL_d401c04c_30_flash_fwd_hdim192_fp16_sm80_cu_e763cb1e_28374cuda3std3__45__cpo6cbeginE
	.align		8
        /*0018*/ 	.dword	_ZN66_INTERNAL_d401c04c_30_flash_fwd_hdim192_fp16_sm80_cu_e763cb1e_28374cuda3std3__45__cpo4cendE
	.align		8
        /*0020*/ 	.dword	_ZN66_INTERNAL_d401c04c_30_flash_fwd_hdim192_fp16_sm80_cu_e763cb1e_28374cuda3std3__468_GLOBAL__N__d401c04c_30_flash_fwd_hdim192_fp16_sm80_cu_e763cb1e_28376ignoreE
	.align		8
        /*0028*/ 	.dword	_ZN66_INTERNAL_d401c04c_30_flash_fwd_hdim192_fp16_sm80_cu_e763cb1e_28374cuda3std3__419piecewise_constructE
	.align		8
        /*0030*/ 	.dword	_ZN66_INTERNAL_d401c04c_30_flash_fwd_hdim192_fp16_sm80_cu_e763cb1e_28374cuda3std3__48in_placeE
	.align		8
        /*0038*/ 	.dword	_ZN66_INTERNAL_d401c04c_30_flash_fwd_hdim192_fp16_sm80_cu_e763cb1e_28374cuda3std6ranges3__45__cpo4swapE
	.align		8
        /*0040*/ 	.dword	_ZN66_INTERNAL_d401c04c_30_flash_fwd_hdim192_fp16_sm80_cu_e763cb1e_28374cuda3std6ranges3__45__cpo9iter_moveE
	.align		8
        /*0048*/ 	.dword	_ZN66_INTERNAL_d401c04c_30_flash_fwd_hdim192_fp16_sm80_cu_e763cb1e_28374cute7productE
	.align		8
        /*0050*/ 	.dword	_ZN66_INTERNAL_d401c04c_30_flash_fwd_hdim192_fp16_sm80_cu_e763cb1e_28374cute1_E


//--------------------- .text._ZN5flash16flash_fwd_kernelI23Flash_fwd_kernel_traitsILi192ELi128ELi64ELi8ELb0ELb0EN7cutlass6half_tE19Flash_kernel_traitsILi192ELi128ELi64ELi8ES3_EELb0ELb0ELb0ELb0ELb0ELb1ELb0ELb0EEEvNS_16Flash_fwd_paramsE --------------------------
	.section	.text._ZN5flash16flash_fwd_kernelI23Flash_fwd_kernel_traitsILi192ELi128ELi64ELi8ELb0ELb0EN7cutlass6half_tE19Flash_kernel_traitsILi192ELi128ELi64ELi8ES3_EELb0ELb0ELb0ELb0ELb0ELb1ELb0ELb0EEEvNS_16Flash_fwd_paramsE,"ax",@progbits
	.align	128
        .global         _ZN5flash16flash_fwd_kernelI23Flash_fwd_kernel_traitsILi192ELi128ELi64ELi8ELb0ELb0EN7cutlass6half_tE19Flash_kernel_traitsILi192ELi128ELi64ELi8ES3_EELb0ELb0ELb0ELb0ELb0ELb1ELb0ELb0EEEvNS_16Flash_fwd_paramsE
        .type           _ZN5flash16flash_fwd_kernelI23Flash_fwd_kernel_traitsILi192ELi128ELi64ELi8ELb0ELb0EN7cutlass6half_tE19Flash_kernel_traitsILi192ELi128ELi64ELi8ES3_EELb0ELb0ELb0ELb0ELb0ELb1ELb0ELb0EEEvNS_16Flash_fwd_paramsE,@function
        .size           _ZN5flash16flash_fwd_kernelI23Flash_fwd_kernel_traitsILi192ELi128ELi64ELi8ELb0ELb0EN7cutlass6half_tE19Flash_kernel_traitsILi192ELi128ELi64ELi8ES3_EELb0ELb0ELb0ELb0ELb0ELb1ELb0ELb0EEEvNS_16Flash_fwd_paramsE,(.L_x_1802 - _ZN5flash16flash_fwd_kernelI23Flash_fwd_kernel_traitsILi192ELi128ELi64ELi8ELb0ELb0EN7cutlass6half_tE19Flash_kernel_traitsILi192ELi128ELi64ELi8ES3_EELb0ELb0ELb0ELb0ELb0ELb1ELb0ELb0EEEvNS_16Flash_fwd_paramsE)
        .other          _ZN5flash16flash_fwd_kernelI23Flash_fwd_kernel_traitsILi192ELi128ELi64ELi8ELb0ELb0EN7cutlass6half_tE19Flash_kernel_traitsILi192ELi128ELi64ELi8ES3_EELb0ELb0ELb0ELb0ELb0ELb1ELb0ELb0EEEvNS_16Flash_fwd_paramsE,@"STO_CUDA_ENTRY STV_DEFAULT"
_ZN5flash16flash_fwd_kernelI23Flash_fwd_kernel_traitsILi192ELi128ELi64ELi8ELb0ELb0EN7cutlass6half_tE19Flash_kernel_traitsILi192ELi128ELi64ELi8ES3_EELb0ELb0ELb0ELb0ELb0ELb1ELb0ELb0EEEvNS_16Flash_fwd_paramsE:
.text._ZN5flash16flash_fwd_kernelI23Flash_fwd_kernel_traitsILi192ELi128ELi64ELi8ELb0ELb0EN7cutlass6half_tE19Flash_kernel_traitsILi192ELi128ELi64ELi8ES3_EELb0ELb0ELb0ELb0ELb0ELb1ELb0ELb0EEEvNS_16Flash_fwd_paramsE:
[----:B------:R-:W-:Y:S01]  /*0000*/  LDC R1, c[0x0][0x37c] ;  /* 0x0000df00ff017b82 */ /* 0x000fe20000000800 */
[----:B------:R-:W1:Y:S01]  /*0010*/  S2R R17, SR_CTAID.Y ;  /* 0x0000000000117919 */ /* 0x000e620000002600 */
[----:B------:R-:W2:Y:S06]  /*0020*/  LDCU.64 UR6, c[0x0][0x470] ;  /* 0x00008e00ff0677ac */ /* 0x000eac0008000a00 */
[----:B------:R-:W3:Y:S01]  /*0030*/  LDC.64 R10, c[0x0][0x460] ;  /* 0x00011800ff0a7b82 */ /* 0x000ee20000000a00 */
[----:B------:R-:W-:Y:S01]  /*0040*/  IMAD.MOV.U32 R172, RZ, RZ, -0x1 ;  /* 0xffffffffffac7424 */ /* 0x000fe200078e00ff */
[----:B------:R-:W4:Y:S01]  /*0050*/  LDCU.64 UR4, c[0x0][0x478] ;  /* 0x00008f00ff0477ac */ /* 0x000f220008000a00 */
[----:B------:R-:W1:Y:S05]  /*0060*/  LDCU.64 UR8, c[0x0][0x460] ;  /* 0x00008c00ff0877ac */ /* 0x000e6a0008000a00 */
[----:B------:R-:W3:Y:S01]  /*0070*/  LDC.64 R6, c[0x0][0x468] ;  /* 0x00011a00ff067b82 */ /* 0x000ee20000000a00 */
[----:B------:R-:W3:Y:S01]  /*0080*/  LDCU.64 UR16, c[0x0][0x358] ;  /* 0x00006b00ff1077ac */ /* 0x000ee20008000a00 */
[----:B--2---:R-:W-:-:S02]  /*0090*/  ISETP.NE.U32.AND P3, PT, RZ, UR6, PT ;  /* 0x00000006ff007c0c */ /* 0x004fc4000bf65070 */
[----:B----4-:R-:W-:Y:S02]  /*00a0*/  ISETP.NE.U32.AND P2, PT, RZ, UR4, PT ;  /* 0x00000004ff007c0c */ /* 0x010fe4000bf45070 */
[----:B------:R-:W-:Y:S02]  /*00b0*/  ISETP.NE.AND.EX P3, PT, RZ, UR7, PT, P3 ;  /* 0x00000007ff007c0c */ /* 0x000fe4000bf65330 */
[----:B-1----:R-:W-:Y:S02]  /*00c0*/  ISETP.NE.U32.AND P5, PT, RZ, UR8, PT ;  /* 0x00000008ff007c0c */ /* 0x002fe4000bfa5070 */
[----:B------:R-:W-:Y:S02]  /*00d0*/  ISETP.NE.U32.AND P4, PT, RZ, UR8, PT ;  /* 0x00000008ff007c0c */ /* 0x000fe4000bf85070 */
[----:B------:R-:W-:Y:S01]  /*00e0*/  ISETP.NE.AND.EX P2, PT, RZ, UR5, PT, P2 ;  /* 0x00000005ff007c0c */ /* 0x000fe2000bf45320 */
[C---:B------:R-:W-:Y:S01]  /*00f0*/  IMAD.SHL.U32 R13, R17.reuse, 0x4, RZ ;  /* 0x00000004110d7824 */ /* 0x040fe200078e00ff */
[----:B------:R-:W-:Y:S01]  /*0100*/  ISETP.NE.AND.EX P5, PT, RZ, UR9, PT, P5 ;  /* 0x00000009ff007c0c */ /* 0x000fe2000bfa5350 */
[----:B---3--:R-:W-:Y:S01]  /*0110*/  IMAD.WIDE.U32 R10, R17, 0x4, R10 ;  /* 0x00000004110a7825 */ /* 0x008fe200078e000a */
[----:B------:R-:W-:-:S02]  /*0120*/  ISETP.NE.AND.EX P4, PT, RZ, UR9, PT, P4 ;  /* 0x00000009ff007c0c */ /* 0x000fc4000bf85340 */
[----:B------:R-:W-:Y:S02]  /*0130*/  SHF.R.U32.HI R2, RZ, 0x1e, R17 ;  /* 0x0000001eff027819 */ /* 0x000fe40000011611 */
[----:B------:R-:W-:Y:S01]  /*0140*/  @P3 IADD3 R4, P1, PT, R13, UR6, RZ ;  /* 0x000000060d043c10 */ /* 0x000fe2000ff3e0ff */
[----:B------:R-:W-:-:S04]  /*0150*/  IMAD.MOV.U32 R0, RZ, RZ, RZ ;  /* 0x000000ffff007224 */ /* 0x000fc800078e00ff */
[----:B------:R-:W-:Y:S02]  /*0160*/  @P2 IADD3 R14, P0, PT, R13, UR4, RZ ;  /* 0x000000040d0e2c10 */ /* 0x000fe4000ff1e0ff */
[----:B------:R-:W2:Y:S01]  /*0170*/  @P5 LDG.E R172, desc[UR16][R10.64] ;  /* 0x000000100aac5981 */ /* 0x000ea2000c1e1900 */
[----:B------:R-:W-:-:S03]  /*0180*/  @P3 IADD3.X R5, PT, PT, R2, UR7, RZ, P1, !PT ;  /* 0x0000000702053c10 */ /* 0x000fc60008ffe4ff */
[----:B------:R1:W2:Y:S01]  /*0190*/  @P4 LDG.E R9, desc[UR16][R10.64+0x4] ;  /* 0x000004100a094981 */ /* 0x0002a2000c1e1900 */
[----:B------:R-:W-:Y:S01]  /*01a0*/  @P2 IADD3.X R15, PT, PT, R2, UR5, RZ, P0, !PT ;  /* 0x00000005020f2c10 */ /* 0x000fe200087fe4ff */
[----:B------:R-:W3:Y:S02]  /*01b0*/  LDCU.U8 UR4, c[0x0][0x532] ;  /* 0x0000a640ff0477ac */ /* 0x000ee40008000000 */
[----:B------:R4:W2:Y:S04]  /*01c0*/  @P3 LDG.E R0, desc[UR16][R4.64] ;  /* 0x0000001004003981 */ /* 0x0008a8000c1e1900 */
[----:B------:R-:W2:Y:S01]  /*01d0*/  @P2 LDG.E R97, desc[UR16][R14.64] ;  /* 0x000000100e612981 */ /* 0x000ea2000c1e1900 */
[----:B------:R-:W-:Y:S02]  /*01e0*/  IADD3 R12, P0, PT, R13, R6, RZ ;  /* 0x000000060d0c7210 */ /* 0x000fe40007f1e0ff */
[----:B------:R-:W-:-:S03]  /*01f0*/  ISETP.EQ.U32.AND P3, PT, R6, RZ, PT ;  /* 0x000000ff0600720c */ /* 0x000fc60003f62070 */
[----:B------:R-:W-:Y:S02]  /*0200*/  IMAD.X R13, R2, 0x1, R7, P0 ;  /* 0x00000001020d7824 */ /* 0x000fe400000e0607 */
[----:B------:R-:W4:Y:S01]  /*0210*/  @!P2 LDC R2, c[0x0][0x43c] ;  /* 0x00010f00ff02ab82 */ /* 0x000f220000000800 */
[----:B---3--:R-:W-:-:S04]  /*0220*/  ISETP.NE.AND P1, PT, RZ, UR4, PT ;  /* 0x00000004ff007c0c */ /* 0x008fc8000bf25270 */
[----:B------:R-:W-:Y:S01]  /*0230*/  ISETP.EQ.OR.EX P3, PT, R7, RZ, !P1, P3 ;  /* 0x000000ff0700720c */ /* 0x000fe20004f62730 */
[----:B-1----:R-:W-:Y:S02]  /*0240*/  IMAD.MOV.U32 R11, RZ, RZ, -0x1 ;  /* 0xffffffffff0b7424 */ /* 0x002fe400078e00ff */
[----:B----4-:R-:W1:Y:S01]  /*0250*/  @!P2 LDC.64 R4, c[0x0][0x488] ;  /* 0x00012200ff04ab82 */ /* 0x010e620000000a00 */
[----:B------:R-:W-:-:S04]  /*0260*/  ISETP.NE.U32.AND P0, PT, R6, RZ, PT ;  /* 0x000000ff0600720c */ /* 0x000fc80003f05070 */
[----:B------:R-:W-:-:S03]  /*0270*/  ISETP.NE.AND.EX P0, PT, R7, RZ, PT, P0 ;  /* 0x000000ff0700720c */ /* 0x000fc60003f05300 */
[----:B------:R-:W3:Y:S02]  /*0280*/  S2UR UR14, SR_CTAID.X ;  /* 0x00000000000e79c3 */ /* 0x000ee40000002500 */
[----:B------:R4:W5:Y:S01]  /*0290*/  @!P3 LDG.E R11, desc[UR16][R12.64] ;  /* 0x000000100c0bb981 */ /* 0x000962000c1e1900 */
[----:B------:R-:W1:Y:S05]  /*02a0*/  S2R R23, SR_CTAID.Z ;  /* 0x0000000000177919 */ /* 0x000e6a0000002700 */
[----:B------:R-:W4:Y:S01]  /*02b0*/  @!P4 LDC R167, c[0x0][0x434] ;  /* 0x00010d00ffa7cb82 */ /* 0x000f220000000800 */
[----:B------:R-:W1:Y:S02]  /*02c0*/  S2R R3, SR_TID.X ;  /* 0x0000000000037919 */ /* 0x000e640000002100 */
[----:B-1----:R-:W-:-:S04]  /*02d0*/  @!P2 ISETP.NE.U32.AND P3, PT, R4, RZ, PT ;  /* 0x000000ff0400a20c */ /* 0x002fc80003f65070 */
[----:B------:R-:W-:-:S04]  /*02e0*/  @!P2 ISETP.NE.AND.EX P3, PT, R5, RZ, PT, P3 ;  /* 0x000000ff0500a20c */ /* 0x000fc80003f65330 */
[----:B------:R-:W-:Y:S01]  /*02f0*/  @!P2 SEL R5, R2, RZ, P3 ;  /* 0x000000ff0205a207 */ /* 0x000fe20001800000 */
[----:B---3--:R-:W-:Y:S01]  /*0300*/  USHF.L.U32 UR10, UR14, 0x7, URZ ;  /* 0x000000070e0a7899 */ /* 0x008fe200080006ff */
[----:B------:R-:W1:Y:S01]  /*0310*/  @!P0 LDC R2, c[0x0][0x438] ;  /* 0x00010e00ff028b82 */ /* 0x000e620000000800 */
[----:B--2---:R-:W-:-:S05]  /*0320*/  @P4 IMAD.IADD R167, R9, 0x1, -R172 ;  /* 0x0000000109a74824 */ /* 0x004fca00078e0aac */
[----:B----4-:R-:W-:Y:S01]  /*0330*/  ISETP.GT.AND P4, PT, R167, UR10, PT ;  /* 0x0000000aa7007c0c */ /* 0x010fe2000bf84270 */
[----:B------:R-:W-:Y:S01]  /*0340*/  @P2 IMAD.IADD R97, R97, 0x1, -R0 ;  /* 0x0000000161612824 */ /* 0x000fe200078e0a00 */
[----:B-1----:R-:W-:Y:S11]  /*0350*/  @!P0 BRA `(.L_x_0) ;  /* 0x00000000000c8947 */ /* 0x002ff60003800000 */
[----:B------:R-:W2:Y:S02]  /*0360*/  @P1 LDG.E R2, desc[UR16][R12.64+0x4] ;  /* 0x000004100c021981 */ /* 0x000ea4000c1e1900 */
[----:B--2--5:R-:W-:-:S06]  /*0370*/  @P1 IADD3 R2, PT, PT, R2, -R11, RZ ;  /* 0x8000000b02021210 */ /* 0x024fcc0007ffe0ff */
[----:B------:R1:W5:Y:S02]  /*0380*/  @!P1 LDG.E R2, desc[UR16][R12.64] ;  /* 0x000000100c029981 */ /* 0x000364000c1e1900 */
.L_x_0:
[----:B-----5:R-:W-:Y:S01]  /*0390*/  @!P2 IADD3 R97, PT, PT, R5, R2, -R0 ;  /* 0x000000020561a210 */ /* 0x020fe20007ffe800 */
[----:B------:R-:W-:Y:S06]  /*03a0*/  @!P4 EXIT ;  /* 0x000000000000c94d */ /* 0x000fec0003800000 */
[C---:B------:R-:W-:Y:S01]  /*03b0*/  ISETP.GT.AND P0, PT, R97.reuse, RZ, PT ;  /* 0x000000ff6100720c */ /* 0x040fe20003f04270 */
[----:B------:R-:W-:-:S05]  /*03c0*/  VIADD R2, R97, 0x3f ;  /* 0x0000003f61027836 */ /* 0x000fca0000000000 */
[----:B------:R-:W-:-:S04]  /*03d0*/  SHF.R.S32.HI R5, RZ, 0x1f, R2 ;  /* 0x0000001fff057819 */ /* 0x000fc80000011402 */
[----:B------:R-:W-:-:S03]  /*03e0*/  LEA.HI R5, R5, R2, RZ, 0x6 ;  /* 0x0000000205057211 */ /* 0x000fc600078f30ff */
[----:B------:R-:W-:Y:S05]  /*03f0*/  @P0 BRA `(.L_x_1) ;  /* 0x0000000800c00947 */ /* 0x000fea0003800000 */
[----:B------:R-:W2:Y:S01]  /*0400*/  LDC.U8 R0, c[0x0][0x549] ;  /* 0x00015240ff007b82 */ /* 0x000ea20000000000 */
[----:B------:R-:W-:-:S07]  /*0410*/  ISETP.NE.AND P1, PT, R172, -0x1, PT ;  /* 0xffffffffac00780c */ /* 0x000fce0003f25270 */
[----:B------:R-:W3:Y:S08]  /*0420*/  LDC R10, c[0x0][0x434] ;  /* 0x00010d00ff0a7b82 */ /* 0x000ef00000000800 */
[----:B------:R-:W1:Y:S01]  /*0430*/  @!P1 LDC.64 R8, c[0x0][0x400] ;  /* 0x00010000ff089b82 */ /* 0x000e620000000a00 */
[----:B--2---:R-:W-:-:S07]  /*0440*/  ISETP.NE.AND P0, PT, R0, RZ, PT ;  /* 0x000000ff0000720c */ /* 0x004fce0003f05270 */
[----:B------:R-:W2:Y:S08]  /*0450*/  @P1 LDC.64 R6, c[0x0][0x408] ;  /* 0x00010200ff061b82 */ /* 0x000eb00000000a00 */
[----:B------:R-:W4:Y:S01]  /*0460*/  LDC.U8 R0, c[0x0][0x548] ;  /* 0x00015200ff007b82 */ /* 0x000f220000000000 */
[----:B-1----:R-:W-:-:S07]  /*0470*/  @!P1 IMAD.WIDE.U32 R12, R17, R8, RZ ;  /* 0x00000008110c9225 */ /* 0x002fce00078e00ff */
[----:B------:R-:W1:Y:S01]  /*0480*/  @P0 LDC.64 R4, c[0x0][0x430] ;  /* 0x00010c00ff040b82 */ /* 0x000e620000000a00 */
[----:B------:R-:W-:Y:S01]  /*0490*/  @!P1 IMAD R8, R17, R9, R13 ;  /* 0x0000000911089224 */ /* 0x000fe200078e020d */
[----:B------:R-:W-:-:S06]  /*04a0*/  @!P1 MOV R16, R12 ;  /* 0x0000000c00109202 */ /* 0x000fcc0000000f00 */
[----:B------:R-:W3:Y:S01]  /*04b0*/  @P0 LDC R2, c[0x0][0x430] ;  /* 0x00010c00ff020b82 */ /* 0x000ee20000000800 */
[----:B--2---:R-:W-:-:S04]  /*04c0*/  @P1 IMAD.WIDE.U32 R14, R172, R6, RZ ;  /* 0x00000006ac0e1225 */ /* 0x004fc800078e00ff */
[----:B------:R-:W-:Y:S01]  /*04d0*/  @P1 IMAD R8, R172, R7, R15 ;  /* 0x00000007ac081224 */ /* 0x000fe200078e020f */
[----:B------:R-:W-:Y:S02]  /*04e0*/  @P1 MOV R16, R14 ;  /* 0x0000000e00101202 */ /* 0x000fe40000000f00 */
[----:B----4-:R-:W-:Y:S01]  /*04f0*/  ISETP.NE.AND P4, PT, R0, RZ, !P0 ;  /* 0x000000ff0000720c */ /* 0x010fe20004785270 */
[----:B-1----:R-:W-:Y:S01]  /*0500*/  @P0 IMAD R6, R4, R5, RZ ;  /* 0x0000000504060224 */ /* 0x002fe200078e02ff */
[----:B------:R-:W-:Y:S02]  /*0510*/  SHF.L.U32 R5, R3, 0x3, RZ ;  /* 0x0000000303057819 */ /* 0x000fe400000006ff */
[----:B------:R-:W-:Y:S01]  /*0520*/  @P0 MOV R4, 0x1 ;  /* 0x0000000100040802 */ /* 0x000fe20000000f00 */
[----:B------:R-:W-:Y:S08]  /*0530*/  @P0 BRA `(.L_x_2) ;  /* 0x0000000000280947 */ /* 0x000ff00003800000 */
[----:B------:R-:W-:Y:S01]  /*0540*/  ISETP.NE.AND P0, PT, R0, RZ, PT ;  /* 0x000000ff0000720c */ /* 0x000fe20003f05270 */
[----:B------:R-:W1:-:S12]  /*0550*/  LDC R7, c[0x0][0x3e0] ;  /* 0x0000f800ff077b82 */ /* 0x000e580000000800 */
[----:B------:R-:W2:Y:S01]  /*0560*/  @P0 LDC R6, c[0x0][0x454] ;  /* 0x00011500ff060b82 */ /* 0x000ea20000000800 */
[----:B---3--:R-:W-:Y:S02]  /*0570*/  @P0 MOV R2, 0x1 ;  /* 0x0000000100020802 */ /* 0x008fe40000000f00 */
[----:B------:R-:W-:-:S05]  /*0580*/  @!P0 MOV R2, 0x1 ;  /* 0x0000000100028802 */ /* 0x000fca0000000f00 */
[----:B------:R-:W1:Y:S08]  /*0590*/  @P0 LDC R4, c[0x0][0x454] ;  /* 0x00011500ff040b82 */ /* 0x000e700000000800 */
[----:B------:R-:W3:Y:S08]  /*05a0*/  @!P0 LDC R0, c[0x0][0x434] ;  /* 0x00010d00ff008b82 */ /* 0x000ef00000000800 */
[----:B------:R-:W4:Y:S01]  /*05b0*/  @!P0 LDC R6, c[0x0][0x434] ;  /* 0x00010d00ff068b82 */ /* 0x000f220000000800 */
[----:B-1----:R-:W-:-:S02]  /*05c0*/  @P0 IMAD R4, R4, R7, RZ ;  /* 0x0000000704040224 */ /* 0x002fc400078e02ff */
[----:B--23--:R-:W-:-:S07]  /*05d0*/  @!P0 IMAD R4, R0, R7, RZ ;  /* 0x0000000700048224 */ /* 0x00cfce00078e02ff */
.L_x_2:
[----:B----4-:R-:W-:Y:S01]  /*05e0*/  IMAD R0, R23, R6, RZ ;  /* 0x0000000617007224 */ /* 0x010fe200078e02ff */
[----:B------:R-:W1:Y:S01]  /*05f0*/  LDCU.64 UR4, c[0x0][0x410] ;  /* 0x00008200ff0477ac */ /* 0x000e620008000a00 */
[----:B------:R-:W-:Y:S01]  /*0600*/  LOP3.LUT R5, R5, 0x38, RZ, 0xc0, !PT ;  /* 0x0000003805057812 */ /* 0x000fe200078ec0ff */
[C---:B---3--:R-:W-:Y:S01]  /*0610*/  IMAD R13, R17.reuse, R10, RZ ;  /* 0x0000000a110d7224 */ /* 0x048fe200078e02ff */
[----:B------:R-:W-:Y:S01]  /*0620*/  SHF.R.U32.HI R7, RZ, 0x3, R3 ;  /* 0x00000003ff077819 */ /* 0x000fe20000011603 */
[----:B------:R-:W-:Y:S01]  /*0630*/  @!P4 IMAD R0, R17, R4, R0 ;  /* 0x000000041100c224 */ /* 0x000fe200078e0200 */
[----:B------:R-:W-:Y:S01]  /*0640*/  IADD3 R16, P0, PT, R5, R16, RZ ;  /* 0x0000001005107210 */ /* 0x000fe20007f1e0ff */
[----:B------:R-:W-:Y:S01]  /*0650*/  VIADD R4, R167, -UR10 ;  /* 0x8000000aa7047c36 */ /* 0x000fe20008000000 */
[----:B------:R-:W-:Y:S01]  /*0660*/  ISETP.NE.AND P1, PT, R172, -0x1, PT ;  /* 0xffffffffac00780c */ /* 0x000fe20003f25270 */
[C---:B------:R-:W-:Y:S01]  /*0670*/  VIADD R11, R7.reuse, 0x20 ;  /* 0x00000020070b7836 */ /* 0x040fe20000000000 */
[----:B------:R-:W-:Y:S01]  /*0680*/  UIMAD.WIDE.U32 UR8, UR14, 0x80, URZ ;  /* 0x000000800e0878a5 */ /* 0x000fe2000f8e00ff */
[----:B------:R-:W-:Y:S01]  /*0690*/  IMAD.X R17, RZ, RZ, R8, P0 ;  /* 0x000000ffff117224 */ /* 0x000fe200000e0608 */
[C---:B------:R-:W-:Y:S01]  /*06a0*/  ISETP.GE.AND P3, PT, R7.reuse, R4, PT ;  /* 0x000000040700720c */ /* 0x040fe20003f66270 */
[----:B------:R-:W-:Y:S01]  /*06b0*/  VIADD R9, R7, 0x40 ;  /* 0x0000004007097836 */ /* 0x000fe20000000000 */
[----:B------:R-:W-:Y:S01]  /*06c0*/  SEL R13, R13, R172, !P1 ;  /* 0x000000ac0d0d7207 */ /* 0x000fe20004800000 */
[----:B------:R-:W-:Y:S01]  /*06d0*/  VIADD R15, R7, 0x60 ;  /* 0x00000060070f7836 */ /* 0x000fe20000000000 */
[----:B------:R-:W-:Y:S01]  /*06e0*/  LOP3.LUT P6, R3, R3, 0x7, RZ, 0xc0, !PT ;  /* 0x0000000703037812 */ /* 0x000fe200078cc0ff */
[----:B------:R-:W-:Y:S01]  /*06f0*/  IMAD R10, R2, UR10, RZ ;  /* 0x0000000a020a7c24 */ /* 0x000fe2000f8e02ff */
[----:B------:R-:W-:Y:S01]  /*0700*/  SHF.R.S32.HI R6, RZ, 0x1f, R13 ;  /* 0x0000001fff067819 */ /* 0x000fe2000001140d */
[----:B-1----:R-:W-:Y:S01]  /*0710*/  IMAD.WIDE.U32 R16, R23, UR4, R16 ;  /* 0x0000000417107c25 */ /* 0x002fe2000f8e0010 */
[-C--:B------:R-:W-:Y:S01]  /*0720*/  ISETP.GE.AND P1, PT, R11, R4.reuse, PT ;  /* 0x000000040b00720c */ /* 0x080fe20003f26270 */
[----:B------:R-:W-:Y:S01]  /*0730*/  BSSY.RECONVERGENT B0, `(.L_x_3) ;  /* 0x0000017000007945 */ /* 0x000fe20003800200 */
[----:B------:R-:W-:Y:S01]  /*0740*/  ISETP.GE.AND P2, PT, R9, R4, PT ;  /* 0x000000040900720c */ /* 0x000fe20003f46270 */
[----:B------:R-:W-:Y:S01]  /*0750*/  IMAD R21, R23, UR5, R17 ;  /* 0x0000000517157c24 */ /* 0x000fe2000f8e0211 */
[----:B------:R-:W-:-:S02]  /*0760*/  SEL R13, R13, RZ, P4 ;  /* 0x000000ff0d0d7207 */ /* 0x000fc40002000000 */
[----:B------:R-:W-:Y:S02]  /*0770*/  SEL R6, R6, RZ, P4 ;  /* 0x000000ff06067207 */ /* 0x000fe40002000000 */
[-C--:B------:R-:W-:Y:S02]  /*0780*/  ISETP.GE.AND P0, PT, R15, R4.reuse, PT ;  /* 0x000000040f00720c */ /* 0x080fe40003f06270 */
[----:B------:R-:W-:Y:S02]  /*0790*/  ISETP.GE.OR P6, PT, R7, R4, P6 ;  /* 0x000000040700720c */ /* 0x000fe400037c6670 */
[C---:B------:R-:W-:Y:S02]  /*07a0*/  ISETP.NE.OR P5, PT, R3.reuse, RZ, P1 ;  /* 0x000000ff0300720c */ /* 0x040fe40000fa5670 */
[----:B------:R-:W-:Y:S02]  /*07b0*/  ISETP.NE.OR P4, PT, R3, RZ, P2 ;  /* 0x000000ff0300720c */ /* 0x000fe40001785670 */
[----:B------:R-:W-:Y:S01]  /*07c0*/  LOP3.LUT R19, R7, UR8, RZ, 0xfc, !PT ;  /* 0x0000000807137c12 */ /* 0x000fe2000f8efcff */
[----:B------:R-:W-:Y:S10]  /*07d0*/  @P3 BRA `(.L_x_4) ;  /* 0x0000000000303947 */ /* 0x000ff40003800000 */
[----:B------:R-:W1:Y:S01]  /*07e0*/  LDC.64 R4, c[0x0][0x408] ;  /* 0x00010200ff047b82 */ /* 0x000e620000000a00 */
[----:B------:R-:W2:Y:S01]  /*07f0*/  LDCU.64 UR4, c[0x0][0x3f0] ;  /* 0x00007e00ff0477ac */ /* 0x000ea20008000a00 */
[----:B------:R-:W-:Y:S01]  /*0800*/  MOV R20, R16 ;  /* 0x0000001000147202 */ /* 0x000fe20000000f00 */
[----:B-1----:R-:W-:-:S04]  /*0810*/  IMAD R8, R4, UR9, RZ ;  /* 0x0000000904087c24 */ /* 0x002fc8000f8e02ff */
[----:B------:R-:W-:-:S04]  /*0820*/  IMAD.WIDE.U32 R22, R19, R4, R20 ;  /* 0x0000000413167225 */ /* 0x000fc800078e0014 */
[----:B------:R-:W-:Y:S01]  /*0830*/  IMAD R5, R19, R5, R8 ;  /* 0x0000000513057224 */ /* 0x000fe200078e0208 */
[----:B--2---:R-:W-:-:S04]  /*0840*/  LEA R4, P3, R22, UR4, 0x1 ;  /* 0x0000000416047c11 */ /* 0x004fc8000f8608ff */
[----:B------:R-:W-:-:S04]  /*0850*/  IADD3 R5, PT, PT, R23, R5, RZ ;  /* 0x0000000517057210 */ /* 0x000fc80007ffe0ff */
[----:B------:R-:W-:-:S05]  /*0860*/  LEA.HI.X R5, R22, UR5, R5, 0x1, P3 ;  /* 0x0000000516057c11 */ /* 0x000fca00098f0c05 */
[----:B------:R1:W-:Y:S04]  /*0870*/  STG.E.128 desc[UR16][R4.64], RZ ;  /* 0x000000ff04007986 */ /* 0x0003e8000c101d10 */
[----:B------:R1:W-:Y:S04]  /*0880*/  STG.E.128 desc[UR16][R4.64+0x80], RZ ;  /* 0x000080ff04007986 */ /* 0x0003e8000c101d10 */
[----:B------:R1:W-:Y:S02]  /*0890*/  STG.E.128 desc[UR16][R4.64+0x100], RZ ;  /* 0x000100ff04007986 */ /* 0x0003e4000c101d10 */
.L_x_4:
[----:B------:R-:W-:Y:S05]  /*08a0*/  BSYNC.RECONVERGENT B0 ;  /* 0x0000000000007941 */ /* 0x000fea0003800200 */
.L_x_3:
[----:B------:R-:W-:Y:S01]  /*08b0*/  BSSY.RECONVERGENT B0, `(.L_x_5) ;  /* 0x0000012000007945 */ /* 0x000fe20003800200 */
[----:B------:R-:W-:-:S03]  /*08c0*/  ISETP.NE.OR P3, PT, R3, RZ, P0 ;  /* 0x000000ff0300720c */ /* 0x000fc60000765670 */
[----:B------:R-:W-:Y:S10]  /*08d0*/  @P1 BRA `(.L_x_6) ;  /* 0x00000000003c1947 */ /* 0x000ff40003800000 */
[----:B------:R-:W2:Y:S01]  /*08e0*/  LDCU.64 UR6, c[0x0][0x408] ;  /* 0x00008100ff0677ac */ /* 0x000ea20008000a00 */
[----:B-1----:R-:W-:Y:S01]  /*08f0*/  IADD3 R4, P1, PT, R19, 0x20, RZ ;  /* 0x0000002013047810 */ /* 0x002fe20007f3e0ff */
[----:B------:R-:W-:Y:S01]  /*0900*/  IMAD.MOV.U32 R22, RZ, RZ, R16 ;  /* 0x000000ffff167224 */ /* 0x000fe200078e0010 */
[----:B------:R-:W-:Y:S01]  /*0910*/  MOV R23, R21 ;  /* 0x0000001500177202 */ /* 0x000fe20000000f00 */
[----:B------:R-:W1:Y:S02]  /*0920*/  LDCU.64 UR4, c[0x0][0x3f0] ;  /* 0x00007e00ff0477ac */ /* 0x000e640008000a00 */
[----:B------:R-:W-:-:S04]  /*0930*/  IMAD.X R3, RZ, RZ, UR9, P1 ;  /* 0x00000009ff037e24 */ /* 0x000fc800088e06ff */
[----:B--2---:R-:W-:Y:S02]  /*0940*/  IMAD R3, R3, UR6, RZ ;  /* 0x0000000603037c24 */ /* 0x004fe4000f8e02ff */
[----:B------:R-:W-:-:S04]  /*0950*/  IMAD.WIDE.U32 R22, R4, UR6, R22 ;  /* 0x0000000604167c25 */ /* 0x000fc8000f8e0016 */
[----:B------:R-:W-:Y:S01]  /*0960*/  IMAD R3, R4, UR7, R3 ;  /* 0x0000000704037c24 */ /* 0x000fe2000f8e0203 */
[----:B-1----:R-:W-:-:S04]  /*0970*/  LEA R4, P1, R22, UR4, 0x1 ;  /* 0x0000000416047c11 */ /* 0x002fc8000f8208ff */
[----:B------:R-:W-:-:S04]  /*0980*/  IADD3 R3, PT, PT, R23, R3, RZ ;  /* 0x0000000317037210 */ /* 0x000fc80007ffe0ff */
[----:B------:R-:W-:-:S05]  /*0990*/  LEA.HI.X R5, R22, UR5, R3, 0x1, P1 ;  /* 0x0000000516057c11 */ /* 0x000fca00088f0c03 */
[----:B------:R2:W-:Y:S04]  /*09a0*/  STG.E.128 desc[UR16][R4.64], RZ ;  /* 0x000000ff04007986 */ /* 0x0005e8000c101d10 */
[----:B------:R2:W-:Y:S04]  /*09b0*/  STG.E.128 desc[UR16][R4.64+0x80], RZ ;  /* 0x000080ff04007986 */ /* 0x0005e8000c101d10 */
[----:B------:R2:W-:Y:S02]  /*09c0*/  STG.E.128 desc[UR16][R4.64+0x100], RZ ;  /* 0x000100ff04007986 */ /* 0x0005e4000c101d10 */
.L_x_6:
[----:B------:R-:W-:Y:S05]  /*09d0*/  BSYNC.RECONVERGENT B0 ;  /* 0x0000000000007941 */ /* 0x000fea0003800200 */
.L_x_5:
[----:B------:R-:W-:Y:S04]  /*09e0*/  BSSY.RECONVERGENT B0, `(.L_x_7) ;  /* 0x0000011000007945 */ /* 0x000fe80003800200 */
[----:B------:R-:W-:Y:S05]  /*09f0*/  @P2 BRA `(.L_x_8) ;  /* 0x00000000003c2947 */ /* 0x000fea0003800000 */
[----:B------:R-:W3:Y:S01]  /*0a00*/  LDCU.64 UR6, c[0x0][0x408] ;  /* 0x00008100ff0677ac */ /* 0x000ee20008000a00 */
[----:B-12---:R-:W-:Y:S01]  /*0a10*/  IADD3 R4, P1, PT, R19, 0x40, RZ ;  /* 0x0000004013047810 */ /* 0x006fe20007f3e0ff */
[----:B------:R-:W-:Y:S01]  /*0a20*/  IMAD.MOV.U32 R22, RZ, RZ, R16 ;  /* 0x000000ffff167224 */ /* 0x000fe200078e0010 */
[----:B------:R-:W-:Y:S01]  /*0a30*/  MOV R23, R21 ;  /* 0x0000001500177202 */ /* 0x000fe20000000f00 */
[----:B------:R-:W1:Y:S02]  /*0a40*/  LDCU.64 UR4, c[0x0][0x3f0] ;  /* 0x00007e00ff0477ac */ /* 0x000e640008000a00 */
[----:B------:R-:W-:-:S04]  /*0a50*/  IMAD.X R3, RZ, RZ, UR9, P1 ;  /* 0x00000009ff037e24 */ /* 0x000fc800088e06ff */
[----:B---3--:R-:W-:Y:S02]  /*0a60*/  IMAD R3, R3, UR6, RZ ;  /* 0x0000000603037c24 */ /* 0x008fe4000f8e02ff */
        /* <DEDUP_REMOVED lines=8> */
.L_x_8:
[----:B------:R-:W-:Y:S05]  /*0af0*/  BSYNC.RECONVERGENT B0 ;  /* 0x0000000000007941 */ /* 0x000fea0003800200 */
.L_x_7:
[----:B------:R-:W-:Y:S01]  /*0b00*/  BSSY.RECONVERGENT B0, `(.L_x_9) ;  /* 0x0000013000007945 */ /* 0x000fe20003800200 */
[----:B------:R-:W-:Y:S02]  /*0b10*/  IADD3 R13, P2, P1, R10, R13, R0 ;  /* 0x0000000d0a0d7210 */ /* 0x000fe4000795e000 */
[----:B------:R-:W-:Y:S02]  /*0b20*/  SHF.R.S32.HI R3, RZ, 0x1f, R10 ;  /* 0x0000001fff037819 */ /* 0x000fe4000001140a */
[----:B------:R-:W-:Y:S01]  /*0b30*/  SHF.R.S32.HI R0, RZ, 0x1f, R0 ;  /* 0x0000001fff007819 */ /* 0x000fe20000011400 */
[----:B------:R-:W-:Y:S05]  /*0b40*/  @P0 BRA `(.L_x_10) ;  /* 0x0000000000380947 */ /* 0x000fea0003800000 */
[----:B------:R-:W4:Y:S01]  /*0b50*/  LDCU.64 UR6, c[0x0][0x408] ;  /* 0x00008100ff0677ac */ /* 0x000f220008000a00 */
[----:B------:R-:W-:Y:S02]  /*0b60*/  IADD3 R19, P0, PT, R19, 0x60, RZ ;  /* 0x0000006013137810 */ /* 0x000fe40007f1e0ff */
[----:B------:R-:W-:Y:S01]  /*0b70*/  MOV R17, R21 ;  /* 0x0000001500117202 */ /* 0x000fe20000000f00 */
[----:B------:R-:W5:Y:S01]  /*0b80*/  LDCU.64 UR4, c[0x0][0x3f0] ;  /* 0x00007e00ff0477ac */ /* 0x000f620008000a00 */
[----:B-123--:R-:W-:-:S05]  /*0b90*/  IADD3.X R4, PT, PT, RZ, UR9, RZ, P0, !PT ;  /* 0x00000009ff047c10 */ /* 0x00efca00087fe4ff */
[----:B----4-:R-:W-:Y:S02]  /*0ba0*/  IMAD R4, R4, UR6, RZ ;  /* 0x0000000604047c24 */ /* 0x010fe4000f8e02ff */
[----:B------:R-:W-:-:S04]  /*0bb0*/  IMAD.WIDE.U32 R16, R19, UR6, R16 ;  /* 0x0000000613107c25 */ /* 0x000fc8000f8e0010 */
[----:B------:R-:W-:Y:S01]  /*0bc0*/  IMAD R19, R19, UR7, R4 ;  /* 0x0000000713137c24 */ /* 0x000fe2000f8e0204 */
[----:B-----5:R-:W-:-:S04]  /*0bd0*/  LEA R4, P0, R16, UR4, 0x1 ;  /* 0x0000000410047c11 */ /* 0x020fc8000f8008ff */
[----:B------:R-:W-:-:S04]  /*0be0*/  IADD3 R19, PT, PT, R17, R19, RZ ;  /* 0x0000001311137210 */ /* 0x000fc80007ffe0ff */
[----:B------:R-:W-:-:S05]  /*0bf0*/  LEA.HI.X R5, R16, UR5, R19, 0x1, P0 ;  /* 0x0000000510057c11 */ /* 0x000fca00080f0c13 */
[----:B------:R4:W-:Y:S04]  /*0c00*/  STG.E.128 desc[UR16][R4.64], RZ ;  /* 0x000000ff04007986 */ /* 0x0009e8000c101d10 */
[----:B------:R4:W-:Y:S04]  /*0c10*/  STG.E.128 desc[UR16][R4.64+0x80], RZ ;  /* 0x000080ff04007986 */ /* 0x0009e8000c101d10 */
[----:B------:R4:W-:Y:S02]  /*0c20*/  STG.E.128 desc[UR16][R4.64+0x100], RZ ;  /* 0x000100ff04007986 */ /* 0x0009e4000c101d10 */
.L_x_10:
[----:B------:R-:W-:Y:S05]  /*0c30*/  BSYNC.RECONVERGENT B0 ;  /* 0x0000000000007941 */ /* 0x000fea0003800200 */
.L_x_9:
[----:B------:R-:W-:Y:S01]  /*0c40*/  BSSY.RECONVERGENT B0, `(.L_x_11) ;  /* 0x000000b000007945 */ /* 0x000fe20003800200 */
[----:B------:R-:W-:-:S03]  /*0c50*/  IADD3.X R0, PT, PT, R3, R6, R0, P2, P1 ;  /* 0x0000000603007210 */ /* 0x000fc600017e2400 */
[----:B------:R-:W-:Y:S05]  /*0c60*/  @P6 BRA `(.L_x_12) ;  /* 0x0000000000206947 */ /* 0x000fea0003800000 */
[----:B------:R-:W5:Y:S01]  /*0c70*/  LDCU.64 UR4, c[0x0][0x420] ;  /* 0x00008400ff0477ac */ /* 0x000f620008000a00 */
[----:B------:R-:W-:-:S05]  /*0c80*/  IMAD R3, R7, R2, RZ ;  /* 0x0000000207037224 */ /* 0x000fca00078e02ff */
[----:B-1234-:R-:W-:-:S04]  /*0c90*/  IADD3 R4, P0, PT, R3, R13, RZ ;  /* 0x0000000d03047210 */ /* 0x01efc80007f1e0ff */
[----:B------:R-:W-:Y:S02]  /*0ca0*/  LEA.HI.X.SX32 R3, R3, R0, 0x1, P0 ;  /* 0x0000000003037211 */ /* 0x000fe400000f0eff */
[----:B-----5:R-:W-:-:S04]  /*0cb0*/  LEA R6, P0, R4, UR4, 0x2 ;  /* 0x0000000404067c11 */ /* 0x020fc8000f8010ff */
[----:B------:R-:W-:Y:S01]  /*0cc0*/  LEA.HI.X R7, R4, UR5, R3, 0x2, P0 ;  /* 0x0000000504077c11 */ /* 0x000fe200080f1403 */
[----:B------:R-:W-:-:S05]  /*0cd0*/  IMAD.MOV.U32 R3, RZ, RZ, 0x7f800000 ;  /* 0x7f800000ff037424 */ /* 0x000fca00078e00ff */
[----:B------:R1:W-:Y:S03]  /*0ce0*/  STG.E desc[UR16][R6.64], R3 ;  /* 0x0000000306007986 */ /* 0x0003e6000c101910 */
.L_x_12:
[----:B------:R-:W-:Y:S05]  /*0cf0*/  BSYNC.RECONVERGENT B0 ;  /* 0x0000000000007941 */ /* 0x000fea0003800200 */
.L_x_11:
[----:B------:R-:W-:Y:S04]  /*0d00*/  BSSY.RECONVERGENT B0, `(.L_x_13) ;  /* 0x000000a000007945 */ /* 0x000fe80003800200 */
[----:B------:R-:W-:Y:S05]  /*0d10*/  @P5 BRA `(.L_x_14) ;  /* 0x0000000000205947 */ /* 0x000fea0003800000 */
[----:B------:R-:W5:Y:S01]  /*0d20*/  LDCU.64 UR4, c[0x0][0x420] ;  /* 0x00008400ff0477ac */ /* 0x000f620008000a00 */
[----:B-1----:R-:W-:-:S05]  /*0d30*/  IMAD R3, R11, R2, RZ ;  /* 0x000000020b037224 */ /* 0x002fca00078e02ff */
[----:B--234-:R-:W-:-:S04]  /*0d40*/  IADD3 R4, P0, PT, R3, R13, RZ ;  /* 0x0000000d03047210 */ /* 0x01cfc80007f1e0ff */
[----:B------:R-:W-:Y:S02]  /*0d50*/  LEA.HI.X.SX32 R3, R3, R0, 0x1, P0 ;  /* 0x0000000003037211 */ /* 0x000fe400000f0eff */
[----:B-----5:R-:W-:-:S04]  /*0d60*/  LEA R6, P0, R4, UR4, 0x2 ;  /* 0x0000000404067c11 */ /* 0x020fc8000f8010ff */
[----:B------:R-:W-:Y:S01]  /*0d70*/  LEA.HI.X R7, R4, UR5, R3, 0x2, P0 ;  /* 0x0000000504077c11 */ /* 0x000fe200080f1403 */
[----:B------:R-:W-:-:S05]  /*0d80*/  IMAD.MOV.U32 R3, RZ, RZ, 0x7f800000 ;  /* 0x7f800000ff037424 */ /* 0x000fca00078e00ff */
[----:B------:R1:W-:Y:S03]  /*0d90*/  STG.E desc[UR16][R6.64], R3 ;  /* 0x0000000306007986 */ /* 0x0003e6000c101910 */
.L_x_14:
[----:B------:R-:W-:Y:S05]  /*0da0*/  BSYNC.RECONVERGENT B0 ;  /* 0x0000000000007941 */ /* 0x000fea0003800200 */
.L_x_13:
        /* <DEDUP_REMOVED lines=10> */
.L_x_16:
[----:B------:R-:W-:Y:S05]  /*0e50*/  BSYNC.RECONVERGENT B0 ;  /* 0x0000000000007941 */ /* 0x000fea0003800200 */
.L_x_15:
[----:B------:R-:W-:Y:S05]  /*0e60*/  @P3 EXIT ;  /* 0x000000000000394d */ /* 0x000fea0003800000 */
[----:B------:R-:W5:Y:S01]  /*0e70*/  LDCU.64 UR4, c[0x0][0x420] ;  /* 0x00008400ff0477ac */ /* 0x000f620008000a00 */
[----:B------:R-:W-:Y:S02]  /*0e80*/  IMAD R2, R15, R2, RZ ;  /* 0x000000020f027224 */ /* 0x000fe400078e02ff */
[----:B-1234-:R-:W-:-:S03]  /*0e90*/  IMAD.MOV.U32 R5, RZ, RZ, 0x7f800000 ;  /* 0x7f800000ff057424 */ /* 0x01efc600078e00ff */
[----:B------:R-:W-:-:S04]  /*0ea0*/  IADD3 R13, P0, PT, R2, R13, RZ ;  /* 0x0000000d020d7210 */ /* 0x000fc80007f1e0ff */
[----:B------:R-:W-:Y:S02]  /*0eb0*/  LEA.HI.X.SX32 R0, R2, R0, 0x1, P0 ;  /* 0x0000000002007211 */ /* 0x000fe400000f0eff */
[----:B-----5:R-:W-:-:S04]  /*0ec0*/  LEA R2, P0, R13, UR4, 0x2 ;  /* 0x000000040d027c11 */ /* 0x020fc8000f8010ff */
[----:B------:R-:W-:-:S05]  /*0ed0*/  LEA.HI.X R3, R13, UR5, R0, 0x2, P0 ;  /* 0x000000050d037c11 */ /* 0x000fca00080f1400 */
[----:B------:R-:W-:Y:S01]  /*0ee0*/  STG.E desc[UR16][R2.64], R5 ;  /* 0x0000000502007986 */ /* 0x000fe2000c101910 */
[----:B------:R-:W-:Y:S05]  /*0ef0*/  EXIT ;  /* 0x000000000000794d */ /* 0x000fea0003800000 */
.L_x_1:
[----:B------:R-:W-:Y:S02]  /*0f00*/  ISETP.NE.AND P0, PT, R172, -0x1, PT ;  /* 0xffffffffac00780c */ /* 0x000fe40003f05270 */
[----:B------:R-:W-:-:S11]  /*0f10*/  ISETP.NE.AND P2, PT, R11, -0x1, PT ;  /* 0xffffffff0b00780c */ /* 0x000fd60003f45270 */
[----:B------:R-:W2:Y:S08]  /*0f20*/  @!P0 LDC.64 R8, c[0x0][0x398] ;  /* 0x0000e600ff088b82 */ /* 0x000eb00000000a00 */
[----:B------:R-:W1:Y:S01]  /*0f30*/  @P0 LDC.64 R6, c[0x0][0x3b0] ;  /* 0x0000ec00ff060b82 */ /* 0x000e620000000a00 */
[----:B--2---:R-:W-:-:S04]  /*0f40*/  @!P0 IMAD.WIDE.U32 R18, R17, R8, RZ ;  /* 0x0000000811128225 */ /* 0x004fc800078e00ff */
[----:B------:R-:W-:Y:S02]  /*0f50*/  @!P0 IMAD R10, R17, R9, R19 ;  /* 0x00000009110a8224 */ /* 0x000fe400078e0213 */
[----:B-1----:R-:W-:-:S04]  /*0f60*/  @P0 IMAD.WIDE.U32 R12, R172, R6, RZ ;  /* 0x00000006ac0c0225 */ /* 0x002fc800078e00ff */
[----:B------:R-:W-:Y:S01]  /*0f70*/  @P0 IMAD R10, R172, R7, R13 ;  /* 0x00000007ac0a0224 */ /* 0x000fe200078e020d */
[----:B------:R-:W-:Y:S01]  /*0f80*/  @P0 MOV R18, R12 ;  /* 0x0000000c00120202 */ /* 0x000fe20000000f00 */
[----:B------:R-:W-:Y:S06]  /*0f90*/  @P2 BRA `(.L_x_17) ;  /* 0x0000000000282947 */ /* 0x000fec0003800000 */
[----:B------:R-:W1:Y:S01]  /*0fa0*/  LDCU.64 UR6, c[0x0][0x3b8] ;  /* 0x00007700ff0677ac */ /* 0x000e620008000a00 */
[----:B------:R-:W-:Y:S01]  /*0fb0*/  SHF.R.S32.HI R7, RZ, 0x1f, R0 ;  /* 0x0000001fff077819 */ /* 0x000fe20000011400 */
[----:B------:R-:W2:Y:S04]  /*0fc0*/  LDCU.64 UR4, c[0x0][0x3a0] ;  /* 0x00007400ff0477ac */ /* 0x000ea80008000a00 */
[----:B-1----:R-:W-:Y:S02]  /*0fd0*/  IMAD R7, R7, UR6, RZ ;  /* 0x0000000607077c24 */ /* 0x002fe4000f8e02ff */
[----:B------:R-:W-:-:S04]  /*0fe0*/  IMAD.WIDE.U32 R8, R0, UR6, RZ ;  /* 0x0000000600087c25 */ /* 0x000fc8000f8e00ff */
[----:B------:R-:W-:-:S05]  /*0ff0*/  IMAD R2, R0, UR7, R7 ;  /* 0x0000000700027c24 */ /* 0x000fca000f8e0207 */
[----:B------:R-:W-:-:S03]  /*1000*/  IADD3 R9, PT, PT, R9, R2, RZ ;  /* 0x0000000209097210 */ /* 0x000fc60007ffe0ff */
[----:B--2---:R-:W-:-:S04]  /*1010*/  IMAD.WIDE.U32 R24, R17, UR4, R8 ;  /* 0x0000000411187c25 */ /* 0x004fc8000f8e0008 */
[----:B------:R-:W-:Y:S01]  /*1020*/  IMAD R21, R17, UR5, R25 ;  /* 0x0000000511157c24 */ /* 0x000fe2000f8e0219 */
[----:B------:R-:W-:Y:S06]  /*1030*/  BRA `(.L_x_18) ;  /* 0x0000000000147947 */ /* 0x000fec0003800000 */
.L_x_17:
[----:B------:R-:W1:Y:S01]  /*1040*/  LDCU.64 UR6, c[0x0][0x3b8] ;  /* 0x00007700ff0677ac */ /* 0x000e620008000a00 */
[----:B------:R-:W-:-:S05]  /*1050*/  IADD3 R24, PT, PT, R0, R11, RZ ;  /* 0x0000000b00187210 */ /* 0x000fca0007ffe0ff */
[C---:B-1----:R-:W-:Y:S02]  /*1060*/  IMAD R21, R24.reuse, UR7, RZ ;  /* 0x0000000718157c24 */ /* 0x042fe4000f8e02ff */
[----:B------:R-:W-:-:S05]  /*1070*/  IMAD.WIDE.U32 R24, R24, UR6, RZ ;  /* 0x0000000618187c25 */ /* 0x000fca000f8e00ff */
[----:B------:R-:W-:Y:S02]  /*1080*/  IADD3 R21, PT, PT, R25, R21, RZ ;  /* 0x0000001519157210 */ /* 0x000fe40007ffe0ff */
.L_x_18:
[----:B------:R-:W1:Y:S01]  /*1090*/  LDC R2, c[0x0][0x3e8] ;  /* 0x0000fa00ff027b82 */ /* 0x000e620000000800 */
[----:B------:R-:W-:Y:S02]  /*10a0*/  MOV R8, RZ ;  /* 0x000000ff00087202 */ /* 0x000fe40000000f00 */
[----:B-1----:R-:W-:-:S04]  /*10b0*/  IABS R7, R2 ;  /* 0x0000000200077213 */ /* 0x002fc80000000000 */
[----:B------:R-:W1:Y:S08]  /*10c0*/  I2F.RP R13, R7 ;  /* 0x00000007000d7306 */ /* 0x000e700000209400 */
[----:B-1----:R-:W1:Y:S02]  /*10d0*/  MUFU.RCP R12, R13 ;  /* 0x0000000d000c7308 */ /* 0x002e640000001000 */
[----:B-1----:R-:W-:-:S06]  /*10e0*/  VIADD R12, R12, 0xffffffe ;  /* 0x0ffffffe0c0c7836 */ /* 0x002fcc0000000000 */
[----:B------:R-:W1:Y:S02]  /*10f0*/  F2I.FTZ.U32.TRUNC.NTZ R9, R12 ;  /* 0x0000000c00097305 */ /* 0x000e64000021f000 */
[----:B-1----:R-:W-:-:S04]  /*1100*/  IMAD.MOV R4, RZ, RZ, -R9 ;  /* 0x000000ffff047224 */ /* 0x002fc800078e0a09 */
[----:B------:R-:W-:Y:S01]  /*1110*/  IMAD R6, R4, R7, RZ ;  /* 0x0000000704067224 */ /* 0x000fe200078e02ff */
[----:B------:R-:W-:-:S03]  /*1120*/  IABS R4, R23 ;  /* 0x0000001700047213 */ /* 0x000fc60000000000 */
[----:B------:R-:W-:-:S04]  /*1130*/  IMAD.HI.U32 R9, R9, R6, R8 ;  /* 0x0000000609097227 */ /* 0x000fc800078e0008 */
[----:B------:R-:W-:-:S04]  /*1140*/  IMAD.MOV.U32 R6, RZ, RZ, R4 ;  /* 0x000000ffff067224 */ /* 0x000fc800078e0004 */
[----:B------:R-:W-:-:S04]  /*1150*/  IMAD.HI.U32 R8, R9, R6, RZ ;  /* 0x0000000609087227 */ /* 0x000fc800078e00ff */
[----:B------:R-:W-:-:S04]  /*1160*/  IMAD.MOV R4, RZ, RZ, -R8 ;  /* 0x000000ffff047224 */ /* 0x000fc800078e0a08 */
[----:B------:R-:W-:-:S05]  /*1170*/  IMAD R4, R7, R4, R6 ;  /* 0x0000000407047224 */ /* 0x000fca00078e0206 */
[----:B------:R-:W-:-:S13]  /*1180*/  ISETP.GT.U32.AND P1, PT, R7, R4, PT ;  /* 0x000000040700720c */ /* 0x000fda0003f24070 */
[-C--:B------:R-:W-:Y:S01]  /*1190*/  @!P1 IADD3 R4, PT, PT, R4, -R7.reuse, RZ ;  /* 0x8000000704049210 */ /* 0x080fe20007ffe0ff */
[----:B------:R-:W-:Y:S01]  /*11a0*/  @!P1 VIADD R8, R8, 0x1 ;  /* 0x0000000108089836 */ /* 0x000fe20000000000 */
[----:B------:R-:W-:Y:S02]  /*11b0*/  ISETP.NE.AND P1, PT, R2, RZ, PT ;  /* 0x000000ff0200720c */ /* 0x000fe40003f25270 */
[----:B------:R-:W-:Y:S02]  /*11c0*/  ISETP.GE.U32.AND P3, PT, R4, R7, PT ;  /* 0x000000070400720c */ /* 0x000fe40003f66070 */
[----:B------:R-:W-:-:S04]  /*11d0*/  LOP3.LUT R4, R23, R2, RZ, 0x3c, !PT ;  /* 0x0000000217047212 */ /* 0x000fc800078e3cff */
[----:B------:R-:W-:-:S07]  /*11e0*/  ISETP.GE.AND P0, PT, R4, RZ, PT ;  /* 0x000000ff0400720c */ /* 0x000fce0003f06270 */
[----:B------:R-:W-:-:S05]  /*11f0*/  @P3 IADD3 R8, PT, PT, R8, 0x1, RZ ;  /* 0x0000000108083810 */ /* 0x000fca0007ffe0ff */
[----:B------:R-:W-:-:S05]  /*1200*/  IMAD.MOV.U32 R4, RZ, RZ, R8 ;  /* 0x000000ffff047224 */ /* 0x000fca00078e0008 */
[----:B------:R-:W-:Y:S02]  /*1210*/  @!P0 IADD3 R4, PT, PT, -R4, RZ, RZ ;  /* 0x000000ff04048210 */ /* 0x000fe40007ffe1ff */
[----:B------:R-:W-:Y:S01]  /*1220*/  @!P1 LOP3.LUT R4, RZ, R2, RZ, 0x33, !PT ;  /* 0x00000002ff049212 */ /* 0x000fe200078e33ff */
[----:B------:R-:W-:Y:S06]  /*1230*/  @P2 BRA `(.L_x_19) ;  /* 0x0000000000342947 */ /* 0x000fec0003800000 */
[----:B------:R-:W1:Y:S01]  /*1240*/  LDCU.64 UR4, c[0x0][0x3c0] ;  /* 0x00007800ff0477ac */ /* 0x000e620008000a00 */
[----:B------:R-:W-:Y:S01]  /*1250*/  SHF.R.S32.HI R7, RZ, 0x1f, R0 ;  /* 0x0000001fff077819 */ /* 0x000fe20000011400 */
[----:B------:R-:W2:Y:S01]  /*1260*/  LDCU.64 UR8, c[0x0][0x3a8] ;  /* 0x00007500ff0877ac */ /* 0x000ea20008000a00 */
[----:B-1----:R-:W-:Y:S02]  /*1270*/  MOV R8, UR4 ;  /* 0x0000000400087c02 */ /* 0x002fe40008000f00 */
[----:B------:R-:W-:-:S03]  /*1280*/  MOV R9, UR5 ;  /* 0x0000000500097c02 */ /* 0x000fc60008000f00 */
[-C--:B------:R-:W-:Y:S02]  /*1290*/  IMAD R2, R7, R8.reuse, RZ ;  /* 0x0000000807027224 */ /* 0x080fe400078e02ff */
[----:B------:R-:W-:-:S04]  /*12a0*/  IMAD.WIDE.U32 R6, R0, R8, RZ ;  /* 0x0000000800067225 */ /* 0x000fc800078e00ff */
[----:B------:R-:W-:-:S05]  /*12b0*/  IMAD R11, R0, R9, R2 ;  /* 0x00000009000b7224 */ /* 0x000fca00078e0202 */
[----:B------:R-:W-:-:S03]  /*12c0*/  IADD3 R7, PT, PT, R7, R11, RZ ;  /* 0x0000000b07077210 */ /* 0x000fc60007ffe0ff */
[----:B--2---:R-:W-:-:S04]  /*12d0*/  IMAD.WIDE.U32 R6, R17, UR8, R6 ;  /* 0x0000000811067c25 */ /* 0x004fc8000f8e0006 */
[----:B------:R-:W-:Y:S01]  /*12e0*/  IMAD R17, R17, UR9, R7 ;  /* 0x0000000911117c24 */ /* 0x000fe2000f8e0207 */
[----:B------:R-:W-:Y:S01]  /*12f0*/  MOV R0, R6 ;  /* 0x0000000600007202 */ /* 0x000fe20000000f00 */
[----:B------:R-:W-:Y:S06]  /*1300*/  BRA `(.L_x_20) ;  /* 0x0000000000187947 */ /* 0x000fec0003800000 */
.L_x_19:
[----:B------:R-:W1:Y:S01]  /*1310*/  LDC.64 R8, c[0x0][0x3c0] ;  /* 0x0000f000ff087b82 */ /* 0x000e620000000a00 */
[----:B------:R-:W-:-:S05]  /*1320*/  IADD3 R0, PT, PT, R0, R11, RZ ;  /* 0x0000000b00007210 */ /* 0x000fca0007ffe0ff */
[C---:B-1----:R-:W-:Y:S02]  /*1330*/  IMAD R17, R0.reuse, R9, RZ ;  /* 0x0000000900117224 */ /* 0x042fe400078e02ff */
[----:B------:R-:W-:-:S05]  /*1340*/  IMAD.WIDE.U32 R6, R0, R8, RZ ;  /* 0x0000000800067225 */ /* 0x000fca00078e00ff */
[----:B------:R-:W-:Y:S02]  /*1350*/  IADD3 R17, PT, PT, R7, R17, RZ ;  /* 0x0000001107117210 */ /* 0x000fe40007ffe0ff */
[----:B------:R-:W-:-:S07]  /*1360*/  MOV R0, R6 ;  /* 0x0000000600007202 */ /* 0x000fce0000000f00 */
.L_x_20:
[----:B------:R-:W-:Y:S01]  /*1370*/  VIADD R167, R167, -UR10 ;  /* 0x8000000aa7a77c36 */ /* 0x000fe20008000000 */
[--C-:B------:R-:W-:Y:S01]  /*1380*/  SHF.R.U32.HI R2, RZ, 0x3, R3.reuse ;  /* 0x00000003ff027819 */ /* 0x100fe20000011603 */
[----:B------:R-:W-:Y:S01]  /*1390*/  IMAD.SHL.U32 R7, R3, 0x8, RZ ;  /* 0x0000000803077824 */ /* 0x000fe200078e00ff */
[----:B------:R-:W1:Y:S01]  /*13a0*/  LDCU.64 UR8, c[0x0][0x3c8] ;  /* 0x00007900ff0877ac */ /* 0x000e620008000a00 */
[----:B------:R-:W2:Y:S01]  /*13b0*/  S2UR UR5, SR_CgaCtaId ;  /* 0x00000000000579c3 */ /* 0x000ea20000008800 */
[CC--:B------:R-:W-:Y:S01]  /*13c0*/  ISETP.GE.AND P3, PT, R2.reuse, R167.reuse, PT ;  /* 0x000000a70200720c */ /* 0x0c0fe20003f66270 */
[----:B------:R-:W-:Y:S01]  /*13d0*/  VIADD R6, R2, 0x20 ;  /* 0x0000002002067836 */ /* 0x000fe20000000000 */
[C---:B------:R-:W-:Y:S01]  /*13e0*/  LOP3.LUT R16, R7.reuse, 0x38, RZ, 0xc0, !PT ;  /* 0x0000003807107812 */ /* 0x040fe200078ec0ff */
[----:B------:R-:W-:Y:S01]  /*13f0*/  USHF.L.U32 UR4, UR14, 0x7, URZ ;  /* 0x000000070e047899 */ /* 0x000fe200080006ff */
[----:B------:R-:W-:Y:S01]  /*1400*/  LOP3.LUT R28, R7, 0x1f8, RZ, 0xc0, !PT ;  /* 0x000001f8071c7812 */ /* 0x000fe200078ec0ff */
[----:B------:R-:W-:Y:S01]  /*1410*/  USHF.R.U32.HI UR14, URZ, 0x19, UR14 ;  /* 0x00000019ff0e7899 */ /* 0x000fe2000801160e */
[-C--:B------:R-:W-:Y:S01]  /*1420*/  ISETP.GE.AND P1, PT, R6, R167.reuse, PT ;  /* 0x000000a70600720c */ /* 0x080fe20003f26270 */
[----:B------:R-:W3:Y:S01]  /*1430*/  LDCU.64 UR12, c[0x0][0x388] ;  /* 0x00007100ff0c77ac */ /* 0x000ee20008000a00 */
[----:B------:R-:W-:Y:S01]  /*1440*/  IADD3 R18, P0, PT, R16, R18, RZ ;  /* 0x0000001210127210 */ /* 0x000fe20007f1e0ff */
[----:B------:R-:W-:Y:S01]  /*1450*/  IMAD.MOV.U32 R88, RZ, RZ, 0x20 ;  /* 0x00000020ff587424 */ /* 0x000fe200078e00ff */
[----:B------:R-:W-:Y:S01]  /*1460*/  LOP3.LUT R20, R2, UR4, RZ, 0xfc, !PT ;  /* 0x0000000402147c12 */ /* 0x000fe2000f8efcff */
[----:B------:R-:W-:Y:S01]  /*1470*/  UMOV UR4, 0x400 ;  /* 0x0000040000047882 */ /* 0x000fe20000000000 */
[C---:B------:R-:W-:Y:S01]  /*1480*/  IADD3 R24, P2, PT, R16.reuse, R24, RZ ;  /* 0x0000001810187210 */ /* 0x040fe20007f5e0ff */
[----:B------:R-:W4:Y:S01]  /*1490*/  @!P3 LDC.64 R12, c[0x0][0x3b0] ;  /* 0x0000ec00ff0cbb82 */ /* 0x000f220000000a00 */
[----:B------:R-:W-:Y:S01]  /*14a0*/  IMAD.X R19, RZ, RZ, R10, P0 ;  /* 0x000000ffff137224 */ /* 0x000fe200000e060a */
[----:B------:R-:W-:Y:S01]  /*14b0*/  IADD3 R16, P0, PT, R16, R0, RZ ;  /* 0x0000000010107210 */ /* 0x000fe20007f1e0ff */
[----:B------:R-:W-:Y:S01]  /*14c0*/  VIADD R0, R2, 0x40 ;  /* 0x0000004002007836 */ /* 0x000fe20000000000 */
[----:B------:R-:W-:Y:S01]  /*14d0*/  LOP3.LUT R28, R28, 0x38, R3, 0x78, !PT ;  /* 0x000000381c1c7812 */ /* 0x000fe200078e7803 */
[C---:B-1----:R-:W-:Y:S01]  /*14e0*/  IMAD.WIDE.U32 R18, R23.reuse, UR8, R18 ;  /* 0x0000000817127c25 */ /* 0x042fe2000f8e0012 */
[----:B------:R-:W-:Y:S01]  /*14f0*/  @!P1 IADD3 R22, P4, PT, R20, 0x20, RZ ;  /* 0x0000002014169810 */ /* 0x000fe20007f9e0ff */
[----:B------:R-:W-:Y:S01]  /*1500*/  USHF.L.U32 UR15, UR6, 0x6, URZ ;  /* 0x00000006060f7899 */ /* 0x000fe200080006ff */
[----:B------:R-:W1:Y:S01]  /*1510*/  @!P3 LDC.64 R14, c[0x0][0x380] ;  /* 0x0000e000ff0ebb82 */ /* 0x000e620000000a00 */
[----:B------:R-:W-:Y:S01]  /*1520*/  IMAD R19, R23, UR9, R19 ;  /* 0x0000000917137c24 */ /* 0x000fe2000f8e0213 */
[----:B------:R-:W-:Y:S01]  /*1530*/  ISETP.GE.AND P6, PT, R0, R167, PT ;  /* 0x000000a70000720c */ /* 0x000fe20003fc6270 */
[----:B------:R-:W-:Y:S01]  /*1540*/  @!P1 IMAD.X R23, RZ, RZ, UR14, P4 ;  /* 0x0000000eff179e24 */ /* 0x000fe2000a0e06ff */
[----:B--2---:R-:W-:Y:S01]  /*1550*/  ULEA UR5, UR5, UR4, 0x18 ;  /* 0x0000000405057291 */ /* 0x004fe2000f8ec0ff */
[----:B------:R-:W-:Y:S01]  /*1560*/  LOP3.LUT R173, R28, 0x1e00, R7, 0xf8, !PT ;  /* 0x00001e001cad7812 */ /* 0x000fe200078ef807 */
[----:B------:R-:W2:Y:S01]  /*1570*/  LDCU.128 UR8, c[0x0][0x3d0] ;  /* 0x00007a00ff0877ac */ /* 0x000ea20008000c00 */
[----:B------:R-:W-:Y:S01]  /*1580*/  LEA.HI.SX32 R0, R5, 0xffffffff, 0x1a ;  /* 0xffffffff05007811 */ /* 0x000fe200078fd2ff */
[----:B------:R-:W5:Y:S01]  /*1590*/  @!P1 LDC.64 R10, c[0x0][0x3b0] ;  /* 0x0000ec00ff0a9b82 */ /* 0x000f620000000a00 */
[----:B------:R-:W-:Y:S01]  /*15a0*/  IMAD.X R25, RZ, RZ, R21, P2 ;  /* 0x000000ffff197224 */ /* 0x000fe200010e0615 */
[----:B------:R-:W-:Y:S01]  /*15b0*/  LEA R173, R173, UR5, 0x1 ;  /* 0x00000005adad7c11 */ /* 0x000fe2000f8e08ff */
[----:B------:R-:W-:Y:S01]  /*15c0*/  USHF.L.U64.HI UR4, UR6, 0x6, UR7 ;  /* 0x0000000606047899 */ /* 0x000fe20008010207 */
[----:B------:R-:W-:Y:S01]  /*15d0*/  SHF.L.U64.HI R29, R8, 0x6, R9 ;  /* 0x00000006081d7819 */ /* 0x000fe20000010209 */
[----:B------:R-:W-:Y:S01]  /*15e0*/  IMAD.X R17, RZ, RZ, R17, P0 ;  /* 0x000000ffff117224 */ /* 0x000fe200000e0611 */
[----:B------:R-:W-:Y:S01]  /*15f0*/  SHF.R.S32.HI R21, RZ, 0x1f, R0 ;  /* 0x0000001fff157819 */ /* 0x000fe20000011400 */
[----:B----4-:R-:W-:Y:S01]  /*1600*/  @!P3 IMAD R26, R12, UR14, RZ ;  /* 0x0000000e0c1abc24 */ /* 0x010fe2000f8e02ff */
[----:B------:R-:W-:Y:S01]  /*1610*/  SHF.R.U32.HI R89, RZ, 0x1, R3 ;  /* 0x00000001ff597819 */ /* 0x000fe20000011603 */
[----:B------:R-:W-:-:S04]  /*1620*/  @!P3 IMAD.WIDE.U32 R30, R20, R12, R18 ;  /* 0x0000000c141eb225 */ /* 0x000fc800078e0012 */
[----:B------:R-:W-:Y:S02]  /*1630*/  @!P3 IMAD R26, R20, R13, R26 ;  /* 0x0000000d141ab224 */ /* 0x000fe400078e021a */
[----:B------:R-:W4:Y:S01]  /*1640*/  @!P1 LDC.64 R12, c[0x0][0x380] ;  /* 0x0000e000ff0c9b82 */ /* 0x000f220000000a00 */
[----:B-1----:R-:W-:Y:S01]  /*1650*/  @!P3 LEA R32, P5, R30, R14, 0x1 ;  /* 0x0000000e1e20b211 */ /* 0x002fe200078a08ff */
[----:B------:R-:W-:Y:S02]  /*1660*/  @!P3 IMAD.IADD R26, R31, 0x1, R26 ;  /* 0x000000011f1ab824 */ /* 0x000fe400078e021a */
[C---:B------:R-:W-:Y:S02]  /*1670*/  VIADD R14, R2.reuse, 0x60 ;  /* 0x00000060020e7836 */ /* 0x040fe40000000000 */
[----:B------:R-:W-:Y:S01]  /*1680*/  IMAD.WIDE.U32 R16, R2, R8, R16 ;  /* 0x0000000802107225 */ /* 0x000fe200078e0010 */
[----:B------:R-:W-:Y:S02]  /*1690*/  @!P3 LEA.HI.X R33, R30, R15, R26, 0x1, P5 ;  /* 0x0000000f1e21b211 */ /* 0x000fe400028f0c1a */
[----:B------:R-:W-:Y:S01]  /*16a0*/  ISETP.GE.AND P5, PT, R14, R167, PT ;  /* 0x000000a70e00720c */ /* 0x000fe20003fa6270 */
[----:B-----5:R-:W-:-:S02]  /*16b0*/  @!P1 IMAD R14, R23, R10, RZ ;  /* 0x0000000a170e9224 */ /* 0x020fc400078e02ff */
[----:B------:R-:W-:Y:S01]  /*16c0*/  @!PT LDS RZ, [RZ] ;  /* 0x00000000fffff984 */ /* 0x000fe20000000800 */
[----:B------:R-:W-:Y:S01]  /*16d0*/  @!PT LDS RZ, [RZ] ;  /* 0x00000000fffff984 */ /* 0x000fe20000000800 */
[----:B------:R-:W-:Y:S01]  /*16e0*/  @!PT LDS RZ, [RZ] ;  /* 0x00000000fffff984 */ /* 0x000fe20000000800 */
[----:B------:R-:W-:Y:S01]  /*16f0*/  @!P3 LDGSTS.E.BYPASS.LTC128B.128 [R173], desc[UR16][R32.64] ;  /* 0x0000000020adbfae */ /* 0x000fe2000b981a10 */
[----:B------:R-:W-:Y:S02]  /*1700*/  IMAD R15, R0, -0x40, R97 ;  /* 0xffffffc0000f7824 */ /* 0x000fe400078e0261 */
[C---:B------:R-:W-:Y:S01]  /*1710*/  @!P1 IMAD R14, R22.reuse, R11, R14 ;  /* 0x0000000b160e9224 */ /* 0x040fe200078e020e */
[----:B------:R-:W-:Y:S01]  /*1720*/  @!P3 LDGSTS.E.BYPASS.LTC128B.128 [R173+0x4000], desc[UR16][R32.64+0x80] ;  /* 0x0400008020adbfae */ /* 0x000fe2000b981a10 */
[----:B------:R-:W-:Y:S01]  /*1730*/  @!P1 IMAD.WIDE.U32 R22, R22, R10, R18 ;  /* 0x0000000a16169225 */ /* 0x000fe200078e0012 */
[CC--:B------:R-:W-:Y:S01]  /*1740*/  ISETP.GE.AND P2, PT, R6.reuse, R15.reuse, PT ;  /* 0x0000000f0600720c */ /* 0x0c0fe20003f46270 */
[----:B------:R-:W1:Y:S01]  /*1750*/  @!P6 LDC.64 R10, c[0x0][0x3b0] ;  /* 0x0000ec00ff0aeb82 */ /* 0x000e620000000a00 */
[----:B------:R5:W-:Y:S01]  /*1760*/  @!P3 LDGSTS.E.BYPASS.LTC128B.128 [R173+0x8000], desc[UR16][R32.64+0x100] ;  /* 0x0800010020adbfae */ /* 0x000be2000b981a10 */
[----:B------:R-:W-:Y:S01]  /*1770*/  @!P1 IMAD.IADD R14, R23, 0x1, R14 ;  /* 0x00000001170e9824 */ /* 0x000fe200078e020e */
[----:B------:R-:W-:Y:S01]  /*1780*/  ISETP.GE.AND P3, PT, R6, R15, PT ;  /* 0x0000000f0600720c */ /* 0x000fe20003f66270 */
[----:B------:R-:W-:Y:S01]  /*1790*/  IMAD R6, R29, R0, RZ ;  /* 0x000000001d067224 */ /* 0x000fe200078e02ff */
[----:B----4-:R-:W-:Y:S01]  /*17a0*/  @!P1 LEA R26, P4, R22, R12, 0x1 ;  /* 0x0000000c161a9211 */ /* 0x010fe200078808ff */
[----:B------:R-:W-:-:S02]  /*17b0*/  IMAD.SHL.U32 R23, R8, 0x40, RZ ;  /* 0x0000004008177824 */ /* 0x000fc400078e00ff */
[----:B------:R-:W-:Y:S01]  /*17c0*/  IMAD.SHL.U32 R30, R3, 0x20, RZ ;  /* 0x00000020031e7824 */ /* 0x000fe200078e00ff */
[----:B------:R-:W-:Y:S01]  /*17d0*/  @!P1 LEA.HI.X R27, R22, R13, R14, 0x1, P4 ;  /* 0x0000000d161b9211 */ /* 0x000fe200020f0c0e */
[----:B------:R-:W-:Y:S01]  /*17e0*/  IMAD R22, R0, UR4, RZ ;  /* 0x0000000400167c24 */ /* 0x000fe2000f8e02ff */
[C---:B------:R-:W-:Y:S01]  /*17f0*/  @!P6 IADD3 R28, P4, PT, R20.reuse, 0x40, RZ ;  /* 0x00000040141ce810 */ /* 0x040fe20007f9e0ff */
[----:B------:R-:W4:Y:S01]  /*1800*/  @!P5 LDC.64 R12, c[0x0][0x3b0] ;  /* 0x0000ec00ff0cdb82 */ /* 0x000f220000000a00 */
[----:B------:R-:W-:Y:S01]  /*1810*/  @!P5 IADD3 R20, P0, PT, R20, 0x60, RZ ;  /* 0x000000601414d810 */ /* 0x000fe20007f1e0ff */
[----:B------:R-:W-:Y:S01]  /*1820*/  @!P1 LDGSTS.E.BYPASS.LTC128B.128 [R173+0x1000], desc[UR16][R26.64] ;  /* 0x010000001aad9fae */ /* 0x000fe2000b981a10 */
[C---:B------:R-:W-:Y:S02]  /*1830*/  IMAD R22, R21.reuse, UR15, R22 ;  /* 0x0000000f15167c24 */ /* 0x040fe4000f8e0216 */
[----:B------:R-:W-:Y:S01]  /*1840*/  IMAD R21, R21, R23, R6 ;  /* 0x0000001715157224 */ /* 0x000fe200078e0206 */
[----:B------:R-:W-:Y:S01]  /*1850*/  @!P1 LDGSTS.E.BYPASS.LTC128B.128 [R173+0x5000], desc[UR16][R26.64+0x80] ;  /* 0x050000801aad9fae */ /* 0x000fe2000b981a10 */
[----:B------:R-:W-:-:S02]  /*1860*/  IMAD.SHL.U32 R6, R3, 0x40, RZ ;  /* 0x0000004003067824 */ /* 0x000fc400078e00ff */
[----:B------:R-:W-:Y:S01]  /*1870*/  IMAD R17, R2, R9, R17 ;  /* 0x0000000902117224 */ /* 0x000fe200078e0211 */
[----:B------:R3:W-:Y:S02]  /*1880*/  @!P1 LDGSTS.E.BYPASS.LTC128B.128 [R173+0x9000], desc[UR16][R26.64+0x100] ;  /* 0x090001001aad9fae */ /* 0x0007e4000b981a10 */
[----:B------:R-:W-:Y:S01]  /*1890*/  LOP3.LUT R31, R6, 0x200, RZ, 0xc0, !PT ;  /* 0x00000200061f7812 */ /* 0x000fe200078ec0ff */
[----:B--2---:R-:W-:Y:S01]  /*18a0*/  IMAD.WIDE.U32 R16, R4, UR10, R16 ;  /* 0x0000000a04107c25 */ /* 0x004fe2000f8e0010 */
[C---:B------:R-:W-:Y:S02]  /*18b0*/  LOP3.LUT R132, R6.reuse, 0x1c0, RZ, 0xc0, !PT ;  /* 0x000001c006847812 */ /* 0x040fe400078ec0ff */
[----:B------:R-:W-:Y:S01]  /*18c0*/  LOP3.LUT R95, R6, 0x400, RZ, 0xc0, !PT ;  /* 0x00000400065f7812 */ /* 0x000fe200078ec0ff */
[----:B-----5:R-:W-:Y:S01]  /*18d0*/  IMAD.WIDE.U32 R32, R2, UR6, R24 ;  /* 0x0000000602207c25 */ /* 0x020fe2000f8e0018 */
[----:B------:R-:W-:-:S03]  /*18e0*/  SHF.R.S32.HI R24, RZ, 0x1f, R4 ;  /* 0x0000001fff187819 */ /* 0x000fc60000011404 */
[----:B------:R-:W-:Y:S01]  /*18f0*/  @!P6 IMAD.X R25, RZ, RZ, UR14, P4 ;  /* 0x0000000eff19ee24 */ /* 0x000fe2000a0e06ff */
[C---:B------:R-:W-:Y:S01]  /*1900*/  ISETP.GE.AND P4, PT, R2.reuse, R15, PT ;  /* 0x0000000f0200720c */ /* 0x040fe20003f86270 */
[----:B------:R-:W-:Y:S01]  /*1910*/  IMAD R33, R2, UR7, R33 ;  /* 0x0000000702217c24 */ /* 0x000fe2000f8e0221 */
[----:B------:R-:W2:Y:S01]  /*1920*/  @!P6 LDC.64 R14, c[0x0][0x380] ;  /* 0x0000e000ff0eeb82 */ /* 0x000ea20000000a00 */
[----:B-1----:R-:W-:Y:S02]  /*1930*/  @!P6 IMAD R25, R25, R10, RZ ;  /* 0x0000000a1919e224 */ /* 0x002fe400078e02ff */
[----:B------:R-:W-:-:S04]  /*1940*/  IMAD.WIDE.U32 R32, R4, UR8, R32 ;  /* 0x0000000804207c25 */ /* 0x000fc8000f8e0020 */
[----:B------:R-:W-:Y:S01]  /*1950*/  @!P6 IMAD R25, R28, R11, R25 ;  /* 0x0000000b1c19e224 */ /* 0x000fe200078e0219 */
[----:B---3--:R-:W-:Y:S01]  /*1960*/  LEA R171, P1, R32, UR12, 0x1 ;  /* 0x0000000c20ab7c11 */ /* 0x008fe2000f8208ff */
[----:B------:R-:W-:Y:S01]  /*1970*/  IMAD R11, R24, UR8, RZ ;  /* 0x00000008180b7c24 */ /* 0x000fe2000f8e02ff */
[----:B------:R-:W-:Y:S01]  /*1980*/  USHF.L.U32 UR8, UR6, 0x5, URZ ;  /* 0x0000000506087899 */ /* 0x000fe200080006ff */
[----:B------:R-:W-:-:S04]  /*1990*/  @!P6 IMAD.WIDE.U32 R28, R28, R10, R18 ;  /* 0x0000000a1c1ce225 */ /* 0x000fc800078e0012 */
[----:B------:R-:W-:Y:S01]  /*19a0*/  IMAD R170, R4, UR9, R11 ;  /* 0x0000000904aa7c24 */ /* 0x000fe2000f8e020b */
[----:B------:R-:W-:Y:S01]  /*19b0*/  USHF.L.U64.HI UR9, UR6, 0x5, UR7 ;  /* 0x0000000506097899 */ /* 0x000fe20008010207 */
[----:B------:R-:W1:Y:S01]  /*19c0*/  @!P5 LDC.64 R10, c[0x0][0x380] ;  /* 0x0000e000ff0adb82 */ /* 0x000e620000000a00 */
[----:B------:R-:W-:Y:S01]  /*19d0*/  @!P5 IMAD.X R27, RZ, RZ, UR14, P0 ;  /* 0x0000000eff1bde24 */ /* 0x000fe200080e06ff */
[----:B------:R-:W3:Y:S01]  /*19e0*/  LDCU.64 UR6, c[0x0][0x390] ;  /* 0x00007200ff0677ac */ /* 0x000ee20008000a00 */
[----:B------:R-:W-:Y:S02]  /*19f0*/  @!P6 IMAD.IADD R26, R29, 0x1, R25 ;  /* 0x000000011d1ae824 */ /* 0x000fe400078e0219 */
[----:B------:R-:W-:Y:S01]  /*1a00*/  IMAD.IADD R170, R33, 0x1, R170 ;  /* 0x0000000121aa7824 */ /* 0x000fe200078e02aa */
[----:B--2---:R-:W-:Y:S01]  /*1a10*/  @!P6 LEA R34, P0, R28, R14, 0x1 ;  /* 0x0000000e1c22e211 */ /* 0x004fe200078008ff */
[-C--:B----4-:R-:W-:Y:S01]  /*1a20*/  @!P5 IMAD R27, R27, R12.reuse, RZ ;  /* 0x0000000c1b1bd224 */ /* 0x090fe200078e02ff */
[----:B------:R-:W-:Y:S01]  /*1a30*/  LOP3.LUT R14, R31, 0x7c00, R30, 0xf8, !PT ;  /* 0x00007c001f0e7812 */ /* 0x000fe200078ef81e */
[----:B------:R-:W-:Y:S01]  /*1a40*/  @!P5 IMAD.WIDE.U32 R30, R20, R12, R18 ;  /* 0x0000000c141ed225 */ /* 0x000fe200078e0012 */
[----:B------:R-:W-:-:S02]  /*1a50*/  @!P6 LEA.HI.X R35, R28, R15, R26, 0x1, P0 ;  /* 0x0000000f1c23e211 */ /* 0x000fc400000f0c1a */
[----:B------:R-:W-:Y:S01]  /*1a60*/  LEA.HI.X R170, R32, UR13, R170, 0x1, P1 ;  /* 0x0000000d20aa7c11 */ /* 0x000fe200088f0caa */
[----:B------:R-:W-:Y:S02]  /*1a70*/  IMAD.WIDE.U32 R28, R0, UR15, RZ ;  /* 0x0000000f001c7c25 */ /* 0x000fe4000f8e00ff */
[----:B------:R-:W-:Y:S02]  /*1a80*/  @!P6 LDGSTS.E.BYPASS.LTC128B.128 [R173+0x2000], desc[UR16][R34.64] ;  /* 0x0200000022adefae */ /* 0x000fe4000b981a10 */
[----:B------:R-:W-:Y:S01]  /*1a90*/  IMAD.IADD R15, R29, 0x1, R22 ;  /* 0x000000011d0f7824 */ /* 0x000fe200078e0216 */
[----:B------:R-:W-:Y:S01]  /*1aa0*/  @!P4 LEA R26, P1, R28, R171, 0x1 ;  /* 0x000000ab1c1ac211 */ /* 0x000fe200078208ff */
[----:B------:R-:W-:Y:S01]  /*1ab0*/  @!P5 IMAD R13, R20, R13, R27 ;  /* 0x0000000d140dd224 */ /* 0x000fe200078e021b */
[----:B------:R-:W-:Y:S01]  /*1ac0*/  @!P3 IADD3 R2, P0, PT, R28, UR8, RZ ;  /* 0x000000081c02bc10 */ /* 0x000fe2000ff1e0ff */
[----:B------:R-:W-:Y:S01]  /*1ad0*/  IMAD R19, R24, UR10, RZ ;  /* 0x0000000a18137c24 */ /* 0x000fe2000f8e02ff */
[----:B------:R-:W-:Y:S01]  /*1ae0*/  @!P4 LEA.HI.X R27, R28, R170, R15, 0x1, P1 ;  /* 0x000000aa1c1bc211 */ /* 0x000fe200008f0c0f */
[----:B------:R-:W-:Y:S01]  /*1af0*/  @!P5 IMAD.IADD R13, R31, 0x1, R13 ;  /* 0x000000011f0dd824 */ /* 0x000fe200078e020d */
[----:B-1----:R-:W-:Y:S01]  /*1b00*/  @!P5 LEA R10, P1, R30, R10, 0x1 ;  /* 0x0000000a1e0ad211 */ /* 0x002fe200078208ff */
[----:B------:R-:W-:Y:S01]  /*1b10*/  @!P6 LDGSTS.E.BYPASS.LTC128B.128 [R173+0x6000], desc[UR16][R34.64+0x80] ;  /* 0x0600008022adefae */ /* 0x000fe2000b981a10 */
[----:B------:R-:W-:Y:S01]  /*1b20*/  @!P3 IADD3.X R15, PT, PT, R15, UR9, RZ, P0, !PT ;  /* 0x000000090f0fbc10 */ /* 0x000fe200087fe4ff */
[----:B------:R-:W-:Y:S01]  /*1b30*/  IMAD R19, R4, UR11, R19 ;  /* 0x0000000b04137c24 */ /* 0x000fe2000f8e0213 */
[----:B------:R-:W-:Y:S01]  /*1b40*/  @!P5 LEA.HI.X R11, R30, R11, R13, 0x1, P1 ;  /* 0x0000000b1e0bd211 */ /* 0x000fe200008f0c0d */
[----:B------:R-:W-:Y:S01]  /*1b50*/  @!P6 LDGSTS.E.BYPASS.LTC128B.128 [R173+0xa000], desc[UR16][R34.64+0x100] ;  /* 0x0a00010022adefae */ /* 0x000fe2000b981a10 */
[----:B------:R-:W-:Y:S01]  /*1b60*/  @!P3 LEA R24, P0, R2, R171, 0x1 ;  /* 0x000000ab0218b211 */ /* 0x000fe200078008ff */
[----:B------:R-:W-:Y:S01]  /*1b70*/  IMAD.WIDE.U32 R12, R23, R0, RZ ;  /* 0x00000000170c7225 */ /* 0x000fe200078e00ff */
[----:B---3--:R-:W-:Y:S01]  /*1b80*/  LEA R169, P1, R16, UR6, 0x1 ;  /* 0x0000000610a97c11 */ /* 0x008fe2000f8208ff */
[----:B------:R-:W-:Y:S01]  /*1b90*/  @!P5 LDGSTS.E.BYPASS.LTC128B.128 [R173+0x3000], desc[UR16][R10.64] ;  /* 0x030000000aaddfae */ /* 0x000fe2000b981a10 */
[----:B------:R-:W-:Y:S01]  /*1ba0*/  @!P3 LEA.HI.X R25, R2, R170, R15, 0x1, P0 ;  /* 0x000000aa0219b211 */ /* 0x000fe200000f0c0f */
[----:B------:R-:W-:Y:S01]  /*1bb0*/  IMAD.IADD R19, R17, 0x1, R19 ;  /* 0x0000000111137824 */ /* 0x000fe200078e0213 */
[----:B------:R-:W-:Y:S01]  /*1bc0*/  LOP3.LUT R4, R132, 0x38, R7, 0xf8, !PT ;  /* 0x0000003884047812 */ /* 0x000fe200078ef807 */
[----:B------:R-:W-:Y:S01]  /*1bd0*/  @!P5 LDGSTS.E.BYPASS.LTC128B.128 [R173+0x7000], desc[UR16][R10.64+0x80] ;  /* 0x070000800aaddfae */ /* 0x000fe2000b981a10 */
[----:B------:R-:W-:Y:S01]  /*1be0*/  IMAD.IADD R21, R13, 0x1, R21 ;  /* 0x000000010d157824 */ /* 0x000fe200078e0215 */
[----:B------:R-:W-:-:S02]  /*1bf0*/  @!P2 LEA R2, P0, R8, R12, 0x5 ;  /* 0x0000000c0802a211 */ /* 0x000fc400078028ff */
[----:B------:R1:W-:Y:S01]  /*1c00*/  @!P5 LDGSTS.E.BYPASS.LTC128B.128 [R173+0xb000], desc[UR16][R10.64+0x100] ;  /* 0x0b0001000aaddfae */ /* 0x0003e2000b981a10 */
[----:B------:R-:W-:Y:S02]  /*1c10*/  LEA.HI.X R168, R16, UR7, R19, 0x1, P1 ;  /* 0x0000000710a87c11 */ /* 0x000fe400088f0c13 */
[----:B------:R-:W-:Y:S01]  /*1c20*/  LOP3.LUT R89, R4, 0x8, R89, 0x78, !PT ;  /* 0x0000000804597812 */ /* 0x000fe200078e7859 */
[----:B------:R-:W-:Y:S01]  /*1c30*/  @!P4 LDGSTS.E.BYPASS.LTC128B.128 [R173+0xc000], desc[UR16][R26.64] ;  /* 0x0c0000001aadcfae */ /* 0x000fe2000b981a10 */
[----:B------:R-:W-:Y:S02]  /*1c40*/  @!P2 LEA.HI.X R9, R8, R21, R9, 0x5, P0 ;  /* 0x000000150809a211 */ /* 0x000fe400000f2c09 */
[----:B------:R-:W-:Y:S01]  /*1c50*/  @!P2 LEA R16, P0, R2, R169, 0x1 ;  /* 0x000000a90210a211 */ /* 0x000fe200078008ff */
[----:B------:R-:W-:Y:S01]  /*1c60*/  @!P4 LDGSTS.E.BYPASS.LTC128B.128 [R173+0xe000], desc[UR16][R26.64+0x80] ;  /* 0x0e0000801aadcfae */ /* 0x000fe2000b981a10 */
[----:B------:R-:W-:Y:S01]  /*1c70*/  LOP3.LUT R4, R4, 0x8, R3, 0x78, !PT ;  /* 0x0000000804047812 */ /* 0x000fe200078e7803 */
[----:B------:R-:W-:Y:S01]  /*1c80*/  IMAD.IADD R14, R89, 0x1, R14 ;  /* 0x00000001590e7824 */ /* 0x000fe200078e020e */
[----:B------:R-:W-:Y:S01]  /*1c90*/  @!P2 LEA.HI.X R17, R2, R168, R9, 0x1, P0 ;  /* 0x000000a80211a211 */ /* 0x000fe200000f0c09 */
[----:B------:R-:W-:Y:S01]  /*1ca0*/  @!P4 LDGSTS.E.BYPASS.LTC128B.128 [R173+0x10000], desc[UR16][R26.64+0x100] ;  /* 0x100001001aadcfae */ /* 0x000fe2000b981a10 */
[----:B------:R-:W-:Y:S01]  /*1cb0*/  LOP3.LUT P0, RZ, R3, 0x2, RZ, 0xc0, !PT ;  /* 0x0000000203ff7812 */ /* 0x000fe2000780c0ff */
[----:B------:R-:W-:Y:S01]  /*1cc0*/  IMAD R95, R4, 0x2, R95 ;  /* 0x00000002045f7824 */ /* 0x000fe200078e025f */
[----:B------:R-:W-:Y:S01]  /*1cd0*/  LEA R99, R14, UR5, 0x1 ;  /* 0x000000050e637c11 */ /* 0x000fe2000f8e08ff */
[----:B------:R-:W-:Y:S01]  /*1ce0*/  @!P3 LDGSTS.E.BYPASS.LTC128B.128 [R173+0xd000], desc[UR16][R24.64] ;  /* 0x0d00000018adbfae */ /* 0x000fe2000b981a10 */
[----:B------:R-:W-:Y:S01]  /*1cf0*/  SEL R88, R88, 0xffffffe0, !P0 ;  /* 0xffffffe058587807 */ /* 0x000fe20004000000 */
[----:B------:R-:W-:Y:S01]  /*1d00*/  VIADD R91, R95, UR5 ;  /* 0x000000055f5b7c36 */ /* 0x000fe20008000000 */
[----:B------:R-:W-:Y:S01]  /*1d10*/  LOP3.LUT P6, RZ, R3, 0x4, RZ, 0xc0, !PT ;  /* 0x0000000403ff7812 */ /* 0x000fe200078cc0ff */
[----:B------:R-:W-:Y:S01]  /*1d20*/  @!P3 LDGSTS.E.BYPASS.LTC128B.128 [R173+0xf000], desc[UR16][R24.64+0x80] ;  /* 0x0f00008018adbfae */ /* 0x000fe2000b981a10 */
[----:B------:R-:W-:-:S02]  /*1d30*/  IMAD.MOV.U32 R4, RZ, RZ, 0x40 ;  /* 0x00000040ff047424 */ /* 0x000fc400078e00ff */
[--C-:B------:R-:W-:Y:S01]  /*1d40*/  IMAD.IADD R94, R99, 0x1, R88.reuse ;  /* 0x00000001635e7824 */ /* 0x100fe200078e0258 */
[----:B------:R-:W-:Y:S01]  /*1d50*/  @!P3 LDGSTS.E.BYPASS.LTC128B.128 [R173+0x11000], desc[UR16][R24.64+0x100] ;  /* 0x1100010018adbfae */ /* 0x000fe2000b981a10 */
[----:B------:R-:W-:Y:S01]  /*1d60*/  IMAD.IADD R90, R91, 0x1, R88 ;  /* 0x000000015b5a7824 */ /* 0x000fe200078e0258 */
[----:B------:R-:W-:Y:S02]  /*1d70*/  SEL R4, R4, 0xffffffc0, !P6 ;  /* 0xffffffc004047807 */ /* 0x000fe40007000000 */
[----:B------:R-:W0:Y:S01]  /*1d80*/  LDGDEPBAR ;  /* 0x00000000000079af */ /* 0x000e220000000000 */
[C---:B-1----:R-:W-:Y:S02]  /*1d90*/  @!P4 LEA R10, P1, R12.reuse, R169, 0x1 ;  /* 0x000000a90c0ac211 */ /* 0x042fe400078208ff */
[--C-:B------:R-:W-:Y:S02]  /*1da0*/  IMAD.IADD R93, R99, 0x1, R4.reuse ;  /* 0x00000001635d7824 */ /* 0x100fe400078e0204 */
[----:B------:R-:W-:Y:S01]  /*1db0*/  @!P4 LEA.HI.X R11, R12, R168, R21, 0x1, P1 ;  /* 0x000000a80c0bc211 */ /* 0x000fe200008f0c15 */
[----:B------:R-:W-:-:S02]  /*1dc0*/  IMAD.IADD R91, R91, 0x1, R4 ;  /* 0x000000015b5b7824 */ /* 0x000fc400078e0204 */
[C---:B------:R-:W-:Y:S02]  /*1dd0*/  IMAD.IADD R92, R88.reuse, 0x1, R93 ;  /* 0x00000001585c7824 */ /* 0x040fe400078e025d */
[----:B------:R-:W-:Y:S01]  /*1de0*/  IMAD.IADD R2, R88, 0x1, R91 ;  /* 0x0000000158027824 */ /* 0x000fe200078e025b */
[----:B------:R-:W-:-:S04]  /*1df0*/  DEPBAR.LE SB0, 0x0 ;  /* 0x000080000000791a */ /* 0x000fc80000000000 */
[----:B------:R-:W-:Y:S06]  /*1e00*/  BAR.SYNC.DEFER_BLOCKING 0x0 ;  /* 0x0000000000007b1d */ /* 0x000fec0000010000 */
[----:B------:R-:W-:Y:S01]  /*1e10*/  @!PT LDS RZ, [RZ] ;  /* 0x00000000fffff984 */ /* 0x000fe20000000800 */
[----:B------:R-:W-:Y:S01]  /*1e20*/  @!PT LDS RZ, [RZ] ;  /* 0x00000000fffff984 */ /* 0x000fe20000000800 */
[----:B------:R-:W-:Y:S01]  /*1e30*/  @!PT LDS RZ, [RZ] ;  /* 0x00000000fffff984 */ /* 0x000fe20000000800 */
[----:B------:R-:W-:Y:S04]  /*1e40*/  @!P4 LDGSTS.E.BYPASS.LTC128B.128 [R173+0x12000], desc[UR16][R10.64] ;  /* 0x120000000aadcfae */ /* 0x000fe8000b981a10 */
[----:B------:R-:W-:Y:S04]  /*1e50*/  @!P4 LDGSTS.E.BYPASS.LTC128B.128 [R173+0x14000], desc[UR16][R10.64+0x80] ;  /* 0x140000800aadcfae */ /* 0x000fe8000b981a10 */
[----:B------:R1:W-:Y:S04]  /*1e60*/  @!P4 LDGSTS.E.BYPASS.LTC128B.128 [R173+0x16000], desc[UR16][R10.64+0x100] ;  /* 0x160001000aadcfae */ /* 0x0003e8000b981a10 */
[----:B------:R-:W-:Y:S04]  /*1e70*/  @P4 STS.128 [R173+0x12000], RZ ;  /* 0x012000ffad004388 */ /* 0x000fe80000000c00 */
[----:B------:R-:W-:Y:S04]  /*1e80*/  @P4 STS.128 [R173+0x14000], RZ ;  /* 0x014000ffad004388 */ /* 0x000fe80000000c00 */
[----:B------:R-:W-:Y:S04]  /*1e90*/  @P4 STS.128 [R173+0x16000], RZ ;  /* 0x016000ffad004388 */ /* 0x000fe80000000c00 */
[----:B------:R-:W-:Y:S04]  /*1ea0*/  @P2 STS.128 [R173+0x13000], RZ ;  /* 0x013000ffad002388 */ /* 0x000fe80000000c00 */
[----:B------:R-:W-:Y:S04]  /*1eb0*/  @P2 STS.128 [R173+0x15000], RZ ;  /* 0x015000ffad002388 */ /* 0x000fe80000000c00 */
[----:B------:R-:W-:Y:S04]  /*1ec0*/  @P2 STS.128 [R173+0x17000], RZ ;  /* 0x017000ffad002388 */ /* 0x000fe80000000c00 */
[----:B------:R-:W-:Y:S01]  /*1ed0*/  @!PT LDS RZ, [RZ] ;  /* 0x00000000fffff984 */ /* 0x000fe20000000800 */
[----:B------:R-:W-:Y:S01]  /*1ee0*/  @!PT LDS RZ, [RZ] ;  /* 0x00000000fffff984 */ /* 0x000fe20000000800 */
[----:B------:R-:W-:Y:S01]  /*1ef0*/  @!PT LDS RZ, [RZ] ;  /* 0x00000000fffff984 */ /* 0x000fe20000000800 */
[----:B------:R-:W-:Y:S04]  /*1f00*/  @!P2 LDGSTS.E.BYPASS.LTC128B.128 [R173+0x13000], desc[UR16][R16.64] ;  /* 0x1300000010adafae */ /* 0x000fe8000b981a10 */
[----:B------:R-:W-:Y:S04]  /*1f10*/  @!P2 LDGSTS.E.BYPASS.LTC128B.128 [R173+0x15000], desc[UR16][R16.64+0x80] ;  /* 0x1500008010adafae */ /* 0x000fe8000b981a10 */
[----:B------:R2:W-:Y:S04]  /*1f20*/  @!P2 LDGSTS.E.BYPASS.LTC128B.128 [R173+0x17000], desc[UR16][R16.64+0x100] ;  /* 0x1700010010adafae */ /* 0x0005e8000b981a10 */
[----:B------:R-:W-:Y:S04]  /*1f30*/  LDSM.16.M88.4 R76, [R99] ;  /* 0x00000000634c783b */ /* 0x000fe80000000200 */
[----:B------:R-:W3:Y:S04]  /*1f40*/  LDSM.16.M88.4 R48, [R95+UR5+0xc000] ;  /* 0x00c000055f30783b */ /* 0x000ee80008000200 */
[----:B------:R-:W4:Y:S04]  /*1f50*/  LDSM.16.M88.4 R40, [R95+UR5+0xc800] ;  /* 0x00c800055f28783b */ /* 0x000f280008000200 */
[----:B------:R-:W5:Y:S04]  /*1f60*/  LDSM.16.M88.4 R32, [R95+UR5+0xd000] ;  /* 0x00d000055f20783b */ /* 0x000f680008000200 */
[----:B-1----:R-:W1:Y:S04]  /*1f70*/  LDSM.16.M88.4 R8, [R95+UR5+0xd800] ;  /* 0x00d800055f08783b */ /* 0x002e680008000200 */
[----:B------:R-:W-:Y:S04]  /*1f80*/  LDSM.16.M88.4 R64, [R94] ;  /* 0x000000005e40783b */ /* 0x000fe80000000200 */
[----:B--2---:R-:W2:Y:S04]  /*1f90*/  LDSM.16.M88.4 R16, [R90+0xc800] ;  /* 0x00c800005a10783b */ /* 0x004ea80000000200 */
[----:B------:R-:W2:Y:S04]  /*1fa0*/  LDSM.16.M88.4 R24, [R90+0xc000] ;  /* 0x00c000005a18783b */ /* 0x000ea80000000200 */
[----:B------:R-:W2:Y:S04]  /*1fb0*/  LDSM.16.M88.4 R12, [R90+0xd000] ;  /* 0x00d000005a0c783b */ /* 0x000ea80000000200 */
[----:B------:R-:W-:Y:S04]  /*1fc0*/  LDSM.16.M88.4 R20, [R93] ;  /* 0x000000005d14783b */ /* 0x000fe80000000200 */
[----:B------:R-:W-:Y:S01]  /*1fd0*/  LDSM.16.M88.4 R68, [R90+0xd800] ;  /* 0x00d800005a44783b */ /* 0x000fe20000000200 */
[C---:B---3--:R-:W-:Y:S03]  /*1fe0*/  HMMA.16816.F32 R52, R76.reuse, R48, RZ ;  /* 0x000000304c34723c */ /* 0x048fe600000018ff */
[----:B------:R-:W-:Y:S04]  /*1ff0*/  LDSM.16.M88.4 R60, [R91+0xc000] ;  /* 0x00c000005b3c783b */ /* 0x000fe80000000200 */
[----:B------:R-:W-:Y:S01]  /*2000*/  LDSM.16.M88.4 R56, [R91+0xd000] ;  /* 0x00d000005b38783b */ /* 0x000fe20000000200 */
[C---:B----4-:R-:W-:Y:S03]  /*2010*/  HMMA.16816.F32 R44, R76.reuse, R40, RZ ;  /* 0x000000284c2c723c */ /* 0x050fe600000018ff */
[----:B------:R-:W-:Y:S04]  /*2020*/  LDSM.16.M88.4 R80, [R92] ;  /* 0x000000005c50783b */ /* 0x000fe80000000200 */
[----:B------:R-:W-:Y:S01]  /*2030*/  LDSM.16.M88.4 R84, [R2+0xd800] ;  /* 0x00d800000254783b */ /* 0x000fe20000000200 */
[C---:B-----5:R-:W-:Y:S03]  /*2040*/  HMMA.16816.F32 R36, R76.reuse, R32, RZ ;  /* 0x000000204c24723c */ /* 0x060fe600000018ff */
[----:B------:R-:W-:Y:S04]  /*2050*/  LDSM.16.M88.4 R72, [R99+0x4000] ;  /* 0x004000006348783b */ /* 0x000fe80000000200 */
[----:B------:R-:W0:Y:S01]  /*2060*/  LDGDEPBAR ;  /* 0x00000000000079af */ /* 0x000e220000000000 */
[C---:B------:R-:W-:Y:S08]  /*2070*/  HMMA.16816.F32 R48, R76.reuse, R50, RZ ;  /* 0x000000324c30723c */ /* 0x040ff000000018ff */
[C---:B------:R-:W-:Y:S08]  /*2080*/  HMMA.16816.F32 R40, R76.reuse, R42, RZ ;  /* 0x0000002a4c28723c */ /* 0x040ff000000018ff */
[C---:B------:R-:W-:Y:S08]  /*2090*/  HMMA.16816.F32 R32, R76.reuse, R34, RZ ;  /* 0x000000224c20723c */ /* 0x040ff000000018ff */
[C---:B-1----:R-:W-:Y:S08]  /*20a0*/  HMMA.16816.F32 R28, R76.reuse, R8, RZ ;  /* 0x000000084c1c723c */ /* 0x042ff000000018ff */
[----:B------:R-:W-:Y:S01]  /*20b0*/  HMMA.16816.F32 R76, R76, R10, RZ ;  /* 0x0000000a4c4c723c */ /* 0x000fe200000018ff */
[----:B------:R-:W1:Y:S07]  /*20c0*/  LDSM.16.M88.4 R8, [R91+0xc800] ;  /* 0x00c800005b08783b */ /* 0x000e6e0000000200 */
[C---:B--2---:R-:W-:Y:S08]  /*20d0*/  HMMA.16816.F32 R44, R64.reuse, R16, R44 ;  /* 0x00000010402c723c */ /* 0x044ff0000000182c */
[C---:B------:R-:W-:Y:S01]  /*20e0*/  HMMA.16816.F32 R40, R64.reuse, R18, R40 ;  /* 0x000000124028723c */ /* 0x040fe20000001828 */
[----:B------:R-:W-:Y:S07]  /*20f0*/  LDSM.16.M88.4 R16, [R2+0xc000] ;  /* 0x00c000000210783b */ /* 0x000fee0000000200 */
[C---:B------:R-:W-:Y:S08]  /*2100*/  HMMA.16816.F32 R52, R64.reuse, R24, R52 ;  /* 0x000000184034723c */ /* 0x040ff00000001834 */
[C---:B------:R-:W-:Y:S01]  /*2110*/  HMMA.16816.F32 R48, R64.reuse, R26, R48 ;  /* 0x0000001a4030723c */ /* 0x040fe20000001830 */
[----:B------:R-:W2:Y:S07]  /*2120*/  LDSM.16.M88.4 R24, [R91+0xd800] ;  /* 0x00d800005b18783b */ /* 0x000eae0000000200 */
[C---:B------:R-:W-:Y:S08]  /*2130*/  HMMA.16816.F32 R36, R64.reuse, R12, R36 ;  /* 0x0000000c4024723c */ /* 0x040ff00000001824 */
[----:B------:R-:W-:Y:S01]  /*2140*/  HMMA.16816.F32 R32, R64, R14, R32 ;  /* 0x0000000e4020723c */ /* 0x000fe20000001820 */
[----:B------:R-:W3:Y:S07]  /*2150*/  LDSM.16.M88.4 R12, [R2+0xc800] ;  /* 0x00c80000020c783b */ /* 0x000eee0000000200 */
[C---:B-1----:R-:W-:Y:S08]  /*2160*/  HMMA.16816.F32 R44, R20.reuse, R8, R44 ;  /* 0x00000008142c723c */ /* 0x042ff0000000182c */
[----:B------:R-:W-:Y:S01]  /*2170*/  HMMA.16816.F32 R40, R20, R10, R40 ;  /* 0x0000000a1428723c */ /* 0x000fe20000001828 */
[----:B------:R-:W1:Y:S07]  /*2180*/  LDSM.16.M88.4 R8, [R2+0xd000] ;  /* 0x00d000000208783b */ /* 0x000e6e0000000200 */
[C---:B------:R-:W-:Y:S08]  /*2190*/  HMMA.16816.F32 R28, R64.reuse, R68, R28 ;  /* 0x00000044401c723c */ /* 0x040ff0000000181c */
[----:B------:R-:W-:Y:S01]  /*21a0*/  HMMA.16816.F32 R76, R64, R70, R76 ;  /* 0x00000046404c723c */ /* 0x000fe2000000184c */
[----:B------:R-:W4:Y:S04]  /*21b0*/  LDSM.16.M88.4 R64, [R95+UR5+0xe800] ;  /* 0x00e800055f40783b */ /* 0x000f280008000200 */
[----:B------:R-:W-:Y:S03]  /*21c0*/  LDSM.16.M88.4 R68, [R95+UR5+0xe000] ;  /* 0x00e000055f44783b */ /* 0x000fe60008000200 */
[C---:B------:R-:W-:Y:S08]  /*21d0*/  HMMA.16816.F32 R52, R20.reuse, R60, R52 ;  /* 0x0000003c1434723c */ /* 0x040ff00000001834 */
[C---:B------:R-:W-:Y:S01]  /*21e0*/  HMMA.16816.F32 R48, R20.reuse, R62, R48 ;  /* 0x0000003e1430723c */ /* 0x040fe20000001830 */
[----:B------:R-:W5:Y:S07]  /*21f0*/  LDSM.16.M88.4 R60, [R95+UR5+0xf000] ;  /* 0x00f000055f3c783b */ /* 0x000f6e0008000200 */
[C---:B------:R-:W-:Y:S08]  /*2200*/  HMMA.16816.F32 R36, R20.reuse, R56, R36 ;  /* 0x000000381424723c */ /* 0x040ff00000001824 */
[C---:B------:R-:W-:Y:S01]  /*2210*/  HMMA.16816.F32 R32, R20.reuse, R58, R32 ;  /* 0x0000003a1420723c */ /* 0x040fe20000001820 */
[----:B------:R-:W5:Y:S07]  /*2220*/  LDSM.16.M88.4 R56, [R95+UR5+0xf800] ;  /* 0x00f800055f38783b */ /* 0x000f6e0008000200 */
[C---:B--2---:R-:W-:Y:S08]  /*2230*/  HMMA.16816.F32 R28, R20.reuse, R24, R28 ;  /* 0x00000018141c723c */ /* 0x044ff0000000181c */
[----:B------:R-:W-:Y:S01]  /*2240*/  HMMA.16816.F32 R76, R20, R26, R76 ;  /* 0x0000001a144c723c */ /* 0x000fe2000000184c */
[----:B------:R-:W-:Y:S04]  /*2250*/  LDSM.16.M88.4 R24, [R94+0x4000] ;  /* 0x004000005e18783b */ /* 0x000fe80000000200 */
[----:B------:R-:W-:Y:S03]  /*2260*/  LDSM.16.M88.4 R20, [R90+0xe000] ;  /* 0x00e000005a14783b */ /* 0x000fe60000000200 */
[C---:B---3--:R-:W-:Y:S08]  /*2270*/  HMMA.16816.F32 R44, R80.reuse, R12, R44 ;  /* 0x0000000c502c723c */ /* 0x048ff0000000182c */
[C---:B------:R-:W-:Y:S01]  /*2280*/  HMMA.16816.F32 R40, R80.reuse, R14, R40 ;  /* 0x0000000e5028723c */ /* 0x040fe20000001828 */
[----:B------:R-:W2:Y:S07]  /*2290*/  LDSM.16.M88.4 R12, [R90+0xf000] ;  /* 0x00f000005a0c783b */ /* 0x000eae0000000200 */
[C---:B-1----:R-:W-:Y:S08]  /*22a0*/  HMMA.16816.F32 R36, R80.reuse, R8, R36 ;  /* 0x000000085024723c */ /* 0x042ff00000001824 */
[C---:B------:R-:W-:Y:S01]  /*22b0*/  HMMA.16816.F32 R32, R80.reuse, R10, R32 ;  /* 0x0000000a5020723c */ /* 0x040fe20000001820 */
[----:B------:R-:W1:Y:S07]  /*22c0*/  LDSM.16.M88.4 R8, [R90+0xf800] ;  /* 0x00f800005a08783b */ /* 0x000e6e0000000200 */
[C---:B------:R-:W-:Y:S08]  /*22d0*/  HMMA.16816.F32 R52, R80.reuse, R16, R52 ;  /* 0x000000105034723c */ /* 0x040ff00000001834 */
[C---:B------:R-:W-:Y:S01]  /*22e0*/  HMMA.16816.F32 R48, R80.reuse, R18, R48 ;  /* 0x000000125030723c */ /* 0x040fe20000001830 */
[----:B------:R-:W3:Y:S07]  /*22f0*/  LDSM.16.M88.4 R16, [R90+0xe800] ;  /* 0x00e800005a10783b */ /* 0x000eee0000000200 */
[C---:B------:R-:W-:Y:S08]  /*2300*/  HMMA.16816.F32 R28, R80.reuse, R84, R28 ;  /* 0x00000054501c723c */ /* 0x040ff0000000181c */
[----:B------:R-:W-:Y:S01]  /*2310*/  HMMA.16816.F32 R76, R80, R86, R76 ;  /* 0x00000056504c723c */ /* 0x000fe2000000184c */
[----:B------:R-:W-:Y:S07]  /*2320*/  LDSM.16.M88.4 R80, [R92+0x8000] ;  /* 0x008000005c50783b */ /* 0x000fee0000000200 */
[C---:B----4-:R-:W-:Y:S08]  /*2330*/  HMMA.16816.F32 R44, R72.reuse, R64, R44 ;  /* 0x00000040482c723c */ /* 0x050ff0000000182c */
[C---:B------:R-:W-:Y:S08]  /*2340*/  HMMA.16816.F32 R40, R72.reuse, R66, R40 ;  /* 0x000000424828723c */ /* 0x040ff00000001828 */
[C---:B-----5:R-:W-:Y:S08]  /*2350*/  HMMA.16816.F32 R36, R72.reuse, R60, R36 ;  /* 0x0000003c4824723c */ /* 0x060ff00000001824 */
[C---:B------:R-:W-:Y:S01]  /*2360*/  HMMA.16816.F32 R64, R72.reuse, R62, R32 ;  /* 0x0000003e4840723c */ /* 0x040fe20000001820 */
[----:B------:R-:W-:Y:S04]  /*2370*/  LDSM.16.M88.4 R60, [R93+0x4000] ;  /* 0x004000005d3c783b */ /* 0x000fe80000000200 */
[----:B------:R-:W4:Y:S03]  /*2380*/  LDSM.16.M88.4 R32, [R91+0xe000] ;  /* 0x00e000005b20783b */ /* 0x000f260000000200 */
[C---:B------:R-:W-:Y:S08]  /*2390*/  HMMA.16816.F32 R52, R72.reuse, R68, R52 ;  /* 0x000000444834723c */ /* 0x040ff00000001834 */
[C---:B------:R-:W-:Y:S08]  /*23a0*/  HMMA.16816.F32 R48, R72.reuse, R70, R48 ;  /* 0x000000464830723c */ /* 0x040ff00000001830 */
[C---:B------:R-:W-:Y:S01]  /*23b0*/  HMMA.16816.F32 R68, R72.reuse, R56, R28 ;  /* 0x000000384844723c */ /* 0x040fe2000000181c */
[----:B------:R-:W5:Y:S07]  /*23c0*/  LDSM.16.M88.4 R28, [R91+0xe800] ;  /* 0x00e800005b1c783b */ /* 0x000f6e0000000200 */
[----:B------:R-:W-:Y:S01]  /*23d0*/  HMMA.16816.F32 R76, R72, R58, R76 ;  /* 0x0000003a484c723c */ /* 0x000fe2000000184c */
[----:B------:R-:W-:Y:S07]  /*23e0*/  LDSM.16.M88.4 R56, [R99+0x8000] ;  /* 0x008000006338783b */ /* 0x000fee0000000200 */
[C---:B--2---:R-:W-:Y:S08]  /*23f0*/  HMMA.16816.F32 R36, R24.reuse, R12, R36 ;  /* 0x0000000c1824723c */ /* 0x044ff00000001824 */
[C---:B------:R-:W-:Y:S01]  /*2400*/  HMMA.16816.F32 R64, R24.reuse, R14, R64 ;  /* 0x0000000e1840723c */ /* 0x040fe20000001840 */
[----:B------:R-:W2:Y:S07]  /*2410*/  LDSM.16.M88.4 R12, [R91+0xf000] ;  /* 0x00f000005b0c783b */ /* 0x000eae0000000200 */
[C---:B------:R-:W-:Y:S08]  /*2420*/  HMMA.16816.F32 R52, R24.reuse, R20, R52 ;  /* 0x000000141834723c */ /* 0x040ff00000001834 */
[C---:B------:R-:W-:Y:S01]  /*2430*/  HMMA.16816.F32 R48, R24.reuse, R22, R48 ;  /* 0x000000161830723c */ /* 0x040fe20000001830 */
[----:B------:R-:W-:Y:S07]  /*2440*/  LDSM.16.M88.4 R20, [R92+0x4000] ;  /* 0x004000005c14783b */ /* 0x000fee0000000200 */
[C---:B-1----:R-:W-:Y:S08]  /*2450*/  HMMA.16816.F32 R68, R24.reuse, R8, R68 ;  /* 0x000000081844723c */ /* 0x042ff00000001844 */
[C---:B------:R-:W-:Y:S01]  /*2460*/  HMMA.16816.F32 R76, R24.reuse, R10, R76 ;  /* 0x0000000a184c723c */ /* 0x040fe2000000184c */
[----:B------:R-:W1:Y:S07]  /*2470*/  LDSM.16.M88.4 R8, [R2+0xe000] ;  /* 0x00e000000208783b */ /* 0x000e6e0000000200 */
[C---:B---3--:R-:W-:Y:S08]  /*2480*/  HMMA.16816.F32 R44, R24.reuse, R16, R44 ;  /* 0x00000010182c723c */ /* 0x048ff0000000182c */
[----:B------:R-:W-:Y:S01]  /*2490*/  HMMA.16816.F32 R40, R24, R18, R40 ;  /* 0x000000121828723c */ /* 0x000fe20000001828 */
[----:B------:R-:W3:Y:S04]  /*24a0*/  LDSM.16.M88.4 R16, [R91+0xf800] ;  /* 0x00f800005b10783b */ /* 0x000ee80000000200 */
[----:B------:R-:W-:Y:S03]  /*24b0*/  LDSM.16.M88.4 R24, [R2+0xf000] ;  /* 0x00f000000218783b */ /* 0x000fe60000000200 */
[C---:B----4-:R-:W-:Y:S08]  /*24c0*/  HMMA.16816.F32 R52, R60.reuse, R32, R52 ;  /* 0x000000203c34723c */ /* 0x050ff00000001834 */
[C---:B------:R-:W-:Y:S01]  /*24d0*/  HMMA.16816.F32 R48, R60.reuse, R34, R48 ;  /* 0x000000223c30723c */ /* 0x040fe20000001830 */
[----:B------:R-:W4:Y:S07]  /*24e0*/  LDSM.16.M88.4 R32, [R2+0xe800] ;  /* 0x00e800000220783b */ /* 0x000f2e0000000200 */
[C---:B-----5:R-:W-:Y:S08]  /*24f0*/  HMMA.16816.F32 R44, R60.reuse, R28, R44 ;  /* 0x0000001c3c2c723c */ /* 0x060ff0000000182c */
[C---:B------:R-:W-:Y:S01]  /*2500*/  HMMA.16816.F32 R40, R60.reuse, R30, R40 ;  /* 0x0000001e3c28723c */ /* 0x040fe20000001828 */
[----:B------:R-:W5:Y:S07]  /*2510*/  LDSM.16.M88.4 R28, [R2+0xf800] ;  /* 0x00f80000021c783b */ /* 0x000f6e0000000200 */
[C---:B--2---:R-:W-:Y:S08]  /*2520*/  HMMA.16816.F32 R36, R60.reuse, R12, R36 ;  /* 0x0000000c3c24723c */ /* 0x044ff00000001824 */
[----:B------:R-:W-:Y:S01]  /*2530*/  HMMA.16816.F32 R64, R60, R14, R64 ;  /* 0x0000000e3c40723c */ /* 0x000fe20000001840 */
[----:B------:R-:W2:Y:S07]  /*2540*/  LDSM.16.M88.4 R12, [R95+UR5+0x10000] ;  /* 0x010000055f0c783b */ /* 0x000eae0008000200 */
[C---:B-1----:R-:W-:Y:S08]  /*2550*/  HMMA.16816.F32 R52, R20.reuse, R8, R52 ;  /* 0x000000081434723c */ /* 0x042ff00000001834 */
[----:B------:R-:W-:Y:S01]  /*2560*/  HMMA.16816.F32 R48, R20, R10, R48 ;  /* 0x0000000a1430723c */ /* 0x000fe20000001830 */
[----:B------:R-:W1:Y:S07]  /*2570*/  LDSM.16.M88.4 R8, [R95+UR5+0x11800] ;  /* 0x011800055f08783b */ /* 0x000e6e0008000200 */
[C---:B---3--:R-:W-:Y:S01]  /*2580*/  HMMA.16816.F32 R72, R60.reuse, R16, R68 ;  /* 0x000000103c48723c */ /* 0x048fe20000001844 */
[----:B------:R-:W-:Y:S07]  /*2590*/  LDSM.16.M88.4 R68, [R95+UR5+0x10800] ;  /* 0x010800055f44783b */ /* 0x000fee0008000200 */
[----:B------:R-:W-:Y:S01]  /*25a0*/  HMMA.16816.F32 R76, R60, R18, R76 ;  /* 0x000000123c4c723c */ /* 0x000fe2000000184c */
[----:B------:R-:W3:Y:S04]  /*25b0*/  LDSM.16.M88.4 R16, [R95+UR5+0x11000] ;  /* 0x011000055f10783b */ /* 0x000ee80008000200 */
[----:B------:R-:W-:Y:S03]  /*25c0*/  LDSM.16.M88.4 R60, [R91+0x10800] ;  /* 0x010800005b3c783b */ /* 0x000fe60000000200 */
[C---:B----4-:R-:W-:Y:S08]  /*25d0*/  HMMA.16816.F32 R44, R20.reuse, R32, R44 ;  /* 0x00000020142c723c */ /* 0x050ff0000000182c */
[C---:B------:R-:W-:Y:S01]  /*25e0*/  HMMA.16816.F32 R40, R20.reuse, R34, R40 ;  /* 0x000000221428723c */ /* 0x040fe20000001828 */
[----:B------:R-:W-:Y:S07]  /*25f0*/  LDSM.16.M88.4 R32, [R94+0x8000] ;  /* 0x008000005e20783b */ /* 0x000fee0000000200 */
[C---:B------:R-:W-:Y:S08]  /*2600*/  HMMA.16816.F32 R36, R20.reuse, R24, R36 ;  /* 0x000000181424723c */ /* 0x040ff00000001824 */
[C---:B------:R-:W-:Y:S01]  /*2610*/  HMMA.16816.F32 R64, R20.reuse, R26, R64 ;  /* 0x0000001a1440723c */ /* 0x040fe20000001840 */
[----:B------:R-:W4:Y:S07]  /*2620*/  LDSM.16.M88.4 R24, [R90+0x10000] ;  /* 0x010000005a18783b */ /* 0x000f2e0000000200 */
[C---:B-----5:R-:W-:Y:S08]  /*2630*/  HMMA.16816.F32 R72, R20.reuse, R28, R72 ;  /* 0x0000001c1448723c */ /* 0x060ff00000001848 */
[----:B------:R-:W-:Y:S01]  /*2640*/  HMMA.16816.F32 R76, R20, R30, R76 ;  /* 0x0000001e144c723c */ /* 0x000fe2000000184c */
[----:B------:R-:W-:Y:S04]  /*2650*/  LDSM.16.M88.4 R28, [R93+0x8000] ;  /* 0x008000005d1c783b */ /* 0x000fe80000000200 */
[----:B------:R-:W-:Y:S03]  /*2660*/  LDSM.16.M88.4 R20, [R90+0x11800] ;  /* 0x011800005a14783b */ /* 0x000fe60000000200 */
[C---:B--2---:R-:W-:Y:S08]  /*2670*/  HMMA.16816.F32 R52, R56.reuse, R12, R52 ;  /* 0x0000000c3834723c */ /* 0x044ff00000001834 */
[C---:B------:R-:W-:Y:S01]  /*2680*/  HMMA.16816.F32 R48, R56.reuse, R14, R48 ;  /* 0x0000000e3830723c */ /* 0x040fe20000001830 */
[----:B------:R-:W2:Y:S07]  /*2690*/  LDSM.16.M88.4 R12, [R90+0x10800] ;  /* 0x010800005a0c783b */ /* 0x000eae0000000200 */
[C---:B-1----:R-:W-:Y:S08]  /*26a0*/  HMMA.16816.F32 R72, R56.reuse, R8, R72 ;  /* 0x000000083848723c */ /* 0x042ff00000001848 */
[C---:B------:R-:W-:Y:S01]  /*26b0*/  HMMA.16816.F32 R76, R56.reuse, R10, R76 ;  /* 0x0000000a384c723c */ /* 0x040fe2000000184c */
[----:B------:R-:W1:Y:S07]  /*26c0*/  LDSM.16.M88.4 R8, [R91+0x10000] ;  /* 0x010000005b08783b */ /* 0x000e6e0000000200 */
[C---:B---3--:R-:W-:Y:S08]  /*26d0*/  HMMA.16816.F32 R36, R56.reuse, R16, R36 ;  /* 0x000000103824723c */ /* 0x048ff00000001824 */
[C---:B------:R-:W-:Y:S01]  /*26e0*/  HMMA.16816.F32 R64, R56.reuse, R18, R64 ;  /* 0x000000123840723c */ /* 0x040fe20000001840 */
[----:B------:R-:W3:Y:S07]  /*26f0*/  LDSM.16.M88.4 R16, [R90+0x11000] ;  /* 0x011000005a10783b */ /* 0x000eee0000000200 */
[C---:B------:R-:W-:Y:S08]  /*2700*/  HMMA.16816.F32 R44, R56.reuse, R68, R44 ;  /* 0x00000044382c723c */ /* 0x040ff0000000182c */
[----:B------:R-:W-:Y:S01]  /*2710*/  HMMA.16816.F32 R40, R56, R70, R40 ;  /* 0x000000463828723c */ /* 0x000fe20000001828 */
[----:B------:R-:W5:Y:S04]  /*2720*/  LDSM.16.M88.4 R68, [R2+0x10000] ;  /* 0x010000000244783b */ /* 0x000f680000000200 */
[----:B------:R-:W5:Y:S03]  /*2730*/  LDSM.16.M88.4 R56, [R91+0x11000] ;  /* 0x011000005b38783b */ /* 0x000f660000000200 */
[C---:B----4-:R-:W-:Y:S08]  /*2740*/  HMMA.16816.F32 R52, R32.reuse, R24, R52 ;  /* 0x000000182034723c */ /* 0x050ff00000001834 */
[C---:B------:R-:W-:Y:S01]  /*2750*/  HMMA.16816.F32 R48, R32.reuse, R26, R48 ;  /* 0x0000001a2030723c */ /* 0x040fe20000001830 */
[----:B------:R-:W-:Y:S07]  /*2760*/  LDSM.16.M88.4 R24, [R91+0x11800] ;  /* 0x011800005b18783b */ /* 0x000fee0000000200 */
[C---:B--2---:R-:W-:Y:S08]  /*2770*/  HMMA.16816.F32 R44, R32.reuse, R12, R44 ;  /* 0x0000000c202c723c */ /* 0x044ff0000000182c */
[----:B------:R-:W-:Y:S01]  /*2780*/  HMMA.16816.F32 R40, R32, R14, R40 ;  /* 0x0000000e2028723c */ /* 0x000fe20000001828 */
[----:B------:R-:W2:Y:S07]  /*2790*/  LDSM.16.M88.4 R12, [R2+0x10800] ;  /* 0x01080000020c783b */ /* 0x000eae0000000200 */
[----:B-1----:R-:W-:Y:S08]  /*27a0*/  HMMA.16816.F32 R52, R28, R8, R52 ;  /* 0x000000081c34723c */ /* 0x002ff00000001834 */
[----:B---3--:R-:W-:Y:S01]  /*27b0*/  HMMA.16816.F32 R36, R32, R16, R36 ;  /* 0x000000102024723c */ /* 0x008fe20000001824 */
[----:B------:R-:W-:-:S05]  /*27c0*/  IMAD.SHL.U32 R17, R3, 0x2, RZ ;  /* 0x0000000203117824 */ /* 0x000fca00078e00ff */
[----:B------:R-:W-:Y:S02]  /*27d0*/  LOP3.LUT R17, R17, 0x6, RZ, 0xc0, !PT ;  /* 0x0000000611117812 */ /* 0x000fe400078ec0ff */
[----:B------:R-:W-:Y:S01]  /*27e0*/  HMMA.16816.F32 R48, R28, R10, R48 ;  /* 0x0000000a1c30723c */ /* 0x000fe20000001830 */
[----:B------:R-:W1:Y:S02]  /*27f0*/  LDSM.16.M88.4 R8, [R2+0x11000] ;  /* 0x011000000208783b */ /* 0x000e640000000200 */
[----:B------:R-:W-:-:S04]  /*2800*/  IMAD R0, R0, 0x40, R17 ;  /* 0x0000004000007824 */ /* 0x000fc800078e0211 */
[C---:B------:R-:W-:Y:S01]  /*2810*/  VIADD R16, R0.reuse, 0x1 ;  /* 0x0000000100107836 */ /* 0x040fe20000000000 */
[----:B------:R-:W-:Y:S01]  /*2820*/  HMMA.16816.F32 R64, R32, R18, R64 ;  /* 0x000000122040723c */ /* 0x000fe20000001840 */
[C---:B------:R-:W-:Y:S01]  /*2830*/  VIADD R18, R0.reuse, 0x9 ;  /* 0x0000000900127836 */ /* 0x040fe20000000000 */
[-C--:B------:R-:W-:Y:S02]  /*2840*/  ISETP.GE.AND P2, PT, R0, R97.reuse, PT ;  /* 0x000000610000720c */ /* 0x080fe40003f46270 */
[-C--:B------:R-:W-:Y:S02]  /*2850*/  ISETP.GE.AND P1, PT, R16, R97.reuse, PT ;  /* 0x000000611000720c */ /* 0x080fe40003f26270 */
[----:B------:R-:W-:Y:S02]  /*2860*/  ISETP.GE.AND P4, PT, R18, R97, PT ;  /* 0x000000611200720c */ /* 0x000fe40003f86270 */
[----:B------:R-:W-:Y:S01]  /*2870*/  HMMA.16816.F32 R44, R28, R60, R44 ;  /* 0x0000003c1c2c723c */ /* 0x000fe2000000182c */
[----:B------:R3:W4:Y:S01]  /*2880*/  LDSM.16.M88.4 R16, [R2+0x11800] ;  /* 0x011800000210783b */ /* 0x0007220000000200 */
[----:B------:R-:W-:-:S06]  /*2890*/  DEPBAR.LE SB0, 0x0 ;  /* 0x000080000000791a */ /* 0x000fcc0000000000 */
[----:B-----5:R-:W-:Y:S08]  /*28a0*/  HMMA.16816.F32 R52, R80, R68, R52 ;  /* 0x000000445034723c */ /* 0x020ff00000001834 */
[----:B------:R-:W-:Y:S08]  /*28b0*/  HMMA.16816.F32 R40, R28, R62, R40 ;  /* 0x0000003e1c28723c */ /* 0x000ff00000001828 */
[----:B------:R-:W-:Y:S01]  /*28c0*/  HMMA.16816.F32 R72, R32, R20, R72 ;  /* 0x000000142048723c */ /* 0x000fe20000001848 */
[----:B------:R-:W-:-:S02]  /*28d0*/  VIADD R20, R0, 0x10 ;  /* 0x0000001000147836 */ /* 0x000fc40000000000 */
[----:B------:R-:W-:Y:S01]  /*28e0*/  FSEL R54, R54, -INF , !P2 ;  /* 0xff80000036367808 */ /* 0x000fe20005000000 */
[----:B---3--:R-:W-:Y:S01]  /*28f0*/  VIADD R2, R0, 0x20 ;  /* 0x0000002000027836 */ /* 0x008fe20000000000 */
[----:B------:R-:W-:Y:S02]  /*2900*/  FSEL R53, R53, -INF , !P1 ;  /* 0xff80000035357808 */ /* 0x000fe40004800000 */
[----:B------:R-:W-:Y:S01]  /*2910*/  ISETP.GE.AND P3, PT, R20, R97, PT ;  /* 0x000000611400720c */ /* 0x000fe20003f66270 */
[----:B------:R-:W-:Y:S01]  /*2920*/  HMMA.16816.F32 R36, R28, R56, R36 ;  /* 0x000000381c24723c */ /* 0x000fe20000001824 */
[----:B------:R-:W-:-:S07]  /*2930*/  VIADD R20, R0, 0x18 ;  /* 0x0000001800147836 */ /* 0x000fce0000000000 */
[----:B------:R-:W-:Y:S08]  /*2940*/  HMMA.16816.F32 R48, R80, R70, R48 ;  /* 0x000000465030723c */ /* 0x000ff00000001830 */
[----:B------:R-:W-:Y:S08]  /*2950*/  HMMA.16816.F32 R64, R28, R58, R64 ;  /* 0x0000003a1c40723c */ /* 0x000ff00000001840 */
[----:B--2---:R-:W-:Y:S01]  /*2960*/  HMMA.16816.F32 R44, R80, R12, R44 ;  /* 0x0000000c502c723c */ /* 0x004fe2000000182c */
[----:B------:R-:W-:Y:S01]  /*2970*/  VIADD R12, R0, 0x11 ;  /* 0x00000011000c7836 */ /* 0x000fe20000000000 */
[----:B------:R-:W-:-:S02]  /*2980*/  FSEL R13, R52, -INF , !P2 ;  /* 0xff800000340d7808 */ /* 0x000fc40005000000 */
[----:B------:R-:W-:Y:S01]  /*2990*/  FSEL R49, R49, -INF , !P4 ;  /* 0xff80000031317808 */ /* 0x000fe20006000000 */
[----:B------:R-:W-:Y:S01]  /*29a0*/  BAR.SYNC.DEFER_BLOCKING 0x0 ;  /* 0x0000000000007b1d */ /* 0x000fe20000010000 */
[-C--:B------:R-:W-:Y:S02]  /*29b0*/  ISETP.GE.AND P2, PT, R12, R97.reuse, PT ;  /* 0x000000610c00720c */ /* 0x080fe40003f46270 */
[----:B------:R-:W-:Y:S01]  /*29c0*/  HMMA.16816.F32 R76, R32, R22, R76 ;  /* 0x00000016204c723c */ /* 0x000fe2000000184c */
[----:B------:R-:W-:Y:S01]  /*29d0*/  VIADD R22, R0, 0x8 ;  /* 0x0000000800167836 */ /* 0x000fe20000000000 */
[----:B------:R-:W-:Y:S02]  /*29e0*/  FSEL R12, R55, -INF , !P1 ;  /* 0xff800000370c7808 */ /* 0x000fe40004800000 */
[-C--:B------:R-:W-:Y:S01]  /*29f0*/  ISETP.GE.AND P1, PT, R20, R97.reuse, PT ;  /* 0x000000611400720c */ /* 0x080fe20003f26270 */
[----:B------:R-:W-:Y:S01]  /*2a00*/  VIADD R20, R0, 0x19 ;  /* 0x0000001900147836 */ /* 0x000fe20000000000 */
[----:B------:R-:W-:-:S02]  /*2a10*/  ISETP.GE.AND P5, PT, R22, R97, PT ;  /* 0x000000611600720c */ /* 0x000fc40003fa6270 */
[----:B------:R-:W-:Y:S02]  /*2a20*/  HMMA.16816.F32 R40, R80, R14, R40 ;  /* 0x0000000e5028723c */ /* 0x000fe40000001828 */
[----:B------:R-:W-:Y:S02]  /*2a30*/  FSEL R14, R50, -INF , !P5 ;  /* 0xff800000320e7808 */ /* 0x000fe40006800000 */
[----:B------:R-:W-:Y:S02]  /*2a40*/  FSEL R15, R48, -INF , !P5 ;  /* 0xff800000300f7808 */ /* 0x000fe40006800000 */
[-C--:B------:R-:W-:Y:S02]  /*2a50*/  ISETP.GE.AND P5, PT, R20, R97.reuse, PT ;  /* 0x000000611400720c */ /* 0x080fe40003fa6270 */
[----:B------:R-:W-:Y:S01]  /*2a60*/  HMMA.16816.F32 R72, R28, R24, R72 ;  /* 0x000000181c48723c */ /* 0x000fe20000001848 */
[----:B------:R-:W-:Y:S02]  /*2a70*/  FSEL R20, R51, -INF , !P4 ;  /* 0xff80000033147808 */ /* 0x000fe40006000000 */
[----:B------:R-:W-:Y:S01]  /*2a80*/  ISETP.GE.AND P4, PT, R2, R97, PT ;  /* 0x000000610200720c */ /* 0x000fe20003f86270 */
[----:B------:R-:W-:Y:S01]  /*2a90*/  VIADD R2, R0, 0x28 ;  /* 0x0000002800027836 */ /* 0x000fe20000000000 */
[----:B------:R-:W-:-:S02]  /*2aa0*/  FSEL R46, R46, -INF , !P3 ;  /* 0xff8000002e2e7808 */ /* 0x000fc40005800000 */
[----:B------:R-:W-:Y:S01]  /*2ab0*/  FSEL R45, R45, -INF , !P2 ;  /* 0xff8000002d2d7808 */ /* 0x000fe20005000000 */
[C---:B-1----:R-:W-:Y:S01]  /*2ac0*/  HMMA.16816.F32 R36, R80.reuse, R8, R36 ;  /* 0x000000085024723c */ /* 0x042fe20000001824 */
[----:B------:R-:W-:Y:S01]  /*2ad0*/  VIADD R8, R0, 0x21 ;  /* 0x0000002100087836 */ /* 0x000fe20000000000 */
[----:B------:R-:W-:Y:S02]  /*2ae0*/  FSEL R9, R44, -INF , !P3 ;  /* 0xff8000002c097808 */ /* 0x000fe40005800000 */
[----:B------:R-:W-:Y:S02]  /*2af0*/  FSEL R42, R42, -INF , !P1 ;  /* 0xff8000002a2a7808 */ /* 0x000fe40004800000 */
[-C--:B------:R-:W-:Y:S02]  /*2b00*/  ISETP.GE.AND P3, PT, R8, R97.reuse, PT ;  /* 0x000000610800720c */ /* 0x080fe40003f66270 */
[----:B------:R-:W-:Y:S01]  /*2b10*/  HMMA.16816.F32 R64, R80, R10, R64 ;  /* 0x0000000a5040723c */ /* 0x000fe20000001840 */
[----:B------:R-:W-:Y:S01]  /*2b20*/  FSEL R8, R47, -INF , !P2 ;  /* 0xff8000002f087808 */ /* 0x000fe20005000000 */
[----:B------:R-:W-:Y:S01]  /*2b30*/  VIADD R10, R0, 0x31 ;  /* 0x00000031000a7836 */ /* 0x000fe20000000000 */
[----:B------:R-:W-:Y:S01]  /*2b40*/  ISETP.GE.AND P2, PT, R2, R97, PT ;  /* 0x000000610200720c */ /* 0x000fe20003f46270 */
[----:B------:R-:W-:Y:S01]  /*2b50*/  VIADD R2, R0, 0x29 ;  /* 0x0000002900027836 */ /* 0x000fe20000000000 */
[----:B------:R-:W-:-:S02]  /*2b60*/  FSEL R11, R40, -INF , !P1 ;  /* 0xff800000280b7808 */ /* 0x000fc40004800000 */
[----:B------:R-:W-:Y:S01]  /*2b70*/  FSEL R22, R43, -INF , !P5 ;  /* 0xff8000002b167808 */ /* 0x000fe20006800000 */
[----:B------:R-:W-:Y:S01]  /*2b80*/  HMMA.16816.F32 R76, R28, R26, R76 ;  /* 0x0000001a1c4c723c */ /* 0x000fe2000000184c */
[-C--:B------:R-:W-:Y:S01]  /*2b90*/  ISETP.GE.AND P1, PT, R2, R97.reuse, PT ;  /* 0x000000610200720c */ /* 0x080fe20003f26270 */
[----:B------:R-:W-:Y:S01]  /*2ba0*/  VIADD R2, R0, 0x30 ;  /* 0x0000003000027836 */ /* 0x000fe20000000000 */
[----:B------:R-:W-:Y:S02]  /*2bb0*/  FSEL R41, R41, -INF , !P5 ;  /* 0xff80000029297808 */ /* 0x000fe40006800000 */
[----:B------:R-:W-:Y:S02]  /*2bc0*/  FSEL R90, R39, -INF , !P3 ;  /* 0xff800000275a7808 */ /* 0x000fe40005800000 */
[----:B------:R-:W-:Y:S01]  /*2bd0*/  ISETP.GE.AND P5, PT, R2, R97, PT ;  /* 0x000000610200720c */ /* 0x000fe20003fa6270 */
[----:B----4-:R-:W-:Y:S01]  /*2be0*/  HMMA.16816.F32 R72, R80, R16, R72 ;  /* 0x000000105048723c */ /* 0x010fe20000001848 */
[C---:B------:R-:W-:Y:S01]  /*2bf0*/  VIADD R2, R0.reuse, 0x38 ;  /* 0x0000003800027836 */ /* 0x040fe20000000000 */
[----:B------:R-:W-:Y:S01]  /*2c00*/  FSEL R85, R37, -INF , !P3 ;  /* 0xff80000025557808 */ /* 0x000fe20005800000 */
[----:B------:R-:W-:Y:S01]  /*2c10*/  VIADD R0, R0, 0x39 ;  /* 0x0000003900007836 */ /* 0x000fe20000000000 */
[----:B------:R-:W-:-:S02]  /*2c20*/  FSEL R92, R66, -INF , !P2 ;  /* 0xff800000425c7808 */ /* 0x000fc40005000000 */
[----:B------:R-:W-:Y:S02]  /*2c30*/  FSEL R87, R64, -INF , !P2 ;  /* 0xff80000040577808 */ /* 0x000fe40005000000 */
[----:B------:R-:W-:Y:S02]  /*2c40*/  ISETP.GE.U32.AND P2, PT, R97, 0x41, PT ;  /* 0x000000416100780c */ /* 0x000fe40003f46070 */
[----:B------:R-:W-:Y:S02]  /*2c50*/  ISETP.GE.AND P3, PT, R2, R97, PT ;  /* 0x000000610200720c */ /* 0x000fe40003f66270 */
[----:B------:R-:W-:Y:S01]  /*2c60*/  FMNMX3.FTZ R2, R13, R53, R15, !PT ;  /* 0x000000350d027276 */ /* 0x000fe2000781000f */
[----:B------:R-:W-:Y:S01]  /*2c70*/  HMMA.16816.F32 R76, R80, R18, R76 ;  /* 0x00000012504c723c */ /* 0x000fe2000000184c */
[----:B------:R-:W-:Y:S02]  /*2c80*/  FSEL R61, R36, -INF , !P4 ;  /* 0xff800000243d7808 */ /* 0x000fe40006000000 */
[----:B------:R-:W-:-:S02]  /*2c90*/  FMNMX3.FTZ R2, R2, R49, R9, !PT ;  /* 0x0000003102027276 */ /* 0x000fc40007810009 */
[----:B------:R-:W-:Y:S02]  /*2ca0*/  FSEL R68, R38, -INF , !P4 ;  /* 0xff80000026447808 */ /* 0x000fe40006000000 */
[----:B------:R-:W-:Y:S02]  /*2cb0*/  FMNMX3.FTZ R2, R2, R45, R11, !PT ;  /* 0x0000002d02027276 */ /* 0x000fe4000781000b */
[----:B------:R-:W-:Y:S02]  /*2cc0*/  ISETP.GE.AND P4, PT, R10, R97, PT ;  /* 0x000000610a00720c */ /* 0x000fe40003f86270 */
[----:B------:R-:W-:Y:S02]  /*2cd0*/  FSEL R86, R67, -INF , !P1 ;  /* 0xff80000043567808 */ /* 0x000fe40004800000 */
[----:B------:R-:W-:Y:S02]  /*2ce0*/  FSEL R71, R65, -INF , !P1 ;  /* 0xff80000041477808 */ /* 0x000fe40004800000 */
[----:B------:R-:W-:-:S02]  /*2cf0*/  FSEL R69, R72, -INF , !P5 ;  /* 0xff80000048457808 */ /* 0x000fc40006800000 */
[----:B------:R-:W-:Y:S01]  /*2d00*/  FMNMX3.FTZ R10, R2, R41, R61, !PT ;  /* 0x00000029020a7276 */ /* 0x000fe2000781003d */
[----:B------:R-:W-:Y:S06]  /*2d10*/  @!P2 BRA `(.L_x_21) ;  /* 0x000000000050a947 */ /* 0x000fec0003800000 */
[----:B------:R-:W-:-:S05]  /*2d20*/  LEA.HI.SX32 R16, R5, 0xfffffffe, 0x1a ;  /* 0xfffffffe05107811 */ /* 0x000fca00078fd2ff */
[C---:B------:R-:W-:Y:S02]  /*2d30*/  IMAD R19, R16.reuse, UR4, RZ ;  /* 0x0000000410137c24 */ /* 0x040fe4000f8e02ff */
[----:B------:R-:W-:-:S04]  /*2d40*/  IMAD.WIDE.U32 R16, R16, UR15, RZ ;  /* 0x0000000f10107c25 */ /* 0x000fc8000f8e00ff */
[----:B------:R-:W-:Y:S01]  /*2d50*/  IMAD.IADD R17, R17, 0x1, R19 ;  /* 0x0000000111117824 */ /* 0x000fe200078e0213 */
[----:B------:R-:W-:-:S04]  /*2d60*/  LEA R18, P1, R16, R171, 0x1 ;  /* 0x000000ab10127211 */ /* 0x000fc800078208ff */
[C---:B------:R-:W-:Y:S02]  /*2d70*/  LEA.HI.X R19, R16.reuse, R170, R17, 0x1, P1 ;  /* 0x000000aa10137211 */ /* 0x040fe400008f0c11 */
[----:B------:R-:W-:-:S03]  /*2d80*/  IADD3 R2, P1, PT, R16, UR8, RZ ;  /* 0x0000000810027c10 */ /* 0x000fc6000ff3e0ff */
[----:B------:R-:W-:Y:S01]  /*2d90*/  @!PT LDS RZ, [RZ] ;  /* 0x00000000fffff984 */ /* 0x000fe20000000800 */
[----:B------:R-:W-:Y:S01]  /*2da0*/  @!PT LDS RZ, [RZ] ;  /* 0x00000000fffff984 */ /* 0x000fe20000000800 */
[----:B------:R-:W-:Y:S01]  /*2db0*/  @!PT LDS RZ, [RZ] ;  /* 0x00000000fffff984 */ /* 0x000fe20000000800 */
[----:B------:R1:W-:Y:S01]  /*2dc0*/  LDGSTS.E.BYPASS.LTC128B.128 [R173+0xc000], desc[UR16][R18.64] ;  /* 0x0c00000012ad7fae */ /* 0x0003e2000b981a10 */
[----:B------:R-:W-:Y:S02]  /*2dd0*/  IADD3.X R17, PT, PT, R17, UR9, RZ, P1, !PT ;  /* 0x0000000911117c10 */ /* 0x000fe40008ffe4ff */
[C---:B------:R-:W-:Y:S01]  /*2de0*/  LEA R16, P1, R2.reuse, R171, 0x1 ;  /* 0x000000ab02107211 */ /* 0x040fe200078208ff */
[----:B------:R1:W-:Y:S03]  /*2df0*/  LDGSTS.E.BYPASS.LTC128B.128 [R173+0xe000], desc[UR16][R18.64+0x80] ;  /* 0x0e00008012ad7fae */ /* 0x0003e6000b981a10 */
[----:B------:R-:W-:Y:S01]  /*2e00*/  LEA.HI.X R17, R2, R170, R17, 0x1, P1 ;  /* 0x000000aa02117211 */ /* 0x000fe200008f0c11 */
[----:B------:R1:W-:Y:S04]  /*2e10*/  LDGSTS.E.BYPASS.LTC128B.128 [R173+0x10000], desc[UR16][R18.64+0x100] ;  /* 0x1000010012ad7fae */ /* 0x0003e8000b981a10 */
[----:B------:R1:W-:Y:S04]  /*2e20*/  LDGSTS.E.BYPASS.LTC128B.128 [R173+0xd000], desc[UR16][R16.64] ;  /* 0x0d00000010ad7fae */ /* 0x0003e8000b981a10 */
[----:B------:R1:W-:Y:S04]  /*2e30*/  LDGSTS.E.BYPASS.LTC128B.128 [R173+0xf000], desc[UR16][R16.64+0x80] ;  /* 0x0f00008010ad7fae */ /* 0x0003e8000b981a10 */
[----:B------:R1:W-:Y:S04]  /*2e40*/  LDGSTS.E.BYPASS.LTC128B.128 [R173+0x11000], desc[UR16][R16.64+0x100] ;  /* 0x1100010010ad7fae */ /* 0x0003e8000b981a10 */
[----:B------:R-:W0:Y:S02]  /*2e50*/  LDGDEPBAR ;  /* 0x00000000000079af */ /* 0x000e240000000000 */
.L_x_21:
[----:B------:R-:W-:Y:S01]  /*2e60*/  FMNMX3.FTZ R10, R10, R85, R87, !PT ;  /* 0x000000550a0a7276 */ /* 0x000fe20007810057 */
[----:B------:R-:W2:Y:S01]  /*2e70*/  LDCU UR4, c[0x0][0x45c] ;  /* 0x00008b80ff0477ac */ /* 0x000ea20008000800 */
[----:B------:R-:W-:Y:S02]  /*2e80*/  ISETP.GE.AND P1, PT, R0, R97, PT ;  /* 0x000000610000720c */ /* 0x000fe40003f26270 */
[----:B------:R-:W-:Y:S02]  /*2e90*/  FSEL R35, R73, -INF , !P4 ;  /* 0xff80000049237808 */ /* 0x000fe40006000000 */
[----:B------:R-:W-:Y:S02]  /*2ea0*/  FSEL R33, R76, -INF , !P3 ;  /* 0xff8000004c217808 */ /* 0x000fe40005800000 */
[----:B------:R-:W-:Y:S02]  /*2eb0*/  FMNMX3.FTZ R10, R10, R71, R69, !PT ;  /* 0x000000470a0a7276 */ /* 0x000fe40007810045 */
[----:B------:R-:W-:-:S02]  /*2ec0*/  FSEL R31, R77, -INF , !P1 ;  /* 0xff8000004d1f7808 */ /* 0x000fc40004800000 */
[----:B------:R-:W-:Y:S02]  /*2ed0*/  FMNMX3.FTZ R10, R10, R35, R33, !PT ;  /* 0x000000230a0a7276 */ /* 0x000fe40007810021 */
[----:B-1----:R-:W-:Y:S02]  /*2ee0*/  FMNMX3.FTZ R19, R54, R12, R14, !PT ;  /* 0x0000000c36137276 */ /* 0x002fe4000781000e */
[----:B------:R-:W-:Y:S02]  /*2ef0*/  FMNMX.FTZ R21, R31, R10, !PT ;  /* 0x0000000a1f157209 */ /* 0x000fe40007810000 */
[----:B------:R-:W-:Y:S02]  /*2f00*/  FMNMX3.FTZ R19, R19, R20, R46, !PT ;  /* 0x0000001413137276 */ /* 0x000fe4000781002e */
[----:B------:R-:W-:Y:S01]  /*2f10*/  FSEL R34, R74, -INF , !P5 ;  /* 0xff8000004a227808 */ /* 0x000fe20006800000 */
[----:B------:R-:W1:Y:S01]  /*2f20*/  SHFL.BFLY PT, R0, R21, 0x2, 0x1f ;  /* 0x0c401f0015007f89 */ /* 0x000e6200000e0000 */
[----:B------:R-:W-:-:S02]  /*2f30*/  FMNMX3.FTZ R19, R19, R8, R42, !PT ;  /* 0x0000000813137276 */ /* 0x000fc4000781002a */
[----:B------:R-:W-:Y:S02]  /*2f40*/  FSEL R32, R75, -INF , !P4 ;  /* 0xff8000004b207808 */ /* 0x000fe40006000000 */
[----:B------:R-:W-:Y:S02]  /*2f50*/  FMNMX3.FTZ R19, R19, R22, R68, !PT ;  /* 0x0000001613137276 */ /* 0x000fe40007810044 */
[----:B------:R-:W-:Y:S02]  /*2f60*/  FSEL R30, R78, -INF , !P3 ;  /* 0xff8000004e1e7808 */ /* 0x000fe40005800000 */
[----:B------:R-:W-:Y:S02]  /*2f70*/  FMNMX3.FTZ R19, R19, R90, R92, !PT ;  /* 0x0000005a13137276 */ /* 0x000fe4000781005c */
[----:B------:R-:W-:Y:S02]  /*2f80*/  FSEL R28, R79, -INF , !P1 ;  /* 0xff8000004f1c7808 */ /* 0x000fe40004800000 */
[----:B------:R-:W-:-:S02]  /*2f90*/  FMNMX3.FTZ R19, R19, R86, R34, !PT ;  /* 0x0000005613137276 */ /* 0x000fc40007810022 */
[----:B------:R-:W-:Y:S02]  /*2fa0*/  LOP3.LUT R163, R89, 0x200, R6, 0xf8, !PT ;  /* 0x0000020059a37812 */ /* 0x000fe400078ef806 */
[----:B------:R-:W-:Y:S02]  /*2fb0*/  FMNMX3.FTZ R19, R19, R32, R30, !PT ;  /* 0x0000002013137276 */ /* 0x000fe4000781001e */
[----:B------:R-:W-:Y:S02]  /*2fc0*/  LEA R163, R163, UR5, 0x1 ;  /* 0x00000005a3a37c11 */ /* 0x000fe4000f8e08ff */
[----:B------:R-:W-:Y:S02]  /*2fd0*/  FMNMX.FTZ R19, R28, R19, !PT ;  /* 0x000000131c137209 */ /* 0x000fe40007810000 */
[----:B------:R-:W-:Y:S01]  /*2fe0*/  IADD3 R100, PT, PT, R88, R163, RZ ;  /* 0x000000a358647210 */ /* 0x000fe20007ffe0ff */
[----:B------:R-:W-:Y:S01]  /*2ff0*/  LDSM.16.MT88.4 R72, [R163+0x14000] ;  /* 0x01400000a348783b */ /* 0x000fe20000004200 */
[----:B-1----:R-:W-:-:S02]  /*3000*/  FMNMX.FTZ R0, R21, R0, !PT ;  /* 0x0000000015007209 */ /* 0x002fc40007810000 */
[----:B------:R-:W-:Y:S01]  /*3010*/  IADD3 R162, PT, PT, R4, R163, RZ ;  /* 0x000000a304a27210 */ /* 0x000fe20007ffe0ff */
[----:B------:R-:W1:Y:S03]  /*3020*/  SHFL.BFLY PT, R10, R19, 0x2, 0x1f ;  /* 0x0c401f00130a7f89 */ /* 0x000e6600000e0000 */
[----:B------:R-:W-:Y:S01]  /*3030*/  IADD3 R161, PT, PT, R88, R162, RZ ;  /* 0x000000a258a17210 */ /* 0x000fe20007ffe0ff */
[----:B------:R-:W3:Y:S04]  /*3040*/  SHFL.BFLY PT, R17, R0, 0x1, 0x1f ;  /* 0x0c201f0000117f89 */ /* 0x000ee800000e0000 */
[----:B------:R-:W-:Y:S04]  /*3050*/  LDSM.16.MT88.4 R56, [R162+0x12000] ;  /* 0x01200000a238783b */ /* 0x000fe80000004200 */
[----:B------:R-:W-:Y:S04]  /*3060*/  LDSM.16.MT88.4 R112, [R100+0x16000] ;  /* 0x016000006470783b */ /* 0x000fe80000004200 */
[----:B------:R-:W-:Y:S04]  /*3070*/  LDSM.16.MT88.4 R64, [R161+0x12000] ;  /* 0x01200000a140783b */ /* 0x000fe80000004200 */
[----:B------:R-:W-:Y:S01]  /*3080*/  LDSM.16.MT88.4 R80, [R100+0x14000] ;  /* 0x014000006450783b */ /* 0x000fe20000004200 */
[----:B-1----:R-:W-:-:S03]  /*3090*/  FMNMX.FTZ R10, R19, R10, !PT ;  /* 0x0000000a130a7209 */ /* 0x002fc60007810000 */
[----:B------:R-:W-:Y:S01]  /*30a0*/  LDSM.16.MT88.4 R24, [R100+0x14800] ;  /* 0x014800006418783b */ /* 0x000fe20000004200 */
[----:B---3--:R-:W-:-:S03]  /*30b0*/  FMNMX.FTZ R2, R0, R17, !PT ;  /* 0x0000001100027209 */ /* 0x008fc60007810000 */
[----:B------:R-:W-:Y:S01]  /*30c0*/  LDSM.16.MT88.4 R104, [R163+0x16000] ;  /* 0x01600000a368783b */ /* 0x000fe20000004200 */
[C---:B------:R-:W-:Y:S01]  /*30d0*/  FSETP.NEU.FTZ.AND P1, PT, R2.reuse, -INF , PT ;  /* 0xff8000000200780b */ /* 0x040fe20003f3d000 */
[----:B--2---:R-:W-:Y:S02]  /*30e0*/  FMUL.FTZ R84, R2, UR4 ;  /* 0x0000000402547c20 */ /* 0x004fe40008410000 */
[----:B------:R-:W-:Y:S03]  /*30f0*/  LDSM.16.MT88.4 R16, [R163+0x12800] ;  /* 0x01280000a310783b */ /* 0x000fe60000004200 */
[----:B------:R-:W-:Y:S01]  /*3100*/  FSEL R84, R84, RZ, P1 ;  /* 0x000000ff54547208 */ /* 0x000fe20000800000 */
[----:B------:R-:W-:Y:S04]  /*3110*/  LDSM.16.MT88.4 R96, [R161+0x14000] ;  /* 0x01400000a160783b */ /* 0x000fe80000004200 */
[--C-:B------:R-:W-:Y:S01]  /*3120*/  FFMA.FTZ R175, R13, UR4, -R84.reuse ;  /* 0x000000040daf7c23 */ /* 0x100fe20008010854 */
[--C-:B------:R-:W-:Y:S01]  /*3130*/  FFMA.FTZ R159, R49, UR4, -R84.reuse ;  /* 0x00000004319f7c23 */ /* 0x100fe20008010854 */
[----:B------:R-:W1:Y:S01]  /*3140*/  SHFL.BFLY PT, R13, R10, 0x1, 0x1f ;  /* 0x0c201f000a0d7f89 */ /* 0x000e6200000e0000 */
[--C-:B------:R-:W-:Y:S01]  /*3150*/  FFMA.FTZ R166, R53, UR4, -R84.reuse ;  /* 0x0000000435a67c23 */ /* 0x100fe20008010854 */
[--C-:B------:R-:W-:Y:S01]  /*3160*/  FFMA.FTZ R160, R15, UR4, -R84.reuse ;  /* 0x000000040fa07c23 */ /* 0x100fe20008010854 */
[--C-:B------:R-:W-:Y:S01]  /*3170*/  FFMA.FTZ R156, R9, UR4, -R84.reuse ;  /* 0x00000004099c7c23 */ /* 0x100fe20008010854 */
[----:B------:R-:W2:Y:S01]  /*3180*/  LDSM.16.MT88.4 R48, [R100+0x12000] ;  /* 0x012000006430783b */ /* 0x000ea20000004200 */
[----:B------:R-:W-:Y:S01]  /*3190*/  MUFU.EX2 R175, R175 ;  /* 0x000000af00af7308 */ /* 0x000fe20000000800 */
[--C-:B------:R-:W-:Y:S01]  /*31a0*/  FFMA.FTZ R152, R11, UR4, -R84.reuse ;  /* 0x000000040b987c23 */ /* 0x100fe20008010854 */
[--C-:B------:R-:W-:Y:S01]  /*31b0*/  FFMA.FTZ R155, R45, UR4, -R84.reuse ;  /* 0x000000042d9b7c23 */ /* 0x100fe20008010854 */
[--C-:B------:R-:W-:Y:S01]  /*31c0*/  FFMA.FTZ R151, R41, UR4, -R84.reuse ;  /* 0x0000000429977c23 */ /* 0x100fe20008010854 */
[--C-:B------:R-:W-:Y:S01]  /*31d0*/  FFMA.FTZ R148, R61, UR4, -R84.reuse ;  /* 0x000000043d947c23 */ /* 0x100fe20008010854 */
[--C-:B------:R-:W-:Y:S01]  /*31e0*/  FFMA.FTZ R147, R85, UR4, -R84.reuse ;  /* 0x0000000455937c23 */ /* 0x100fe20008010854 */
[--C-:B------:R-:W-:Y:S01]  /*31f0*/  FFMA.FTZ R144, R87, UR4, -R84.reuse ;  /* 0x0000000457907c23 */ /* 0x100fe20008010854 */
[--C-:B------:R-:W-:Y:S01]  /*3200*/  FFMA.FTZ R143, R71, UR4, -R84.reuse ;  /* 0x00000004478f7c23 */ /* 0x100fe20008010854 */
[----:B------:R-:W3:Y:S01]  /*3210*/  MUFU.EX2 R166, R166 ;  /* 0x000000a600a67308 */ /* 0x000ee20000000800 */
[--C-:B------:R-:W-:Y:S01]  /*3220*/  FFMA.FTZ R140, R69, UR4, -R84.reuse ;  /* 0x00000004458c7c23 */ /* 0x100fe20008010854 */
[--C-:B------:R-:W-:Y:S01]  /*3230*/  FFMA.FTZ R139, R35, UR4, -R84.reuse ;  /* 0x00000004238b7c23 */ /* 0x100fe20008010854 */
[--C-:B------:R-:W-:Y:S01]  /*3240*/  FFMA.FTZ R138, R33, UR4, -R84.reuse ;  /* 0x00000004218a7c23 */ /* 0x100fe20008010854 */
[----:B------:R-:W-:Y:S01]  /*3250*/  FFMA.FTZ R137, R31, UR4, -R84 ;  /* 0x000000041f897c23 */ /* 0x000fe20008010854 */
[----:B------:R-:W-:Y:S03]  /*3260*/  LDSM.16.MT88.4 R120, [R162+0x16800] ;  /* 0x01680000a278783b */ /* 0x000fe60000004200 */
[----:B------:R-:W-:Y:S01]  /*3270*/  MUFU.EX2 R160, R160 ;  /* 0x000000a000a07308 */ /* 0x000fe20000000800 */
[----:B-1----:R-:W-:-:S04]  /*3280*/  FMNMX.FTZ R0, R10, R13, !PT ;  /* 0x0000000d0a007209 */ /* 0x002fc80007810000 */
[C---:B------:R-:W-:Y:S01]  /*3290*/  FSETP.NEU.FTZ.AND P1, PT, R0.reuse, -INF , PT ;  /* 0xff8000000000780b */ /* 0x040fe20003f3d000 */
[----:B------:R-:W-:Y:S02]  /*32a0*/  FMUL.FTZ R29, R0, UR4 ;  /* 0x00000004001d7c20 */ /* 0x000fe40008410000 */
[----:B------:R-:W1:Y:S01]  /*32b0*/  MUFU.EX2 R159, R159 ;  /* 0x0000009f009f7308 */ /* 0x000e620000000800 */
[----:B---3--:R-:W-:Y:S01]  /*32c0*/  F2FP.F16.F32.PACK_AB R128, R166, R175 ;  /* 0x000000afa680723e */ /* 0x008fe200000000ff */
[----:B------:R-:W-:Y:S01]  /*32d0*/  FADD.FTZ R175, R175, R166 ;  /* 0x000000a6afaf7221 */ /* 0x000fe20000010000 */
[----:B------:R-:W-:-:S05]  /*32e0*/  FSEL R29, R29, RZ, P1 ;  /* 0x000000ff1d1d7208 */ /* 0x000fca0000800000 */
[----:B------:R-:W-:Y:S01]  /*32f0*/  MUFU.EX2 R156, R156 ;  /* 0x0000009c009c7308 */ /* 0x000fe20000000800 */
[--C-:B------:R-:W-:Y:S01]  /*3300*/  FFMA.FTZ R165, R54, UR4, -R29.reuse ;  /* 0x0000000436a57c23 */ /* 0x100fe2000801081d */
[--C-:B------:R-:W-:Y:S01]  /*3310*/  FFMA.FTZ R164, R12, UR4, -R29.reuse ;  /* 0x000000040ca47c23 */ /* 0x100fe2000801081d */
[--C-:B------:R-:W-:Y:S01]  /*3320*/  FFMA.FTZ R158, R14, UR4, -R29.reuse ;  /* 0x000000040e9e7c23 */ /* 0x100fe2000801081d */
[--C-:B------:R-:W-:Y:S01]  /*3330*/  FFMA.FTZ R157, R20, UR4, -R29.reuse ;  /* 0x00000004149d7c23 */ /* 0x100fe2000801081d */
[--C-:B------:R-:W-:Y:S01]  /*3340*/  FFMA.FTZ R153, R8, UR4, -R29.reuse ;  /* 0x0000000408997c23 */ /* 0x100fe2000801081d */
[--C-:B------:R-:W-:Y:S01]  /*3350*/  FFMA.FTZ R154, R46, UR4, -R29.reuse ;  /* 0x000000042e9a7c23 */ /* 0x100fe2000801081d */
[----:B------:R-:W-:Y:S01]  /*3360*/  LDSM.16.MT88.4 R8, [R100+0x12800] ;  /* 0x012800006408783b */ /* 0x000fe20000004200 */
[----:B------:R-:W-:Y:S01]  /*3370*/  MUFU.EX2 R165, R165 ;  /* 0x000000a500a57308 */ /* 0x000fe20000000800 */
[--C-:B------:R-:W-:Y:S01]  /*3380*/  FFMA.FTZ R150, R42, UR4, -R29.reuse ;  /* 0x000000042a967c23 */ /* 0x100fe2000801081d */
[--C-:B------:R-:W-:Y:S01]  /*3390*/  FFMA.FTZ R149, R22, UR4, -R29.reuse ;  /* 0x0000000416957c23 */ /* 0x100fe2000801081d */
[----:B-1----:R-:W-:Y:S01]  /*33a0*/  F2FP.F16.F32.PACK_AB R130, R159, R160 ;  /* 0x000000a09f82723e */ /* 0x002fe200000000ff */
[----:B------:R-:W1:Y:S01]  /*33b0*/  LDSM.16.MT88.4 R40, [R163+0x12000] ;  /* 0x01200000a328783b */ /* 0x000e620000004200 */
[--C-:B------:R-:W-:Y:S01]  /*33c0*/  FFMA.FTZ R146, R68, UR4, -R29.reuse ;  /* 0x0000000444927c23 */ /* 0x100fe2000801081d */
[--C-:B------:R-:W-:Y:S01]  /*33d0*/  FFMA.FTZ R145, R90, UR4, -R29.reuse ;  /* 0x000000045a917c23 */ /* 0x100fe2000801081d */
[--C-:B------:R-:W-:Y:S01]  /*33e0*/  FFMA.FTZ R142, R92, UR4, -R29.reuse ;  /* 0x000000045c8e7c23 */ /* 0x100fe2000801081d */
[----:B------:R-:W3:Y:S01]  /*33f0*/  MUFU.EX2 R164, R164 ;  /* 0x000000a400a47308 */ /* 0x000ee20000000800 */
[----:B------:R-:W4:Y:S01]  /*3400*/  LDSM.16.MT88.4 R20, [R100+0x16800] ;  /* 0x016800006414783b */ /* 0x000f220000004200 */
[--C-:B------:R-:W-:Y:S01]  /*3410*/  FFMA.FTZ R141, R86, UR4, -R29.reuse ;  /* 0x00000004568d7c23 */ /* 0x100fe2000801081d */
[--C-:B------:R-:W-:Y:S01]  /*3420*/  FFMA.FTZ R136, R34, UR4, -R29.reuse ;  /* 0x0000000422887c23 */ /* 0x100fe2000801081d */
[--C-:B------:R-:W-:Y:S01]  /*3430*/  FFMA.FTZ R135, R32, UR4, -R29.reuse ;  /* 0x0000000420877c23 */ /* 0x100fe2000801081d */
[--C-:B------:R-:W-:Y:S01]  /*3440*/  FFMA.FTZ R134, R30, UR4, -R29.reuse ;  /* 0x000000041e867c23 */ /* 0x100fe2000801081d */
[----:B------:R-:W-:Y:S01]  /*3450*/  FFMA.FTZ R133, R28, UR4, -R29 ;  /* 0x000000041c857c23 */ /* 0x000fe2000801081d */
[----:B------:R-:W-:Y:S01]  /*3460*/  LDSM.16.MT88.4 R88, [R162+0x14000] ;  /* 0x01400000a258783b */ /* 0x000fe20000004200 */
[----:B------:R-:W-:Y:S01]  /*3470*/  MUFU.EX2 R158, R158 ;  /* 0x0000009e009e7308 */ /* 0x000fe20000000800 */
[----:B------:R-:W-:-:S02]  /*3480*/  FADD.FTZ R160, R160, R175 ;  /* 0x000000afa0a07221 */ /* 0x000fc40000010000 */
[----:B------:R-:W-:Y:S02]  /*3490*/  LDSM.16.MT88.4 R32, [R162+0x14800] ;  /* 0x01480000a220783b */ /* 0x000fe40000004200 */
[----:B------:R-:W-:Y:S02]  /*34a0*/  FADD.FTZ R159, R159, R160 ;  /* 0x000000a09f9f7221 */ /* 0x000fe40000010000 */
[----:B------:R-:W-:Y:S01]  /*34b0*/  LDSM.16.MT88.4 R28, [R161+0x14800] ;  /* 0x01480000a11c783b */ /* 0x000fe20000004200 */
[----:B------:R-:W5:Y:S01]  /*34c0*/  MUFU.EX2 R157, R157 ;  /* 0x0000009d009d7308 */ /* 0x000f620000000800 */
[----:B---3--:R-:W-:Y:S01]  /*34d0*/  F2FP.F16.F32.PACK_AB R129, R164, R165 ;  /* 0x000000a5a481723e */ /* 0x008fe200000000ff */
[----:B------:R-:W-:-:S06]  /*34e0*/  FADD.FTZ R165, R165, R164 ;  /* 0x000000a4a5a57221 */ /* 0x000fcc0000010000 */
[----:B------:R-:W3:Y:S08]  /*34f0*/  MUFU.EX2 R155, R155 ;  /* 0x0000009b009b7308 */ /* 0x000ef00000000800 */
[----:B------:R-:W-:Y:S01]  /*3500*/  MUFU.EX2 R152, R152 ;  /* 0x0000009800987308 */ /* 0x000fe20000000800 */
[----:B-----5:R-:W-:Y:S01]  /*3510*/  F2FP.F16.F32.PACK_AB R131, R157, R158 ;  /* 0x0000009e9d83723e */ /* 0x020fe200000000ff */
[----:B------:R-:W-:-:S04]  /*3520*/  FADD.FTZ R158, R158, R165 ;  /* 0x000000a59e9e7221 */ /* 0x000fc80000010000 */
[----:B------:R-:W-:Y:S02]  /*3530*/  FADD.FTZ R157, R157, R158 ;  /* 0x0000009e9d9d7221 */ /* 0x000fe40000010000 */
[----:B------:R-:W5:Y:S01]  /*3540*/  MUFU.EX2 R151, R151 ;  /* 0x0000009700977308 */ /* 0x000f620000000800 */
[----:B--2---:R-:W-:Y:S01]  /*3550*/  HMMA.16816.F32 R44, R128, R48, RZ ;  /* 0x00000030802c723c */ /* 0x004fe200000018ff */
[----:B---3--:R-:W-:Y:S01]  /*3560*/  F2FP.F16.F32.PACK_AB R12, R155, R156 ;  /* 0x0000009c9b0c723e */ /* 0x008fe200000000ff */
[----:B------:R-:W-:-:S04]  /*3570*/  FADD.FTZ R156, R156, R159 ;  /* 0x0000009f9c9c7221 */ /* 0x000fc80000010000 */
[----:B------:R-:W-:Y:S01]  /*3580*/  FADD.FTZ R155, R155, R156 ;  /* 0x0000009c9b9b7221 */ /* 0x000fe20000010000 */
[----:B------:R-:W-:Y:S01]  /*3590*/  MUFU.EX2 R154, R154 ;  /* 0x0000009a009a7308 */ /* 0x000fe20000000800 */
[C---:B------:R-:W-:Y:S07]  /*35a0*/  HMMA.16816.F32 R48, R128.reuse, R50, RZ ;  /* 0x000000328030723c */ /* 0x040fee00000018ff */
[----:B------:R-:W2:Y:S01]  /*35b0*/  MUFU.EX2 R153, R153 ;  /* 0x0000009900997308 */ /* 0x000ea20000000800 */
[----:B-----5:R-:W-:Y:S01]  /*35c0*/  F2FP.F16.F32.PACK_AB R14, R151, R152 ;  /* 0x00000098970e723e */ /* 0x020fe200000000ff */
[----:B-1----:R-:W-:Y:S01]  /*35d0*/  HMMA.16816.F32 R36, R128, R40, RZ ;  /* 0x000000288024723c */ /* 0x002fe200000018ff */
[----:B------:R-:W-:-:S04]  /*35e0*/  FADD.FTZ R152, R152, R155 ;  /* 0x0000009b98987221 */ /* 0x000fc80000010000 */
[----:B------:R-:W-:Y:S01]  /*35f0*/  FADD.FTZ R151, R151, R152 ;  /* 0x0000009897977221 */ /* 0x000fe20000010000 */
[----:B------:R-:W-:Y:S02]  /*3600*/  MUFU.EX2 R150, R150 ;  /* 0x0000009600967308 */ /* 0x000fe40000000800 */
[C---:B------:R-:W-:Y:S06]  /*3610*/  HMMA.16816.F32 R52, R128.reuse, R56, RZ ;  /* 0x000000388034723c */ /* 0x040fec00000018ff */
[----:B------:R-:W1:Y:S01]  /*3620*/  MUFU.EX2 R149, R149 ;  /* 0x0000009500957308 */ /* 0x000e620000000800 */
[----:B--2---:R-:W-:Y:S01]  /*3630*/  F2FP.F16.F32.PACK_AB R13, R153, R154 ;  /* 0x0000009a990d723e */ /* 0x004fe200000000ff */
[----:B------:R-:W-:Y:S01]  /*3640*/  HMMA.16816.F32 R40, R128, R42, RZ ;  /* 0x0000002a8028723c */ /* 0x000fe200000018ff */
[----:B------:R-:W-:-:S04]  /*3650*/  FADD.FTZ R154, R154, R157 ;  /* 0x0000009d9a9a7221 */ /* 0x000fc80000010000 */
[----:B------:R-:W-:Y:S01]  /*3660*/  FADD.FTZ R153, R153, R154 ;  /* 0x0000009a99997221 */ /* 0x000fe20000010000 */
[----:B------:R-:W-:Y:S02]  /*3670*/  MUFU.EX2 R148, R148 ;  /* 0x0000009400947308 */ /* 0x000fe40000000800 */
[C---:B------:R-:W-:Y:S06]  /*3680*/  HMMA.16816.F32 R56, R128.reuse, R58, RZ ;  /* 0x0000003a8038723c */ /* 0x040fec00000018ff */
[----:B------:R-:W2:Y:S01]  /*3690*/  MUFU.EX2 R147, R147 ;  /* 0x0000009300937308 */ /* 0x000ea20000000800 */
[----:B-1----:R-:W-:Y:S01]  /*36a0*/  F2FP.F16.F32.PACK_AB R15, R149, R150 ;  /* 0x00000096950f723e */ /* 0x002fe200000000ff */
[----:B------:R-:W-:Y:S01]  /*36b0*/  HMMA.16816.F32 R108, R128, R112, RZ ;  /* 0x00000070806c723c */ /* 0x000fe200000018ff */
[----:B------:R-:W-:-:S04]  /*36c0*/  FADD.FTZ R150, R150, R153 ;  /* 0x0000009996967221 */ /* 0x000fc80000010000 */
[----:B------:R-:W-:Y:S01]  /*36d0*/  FADD.FTZ R149, R149, R150 ;  /* 0x0000009695957221 */ /* 0x000fe20000010000 */
[----:B------:R-:W-:Y:S02]  /*36e0*/  MUFU.EX2 R144, R144 ;  /* 0x0000009000907308 */ /* 0x000fe40000000800 */
[C---:B------:R-:W-:Y:S06]  /*36f0*/  HMMA.16816.F32 R44, R12.reuse, R8, R44 ;  /* 0x000000080c2c723c */ /* 0x040fec000000182c */
[----:B------:R-:W-:Y:S02]  /*3700*/  MUFU.EX2 R143, R143 ;  /* 0x0000008f008f7308 */ /* 0x000fe40000000800 */
[----:B------:R-:W-:Y:S01]  /*3710*/  HMMA.16816.F32 R48, R12, R10, R48 ;  /* 0x0000000a0c30723c */ /* 0x000fe20000001830 */
[----:B------:R-:W1:Y:S05]  /*3720*/  LDSM.16.MT88.4 R8, [R162+0x12800] ;  /* 0x01280000a208783b */ /* 0x000e6a0000004200 */
[----:B------:R-:W-:Y:S02]  /*3730*/  MUFU.EX2 R146, R146 ;  /* 0x0000009200927308 */ /* 0x000fe40000000800 */
[----:B------:R-:W-:Y:S06]  /*3740*/  HMMA.16816.F32 R112, R128, R114, RZ ;  /* 0x000000728070723c */ /* 0x000fec00000018ff */
[----:B------:R-:W3:Y:S02]  /*3750*/  MUFU.EX2 R145, R145 ;  /* 0x0000009100917308 */ /* 0x000ee40000000800 */
[C---:B------:R-:W-:Y:S06]  /*3760*/  HMMA.16816.F32 R36, R12.reuse, R16, R36 ;  /* 0x000000100c24723c */ /* 0x040fec0000001824 */
[----:B------:R-:W-:Y:S02]  /*3770*/  MUFU.EX2 R142, R142 ;  /* 0x0000008e008e7308 */ /* 0x000fe40000000800 */
[C---:B------:R-:W-:Y:S01]  /*3780*/  HMMA.16816.F32 R40, R12.reuse, R18, R40 ;  /* 0x000000120c28723c */ /* 0x040fe20000001828 */
[----:B------:R-:W5:Y:S05]  /*3790*/  LDSM.16.MT88.4 R16, [R161+0x12800] ;  /* 0x01280000a110783b */ /* 0x000f6a0000004200 */
[----:B------:R-:W3:Y:S02]  /*37a0*/  MUFU.EX2 R141, R141 ;  /* 0x0000008d008d7308 */ /* 0x000ee40000000800 */
[C---:B----4-:R-:W-:Y:S06]  /*37b0*/  HMMA.16816.F32 R108, R12.reuse, R20, R108 ;  /* 0x000000140c6c723c */ /* 0x050fec000000186c */
[----:B------:R-:W-:Y:S02]  /*37c0*/  MUFU.EX2 R140, R140 ;  /* 0x0000008c008c7308 */ /* 0x000fe40000000800 */
[C---:B------:R-:W-:Y:S01]  /*37d0*/  HMMA.16816.F32 R112, R12.reuse, R22, R112 ;  /* 0x000000160c70723c */ /* 0x040fe20000001870 */
[----:B------:R-:W-:Y:S05]  /*37e0*/  LDSM.16.MT88.4 R20, [R100+0x13000] ;  /* 0x013000006414783b */ /* 0x000fea0000004200 */
[----:B------:R-:W4:Y:S02]  /*37f0*/  MUFU.EX2 R139, R139 ;  /* 0x0000008b008b7308 */ /* 0x000f240000000800 */
[C---:B-1----:R-:W-:Y:S06]  /*3800*/  HMMA.16816.F32 R52, R12.reuse, R8, R52 ;  /* 0x000000080c34723c */ /* 0x042fec0000001834 */
[----:B------:R-:W-:Y:S02]  /*3810*/  MUFU.EX2 R138, R138 ;  /* 0x0000008a008a7308 */ /* 0x000fe40000000800 */
[----:B------:R-:W-:Y:S01]  /*3820*/  HMMA.16816.F32 R56, R12, R10, R56 ;  /* 0x0000000a0c38723c */ /* 0x000fe20000001838 */
[----:B------:R-:W1:Y:S05]  /*3830*/  LDSM.16.MT88.4 R8, [R163+0x14800] ;  /* 0x01480000a308783b */ /* 0x000e6a0000004200 */
[----:B------:R-:W-:Y:S02]  /*3840*/  MUFU.EX2 R137, R137 ;  /* 0x0000008900897308 */ /* 0x000fe40000000800 */
[C---:B------:R-:W-:Y:S06]  /*3850*/  HMMA.16816.F32 R60, R128.reuse, R64, RZ ;  /* 0x00000040803c723c */ /* 0x040fec00000018ff */
[----:B------:R-:W-:Y:S02]  /*3860*/  MUFU.EX2 R136, R136 ;  /* 0x0000008800887308 */ /* 0x000fe40000000800 */
[C---:B------:R-:W-:Y:S06]  /*3870*/  HMMA.16816.F32 R68, R128.reuse, R72, RZ ;  /* 0x000000488044723c */ /* 0x040fec00000018ff */
[----:B------:R-:W4:Y:S02]  /*3880*/  MUFU.EX2 R135, R135 ;  /* 0x0000008700877308 */ /* 0x000f240000000800 */
[C---:B------:R-:W-:Y:S06]  /*3890*/  HMMA.16816.F32 R64, R128.reuse, R66, RZ ;  /* 0x000000428040723c */ /* 0x040fec00000018ff */
[----:B------:R-:W-:Y:S02]  /*38a0*/  MUFU.EX2 R134, R134 ;  /* 0x0000008600867308 */ /* 0x000fe40000000800 */
[----:B------:R-:W-:Y:S06]  /*38b0*/  HMMA.16816.F32 R72, R128, R74, RZ ;  /* 0x0000004a8048723c */ /* 0x000fec00000018ff */
[----:B------:R-:W4:Y:S02]  /*38c0*/  MUFU.EX2 R133, R133 ;  /* 0x0000008500857308 */ /* 0x000f240000000800 */
[----:B-----5:R-:W-:Y:S01]  /*38d0*/  HMMA.16816.F32 R60, R12, R16, R60 ;  /* 0x000000100c3c723c */ /* 0x020fe2000000183c */
[----:B--2---:R-:W-:Y:S01]  /*38e0*/  F2FP.F16.F32.PACK_AB R16, R147, R148 ;  /* 0x000000949310723e */ /* 0x004fe200000000ff */
[----:B------:R-:W-:Y:S01]  /*38f0*/  FADD.FTZ R148, R148, R151 ;  /* 0x0000009794947221 */ /* 0x000fe20000010000 */
[----:B---3--:R-:W-:Y:S01]  /*3900*/  F2FP.F16.F32.PACK_AB R17, R145, R146 ;  /* 0x000000929111723e */ /* 0x008fe200000000ff */
[----:B------:R-:W-:-:S02]  /*3910*/  FADD.FTZ R146, R146, R149 ;  /* 0x0000009592927221 */ /* 0x000fc40000010000 */
[----:B------:R-:W-:Y:S02]  /*3920*/  FADD.FTZ R147, R147, R148 ;  /* 0x0000009493937221 */ /* 0x000fe40000010000 */
[C---:B------:R-:W-:Y:S01]  /*3930*/  HMMA.16816.F32 R64, R12.reuse, R18, R64 ;  /* 0x000000120c40723c */ /* 0x040fe20000001840 */
[----:B------:R-:W-:Y:S01]  /*3940*/  F2FP.F16.F32.PACK_AB R18, R143, R144 ;  /* 0x000000908f12723e */ /* 0x000fe200000000ff */
[----:B------:R-:W-:Y:S01]  /*3950*/  FADD.FTZ R145, R145, R146 ;  /* 0x0000009291917221 */ /* 0x000fe20000010000 */
[----:B------:R-:W-:Y:S01]  /*3960*/  F2FP.F16.F32.PACK_AB R19, R141, R142 ;  /* 0x0000008e8d13723e */ /* 0x000fe200000000ff */
[----:B------:R-:W-:Y:S02]  /*3970*/  FADD.FTZ R144, R144, R147 ;  /* 0x0000009390907221 */ /* 0x000fe40000010000 */
[----:B------:R-:W-:Y:S02]  /*3980*/  FADD.FTZ R142, R142, R145 ;  /* 0x000000918e8e7221 */ /* 0x000fe40000010000 */
[----:B-1----:R-:W-:Y:S01]  /*3990*/  HMMA.16816.F32 R68, R12, R8, R68 ;  /* 0x000000080c44723c */ /* 0x002fe20000001844 */
[----:B------:R-:W-:Y:S01]  /*39a0*/  FADD.FTZ R143, R143, R144 ;  /* 0x000000908f8f7221 */ /* 0x000fe20000010000 */
[----:B------:R-:W-:-:S06]  /*39b0*/  FADD.FTZ R141, R141, R142 ;  /* 0x0000008e8d8d7221 */ /* 0x000fcc0000010000 */
[----:B------:R-:W-:Y:S01]  /*39c0*/  HMMA.16816.F32 R72, R12, R10, R72 ;  /* 0x0000000a0c48723c */ /* 0x000fe20000001848 */
[----:B------:R-:W1:Y:S07]  /*39d0*/  LDSM.16.MT88.4 R8, [R100+0x17000] ;  /* 0x017000006408783b */ /* 0x000e6e0000004200 */
[C---:B------:R-:W-:Y:S08]  /*39e0*/  HMMA.16816.F32 R44, R16.reuse, R20, R44 ;  /* 0x00000014102c723c */ /* 0x040ff0000000182c */
[----:B------:R-:W-:Y:S01]  /*39f0*/  HMMA.16816.F32 R48, R16, R22, R48 ;  /* 0x000000161030723c */ /* 0x000fe20000001830 */
[----:B------:R-:W2:Y:S07]  /*3a00*/  LDSM.16.MT88.4 R20, [R100+0x13800] ;  /* 0x013800006414783b */ /* 0x000eae0000004200 */
[C---:B------:R-:W-:Y:S08]  /*3a10*/  HMMA.16816.F32 R76, R128.reuse, R80, RZ ;  /* 0x00000050804c723c */ /* 0x040ff000000018ff */
[C---:B------:R-:W-:Y:S08]  /*3a20*/  HMMA.16816.F32 R80, R128.reuse, R82, RZ ;  /* 0x000000528050723c */ /* 0x040ff000000018ff */
[----:B------:R-:W-:Y:S08]  /*3a30*/  HMMA.16816.F32 R84, R128, R88, RZ ;  /* 0x000000588054723c */ /* 0x000ff000000018ff */
[----:B-1----:R-:W-:Y:S01]  /*3a40*/  HMMA.16816.F32 R108, R16, R8, R108 ;  /* 0x00000008106c723c */ /* 0x002fe2000000186c */
[----:B----4-:R-:W-:Y:S01]  /*3a50*/  F2FP.F16.F32.PACK_AB R8, R139, R140 ;  /* 0x0000008c8b08723e */ /* 0x010fe200000000ff */
[----:B------:R-:W-:Y:S01]  /*3a60*/  FADD.FTZ R140, R140, R143 ;  /* 0x0000008f8c8c7221 */ /* 0x000fe20000010000 */
[----:B------:R-:W-:Y:S01]  /*3a70*/  F2FP.F16.F32.PACK_AB R9, R135, R136 ;  /* 0x000000888709723e */ /* 0x000fe200000000ff */
[----:B------:R-:W-:-:S02]  /*3a80*/  FADD.FTZ R136, R136, R141 ;  /* 0x0000008d88887221 */ /* 0x000fc40000010000 */
[----:B------:R-:W-:Y:S02]  /*3a90*/  FADD.FTZ R139, R139, R140 ;  /* 0x0000008c8b8b7221 */ /* 0x000fe40000010000 */
[----:B------:R-:W-:Y:S01]  /*3aa0*/  HMMA.16816.F32 R112, R16, R10, R112 ;  /* 0x0000000a1070723c */ /* 0x000fe20000001870 */
[----:B------:R-:W-:Y:S01]  /*3ab0*/  F2FP.F16.F32.PACK_AB R10, R137, R138 ;  /* 0x0000008a890a723e */ /* 0x000fe200000000ff */
[----:B------:R-:W-:Y:S01]  /*3ac0*/  FADD.FTZ R135, R135, R136 ;  /* 0x0000008887877221 */ /* 0x000fe20000010000 */
[----:B------:R-:W-:Y:S01]  /*3ad0*/  F2FP.F16.F32.PACK_AB R11, R133, R134 ;  /* 0x00000086850b723e */ /* 0x000fe200000000ff */
[----:B------:R-:W-:Y:S02]  /*3ae0*/  FADD.FTZ R138, R138, R139 ;  /* 0x0000008b8a8a7221 */ /* 0x000fe40000010000 */
[----:B------:R-:W-:Y:S02]  /*3af0*/  FADD.FTZ R134, R134, R135 ;  /* 0x0000008786867221 */ /* 0x000fe40000010000 */
[----:B------:R-:W-:Y:S01]  /*3b00*/  HMMA.16816.F32 R76, R12, R24, R76 ;  /* 0x000000180c4c723c */ /* 0x000fe2000000184c */
[----:B------:R-:W-:Y:S01]  /*3b10*/  FADD.FTZ R177, R137, R138 ;  /* 0x0000008a89b17221 */ /* 0x000fe20000010000 */
[----:B------:R-:W-:-:S06]  /*3b20*/  FADD.FTZ R178, R133, R134 ;  /* 0x0000008685b27221 */ /* 0x000fcc0000010000 */
[----:B------:R-:W-:Y:S01]  /*3b30*/  HMMA.16816.F32 R80, R12, R26, R80 ;  /* 0x0000001a0c50723c */ /* 0x000fe20000001850 */
[----:B------:R-:W1:Y:S07]  /*3b40*/  LDSM.16.MT88.4 R24, [R100+0x15000] ;  /* 0x015000006418783b */ /* 0x000e6e0000004200 */
[C---:B--2---:R-:W-:Y:S08]  /*3b50*/  HMMA.16816.F32 R44, R8.reuse, R20, R44 ;  /* 0x00000014082c723c */ /* 0x044ff0000000182c */
[----:B------:R-:W-:Y:S01]  /*3b60*/  HMMA.16816.F32 R48, R8, R22, R48 ;  /* 0x000000160830723c */ /* 0x000fe20000001830 */
[----:B------:R-:W2:Y:S07]  /*3b70*/  LDSM.16.MT88.4 R20, [R100+0x17800] ;  /* 0x017800006414783b */ /* 0x000eae0000004200 */
[C---:B------:R-:W-:Y:S08]  /*3b80*/  HMMA.16816.F32 R92, R128.reuse, R96, RZ ;  /* 0x00000060805c723c */ /* 0x040ff000000018ff */
[C---:B------:R-:W-:Y:S08]  /*3b90*/  HMMA.16816.F32 R88, R128.reuse, R90, RZ ;  /* 0x0000005a8058723c */ /* 0x040ff000000018ff */
[----:B------:R-:W-:Y:S08]  /*3ba0*/  HMMA.16816.F32 R96, R128, R98, RZ ;  /* 0x000000628060723c */ /* 0x000ff000000018ff */
[C---:B-1----:R-:W-:Y:S08]  /*3bb0*/  HMMA.16816.F32 R76, R16.reuse, R24, R76 ;  /* 0x00000018104c723c */ /* 0x042ff0000000184c */
[----:B------:R-:W-:Y:S01]  /*3bc0*/  HMMA.16816.F32 R80, R16, R26, R80 ;  /* 0x0000001a1050723c */ /* 0x000fe20000001850 */
[----:B------:R1:W3:Y:S07]  /*3bd0*/  LDSM.16.MT88.4 R24, [R100+0x15800] ;  /* 0x015800006418783b */ /* 0x0002ee0000004200 */
[C---:B--2---:R-:W-:Y:S08]  /*3be0*/  HMMA.16816.F32 R108, R8.reuse, R20, R108 ;  /* 0x00000014086c723c */ /* 0x044ff0000000186c */
[----:B------:R-:W-:Y:S01]  /*3bf0*/  HMMA.16816.F32 R112, R8, R22, R112 ;  /* 0x000000160870723c */ /* 0x000fe20000001870 */
[----:B------:R-:W2:Y:S07]  /*3c00*/  LDSM.16.MT88.4 R20, [R163+0x16800] ;  /* 0x01680000a314783b */ /* 0x000eae0000004200 */
[C---:B-1----:R-:W-:Y:S08]  /*3c10*/  HMMA.16816.F32 R100, R128.reuse, R104, RZ ;  /* 0x000000688064723c */ /* 0x042ff000000018ff */
[----:B------:R-:W-:Y:S08]  /*3c20*/  HMMA.16816.F32 R104, R128, R106, RZ ;  /* 0x0000006a8068723c */ /* 0x000ff000000018ff */
[----:B------:R-:W-:Y:S08]  /*3c30*/  HMMA.16816.F32 R84, R12, R32, R84 ;  /* 0x000000200c54723c */ /* 0x000ff00000001854 */
[C---:B---3--:R-:W-:Y:S08]  /*3c40*/  HMMA.16816.F32 R76, R8.reuse, R24, R76 ;  /* 0x00000018084c723c */ /* 0x048ff0000000184c */
[----:B------:R-:W-:Y:S01]  /*3c50*/  HMMA.16816.F32 R80, R8, R26, R80 ;  /* 0x0000001a0850723c */ /* 0x000fe20000001850 */
[----:B------:R-:W1:Y:S07]  /*3c60*/  LDSM.16.MT88.4 R24, [R162+0x16000] ;  /* 0x01600000a218783b */ /* 0x000e6e0000004200 */
[C---:B--2---:R-:W-:Y:S08]  /*3c70*/  HMMA.16816.F32 R100, R12.reuse, R20, R100 ;  /* 0x000000140c64723c */ /* 0x044ff00000001864 */
[C---:B------:R-:W-:Y:S01]  /*3c80*/  HMMA.16816.F32 R104, R12.reuse, R22, R104 ;  /* 0x000000160c68723c */ /* 0x040fe20000001868 */
[----:B------:R-:W2:Y:S07]  /*3c90*/  LDSM.16.MT88.4 R20, [R161+0x16000] ;  /* 0x01600000a114783b */ /* 0x000eae0000004200 */
[C---:B------:R-:W-:Y:S08]  /*3ca0*/  HMMA.16816.F32 R88, R12.reuse, R34, R88 ;  /* 0x000000220c58723c */ /* 0x040ff00000001858 */
[C---:B------:R-:W-:Y:S08]  /*3cb0*/  HMMA.16816.F32 R92, R12.reuse, R28, R92 ;  /* 0x0000001c0c5c723c */ /* 0x040ff0000000185c */
[----:B------:R-:W-:Y:S08]  /*3cc0*/  HMMA.16816.F32 R96, R12, R30, R96 ;  /* 0x0000001e0c60723c */ /* 0x000ff00000001860 */
[C---:B-1----:R-:W-:Y:S08]  /*3cd0*/  HMMA.16816.F32 R116, R128.reuse, R24, RZ ;  /* 0x000000188074723c */ /* 0x042ff000000018ff */
[C---:B------:R-:W-:Y:S08]  /*3ce0*/  HMMA.16816.F32 R24, R128.reuse, R26, RZ ;  /* 0x0000001a8018723c */ /* 0x040ff000000018ff */
[C---:B--2---:R-:W-:Y:S08]  /*3cf0*/  HMMA.16816.F32 R124, R128.reuse, R20, RZ ;  /* 0x00000014807c723c */ /* 0x044ff000000018ff */
[----:B------:R-:W-:Y:S01]  /*3d00*/  HMMA.16816.F32 R128, R128, R22, RZ ;  /* 0x000000168080723c */ /* 0x000fe200000018ff */
[----:B------:R-:W1:Y:S07]  /*3d10*/  LDSM.16.MT88.4 R20, [R161+0x16800] ;  /* 0x01680000a114783b */ /* 0x000e6e0000004200 */
[C---:B------:R-:W-:Y:S08]  /*3d20*/  HMMA.16816.F32 R116, R12.reuse, R120, R116 ;  /* 0x000000780c74723c */ /* 0x040ff00000001874 */
[C---:B------:R-:W-:Y:S01]  /*3d30*/  HMMA.16816.F32 R120, R12.reuse, R122, R24 ;  /* 0x0000007a0c78723c */ /* 0x040fe20000001818 */
[----:B------:R-:W-:Y:S07]  /*3d40*/  LDSM.16.MT88.4 R24, [R162+0x13800] ;  /* 0x01380000a218783b */ /* 0x000fee0000004200 */
[C---:B-1----:R-:W-:Y:S08]  /*3d50*/  HMMA.16816.F32 R124, R12.reuse, R20, R124 ;  /* 0x000000140c7c723c */ /* 0x042ff0000000187c */
[----:B------:R-:W-:Y:S01]  /*3d60*/  HMMA.16816.F32 R128, R12, R22, R128 ;  /* 0x000000160c80723c */ /* 0x000fe20000001880 */
[----:B------:R-:W1:Y:S04]  /*3d70*/  LDSM.16.MT88.4 R12, [R163+0x13000] ;  /* 0x01300000a30c783b */ /* 0x000e680000004200 */
[----:B------:R-:W2:Y:S03]  /*3d80*/  LDSM.16.MT88.4 R20, [R162+0x13000] ;  /* 0x01300000a214783b */ /* 0x000ea60000004200 */
[C---:B-1----:R-:W-:Y:S08]  /*3d90*/  HMMA.16816.F32 R36, R16.reuse, R12, R36 ;  /* 0x0000000c1024723c */ /* 0x042ff00000001824 */
[C---:B------:R-:W-:Y:S01]  /*3da0*/  HMMA.16816.F32 R40, R16.reuse, R14, R40 ;  /* 0x0000000e1028723c */ /* 0x040fe20000001828 */
[----:B------:R-:W1:Y:S07]  /*3db0*/  LDSM.16.MT88.4 R12, [R161+0x13000] ;  /* 0x01300000a10c783b */ /* 0x000e6e0000004200 */
[C---:B--2---:R-:W-:Y:S08]  /*3dc0*/  HMMA.16816.F32 R52, R16.reuse, R20, R52 ;  /* 0x000000141034723c */ /* 0x044ff00000001834 */
[----:B------:R-:W-:Y:S01]  /*3dd0*/  HMMA.16816.F32 R56, R16, R22, R56 ;  /* 0x000000161038723c */ /* 0x000fe20000001838 */
[----:B------:R-:W2:Y:S11]  /*3de0*/  LDSM.16.MT88.4 R20, [R163+0x15000] ;  /* 0x01500000a314783b */ /* 0x000eb60000004200 */
[C---:B------:R-:W-:Y:S08]  /*3df0*/  HMMA.16816.F32 R52, R8.reuse, R24, R52 ;  /* 0x000000180834723c */ /* 0x040ff00000001834 */
[----:B------:R-:W-:Y:S08]  /*3e00*/  HMMA.16816.F32 R56, R8, R26, R56 ;  /* 0x0000001a0838723c */ /* 0x000ff00000001838 */
[C---:B-1----:R-:W-:Y:S08]  /*3e10*/  HMMA.16816.F32 R60, R16.reuse, R12, R60 ;  /* 0x0000000c103c723c */ /* 0x042ff0000000183c */
[C---:B------:R-:W-:Y:S01]  /*3e20*/  HMMA.16816.F32 R64, R16.reuse, R14, R64 ;  /* 0x0000000e1040723c */ /* 0x040fe20000001840 */
[----:B------:R-:W1:Y:S07]  /*3e30*/  LDSM.16.MT88.4 R12, [R162+0x15000] ;  /* 0x01500000a20c783b */ /* 0x000e6e0000004200 */
[C---:B--2---:R-:W-:Y:S08]  /*3e40*/  HMMA.16816.F32 R68, R16.reuse, R20, R68 ;  /* 0x000000141044723c */ /* 0x044ff00000001844 */
[C---:B------:R-:W-:Y:S01]  /*3e50*/  HMMA.16816.F32 R72, R16.reuse, R22, R72 ;  /* 0x000000161048723c */ /* 0x040fe20000001848 */
[----:B------:R-:W2:Y:S07]  /*3e60*/  LDSM.16.MT88.4 R20, [R161+0x15000] ;  /* 0x01500000a114783b */ /* 0x000eae0000004200 */
        /* <DEDUP_REMOVED lines=13> */
[----:B------:R-:W-:Y:S01]  /*3f40*/  HMMA.16816.F32 R120, R16, R14, R120 ;  /* 0x0000000e1078723c */ /* 0x000fe20000001878 */
[----:B------:R-:W1:Y:S04]  /*3f50*/  LDSM.16.MT88.4 R12, [R163+0x13800] ;  /* 0x01380000a30c783b */ /* 0x000e680000004200 */
[----:B------:R-:W3:Y:S03]  /*3f60*/  LDSM.16.MT88.4 R16, [R163+0x15800] ;  /* 0x01580000a310783b */ /* 0x000ee60000004200 */
[C---:B--2---:R-:W-:Y:S08]  /*3f70*/  HMMA.16816.F32 R60, R8.reuse, R20, R60 ;  /* 0x00000014083c723c */ /* 0x044ff0000000183c */
[C---:B------:R-:W-:Y:S08]  /*3f80*/  HMMA.16816.F32 R64, R8.reuse, R22, R64 ;  /* 0x000000160840723c */ /* 0x040ff00000001840 */
[C---:B-1----:R-:W-:Y:S08]  /*3f90*/  HMMA.16816.F32 R36, R8.reuse, R12, R36 ;  /* 0x0000000c0824723c */ /* 0x042ff00000001824 */
[C---:B------:R-:W-:Y:S01]  /*3fa0*/  HMMA.16816.F32 R40, R8.reuse, R14, R40 ;  /* 0x0000000e0828723c */ /* 0x040fe20000001828 */
[----:B------:R-:W1:Y:S07]  /*3fb0*/  LDSM.16.MT88.4 R12, [R163+0x17800] ;  /* 0x01780000a30c783b */ /* 0x000e6e0000004200 */
[C---:B---3--:R-:W-:Y:S08]  /*3fc0*/  HMMA.16816.F32 R68, R8.reuse, R16, R68 ;  /* 0x000000100844723c */ /* 0x048ff00000001844 */
        /* <DEDUP_REMOVED lines=12> */
[C---:B------:R-:W-:Y:S08]  /*4090*/  HMMA.16816.F32 R96, R8.reuse, R18, R96 ;  /* 0x000000120860723c */ /* 0x040ff00000001860 */
[C---:B-1----:R-:W-:Y:S08]  /*40a0*/  HMMA.16816.F32 R124, R8.reuse, R12, R124 ;  /* 0x0000000c087c723c */ /* 0x042ff0000000187c */
[----:B------:R-:W-:Y:S01]  /*40b0*/  HMMA.16816.F32 R128, R8, R14, R128 ;  /* 0x0000000e0880723c */ /* 0x000fe20000001880 */
[----:B------:R-:W-:-:S04]  /*40c0*/  NOP ;  /* 0x0000000000007918 */ /* 0x000fc80000000000 */
[----:B------:R-:W-:-:S15]  /*40d0*/  @!P2 BRA `(.L_x_22) ;  /* 0x0000002400f0a947 */ /* 0x000fde0003800000 */
[----:B------:R-:W-:Y:S01]  /*40e0*/  LOP3.LUT R132, R132, 0x38, R7, 0xf8, !PT ;  /* 0x0000003884847812 */ /* 0x000fe200078ef807 */
[----:B------:R-:W-:Y:S01]  /*40f0*/  IMAD.SHL.U32 R8, R3, 0x20, RZ ;  /* 0x0000002003087824 */ /* 0x000fe200078e00ff */
[C---:B------:R-:W-:Y:S01]  /*4100*/  LOP3.LUT R9, R6.reuse, 0x200, RZ, 0xc0, !PT ;  /* 0x0000020006097812 */ /* 0x040fe200078ec0ff */
[----:B------:R-:W1:Y:S01]  /*4110*/  LDCU.64 UR6, c[0x0][0x3c0] ;  /* 0x00007800ff0677ac */ /* 0x000e620008000a00 */
[--C-:B------:R-:W-:Y:S01]  /*4120*/  SHF.R.U32.HI R7, RZ, 0x1, R3.reuse ;  /* 0x00000001ff077819 */ /* 0x100fe20000011603 */
[----:B------:R-:W-:Y:S01]  /*4130*/  IMAD.MOV.U32 R160, RZ, RZ, 0x20 ;  /* 0x00000020ffa07424 */ /* 0x000fe200078e00ff */
[----:B------:R-:W-:Y:S01]  /*4140*/  LOP3.LUT R162, R6, 0x400, RZ, 0xc0, !PT ;  /* 0x0000040006a27812 */ /* 0x000fe200078ec0ff */
[----:B------:R-:W-:Y:S01]  /*4150*/  IMAD.MOV.U32 R133, RZ, RZ, R2 ;  /* 0x000000ffff857224 */ /* 0x000fe200078e0002 */
[----:B------:R-:W-:Y:S01]  /*4160*/  LOP3.LUT R3, R132, 0x8, R3, 0x78, !PT ;  /* 0x0000000884037812 */ /* 0x000fe200078e7803 */
[----:B------:R-:W2:Y:S01]  /*4170*/  LDCU UR4, c[0x0][0x45c] ;  /* 0x00008b80ff0477ac */ /* 0x000ea20008000800 */
[----:B------:R-:W-:-:S02]  /*4180*/  LOP3.LUT R8, R9, 0x7c00, R8, 0xf8, !PT ;  /* 0x00007c0009087812 */ /* 0x000fc400078ef808 */
[----:B------:R-:W-:Y:S01]  /*4190*/  LOP3.LUT R7, R132, 0x8, R7, 0x78, !PT ;  /* 0x0000000884077812 */ /* 0x000fe200078e7807 */
[----:B------:R-:W-:Y:S01]  /*41a0*/  IMAD R162, R3, 0x2, R162 ;  /* 0x0000000203a27824 */ /* 0x000fe200078e02a2 */
[----:B------:R-:W-:Y:S01]  /*41b0*/  LEA.HI.SX32 R174, R5, 0xfffffffe, 0x1a ;  /* 0xfffffffe05ae7811 */ /* 0x000fe200078fd2ff */
[----:B------:R-:W-:Y:S01]  /*41c0*/  IMAD.MOV.U32 R3, RZ, RZ, R0 ;  /* 0x000000ffff037224 */ /* 0x000fe200078e0000 */
[----:B------:R-:W-:Y:S01]  /*41d0*/  LOP3.LUT R166, R8, R7, RZ, 0xfc, !PT ;  /* 0x0000000708a67212 */ /* 0x000fe200078efcff */
[----:B------:R-:W-:Y:S01]  /*41e0*/  VIADD R5, R162, UR5 ;  /* 0x00000005a2057c36 */ /* 0x000fe20008000000 */
[----:B------:R-:W-:Y:S02]  /*41f0*/  LOP3.LUT R157, R7, 0x200, R6, 0xf8, !PT ;  /* 0x00000200079d7812 */ /* 0x000fe400078ef806 */
[----:B------:R-:W-:Y:S01]  /*4200*/  LEA R166, R166, UR5, 0x1 ;  /* 0x00000005a6a67c11 */ /* 0x000fe2000f8e08ff */
[----:B-1----:R-:W-:Y:S01]  /*4210*/  USHF.L.U64.HI UR8, UR6, 0x5, UR7 ;  /* 0x0000000506087899 */ /* 0x002fe20008010207 */
[----:B------:R-:W-:Y:S01]  /*4220*/  SEL R160, R160, 0xffffffe0, !P0 ;  /* 0xffffffe0a0a07807 */ /* 0x000fe20004000000 */
[----:B------:R-:W-:Y:S01]  /*4230*/  USHF.L.U32 UR9, UR6, 0x5, URZ ;  /* 0x0000000506097899 */ /* 0x000fe200080006ff */
[----:B------:R-:W-:Y:S01]  /*4240*/  LEA R157, R157, UR5, 0x1 ;  /* 0x000000059d9d7c11 */ /* 0x000fe2000f8e08ff */
[----:B------:R-:W-:Y:S01]  /*4250*/  IMAD.IADD R165, R4, 0x1, R166 ;  /* 0x0000000104a57824 */ /* 0x000fe200078e02a6 */
[C---:B------:R-:W-:Y:S01]  /*4260*/  IADD3 R161, PT, PT, R5.reuse, R4, RZ ;  /* 0x0000000405a17210 */ /* 0x040fe20007ffe0ff */
[----:B------:R-:W-:Y:S01]  /*4270*/  IMAD.IADD R158, R5, 0x1, R160 ;  /* 0x00000001059e7824 */ /* 0x000fe200078e02a0 */
[C---:B------:R-:W-:Y:S01]  /*4280*/  IADD3 R175, PT, PT, R157.reuse, 0x12040, RZ ;  /* 0x000120409daf7810 */ /* 0x040fe20007ffe0ff */
[----:B------:R-:W-:Y:S01]  /*4290*/  IMAD.IADD R163, R160, 0x1, R166 ;  /* 0x00000001a0a37824 */ /* 0x000fe200078e02a6 */
[----:B------:R-:W1:Y:S01]  /*42a0*/  LDCU.64 UR6, c[0x0][0x3c0] ;  /* 0x00007800ff0677ac */ /* 0x000e620008000a00 */
[----:B------:R-:W-:-:S02]  /*42b0*/  VIADD R176, R157, 0x12000 ;  /* 0x000120009db07836 */ /* 0x000fc40000000000 */
[C---:B------:R-:W-:Y:S02]  /*42c0*/  IMAD.IADD R156, R160.reuse, 0x1, R157 ;  /* 0x00000001a09c7824 */ /* 0x040fe400078e029d */
[C---:B------:R-:W-:Y:S02]  /*42d0*/  IMAD.IADD R159, R160.reuse, 0x1, R161 ;  /* 0x00000001a09f7824 */ /* 0x040fe400078e02a1 */
[----:B------:R-:W-:Y:S01]  /*42e0*/  IMAD.IADD R164, R160, 0x1, R165 ;  /* 0x00000001a0a47824 */ /* 0x000fe200078e02a5 */
[----:B--2---:R-:W-:Y:S06]  /*42f0*/  BRA `(.L_x_23) ;  /* 0x00000000005c7947 */ /* 0x004fec0003800000 */
.L_x_25:
[----:B------:R-:W1:Y:S01]  /*4300*/  LDC.64 R134, c[0x0][0x3b8] ;  /* 0x0000ee00ff867b82 */ /* 0x000e620000000a00 */
[----:B------:R-:W-:Y:S04]  /*4310*/  VIADD R139, R174, 0xffffffff ;  /* 0xffffffffae8b7836 */ /* 0x000fe80000000000 */
[C---:B-1----:R-:W-:Y:S04]  /*4320*/  IMAD.WIDE.U32 R136, R139.reuse, R134, RZ ;  /* 0x000000868b887225 */ /* 0x042fe800078e00ff */
[----:B------:R-:W-:Y:S01]  /*4330*/  IMAD R137, R139, R135, R137 ;  /* 0x000000878b897224 */ /* 0x000fe200078e0289 */
[C---:B------:R-:W-:Y:S01]  /*4340*/  LEA R140, P1, R136.reuse, R171, 0x7 ;  /* 0x000000ab888c7211 */ /* 0x040fe200078238ff */
[C---:B------:R-:W-:Y:S03]  /*4350*/  IMAD.SHL.U32 R139, R136.reuse, 0x40, RZ ;  /* 0x00000040888b7824 */ /* 0x040fe600078e00ff */
[--C-:B------:R-:W-:Y:S02]  /*4360*/  LEA.HI.X R141, R136, R170, R137.reuse, 0x7, P1 ;  /* 0x000000aa888d7211 */ /* 0x100fe400008f3c89 */
[----:B------:R-:W-:Y:S02]  /*4370*/  LEA R2, P0, R134, R139, 0x5 ;  /* 0x0000008b86027211 */ /* 0x000fe400078028ff */
[----:B------:R-:W-:Y:S01]  /*4380*/  SHF.L.U64.HI R0, R136, 0x6, R137 ;  /* 0x0000000688007819 */ /* 0x000fe20000010289 */
[----:B------:R-:W-:Y:S01]  /*4390*/  @!PT LDS RZ, [RZ] ;  /* 0x00000000fffff984 */ /* 0x000fe20000000800 */
[----:B------:R-:W-:Y:S01]  /*43a0*/  @!PT LDS RZ, [RZ] ;  /* 0x00000000fffff984 */ /* 0x000fe20000000800 */
[----:B------:R-:W-:Y:S01]  /*43b0*/  @!PT LDS RZ, [RZ] ;  /* 0x00000000fffff984 */ /* 0x000fe20000000800 */
[----:B------:R1:W-:Y:S03]  /*43c0*/  LDGSTS.E.BYPASS.LTC128B.128 [R173+0xc000], desc[UR16][R140.64] ;  /* 0x0c0000008cad7fae */ /* 0x0003e6000b981a10 */
[----:B------:R-:W-:Y:S01]  /*43d0*/  LEA.HI.X R135, R134, R0, R135, 0x5, P0 ;  /* 0x0000000086877211 */ /* 0x000fe200000f2c87 */
[----:B------:R1:W-:Y:S01]  /*43e0*/  LDGSTS.E.BYPASS.LTC128B.128 [R173+0xe000], desc[UR16][R140.64+0x80] ;  /* 0x0e0000808cad7fae */ /* 0x0003e2000b981a10 */
[C---:B------:R-:W-:Y:S03]  /*43f0*/  LEA R138, P0, R2.reuse, R171, 0x1 ;  /* 0x000000ab028a7211 */ /* 0x040fe600078008ff */
[----:B------:R1:W-:Y:S01]  /*4400*/  LDGSTS.E.BYPASS.LTC128B.128 [R173+0x10000], desc[UR16][R140.64+0x100] ;  /* 0x100001008cad7fae */ /* 0x0003e2000b981a10 */
[----:B------:R-:W-:Y:S05]  /*4410*/  LEA.HI.X R139, R2, R170, R135, 0x1, P0 ;  /* 0x000000aa028b7211 */ /* 0x000fea00000f0c87 */
[----:B------:R1:W-:Y:S04]  /*4420*/  LDGSTS.E.BYPASS.LTC128B.128 [R173+0xd000], desc[UR16][R138.64] ;  /* 0x0d0000008aad7fae */ /* 0x0003e8000b981a10 */
[----:B------:R1:W-:Y:S04]  /*4430*/  LDGSTS.E.BYPASS.LTC128B.128 [R173+0xf000], desc[UR16][R138.64+0x80] ;  /* 0x0f0000808aad7fae */ /* 0x0003e8000b981a10 */
[----:B------:R1:W-:Y:S04]  /*4440*/  LDGSTS.E.BYPASS.LTC128B.128 [R173+0x11000], desc[UR16][R138.64+0x100] ;  /* 0x110001008aad7fae */ /* 0x0003e8000b981a10 */
[----:B------:R-:W0:Y:S01]  /*4450*/  LDGDEPBAR ;  /* 0x00000000000079af */ /* 0x000e220000000000 */
[----:B------:R-:W-:Y:S05]  /*4460*/  BRA `(.L_x_24) ;  /* 0x0000000800d47947 */ /* 0x000fea0003800000 */
.L_x_23:
[----:B------:R-:W-:Y:S04]  /*4470*/  DEPBAR.LE SB0, 0x0 ;  /* 0x000080000000791a */ /* 0x000fe80000000000 */
[----:B------:R-:W-:Y:S01]  /*4480*/  BAR.SYNC.DEFER_BLOCKING 0x0 ;  /* 0x0000000000007b1d */ /* 0x000fe20000010000 */
[C---:B-1----:R-:W-:Y:S04]  /*4490*/  IMAD.WIDE.U32 R134, R174.reuse, UR6, RZ ;  /* 0x00000006ae867c25 */ /* 0x042fe8000f8e00ff */
[----:B------:R-:W-:Y:S01]  /*44a0*/  IMAD R135, R174, UR7, R135 ;  /* 0x00000007ae877c24 */ /* 0x000fe2000f8e0287 */
[CC--:B------:R-:W-:Y:S02]  /*44b0*/  LEA R182, P1, R134.reuse, R169.reuse, 0x7 ;  /* 0x000000a986b67211 */ /* 0x0c0fe400078238ff */
[C---:B------:R-:W-:Y:S02]  /*44c0*/  LEA R0, P0, R134.reuse, UR9, 0x6 ;  /* 0x0000000986007c11 */ /* 0x040fe4000f8030ff */
[CCC-:B------:R-:W-:Y:S02]  /*44d0*/  LEA.HI.X R183, R134.reuse, R168.reuse, R135.reuse, 0x7, P1 ;  /* 0x000000a886b77211 */ /* 0x1c0fe400008f3c87 */
[----:B------:R-:W-:Y:S02]  /*44e0*/  LEA.HI.X R179, R134, UR8, R135, 0x6, P0 ;  /* 0x0000000886b37c11 */ /* 0x000fe400080f3487 */
[C---:B------:R-:W-:Y:S04]  /*44f0*/  LEA R180, P0, R0.reuse, R169, 0x1 ;  /* 0x000000a900b47211 */ /* 0x040fe800078008ff */
[----:B------:R-:W-:Y:S02]  /*4500*/  LEA.HI.X R181, R0, R168, R179, 0x1, P0 ;  /* 0x000000a800b57211 */ /* 0x000fe400000f0cb3 */
[----:B------:R-:W-:Y:S01]  /*4510*/  ISETP.NE.AND P0, PT, R174, RZ, PT ;  /* 0x000000ffae00720c */ /* 0x000fe20003f05270 */
[----:B------:R-:W-:Y:S01]  /*4520*/  @!PT LDS RZ, [RZ] ;  /* 0x00000000fffff984 */ /* 0x000fe20000000800 */
[----:B------:R-:W-:Y:S01]  /*4530*/  @!PT LDS RZ, [RZ] ;  /* 0x00000000fffff984 */ /* 0x000fe20000000800 */
[----:B------:R-:W-:Y:S01]  /*4540*/  @!PT LDS RZ, [RZ] ;  /* 0x00000000fffff984 */ /* 0x000fe20000000800 */
[----:B------:R1:W-:Y:S04]  /*4550*/  LDGSTS.E.BYPASS.LTC128B.128 [R173+0x12000], desc[UR16][R182.64] ;  /* 0x12000000b6ad7fae */ /* 0x0003e8000b981a10 */
[----:B------:R1:W-:Y:S04]  /*4560*/  LDGSTS.E.BYPASS.LTC128B.128 [R173+0x14000], desc[UR16][R182.64+0x80] ;  /* 0x14000080b6ad7fae */ /* 0x0003e8000b981a10 */
[----:B------:R1:W-:Y:S04]  /*4570*/  LDGSTS.E.BYPASS.LTC128B.128 [R173+0x16000], desc[UR16][R182.64+0x100] ;  /* 0x16000100b6ad7fae */ /* 0x0003e8000b981a10 */
[----:B------:R1:W-:Y:S04]  /*4580*/  LDGSTS.E.BYPASS.LTC128B.128 [R173+0x13000], desc[UR16][R180.64] ;  /* 0x13000000b4ad7fae */ /* 0x0003e8000b981a10 */
[----:B------:R1:W-:Y:S04]  /*4590*/  LDGSTS.E.BYPASS.LTC128B.128 [R173+0x15000], desc[UR16][R180.64+0x80] ;  /* 0x15000080b4ad7fae */ /* 0x0003e8000b981a10 */
[----:B------:R1:W-:Y:S04]  /*45a0*/  LDGSTS.E.BYPASS.LTC128B.128 [R173+0x17000], desc[UR16][R180.64+0x100] ;  /* 0x17000100b4ad7fae */ /* 0x0003e8000b981a10 */
[----:B------:R-:W-:Y:S04]  /*45b0*/  LDSM.16.M88.4 R136, [R166] ;  /* 0x00000000a688783b */ /* 0x000fe80000000200 */
[----:B------:R-:W2:Y:S04]  /*45c0*/  LDSM.16.M88.4 R140, [R162+UR5+0xc000] ;  /* 0x00c00005a28c783b */ /* 0x000ea80008000200 */
[----:B------:R-:W3:Y:S04]  /*45d0*/  LDSM.16.M88.4 R144, [R162+UR5+0xc800] ;  /* 0x00c80005a290783b */ /* 0x000ee80008000200 */
[----:B------:R-:W4:Y:S04]  /*45e0*/  LDSM.16.M88.4 R148, [R162+UR5+0xd000] ;  /* 0x00d00005a294783b */ /* 0x000f280008000200 */
[----:B------:R-:W0:Y:S04]  /*45f0*/  LDGDEPBAR ;  /* 0x00000000000079af */ /* 0x000e280000000000 */
[----:B------:R-:W5:Y:S01]  /*4600*/  LDSM.16.M88.4 R152, [R162+UR5+0xd800] ;  /* 0x00d80005a298783b */ /* 0x000f620008000200 */
[C---:B--2---:R-:W-:Y:S08]  /*4610*/  HMMA.16816.F32 R4, R136.reuse, R140, RZ ;  /* 0x0000008c8804723c */ /* 0x044ff000000018ff */
[C---:B------:R-:W-:Y:S01]  /*4620*/  HMMA.16816.F32 R8, R136.reuse, R142, RZ ;  /* 0x0000008e8808723c */ /* 0x040fe200000018ff */
[----:B------:R-:W-:Y:S07]  /*4630*/  LDSM.16.M88.4 R140, [R163] ;  /* 0x00000000a38c783b */ /* 0x000fee0000000200 */
[C---:B---3--:R-:W-:Y:S08]  /*4640*/  HMMA.16816.F32 R12, R136.reuse, R144, RZ ;  /* 0x00000090880c723c */ /* 0x048ff000000018ff */
[C---:B------:R-:W-:Y:S08]  /*4650*/  HMMA.16816.F32 R16, R136.reuse, R146, RZ ;  /* 0x000000928810723c */ /* 0x040ff000000018ff */
[C---:B----4-:R-:W-:Y:S08]  /*4660*/  HMMA.16816.F32 R20, R136.reuse, R148, RZ ;  /* 0x000000948814723c */ /* 0x050ff000000018ff */
[C---:B------:R-:W-:Y:S08]  /*4670*/  HMMA.16816.F32 R24, R136.reuse, R150, RZ ;  /* 0x000000968818723c */ /* 0x040ff000000018ff */
[C---:B-----5:R-:W-:Y:S08]  /*4680*/  HMMA.16816.F32 R28, R136.reuse, R152, RZ ;  /* 0x00000098881c723c */ /* 0x060ff000000018ff */
[----:B------:R-:W-:Y:S01]  /*4690*/  HMMA.16816.F32 R32, R136, R154, RZ ;  /* 0x0000009a8820723c */ /* 0x000fe200000018ff */
[----:B------:R-:W2:Y:S07]  /*46a0*/  LDSM.16.M88.4 R136, [R158+0xc000] ;  /* 0x00c000009e88783b */ /* 0x000eae0000000200 */
[C---:B--2---:R-:W-:Y:S08]  /*46b0*/  HMMA.16816.F32 R4, R140.reuse, R136, R4 ;  /* 0x000000888c04723c */ /* 0x044ff00000001804 */
[C---:B------:R-:W-:Y:S01]  /*46c0*/  HMMA.16816.F32 R8, R140.reuse, R138, R8 ;  /* 0x0000008a8c08723c */ /* 0x040fe20000001808 */
        /* <DEDUP_REMOVED lines=8> */
[----:B------:R-:W-:Y:S01]  /*4750*/  HMMA.16816.F32 R32, R140, R138, R32 ;  /* 0x0000008a8c20723c */ /* 0x000fe20000001820 */
[----:B------:R-:W-:Y:S04]  /*4760*/  LDSM.16.M88.4 R136, [R165] ;  /* 0x00000000a588783b */ /* 0x000fe80000000200 */
[----:B------:R-:W2:Y:S03]  /*4770*/  LDSM.16.M88.4 R140, [R161+0xc000] ;  /* 0x00c00000a18c783b */ /* 0x000ea60000000200 */
        /* <DEDUP_REMOVED lines=24> */
[----:B------:R-:W-:Y:S04]  /*4900*/  LDSM.16.M88.4 R136, [R166+0x4000] ;  /* 0x00400000a688783b */ /* 0x000fe80000000200 */
[----:B------:R-:W2:Y:S03]  /*4910*/  LDSM.16.M88.4 R140, [R162+UR5+0xe000] ;  /* 0x00e00005a28c783b */ /* 0x000ea60008000200 */
[C---:B--2---:R-:W-:Y:S08]  /*4920*/  HMMA.16816.F32 R4, R136.reuse, R140, R4 ;  /* 0x0000008c8804723c */ /* 0x044ff00000001804 */
[C---:B------:R-:W-:Y:S01]  /*4930*/  HMMA.16816.F32 R8, R136.reuse, R142, R8 ;  /* 0x0000008e8808723c */ /* 0x040fe20000001808 */
[----:B------:R-:W2:Y:S07]  /*4940*/  LDSM.16.M88.4 R140, [R162+UR5+0xe800] ;  /* 0x00e80005a28c783b */ /* 0x000eae0008000200 */
[C---:B--2---:R-:W-:Y:S08]  /*4950*/  HMMA.16816.F32 R12, R136.reuse, R140, R12 ;  /* 0x0000008c880c723c */ /* 0x044ff0000000180c */
[C---:B------:R-:W-:Y:S01]  /*4960*/  HMMA.16816.F32 R16, R136.reuse, R142, R16 ;  /* 0x0000008e8810723c */ /* 0x040fe20000001810 */
[----:B------:R-:W2:Y:S07]  /*4970*/  LDSM.16.M88.4 R140, [R162+UR5+0xf000] ;  /* 0x00f00005a28c783b */ /* 0x000eae0008000200 */
[C---:B--2---:R-:W-:Y:S08]  /*4980*/  HMMA.16816.F32 R20, R136.reuse, R140, R20 ;  /* 0x0000008c8814723c */ /* 0x044ff00000001814 */
[C---:B------:R-:W-:Y:S01]  /*4990*/  HMMA.16816.F32 R24, R136.reuse, R142, R24 ;  /* 0x0000008e8818723c */ /* 0x040fe20000001818 */
[----:B------:R-:W2:Y:S07]  /*49a0*/  LDSM.16.M88.4 R140, [R162+UR5+0xf800] ;  /* 0x00f80005a28c783b */ /* 0x000eae0008000200 */
[C---:B--2---:R-:W-:Y:S08]  /*49b0*/  HMMA.16816.F32 R28, R136.reuse, R140, R28 ;  /* 0x0000008c881c723c */ /* 0x044ff0000000181c */
[----:B------:R-:W-:Y:S01]  /*49c0*/  HMMA.16816.F32 R32, R136, R142, R32 ;  /* 0x0000008e8820723c */ /* 0x000fe20000001820 */
[----:B------:R-:W-:Y:S04]  /*49d0*/  LDSM.16.M88.4 R136, [R163+0x4000] ;  /* 0x00400000a388783b */ /* 0x000fe80000000200 */
        /* <DEDUP_REMOVED lines=87> */
[----:B------:R-:W2:Y:S01]  /*4f50*/  LDSM.16.M88.4 R140, [R159+0x11800] ;  /* 0x011800009f8c783b */ /* 0x000ea20000000200 */
[----:B------:R-:W-:Y:S04]  /*4f60*/  DEPBAR.LE SB0, 0x0 ;  /* 0x000080000000791a */ /* 0x000fe80000000000 */
[----:B------:R-:W-:Y:S02]  /*4f70*/  BAR.SYNC.DEFER_BLOCKING 0x0 ;  /* 0x0000000000007b1d */ /* 0x000fe40000010000 */
[C---:B--2---:R-:W-:Y:S08]  /*4f80*/  HMMA.16816.F32 R28, R136.reuse, R140, R28 ;  /* 0x0000008c881c723c */ /* 0x044ff0000000181c */
[----:B------:R-:W-:Y:S01]  /*4f90*/  HMMA.16816.F32 R32, R136, R142, R32 ;  /* 0x0000008e8820723c */ /* 0x000fe20000001820 */
[----:B------:R-:W-:Y:S08]  /*4fa0*/  @!UPT UIADD3 URZ, UPT, UPT, URZ, URZ, URZ ;  /* 0x000000fffffff290 */ /* 0x000ff0000fffe0ff */
[----:B-1----:R-:W-:Y:S11]  /*4fb0*/  @P0 BRA `(.L_x_25) ;  /* 0xfffffff000d00947 */ /* 0x002ff6000383ffff */
.L_x_24:
[----:B------:R-:W-:Y:S02]  /*4fc0*/  FMNMX3.FTZ R2, R133, R4, R5, !PT ;  /* 0x0000000485027276 */ /* 0x000fe40007810005 */
        /* <DEDUP_REMOVED lines=14> */
[----:B------:R-:W-:Y:S03]  /*50b0*/  FMNMX3.FTZ R137, R0, R34, R35, !PT ;  /* 0x0000002200897276 */ /* 0x000fe60007810023 */
[----:B-1----:R-:W-:Y:S08]  /*50c0*/  SHFL.BFLY PT, R141, R134, 0x2, 0x1f ;  /* 0x0c401f00868d7f89 */ /* 0x002ff000000e0000 */
[----:B------:R-:W1:Y:S02]  /*50d0*/  SHFL.BFLY PT, R0, R137, 0x2, 0x1f ;  /* 0x0c401f0089007f89 */ /* 0x000e6400000e0000 */
[----:B-1----:R-:W-:Y:S02]  /*50e0*/  FMNMX.FTZ R135, R137, R0, !PT ;  /* 0x0000000089877209 */ /* 0x002fe40007810000 */
[----:B------:R-:W-:Y:S04]  /*50f0*/  FMNMX.FTZ R139, R134, R141, !PT ;  /* 0x0000008d868b7209 */ /* 0x000fe80007810000 */
[----:B------:R-:W1:Y:S08]  /*5100*/  SHFL.BFLY PT, R0, R135, 0x1, 0x1f ;  /* 0x0c201f0087007f89 */ /* 0x000e7000000e0000 */
[----:B------:R-:W2:Y:S01]  /*5110*/  SHFL.BFLY PT, R2, R139, 0x1, 0x1f ;  /* 0x0c201f008b027f89 */ /* 0x000ea200000e0000 */
[----:B-1----:R-:W-:Y:S02]  /*5120*/  FMNMX.FTZ R0, R135, R0, !PT ;  /* 0x0000000087007209 */ /* 0x002fe40007810000 */
[----:B--2---:R-:W-:Y:S03]  /*5130*/  FMNMX.FTZ R2, R139, R2, !PT ;  /* 0x000000028b027209 */ /* 0x004fe60007810000 */
[C---:B------:R-:W-:Y:S02]  /*5140*/  FMUL.FTZ R135, R0.reuse, UR4 ;  /* 0x0000000400877c20 */ /* 0x040fe40008410000 */
[----:B------:R-:W1:Y:S01]  /*5150*/  LDSM.16.MT88.4 R136, [R157+0x12000] ;  /* 0x012000009d88783b */ /* 0x000e620000004200 */
[----:B------:R-:W-:Y:S01]  /*5160*/  FADD.FTZ R3, -R0, R3 ;  /* 0x0000000300037221 */ /* 0x000fe20000010100 */
[C---:B------:R-:W-:Y:S01]  /*5170*/  FSETP.NEU.FTZ.AND P0, PT, R2.reuse, -INF , PT ;  /* 0xff8000000200780b */ /* 0x040fe20003f1d000 */
[C---:B------:R-:W-:Y:S01]  /*5180*/  FMUL.FTZ R140, R2.reuse, UR4 ;  /* 0x00000004028c7c20 */ /* 0x040fe20008410000 */
[----:B------:R-:W-:Y:S01]  /*5190*/  FADD.FTZ R132, -R2, R133 ;  /* 0x0000008502847221 */ /* 0x000fe20000010100 */
[----:B------:R-:W-:Y:S03]  /*51a0*/  FMUL.FTZ R134, R3, UR4 ;  /* 0x0000000403867c20 */ /* 0x000fe60008410000 */
[----:B------:R-:W-:Y:S01]  /*51b0*/  FSEL R140, R140, RZ, P0 ;  /* 0x000000ff8c8c7208 */ /* 0x000fe20000000000 */
[----:B------:R-:W-:Y:S01]  /*51c0*/  FMUL.FTZ R133, R132, UR4 ;  /* 0x0000000484857c20 */ /* 0x000fe20008410000 */
[----:B------:R-:W-:Y:S01]  /*51d0*/  FSETP.NEU.FTZ.AND P0, PT, R0, -INF , PT ;  /* 0xff8000000000780b */ /* 0x000fe20003f1d000 */
[----:B------:R-:W2:Y:S02]  /*51e0*/  MUFU.EX2 R3, R134 ;  /* 0x0000008600037308 */ /* 0x000ea40000000800 */
[--C-:B------:R-:W-:Y:S01]  /*51f0*/  FFMA.FTZ R147, R4, UR4, -R140.reuse ;  /* 0x0000000404937c23 */ /* 0x100fe2000801088c */
[----:B------:R-:W-:Y:S01]  /*5200*/  FSEL R135, R135, RZ, P0 ;  /* 0x000000ff87877208 */ /* 0x000fe20000000000 */
[--C-:B------:R-:W-:Y:S01]  /*5210*/  FFMA.FTZ R148, R5, UR4, -R140.reuse ;  /* 0x0000000405947c23 */ /* 0x100fe2000801088c */
[--C-:B------:R-:W-:Y:S01]  /*5220*/  FFMA.FTZ R141, R8, UR4, -R140.reuse ;  /* 0x00000004088d7c23 */ /* 0x100fe2000801088c */
[--C-:B------:R-:W-:Y:S01]  /*5230*/  FFMA.FTZ R144, R13, UR4, -R140.reuse ;  /* 0x000000040d907c23 */ /* 0x100fe2000801088c */
[--C-:B------:R-:W-:Y:S03]  /*5240*/  FFMA.FTZ R151, R21, UR4, -R140.reuse ;  /* 0x0000000415977c23 */ /* 0x100fe6000801088c */
[----:B------:R-:W-:Y:S01]  /*5250*/  MUFU.EX2 R147, R147 ;  /* 0x0000009300937308 */ /* 0x000fe20000000800 */
[--C-:B------:R-:W-:Y:S01]  /*5260*/  FFMA.FTZ R145, R6, UR4, -R135.reuse ;  /* 0x0000000406917c23 */ /* 0x100fe20008010887 */
[--C-:B------:R-:W-:Y:S01]  /*5270*/  FFMA.FTZ R142, R10, UR4, -R135.reuse ;  /* 0x000000040a8e7c23 */ /* 0x100fe20008010887 */
[--C-:B------:R-:W-:Y:S01]  /*5280*/  FFMA.FTZ R143, R11, UR4, -R135.reuse ;  /* 0x000000040b8f7c23 */ /* 0x100fe20008010887 */
[--C-:B------:R-:W-:Y:S01]  /*5290*/  FFMA.FTZ R7, R7, UR4, -R135.reuse ;  /* 0x0000000407077c23 */ /* 0x100fe20008010887 */
[--C-:B------:R-:W-:Y:S01]  /*52a0*/  FFMA.FTZ R149, R14, UR4, -R135.reuse ;  /* 0x000000040e957c23 */ /* 0x100fe20008010887 */
[--C-:B------:R-:W-:Y:S01]  /*52b0*/  FFMA.FTZ R146, R15, UR4, -R135.reuse ;  /* 0x000000040f927c23 */ /* 0x100fe20008010887 */
[----:B------:R-:W-:Y:S03]  /*52c0*/  FFMA.FTZ R150, R22, UR4, -R135 ;  /* 0x0000000416967c23 */ /* 0x000fe60008010887 */
[----:B------:R-:W3:Y:S01]  /*52d0*/  MUFU.EX2 R132, R133 ;  /* 0x0000008500847308 */ /* 0x000ee20000000800 */
[C---:B--2---:R-:W-:Y:S01]  /*52e0*/  FMUL.FTZ R38, R3.reuse, R38 ;  /* 0x0000002603267220 */ /* 0x044fe20000410000 */
[C---:B------:R-:W-:Y:S01]  /*52f0*/  FMUL.FTZ R39, R3.reuse, R39 ;  /* 0x0000002703277220 */ /* 0x040fe20000410000 */
[C---:B------:R-:W-:Y:S01]  /*5300*/  FMUL.FTZ R42, R3.reuse, R42 ;  /* 0x0000002a032a7220 */ /* 0x040fe20000410000 */
[C---:B------:R-:W-:Y:S01]  /*5310*/  FMUL.FTZ R43, R3.reuse, R43 ;  /* 0x0000002b032b7220 */ /* 0x040fe20000410000 */
[C---:B------:R-:W-:Y:S01]  /*5320*/  FMUL.FTZ R46, R3.reuse, R46 ;  /* 0x0000002e032e7220 */ /* 0x040fe20000410000 */
[C---:B------:R-:W-:Y:S01]  /*5330*/  FMUL.FTZ R47, R3.reuse, R47 ;  /* 0x0000002f032f7220 */ /* 0x040fe20000410000 */
[C---:B------:R-:W-:Y:S03]  /*5340*/  FMUL.FTZ R50, R3.reuse, R50 ;  /* 0x0000003203327220 */ /* 0x040fe60000410000 */
[----:B------:R-:W2:Y:S01]  /*5350*/  MUFU.EX2 R148, R148 ;  /* 0x0000009400947308 */ /* 0x000ea20000000800 */
[C---:B------:R-:W-:Y:S01]  /*5360*/  FMUL.FTZ R51, R3.reuse, R51 ;  /* 0x0000003303337220 */ /* 0x040fe20000410000 */
[C---:B------:R-:W-:Y:S01]  /*5370*/  FMUL.FTZ R54, R3.reuse, R54 ;  /* 0x0000003603367220 */ /* 0x040fe20000410000 */
[C---:B------:R-:W-:Y:S01]  /*5380*/  FMUL.FTZ R55, R3.reuse, R55 ;  /* 0x0000003703377220 */ /* 0x040fe20000410000 */
[C---:B------:R-:W-:Y:S01]  /*5390*/  FMUL.FTZ R58, R3.reuse, R58 ;  /* 0x0000003a033a7220 */ /* 0x040fe20000410000 */
[C---:B------:R-:W-:Y:S01]  /*53a0*/  FMUL.FTZ R59, R3.reuse, R59 ;  /* 0x0000003b033b7220 */ /* 0x040fe20000410000 */
[C---:B------:R-:W-:Y:S01]  /*53b0*/  FMUL.FTZ R62, R3.reuse, R62 ;  /* 0x0000003e033e7220 */ /* 0x040fe20000410000 */
[----:B------:R-:W-:Y:S03]  /*53c0*/  FMUL.FTZ R63, R3, R63 ;  /* 0x0000003f033f7220 */ /* 0x000fe60000410000 */
[----:B------:R4:W-:Y:S01]  /*53d0*/  MUFU.EX2 R134, R7 ;  /* 0x0000000700867308 */ /* 0x0009e20000000800 */
[C---:B---3--:R-:W-:Y:S01]  /*53e0*/  FMUL.FTZ R36, R132.reuse, R36 ;  /* 0x0000002484247220 */ /* 0x048fe20000410000 */
[C---:B------:R-:W-:Y:S01]  /*53f0*/  FMUL.FTZ R37, R132.reuse, R37 ;  /* 0x0000002584257220 */ /* 0x040fe20000410000 */
        /* <DEDUP_REMOVED lines=42> */
[C---:B------:R-:W-:Y:S01]  /*56a0*/  FFMA.FTZ R177, R132.reuse, R177, R147 ;  /* 0x000000b184b17223 */ /* 0x040fe20000010093 */
[C---:B------:R-:W-:Y:S01]  /*56b0*/  FMUL.FTZ R124, R132.reuse, R124 ;  /* 0x0000007c847c7220 */ /* 0x040fe20000410000 */
[C---:B------:R-:W-:Y:S01]  /*56c0*/  FMUL.FTZ R125, R132.reuse, R125 ;  /* 0x0000007d847d7220 */ /* 0x040fe20000410000 */
[C---:B------:R-:W-:Y:S01]  /*56d0*/  FMUL.FTZ R128, R132.reuse, R128 ;  /* 0x0000008084807220 */ /* 0x040fe20000410000 */
[----:B------:R-:W-:Y:S01]  /*56e0*/  FMUL.FTZ R129, R132, R129 ;  /* 0x0000008184817220 */ /* 0x000fe20000410000 */
[--C-:B------:R-:W-:Y:S01]  /*56f0*/  FFMA.FTZ R132, R9, UR4, -R140.reuse ;  /* 0x0000000409847c23 */ /* 0x100fe2000801088c */
[----:B------:R-:W-:Y:S01]  /*5700*/  MUFU.EX2 R141, R141 ;  /* 0x0000008d008d7308 */ /* 0x000fe20000000800 */
[----:B--2---:R-:W-:Y:S01]  /*5710*/  F2FP.F16.F32.PACK_AB R8, R148, R147 ;  /* 0x000000939408723e */ /* 0x004fe200000000ff */
[C---:B------:R-:W-:Y:S01]  /*5720*/  FMUL.FTZ R66, R3.reuse, R66 ;  /* 0x0000004203427220 */ /* 0x040fe20000410000 */
[----:B----4-:R-:W-:Y:S01]  /*5730*/  MOV R7, R175 ;  /* 0x000000af00077202 */ /* 0x010fe20000000f00 */
[C---:B------:R-:W-:Y:S01]  /*5740*/  FMUL.FTZ R67, R3.reuse, R67 ;  /* 0x0000004303437220 */ /* 0x040fe20000410000 */
[----:B------:R-:W-:Y:S01]  /*5750*/  @P6 IADD3 R7, PT, PT, R176, -0x40, RZ ;  /* 0xffffffc0b0076810 */ /* 0x000fe20007ffe0ff */
[C---:B------:R-:W-:Y:S01]  /*5760*/  FMUL.FTZ R70, R3.reuse, R70 ;  /* 0x0000004603467220 */ /* 0x040fe20000410000 */
[C---:B------:R-:W-:Y:S03]  /*5770*/  FMUL.FTZ R71, R3.reuse, R71 ;  /* 0x0000004703477220 */ /* 0x040fe60000410000 */
[----:B------:R-:W-:Y:S01]  /*5780*/  MUFU.EX2 R142, R142 ;  /* 0x0000008e008e7308 */ /* 0x000fe20000000800 */
[----:B------:R-:W-:Y:S01]  /*5790*/  IADD3 R6, PT, PT, R160, R7, RZ ;  /* 0x00000007a0067210 */ /* 0x000fe20007ffe0ff */
        /* <DEDUP_REMOVED lines=13> */
[C---:B------:R-:W-:Y:S03]  /*5870*/  FMUL.FTZ R98, R3.reuse, R98 ;  /* 0x0000006203627220 */ /* 0x040fe60000410000 */
[----:B------:R-:W3:Y:S01]  /*5880*/  MUFU.EX2 R145, R145 ;  /* 0x0000009100917308 */ /* 0x000ee20000000800 */
[C---:B------:R-:W-:Y:S01]  /*5890*/  FMUL.FTZ R99, R3.reuse, R99 ;  /* 0x0000006303637220 */ /* 0x040fe20000410000 */
[C---:B------:R-:W-:Y:S01]  /*58a0*/  FMUL.FTZ R102, R3.reuse, R102 ;  /* 0x0000006603667220 */ /* 0x040fe20000410000 */
[C---:B------:R-:W-:Y:S01]  /*58b0*/  FMUL.FTZ R103, R3.reuse, R103 ;  /* 0x0000006703677220 */ /* 0x040fe20000410000 */
[C---:B------:R-:W-:Y:S01]  /*58c0*/  FMUL.FTZ R106, R3.reuse, R106 ;  /* 0x0000006a036a7220 */ /* 0x040fe20000410000 */
[C---:B------:R-:W-:Y:S01]  /*58d0*/  FMUL.FTZ R107, R3.reuse, R107 ;  /* 0x0000006b036b7220 */ /* 0x040fe20000410000 */
[C---:B------:R-:W-:Y:S01]  /*58e0*/  FMUL.FTZ R110, R3.reuse, R110 ;  /* 0x0000006e036e7220 */ /* 0x040fe20000410000 */
[----:B------:R-:W-:Y:S03]  /*58f0*/  FMUL.FTZ R111, R3, R111 ;  /* 0x0000006f036f7220 */ /* 0x000fe60000410000 */
[----:B------:R-:W4:Y:S01]  /*5900*/  MUFU.EX2 R132, R132 ;  /* 0x0000008400847308 */ /* 0x000f220000000800 */
[----:B--2---:R-:W-:Y:S01]  /*5910*/  F2FP.F16.F32.PACK_AB R11, R143, R142 ;  /* 0x0000008e8f0b723e */ /* 0x004fe200000000ff */
[C---:B------:R-:W-:Y:S01]  /*5920*/  FMUL.FTZ R114, R3.reuse, R114 ;  /* 0x0000007203727220 */ /* 0x040fe20000410000 */
[C---:B------:R-:W-:Y:S01]  /*5930*/  FMUL.FTZ R115, R3.reuse, R115 ;  /* 0x0000007303737220 */ /* 0x040fe20000410000 */
[C---:B------:R-:W-:Y:S01]  /*5940*/  FMUL.FTZ R118, R3.reuse, R118 ;  /* 0x0000007603767220 */ /* 0x040fe20000410000 */
[C---:B------:R-:W-:Y:S01]  /*5950*/  FMUL.FTZ R119, R3.reuse, R119 ;  /* 0x0000007703777220 */ /* 0x040fe20000410000 */
[C---:B------:R-:W-:Y:S01]  /*5960*/  FMUL.FTZ R122, R3.reuse, R122 ;  /* 0x0000007a037a7220 */ /* 0x040fe20000410000 */
[C---:B------:R-:W-:Y:S01]  /*5970*/  FMUL.FTZ R123, R3.reuse, R123 ;  /* 0x0000007b037b7220 */ /* 0x040fe20000410000 */
[C---:B------:R-:W-:Y:S01]  /*5980*/  FMUL.FTZ R126, R3.reuse, R126 ;  /* 0x0000007e037e7220 */ /* 0x040fe20000410000 */
[----:B---3--:R-:W-:Y:S01]  /*5990*/  F2FP.F16.F32.PACK_AB R9, R134, R145 ;  /* 0x000000918609723e */ /* 0x008fe200000000ff */
[C---:B------:R-:W-:Y:S01]  /*59a0*/  FMUL.FTZ R127, R3.reuse, R127 ;  /* 0x0000007f037f7220 */ /* 0x040fe20000410000 */
[--C-:B------:R-:W-:Y:S01]  /*59b0*/  FFMA.FTZ R147, R12, UR4, -R140.reuse ;  /* 0x000000040c937c23 */ /* 0x100fe2000801088c */
[C---:B------:R-:W-:Y:S01]  /*59c0*/  FMUL.FTZ R130, R3.reuse, R130 ;  /* 0x0000008203827220 */ /* 0x040fe20000410000 */
[----:B------:R-:W-:Y:S01]  /*59d0*/  LDSM.16.MT88.4 R12, [R157+0x12800] ;  /* 0x012800009d0c783b */ /* 0x000fe20000004200 */
[C---:B------:R-:W-:Y:S01]  /*59e0*/  FMUL.FTZ R131, R3.reuse, R131 ;  /* 0x0000008303837220 */ /* 0x040fe20000410000 */
[----:B------:R-:W-:Y:S01]  /*59f0*/  FFMA.FTZ R145, R3, R178, R145 ;  /* 0x000000b203917223 */ /* 0x000fe20000010091 */
[--C-:B------:R-:W-:Y:S01]  /*5a00*/  FFMA.FTZ R3, R19, UR4, -R135.reuse ;  /* 0x0000000413037c23 */ /* 0x100fe20008010887 */
[----:B----4-:R-:W-:Y:S01]  /*5a10*/  F2FP.F16.F32.PACK_AB R10, R132, R141 ;  /* 0x0000008d840a723e */ /* 0x010fe200000000ff */
[--C-:B------:R-:W-:Y:S01]  /*5a20*/  FFMA.FTZ R152, R24, UR4, -R140.reuse ;  /* 0x0000000418987c23 */ /* 0x100fe2000801088c */
[--C-:B------:R-:W-:Y:S01]  /*5a30*/  FFMA.FTZ R153, R25, UR4, -R140.reuse ;  /* 0x0000000419997c23 */ /* 0x100fe2000801088c */
[--C-:B------:R-:W-:Y:S01]  /*5a40*/  FFMA.FTZ R155, R26, UR4, -R135.reuse ;  /* 0x000000041a9b7c23 */ /* 0x100fe20008010887 */
[--C-:B------:R-:W-:Y:S01]  /*5a50*/  FFMA.FTZ R27, R27, UR4, -R135.reuse ;  /* 0x000000041b1b7c23 */ /* 0x100fe20008010887 */
[--C-:B------:R-:W-:Y:S01]  /*5a60*/  FFMA.FTZ R30, R30, UR4, -R135.reuse ;  /* 0x000000041e1e7c23 */ /* 0x100fe20008010887 */
[----:B------:R-:W-:Y:S01]  /*5a70*/  FFMA.FTZ R31, R31, UR4, -R135 ;  /* 0x000000041f1f7c23 */ /* 0x000fe20008010887 */
[C---:B-1----:R-:W-:Y:S01]  /*5a80*/  HMMA.16816.F32 R36, R8.reuse, R136, R36 ;  /* 0x000000880824723c */ /* 0x042fe20000001824 */
[----:B------:R-:W-:Y:S04]  /*5a90*/  MUFU.EX2 R149, R149 ;  /* 0x0000009500957308 */ /* 0x000fe80000000800 */
[--C-:B------:R-:W-:Y:S01]  /*5aa0*/  FFMA.FTZ R28, R28, UR4, -R140.reuse ;  /* 0x000000041c1c7c23 */ /* 0x100fe2000801088c */
[--C-:B------:R-:W-:Y:S01]  /*5ab0*/  FFMA.FTZ R29, R29, UR4, -R140.reuse ;  /* 0x000000041d1d7c23 */ /* 0x100fe2000801088c */
[----:B------:R-:W-:Y:S01]  /*5ac0*/  FADD.FTZ R145, R134, R145 ;  /* 0x0000009186917221 */ /* 0x000fe20000010000 */
[C---:B------:R-:W-:Y:S01]  /*5ad0*/  HMMA.16816.F32 R40, R8.reuse, R138, R40 ;  /* 0x0000008a0828723c */ /* 0x040fe20000001828 */
[----:B------:R-:W1:Y:S02]  /*5ae0*/  LDSM.16.MT88.4 R136, [R156+0x12000] ;  /* 0x012000009c88783b */ /* 0x000e640000004200 */
[----:B------:R2:W-:Y:S01]  /*5af0*/  MUFU.EX2 R134, R27 ;  /* 0x0000001b00867308 */ /* 0x0005e20000000800 */
[--C-:B------:R-:W-:Y:S01]  /*5b00*/  FFMA.FTZ R32, R32, UR4, -R140.reuse ;  /* 0x0000000420207c23 */ /* 0x100fe2000801088c */
[----:B------:R-:W-:Y:S02]  /*5b10*/  ISETP.GT.AND P0, PT, R174, RZ, PT ;  /* 0x000000ffae00720c */ /* 0x000fe40003f04270 */
[----:B------:R-:W-:Y:S06]  /*5b20*/  MOV R133, R2 ;  /* 0x0000000200857202 */ /* 0x000fec0000000f00 */
[----:B------:R-:W-:Y:S10]  /*5b30*/  MUFU.EX2 R147, R147 ;  /* 0x0000009300937308 */ /* 0x000ff40000000800 */
[----:B------:R-:W3:Y:S01]  /*5b40*/  MUFU.EX2 R144, R144 ;  /* 0x0000009000907308 */ /* 0x000ee20000000800 */
[----:B--2---:R-:W-:Y:S09]  /*5b50*/  LDSM.16.MT88.4 R24, [R7+0x1800] ;  /* 0x001800000718783b */ /* 0x004ff20000004200 */
[----:B------:R-:W2:Y:S10]  /*5b60*/  MUFU.EX2 R146, R146 ;  /* 0x0000009200927308 */ /* 0x000eb40000000800 */
[----:B------:R-:W-:Y:S01]  /*5b70*/  MUFU.EX2 R3, R3 ;  /* 0x0000000300037308 */ /* 0x000fe20000000800 */
[C---:B-1----:R-:W-:Y:S09]  /*5b80*/  HMMA.16816.F32 R44, R8.reuse, R136, R44 ;  /* 0x00000088082c723c */ /* 0x042ff2000000182c */
[----:B------:R-:W-:Y:S01]  /*5b90*/  MUFU.EX2 R151, R151 ;  /* 0x0000009700977308 */ /* 0x000fe20000000800 */
[C---:B------:R-:W-:Y:S01]  /*5ba0*/  HMMA.16816.F32 R48, R8.reuse, R138, R48 ;  /* 0x0000008a0830723c */ /* 0x040fe20000001830 */
[----:B------:R-:W1:Y:S08]  /*5bb0*/  LDSM.16.MT88.4 R136, [R7] ;  /* 0x000000000788783b */ /* 0x000e700000004200 */
[----:B------:R-:W-:Y:S10]  /*5bc0*/  MUFU.EX2 R150, R150 ;  /* 0x0000009600967308 */ /* 0x000ff40000000800 */
[----:B------:R-:W-:Y:S10]  /*5bd0*/  MUFU.EX2 R152, R152 ;  /* 0x0000009800987308 */ /* 0x000ff40000000800 */
[----:B------:R-:W-:Y:S10]  /*5be0*/  MUFU.EX2 R153, R153 ;  /* 0x0000009900997308 */ /* 0x000ff40000000800 */
[----:B------:R-:W-:Y:S10]  /*5bf0*/  MUFU.EX2 R155, R155 ;  /* 0x0000009b009b7308 */ /* 0x000ff40000000800 */
[----:B------:R-:W-:Y:S01]  /*5c00*/  MUFU.EX2 R32, R32 ;  /* 0x0000002000207308 */ /* 0x000fe20000000800 */
[C---:B-1----:R-:W-:Y:S08]  /*5c10*/  HMMA.16816.F32 R52, R8.reuse, R136, R52 ;  /* 0x000000880834723c */ /* 0x042ff00000001834 */
[C---:B------:R-:W-:Y:S01]  /*5c20*/  HMMA.16816.F32 R56, R8.reuse, R138, R56 ;  /* 0x0000008a0838723c */ /* 0x040fe20000001838 */
[----:B------:R-:W1:Y:S07]  /*5c30*/  LDSM.16.MT88.4 R136, [R6] ;  /* 0x000000000688783b */ /* 0x000e6e0000004200 */
[C---:B-1----:R-:W-:Y:S08]  /*5c40*/  HMMA.16816.F32 R60, R8.reuse, R136, R60 ;  /* 0x00000088083c723c */ /* 0x042ff0000000183c */
[C---:B------:R-:W-:Y:S01]  /*5c50*/  HMMA.16816.F32 R64, R8.reuse, R138, R64 ;  /* 0x0000008a0840723c */ /* 0x040fe20000001840 */
[----:B------:R-:W1:Y:S07]  /*5c60*/  LDSM.16.MT88.4 R136, [R157+0x14000] ;  /* 0x014000009d88783b */ /* 0x000e6e0000004200 */
        /* <DEDUP_REMOVED lines=21> */
[C---:B-1----:R-:W-:Y:S03]  /*5dc0*/  HMMA.16816.F32 R124, R8.reuse, R136, R124 ;  /* 0x00000088087c723c */ /* 0x042fe6000000187c */
[--C-:B------:R-:W-:Y:S01]  /*5dd0*/  FFMA.FTZ R136, R17, UR4, -R140.reuse ;  /* 0x0000000411887c23 */ /* 0x100fe2000801088c */
[--C-:B------:R-:W-:Y:S01]  /*5de0*/  FFMA.FTZ R137, R16, UR4, -R140.reuse ;  /* 0x0000000410897c23 */ /* 0x100fe2000801088c */
[----:B------:R-:W-:Y:S01]  /*5df0*/  FADD.FTZ R16, R148, R177 ;  /* 0x000000b194107221 */ /* 0x000fe20000010000 */
[----:B------:R-:W-:Y:S01]  /*5e00*/  FFMA.FTZ R148, R20, UR4, -R140 ;  /* 0x0000000414947c23 */ /* 0x000fe2000801088c */
[----:B------:R-:W-:Y:S01]  /*5e10*/  FADD.FTZ R20, R142, R145 ;  /* 0x000000918e147221 */ /* 0x000fe20000010000 */
[----:B------:R-:W-:Y:S01]  /*5e20*/  HMMA.16816.F32 R128, R8, R138, R128 ;  /* 0x0000008a0880723c */ /* 0x000fe20000001880 */
[----:B------:R-:W-:Y:S02]  /*5e30*/  MUFU.EX2 R136, R136 ;  /* 0x0000008800887308 */ /* 0x000fe40000000800 */
[--C-:B------:R-:W-:Y:S01]  /*5e40*/  FFMA.FTZ R138, R18, UR4, -R135.reuse ;  /* 0x00000004128a7c23 */ /* 0x100fe20008010887 */
[----:B---3--:R-:W-:Y:S01]  /*5e50*/  F2FP.F16.F32.PACK_AB R8, R144, R147 ;  /* 0x000000939008723e */ /* 0x008fe200000000ff */
[----:B------:R-:W-:Y:S01]  /*5e60*/  FFMA.FTZ R139, R23, UR4, -R135 ;  /* 0x00000004178b7c23 */ /* 0x000fe20008010887 */
[----:B--2---:R-:W-:Y:S01]  /*5e70*/  F2FP.F16.F32.PACK_AB R9, R146, R149 ;  /* 0x000000959209723e */ /* 0x004fe200000000ff */
[----:B------:R-:W-:Y:S01]  /*5e80*/  FADD.FTZ R141, R141, R16 ;  /* 0x000000108d8d7221 */ /* 0x000fe20000010000 */
[----:B------:R-:W-:Y:S03]  /*5e90*/  FADD.FTZ R20, R143, R20 ;  /* 0x000000148f147221 */ /* 0x000fe60000010000 */
[----:B------:R-:W1:Y:S01]  /*5ea0*/  MUFU.EX2 R137, R137 ;  /* 0x0000008900897308 */ /* 0x000e620000000800 */
[----:B------:R-:W-:Y:S01]  /*5eb0*/  LDSM.16.MT88.4 R16, [R156+0x13000] ;  /* 0x013000009c10783b */ /* 0x000fe20000004200 */
[----:B------:R-:W-:Y:S01]  /*5ec0*/  FADD.FTZ R132, R132, R141 ;  /* 0x0000008d84847221 */ /* 0x000fe20000010000 */
[----:B------:R-:W-:Y:S01]  /*5ed0*/  FADD.FTZ R141, R149, R20 ;  /* 0x00000014958d7221 */ /* 0x000fe20000010000 */
[----:B------:R-:W-:Y:S02]  /*5ee0*/  FFMA.FTZ R140, R33, UR4, -R140 ;  /* 0x00000004218c7c23 */ /* 0x000fe4000801088c */
[----:B------:R-:W-:Y:S01]  /*5ef0*/  FADD.FTZ R147, R147, R132 ;  /* 0x0000008493937221 */ /* 0x000fe20000010000 */
[--C-:B------:R-:W-:Y:S03]  /*5f00*/  FFMA.FTZ R132, R34, UR4, -R135.reuse ;  /* 0x0000000422847c23 */ /* 0x100fe60008010887 */
[----:B------:R-:W2:Y:S01]  /*5f10*/  MUFU.EX2 R138, R138 ;  /* 0x0000008a008a7308 */ /* 0x000ea20000000800 */
[----:B------:R-:W-:Y:S01]  /*5f20*/  LDSM.16.MT88.4 R20, [R156+0x13800] ;  /* 0x013800009c14783b */ /* 0x000fe20000004200 */
[----:B------:R-:W-:Y:S01]  /*5f30*/  FFMA.FTZ R135, R35, UR4, -R135 ;  /* 0x0000000423877c23 */ /* 0x000fe20008010887 */
[----:B------:R-:W-:Y:S01]  /*5f40*/  FADD.FTZ R144, R144, R147 ;  /* 0x0000009390907221 */ /* 0x000fe20000010000 */
[----:B------:R-:W-:Y:S06]  /*5f50*/  FADD.FTZ R141, R146, R141 ;  /* 0x0000008d928d7221 */ /* 0x000fec0000010000 */
[----:B------:R-:W-:Y:S01]  /*5f60*/  MUFU.EX2 R33, R28 ;  /* 0x0000001c00217308 */ /* 0x000fe20000000800 */
[C---:B-1----:R-:W-:Y:S01]  /*5f70*/  F2FP.F16.F32.PACK_AB R10, R136.reuse, R137 ;  /* 0x00000089880a723e */ /* 0x042fe200000000ff */
[----:B------:R-:W-:Y:S04]  /*5f80*/  FADD.FTZ R137, R137, R144 ;  /* 0x0000009089897221 */ /* 0x000fe80000010000 */
[----:B------:R-:W-:Y:S04]  /*5f90*/  FADD.FTZ R137, R136, R137 ;  /* 0x0000008988897221 */ /* 0x000fe80000010000 */
[----:B------:R-:W-:Y:S01]  /*5fa0*/  MUFU.EX2 R142, R29 ;  /* 0x0000001d008e7308 */ /* 0x000fe20000000800 */
[C---:B--2---:R-:W-:Y:S01]  /*5fb0*/  F2FP.F16.F32.PACK_AB R11, R3.reuse, R138 ;  /* 0x0000008a030b723e */ /* 0x044fe200000000ff */
[----:B------:R-:W-:Y:S04]  /*5fc0*/  FADD.FTZ R138, R138, R141 ;  /* 0x0000008d8a8a7221 */ /* 0x000fe80000010000 */
[----:B------:R-:W-:Y:S02]  /*5fd0*/  FADD.FTZ R3, R3, R138 ;  /* 0x0000008a03037221 */ /* 0x000fe40000010000 */
[C---:B------:R-:W-:Y:S02]  /*5fe0*/  HMMA.16816.F32 R36, R8.reuse, R12, R36 ;  /* 0x0000000c0824723c */ /* 0x040fe40000001824 */
[----:B------:R-:W-:Y:S06]  /*5ff0*/  MUFU.EX2 R35, R30 ;  /* 0x0000001e00237308 */ /* 0x000fec0000000800 */
[C---:B------:R-:W-:Y:S01]  /*6000*/  HMMA.16816.F32 R40, R8.reuse, R14, R40 ;  /* 0x0000000e0828723c */ /* 0x040fe20000001828 */
[----:B------:R-:W1:Y:S03]  /*6010*/  LDSM.16.MT88.4 R12, [R156+0x12800] ;  /* 0x012800009c0c783b */ /* 0x000e660000004200 */
[----:B------:R2:W-:Y:S10]  /*6020*/  MUFU.EX2 R34, R31 ;  /* 0x0000001f00227308 */ /* 0x0005f40000000800 */
[----:B------:R-:W3:Y:S10]  /*6030*/  MUFU.EX2 R148, R148 ;  /* 0x0000009400947308 */ /* 0x000ef40000000800 */
[----:B------:R-:W4:Y:S01]  /*6040*/  MUFU.EX2 R139, R139 ;  /* 0x0000008b008b7308 */ /* 0x000f220000000800 */
[----:B--2---:R-:W-:Y:S09]  /*6050*/  LDSM.16.MT88.4 R28, [R6+0x5800] ;  /* 0x00580000061c783b */ /* 0x004ff20000004200 */
[----:B------:R-:W2:Y:S10]  /*6060*/  MUFU.EX2 R177, R140 ;  /* 0x0000008c00b17308 */ /* 0x000eb40000000800 */
[----:B------:R-:W-:Y:S01]  /*6070*/  MUFU.EX2 R132, R132 ;  /* 0x0000008400847308 */ /* 0x000fe20000000800 */
[C---:B-1----:R-:W-:Y:S09]  /*6080*/  HMMA.16816.F32 R44, R8.reuse, R12, R44 ;  /* 0x0000000c082c723c */ /* 0x042ff2000000182c */
[----:B------:R-:W1:Y:S01]  /*6090*/  MUFU.EX2 R135, R135 ;  /* 0x0000008700877308 */ /* 0x000e620000000800 */
[C---:B------:R-:W-:Y:S01]  /*60a0*/  HMMA.16816.F32 R48, R8.reuse, R14, R48 ;  /* 0x0000000e0830723c */ /* 0x040fe20000001830 */
[----:B------:R-:W5:Y:S07]  /*60b0*/  LDSM.16.MT88.4 R12, [R7+0x800] ;  /* 0x00080000070c783b */ /* 0x000f6e0000004200 */
[C---:B-----5:R-:W-:Y:S08]  /*60c0*/  HMMA.16816.F32 R52, R8.reuse, R12, R52 ;  /* 0x0000000c0834723c */ /* 0x060ff00000001834 */
        /* <DEDUP_REMOVED lines=27> */
[----:B------:R-:W-:Y:S01]  /*6280*/  HMMA.16816.F32 R128, R8, R14, R128 ;  /* 0x0000000e0880723c */ /* 0x000fe20000001880 */
[----:B------:R-:W5:Y:S02]  /*6290*/  LDSM.16.MT88.4 R12, [R157+0x13000] ;  /* 0x013000009d0c783b */ /* 0x000f640000004200 */
[----:B---3--:R-:W-:Y:S01]  /*62a0*/  F2FP.F16.F32.PACK_AB R8, R151, R148 ;  /* 0x000000949708723e */ /* 0x008fe200000000ff */
[----:B------:R-:W-:Y:S01]  /*62b0*/  FADD.FTZ R148, R148, R137 ;  /* 0x0000008994947221 */ /* 0x000fe20000010000 */
[----:B----4-:R-:W-:Y:S01]  /*62c0*/  F2FP.F16.F32.PACK_AB R9, R139, R150 ;  /* 0x000000968b09723e */ /* 0x010fe200000000ff */
[----:B------:R-:W-:Y:S01]  /*62d0*/  FADD.FTZ R150, R150, R3 ;  /* 0x0000000396967221 */ /* 0x000fe20000010000 */
[----:B------:R-:W-:Y:S01]  /*62e0*/  F2FP.F16.F32.PACK_AB R10, R153, R152 ;  /* 0x00000098990a723e */ /* 0x000fe200000000ff */
[----:B------:R-:W-:Y:S01]  /*62f0*/  FADD.FTZ R151, R151, R148 ;  /* 0x0000009497977221 */ /* 0x000fe20000010000 */
[C---:B------:R-:W-:Y:S01]  /*6300*/  F2FP.F16.F32.PACK_AB R11, R134.reuse, R155 ;  /* 0x0000009b860b723e */ /* 0x040fe200000000ff */
[----:B------:R-:W-:Y:S04]  /*6310*/  FADD.FTZ R150, R139, R150 ;  /* 0x000000968b967221 */ /* 0x000fe80000010000 */
[----:B------:R-:W-:Y:S04]  /*6320*/  FADD.FTZ R155, R155, R150 ;  /* 0x000000969b9b7221 */ /* 0x000fe80000010000 */
[----:B------:R-:W-:Y:S01]  /*6330*/  FADD.FTZ R134, R134, R155 ;  /* 0x0000009b86867221 */ /* 0x000fe20000010000 */
[C---:B-----5:R-:W-:Y:S08]  /*6340*/  HMMA.16816.F32 R36, R8.reuse, R12, R36 ;  /* 0x0000000c0824723c */ /* 0x060ff00000001824 */
[C---:B------:R-:W-:Y:S01]  /*6350*/  HMMA.16816.F32 R40, R8.reuse, R14, R40 ;  /* 0x0000000e0828723c */ /* 0x040fe20000001828 */
[----:B------:R-:W3:Y:S07]  /*6360*/  LDSM.16.MT88.4 R12, [R7+0x1000] ;  /* 0x00100000070c783b */ /* 0x000eee0000004200 */
[C---:B------:R-:W-:Y:S08]  /*6370*/  HMMA.16816.F32 R44, R8.reuse, R16, R44 ;  /* 0x00000010082c723c */ /* 0x040ff0000000182c */
[C---:B------:R-:W-:Y:S01]  /*6380*/  HMMA.16816.F32 R48, R8.reuse, R18, R48 ;  /* 0x000000120830723c */ /* 0x040fe20000001830 */
[----:B------:R-:W4:Y:S07]  /*6390*/  LDSM.16.MT88.4 R16, [R6+0x1000] ;  /* 0x001000000610783b */ /* 0x000f2e0000004200 */
[C---:B---3--:R-:W-:Y:S08]  /*63a0*/  HMMA.16816.F32 R52, R8.reuse, R12, R52 ;  /* 0x0000000c0834723c */ /* 0x048ff00000001834 */
[C---:B------:R-:W-:Y:S01]  /*63b0*/  HMMA.16816.F32 R56, R8.reuse, R14, R56 ;  /* 0x0000000e0838723c */ /* 0x040fe20000001838 */
[----:B------:R-:W3:Y:S07]  /*63c0*/  LDSM.16.MT88.4 R12, [R157+0x15000] ;  /* 0x015000009d0c783b */ /* 0x000eee0000004200 */
[C---:B----4-:R-:W-:Y:S08]  /*63d0*/  HMMA.16816.F32 R60, R8.reuse, R16, R60 ;  /* 0x00000010083c723c */ /* 0x050ff0000000183c */
        /* <DEDUP_REMOVED lines=24> */
[----:B------:R-:W-:Y:S01]  /*6560*/  HMMA.16816.F32 R128, R8, R18, R128 ;  /* 0x000000120880723c */ /* 0x000fe20000001880 */
[----:B------:R-:W4:Y:S02]  /*6570*/  LDSM.16.MT88.4 R16, [R6+0x1800] ;  /* 0x001800000610783b */ /* 0x000f240000004200 */
[----:B------:R-:W-:Y:S02]  /*6580*/  F2FP.F16.F32.PACK_AB R8, R142, R33 ;  /* 0x000000218e08723e */ /* 0x000fe400000000ff */
[C---:B------:R-:W-:Y:S01]  /*6590*/  F2FP.F16.F32.PACK_AB R9, R34.reuse, R35 ;  /* 0x000000232209723e */ /* 0x040fe200000000ff */
[----:B------:R-:W-:Y:S01]  /*65a0*/  FADD.FTZ R35, R35, R134 ;  /* 0x0000008623237221 */ /* 0x000fe20000010000 */
[----:B--2---:R-:W-:Y:S02]  /*65b0*/  F2FP.F16.F32.PACK_AB R10, R177, R32 ;  /* 0x00000020b10a723e */ /* 0x004fe400000000ff */
[C---:B-1----:R-:W-:Y:S01]  /*65c0*/  F2FP.F16.F32.PACK_AB R11, R135.reuse, R132 ;  /* 0x00000084870b723e */ /* 0x042fe200000000ff */
[----:B------:R-:W-:Y:S04]  /*65d0*/  FADD.FTZ R35, R34, R35 ;  /* 0x0000002322237221 */ /* 0x000fe80000010000 */
[----:B------:R-:W-:Y:S04]  /*65e0*/  FADD.FTZ R132, R132, R35 ;  /* 0x0000002384847221 */ /* 0x000fe80000010000 */
[----:B------:R-:W-:Y:S01]  /*65f0*/  FADD.FTZ R178, R135, R132 ;  /* 0x0000008487b27221 */ /* 0x000fe20000010000 */
[C---:B---3--:R-:W-:Y:S08]  /*6600*/  HMMA.16816.F32 R36, R8.reuse, R12, R36 ;  /* 0x0000000c0824723c */ /* 0x048ff00000001824 */
[C---:B------:R-:W-:Y:S01]  /*6610*/  HMMA.16816.F32 R40, R8.reuse, R14, R40 ;  /* 0x0000000e0828723c */ /* 0x040fe20000001828 */
[----:B------:R-:W1:Y:S07]  /*6620*/  LDSM.16.MT88.4 R12, [R157+0x15800] ;  /* 0x015800009d0c783b */ /* 0x000e6e0000004200 */
[C---:B------:R-:W-:Y:S08]  /*6630*/  HMMA.16816.F32 R44, R8.reuse, R20, R44 ;  /* 0x00000014082c723c */ /* 0x040ff0000000182c */
[C---:B------:R-:W-:Y:S01]  /*6640*/  HMMA.16816.F32 R48, R8.reuse, R22, R48 ;  /* 0x000000160830723c */ /* 0x040fe20000001830 */
[----:B------:R-:W2:Y:S07]  /*6650*/  LDSM.16.MT88.4 R20, [R156+0x15800] ;  /* 0x015800009c14783b */ /* 0x000eae0000004200 */
[C---:B------:R-:W-:Y:S08]  /*6660*/  HMMA.16816.F32 R52, R8.reuse, R24, R52 ;  /* 0x000000180834723c */ /* 0x040ff00000001834 */
[C---:B------:R-:W-:Y:S01]  /*6670*/  HMMA.16816.F32 R56, R8.reuse, R26, R56 ;  /* 0x0000001a0838723c */ /* 0x040fe20000001838 */
[----:B------:R-:W3:Y:S07]  /*6680*/  LDSM.16.MT88.4 R24, [R7+0x3800] ;  /* 0x003800000718783b */ /* 0x000eee0000004200 */
[C---:B----4-:R-:W-:Y:S08]  /*6690*/  HMMA.16816.F32 R60, R8.reuse, R16, R60 ;  /* 0x00000010083c723c */ /* 0x050ff0000000183c */
[C---:B------:R-:W-:Y:S01]  /*66a0*/  HMMA.16816.F32 R64, R8.reuse, R18, R64 ;  /* 0x000000120840723c */ /* 0x040fe20000001840 */
[----:B------:R4:W5:Y:S07]  /*66b0*/  LDSM.16.MT88.4 R16, [R6+0x3800] ;  /* 0x003800000610783b */ /* 0x00096e0000004200 */
[C---:B-1----:R-:W-:Y:S08]  /*66c0*/  HMMA.16816.F32 R68, R8.reuse, R12, R68 ;  /* 0x0000000c0844723c */ /* 0x042ff00000001844 */
[C---:B------:R-:W-:Y:S01]  /*66d0*/  HMMA.16816.F32 R72, R8.reuse, R14, R72 ;  /* 0x0000000e0848723c */ /* 0x040fe20000001848 */
[----:B------:R-:W1:Y:S07]  /*66e0*/  LDSM.16.MT88.4 R12, [R157+0x17800] ;  /* 0x017800009d0c783b */ /* 0x000e6e0000004200 */
[C---:B--2---:R-:W-:Y:S03]  /*66f0*/  HMMA.16816.F32 R76, R8.reuse, R20, R76 ;  /* 0x00000014084c723c */ /* 0x044fe6000000184c */
[----:B----4-:R-:W-:Y:S04]  /*6700*/  FADD.FTZ R6, R152, R151 ;  /* 0x0000009798067221 */ /* 0x010fe80000010000 */
[----:B------:R-:W-:Y:S01]  /*6710*/  FADD.FTZ R6, R153, R6 ;  /* 0x0000000699067221 */ /* 0x000fe20000010000 */
[C---:B------:R-:W-:Y:S01]  /*6720*/  HMMA.16816.F32 R80, R8.reuse, R22, R80 ;  /* 0x000000160850723c */ /* 0x040fe20000001850 */
[----:B------:R-:W2:Y:S02]  /*6730*/  LDSM.16.MT88.4 R20, [R156+0x17800] ;  /* 0x017800009c14783b */ /* 0x000ea40000004200 */
[----:B------:R-:W-:Y:S04]  /*6740*/  FADD.FTZ R3, R33, R6 ;  /* 0x0000000621037221 */ /* 0x000fe80000010000 */
[----:B------:R-:W-:Y:S01]  /*6750*/  FADD.FTZ R3, R142, R3 ;  /* 0x000000038e037221 */ /* 0x000fe20000010000 */
[C---:B---3--:R-:W-:Y:S03]  /*6760*/  HMMA.16816.F32 R84, R8.reuse, R24, R84 ;  /* 0x000000180854723c */ /* 0x048fe60000001854 */
[----:B------:R-:W-:Y:S01]  /*6770*/  FADD.FTZ R32, R32, R3 ;  /* 0x0000000320207221 */ /* 0x000fe20000010000 */
[----:B------:R-:W-:Y:S03]  /*6780*/  IADD3 R3, PT, PT, R174, -0x1, RZ ;  /* 0xffffffffae037810 */ /* 0x000fe60007ffe0ff */
[----:B------:R-:W-:Y:S01]  /*6790*/  FADD.FTZ R177, R177, R32 ;  /* 0x00000020b1b17221 */ /* 0x000fe20000010000 */
[C---:B------:R-:W-:Y:S01]  /*67a0*/  HMMA.16816.F32 R88, R8.reuse, R26, R88 ;  /* 0x0000001a0858723c */ /* 0x040fe20000001858 */
[----:B------:R-:W3:Y:S02]  /*67b0*/  LDSM.16.MT88.4 R24, [R7+0x5800] ;  /* 0x005800000718783b */ /* 0x000ee40000004200 */
[----:B------:R-:W-:Y:S02]  /*67c0*/  MOV R174, R3 ;  /* 0x0000000300ae7202 */ /* 0x000fe40000000f00 */
[----:B------:R-:W-:Y:S03]  /*67d0*/  MOV R3, R0 ;  /* 0x0000000000037202 */ /* 0x000fe60000000f00 */
[C---:B-----5:R-:W-:Y:S08]  /*67e0*/  HMMA.16816.F32 R92, R8.reuse, R16, R92 ;  /* 0x00000010085c723c */ /* 0x060ff0000000185c */
[C---:B------:R-:W-:Y:S08]  /*67f0*/  HMMA.16816.F32 R96, R8.reuse, R18, R96 ;  /* 0x000000120860723c */ /* 0x040ff00000001860 */
[C---:B-1----:R-:W-:Y:S08]  /*6800*/  HMMA.16816.F32 R100, R8.reuse, R12, R100 ;  /* 0x0000000c0864723c */ /* 0x042ff00000001864 */
[C---:B------:R-:W-:Y:S08]  /*6810*/  HMMA.16816.F32 R104, R8.reuse, R14, R104 ;  /* 0x0000000e0868723c */ /* 0x040ff00000001868 */
[C---:B--2---:R-:W-:Y:S08]  /*6820*/  HMMA.16816.F32 R108, R8.reuse, R20, R108 ;  /* 0x00000014086c723c */ /* 0x044ff0000000186c */
[C---:B------:R-:W-:Y:S08]  /*6830*/  HMMA.16816.F32 R112, R8.reuse, R22, R112 ;  /* 0x000000160870723c */ /* 0x040ff00000001870 */
[C---:B---3--:R-:W-:Y:S08]  /*6840*/  HMMA.16816.F32 R116, R8.reuse, R24, R116 ;  /* 0x000000180874723c */ /* 0x048ff00000001874 */
[C---:B------:R-:W-:Y:S08]  /*6850*/  HMMA.16816.F32 R120, R8.reuse, R26, R120 ;  /* 0x0000001a0878723c */ /* 0x040ff00000001878 */
[C---:B------:R-:W-:Y:S08]  /*6860*/  HMMA.16816.F32 R124, R8.reuse, R28, R124 ;  /* 0x0000001c087c723c */ /* 0x040ff0000000187c */
[----:B------:R-:W-:Y:S01]  /*6870*/  HMMA.16816.F32 R128, R8, R30, R128 ;  /* 0x0000001e0880723c */ /* 0x000fe20000001880 */
[----:B------:R-:W-:Y:S08]  /*6880*/  @!UPT UIADD3 URZ, UPT, UPT, URZ, URZ, URZ ;  /* 0x000000fffffff290 */ /* 0x000ff0000fffe0ff */
[----:B------:R-:W-:Y:S11]  /*6890*/  @P0 BRA `(.L_x_23) ;  /* 0xffffffd800f40947 */ /* 0x000ff6000383ffff */
.L_x_22:
[----:B------:R-:W1:Y:S01]  /*68a0*/  SHFL.BFLY PT, R4, R177, 0x2, 0x1f ;  /* 0x0c401f00b1047f89 */ /* 0x000e6200000e0000 */
[----:B------:R-:W2:Y:S01]  /*68b0*/  S2UR UR4, SR_CgaCtaId ;  /* 0x00000000000479c3 */ /* 0x000ea20000008800 */
[----:B------:R-:W-:Y:S02]  /*68c0*/  UMOV UR5, 0x400 ;  /* 0x0000040000057882 */ /* 0x000fe40000000000 */
[----:B------:R-:W3:Y:S01]  /*68d0*/  SHFL.BFLY PT, R3, R178, 0x2, 0x1f ;  /* 0x0c401f00b2037f89 */ /* 0x000ee200000e0000 */
[----:B------:R-:W4:Y:S04]  /*68e0*/  S2R R6, SR_TID.X ;  /* 0x0000000000067919 */ /* 0x000f280000002100 */
[----:B------:R-:W5:Y:S01]  /*68f0*/  LDC R25, c[0x0][0x434] ;  /* 0x00010d00ff197b82 */ /* 0x000f620000000800 */
[----:B------:R-:W5:Y:S07]  /*6900*/  S2R R20, SR_CTAID.Y ;  /* 0x0000000000147919 */ /* 0x000f6e0000002600 */
[----:B------:R-:W5:Y:S01]  /*6910*/  LDC R14, c[0x0][0x434] ;  /* 0x00010d00ff0e7b82 */ /* 0x000f620000000800 */
[----:B-1----:R-:W-:Y:S01]  /*6920*/  FADD.FTZ R13, R4, R177 ;  /* 0x000000b1040d7221 */ /* 0x002fe20000010000 */
[----:B--2---:R-:W-:Y:S01]  /*6930*/  ULEA UR4, UR4, UR5, 0x18 ;  /* 0x0000000504047291 */ /* 0x004fe2000f8ec0ff */
[----:B---3--:R-:W-:-:S03]  /*6940*/  FADD.FTZ R12, R3, R178 ;  /* 0x000000b2030c7221 */ /* 0x008fc60000010000 */
[----:B------:R-:W1:Y:S04]  /*6950*/  SHFL.BFLY PT, R8, R13, 0x1, 0x1f ;  /* 0x0c201f000d087f89 */ /* 0x000e6800000e0000 */
[----:B------:R-:W2:Y:S01]  /*6960*/  SHFL.BFLY PT, R7, R12, 0x1, 0x1f ;  /* 0x0c201f000c077f89 */ /* 0x000ea200000e0000 */
[C---:B----4-:R-:W-:Y:S02]  /*6970*/  SHF.L.U32 R5, R6.reuse, 0x1, RZ ;  /* 0x0000000106057819 */ /* 0x050fe400000006ff */
[C---:B------:R-:W-:Y:S02]  /*6980*/  SHF.L.U32 R3, R6.reuse, 0x5, RZ ;  /* 0x0000000506037819 */ /* 0x040fe400000006ff */
[----:B------:R-:W-:Y:S02]  /*6990*/  LOP3.LUT R4, R5, 0x6, RZ, 0xc0, !PT ;  /* 0x0000000605047812 */ /* 0x000fe400078ec0ff */
[----:B------:R-:W-:-:S02]  /*69a0*/  SHF.L.U32 R10, R6, 0x4, RZ ;  /* 0x00000004060a7819 */ /* 0x000fc400000006ff */
[----:B------:R-:W-:Y:S02]  /*69b0*/  LOP3.LUT R3, R4, 0x7c00, R3, 0xf8, !PT ;  /* 0x00007c0004037812 */ /* 0x000fe400078ef803 */
[----:B------:R-:W-:Y:S02]  /*69c0*/  MOV R4, 0x10 ;  /* 0x0000001000047802 */ /* 0x000fe40000000f00 */
[----:B------:R-:W-:Y:S01]  /*69d0*/  LOP3.LUT P0, RZ, R6, 0x4, RZ, 0xc0, !PT ;  /* 0x0000000406ff7812 */ /* 0x000fe2000780c0ff */
[----:B-1----:R-:W-:Y:S01]  /*69e0*/  FADD.FTZ R8, R13, R8 ;  /* 0x000000080d087221 */ /* 0x002fe20000010000 */
[----:B------:R-:W-:Y:S02]  /*69f0*/  LOP3.LUT R10, R10, 0x1c0, RZ, 0xc0, !PT ;  /* 0x000001c00a0a7812 */ /* 0x000fe400078ec0ff */
[----:B------:R-:W-:Y:S01]  /*6a00*/  SEL R4, R4, 0xfffffff0, !P0 ;  /* 0xfffffff004047807 */ /* 0x000fe20004000000 */
[----:B--2---:R-:W-:Y:S01]  /*6a10*/  FADD.FTZ R7, R12, R7 ;  /* 0x000000070c077221 */ /* 0x004fe20000010000 */
[----:B------:R-:W-:Y:S01]  /*6a20*/  LOP3.LUT R10, R10, 0x38, R5, 0xf8, !PT ;  /* 0x000000380a0a7812 */ /* 0x000fe200078ef805 */
[----:B------:R-:W1:Y:S01]  /*6a30*/  MUFU.RCP R11, R8 ;  /* 0x00000008000b7308 */ /* 0x000e620000001000 */
[----:B------:R-:W-:-:S02]  /*6a40*/  LOP3.LUT P0, RZ, R6, 0x10, RZ, 0xc0, !PT ;  /* 0x0000001006ff7812 */ /* 0x000fc4000780c0ff */
[----:B------:R-:W-:Y:S02]  /*6a50*/  LOP3.LUT R3, R3, R10, RZ, 0xfc, !PT ;  /* 0x0000000a03037212 */ /* 0x000fe400078efcff */
[----:B------:R-:W-:Y:S02]  /*6a60*/  MOV R5, 0x20 ;  /* 0x0000002000057802 */ /* 0x000fe40000000f00 */
[----:B------:R-:W-:Y:S01]  /*6a70*/  LOP3.LUT P1, RZ, R6, 0x8, RZ, 0xc0, !PT ;  /* 0x0000000806ff7812 */ /* 0x000fe2000782c0ff */
[----:B------:R-:W2:Y:S01]  /*6a80*/  MUFU.RCP R9, R7 ;  /* 0x0000000700097308 */ /* 0x000ea20000001000 */
[----:B------:R-:W-:Y:S02]  /*6a90*/  LEA R3, R3, UR4, 0x1 ;  /* 0x0000000403037c11 */ /* 0x000fe4000f8e08ff */
[----:B------:R-:W-:Y:S02]  /*6aa0*/  SEL R10, R5, 0xffffffe0, !P1 ;  /* 0xffffffe0050a7807 */ /* 0x000fe40004800000 */
[----:B------:R-:W-:-:S02]  /*6ab0*/  IADD3 R15, PT, PT, R3, 0x40, RZ ;  /* 0x00000040030f7810 */ /* 0x000fc40007ffe0ff */
[C---:B------:R-:W-:Y:S02]  /*6ac0*/  @P0 IADD3 R15, PT, PT, R3.reuse, -0x40, RZ ;  /* 0xffffffc0030f0810 */ /* 0x040fe40007ffe0ff */
[----:B------:R-:W-:Y:S02]  /*6ad0*/  IADD3 R13, PT, PT, R3, R10, RZ ;  /* 0x0000000a030d7210 */ /* 0x000fe40007ffe0ff */
[----:B------:R-:W-:Y:S02]  /*6ae0*/  IADD3 R19, PT, PT, R10, R15, RZ ;  /* 0x0000000f0a137210 */ /* 0x000fe40007ffe0ff */
[----:B------:R-:W3:Y:S01]  /*6af0*/  LDC.U8 R10, c[0x0][0x549] ;  /* 0x00015240ff0a7b82 */ /* 0x000ee20000000000 */
[----:B------:R-:W-:Y:S02]  /*6b00*/  FSETP.NE.FTZ.AND P4, PT, R8, RZ, PT ;  /* 0x000000ff0800720b */ /* 0x000fe40003f95000 */
[----:B------:R-:W-:Y:S02]  /*6b10*/  FSETP.NE.FTZ.AND P3, PT, R7, RZ, PT ;  /* 0x000000ff0700720b */ /* 0x000fe40003f75000 */
[----:B-1----:R-:W-:-:S02]  /*6b20*/  FSEL R11, R11, 1, P4 ;  /* 0x3f8000000b0b7808 */ /* 0x002fc40002000000 */
[----:B--2---:R-:W-:Y:S02]  /*6b30*/  FSEL R9, R9, 1, P3 ;  /* 0x3f80000009097808 */ /* 0x004fe40001800000 */
[----:B------:R-:W-:Y:S01]  /*6b40*/  IADD3 R5, PT, PT, R3, R4, RZ ;  /* 0x0000000403057210 */ /* 0x000fe20007ffe0ff */
[C---:B------:R-:W-:Y:S01]  /*6b50*/  FMUL.FTZ R36, R11.reuse, R36 ;  /* 0x000000240b247220 */ /* 0x040fe20000410000 */
[----:B------:R-:W-:Y:S01]  /*6b60*/  FMUL.FTZ R37, R11, R37 ;  /* 0x000000250b257220 */ /* 0x000fe20000410000 */
        /* <DEDUP_REMOVED lines=22> */
[----:B------:R-:W-:Y:S01]  /*6cd0*/  F2FP.F16.F32.PACK_AB R36, R37, R36 ;  /* 0x000000242524723e */ /* 0x000fe200000000ff */
[----:B------:R-:W-:Y:S01]  /*6ce0*/  FMUL.FTZ R60, R11, R60 ;  /* 0x0000003c0b3c7220 */ /* 0x000fe20000410000 */
[----:B------:R-:W-:Y:S01]  /*6cf0*/  F2FP.F16.F32.PACK_AB R38, R39, R38 ;  /* 0x000000262726723e */ /* 0x000fe200000000ff */
        /* <DEDUP_REMOVED lines=19> */
[C---:B------:R-:W-:Y:S01]  /*6e30*/  IADD3 R17, PT, PT, R4.reuse, R13, RZ ;  /* 0x0000000d04117210 */ /* 0x040fe20007ffe0ff */
        /* <DEDUP_REMOVED lines=9> */
[----:B------:R-:W-:Y:S01]  /*6ed0*/  STS [R3], R36 ;  /* 0x0000002403007388 */ /* 0x000fe20000000800 */
[----:B------:R-:W-:Y:S01]  /*6ee0*/  F2FP.F16.F32.PACK_AB R58, R59, R58 ;  /* 0x0000003a3b3a723e */ /* 0x000fe200000000ff */
[C---:B------:R-:W-:Y:S01]  /*6ef0*/  FMUL.FTZ R80, R11.reuse, R80 ;  /* 0x000000500b507220 */ /* 0x040fe20000410000 */
[C---:B------:R-:W-:Y:S01]  /*6f00*/  IADD3 R21, PT, PT, R4.reuse, R15, RZ ;  /* 0x0000000f04157210 */ /* 0x040fe20007ffe0ff */
[----:B------:R-:W-:Y:S01]  /*6f10*/  STS [R3+0x400], R38 ;  /* 0x0004002603007388 */ /* 0x000fe20000000800 */
[----:B------:R-:W-:Y:S01]  /*6f20*/  FMUL.FTZ R81, R11, R81 ;  /* 0x000000510b517220 */ /* 0x000fe20000410000 */
[C---:B------:R-:W-:Y:S01]  /*6f30*/  FMUL.FTZ R82, R9.reuse, R82 ;  /* 0x0000005209527220 */ /* 0x040fe20000410000 */
[----:B------:R-:W-:Y:S01]  /*6f40*/  FMUL.FTZ R83, R9, R83 ;  /* 0x0000005309537220 */ /* 0x000fe20000410000 */
[----:B------:R-:W-:Y:S01]  /*6f50*/  F2FP.F16.F32.PACK_AB R60, R61, R60 ;  /* 0x0000003c3d3c723e */ /* 0x000fe200000000ff */
[----:B------:R-:W-:Y:S01]  /*6f60*/  STS [R5], R40 ;  /* 0x0000002805007388 */ /* 0x000fe20000000800 */
[----:B------:R-:W-:Y:S01]  /*6f70*/  F2FP.F16.F32.PACK_AB R62, R63, R62 ;  /* 0x0000003e3f3e723e */ /* 0x000fe200000000ff */
[C---:B------:R-:W-:Y:S01]  /*6f80*/  FMUL.FTZ R84, R11.reuse, R84 ;  /* 0x000000540b547220 */ /* 0x040fe20000410000 */
[----:B------:R-:W-:Y:S01]  /*6f90*/  FMUL.FTZ R85, R11, R85 ;  /* 0x000000550b557220 */ /* 0x000fe20000410000 */
[----:B------:R-:W-:Y:S01]  /*6fa0*/  STS [R5+0x400], R42 ;  /* 0x0004002a05007388 */ /* 0x000fe20000000800 */
[C---:B------:R-:W-:Y:S01]  /*6fb0*/  FMUL.FTZ R86, R9.reuse, R86 ;  /* 0x0000005609567220 */ /* 0x040fe20000410000 */
[----:B------:R-:W-:Y:S01]  /*6fc0*/  FMUL.FTZ R87, R9, R87 ;  /* 0x0000005709577220 */ /* 0x000fe20000410000 */
[----:B------:R-:W-:Y:S01]  /*6fd0*/  F2FP.F16.F32.PACK_AB R64, R65, R64 ;  /* 0x000000404140723e */ /* 0x000fe200000000ff */
[----:B------:R-:W-:Y:S01]  /*6fe0*/  STS [R13], R44 ;  /* 0x0000002c0d007388 */ /* 0x000fe20000000800 */
[----:B------:R-:W-:Y:S01]  /*6ff0*/  F2FP.F16.F32.PACK_AB R66, R67, R66 ;  /* 0x000000424342723e */ /* 0x000fe200000000ff */
[C---:B------:R-:W-:Y:S01]  /*7000*/  FMUL.FTZ R88, R11.reuse, R88 ;  /* 0x000000580b587220 */ /* 0x040fe20000410000 */
[----:B------:R-:W-:Y:S01]  /*7010*/  IADD3 R23, PT, PT, R4, R19, RZ ;  /* 0x0000001304177210 */ /* 0x000fe20007ffe0ff */
        /* <DEDUP_REMOVED lines=16> */
[----:B---3--:R-:W-:Y:S01]  /*7120*/  ISETP.NE.AND P2, PT, R10, RZ, PT ;  /* 0x000000ff0a00720c */ /* 0x008fe20003f45270 */
        /* <DEDUP_REMOVED lines=29> */
[----:B------:R-:W-:Y:S01]  /*7300*/  STS [R3+0x4000], R68 ;  /* 0x0040004403007388 */ /* 0x000fe20000000800 */
        /* <DEDUP_REMOVED lines=10> */
[----:B------:R-:W-:Y:S01]  /*73b0*/  ISETP.NE.AND P0, PT, R172, -0x1, PT ;  /* 0xffffffffac00780c */ /* 0x000fe20003f05270 */
[----:B------:R-:W-:Y:S01]  /*73c0*/  STS [R5+0x4400], R74 ;  /* 0x0044004a05007388 */ /* 0x000fe20000000800 */
[----:B------:R-:W-:Y:S01]  /*73d0*/  FMUL.FTZ R117, R11, R117 ;  /* 0x000000750b757220 */ /* 0x000fe20000410000 */
        /* <DEDUP_REMOVED lines=21> */
[----:B------:R-:W5:Y:S01]  /*7530*/  @P2 LDC R10, c[0x0][0x430] ;  /* 0x00010c00ff0a2b82 */ /* 0x000f620000000800 */
[----:B------:R-:W-:Y:S01]  /*7540*/  F2FP.F16.F32.PACK_AB R108, R109, R108 ;  /* 0x0000006c6d6c723e */ /* 0x000fe200000000ff */
[----:B------:R-:W-:Y:S01]  /*7550*/  STS [R15+0x4400], R86 ;  /* 0x004400560f007388 */ /* 0x000fe20000000800 */
[----:B------:R-:W-:Y:S01]  /*7560*/  F2FP.F16.F32.PACK_AB R110, R111, R110 ;  /* 0x0000006e6f6e723e */ /* 0x000fe200000000ff */
[----:B------:R-:W-:Y:S01]  /*7570*/  FMUL.FTZ R130, R9, R130 ;  /* 0x0000008209827220 */ /* 0x000fe20000410000 */
[----:B------:R-:W-:Y:S01]  /*7580*/  F2FP.F16.F32.PACK_AB R112, R113, R112 ;  /* 0x000000707170723e */ /* 0x000fe200000000ff */
[----:B------:R-:W-:Y:S01]  /*7590*/  STS [R21+0x4000], R88 ;  /* 0x0040005815007388 */ /* 0x000fe20000000800 */
[----:B------:R-:W-:Y:S01]  /*75a0*/  F2FP.F16.F32.PACK_AB R114, R115, R114 ;  /* 0x000000727372723e */ /* 0x000fe200000000ff */
[----:B------:R-:W-:Y:S01]  /*75b0*/  FMUL.FTZ R131, R9, R131 ;  /* 0x0000008309837220 */ /* 0x000fe20000410000 */
[----:B------:R-:W-:Y:S01]  /*75c0*/  F2FP.F16.F32.PACK_AB R116, R117, R116 ;  /* 0x000000747574723e */ /* 0x000fe200000000ff */
[----:B------:R-:W-:Y:S01]  /*75d0*/  STS [R21+0x4400], R90 ;  /* 0x0044005a15007388 */ /* 0x000fe20000000800 */
[----:B------:R-:W-:Y:S01]  /*75e0*/  F2FP.F16.F32.PACK_AB R118, R119, R118 ;  /* 0x000000767776723e */ /* 0x000fe200000000ff */
[----:B------:R-:W1:Y:S01]  /*75f0*/  @P2 LDC R22, c[0x0][0x430] ;  /* 0x00010c00ff162b82 */ /* 0x000e620000000800 */
        /* <DEDUP_REMOVED lines=8> */
[----:B------:R-:W-:Y:S01]  /*7680*/  SHF.L.U32 R11, R6, 0x3, RZ ;  /* 0x00000003060b7819 */ /* 0x000fe200000006ff */
[----:B------:R-:W-:Y:S01]  /*7690*/  STS [R23+0x4000], R96 ;  /* 0x0040006017007388 */ /* 0x000fe20000000800 */
[----:B------:R-:W-:Y:S01]  /*76a0*/  F2FP.F16.F32.PACK_AB R130, R131, R130 ;  /* 0x000000828382723e */ /* 0x000fe200000000ff */
[----:B-----5:R-:W-:Y:S01]  /*76b0*/  @P2 IMAD R14, R10, R25, RZ ;  /* 0x000000190a0e2224 */ /* 0x020fe200078e02ff */
[----:B------:R-:W-:Y:S01]  /*76c0*/  F2FP.F16.F32.PACK_AB R128, R129, R128 ;  /* 0x000000808180723e */ /* 0x000fe200000000ff */
[----:B------:R-:W-:Y:S04]  /*76d0*/  STS [R23+0x4400], R98 ;  /* 0x0044006217007388 */ /* 0x000fe80000000800 */
[----:B------:R-:W-:Y:S04]  /*76e0*/  STS [R3+0x8000], R100 ;  /* 0x0080006403007388 */ /* 0x000fe80000000800 */
[----:B------:R-:W-:Y:S04]  /*76f0*/  STS [R3+0x8400], R102 ;  /* 0x0084006603007388 */ /* 0x000fe80000000800 */
[----:B------:R-:W-:Y:S04]  /*7700*/  STS [R5+0x8000], R104 ;  /* 0x0080006805007388 */ /* 0x000fe80000000800 */
[----:B------:R2:W-:Y:S04]  /*7710*/  STS [R5+0x8400], R106 ;  /* 0x0084006a05007388 */ /* 0x0005e80000000800 */
[----:B------:R-:W-:Y:S04]  /*7720*/  STS [R13+0x8000], R108 ;  /* 0x0080006c0d007388 */ /* 0x000fe80000000800 */
[----:B------:R3:W-:Y:S04]  /*7730*/  STS [R13+0x8400], R110 ;  /* 0x0084006e0d007388 */ /* 0x0007e80000000800 */
[----:B------:R-:W-:Y:S04]  /*7740*/  STS [R17+0x8000], R112 ;  /* 0x0080007011007388 */ /* 0x000fe80000000800 */
[----:B------:R4:W-:Y:S04]  /*7750*/  STS [R17+0x8400], R114 ;  /* 0x0084007211007388 */ /* 0x0009e80000000800 */
[----:B------:R-:W-:Y:S04]  /*7760*/  STS [R15+0x8000], R116 ;  /* 0x008000740f007388 */ /* 0x000fe80000000800 */
[----:B------:R5:W-:Y:S01]  /*7770*/  STS [R15+0x8400], R118 ;  /* 0x008400760f007388 */ /* 0x000be20000000800 */
[----:B--2---:R-:W2:Y:S03]  /*7780*/  @P0 LDC.64 R4, c[0x0][0x408] ;  /* 0x00010200ff040b82 */ /* 0x004ea60000000a00 */
[----:B------:R-:W-:Y:S04]  /*7790*/  STS [R21+0x8000], R120 ;  /* 0x0080007815007388 */ /* 0x000fe80000000800 */
[----:B------:R1:W-:Y:S01]  /*77a0*/  STS [R21+0x8400], R122 ;  /* 0x0084007a15007388 */ /* 0x0003e20000000800 */
[----:B---3--:R-:W3:Y:S01]  /*77b0*/  @!P0 LDC.64 R12, c[0x0][0x400] ;  /* 0x00010000ff0c8b82 */ /* 0x008ee20000000a00 */
[----:B------:R-:W2:Y:S02]  /*77c0*/  S2R R3, SR_CTAID.X ;  /* 0x0000000000037919 */ /* 0x000ea40000002500 */
[----:B------:R2:W-:Y:S01]  /*77d0*/  STS [R19+0x8000], R124 ;  /* 0x0080007c13007388 */ /* 0x0005e20000000800 */
[----:B----4-:R-:W-:-:S03]  /*77e0*/  LOP3.LUT R17, R11, 0x1f8, RZ, 0xc0, !PT ;  /* 0x000001f80b117812 */ /* 0x010fc600078ec0ff */
[----:B------:R4:W-:Y:S01]  /*77f0*/  STS [R19+0x8400], R126 ;  /* 0x0084007e13007388 */ /* 0x0009e20000000800 */
[----:B------:R-:W-:Y:S01]  /*7800*/  LOP3.LUT R16, R17, 0x38, R6, 0x78, !PT ;  /* 0x0000003811107812 */ /* 0x000fe200078e7806 */
[----:B------:R-:W2:Y:S01]  /*7810*/  S2R R9, SR_CTAID.Z ;  /* 0x0000000000097919 */ /* 0x000ea20000002700 */
[----:B-----5:R-:W2:Y:S02]  /*7820*/  LDC.U8 R15, c[0x0][0x548] ;  /* 0x00015200ff0f7b82 */ /* 0x020ea40000000000 */
[----:B------:R-:W-:Y:S02]  /*7830*/  LOP3.LUT R10, R16, 0x1e00, R11, 0xf8, !PT ;  /* 0x00001e00100a7812 */ /* 0x000fe400078ef80b */
[----:B-1----:R-:W-:Y:S01]  /*7840*/  @P2 MOV R21, 0x1 ;  /* 0x0000000100152802 */ /* 0x002fe20000000f00 */
[----:B------:R-:W-:Y:S06]  /*7850*/  @P2 BRA `(.L_x_26) ;  /* 0x0000000000202947 */ /* 0x000fec0003800000 */
[----:B--2---:R-:W-:Y:S01]  /*7860*/  ISETP.NE.AND P1, PT, R15, RZ, PT ;  /* 0x000000ff0f00720c */ /* 0x004fe20003f25270 */
[----:B------:R-:W1:-:S12]  /*7870*/  LDC R16, c[0x0][0x3e0] ;  /* 0x0000f800ff107b82 */ /* 0x000e580000000800 */
[----:B------:R-:W1:Y:S01]  /*7880*/  @P1 LDC R21, c[0x0][0x454] ;  /* 0x00011500ff151b82 */ /* 0x000e620000000800 */
[----:B------:R-:W-:Y:S02]  /*7890*/  @P1 MOV R22, 0x1 ;  /* 0x0000000100161802 */ /* 0x000fe40000000f00 */
[----:B------:R-:W-:-:S05]  /*78a0*/  @!P1 MOV R22, 0x1 ;  /* 0x0000000100169802 */ /* 0x000fca0000000f00 */
[----:B------:R-:W2:Y:S01]  /*78b0*/  @P1 LDC R14, c[0x0][0x454] ;  /* 0x00011500ff0e1b82 */ /* 0x000ea20000000800 */
[-C--:B-1----:R-:W-:Y:S02]  /*78c0*/  @P1 IMAD R21, R21, R16.reuse, RZ ;  /* 0x0000001015151224 */ /* 0x082fe400078e02ff */
[----:B------:R-:W-:-:S07]  /*78d0*/  @!P1 IMAD R21, R25, R16, RZ ;  /* 0x0000001019159224 */ /* 0x000fce00078e02ff */
.L_x_26:
[----:B------:R-:W-:Y:S01]  /*78e0*/  STS [R23+0x8000], R128 ;  /* 0x0080008017007388 */ /* 0x000fe20000000800 */
[----:B------:R-:W-:Y:S01]  /*78f0*/  LEA R10, R10, UR4, 0x1 ;  /* 0x000000040a0a7c11 */ /* 0x000fe2000f8e08ff */
[----:B---3--:R-:W-:Y:S01]  /*7900*/  @!P0 IMAD.WIDE.U32 R26, R20, R12, RZ ;  /* 0x0000000c141a8225 */ /* 0x008fe200078e00ff */
[----:B--2---:R-:W-:Y:S01]  /*7910*/  ISETP.NE.AND P1, PT, R15, RZ, !P2 ;  /* 0x000000ff0f00720c */ /* 0x004fe20005725270 */
[----:B------:R1:W-:Y:S01]  /*7920*/  STS [R23+0x8400], R130 ;  /* 0x0084008217007388 */ /* 0x0003e20000000800 */
[----:B------:R-:W-:Y:S01]  /*7930*/  ISETP.NE.AND P2, PT, R172, -0x1, PT ;  /* 0xffffffffac00780c */ /* 0x000fe20003f45270 */
[----:B------:R-:W-:Y:S01]  /*7940*/  @!P0 IMAD R15, R20, R13, R27 ;  /* 0x0000000d140f8224 */ /* 0x000fe200078e021b */
[--C-:B------:R-:W-:Y:S01]  /*7950*/  SHF.R.U32.HI R28, RZ, 0x1, R6.reuse ;  /* 0x00000001ff1c7819 */ /* 0x100fe20000011606 */
[----:B------:R-:W-:Y:S01]  /*7960*/  BAR.SYNC.DEFER_BLOCKING 0x0 ;  /* 0x0000000000007b1d */ /* 0x000fe20000010000 */
[----:B------:R-:W-:Y:S01]  /*7970*/  LOP3.LUT P5, RZ, R6, 0x3, RZ, 0xc0, !PT ;  /* 0x0000000306ff7812 */ /* 0x000fe200078ac0ff */
[----:B------:R-:W-:Y:S01]  /*7980*/  IMAD R14, R9, R14, RZ ;  /* 0x0000000e090e7224 */ /* 0x000fe200078e02ff */
[----:B------:R-:W-:-:S05]  /*7990*/  SHF.R.U32.HI R24, RZ, 0x2, R6 ;  /* 0x00000002ff187819 */ /* 0x000fca0000011606 */
[----:B------:R-:W2:Y:S01]  /*79a0*/  @P4 LDC R27, c[0x0][0x458] ;  /* 0x00011600ff1b4b82 */ /* 0x000ea20000000800 */
[----:B------:R-:W3:Y:S01]  /*79b0*/  @P3 MUFU.LG2 R7, R7 ;  /* 0x0000000700073308 */ /* 0x000ee20000000c00 */
[----:B------:R-:W-:Y:S01]  /*79c0*/  @!P1 IMAD R14, R20, R21, R14 ;  /* 0x00000015140e9224 */ /* 0x000fe200078e020e */
[----:B------:R-:W-:Y:S01]  /*79d0*/  BSSY.RECONVERGENT B0, `(.L_x_27) ;  /* 0x000002a000007945 */ /* 0x000fe20003800200 */
[----:B------:R-:W-:-:S03]  /*79e0*/  IMAD.MOV.U32 R21, RZ, RZ, 0x7f800000 ;  /* 0x7f800000ff157424 */ /* 0x000fc600078e00ff */
[----:B------:R-:W-:Y:S01]  /*79f0*/  SHF.R.S32.HI R31, RZ, 0x1f, R14 ;  /* 0x0000001fff1f7819 */ /* 0x000fe2000001140e */
[----:B------:R-:W5:Y:S01]  /*7a00*/  @P3 LDC R13, c[0x0][0x458] ;  /* 0x00011600ff0d3b82 */ /* 0x000f620000000800 */
[----:B------:R3:W3:Y:S01]  /*7a10*/  @P4 MUFU.LG2 R12, R8 ;  /* 0x00000008000c4308 */ /* 0x0006e20000000c00 */
[----:B-1----:R-:W-:Y:S01]  /*7a20*/  LOP3.LUT R23, R28, 0x70, RZ, 0xc0, !PT ;  /* 0x000000701c177812 */ /* 0x002fe200078ec0ff */
[C---:B------:R-:W-:Y:S01]  /*7a30*/  @P0 IMAD.WIDE.U32 R28, R172.reuse, R4, RZ ;  /* 0x00000004ac1c0225 */ /* 0x040fe200078e00ff */
[----:B----4-:R1:W4:Y:S03]  /*7a40*/  LDS.128 R16, [R10+0x3000] ;  /* 0x003000000a107984 */ /* 0x0103260000000c00 */
[----:B------:R-:W-:Y:S02]  /*7a50*/  @P0 IMAD R15, R172, R5, R29 ;  /* 0x00000005ac0f0224 */ /* 0x000fe400078e021d */
[----:B------:R-:W-:-:S02]  /*7a60*/  @!P2 IMAD R172, R20, R25, RZ ;  /* 0x0000001914aca224 */ /* 0x000fc400078e02ff */
[----:B---3--:R-:W-:Y:S01]  /*7a70*/  @P3 FMUL.FTZ R25, R7, 0.69314718246459960938 ;  /* 0x3f31721807193820 */ /* 0x008fe20000410000 */
[----:B------:R-:W-:Y:S01]  /*7a80*/  IMAD R5, R3, R22, RZ ;  /* 0x0000001603057224 */ /* 0x000fe200078e02ff */
[----:B------:R-:W-:Y:S01]  /*7a90*/  LOP3.LUT R8, R23, 0x7, R24, 0xf8, !PT ;  /* 0x0000000717087812 */ /* 0x000fe200078ef818 */
[----:B------:R-:W-:Y:S01]  /*7aa0*/  @P4 FMUL.FTZ R23, R12, 0.69314718246459960938 ;  /* 0x3f3172180c174820 */ /* 0x000fe20000410000 */
[----:B------:R-:W-:Y:S01]  /*7ab0*/  SHF.R.S32.HI R4, RZ, 0x1f, R172 ;  /* 0x0000001fff047819 */ /* 0x000fe200000114ac */
[----:B------:R-:W-:Y:S01]  /*7ac0*/  IMAD.SHL.U32 R5, R5, 0x80, RZ ;  /* 0x0000008005057824 */ /* 0x000fe200078e00ff */
[----:B------:R-:W-:Y:S01]  /*7ad0*/  SEL R172, R172, RZ, P1 ;  /* 0x000000ffacac7207 */ /* 0x000fe20000800000 */
[----:B------:R-:W-:Y:S01]  /*7ae0*/  IMAD.MOV.U32 R20, RZ, RZ, 0x7f800000 ;  /* 0x7f800000ff147424 */ /* 0x000fe200078e00ff */
[----:B------:R-:W-:Y:S01]  /*7af0*/  SEL R4, R4, RZ, P1 ;  /* 0x000000ff04047207 */ /* 0x000fe20000800000 */
[----:B--2---:R-:W-:Y:S01]  /*7b00*/  @P4 FFMA.FTZ R21, R2, R27, R23 ;  /* 0x0000001b02154223 */ /* 0x004fe20000010017 */
[----:B------:R-:W-:Y:S01]  /*7b10*/  IADD3 R7, P2, P1, R5, R172, R14 ;  /* 0x000000ac05077210 */ /* 0x000fe2000795e00e */
[----:B-----5:R-:W-:Y:S01]  /*7b20*/  @P3 FFMA.FTZ R20, R0, R13, R25 ;  /* 0x0000000d00143223 */ /* 0x020fe20000010019 */
[----:B------:R-:W-:-:S04]  /*7b30*/  SHF.R.S32.HI R5, RZ, 0x1f, R5 ;  /* 0x0000001fff057819 */ /* 0x000fc80000011405 */
[----:B------:R-:W-:Y:S01]  /*7b40*/  IADD3.X R31, PT, PT, R5, R4, R31, P2, P1 ;  /* 0x00000004051f7210 */ /* 0x000fe200017e241f */
[----:B-1--4-:R-:W-:Y:S06]  /*7b50*/  @P5 BRA `(.L_x_28) ;  /* 0x0000000000445947 */ /* 0x012fec0003800000 */
[C---:B------:R-:W-:Y:S01]  /*7b60*/  VIADD R0, R8.reuse, 0x8 ;  /* 0x0000000808007836 */ /* 0x040fe20000000000 */
[----:B------:R-:W-:-:S04]  /*7b70*/  ISETP.GE.AND P4, PT, R8, R167, PT ;  /* 0x000000a70800720c */ /* 0x000fc80003f86270 */
[----:B------:R-:W-:-:S09]  /*7b80*/  ISETP.GE.AND P3, PT, R0, R167, PT ;  /* 0x000000a70000720c */ /* 0x000fd20003f66270 */
[----:B------:R-:W1:Y:S01]  /*7b90*/  @!P4 LDC.64 R12, c[0x0][0x420] ;  /* 0x00010800ff0ccb82 */ /* 0x000e620000000a00 */
[----:B------:R-:W-:-:S03]  /*7ba0*/  @!P4 IMAD R8, R8, R22, RZ ;  /* 0x000000160808c224 */ /* 0x000fc600078e02ff */
[----:B------:R-:W-:Y:S02]  /*7bb0*/  @!P3 IMAD R22, R0, R22, RZ ;  /* 0x000000160016b224 */ /* 0x000fe400078e02ff */
[-C--:B------:R-:W-:Y:S02]  /*7bc0*/  @!P4 IADD3 R0, P2, PT, R8, R7.reuse, RZ ;  /* 0x000000070800c210 */ /* 0x080fe40007f5e0ff */
[----:B------:R-:W2:Y:S01]  /*7bd0*/  @!P3 LDC.64 R4, c[0x0][0x420] ;  /* 0x00010800ff04bb82 */ /* 0x000ea20000000a00 */
[----:B------:R-:W-:Y:S02]  /*7be0*/  @!P3 IADD3 R7, P1, PT, R22, R7, RZ ;  /* 0x000000071607b210 */ /* 0x000fe40007f3e0ff */
[-C--:B------:R-:W-:Y:S02]  /*7bf0*/  @!P4 LEA.HI.X.SX32 R8, R8, R31.reuse, 0x1, P2 ;  /* 0x0000001f0808c211 */ /* 0x080fe400010f0eff */
[----:B------:R-:W-:Y:S02]  /*7c00*/  @!P3 LEA.HI.X.SX32 R22, R22, R31, 0x1, P1 ;  /* 0x0000001f1616b211 */ /* 0x000fe400008f0eff */
[----:B-1----:R-:W-:-:S04]  /*7c10*/  @!P4 LEA R12, P2, R0, R12, 0x2 ;  /* 0x0000000c000cc211 */ /* 0x002fc800078410ff */
[----:B------:R-:W-:Y:S02]  /*7c20*/  @!P4 LEA.HI.X R13, R0, R13, R8, 0x2, P2 ;  /* 0x0000000d000dc211 */ /* 0x000fe400010f1408 */
[----:B--2---:R-:W-:-:S03]  /*7c30*/  @!P3 LEA R4, P1, R7, R4, 0x2 ;  /* 0x000000040704b211 */ /* 0x004fc600078210ff */
[----:B------:R1:W-:Y:S01]  /*7c40*/  @!P4 STG.E desc[UR16][R12.64], R21 ;  /* 0x000000150c00c986 */ /* 0x0003e2000c101910 */
[----:B------:R-:W-:-:S05]  /*7c50*/  @!P3 LEA.HI.X R5, R7, R5, R22, 0x2, P1 ;  /* 0x000000050705b211 */ /* 0x000fca00008f1416 */
[----:B------:R1:W-:Y:S04]  /*7c60*/  @!P3 STG.E desc[UR16][R4.64], R20 ;  /* 0x000000140400b986 */ /* 0x0003e8000c101910 */
.L_x_28:
[----:B------:R-:W-:Y:S05]  /*7c70*/  BSYNC.RECONVERGENT B0 ;  /* 0x0000000000007941 */ /* 0x000fea0003800200 */
.L_x_27:
[----:B------:R-:W-:Y:S01]  /*7c80*/  @P0 IMAD.MOV.U32 R26, RZ, RZ, R28 ;  /* 0x000000ffff1a0224 */ /* 0x000fe200078e001c */
[----:B------:R-:W-:Y:S01]  /*7c90*/  SHF.R.U32.HI R2, RZ, 0x3, R6 ;  /* 0x00000003ff027819 */ /* 0x000fe20000011606 */
[----:B-1----:R1:W2:Y:S01]  /*7ca0*/  LDS.128 R20, [R10] ;  /* 0x000000000a147984 */ /* 0x0022a20000000c00 */
[----:B------:R-:W-:Y:S01]  /*7cb0*/  LOP3.LUT R11, R11, 0x38, RZ, 0xc0, !PT ;  /* 0x000000380b0b7812 */ /* 0x000fe200078ec0ff */
[----:B------:R-:W3:Y:S01]  /*7cc0*/  LDCU.64 UR4, c[0x0][0x410] ;  /* 0x00008200ff0477ac */ /* 0x000ee20008000a00 */
[CC--:B------:R-:W-:Y:S01]  /*7cd0*/  ISETP.GE.AND P3, PT, R2.reuse, R167.reuse, PT ;  /* 0x000000a70200720c */ /* 0x0c0fe20003f66270 */
[C---:B------:R-:W-:Y:S01]  /*7ce0*/  VIADD R4, R2.reuse, 0x40 ;  /* 0x0000004002047836 */ /* 0x040fe20000000000 */
[----:B------:R-:W-:Y:S01]  /*7cf0*/  IADD3 R26, P0, PT, R11, R26, RZ ;  /* 0x0000001a0b1a7210 */ /* 0x000fe20007f1e0ff */
[----:B------:R-:W-:Y:S01]  /*7d00*/  VIADD R0, R2, 0x20 ;  /* 0x0000002002007836 */ /* 0x000fe20000000000 */
[----:B------:R-:W-:Y:S01]  /*7d10*/  BSSY.RECONVERGENT B0, `(.L_x_29) ;  /* 0x0000019000007945 */ /* 0x000fe20003800200 */
[----:B------:R-:W-:Y:S01]  /*7d20*/  IMAD.WIDE.U32 R24, R3, 0x80, RZ ;  /* 0x0000008003187825 */ /* 0x000fe200078e00ff */
[----:B------:R-:W-:-:S02]  /*7d30*/  ISETP.GE.AND P1, PT, R4, R167, PT ;  /* 0x000000a70400720c */ /* 0x000fc40003f26270 */
[----:B------:R1:W4:Y:S01]  /*7d40*/  LDS.128 R4, [R10+0x8000] ;  /* 0x008000000a047984 */ /* 0x0003220000000c00 */
[----:B------:R-:W-:Y:S01]  /*7d50*/  IMAD.X R27, RZ, RZ, R15, P0 ;  /* 0x000000ffff1b7224 */ /* 0x000fe200000e060f */
[----:B------:R-:W-:Y:S01]  /*7d60*/  ISETP.GE.AND P2, PT, R0, R167, PT ;  /* 0x000000a70000720c */ /* 0x000fe20003f46270 */
[----:B------:R-:W-:Y:S01]  /*7d70*/  VIADD R0, R2, 0x60 ;  /* 0x0000006002007836 */ /* 0x000fe20000000000 */
[----:B------:R1:W1:Y:S01]  /*7d80*/  LDS.128 R12, [R10+0x4000] ;  /* 0x004000000a0c7984 */ /* 0x0002620000000c00 */
[----:B------:R-:W-:-:S03]  /*7d90*/  LOP3.LUT R2, R24, R2, RZ, 0xfc, !PT ;  /* 0x0000000218027212 */ /* 0x000fc600078efcff */
[----:B------:R-:W-:Y:S01]  /*7da0*/  ISETP.GE.AND P0, PT, R0, R167, PT ;  /* 0x000000a70000720c */ /* 0x000fe20003f06270 */
[----:B---3--:R-:W-:-:S04]  /*7db0*/  IMAD.WIDE.U32 R26, R9, UR4, R26 ;  /* 0x00000004091a7c25 */ /* 0x008fc8000f8e001a */
[----:B------:R-:W-:Y:S01]  /*7dc0*/  IMAD R9, R9, UR5, R27 ;  /* 0x0000000509097c24 */ /* 0x000fe2000f8e021b */
[----:B------:R-:W-:Y:S07]  /*7dd0*/  @P3 BRA `(.L_x_30) ;  /* 0x0000000000303947 */ /* 0x000fee0003800000 */
[----:B------:R-:W3:Y:S01]  /*7de0*/  LDCU.64 UR6, c[0x0][0x408] ;  /* 0x00008100ff0677ac */ /* 0x000ee20008000a00 */
[----:B------:R-:W-:Y:S01]  /*7df0*/  MOV R8, R26 ;  /* 0x0000001a00087202 */ /* 0x000fe20000000f00 */
[----:B------:R-:W5:Y:S01]  /*7e00*/  LDCU.64 UR4, c[0x0][0x3f0] ;  /* 0x00007e00ff0477ac */ /* 0x000f620008000a00 */
[----:B---3--:R-:W-:-:S03]  /*7e10*/  IMAD R3, R25, UR6, RZ ;  /* 0x0000000619037c24 */ /* 0x008fc6000f8e02ff */
[----:B------:R-:W-:-:S04]  /*7e20*/  IMAD.WIDE.U32 R28, R2, UR6, R8 ;  /* 0x00000006021c7c25 */ /* 0x000fc8000f8e0008 */
[----:B------:R-:W-:Y:S01]  /*7e30*/  IMAD R0, R2, UR7, R3 ;  /* 0x0000000702007c24 */ /* 0x000fe2000f8e0203 */
[----:B-----5:R-:W-:-:S04]  /*7e40*/  LEA R30, P3, R28, UR4, 0x1 ;  /* 0x000000041c1e7c11 */ /* 0x020fc8000f8608ff */
[----:B------:R-:W-:-:S04]  /*7e50*/  IADD3 R0, PT, PT, R0, R29, RZ ;  /* 0x0000001d00007210 */ /* 0x000fc80007ffe0ff */
[----:B------:R-:W-:-:S05]  /*7e60*/  LEA.HI.X R31, R28, UR5, R0, 0x1, P3 ;  /* 0x000000051c1f7c11 */ /* 0x000fca00098f0c00 */
[----:B--2---:R3:W-:Y:S04]  /*7e70*/  STG.E.128 desc[UR16][R30.64], R20 ;  /* 0x000000141e007986 */ /* 0x0047e8000c101d10 */
[----:B-1----:R3:W-:Y:S04]  /*7e80*/  STG.E.128 desc[UR16][R30.64+0x80], R12 ;  /* 0x0000800c1e007986 */ /* 0x0027e8000c101d10 */
[----:B----4-:R3:W-:Y:S02]  /*7e90*/  STG.E.128 desc[UR16][R30.64+0x100], R4 ;  /* 0x000100041e007986 */ /* 0x0107e4000c101d10 */
.L_x_30:
[----:B------:R-:W-:Y:S05]  /*7ea0*/  BSYNC.RECONVERGENT B0 ;  /* 0x0000000000007941 */ /* 0x000fea0003800200 */
.L_x_29:
[----:B--23--:R2:W3:Y:S01]  /*7eb0*/  LDS.128 R20, [R10+0x1000] ;  /* 0x001000000a147984 */ /* 0x00c4e20000000c00 */
[----:B------:R-:W-:Y:S03]  /*7ec0*/  BSSY.RECONVERGENT B0, `(.L_x_31) ;  /* 0x0000013000007945 */ /* 0x000fe60003800200 */
[----:B-1----:R2:W1:Y:S04]  /*7ed0*/  LDS.128 R12, [R10+0x5000] ;  /* 0x005000000a0c7984 */ /* 0x0024680000000c00 */
[----:B----4-:R2:W4:Y:S01]  /*7ee0*/  LDS.128 R4, [R10+0x9000] ;  /* 0x009000000a047984 */ /* 0x0105220000000c00 */
[----:B------:R-:W-:Y:S05]  /*7ef0*/  @P2 BRA `(.L_x_32) ;  /* 0x00000000003c2947 */ /* 0x000fea0003800000 */
[----:B------:R-:W5:Y:S01]  /*7f00*/  LDCU.64 UR6, c[0x0][0x408] ;  /* 0x00008100ff0677ac */ /* 0x000f620008000a00 */
[----:B------:R-:W-:Y:S01]  /*7f10*/  IADD3 R3, P2, PT, R2, 0x20, RZ ;  /* 0x0000002002037810 */ /* 0x000fe20007f5e0ff */
[----:B------:R-:W-:Y:S01]  /*7f20*/  IMAD.MOV.U32 R28, RZ, RZ, R26 ;  /* 0x000000ffff1c7224 */ /* 0x000fe200078e001a */
[----:B------:R-:W-:Y:S01]  /*7f30*/  MOV R29, R9 ;  /* 0x00000009001d7202 */ /* 0x000fe20000000f00 */
[----:B------:R-:W2:Y:S02]  /*7f40*/  LDCU.64 UR4, c[0x0][0x3f0] ;  /* 0x00007e00ff0477ac */ /* 0x000ea40008000a00 */
[----:B------:R-:W-:-:S04]  /*7f50*/  IMAD.X R0, RZ, RZ, R25, P2 ;  /* 0x000000ffff007224 */ /* 0x000fc800010e0619 */
[----:B-----5:R-:W-:Y:S02]  /*7f60*/  IMAD R0, R0, UR6, RZ ;  /* 0x0000000600007c24 */ /* 0x020fe4000f8e02ff */
[----:B------:R-:W-:-:S04]  /*7f70*/  IMAD.WIDE.U32 R28, R3, UR6, R28 ;  /* 0x00000006031c7c25 */ /* 0x000fc8000f8e001c */
[----:B------:R-:W-:Y:S01]  /*7f80*/  IMAD R0, R3, UR7, R0 ;  /* 0x0000000703007c24 */ /* 0x000fe2000f8e0200 */
[----:B--2---:R-:W-:-:S04]  /*7f90*/  LEA R30, P2, R28, UR4, 0x1 ;  /* 0x000000041c1e7c11 */ /* 0x004fc8000f8408ff */
[----:B------:R-:W-:-:S04]  /*7fa0*/  IADD3 R0, PT, PT, R0, R29, RZ ;  /* 0x0000001d00007210 */ /* 0x000fc80007ffe0ff */
[----:B------:R-:W-:-:S05]  /*7fb0*/  LEA.HI.X R31, R28, UR5, R0, 0x1, P2 ;  /* 0x000000051c1f7c11 */ /* 0x000fca00090f0c00 */
[----:B---3--:R2:W-:Y:S04]  /*7fc0*/  STG.E.128 desc[UR16][R30.64], R20 ;  /* 0x000000141e007986 */ /* 0x0085e8000c101d10 */
[----:B-1----:R2:W-:Y:S04]  /*7fd0*/  STG.E.128 desc[UR16][R30.64+0x80], R12 ;  /* 0x0000800c1e007986 */ /* 0x0025e8000c101d10 */
[----:B----4-:R2:W-:Y:S02]  /*7fe0*/  STG.E.128 desc[UR16][R30.64+0x100], R4 ;  /* 0x000100041e007986 */ /* 0x0105e4000c101d10 */
.L_x_32:
[----:B------:R-:W-:Y:S05]  /*7ff0*/  BSYNC.RECONVERGENT B0 ;  /* 0x0000000000007941 */ /* 0x000fea0003800200 */
.L_x_31:
        /* <DEDUP_REMOVED lines=20> */
.L_x_34:
[----:B------:R-:W-:Y:S05]  /*8140*/  BSYNC.RECONVERGENT B0 ;  /* 0x0000000000007941 */ /* 0x000fea0003800200 */
.L_x_33:
[----:B--2-4-:R2:W4:Y:S04]  /*8150*/  LDS.128 R4, [R10+0x7000] ;  /* 0x007000000a047984 */ /* 0x0145280000000c00 */
[----:B-1----:R2:W1:Y:S01]  /*8160*/  LDS.128 R12, [R10+0xb000] ;  /* 0x00b000000a0c7984 */ /* 0x0024620000000c00 */
[----:B------:R-:W-:Y:S05]  /*8170*/  @P0 EXIT ;  /* 0x000000000000094d */ /* 0x000fea0003800000 */
[----:B------:R-:W5:Y:S01]  /*8180*/  LDCU.64 UR6, c[0x0][0x408] ;  /* 0x00008100ff0677ac */ /* 0x000f620008000a00 */
[----:B------:R-:W-:Y:S02]  /*8190*/  IADD3 R2, P0, PT, R2, 0x60, RZ ;  /* 0x0000006002027810 */ /* 0x000fe40007f1e0ff */
[----:B------:R-:W-:Y:S01]  /*81a0*/  MOV R8, R26 ;  /* 0x0000001a00087202 */ /* 0x000fe20000000f00 */
[----:B------:R-:W2:Y:S01]  /*81b0*/  LDCU.64 UR4, c[0x0][0x3f0] ;  /* 0x00007e00ff0477ac */ /* 0x000ea20008000a00 */
[----:B------:R-:W-:-:S05]  /*81c0*/  IADD3.X R3, PT, PT, RZ, R25, RZ, P0, !PT ;  /* 0x00000019ff037210 */ /* 0x000fca00007fe4ff */
[----:B-----5:R-:W-:Y:S02]  /*81d0*/  IMAD R3, R3, UR6, RZ ;  /* 0x0000000603037c24 */ /* 0x020fe4000f8e02ff */
[----:B------:R-:W-:-:S04]  /*81e0*/  IMAD.WIDE.U32 R8, R2, UR6, R8 ;  /* 0x0000000602087c25 */ /* 0x000fc8000f8e0008 */
[----:B------:R-:W-:Y:S01]  /*81f0*/  IMAD R3, R2, UR7, R3 ;  /* 0x0000000702037c24 */ /* 0x000fe2000f8e0203 */
[----:B--2---:R-:W-:-:S04]  /*8200*/  LEA R2, P0, R8, UR4, 0x1 ;  /* 0x0000000408027c11 */ /* 0x004fc8000f8008ff */
[----:B------:R-:W-:-:S04]  /*8210*/  IADD3 R3, PT, PT, R3, R9, RZ ;  /* 0x0000000903037210 */ /* 0x000fc80007ffe0ff */
[----:B------:R-:W-:-:S05]  /*8220*/  LEA.HI.X R3, R8, UR5, R3, 0x1, P0 ;  /* 0x0000000508037c11 */ /* 0x000fca00080f0c03 */
[----:B------:R-:W-:Y:S04]  /*8230*/  STG.E.128 desc[UR16][R2.64], R16 ;  /* 0x0000001002007986 */ /* 0x000fe8000c101d10 */
[----:B----4-:R-:W-:Y:S04]  /*8240*/  STG.E.128 desc[UR16][R2.64+0x80], R4 ;  /* 0x0000800402007986 */ /* 0x010fe8000c101d10 */
[----:B-1----:R-:W-:Y:S01]  /*8250*/  STG.E.128 desc[UR16][R2.64+0x100], R12 ;  /* 0x0001000c02007986 */ /* 0x002fe2000c101d10 */
[----:B------:R-:W-:Y:S05]  /*8260*/  EXIT ;  /* 0x000000000000794d */ /* 0x000fea0003800000 */
.L_x_35:
[----:B------:R-:W-:-:S00]  /*8270*/  BRA `(.L_x_35) ;  /* 0xfffffffc00fc7947 */ /* 0x000fc0000383ffff */
[----:B------:R-:W-:-:S00]  /*8280*/  NOP ;  /* 0x0000000000007918 */ /* 0x000fc00000000000 */
[----:B------:R-:W-:-:S00]  /*8290*/  NOP ;  /* 0x0000000000007918 */ /* 0x000fc00000000000 */
[----:B------:R-:W-:-:S00]  /*82a0*/  NOP ;  /* 0x0000000000007918 */ /* 0x000fc00000000000 */
[----:B------:R-:W-:-:S00]  /*82b0*/  NOP ;  /* 0x0000000000007918 */ /* 0x000fc00000000000 */
[----:B------:R-:W-:-:S00]  /*82c0*/  NOP ;  /* 0x0000000000007918 */ /* 0x000fc00000000000 */
[----:B------:R-:W-:-:S00]  /*82d0*/  NOP ;  /* 0x0000000000007918 */ /* 0x000fc00000000000 */
[----:B------:R-:W-:-:S00]  /*82e0*/  NOP ;  /* 0x0000000000007918 */ /* 0x000fc00000000000 */
[----:B------:R-:W-:-:S00]  /*82f0*/  NOP ;  /* 0x0000000000007918 */ /* 0x000fc00000000000 */
.L_x_1802:


//--------------------- .text._ZN5flash16flash_fwd_kernelI23Flash_fwd_kernel_traitsILi192ELi128ELi64ELi8ELb0ELb0EN7cutlass6half_tE19Flash_kernel_traitsILi192ELi128ELi64ELi8ES3_EELb0ELb0ELb0ELb0ELb0ELb1ELb1ELb0EEEvNS_16Flash_fwd_paramsE --------------------------
	.section	.text._ZN5flash16flash_fwd_kernelI23Flash_fwd_kernel_traitsILi192ELi128ELi64ELi8ELb0ELb0EN7cutlass6half_tE19Flash_kernel_traitsILi192ELi128ELi64ELi8ES3_EELb0ELb0ELb0ELb0ELb0ELb1ELb1ELb0EEEvNS_16Flash_fwd_paramsE,"ax",@progbits
	.align	128
        .global         _ZN5flash16flash_fwd_kernelI23Flash_fwd_kernel_traitsILi192ELi128ELi64ELi8ELb0ELb0EN7cutlass6half_tE19Flash_kernel_traitsILi192ELi128ELi64ELi8ES3_EELb0ELb0ELb0ELb0ELb0ELb1ELb1ELb0EEEvNS_16Flash_fwd_paramsE
        .type           _ZN5flash16flash_fwd_kernelI23Flash_fwd_kernel_traitsILi192ELi128ELi64ELi8ELb0ELb0EN7cutlass6half_tE19Flash_kernel_traitsILi192ELi128ELi64ELi8ES3_EELb0ELb0ELb0ELb0ELb0ELb1ELb1ELb0EEEvNS_16Flash_fwd_paramsE,@function
        .size           _ZN5flash16flash_fwd_kernelI23Flash_fwd_kernel_traitsILi192ELi128ELi64ELi8ELb0ELb0EN7cutlass6half_tE19Flash_kernel_traitsILi192ELi128ELi64ELi8ES3_EELb0ELb0ELb0ELb0ELb0ELb1ELb1ELb0EEEvNS_16Flash_fwd_paramsE,(.L_x_1803 - _ZN5flash16flash_fwd_kernelI23Flash_fwd_kernel_traitsILi192ELi128ELi64ELi8ELb0ELb0EN7cutlass6half_tE19Flash_kernel_traitsILi192ELi128ELi64ELi8ES3_EELb0ELb0ELb0ELb0ELb0ELb1ELb1ELb0EEEvNS_16Flash_fwd_paramsE)
        .other          _ZN5flash16flash_fwd_kernelI23Flash_fwd_kernel_traitsILi192ELi128ELi64ELi8ELb0ELb0EN7cutlass6half_tE19Flash_kernel_traitsILi192ELi128ELi64ELi8ES3_EELb0ELb0ELb0ELb0ELb0ELb1ELb1ELb0EEEvNS_16Flash_fwd_paramsE,@"STO_CUDA_ENTRY STV_DEFAULT"
_ZN5flash16flash_fwd_kernelI23Flash_fwd_kernel_traitsILi192ELi128ELi64ELi8ELb0ELb0EN7cutlass6half_tE19Flash_kernel_traitsILi192ELi128ELi64ELi8ES3_EELb0ELb0ELb0ELb0ELb0ELb1ELb1ELb0EEEvNS_16Flash_fwd_paramsE:
.text._ZN5flash16flash_fwd_kernelI23Flash_fwd_kernel_traitsILi192ELi128ELi64ELi8ELb0ELb0EN7cutlass6half_tE19Flash_kernel_traitsILi192ELi128ELi64ELi8ES3_EELb0ELb0ELb0ELb0ELb0ELb1ELb1ELb0EEEvNS_16Flash_fwd_paramsE:
        /* <DEDUP_REMOVED lines=28> */
[----:B------:R-:W4:Y:S04]  /*01c0*/  @P3 LDG.E R0, desc[UR16][R16.64] ;  /* 0x0000001010003981 */ /* 0x000f28000c1e1900 */
[----:B------:R-:W4:Y:S01]  /*01d0*/  @P2 LDG.E R89, desc[UR16][R14.64] ;  /* 0x000000100e592981 */ /* 0x000f22000c1e1900 */
[----:B------:R-:W-:Y:S02]  /*01e0*/  IADD3 R10, P0, PT, R11, R4, RZ ;  /* 0x000000040b0a7210 */ /* 0x000fe40007f1e0ff */
[----:B------:R-:W-:-:S03]  /*01f0*/  ISETP.EQ.U32.AND P3, PT, R4, RZ, PT ;  /* 0x000000ff0400720c */ /* 0x000fc60003f62070 */
[----:B------:R-:W-:Y:S02]  /*0200*/  IMAD.X R11, R2, 0x1, R5, P0 ;  /* 0x00000001020b7824 */ /* 0x000fe400000e0605 */
[----:B------:R-:W1:Y:S01]  /*0210*/  @!P2 LDC.64 R2, c[0x0][0x488] ;  /* 0x00012200ff02ab82 */ /* 0x000e620000000a00 */
[----:B------:R-:W-:Y:S02]  /*0220*/  ISETP.NE.U32.AND P0, PT, R4, RZ, PT ;  /* 0x000000ff0400720c */ /* 0x000fe40003f05070 */
[----:B---3--:R-:W-:Y:S02]  /*0230*/  ISETP.NE.AND P1, PT, RZ, UR4, PT ;  /* 0x00000004ff007c0c */ /* 0x008fe4000bf25270 */
[C---:B------:R-:W-:Y:S02]  /*0240*/  ISETP.NE.AND.EX P0, PT, R5.reuse, RZ, PT, P0 ;  /* 0x000000ff0500720c */ /* 0x040fe40003f05300 */
[----:B------:R-:W-:Y:S01]  /*0250*/  ISETP.EQ.OR.EX P3, PT, R5, RZ, !P1, P3 ;  /* 0x000000ff0500720c */ /* 0x000fe20004f62730 */
[----:B------:R-:W3:Y:S01]  /*0260*/  S2UR UR14, SR_CTAID.X ;  /* 0x00000000000e79c3 */ /* 0x000ee20000002500 */
[----:B-1----:R-:W-:-:S07]  /*0270*/  IMAD.MOV.U32 R7, RZ, RZ, -0x1 ;  /* 0xffffffffff077424 */ /* 0x002fce00078e00ff */
[----:B------:R-:W1:Y:S01]  /*0280*/  @!P4 LDC R167, c[0x0][0x434] ;  /* 0x00010d00ffa7cb82 */ /* 0x000e620000000800 */
[----:B------:R-:W1:Y:S03]  /*0290*/  S2R R19, SR_CTAID.Z ;  /* 0x0000000000137919 */ /* 0x000e660000002700 */
[----:B------:R1:W5:Y:S01]  /*02a0*/  @!P3 LDG.E R7, desc[UR16][R10.64] ;  /* 0x000000100a07b981 */ /* 0x000362000c1e1900 */
[----:B------:R-:W-:-:S03]  /*02b0*/  @!P2 ISETP.NE.U32.AND P3, PT, R2, RZ, PT ;  /* 0x000000ff0200a20c */ /* 0x000fc60003f65070 */
[----:B------:R-:W1:Y:S01]  /*02c0*/  @!P2 LDC R6, c[0x0][0x43c] ;  /* 0x00010f00ff06ab82 */ /* 0x000e620000000800 */
[----:B------:R-:W1:Y:S01]  /*02d0*/  S2R R34, SR_TID.X ;  /* 0x0000000000227919 */ /* 0x000e620000002100 */
[----:B------:R-:W-:-:S06]  /*02e0*/  @!P2 ISETP.NE.AND.EX P3, PT, R3, RZ, PT, P3 ;  /* 0x000000ff0300a20c */ /* 0x000fcc0003f65330 */
[----:B------:R-:W2:Y:S01]  /*02f0*/  @!P0 LDC R2, c[0x0][0x438] ;  /* 0x00010e00ff028b82 */ /* 0x000ea20000000800 */
[----:B---3--:R-:W-:Y:S01]  /*0300*/  USHF.L.U32 UR10, UR14, 0x7, URZ ;  /* 0x000000070e0a7899 */ /* 0x008fe200080006ff */
[----:B-1----:R-:W-:Y:S01]  /*0310*/  @!P2 SEL R3, R6, RZ, P3 ;  /* 0x000000ff0603a207 */ /* 0x002fe20001800000 */
[----:B--2---:R-:W-:-:S05]  /*0320*/  @P4 IMAD.IADD R167, R8, 0x1, -R173 ;  /* 0x0000000108a74824 */ /* 0x004fca00078e0aad */
[----:B------:R-:W-:Y:S01]  /*0330*/  ISETP.GT.AND P4, PT, R167, UR10, PT ;  /* 0x0000000aa7007c0c */ /* 0x000fe2000bf84270 */
[----:B----4-:R-:W-:Y:S01]  /*0340*/  @P2 IMAD.IADD R89, R89, 0x1, -R0 ;  /* 0x0000000159592824 */ /* 0x010fe200078e0a00 */
[----:B------:R-:W-:Y:S11]  /*0350*/  @!P0 BRA `(.L_x_36) ;  /* 0x00000000000c8947 */ /* 0x000ff60003800000 */
[----:B------:R-:W2:Y:S02]  /*0360*/  @P1 LDG.E R2, desc[UR16][R10.64+0x4] ;  /* 0x000004100a021981 */ /* 0x000ea4000c1e1900 */
[----:B--2--5:R-:W-:-:S06]  /*0370*/  @P1 IADD3 R2, PT, PT, R2, -R7, RZ ;  /* 0x8000000702021210 */ /* 0x024fcc0007ffe0ff */
[----:B------:R1:W5:Y:S02]  /*0380*/  @!P1 LDG.E R2, desc[UR16][R10.64] ;  /* 0x000000100a029981 */ /* 0x000364000c1e1900 */
.L_x_36:
        /* <DEDUP_REMOVED lines=10> */
[----:B------:R-:W1:Y:S01]  /*0430*/  @P1 LDC.64 R4, c[0x0][0x408] ;  /* 0x00010200ff041b82 */ /* 0x000e620000000a00 */
[----:B--2---:R-:W-:-:S07]  /*0440*/  ISETP.NE.AND P0, PT, R0, RZ, PT ;  /* 0x000000ff0000720c */ /* 0x004fce0003f05270 */
[----:B------:R-:W2:Y:S08]  /*0450*/  @!P1 LDC.64 R6, c[0x0][0x400] ;  /* 0x00010000ff069b82 */ /* 0x000eb00000000a00 */
[----:B------:R-:W4:Y:S01]  /*0460*/  LDC.U8 R0, c[0x0][0x548] ;  /* 0x00015200ff007b82 */ /* 0x000f220000000000 */
[----:B-1----:R-:W-:-:S07]  /*0470*/  @P1 IMAD.WIDE.U32 R10, R173, R4, RZ ;  /* 0x00000004ad0a1225 */ /* 0x002fce00078e00ff */
[----:B------:R-:W1:Y:S01]  /*0480*/  @P0 LDC.64 R2, c[0x0][0x430] ;  /* 0x00010c00ff020b82 */ /* 0x000e620000000a00 */
[----:B------:R-:W-:Y:S01]  /*0490*/  SHF.L.U32 R4, R34, 0x3, RZ ;  /* 0x0000000322047819 */ /* 0x000fe200000006ff */
[----:B--2---:R-:W-:Y:S01]  /*04a0*/  @!P1 IMAD.WIDE.U32 R14, R13, R6, RZ ;  /* 0x000000060d0e9225 */ /* 0x004fe200078e00ff */
[----:B------:R-:W-:-:S03]  /*04b0*/  @P1 MOV R14, R10 ;  /* 0x0000000a000e1202 */ /* 0x000fc60000000f00 */
[----:B------:R-:W-:Y:S02]  /*04c0*/  @!P1 IMAD R6, R13, R7, R15 ;  /* 0x000000070d069224 */ /* 0x000fe400078e020f */
[----:B------:R-:W-:Y:S01]  /*04d0*/  @P1 IMAD R6, R173, R5, R11 ;  /* 0x00000005ad061224 */ /* 0x000fe200078e020b */
[----:B----4-:R-:W-:Y:S01]  /*04e0*/  ISETP.NE.AND P4, PT, R0, RZ, !P0 ;  /* 0x000000ff0000720c */ /* 0x010fe20004785270 */
[----:B-1----:R-:W-:Y:S01]  /*04f0*/  @P0 IMAD R10, R2, R3, RZ ;  /* 0x00000003020a0224 */ /* 0x002fe200078e02ff */
[----:B------:R-:W-:Y:S01]  /*0500*/  @P0 MOV R3, 0x1 ;  /* 0x0000000100030802 */ /* 0x000fe20000000f00 */
[----:B------:R-:W1:Y:S01]  /*0510*/  @P0 LDC R2, c[0x0][0x430] ;  /* 0x00010c00ff020b82 */ /* 0x000e620000000800 */
[----:B---3--:R-:W-:Y:S09]  /*0520*/  @P0 BRA `(.L_x_38) ;  /* 0x0000000000280947 */ /* 0x008ff20003800000 */
[----:B------:R-:W-:Y:S01]  /*0530*/  ISETP.NE.AND P0, PT, R0, RZ, PT ;  /* 0x000000ff0000720c */ /* 0x000fe20003f05270 */
[----:B------:R-:W2:-:S12]  /*0540*/  LDC R5, c[0x0][0x3e0] ;  /* 0x0000f800ff057b82 */ /* 0x000e980000000800 */
[----:B------:R-:W3:Y:S01]  /*0550*/  @P0 LDC R10, c[0x0][0x454] ;  /* 0x00011500ff0a0b82 */ /* 0x000ee20000000800 */
[----:B-1----:R-:W-:Y:S02]  /*0560*/  @P0 MOV R2, 0x1 ;  /* 0x0000000100020802 */ /* 0x002fe40000000f00 */
[----:B------:R-:W-:-:S05]  /*0570*/  @!P0 MOV R2, 0x1 ;  /* 0x0000000100028802 */ /* 0x000fca0000000f00 */
[----:B------:R-:W2:Y:S08]  /*0580*/  @P0 LDC R12, c[0x0][0x454] ;  /* 0x00011500ff0c0b82 */ /* 0x000eb00000000800 */
[----:B------:R-:W1:Y:S08]  /*0590*/  @!P0 LDC R0, c[0x0][0x434] ;  /* 0x00010d00ff008b82 */ /* 0x000e700000000800 */
[----:B------:R-:W4:Y:S01]  /*05a0*/  @!P0 LDC R10, c[0x0][0x434] ;  /* 0x00010d00ff0a8b82 */ /* 0x000f220000000800 */
[----:B--2---:R-:W-:-:S02]  /*05b0*/  @P0 IMAD R3, R12, R5, RZ ;  /* 0x000000050c030224 */ /* 0x004fc400078e02ff */
[----:B-1-3--:R-:W-:-:S07]  /*05c0*/  @!P0 IMAD R3, R0, R5, RZ ;  /* 0x0000000500038224 */ /* 0x00afce00078e02ff */
.L_x_38:
[----:B------:R-:W-:Y:S01]  /*05d0*/  IMAD R8, R13, R8, RZ ;  /* 0x000000080d087224 */ /* 0x000fe200078e02ff */
[----:B------:R-:W-:Y:S01]  /*05e0*/  ISETP.NE.AND P1, PT, R173, -0x1, PT ;  /* 0xffffffffad00780c */ /* 0x000fe20003f25270 */
[----:B------:R-:W2:Y:S01]  /*05f0*/  LDCU.64 UR4, c[0x0][0x410] ;  /* 0x00008200ff0477ac */ /* 0x000ea20008000a00 */
[----:B----4-:R-:W-:Y:S01]  /*0600*/  IMAD R0, R19, R10, RZ ;  /* 0x0000000a13007224 */ /* 0x010fe200078e02ff */
[----:B------:R-:W-:Y:S01]  /*0610*/  LOP3.LUT R15, R4, 0x38, RZ, 0xc0, !PT ;  /* 0x00000038040f7812 */ /* 0x000fe200078ec0ff */
[----:B-1----:R-:W-:Y:S01]  /*0620*/  IMAD R10, R2, UR10, RZ ;  /* 0x0000000a020a7c24 */ /* 0x002fe2000f8e02ff */
[----:B------:R-:W-:Y:S01]  /*0630*/  SEL R11, R8, R173, !P1 ;  /* 0x000000ad080b7207 */ /* 0x000fe20004800000 */
[----:B------:R-:W-:Y:S01]  /*0640*/  @!P4 IMAD R0, R13, R3, R0 ;  /* 0x000000030d00c224 */ /* 0x000fe200078e0200 */
[----:B------:R-:W-:Y:S01]  /*0650*/  SHF.R.U32.HI R3, RZ, 0x3, R34 ;  /* 0x00000003ff037819 */ /* 0x000fe20000011622 */
[----:B------:R-:W-:Y:S01]  /*0660*/  VIADD R8, R167, -UR10 ;  /* 0x8000000aa7087c36 */ /* 0x000fe20008000000 */
[----:B------:R-:W-:Y:S01]  /*0670*/  IADD3 R14, P0, PT, R15, R14, RZ ;  /* 0x0000000e0f0e7210 */ /* 0x000fe20007f1e0ff */
[----:B------:R-:W-:Y:S01]  /*0680*/  UIMAD.WIDE.U32 UR8, UR14, 0x80, URZ ;  /* 0x000000800e0878a5 */ /* 0x000fe2000f8e00ff */
[----:B------:R-:W-:Y:S01]  /*0690*/  SHF.R.S32.HI R4, RZ, 0x1f, R11 ;  /* 0x0000001fff047819 */ /* 0x000fe2000001140b */
[C---:B------:R-:W-:Y:S01]  /*06a0*/  VIADD R9, R3.reuse, 0x20 ;  /* 0x0000002003097836 */ /* 0x040fe20000000000 */
[CC--:B------:R-:W-:Y:S01]  /*06b0*/  ISETP.GE.AND P3, PT, R3.reuse, R8.reuse, PT ;  /* 0x000000080300720c */ /* 0x0c0fe20003f66270 */
[----:B------:R-:W-:Y:S01]  /*06c0*/  IMAD.X R15, RZ, RZ, R6, P0 ;  /* 0x000000ffff0f7224 */ /* 0x000fe200000e0606 */
[----:B------:R-:W-:Y:S01]  /*06d0*/  LOP3.LUT P6, R34, R34, 0x7, RZ, 0xc0, !PT ;  /* 0x0000000722227812 */ /* 0x000fe200078cc0ff */
[----:B------:R-:W-:Y:S01]  /*06e0*/  VIADD R7, R3, 0x40 ;  /* 0x0000004003077836 */ /* 0x000fe20000000000 */
[-C--:B------:R-:W-:Y:S01]  /*06f0*/  ISETP.GE.AND P1, PT, R9, R8.reuse, PT ;  /* 0x000000080900720c */ /* 0x080fe20003f26270 */
[----:B------:R-:W-:Y:S01]  /*0700*/  VIADD R13, R3, 0x60 ;  /* 0x00000060030d7836 */ /* 0x000fe20000000000 */
[----:B------:R-:W-:Y:S01]  /*0710*/  BSSY.RECONVERGENT B0, `(.L_x_39) ;  /* 0x0000018000007945 */ /* 0x000fe20003800200 */
[----:B--2---:R-:W-:Y:S01]  /*0720*/  IMAD.WIDE.U32 R14, R19, UR4, R14 ;  /* 0x00000004130e7c25 */ /* 0x004fe2000f8e000e */
[----:B------:R-:W-:-:S02]  /*0730*/  ISETP.GE.AND P2, PT, R7, R8, PT ;  /* 0x000000080700720c */ /* 0x000fc40003f46270 */
[----:B------:R-:W-:Y:S01]  /*0740*/  SEL R11, R11, RZ, P4 ;  /* 0x000000ff0b0b7207 */ /* 0x000fe20002000000 */
[----:B------:R-:W-:Y:S01]  /*0750*/  IMAD R19, R19, UR5, R15 ;  /* 0x0000000513137c24 */ /* 0x000fe2000f8e020f */
[----:B------:R-:W-:Y:S02]  /*0760*/  SEL R6, R4, RZ, P4 ;  /* 0x000000ff04067207 */ /* 0x000fe40002000000 */
[-C--:B------:R-:W-:Y:S02]  /*0770*/  ISETP.GE.AND P0, PT, R13, R8.reuse, PT ;  /* 0x000000080d00720c */ /* 0x080fe40003f06270 */
[----:B------:R-:W-:Y:S02]  /*0780*/  ISETP.GE.OR P6, PT, R3, R8, P6 ;  /* 0x000000080300720c */ /* 0x000fe400037c6670 */
[C---:B------:R-:W-:Y:S02]  /*0790*/  ISETP.NE.OR P5, PT, R34.reuse, RZ, P1 ;  /* 0x000000ff2200720c */ /* 0x040fe40000fa5670 */
[----:B------:R-:W-:-:S02]  /*07a0*/  ISETP.NE.OR P4, PT, R34, RZ, P2 ;  /* 0x000000ff2200720c */ /* 0x000fc40001785670 */
        /* <DEDUP_REMOVED lines=14> */
.L_x_40:
[----:B------:R-:W-:Y:S05]  /*0890*/  BSYNC.RECONVERGENT B0 ;  /* 0x0000000000007941 */ /* 0x000fea0003800200 */
.L_x_39:
        /* <DEDUP_REMOVED lines=18> */
.L_x_42:
[----:B------:R-:W-:Y:S05]  /*09c0*/  BSYNC.RECONVERGENT B0 ;  /* 0x0000000000007941 */ /* 0x000fea0003800200 */
.L_x_41:
[----:B------:R-:W-:Y:S04]  /*09d0*/  BSSY.RECONVERGENT B0, `(.L_x_43) ;  /* 0x0000011000007945 */ /* 0x000fe80003800200 */
[----:B------:R-:W-:Y:S05]  /*09e0*/  @P2 BRA `(.L_x_44) ;  /* 0x00000000003c2947 */ /* 0x000fea0003800000 */
[----:B------:R-:W3:Y:S01]  /*09f0*/  LDCU.64 UR6, c[0x0][0x408] ;  /* 0x00008100ff0677ac */ /* 0x000ee20008000a00 */
[----:B-1----:R-:W-:Y:S01]  /*0a00*/  IADD3 R5, P1, PT, R17, 0x40, RZ ;  /* 0x0000004011057810 */ /* 0x002fe20007f3e0ff */
[----:B------:R-:W-:Y:S01]  /*0a10*/  IMAD.MOV.U32 R20, RZ, RZ, R14 ;  /* 0x000000ffff147224 */ /* 0x000fe200078e000e */
[----:B------:R-:W-:Y:S01]  /*0a20*/  MOV R21, R19 ;  /* 0x0000001300157202 */ /* 0x000fe20000000f00 */
[----:B------:R-:W2:Y:S02]  /*0a30*/  LDCU.64 UR4, c[0x0][0x3f0] ;  /* 0x00007e00ff0477ac */ /* 0x000ea40008000a00 */
[----:B------:R-:W-:-:S04]  /*0a40*/  IMAD.X R4, RZ, RZ, UR9, P1 ;  /* 0x00000009ff047e24 */ /* 0x000fc800088e06ff */
[----:B---3--:R-:W-:Y:S02]  /*0a50*/  IMAD R4, R4, UR6, RZ ;  /* 0x0000000604047c24 */ /* 0x008fe4000f8e02ff */
[----:B------:R-:W-:-:S04]  /*0a60*/  IMAD.WIDE.U32 R20, R5, UR6, R20 ;  /* 0x0000000605147c25 */ /* 0x000fc8000f8e0014 */
[----:B------:R-:W-:Y:S01]  /*0a70*/  IMAD R4, R5, UR7, R4 ;  /* 0x0000000705047c24 */ /* 0x000fe2000f8e0204 */
[----:B--2---:R-:W-:-:S04]  /*0a80*/  LEA R22, P1, R20, UR4, 0x1 ;  /* 0x0000000414167c11 */ /* 0x004fc8000f8208ff */
[----:B------:R-:W-:-:S04]  /*0a90*/  IADD3 R5, PT, PT, R21, R4, RZ ;  /* 0x0000000415057210 */ /* 0x000fc80007ffe0ff */
[----:B------:R-:W-:-:S05]  /*0aa0*/  LEA.HI.X R23, R20, UR5, R5, 0x1, P1 ;  /* 0x0000000514177c11 */ /* 0x000fca00088f0c05 */
[----:B------:R3:W-:Y:S04]  /*0ab0*/  STG.E.128 desc[UR16][R22.64], RZ ;  /* 0x000000ff16007986 */ /* 0x0007e8000c101d10 */
[----:B------:R3:W-:Y:S04]  /*0ac0*/  STG.E.128 desc[UR16][R22.64+0x80], RZ ;  /* 0x000080ff16007986 */ /* 0x0007e8000c101d10 */
[----:B------:R3:W-:Y:S02]  /*0ad0*/  STG.E.128 desc[UR16][R22.64+0x100], RZ ;  /* 0x000100ff16007986 */ /* 0x0007e4000c101d10 */
.L_x_44:
[----:B------:R-:W-:Y:S05]  /*0ae0*/  BSYNC.RECONVERGENT B0 ;  /* 0x0000000000007941 */ /* 0x000fea0003800200 */
.L_x_43:
[----:B------:R-:W-:Y:S01]  /*0af0*/  BSSY.RECONVERGENT B0, `(.L_x_45) ;  /* 0x0000013000007945 */ /* 0x000fe20003800200 */
[----:B------:R-:W-:Y:S02]  /*0b00*/  IADD3 R11, P2, P1, R10, R11, R0 ;  /* 0x0000000b0a0b7210 */ /* 0x000fe4000795e000 */
[----:B-1----:R-:W-:Y:S02]  /*0b10*/  SHF.R.S32.HI R5, RZ, 0x1f, R10 ;  /* 0x0000001fff057819 */ /* 0x002fe4000001140a */
[----:B------:R-:W-:Y:S01]  /*0b20*/  SHF.R.S32.HI R0, RZ, 0x1f, R0 ;  /* 0x0000001fff007819 */ /* 0x000fe20000011400 */
[----:B------:R-:W-:Y:S05]  /*0b30*/  @P0 BRA `(.L_x_46) ;  /* 0x0000000000380947 */ /* 0x000fea0003800000 */
[----:B------:R-:W1:Y:S01]  /*0b40*/  LDCU.64 UR6, c[0x0][0x408] ;  /* 0x00008100ff0677ac */ /* 0x000e620008000a00 */
[----:B------:R-:W-:Y:S02]  /*0b50*/  IADD3 R17, P0, PT, R17, 0x60, RZ ;  /* 0x0000006011117810 */ /* 0x000fe40007f1e0ff */
[----:B------:R-:W-:Y:S01]  /*0b60*/  MOV R15, R19 ;  /* 0x00000013000f7202 */ /* 0x000fe20000000f00 */
[----:B------:R-:W4:Y:S01]  /*0b70*/  LDCU.64 UR4, c[0x0][0x3f0] ;  /* 0x00007e00ff0477ac */ /* 0x000f220008000a00 */
[----:B------:R-:W-:-:S05]  /*0b80*/  IADD3.X R4, PT, PT, RZ, UR9, RZ, P0, !PT ;  /* 0x00000009ff047c10 */ /* 0x000fca00087fe4ff */
[----:B-1----:R-:W-:Y:S02]  /*0b90*/  IMAD R4, R4, UR6, RZ ;  /* 0x0000000604047c24 */ /* 0x002fe4000f8e02ff */
[----:B------:R-:W-:-:S04]  /*0ba0*/  IMAD.WIDE.U32 R14, R17, UR6, R14 ;  /* 0x00000006110e7c25 */ /* 0x000fc8000f8e000e */
[----:B------:R-:W-:Y:S01]  /*0bb0*/  IMAD R17, R17, UR7, R4 ;  /* 0x0000000711117c24 */ /* 0x000fe2000f8e0204 */
[----:B----4-:R-:W-:-:S04]  /*0bc0*/  LEA R16, P0, R14, UR4, 0x1 ;  /* 0x000000040e107c11 */ /* 0x010fc8000f8008ff */
[----:B------:R-:W-:-:S04]  /*0bd0*/  IADD3 R17, PT, PT, R15, R17, RZ ;  /* 0x000000110f117210 */ /* 0x000fc80007ffe0ff */
[----:B------:R-:W-:-:S05]  /*0be0*/  LEA.HI.X R17, R14, UR5, R17, 0x1, P0 ;  /* 0x000000050e117c11 */ /* 0x000fca00080f0c11 */
[----:B------:R1:W-:Y:S04]  /*0bf0*/  STG.E.128 desc[UR16][R16.64], RZ ;  /* 0x000000ff10007986 */ /* 0x0003e8000c101d10 */
[----:B------:R1:W-:Y:S04]  /*0c00*/  STG.E.128 desc[UR16][R16.64+0x80], RZ ;  /* 0x000080ff10007986 */ /* 0x0003e8000c101d10 */
[----:B------:R1:W-:Y:S02]  /*0c10*/  STG.E.128 desc[UR16][R16.64+0x100], RZ ;  /* 0x000100ff10007986 */ /* 0x0003e4000c101d10 */
.L_x_46:
[----:B------:R-:W-:Y:S05]  /*0c20*/  BSYNC.RECONVERGENT B0 ;  /* 0x0000000000007941 */ /* 0x000fea0003800200 */
.L_x_45:
[----:B------:R-:W-:Y:S01]  /*0c30*/  BSSY.RECONVERGENT B0, `(.L_x_47) ;  /* 0x000000b000007945 */ /* 0x000fe20003800200 */
[----:B------:R-:W-:-:S03]  /*0c40*/  IADD3.X R0, PT, PT, R5, R6, R0, P2, P1 ;  /* 0x0000000605007210 */ /* 0x000fc600017e2400 */
[----:B------:R-:W-:Y:S05]  /*0c50*/  @P6 BRA `(.L_x_48) ;  /* 0x0000000000206947 */ /* 0x000fea0003800000 */
[----:B------:R-:W4:Y:S01]  /*0c60*/  LDCU.64 UR4, c[0x0][0x420] ;  /* 0x00008400ff0477ac */ /* 0x000f220008000a00 */
[----:B------:R-:W-:-:S05]  /*0c70*/  IMAD R3, R3, R2, RZ ;  /* 0x0000000203037224 */ /* 0x000fca00078e02ff */
[----:B------:R-:W-:-:S04]  /*0c80*/  IADD3 R4, P0, PT, R3, R11, RZ ;  /* 0x0000000b03047210 */ /* 0x000fc80007f1e0ff */
[----:B------:R-:W-:Y:S02]  /*0c90*/  LEA.HI.X.SX32 R3, R3, R0, 0x1, P0 ;  /* 0x0000000003037211 */ /* 0x000fe400000f0eff */
[----:B----4-:R-:W-:-:S04]  /*0ca0*/  LEA R14, P0, R4, UR4, 0x2 ;  /* 0x00000004040e7c11 */ /* 0x010fc8000f8010ff */
[----:B------:R-:W-:Y:S01]  /*0cb0*/  LEA.HI.X R15, R4, UR5, R3, 0x2, P0 ;  /* 0x00000005040f7c11 */ /* 0x000fe200080f1403 */
[----:B------:R-:W-:-:S05]  /*0cc0*/  IMAD.MOV.U32 R3, RZ, RZ, 0x7f800000 ;  /* 0x7f800000ff037424 */ /* 0x000fca00078e00ff */
[----:B------:R4:W-:Y:S03]  /*0cd0*/  STG.E desc[UR16][R14.64], R3 ;  /* 0x000000030e007986 */ /* 0x0009e6000c101910 */
.L_x_48:
[----:B------:R-:W-:Y:S05]  /*0ce0*/  BSYNC.RECONVERGENT B0 ;  /* 0x0000000000007941 */ /* 0x000fea0003800200 */
.L_x_47:
[----:B------:R-:W-:Y:S04]  /*0cf0*/  BSSY.RECONVERGENT B0, `(.L_x_49) ;  /* 0x000000a000007945 */ /* 0x000fe80003800200 */
[----:B------:R-:W-:Y:S05]  /*0d00*/  @P5 BRA `(.L_x_50) ;  /* 0x0000000000205947 */ /* 0x000fea0003800000 */
[----:B------:R-:W5:Y:S01]  /*0d10*/  LDCU.64 UR4, c[0x0][0x420] ;  /* 0x00008400ff0477ac */ /* 0x000f620008000a00 */
[----:B----4-:R-:W-:-:S05]  /*0d20*/  IMAD R3, R9, R2, RZ ;  /* 0x0000000209037224 */ /* 0x010fca00078e02ff */
[----:B------:R-:W-:-:S04]  /*0d30*/  IADD3 R4, P0, PT, R3, R11, RZ ;  /* 0x0000000b03047210 */ /* 0x000fc80007f1e0ff */
[----:B------:R-:W-:Y:S02]  /*0d40*/  LEA.HI.X.SX32 R3, R3, R0, 0x1, P0 ;  /* 0x0000000003037211 */ /* 0x000fe400000f0eff */
[----:B-----5:R-:W-:-:S04]  /*0d50*/  LEA R8, P0, R4, UR4, 0x2 ;  /* 0x0000000404087c11 */ /* 0x020fc8000f8010ff */
[----:B------:R-:W-:Y:S01]  /*0d60*/  LEA.HI.X R9, R4, UR5, R3, 0x2, P0 ;  /* 0x0000000504097c11 */ /* 0x000fe200080f1403 */
[----:B------:R-:W-:-:S05]  /*0d70*/  IMAD.MOV.U32 R3, RZ, RZ, 0x7f800000 ;  /* 0x7f800000ff037424 */ /* 0x000fca00078e00ff */
[----:B------:R4:W-:Y:S03]  /*0d80*/  STG.E desc[UR16][R8.64], R3 ;  /* 0x0000000308007986 */ /* 0x0009e6000c101910 */
.L_x_50:
[----:B------:R-:W-:Y:S05]  /*0d90*/  BSYNC.RECONVERGENT B0 ;  /* 0x0000000000007941 */ /* 0x000fea0003800200 */
.L_x_49:
        /* <DEDUP_REMOVED lines=10> */
.L_x_52:
[----:B------:R-:W-:Y:S05]  /*0e40*/  BSYNC.RECONVERGENT B0 ;  /* 0x0000000000007941 */ /* 0x000fea0003800200 */
.L_x_51:
[----:B------:R-:W-:Y:S05]  /*0e50*/  @P3 EXIT ;  /* 0x000000000000394d */ /* 0x000fea0003800000 */
[----:B------:R-:W5:Y:S01]  /*0e60*/  LDCU.64 UR4, c[0x0][0x420] ;  /* 0x00008400ff0477ac */ /* 0x000f620008000a00 */
[----:B------:R-:W-:Y:S02]  /*0e70*/  IMAD R2, R13, R2, RZ ;  /* 0x000000020d027224 */ /* 0x000fe400078e02ff */
[----:B------:R-:W-:-:S03]  /*0e80*/  IMAD.MOV.U32 R5, RZ, RZ, 0x7f800000 ;  /* 0x7f800000ff057424 */ /* 0x000fc600078e00ff */
[----:B------:R-:W-:-:S04]  /*0e90*/  IADD3 R11, P0, PT, R2, R11, RZ ;  /* 0x0000000b020b7210 */ /* 0x000fc80007f1e0ff */
[----:B------:R-:W-:Y:S02]  /*0ea0*/  LEA.HI.X.SX32 R0, R2, R0, 0x1, P0 ;  /* 0x0000000002007211 */ /* 0x000fe400000f0eff */
[----:B-----5:R-:W-:-:S04]  /*0eb0*/  LEA R2, P0, R11, UR4, 0x2 ;  /* 0x000000040b027c11 */ /* 0x020fc8000f8010ff */
[----:B----4-:R-:W-:-:S05]  /*0ec0*/  LEA.HI.X R3, R11, UR5, R0, 0x2, P0 ;  /* 0x000000050b037c11 */ /* 0x010fca00080f1400 */
[----:B------:R-:W-:Y:S01]  /*0ed0*/  STG.E desc[UR16][R2.64], R5 ;  /* 0x0000000502007986 */ /* 0x000fe2000c101910 */
[----:B------:R-:W-:Y:S05]  /*0ee0*/  EXIT ;  /* 0x000000000000794d */ /* 0x000fea0003800000 */
.L_x_37:
[----:B------:R-:W-:Y:S02]  /*0ef0*/  ISETP.NE.AND P0, PT, R173, -0x1, PT ;  /* 0xffffffffad00780c */ /* 0x000fe40003f05270 */
[----:B------:R-:W-:-:S11]  /*0f00*/  ISETP.NE.AND P2, PT, R7, -0x1, PT ;  /* 0xffffffff0700780c */ /* 0x000fd60003f45270 */
[----:B------:R-:W2:Y:S08]  /*0f10*/  @!P0 LDC.64 R4, c[0x0][0x398] ;  /* 0x0000e600ff048b82 */ /* 0x000eb00000000a00 */
[----:B------:R-:W3:Y:S01]  /*0f20*/  @P0 LDC.64 R2, c[0x0][0x3b0] ;  /* 0x0000ec00ff020b82 */ /* 0x000ee20000000a00 */
[----:B--2---:R-:W-:-:S04]  /*0f30*/  @!P0 IMAD.WIDE.U32 R14, R13, R4, RZ ;  /* 0x000000040d0e8225 */ /* 0x004fc800078e00ff */
[----:B------:R-:W-:Y:S02]  /*0f40*/  @!P0 IMAD R4, R13, R5, R15 ;  /* 0x000000050d048224 */ /* 0x000fe400078e020f */
[----:B---3--:R-:W-:-:S04]  /*0f50*/  @P0 IMAD.WIDE.U32 R8, R173, R2, RZ ;  /* 0x00000002ad080225 */ /* 0x008fc800078e00ff */
[----:B------:R-:W-:Y:S01]  /*0f60*/  @P0 IMAD R4, R173, R3, R9 ;  /* 0x00000003ad040224 */ /* 0x000fe200078e0209 */
[----:B------:R-:W-:Y:S01]  /*0f70*/  @P0 MOV R14, R8 ;  /* 0x00000008000e0202 */ /* 0x000fe20000000f00 */
[----:B------:R-:W-:Y:S06]  /*0f80*/  @P2 BRA `(.L_x_53) ;  /* 0x0000000000282947 */ /* 0x000fec0003800000 */
[----:B------:R-:W2:Y:S01]  /*0f90*/  LDCU.64 UR6, c[0x0][0x3b8] ;  /* 0x00007700ff0677ac */ /* 0x000ea20008000a00 */
[----:B------:R-:W-:Y:S01]  /*0fa0*/  SHF.R.S32.HI R3, RZ, 0x1f, R0 ;  /* 0x0000001fff037819 */ /* 0x000fe20000011400 */
[----:B------:R-:W3:Y:S04]  /*0fb0*/  LDCU.64 UR4, c[0x0][0x3a0] ;  /* 0x00007400ff0477ac */ /* 0x000ee80008000a00 */
[----:B--2---:R-:W-:Y:S02]  /*0fc0*/  IMAD R3, R3, UR6, RZ ;  /* 0x0000000603037c24 */ /* 0x004fe4000f8e02ff */
[----:B------:R-:W-:-:S04]  /*0fd0*/  IMAD.WIDE.U32 R8, R0, UR6, RZ ;  /* 0x0000000600087c25 */ /* 0x000fc8000f8e00ff */
[----:B------:R-:W-:-:S05]  /*0fe0*/  IMAD R2, R0, UR7, R3 ;  /* 0x0000000700027c24 */ /* 0x000fca000f8e0203 */
[----:B------:R-:W-:-:S03]  /*0ff0*/  IADD3 R9, PT, PT, R9, R2, RZ ;  /* 0x0000000209097210 */ /* 0x000fc60007ffe0ff */
[----:B---3--:R-:W-:-:S04]  /*1000*/  IMAD.WIDE.U32 R20, R13, UR4, R8 ;  /* 0x000000040d147c25 */ /* 0x008fc8000f8e0008 */
[----:B------:R-:W-:Y:S01]  /*1010*/  IMAD R17, R13, UR5, R21 ;  /* 0x000000050d117c24 */ /* 0x000fe2000f8e0215 */
[----:B------:R-:W-:Y:S06]  /*1020*/  BRA `(.L_x_54) ;  /* 0x0000000000147947 */ /* 0x000fec0003800000 */
.L_x_53:
[----:B------:R-:W2:Y:S01]  /*1030*/  LDCU.64 UR6, c[0x0][0x3b8] ;  /* 0x00007700ff0677ac */ /* 0x000ea20008000a00 */
[----:B------:R-:W-:-:S05]  /*1040*/  IADD3 R20, PT, PT, R0, R7, RZ ;  /* 0x0000000700147210 */ /* 0x000fca0007ffe0ff */
[C---:B--2---:R-:W-:Y:S02]  /*1050*/  IMAD R17, R20.reuse, UR7, RZ ;  /* 0x0000000714117c24 */ /* 0x044fe4000f8e02ff */
[----:B------:R-:W-:-:S05]  /*1060*/  IMAD.WIDE.U32 R20, R20, UR6, RZ ;  /* 0x0000000614147c25 */ /* 0x000fca000f8e00ff */
[----:B------:R-:W-:Y:S02]  /*1070*/  IADD3 R17, PT, PT, R21, R17, RZ ;  /* 0x0000001115117210 */ /* 0x000fe40007ffe0ff */
.L_x_54:
[----:B------:R-:W2:Y:S01]  /*1080*/  LDC R2, c[0x0][0x3e8] ;  /* 0x0000fa00ff027b82 */ /* 0x000ea20000000800 */
[----:B------:R-:W-:Y:S02]  /*1090*/  MOV R8, RZ ;  /* 0x000000ff00087202 */ /* 0x000fe40000000f00 */
[----:B--2---:R-:W-:-:S04]  /*10a0*/  IABS R6, R2 ;  /* 0x0000000200067213 */ /* 0x004fc80000000000 */
[----:B-1----:R-:W1:Y:S08]  /*10b0*/  I2F.RP R10, R6 ;  /* 0x00000006000a7306 */ /* 0x002e700000209400 */
        /* <DEDUP_REMOVED lines=8> */
[----:B------:R-:W-:-:S05]  /*1140*/  IMAD.HI.U32 R11, R8, R5, RZ ;  /* 0x00000005080b7227 */ /* 0x000fca00078e00ff */
[----:B------:R-:W-:-:S05]  /*1150*/  IADD3 R3, PT, PT, -R11, RZ, RZ ;  /* 0x000000ff0b037210 */ /* 0x000fca0007ffe1ff */
[----:B------:R-:W-:-:S05]  /*1160*/  IMAD R3, R6, R3, R5 ;  /* 0x0000000306037224 */ /* 0x000fca00078e0205 */
[----:B------:R-:W-:-:S13]  /*1170*/  ISETP.GT.U32.AND P1, PT, R6, R3, PT ;  /* 0x000000030600720c */ /* 0x000fda0003f24070 */
[----:B------:R-:W-:Y:S01]  /*1180*/  @!P1 IMAD.IADD R3, R3, 0x1, -R6 ;  /* 0x0000000103039824 */ /* 0x000fe200078e0a06 */
[----:B------:R-:W-:Y:S02]  /*1190*/  @!P1 IADD3 R11, PT, PT, R11, 0x1, RZ ;  /* 0x000000010b0b9810 */ /* 0x000fe40007ffe0ff */
[----:B------:R-:W-:Y:S02]  /*11a0*/  ISETP.NE.AND P1, PT, R2, RZ, PT ;  /* 0x000000ff0200720c */ /* 0x000fe40003f25270 */
[----:B------:R-:W-:Y:S02]  /*11b0*/  ISETP.GE.U32.AND P3, PT, R3, R6, PT ;  /* 0x000000060300720c */ /* 0x000fe40003f66070 */
[----:B------:R-:W-:-:S04]  /*11c0*/  LOP3.LUT R3, R19, R2, RZ, 0x3c, !PT ;  /* 0x0000000213037212 */ /* 0x000fc800078e3cff */
[----:B------:R-:W-:-:S07]  /*11d0*/  ISETP.GE.AND P0, PT, R3, RZ, PT ;  /* 0x000000ff0300720c */ /* 0x000fce0003f06270 */
[----:B------:R-:W-:-:S06]  /*11e0*/  @P3 VIADD R11, R11, 0x1 ;  /* 0x000000010b0b3836 */ /* 0x000fcc0000000000 */
        /* <DEDUP_REMOVED lines=16> */
.L_x_55:
[----:B------:R-:W1:Y:S01]  /*12f0*/  LDC.64 R2, c[0x0][0x3c0] ;  /* 0x0000f000ff027b82 */ /* 0x000e620000000a00 */
[----:B------:R-:W-:-:S05]  /*1300*/  IADD3 R7, PT, PT, R0, R7, RZ ;  /* 0x0000000700077210 */ /* 0x000fca0007ffe0ff */
[C---:B-1----:R-:W-:Y:S02]  /*1310*/  IMAD R13, R7.reuse, R3, RZ ;  /* 0x00000003070d7224 */ /* 0x042fe400078e02ff */
[----:B------:R-:W-:-:S05]  /*1320*/  IMAD.WIDE.U32 R6, R7, R2, RZ ;  /* 0x0000000207067225 */ /* 0x000fca00078e00ff */
[----:B------:R-:W-:Y:S02]  /*1330*/  IADD3 R13, PT, PT, R7, R13, RZ ;  /* 0x0000000d070d7210 */ /* 0x000fe40007ffe0ff */
[----:B------:R-:W-:-:S07]  /*1340*/  MOV R0, R6 ;  /* 0x0000000600007202 */ /* 0x000fce0000000f00 */
.L_x_56:
[----:B------:R-:W-:Y:S01]  /*1350*/  VIADD R167, R167, -UR10 ;  /* 0x8000000aa7a77c36 */ /* 0x000fe20008000000 */
[----:B------:R-:W-:Y:S01]  /*1360*/  SHF.R.U32.HI R10, RZ, 0x3, R34 ;  /* 0x00000003ff0a7819 */ /* 0x000fe20000011622 */
[----:B------:R-:W-:Y:S01]  /*1370*/  IMAD.SHL.U32 R35, R34, 0x8, RZ ;  /* 0x0000000822237824 */ /* 0x000fe200078e00ff */
[----:B------:R-:W1:Y:S01]  /*1380*/  LDCU.64 UR8, c[0x0][0x3c8] ;  /* 0x00007900ff0877ac */ /* 0x000e620008000a00 */
[----:B------:R-:W2:Y:S01]  /*1390*/  S2UR UR5, SR_CgaCtaId ;  /* 0x00000000000579c3 */ /* 0x000ea20000008800 */
[CC--:B------:R-:W-:Y:S01]  /*13a0*/  ISETP.GE.AND P3, PT, R10.reuse, R167.reuse, PT ;  /* 0x000000a70a00720c */ /* 0x0c0fe20003f66270 */
[----:B------:R-:W-:Y:S01]  /*13b0*/  VIADD R18, R10, 0x20 ;  /* 0x000000200a127836 */ /* 0x000fe20000000000 */
[----:B------:R-:W-:Y:S01]  /*13c0*/  LOP3.LUT R12, R35, 0x38, RZ, 0xc0, !PT ;  /* 0x00000038230c7812 */ /* 0x000fe200078ec0ff */
[----:B------:R-:W-:Y:S01]  /*13d0*/  USHF.L.U32 UR4, UR14, 0x7, URZ ;  /* 0x000000070e047899 */ /* 0x000fe200080006ff */
[----:B------:R-:W-:Y:S01]  /*13e0*/  SHF.L.U64.HI R23, R2, 0x6, R3 ;  /* 0x0000000602177819 */ /* 0x000fe20000010203 */
[----:B------:R-:W-:Y:S01]  /*13f0*/  USHF.R.U32.HI UR14, URZ, 0x19, UR14 ;  /* 0x00000019ff0e7899 */ /* 0x000fe2000801160e */
[----:B------:R-:W-:Y:S01]  /*1400*/  ISETP.GE.AND P1, PT, R18, R167, PT ;  /* 0x000000a71200720c */ /* 0x000fe20003f26270 */
[----:B------:R-:W-:Y:S01]  /*1410*/  USHF.L.U32 UR15, UR6, 0x6, URZ ;  /* 0x00000006060f7899 */ /* 0x000fe200080006ff */
[----:B------:R-:W-:Y:S01]  /*1420*/  IADD3 R14, P0, PT, R12, R14, RZ ;  /* 0x0000000e0c0e7210 */ /* 0x000fe20007f1e0ff */
[----:B------:R-:W3:Y:S01]  /*1430*/  LDCU.64 UR12, c[0x0][0x388] ;  /* 0x00007100ff0c77ac */ /* 0x000ee20008000a00 */
[----:B------:R-:W-:Y:S01]  /*1440*/  LOP3.LUT R16, R10, UR4, RZ, 0xfc, !PT ;  /* 0x000000040a107c12 */ /* 0x000fe2000f8efcff */
[----:B------:R-:W-:Y:S01]  /*1450*/  IMAD.SHL.U32 R33, R34, 0x40, RZ ;  /* 0x0000004022217824 */ /* 0x000fe200078e00ff */
[C---:B------:R-:W-:Y:S01]  /*1460*/  IADD3 R20, P2, PT, R12.reuse, R20, RZ ;  /* 0x000000140c147210 */ /* 0x040fe20007f5e0ff */
[----:B------:R-:W4:Y:S01]  /*1470*/  @!P3 LDC.64 R6, c[0x0][0x3b0] ;  /* 0x0000ec00ff06bb82 */ /* 0x000f220000000a00 */
[----:B------:R-:W-:Y:S01]  /*1480*/  IMAD.X R15, RZ, RZ, R4, P0 ;  /* 0x000000ffff0f7224 */ /* 0x000fe200000e0604 */
[----:B------:R-:W-:Y:S01]  /*1490*/  IADD3 R12, P0, PT, R12, R0, RZ ;  /* 0x000000000c0c7210 */ /* 0x000fe20007f1e0ff */
[----:B------:R-:W-:Y:S01]  /*14a0*/  VIADD R0, R10, 0x40 ;  /* 0x000000400a007836 */ /* 0x000fe20000000000 */
[----:B------:R-:W-:Y:S01]  /*14b0*/  UMOV UR4, 0x400 ;  /* 0x0000040000047882 */ /* 0x000fe20000000000 */
[----:B-1----:R-:W-:Y:S01]  /*14c0*/  IMAD.WIDE.U32 R14, R19, UR8, R14 ;  /* 0x00000008130e7c25 */ /* 0x002fe2000f8e000e */
[----:B------:R-:W-:-:S02]  /*14d0*/  LOP3.LUT R132, R33, 0x1c0, RZ, 0xc0, !PT ;  /* 0x000001c021847812 */ /* 0x000fc400078ec0ff */
[----:B------:R-:W1:Y:S01]  /*14e0*/  @!P3 LDC.64 R8, c[0x0][0x380] ;  /* 0x0000e000ff08bb82 */ /* 0x000e620000000a00 */
[----:B------:R-:W-:Y:S01]  /*14f0*/  IMAD R15, R19, UR9, R15 ;  /* 0x00000009130f7c24 */ /* 0x000fe2000f8e020f */
[----:B------:R-:W-:Y:S01]  /*1500*/  @!P1 IADD3 R19, P4, PT, R16, 0x20, RZ ;  /* 0x0000002010139810 */ /* 0x000fe20007f9e0ff */
[----:B--2---:R-:W-:Y:S01]  /*1510*/  ULEA UR5, UR5, UR4, 0x18 ;  /* 0x0000000405057291 */ /* 0x004fe2000f8ec0ff */
[----:B------:R-:W-:Y:S01]  /*1520*/  ISETP.GE.AND P6, PT, R0, R167, PT ;  /* 0x000000a70000720c */ /* 0x000fe20003fc6270 */
[----:B------:R-:W-:Y:S01]  /*1530*/  USHF.L.U64.HI UR4, UR6, 0x6, UR7 ;  /* 0x0000000606047899 */ /* 0x000fe20008010207 */
[----:B------:R-:W-:Y:S01]  /*1540*/  LEA.HI.SX32 R0, R32, 0xffffffff, 0x1a ;  /* 0xffffffff20007811 */ /* 0x000fe200078fd2ff */
[----:B------:R-:W-:Y:S01]  /*1550*/  @!P1 IMAD.X R21, RZ, RZ, UR14, P4 ;  /* 0x0000000eff159e24 */ /* 0x000fe2000a0e06ff */
[----:B------:R-:W2:Y:S01]  /*1560*/  @!P1 LDC.64 R4, c[0x0][0x3b0] ;  /* 0x0000ec00ff049b82 */ /* 0x000ea20000000a00 */
[----:B------:R-:W5:Y:S01]  /*1570*/  LDCU.128 UR8, c[0x0][0x3d0] ;  /* 0x00007a00ff0877ac */ /* 0x000f620008000c00 */
[----:B------:R-:W-:Y:S01]  /*1580*/  IMAD.X R13, RZ, RZ, R13, P0 ;  /* 0x000000ffff0d7224 */ /* 0x000fe200000e060d */
[----:B------:R-:W-:Y:S01]  /*1590*/  SHF.R.U32.HI R84, RZ, 0x1, R34 ;  /* 0x00000001ff547819 */ /* 0x000fe20000011622 */
[----:B------:R-:W-:Y:S01]  /*15a0*/  IMAD.MOV.U32 R85, RZ, RZ, 0x20 ;  /* 0x00000020ff557424 */ /* 0x000fe200078e00ff */
[----:B------:R-:W-:Y:S01]  /*15b0*/  LOP3.LUT R88, R33, 0x400, RZ, 0xc0, !PT ;  /* 0x0000040021587812 */ /* 0x000fe200078ec0ff */
[----:B------:R-:W-:-:S04]  /*15c0*/  IMAD.WIDE.U32 R12, R10, R2, R12 ;  /* 0x000000020a0c7225 */ /* 0x000fc800078e000c */
[----:B----4-:R-:W-:Y:S02]  /*15d0*/  @!P3 IMAD R22, R6, UR14, RZ ;  /* 0x0000000e0616bc24 */ /* 0x010fe4000f8e02ff */
[----:B------:R-:W-:-:S04]  /*15e0*/  @!P3 IMAD.WIDE.U32 R24, R16, R6, R14 ;  /* 0x000000061018b225 */ /* 0x000fc800078e000e */
[----:B------:R-:W-:Y:S01]  /*15f0*/  @!P3 IMAD R22, R16, R7, R22 ;  /* 0x000000071016b224 */ /* 0x000fe200078e0216 */
[----:B------:R-:W-:Y:S01]  /*1600*/  LOP3.LUT R7, R35, 0x1f8, RZ, 0xc0, !PT ;  /* 0x000001f823077812 */ /* 0x000fe200078ec0ff */
[----:B------:R-:W-:Y:S01]  /*1610*/  IMAD R13, R10, R3, R13 ;  /* 0x000000030a0d7224 */ /* 0x000fe200078e020d */
[----:B-1----:R-:W-:Y:S01]  /*1620*/  @!P3 LEA R26, P5, R24, R8, 0x1 ;  /* 0x00000008181ab211 */ /* 0x002fe200078a08ff */
[----:B------:R-:W-:Y:S01]  /*1630*/  @!P3 IMAD.IADD R22, R25, 0x1, R22 ;  /* 0x000000011916b824 */ /* 0x000fe200078e0216 */
[----:B------:R-:W-:Y:S01]  /*1640*/  LOP3.LUT R174, R7, 0x38, R34, 0x78, !PT ;  /* 0x0000003807ae7812 */ /* 0x000fe200078e7822 */
[----:B------:R-:W-:Y:S01]  /*1650*/  VIADD R8, R10, 0x60 ;  /* 0x000000600a087836 */ /* 0x000fe20000000000 */
[----:B------:R-:W1:Y:S01]  /*1660*/  @!P1 LDC.64 R6, c[0x0][0x380] ;  /* 0x0000e000ff069b82 */ /* 0x000e620000000a00 */
[----:B------:R-:W-:Y:S01]  /*1670*/  @!P1 IMAD.MOV.U32 R25, RZ, RZ, R15 ;  /* 0x000000ffff199224 */ /* 0x000fe200078e000f */
[----:B------:R-:W-:Y:S01]  /*1680*/  @!P3 LEA.HI.X R27, R24, R9, R22, 0x1, P5 ;  /* 0x00000009181bb211 */ /* 0x000fe200028f0c16 */
[----:B------:R-:W-:Y:S01]  /*1690*/  @!P1 IMAD.MOV.U32 R24, RZ, RZ, R14 ;  /* 0x000000ffff189224 */ /* 0x000fe200078e000e */
[----:B------:R-:W-:Y:S01]  /*16a0*/  ISETP.GE.AND P5, PT, R8, R167, PT ;  /* 0x000000a70800720c */ /* 0x000fe20003fa6270 */
[-C--:B--2---:R-:W-:Y:S01]  /*16b0*/  @!P1 IMAD R8, R21, R4.reuse, RZ ;  /* 0x0000000415089224 */ /* 0x084fe200078e02ff */
[----:B------:R-:W-:Y:S01]  /*16c0*/  LOP3.LUT R174, R174, 0x1e00, R35, 0xf8, !PT ;  /* 0x00001e00aeae7812 */ /* 0x000fe200078ef823 */
[----:B------:R-:W-:-:S03]  /*16d0*/  @!P1 IMAD.WIDE.U32 R24, R19, R4, R24 ;  /* 0x0000000413189225 */ /* 0x000fc600078e0018 */
[----:B------:R-:W-:Y:S01]  /*16e0*/  LEA R174, R174, UR5, 0x1 ;  /* 0x00000005aeae7c11 */ /* 0x000fe2000f8e08ff */
[----:B------:R-:W-:Y:S02]  /*16f0*/  @!P1 IMAD R8, R19, R5, R8 ;  /* 0x0000000513089224 */ /* 0x000fe400078e0208 */
[----:B------:R-:W2:Y:S01]  /*1700*/  @!P6 LDC.64 R4, c[0x0][0x3b0] ;  /* 0x0000ec00ff04eb82 */ /* 0x000ea20000000a00 */
[----:B------:R-:W-:Y:S01]  /*1710*/  IMAD.X R21, RZ, RZ, R17, P2 ;  /* 0x000000ffff157224 */ /* 0x000fe200010e0611 */
[----:B------:R-:W-:Y:S01]  /*1720*/  @!PT LDS RZ, [RZ] ;  /* 0x00000000fffff984 */ /* 0x000fe20000000800 */
[----:B------:R-:W-:Y:S01]  /*1730*/  @!PT LDS RZ, [RZ] ;  /* 0x00000000fffff984 */ /* 0x000fe20000000800 */
[----:B------:R-:W-:Y:S01]  /*1740*/  @!PT LDS RZ, [RZ] ;  /* 0x00000000fffff984 */ /* 0x000fe20000000800 */
[----:B------:R-:W-:Y:S01]  /*1750*/  @!P3 LDGSTS.E.BYPASS.LTC128B.128 [R174], desc[UR16][R26.64] ;  /* 0x000000001aaebfae */ /* 0x000fe2000b981a10 */
[----:B------:R-:W-:Y:S01]  /*1760*/  @!P1 IMAD.IADD R8, R25, 0x1, R8 ;  /* 0x0000000119089824 */ /* 0x000fe200078e0208 */
[----:B------:R-:W-:Y:S01]  /*1770*/  SHF.R.S32.HI R17, RZ, 0x1f, R0 ;  /* 0x0000001fff117819 */ /* 0x000fe20000011400 */
[----:B------:R-:W-:Y:S01]  /*1780*/  IMAD R9, R0, -0x40, R89 ;  /* 0xffffffc000097824 */ /* 0x000fe200078e0259 */
[----:B------:R-:W-:Y:S01]  /*1790*/  @!P3 LDGSTS.E.BYPASS.LTC128B.128 [R174+0x4000], desc[UR16][R26.64+0x80] ;  /* 0x040000801aaebfae */ /* 0x000fe2000b981a10 */
[----:B------:R-:W-:Y:S01]  /*17a0*/  IMAD.WIDE.U32 R28, R10, UR6, R20 ;  /* 0x000000060a1c7c25 */ /* 0x000fe2000f8e0014 */
[----:B------:R-:W-:-:S02]  /*17b0*/  SHF.R.S32.HI R20, RZ, 0x1f, R11 ;  /* 0x0000001fff147819 */ /* 0x000fc4000001140b */
[----:B------:R4:W-:Y:S01]  /*17c0*/  @!P3 LDGSTS.E.BYPASS.LTC128B.128 [R174+0x8000], desc[UR16][R26.64+0x100] ;  /* 0x080001001aaebfae */ /* 0x0009e2000b981a10 */
[----:B-1----:R-:W-:Y:S01]  /*17d0*/  @!P1 LEA R30, P4, R24, R6, 0x1 ;  /* 0x00000006181e9211 */ /* 0x002fe200078808ff */
[----:B------:R-:W-:Y:S01]  /*17e0*/  IMAD R6, R23, R0, RZ ;  /* 0x0000000017067224 */ /* 0x000fe200078e02ff */
[----:B------:R-:W-:Y:S01]  /*17f0*/  ISETP.GE.AND P3, PT, R18, R9, PT ;  /* 0x000000091200720c */ /* 0x000fe20003f66270 */
[----:B------:R-:W-:Y:S01]  /*1800*/  IMAD.SHL.U32 R19, R2, 0x40, RZ ;  /* 0x0000004002137824 */ /* 0x000fe200078e00ff */
[----:B------:R-:W-:Y:S01]  /*1810*/  @!P1 LEA.HI.X R31, R24, R7, R8, 0x1, P4 ;  /* 0x00000007181f9211 */ /* 0x000fe200020f0c08 */
[----:B-----5:R-:W-:Y:S01]  /*1820*/  IMAD R22, R20, UR8, RZ ;  /* 0x0000000814167c24 */ /* 0x020fe2000f8e02ff */
[----:B------:R-:W-:Y:S01]  /*1830*/  @!P6 IADD3 R24, P4, PT, R16, 0x40, RZ ;  /* 0x000000401018e810 */ /* 0x000fe20007f9e0ff */
[----:B------:R-:W-:Y:S01]  /*1840*/  IMAD R29, R10, UR7, R29 ;  /* 0x000000070a1d7c24 */ /* 0x000fe2000f8e021d */
[-C--:B------:R-:W-:Y:S01]  /*1850*/  ISETP.GE.AND P2, PT, R18, R9.reuse, PT ;  /* 0x000000091200720c */ /* 0x080fe20003f46270 */
[----:B------:R-:W-:Y:S01]  /*1860*/  IMAD R18, R0, UR4, RZ ;  /* 0x0000000400127c24 */ /* 0x000fe2000f8e02ff */
[----:B------:R-:W-:Y:S01]  /*1870*/  @!P5 IADD3 R16, P0, PT, R16, 0x60, RZ ;  /* 0x000000601010d810 */ /* 0x000fe20007f1e0ff */
[----:B------:R-:W-:Y:S01]  /*1880*/  @!P6 IMAD.X R21, RZ, RZ, UR14, P4 ;  /* 0x0000000eff15ee24 */ /* 0x000fe2000a0e06ff */
[----:B------:R-:W-:Y:S01]  /*1890*/  ISETP.GE.AND P4, PT, R10, R9, PT ;  /* 0x000000090a00720c */ /* 0x000fe20003f86270 */
[C---:B------:R-:W-:Y:S01]  /*18a0*/  IMAD R18, R17.reuse, UR15, R18 ;  /* 0x0000000f11127c24 */ /* 0x040fe2000f8e0212 */
[----:B------:R-:W1:Y:S01]  /*18b0*/  @!P6 LDC.64 R8, c[0x0][0x380] ;  /* 0x0000e000ff08eb82 */ /* 0x000e620000000a00 */
[----:B------:R-:W-:Y:S01]  /*18c0*/  IMAD R17, R17, R19, R6 ;  /* 0x0000001311117224 */ /* 0x000fe200078e0206 */
[----:B------:R-:W-:Y:S01]  /*18d0*/  @!P5 IADD3.X R23, PT, PT, RZ, UR14, RZ, P0, !PT ;  /* 0x0000000eff17dc10 */ /* 0x000fe200087fe4ff */
[-C--:B--2---:R-:W-:Y:S01]  /*18e0*/  @!P6 IMAD R21, R21, R4.reuse, RZ ;  /* 0x000000041515e224 */ /* 0x084fe200078e02ff */
[----:B------:R-:W-:Y:S01]  /*18f0*/  @!P1 LDGSTS.E.BYPASS.LTC128B.128 [R174+0x1000], desc[UR16][R30.64] ;  /* 0x010000001eae9fae */ /* 0x000fe2000b981a10 */
[----:B------:R-:W-:Y:S01]  /*1900*/  IMAD R171, R11, UR9, R22 ;  /* 0x000000090bab7c24 */ /* 0x000fe2000f8e0216 */
[----:B------:R-:W-:Y:S01]  /*1910*/  USHF.L.U64.HI UR9, UR6, 0x5, UR7 ;  /* 0x0000000506097899 */ /* 0x000fe20008010207 */
[C---:B------:R-:W-:Y:S01]  /*1920*/  @!P6 IMAD R21, R24.reuse, R5, R21 ;  /* 0x000000051815e224 */ /* 0x040fe200078e0215 */
[----:B------:R-:W2:Y:S01]  /*1930*/  @!P5 LDC.64 R6, c[0x0][0x3b0] ;  /* 0x0000ec00ff06db82 */ /* 0x000ea20000000a00 */
[----:B------:R-:W-:Y:S01]  /*1940*/  @!P6 IMAD.WIDE.U32 R24, R24, R4, R14 ;  /* 0x000000041818e225 */ /* 0x000fe200078e000e */
[----:B------:R-:W-:Y:S01]  /*1950*/  @!P1 LDGSTS.E.BYPASS.LTC128B.128 [R174+0x5000], desc[UR16][R30.64+0x80] ;  /* 0x050000801eae9fae */ /* 0x000fe2000b981a10 */
[----:B----4-:R-:W-:-:S02]  /*1960*/  LOP3.LUT R27, R33, 0x200, RZ, 0xc0, !PT ;  /* 0x00000200211b7812 */ /* 0x010fc400078ec0ff */
[----:B------:R-:W-:Y:S01]  /*1970*/  @!P6 IMAD.IADD R22, R25, 0x1, R21 ;  /* 0x000000011916e824 */ /* 0x000fe200078e0215 */
[----:B------:R-:W-:Y:S01]  /*1980*/  @!P1 LDGSTS.E.BYPASS.LTC128B.128 [R174+0x9000], desc[UR16][R30.64+0x100] ;  /* 0x090001001eae9fae */ /* 0x000fe2000b981a10 */
[----:B------:R-:W-:Y:S01]  /*1990*/  IMAD.WIDE.U32 R28, R11, UR8, R28 ;  /* 0x000000080b1c7c25 */ /* 0x000fe2000f8e001c */
[----:B------:R-:W4:Y:S01]  /*19a0*/  @!P5 LDC.64 R4, c[0x0][0x380] ;  /* 0x0000e000ff04db82 */ /* 0x000f220000000a00 */
[----:B------:R-:W-:Y:S02]  /*19b0*/  USHF.L.U32 UR8, UR6, 0x5, URZ ;  /* 0x0000000506087899 */ /* 0x000fe400080006ff */
[----:B------:R-:W-:Y:S01]  /*19c0*/  IMAD.IADD R171, R29, 0x1, R171 ;  /* 0x000000011dab7824 */ /* 0x000fe200078e02ab */
[----:B---3--:R-:W-:Y:S01]  /*19d0*/  LEA R172, P1, R28, UR12, 0x1 ;  /* 0x0000000c1cac7c11 */ /* 0x008fe2000f8208ff */
[----:B------:R-:W-:Y:S01]  /*19e0*/  IMAD R20, R20, UR10, RZ ;  /* 0x0000000a14147c24 */ /* 0x000fe2000f8e02ff */
[----:B------:R-:W3:Y:S01]  /*19f0*/  LDCU.64 UR6, c[0x0][0x390] ;  /* 0x00007200ff0677ac */ /* 0x000ee20008000a00 */
[----:B------:R-:W-:Y:S01]  /*1a00*/  IMAD.WIDE.U32 R12, R11, UR10, R12 ;  /* 0x0000000a0b0c7c25 */ /* 0x000fe2000f8e000c */
[----:B-1----:R-:W-:-:S02]  /*1a10*/  @!P6 LEA R8, P0, R24, R8, 0x1 ;  /* 0x000000081808e211 */ /* 0x002fc400078008ff */
[----:B------:R-:W-:Y:S01]  /*1a20*/  LEA.HI.X R171, R28, UR13, R171, 0x1, P1 ;  /* 0x0000000d1cab7c11 */ /* 0x000fe200088f0cab */
[----:B------:R-:W-:Y:S01]  /*1a30*/  IMAD R20, R11, UR11, R20 ;  /* 0x0000000b0b147c24 */ /* 0x000fe2000f8e0214 */
[----:B------:R-:W-:Y:S01]  /*1a40*/  @!P6 LEA.HI.X R9, R24, R9, R22, 0x1, P0 ;  /* 0x000000091809e211 */ /* 0x000fe200000f0c16 */
[----:B------:R-:W-:-:S04]  /*1a50*/  IMAD.WIDE.U32 R24, R0, UR15, RZ ;  /* 0x0000000f00187c25 */ /* 0x000fc8000f8e00ff */
[----:B--2---:R-:W-:Y:S01]  /*1a60*/  @!P5 IMAD R23, R23, R6, RZ ;  /* 0x000000061717d224 */ /* 0x004fe200078e02ff */
[----:B------:R-:W-:Y:S01]  /*1a70*/  @!P4 LEA R22, P1, R24, R172, 0x1 ;  /* 0x000000ac1816c211 */ /* 0x000fe200078208ff */
[----:B------:R-:W-:Y:S01]  /*1a80*/  IMAD.IADD R18, R25, 0x1, R18 ;  /* 0x0000000119127824 */ /* 0x000fe200078e0212 */
[----:B------:R-:W-:Y:S01]  /*1a90*/  @!P6 LDGSTS.E.BYPASS.LTC128B.128 [R174+0x2000], desc[UR16][R8.64] ;  /* 0x0200000008aeefae */ /* 0x000fe2000b981a10 */
[C---:B------:R-:W-:Y:S02]  /*1aa0*/  @!P5 IMAD R7, R16.reuse, R7, R23 ;  /* 0x000000071007d224 */ /* 0x040fe400078e0217 */
[----:B------:R-:W-:Y:S01]  /*1ab0*/  @!P5 IMAD.WIDE.U32 R14, R16, R6, R14 ;  /* 0x00000006100ed225 */ /* 0x000fe200078e000e */
[C---:B------:R-:W-:Y:S01]  /*1ac0*/  @!P4 LEA.HI.X R23, R24.reuse, R171, R18, 0x1, P1 ;  /* 0x000000ab1817c211 */ /* 0x040fe200008f0c12 */
[----:B------:R-:W-:Y:S01]  /*1ad0*/  @!P6 LDGSTS.E.BYPASS.LTC128B.128 [R174+0x6000], desc[UR16][R8.64+0x80] ;  /* 0x0600008008aeefae */ /* 0x000fe2000b981a10 */
[----:B------:R-:W-:Y:S01]  /*1ae0*/  @!P3 IADD3 R6, P0, PT, R24, UR8, RZ ;  /* 0x000000081806bc10 */ /* 0x000fe2000ff1e0ff */
[----:B------:R-:W-:Y:S01]  /*1af0*/  @!P5 IMAD.IADD R7, R15, 0x1, R7 ;  /* 0x000000010f07d824 */ /* 0x000fe200078e0207 */
[----:B----4-:R-:W-:Y:S01]  /*1b00*/  @!P5 LEA R4, P1, R14, R4, 0x1 ;  /* 0x000000040e04d211 */ /* 0x010fe200078208ff */
[----:B------:R1:W-:Y:S01]  /*1b10*/  @!P6 LDGSTS.E.BYPASS.LTC128B.128 [R174+0xa000], desc[UR16][R8.64+0x100] ;  /* 0x0a00010008aeefae */ /* 0x0003e2000b981a10 */
[----:B------:R-:W-:Y:S01]  /*1b20*/  @!P3 IADD3.X R18, PT, PT, R18, UR9, RZ, P0, !PT ;  /* 0x000000091212bc10 */ /* 0x000fe200087fe4ff */
[----:B------:R-:W-:Y:S01]  /*1b30*/  IMAD.IADD R169, R13, 0x1, R20 ;  /* 0x000000010da97824 */ /* 0x000fe200078e0214 */
[----:B------:R-:W-:Y:S01]  /*1b40*/  @!P5 LEA.HI.X R5, R14, R5, R7, 0x1, P1 ;  /* 0x000000050e05d211 */ /* 0x000fe200008f0c07 */
[----:B------:R-:W-:Y:S01]  /*1b50*/  IMAD.WIDE.U32 R14, R19, R0, RZ ;  /* 0x00000000130e7225 */ /* 0x000fe200078e00ff */
[----:B------:R-:W-:-:S02]  /*1b60*/  @!P3 LEA R10, P0, R6, R172, 0x1 ;  /* 0x000000ac060ab211 */ /* 0x000fc400078008ff */
[----:B---3--:R-:W-:Y:S01]  /*1b70*/  LEA R170, P1, R12, UR6, 0x1 ;  /* 0x000000060caa7c11 */ /* 0x008fe2000f8208ff */
[----:B------:R-:W-:Y:S01]  /*1b80*/  @!P5 LDGSTS.E.BYPASS.LTC128B.128 [R174+0x3000], desc[UR16][R4.64] ;  /* 0x0300000004aedfae */ /* 0x000fe2000b981a10 */
[----:B------:R-:W-:Y:S01]  /*1b90*/  @!P3 LEA.HI.X R11, R6, R171, R18, 0x1, P0 ;  /* 0x000000ab060bb211 */ /* 0x000fe200000f0c12 */
[----:B------:R-:W-:Y:S01]  /*1ba0*/  IMAD.SHL.U32 R26, R34, 0x20, RZ ;  /* 0x00000020221a7824 */ /* 0x000fe200078e00ff */
[----:B------:R-:W-:Y:S01]  /*1bb0*/  @!P2 LEA R6, P0, R2, R14, 0x5 ;  /* 0x0000000e0206a211 */ /* 0x000fe200078028ff */
[----:B------:R-:W-:Y:S01]  /*1bc0*/  @!P5 LDGSTS.E.BYPASS.LTC128B.128 [R174+0x7000], desc[UR16][R4.64+0x80] ;  /* 0x0700008004aedfae */ /* 0x000fe2000b981a10 */
[----:B------:R-:W-:Y:S01]  /*1bd0*/  LEA.HI.X R169, R12, UR7, R169, 0x1, P1 ;  /* 0x000000070ca97c11 */ /* 0x000fe200088f0ca9 */
[----:B------:R-:W2:Y:S01]  /*1be0*/  LDCU UR6, c[0x0][0x50c] ;  /* 0x0000a180ff0677ac */ /* 0x000ea20008000800 */
[----:B------:R-:W-:Y:S01]  /*1bf0*/  LOP3.LUT R21, R27, 0x7c00, R26, 0xf8, !PT ;  /* 0x00007c001b157812 */ /* 0x000fe200078ef81a */
[----:B------:R3:W-:Y:S01]  /*1c00*/  @!P5 LDGSTS.E.BYPASS.LTC128B.128 [R174+0xb000], desc[UR16][R4.64+0x100] ;  /* 0x0b00010004aedfae */ /* 0x0007e2000b981a10 */
[----:B------:R-:W-:-:S03]  /*1c10*/  LOP3.LUT P6, RZ, R34, 0x4, RZ, 0xc0, !PT ;  /* 0x0000000422ff7812 */ /* 0x000fc600078cc0ff */
[----:B------:R-:W-:Y:S04]  /*1c20*/  @!P4 LDGSTS.E.BYPASS.LTC128B.128 [R174+0xc000], desc[UR16][R22.64] ;  /* 0x0c00000016aecfae */ /* 0x000fe8000b981a10 */
[----:B------:R-:W-:Y:S01]  /*1c30*/  @!P4 LDGSTS.E.BYPASS.LTC128B.128 [R174+0xe000], desc[UR16][R22.64+0x80] ;  /* 0x0e00008016aecfae */ /* 0x000fe2000b981a10 */
[----:B-1----:R-:W-:-:S03]  /*1c40*/  IMAD.IADD R8, R15, 0x1, R17 ;  /* 0x000000010f087824 */ /* 0x002fc600078e0211 */
[----:B------:R-:W-:Y:S04]  /*1c50*/  @!P4 LDGSTS.E.BYPASS.LTC128B.128 [R174+0x10000], desc[UR16][R22.64+0x100] ;  /* 0x1000010016aecfae */ /* 0x000fe8000b981a10 */
[----:B------:R-:W-:Y:S01]  /*1c60*/  @!P3 LDGSTS.E.BYPASS.LTC128B.128 [R174+0xd000], desc[UR16][R10.64] ;  /* 0x0d0000000aaebfae */ /* 0x000fe2000b981a10 */
[----:B------:R-:W-:Y:S02]  /*1c70*/  @!P2 LEA.HI.X R2, R2, R8, R3, 0x5, P0 ;  /* 0x000000080202a211 */ /* 0x000fe400000f2c03 */
[----:B------:R-:W-:Y:S01]  /*1c80*/  LOP3.LUT R3, R132, 0x38, R35, 0xf8, !PT ;  /* 0x0000003884037812 */ /* 0x000fe200078ef823 */
[----:B------:R-:W-:Y:S03]  /*1c90*/  @!P3 LDGSTS.E.BYPASS.LTC128B.128 [R174+0xf000], desc[UR16][R10.64+0x80] ;  /* 0x0f0000800aaebfae */ /* 0x000fe6000b981a10 */
[C---:B------:R-:W-:Y:S01]  /*1ca0*/  LOP3.LUT R84, R3.reuse, 0x8, R84, 0x78, !PT ;  /* 0x0000000803547812 */ /* 0x040fe200078e7854 */
[----:B------:R1:W-:Y:S01]  /*1cb0*/  @!P3 LDGSTS.E.BYPASS.LTC128B.128 [R174+0x11000], desc[UR16][R10.64+0x100] ;  /* 0x110001000aaebfae */ /* 0x0003e2000b981a10 */
[----:B------:R-:W-:-:S02]  /*1cc0*/  LOP3.LUT R3, R3, 0x8, R34, 0x78, !PT ;  /* 0x0000000803037812 */ /* 0x000fc400078e7822 */
[----:B---3--:R-:W-:Y:S01]  /*1cd0*/  @!P4 LEA R4, P1, R14, R170, 0x1 ;  /* 0x000000aa0e04c211 */ /* 0x008fe200078208ff */
[----:B------:R-:W0:Y:S01]  /*1ce0*/  LDGDEPBAR ;  /* 0x00000000000079af */ /* 0x000e220000000000 */
[----:B------:R-:W-:Y:S02]  /*1cf0*/  IMAD.IADD R21, R84, 0x1, R21 ;  /* 0x0000000154157824 */ /* 0x000fe400078e0215 */
[----:B------:R-:W-:Y:S01]  /*1d00*/  @!P4 LEA.HI.X R5, R14, R169, R8, 0x1, P1 ;  /* 0x000000a90e05c211 */ /* 0x000fe200008f0c08 */
[----:B------:R-:W-:Y:S02]  /*1d10*/  IMAD R88, R3, 0x2, R88 ;  /* 0x0000000203587824 */ /* 0x000fe400078e0258 */
[----:B------:R-:W-:Y:S01]  /*1d20*/  LEA R94, R21, UR5, 0x1 ;  /* 0x00000005155e7c11 */ /* 0x000fe2000f8e08ff */
[----:B------:R-:W-:Y:S02]  /*1d30*/  IMAD.MOV.U32 R3, RZ, RZ, 0x40 ;  /* 0x00000040ff037424 */ /* 0x000fe400078e00ff */
[----:B------:R-:W-:-:S03]  /*1d40*/  VIADD R86, R88, UR5 ;  /* 0x0000000558567c36 */ /* 0x000fc60008000000 */
[----:B------:R-:W-:-:S05]  /*1d50*/  SEL R3, R3, 0xffffffc0, !P6 ;  /* 0xffffffc003037807 */ /* 0x000fca0007000000 */
[----:B------:R-:W-:Y:S01]  /*1d60*/  IMAD.IADD R92, R94, 0x1, R3 ;  /* 0x000000015e5c7824 */ /* 0x000fe200078e0203 */
[----:B-1----:R-:W-:Y:S01]  /*1d70*/  @!P2 LEA R10, P0, R6, R170, 0x1 ;  /* 0x000000aa060aa211 */ /* 0x002fe200078008ff */
[----:B------:R-:W-:-:S04]  /*1d80*/  DEPBAR.LE SB0, 0x0 ;  /* 0x000080000000791a */ /* 0x000fc80000000000 */
[----:B------:R-:W-:Y:S01]  /*1d90*/  BAR.SYNC.DEFER_BLOCKING 0x0 ;  /* 0x0000000000007b1d */ /* 0x000fe20000010000 */
[----:B------:R-:W-:Y:S02]  /*1da0*/  @!P2 LEA.HI.X R11, R6, R169, R2, 0x1, P0 ;  /* 0x000000a9060ba211 */ /* 0x000fe400000f0c02 */
[----:B------:R-:W-:-:S04]  /*1db0*/  LOP3.LUT P0, RZ, R34, 0x2, RZ, 0xc0, !PT ;  /* 0x0000000222ff7812 */ /* 0x000fc8000780c0ff */
[----:B------:R-:W-:-:S04]  /*1dc0*/  SEL R85, R85, 0xffffffe0, !P0 ;  /* 0xffffffe055557807 */ /* 0x000fc80004000000 */
[----:B------:R-:W-:Y:S01]  /*1dd0*/  IADD3 R87, PT, PT, R86, R85, RZ ;  /* 0x0000005556577210 */ /* 0x000fe20007ffe0ff */
[----:B------:R-:W-:Y:S02]  /*1de0*/  IMAD.IADD R91, R94, 0x1, R85 ;  /* 0x000000015e5b7824 */ /* 0x000fe400078e0255 */
[----:B------:R-:W-:Y:S02]  /*1df0*/  IMAD.IADD R86, R86, 0x1, R3 ;  /* 0x0000000156567824 */ /* 0x000fe400078e0203 */
[C---:B------:R-:W-:Y:S02]  /*1e00*/  IMAD.IADD R90, R85.reuse, 0x1, R92 ;  /* 0x00000001555a7824 */ /* 0x040fe400078e025c */
[----:B------:R-:W-:Y:S01]  /*1e10*/  IMAD.IADD R2, R85, 0x1, R86 ;  /* 0x0000000155027824 */ /* 0x000fe200078e0256 */
        /* <DEDUP_REMOVED lines=19> */
[----:B------:R-:W4:Y:S04]  /*1f50*/  LDSM.16.M88.4 R24, [R88+UR5+0xc000] ;  /* 0x00c000055818783b */ /* 0x000f280008000200 */
[----:B------:R-:W5:Y:S04]  /*1f60*/  LDSM.16.M88.4 R52, [R88+UR5+0xc800] ;  /* 0x00c800055834783b */ /* 0x000f680008000200 */
[----:B------:R-:W2:Y:S04]  /*1f70*/  LDSM.16.M88.4 R44, [R88+UR5+0xd000] ;  /* 0x00d00005582c783b */ /* 0x000ea80008000200 */
[----:B------:R-:W-:Y:S04]  /*1f80*/  LDSM.16.M88.4 R16, [R91] ;  /* 0x000000005b10783b */ /* 0x000fe80000000200 */
[----:B-1----:R-:W-:Y:S04]  /*1f90*/  LDSM.16.M88.4 R4, [R87+0xc000] ;  /* 0x00c000005704783b */ /* 0x002fe80000000200 */
[----:B---3--:R-:W1:Y:S04]  /*1fa0*/  LDSM.16.M88.4 R8, [R88+UR5+0xd800] ;  /* 0x00d800055808783b */ /* 0x008e680008000200 */
[----:B------:R-:W3:Y:S04]  /*1fb0*/  LDSM.16.M88.4 R64, [R87+0xc800] ;  /* 0x00c800005740783b */ /* 0x000ee80000000200 */
[----:B------:R-:W3:Y:S04]  /*1fc0*/  LDSM.16.M88.4 R60, [R87+0xd000] ;  /* 0x00d00000573c783b */ /* 0x000ee80000000200 */
[----:B------:R-:W3:Y:S04]  /*1fd0*/  LDSM.16.M88.4 R36, [R87+0xd800] ;  /* 0x00d800005724783b */ /* 0x000ee80000000200 */
[----:B------:R-:W-:Y:S01]  /*1fe0*/  LDSM.16.M88.4 R28, [R92] ;  /* 0x000000005c1c783b */ /* 0x000fe20000000200 */
[C---:B----4-:R-:W-:Y:S03]  /*1ff0*/  HMMA.16816.F32 R12, R68.reuse, R24, RZ ;  /* 0x00000018440c723c */ /* 0x050fe600000018ff */
[----:B------:R-:W4:Y:S04]  /*2000*/  LDSM.16.M88.4 R20, [R86+0xc000] ;  /* 0x00c000005614783b */ /* 0x000f280000000200 */
[----:B------:R-:W-:Y:S01]  /*2010*/  LDSM.16.M88.4 R76, [R86+0xd800] ;  /* 0x00d80000564c783b */ /* 0x000fe20000000200 */
[C---:B------:R-:W-:Y:S03]  /*2020*/  HMMA.16816.F32 R24, R68.reuse, R26, RZ ;  /* 0x0000001a4418723c */ /* 0x040fe600000018ff */
[----:B------:R-:W-:Y:S04]  /*2030*/  LDSM.16.M88.4 R72, [R2+0xc000] ;  /* 0x00c000000248783b */ /* 0x000fe80000000200 */
[----:B------:R-:W-:Y:S01]  /*2040*/  LDSM.16.M88.4 R80, [R87+0x10000] ;  /* 0x010000005750783b */ /* 0x000fe20000000200 */
[C---:B-----5:R-:W-:Y:S03]  /*2050*/  HMMA.16816.F32 R56, R68.reuse, R52, RZ ;  /* 0x000000344438723c */ /* 0x060fe600000018ff */
[----:B------:R-:W0:Y:S05]  /*2060*/  LDGDEPBAR ;  /* 0x00000000000079af */ /* 0x000e2a0000000000 */
[C---:B--2---:R-:W-:Y:S08]  /*2070*/  HMMA.16816.F32 R48, R68.reuse, R44, RZ ;  /* 0x0000002c4430723c */ /* 0x044ff000000018ff */
[C---:B------:R-:W-:Y:S08]  /*2080*/  HMMA.16816.F32 R52, R68.reuse, R54, RZ ;  /* 0x000000364434723c */ /* 0x040ff000000018ff */
[C---:B------:R-:W-:Y:S08]  /*2090*/  HMMA.16816.F32 R44, R68.reuse, R46, RZ ;  /* 0x0000002e442c723c */ /* 0x040ff000000018ff */
[C---:B-1----:R-:W-:Y:S08]  /*20a0*/  HMMA.16816.F32 R40, R68.reuse, R8, RZ ;  /* 0x000000084428723c */ /* 0x042ff000000018ff */
[----:B------:R-:W-:Y:S01]  /*20b0*/  HMMA.16816.F32 R68, R68, R10, RZ ;  /* 0x0000000a4444723c */ /* 0x000fe200000018ff */
[----:B------:R-:W1:Y:S07]  /*20c0*/  LDSM.16.M88.4 R8, [R86+0xc800] ;  /* 0x00c800005608783b */ /* 0x000e6e0000000200 */
[C---:B------:R-:W-:Y:S08]  /*20d0*/  HMMA.16816.F32 R12, R16.reuse, R4, R12 ;  /* 0x00000004100c723c */ /* 0x040ff0000000180c */
[C---:B------:R-:W-:Y:S01]  /*20e0*/  HMMA.16816.F32 R24, R16.reuse, R6, R24 ;  /* 0x000000061018723c */ /* 0x040fe20000001818 */
[----:B------:R-:W2:Y:S07]  /*20f0*/  LDSM.16.M88.4 R4, [R86+0xd000] ;  /* 0x00d000005604783b */ /* 0x000eae0000000200 */
[C---:B---3--:R-:W-:Y:S08]  /*2100*/  HMMA.16816.F32 R56, R16.reuse, R64, R56 ;  /* 0x000000401038723c */ /* 0x048ff00000001838 */
[C---:B------:R-:W-:Y:S01]  /*2110*/  HMMA.16816.F32 R52, R16.reuse, R66, R52 ;  /* 0x000000421034723c */ /* 0x040fe20000001834 */
[----:B------:R-:W-:Y:S07]  /*2120*/  LDSM.16.M88.4 R64, [R2+0xc800] ;  /* 0x00c800000240783b */ /* 0x000fee0000000200 */
[C---:B------:R-:W-:Y:S08]  /*2130*/  HMMA.16816.F32 R48, R16.reuse, R60, R48 ;  /* 0x0000003c1030723c */ /* 0x040ff00000001830 */
[C---:B------:R-:W-:Y:S01]  /*2140*/  HMMA.16816.F32 R44, R16.reuse, R62, R44 ;  /* 0x0000003e102c723c */ /* 0x040fe2000000182c */
[----:B------:R-:W-:Y:S07]  /*2150*/  LDSM.16.M88.4 R60, [R2+0xd000] ;  /* 0x00d00000023c783b */ /* 0x000fee0000000200 */
[C---:B------:R-:W-:Y:S08]  /*2160*/  HMMA.16816.F32 R40, R16.reuse, R36, R40 ;  /* 0x000000241028723c */ /* 0x040ff00000001828 */
[----:B------:R-:W-:Y:S01]  /*2170*/  HMMA.16816.F32 R68, R16, R38, R68 ;  /* 0x000000261044723c */ /* 0x000fe20000001844 */
[----:B------:R-:W3:Y:S04]  /*2180*/  LDSM.16.M88.4 R16, [R90] ;  /* 0x000000005a10783b */ /* 0x000ee80000000200 */
[----:B------:R-:W5:Y:S03]  /*2190*/  LDSM.16.M88.4 R36, [R2+0xd800] ;  /* 0x00d800000224783b */ /* 0x000f660000000200 */
[C---:B----4-:R-:W-:Y:S08]  /*21a0*/  HMMA.16816.F32 R12, R28.reuse, R20, R12 ;  /* 0x000000141c0c723c */ /* 0x050ff0000000180c */
[C---:B------:R-:W-:Y:S01]  /*21b0*/  HMMA.16816.F32 R24, R28.reuse, R22, R24 ;  /* 0x000000161c18723c */ /* 0x040fe20000001818 */
[----:B------:R-:W-:Y:S07]  /*21c0*/  LDSM.16.M88.4 R20, [R88+UR5+0xe000] ;  /* 0x00e000055814783b */ /* 0x000fee0008000200 */
[C---:B-1----:R-:W-:Y:S08]  /*21d0*/  HMMA.16816.F32 R56, R28.reuse, R8, R56 ;  /* 0x000000081c38723c */ /* 0x042ff00000001838 */
[C---:B------:R-:W-:Y:S01]  /*21e0*/  HMMA.16816.F32 R52, R28.reuse, R10, R52 ;  /* 0x0000000a1c34723c */ /* 0x040fe20000001834 */
[----:B------:R-:W1:Y:S07]  /*21f0*/  LDSM.16.M88.4 R8, [R94+0x4000] ;  /* 0x004000005e08783b */ /* 0x000e6e0000000200 */
[C---:B--2---:R-:W-:Y:S08]  /*2200*/  HMMA.16816.F32 R48, R28.reuse, R4, R48 ;  /* 0x000000041c30723c */ /* 0x044ff00000001830 */
[C---:B------:R-:W-:Y:S01]  /*2210*/  HMMA.16816.F32 R44, R28.reuse, R6, R44 ;  /* 0x000000061c2c723c */ /* 0x040fe2000000182c */
[----:B------:R-:W2:Y:S07]  /*2220*/  LDSM.16.M88.4 R4, [R88+UR5+0xe800] ;  /* 0x00e800055804783b */ /* 0x000eae0008000200 */
[C---:B------:R-:W-:Y:S08]  /*2230*/  HMMA.16816.F32 R40, R28.reuse, R76, R40 ;  /* 0x0000004c1c28723c */ /* 0x040ff00000001828 */
[----:B------:R-:W-:Y:S01]  /*2240*/  HMMA.16816.F32 R68, R28, R78, R68 ;  /* 0x0000004e1c44723c */ /* 0x000fe20000001844 */
[----:B------:R-:W4:Y:S04]  /*2250*/  LDSM.16.M88.4 R28, [R88+UR5+0xf000] ;  /* 0x00f00005581c783b */ /* 0x000f280008000200 */
[----:B------:R-:W-:Y:S03]  /*2260*/  LDSM.16.M88.4 R76, [R2+0xf800] ;  /* 0x00f80000024c783b */ /* 0x000fe60000000200 */
[C---:B---3--:R-:W-:Y:S08]  /*2270*/  HMMA.16816.F32 R12, R16.reuse, R72, R12 ;  /* 0x00000048100c723c */ /* 0x048ff0000000180c */
[C---:B------:R-:W-:Y:S01]  /*2280*/  HMMA.16816.F32 R24, R16.reuse, R74, R24 ;  /* 0x0000004a1018723c */ /* 0x040fe20000001818 */
[----:B------:R-:W-:Y:S07]  /*2290*/  LDSM.16.M88.4 R72, [R90+0x4000] ;  /* 0x004000005a48783b */ /* 0x000fee0000000200 */
[C---:B------:R-:W-:Y:S08]  /*22a0*/  HMMA.16816.F32 R56, R16.reuse, R64, R56 ;  /* 0x000000401038723c */ /* 0x040ff00000001838 */
[C---:B------:R-:W-:Y:S01]  /*22b0*/  HMMA.16816.F32 R52, R16.reuse, R66, R52 ;  /* 0x000000421034723c */ /* 0x040fe20000001834 */
[----:B------:R-:W-:Y:S07]  /*22c0*/  LDSM.16.M88.4 R64, [R94+0x8000] ;  /* 0x008000005e40783b */ /* 0x000fee0000000200 */
[C---:B------:R-:W-:Y:S08]  /*22d0*/  HMMA.16816.F32 R48, R16.reuse, R60, R48 ;  /* 0x0000003c1030723c */ /* 0x040ff00000001830 */
[C---:B------:R-:W-:Y:S01]  /*22e0*/  HMMA.16816.F32 R44, R16.reuse, R62, R44 ;  /* 0x0000003e102c723c */ /* 0x040fe2000000182c */
[----:B------:R-:W-:Y:S07]  /*22f0*/  LDSM.16.M88.4 R60, [R87+0xe800] ;  /* 0x00e80000573c783b */ /* 0x000fee0000000200 */
[C---:B-----5:R-:W-:Y:S08]  /*2300*/  HMMA.16816.F32 R40, R16.reuse, R36, R40 ;  /* 0x000000241028723c */ /* 0x060ff00000001828 */
[----:B------:R-:W-:Y:S01]  /*2310*/  HMMA.16816.F32 R68, R16, R38, R68 ;  /* 0x000000261044723c */ /* 0x000fe20000001844 */
[----:B------:R-:W3:Y:S04]  /*2320*/  LDSM.16.M88.4 R16, [R88+UR5+0xf800] ;  /* 0x00f800055810783b */ /* 0x000ee80008000200 */
[----:B------:R-:W-:Y:S03]  /*2330*/  LDSM.16.M88.4 R36, [R87+0xe000] ;  /* 0x00e000005724783b */ /* 0x000fe60000000200 */
[C---:B-1----:R-:W-:Y:S08]  /*2340*/  HMMA.16816.F32 R12, R8.reuse, R20, R12 ;  /* 0x00000014080c723c */ /* 0x042ff0000000180c */
[C---:B------:R-:W-:Y:S01]  /*2350*/  HMMA.16816.F32 R24, R8.reuse, R22, R24 ;  /* 0x000000160818723c */ /* 0x040fe20000001818 */
[----:B------:R-:W1:Y:S07]  /*2360*/  LDSM.16.M88.4 R20, [R91+0x4000] ;  /* 0x004000005b14783b */ /* 0x000e6e0000000200 */
[C---:B--2---:R-:W-:Y:S08]  /*2370*/  HMMA.16816.F32 R56, R8.reuse, R4, R56 ;  /* 0x000000040838723c */ /* 0x044ff00000001838 */
[C---:B------:R-:W-:Y:S01]  /*2380*/  HMMA.16816.F32 R52, R8.reuse, R6, R52 ;  /* 0x000000060834723c */ /* 0x040fe20000001834 */
[----:B------:R-:W2:Y:S07]  /*2390*/  LDSM.16.M88.4 R4, [R87+0xf000] ;  /* 0x00f000005704783b */ /* 0x000eae0000000200 */
[C---:B----4-:R-:W-:Y:S08]  /*23a0*/  HMMA.16816.F32 R48, R8.reuse, R28, R48 ;  /* 0x0000001c0830723c */ /* 0x050ff00000001830 */
[C---:B------:R-:W-:Y:S01]  /*23b0*/  HMMA.16816.F32 R44, R8.reuse, R30, R44 ;  /* 0x0000001e082c723c */ /* 0x040fe2000000182c */
[----:B------:R-:W4:Y:S07]  /*23c0*/  LDSM.16.M88.4 R28, [R87+0xf800] ;  /* 0x00f80000571c783b */ /* 0x000f2e0000000200 */
[C---:B---3--:R-:W-:Y:S08]  /*23d0*/  HMMA.16816.F32 R40, R8.reuse, R16, R40 ;  /* 0x000000100828723c */ /* 0x048ff00000001828 */
[----:B------:R-:W-:Y:S01]  /*23e0*/  HMMA.16816.F32 R68, R8, R18, R68 ;  /* 0x000000120844723c */ /* 0x000fe20000001844 */
[----:B------:R-:W-:Y:S04]  /*23f0*/  LDSM.16.M88.4 R16, [R92+0x4000] ;  /* 0x004000005c10783b */ /* 0x000fe80000000200 */
[----:B------:R-:W3:Y:S03]  /*2400*/  LDSM.16.M88.4 R8, [R86+0xe000] ;  /* 0x00e000005608783b */ /* 0x000ee60000000200 */
[C---:B-1----:R-:W-:Y:S08]  /*2410*/  HMMA.16816.F32 R12, R20.reuse, R36, R12 ;  /* 0x00000024140c723c */ /* 0x042ff0000000180c */
[C---:B--2---:R-:W-:Y:S08]  /*2420*/  HMMA.16816.F32 R48, R20.reuse, R4, R48 ;  /* 0x000000041430723c */ /* 0x044ff00000001830 */
[C---:B------:R-:W-:Y:S01]  /*2430*/  HMMA.16816.F32 R44, R20.reuse, R6, R44 ;  /* 0x00000006142c723c */ /* 0x040fe2000000182c */
[----:B------:R-:W1:Y:S07]  /*2440*/  LDSM.16.M88.4 R4, [R86+0xf000] ;  /* 0x00f000005604783b */ /* 0x000e6e0000000200 */
[C---:B------:R-:W-:Y:S01]  /*2450*/  HMMA.16816.F32 R24, R20.reuse, R38, R24 ;  /* 0x000000261418723c */ /* 0x040fe20000001818 */
[----:B------:R-:W2:Y:S07]  /*2460*/  LDSM.16.M88.4 R36, [R86+0xe800] ;  /* 0x00e800005624783b */ /* 0x000eae0000000200 */
[C---:B------:R-:W-:Y:S08]  /*2470*/  HMMA.16816.F32 R56, R20.reuse, R60, R56 ;  /* 0x0000003c1438723c */ /* 0x040ff00000001838 */
[C---:B------:R-:W-:Y:S01]  /*2480*/  HMMA.16816.F32 R52, R20.reuse, R62, R52 ;  /* 0x0000003e1434723c */ /* 0x040fe20000001834 */
[----:B------:R-:W5:Y:S07]  /*2490*/  LDSM.16.M88.4 R60, [R2+0xe000] ;  /* 0x00e00000023c783b */ /* 0x000f6e0000000200 */
[C---:B----4-:R-:W-:Y:S08]  /*24a0*/  HMMA.16816.F32 R40, R20.reuse, R28, R40 ;  /* 0x0000001c1428723c */ /* 0x050ff00000001828 */
[----:B------:R-:W-:Y:S01]  /*24b0*/  HMMA.16816.F32 R68, R20, R30, R68 ;  /* 0x0000001e1444723c */ /* 0x000fe20000001844 */
[----:B------:R-:W4:Y:S04]  /*24c0*/  LDSM.16.M88.4 R20, [R86+0xf800] ;  /* 0x00f800005614783b */ /* 0x000f280000000200 */
[----:B------:R-:W4:Y:S03]  /*24d0*/  LDSM.16.M88.4 R28, [R88+UR5+0x10000] ;  /* 0x01000005581c783b */ /* 0x000f260008000200 */
[C---:B---3--:R-:W-:Y:S08]  /*24e0*/  HMMA.16816.F32 R12, R16.reuse, R8, R12 ;  /* 0x00000008100c723c */ /* 0x048ff0000000180c */
[C---:B------:R-:W-:Y:S01]  /*24f0*/  HMMA.16816.F32 R24, R16.reuse, R10, R24 ;  /* 0x0000000a1018723c */ /* 0x040fe20000001818 */
[----:B------:R-:W3:Y:S07]  /*2500*/  LDSM.16.M88.4 R8, [R2+0xe800] ;  /* 0x00e800000208783b */ /* 0x000eee0000000200 */
[C---:B-1----:R-:W-:Y:S08]  /*2510*/  HMMA.16816.F32 R48, R16.reuse, R4, R48 ;  /* 0x000000041030723c */ /* 0x042ff00000001830 */
[C---:B------:R-:W-:Y:S01]  /*2520*/  HMMA.16816.F32 R44, R16.reuse, R6, R44 ;  /* 0x00000006102c723c */ /* 0x040fe2000000182c */
[----:B------:R-:W1:Y:S07]  /*2530*/  LDSM.16.M88.4 R4, [R2+0xf000] ;  /* 0x00f000000204783b */ /* 0x000e6e0000000200 */
[C---:B--2---:R-:W-:Y:S08]  /*2540*/  HMMA.16816.F32 R56, R16.reuse, R36, R56 ;  /* 0x000000241038723c */ /* 0x044ff00000001838 */
[----:B------:R-:W-:Y:S01]  /*2550*/  HMMA.16816.F32 R52, R16, R38, R52 ;  /* 0x000000261034723c */ /* 0x000fe20000001834 */
[----:B------:R-:W2:Y:S07]  /*2560*/  LDSM.16.M88.4 R36, [R91+0x8000] ;  /* 0x008000005b24783b */ /* 0x000eae0000000200 */
[C---:B-----5:R-:W-:Y:S08]  /*2570*/  HMMA.16816.F32 R12, R72.reuse, R60, R12 ;  /* 0x0000003c480c723c */ /* 0x060ff0000000180c */
[----:B------:R-:W-:Y:S01]  /*2580*/  HMMA.16816.F32 R24, R72, R62, R24 ;  /* 0x0000003e4818723c */ /* 0x000fe20000001818 */
[----:B------:R-:W-:Y:S07]  /*2590*/  LDSM.16.M88.4 R60, [R88+UR5+0x10800] ;  /* 0x01080005583c783b */ /* 0x000fee0008000200 */
[C---:B----4-:R-:W-:Y:S08]  /*25a0*/  HMMA.16816.F32 R40, R16.reuse, R20, R40 ;  /* 0x000000141028723c */ /* 0x050ff00000001828 */
[----:B------:R-:W-:Y:S01]  /*25b0*/  HMMA.16816.F32 R68, R16, R22, R68 ;  /* 0x000000161044723c */ /* 0x000fe20000001844 */
[----:B------:R-:W-:Y:S04]  /*25c0*/  LDSM.16.M88.4 R20, [R92+0x8000] ;  /* 0x008000005c14783b */ /* 0x000fe80000000200 */
[----:B------:R-:W4:Y:S03]  /*25d0*/  LDSM.16.M88.4 R16, [R86+0x10000] ;  /* 0x010000005610783b */ /* 0x000f260000000200 */
[C---:B------:R-:W-:Y:S08]  /*25e0*/  HMMA.16816.F32 R12, R64.reuse, R28, R12 ;  /* 0x0000001c400c723c */ /* 0x040ff0000000180c */
[----:B------:R-:W-:Y:S01]  /*25f0*/  HMMA.16816.F32 R24, R64, R30, R24 ;  /* 0x0000001e4018723c */ /* 0x000fe20000001818 */
[----:B------:R-:W-:Y:S07]  /*2600*/  LDSM.16.M88.4 R28, [R87+0x10800] ;  /* 0x01080000571c783b */ /* 0x000fee0000000200 */
[C---:B---3--:R-:W-:Y:S08]  /*2610*/  HMMA.16816.F32 R56, R72.reuse, R8, R56 ;  /* 0x000000084838723c */ /* 0x048ff00000001838 */
[C---:B------:R-:W-:Y:S01]  /*2620*/  HMMA.16816.F32 R52, R72.reuse, R10, R52 ;  /* 0x0000000a4834723c */ /* 0x040fe20000001834 */
[----:B------:R-:W-:Y:S07]  /*2630*/  LDSM.16.M88.4 R8, [R90+0x8000] ;  /* 0x008000005a08783b */ /* 0x000fee0000000200 */
[C---:B-1----:R-:W-:Y:S08]  /*2640*/  HMMA.16816.F32 R48, R72.reuse, R4, R48 ;  /* 0x000000044830723c */ /* 0x042ff00000001830 */
[----:B------:R-:W-:Y:S01]  /*2650*/  HMMA.16816.F32 R44, R72, R6, R44 ;  /* 0x00000006482c723c */ /* 0x000fe2000000182c */
[----:B------:R-:W1:Y:S07]  /*2660*/  LDSM.16.M88.4 R4, [R2+0x10000] ;  /* 0x010000000204783b */ /* 0x000e6e0000000200 */
[C---:B--2---:R-:W-:Y:S08]  /*2670*/  HMMA.16816.F32 R12, R36.reuse, R80, R12 ;  /* 0x00000050240c723c */ /* 0x044ff0000000180c */
[----:B------:R-:W-:Y:S08]  /*2680*/  HMMA.16816.F32 R24, R36, R82, R24 ;  /* 0x000000522418723c */ /* 0x000ff00000001818 */
[----:B------:R-:W-:Y:S08]  /*2690*/  HMMA.16816.F32 R40, R72, R76, R40 ;  /* 0x0000004c4828723c */ /* 0x000ff00000001828 */
[----:B----4-:R-:W-:Y:S08]  /*26a0*/  HMMA.16816.F32 R12, R20, R16, R12 ;  /* 0x00000010140c723c */ /* 0x010ff0000000180c */
[----:B------:R-:W-:Y:S08]  /*26b0*/  HMMA.16816.F32 R68, R72, R78, R68 ;  /* 0x0000004e4844723c */ /* 0x000ff00000001844 */
[----:B------:R-:W-:Y:S01]  /*26c0*/  HMMA.16816.F32 R24, R20, R18, R24 ;  /* 0x000000121418723c */ /* 0x000fe20000001818 */
[----:B------:R-:W2:Y:S07]  /*26d0*/  LDSM.16.M88.4 R16, [R88+UR5+0x11000] ;  /* 0x011000055810783b */ /* 0x000eae0008000200 */
[C---:B------:R-:W-:Y:S01]  /*26e0*/  HMMA.16816.F32 R72, R64.reuse, R60, R56 ;  /* 0x0000003c4048723c */ /* 0x040fe20000001838 */
[----:B------:R-:W3:Y:S07]  /*26f0*/  LDSM.16.M88.4 R56, [R86+0x10800] ;  /* 0x010800005638783b */ /* 0x000eee0000000200 */
[----:B------:R-:W-:Y:S08]  /*2700*/  HMMA.16816.F32 R52, R64, R62, R52 ;  /* 0x0000003e4034723c */ /* 0x000ff00000001834 */
[C---:B-1----:R-:W-:Y:S08]  /*2710*/  HMMA.16816.F32 R12, R8.reuse, R4, R12 ;  /* 0x00000004080c723c */ /* 0x042ff0000000180c */
[----:B------:R-:W-:Y:S01]  /*2720*/  HMMA.16816.F32 R24, R8, R6, R24 ;  /* 0x000000060818723c */ /* 0x000fe20000001818 */
[----:B------:R-:W1:Y:S07]  /*2730*/  LDSM.16.M88.4 R4, [R87+0x11000] ;  /* 0x011000005704783b */ /* 0x000e6e0000000200 */
[C---:B------:R-:W-:Y:S01]  /*2740*/  HMMA.16816.F32 R76, R36.reuse, R28, R72 ;  /* 0x0000001c244c723c */ /* 0x040fe20000001848 */
[----:B------:R-:W-:Y:S02]  /*2750*/  LDSM.16.M88.4 R72, [R2+0x10800] ;  /* 0x010800000248783b */ /* 0x000fe40000000200 */
[----:B------:R-:W-:Y:S01]  /*2760*/  FMUL.FTZ R12, R12, UR6 ;  /* 0x000000060c0c7c20 */ /* 0x000fe20008410000 */
[----:B------:R-:W-:Y:S01]  /*2770*/  FMUL.FTZ R61, R13, UR6 ;  /* 0x000000060d3d7c20 */ /* 0x000fe20008410000 */
[----:B------:R-:W-:Y:S01]  /*2780*/  FMUL.FTZ R62, R14, UR6 ;  /* 0x000000060e3e7c20 */ /* 0x000fe20008410000 */
[----:B------:R-:W-:Y:S01]  /*2790*/  FMUL.FTZ R63, R15, UR6 ;  /* 0x000000060f3f7c20 */ /* 0x000fe20008410000 */
[----:B------:R4:W-:Y:S01]  /*27a0*/  MUFU.TANH R60, R12 ;  /* 0x0000000c003c7308 */ /* 0x0009e20000002400 */
[----:B------:R-:W-:Y:S01]  /*27b0*/  HMMA.16816.F32 R52, R36, R30, R52 ;  /* 0x0000001e2434723c */ /* 0x000fe20000001834 */
[----:B------:R-:W5:Y:S02]  /*27c0*/  LDSM.16.M88.4 R28, [R88+UR5+0x11800] ;  /* 0x01180005581c783b */ /* 0x000f640008000200 */
[----:B------:R-:W-:Y:S01]  /*27d0*/  FMUL.FTZ R24, R24, UR6 ;  /* 0x0000000618187c20 */ /* 0x000fe20008410000 */
[----:B------:R-:W-:Y:S01]  /*27e0*/  FMUL.FTZ R26, R26, UR6 ;  /* 0x000000061a1a7c20 */ /* 0x000fe20008410000 */
[----:B------:R-:W-:Y:S01]  /*27f0*/  FMUL.FTZ R25, R25, UR6 ;  /* 0x0000000619197c20 */ /* 0x000fe20008410000 */
[----:B------:R-:W-:Y:S01]  /*2800*/  FMUL.FTZ R27, R27, UR6 ;  /* 0x000000061b1b7c20 */ /* 0x000fe20008410000 */
[----:B------:R-:W5:Y:S01]  /*2810*/  MUFU.TANH R62, R62 ;  /* 0x0000003e003e7308 */ /* 0x000f620000002400 */
[C---:B--2---:R-:W-:Y:S07]  /*2820*/  HMMA.16816.F32 R48, R64.reuse, R16, R48 ;  /* 0x000000104030723c */ /* 0x044fee0000001830 */
[----:B------:R-:W2:Y:S01]  /*2830*/  MUFU.TANH R61, R61 ;  /* 0x0000003d003d7308 */ /* 0x000ea20000002400 */
[----:B----4-:R-:W4:Y:S01]  /*2840*/  LDSM.16.M88.4 R12, [R86+0x11000] ;  /* 0x01100000560c783b */ /* 0x010f220000000200 */
[----:B------:R-:W-:Y:S03]  /*2850*/  HMMA.16816.F32 R44, R64, R18, R44 ;  /* 0x00000012402c723c */ /* 0x000fe6000000182c */
[----:B------:R-:W2:Y:S03]  /*2860*/  LDSM.16.M88.4 R16, [R87+0x11800] ;  /* 0x011800005710783b */ /* 0x000ea60000000200 */
[----:B------:R-:W-:Y:S02]  /*2870*/  MUFU.TANH R63, R63 ;  /* 0x0000003f003f7308 */ /* 0x000fe40000002400 */
[C---:B---3--:R-:W-:Y:S06]  /*2880*/  HMMA.16816.F32 R76, R20.reuse, R56, R76 ;  /* 0x00000038144c723c */ /* 0x048fec000000184c */
[----:B------:R-:W-:Y:S02]  /*2890*/  MUFU.TANH R24, R24 ;  /* 0x0000001800187308 */ /* 0x000fe40000002400 */
[----:B------:R-:W-:Y:S06]  /*28a0*/  HMMA.16816.F32 R52, R20, R58, R52 ;  /* 0x0000003a1434723c */ /* 0x000fec0000001834 */
[----:B------:R-:W3:Y:S02]  /*28b0*/  MUFU.TANH R26, R26 ;  /* 0x0000001a001a7308 */ /* 0x000ee40000002400 */
[C---:B-1----:R-:W-:Y:S01]  /*28c0*/  HMMA.16816.F32 R56, R36.reuse, R4, R48 ;  /* 0x000000042438723c */ /* 0x042fe20000001830 */
[----:B------:R-:W-:Y:S05]  /*28d0*/  LDSM.16.M88.4 R48, [R2+0x11000] ;  /* 0x011000000230783b */ /* 0x000fea0000000200 */
[----:B------:R-:W1:Y:S02]  /*28e0*/  MUFU.TANH R25, R25 ;  /* 0x0000001900197308 */ /* 0x000e640000002400 */
[----:B------:R-:W-:Y:S01]  /*28f0*/  HMMA.16816.F32 R44, R36, R6, R44 ;  /* 0x00000006242c723c */ /* 0x000fe2000000182c */
[----:B------:R-:W3:Y:S05]  /*2900*/  LDSM.16.M88.4 R4, [R86+0x11800] ;  /* 0x011800005604783b */ /* 0x000eea0000000200 */
[----:B------:R-:W1:Y:S02]  /*2910*/  MUFU.TANH R27, R27 ;  /* 0x0000001b001b7308 */ /* 0x000e640000002400 */
[----:B-----5:R-:W-:Y:S08]  /*2920*/  HMMA.16816.F32 R40, R64, R28, R40 ;  /* 0x0000001c4028723c */ /* 0x020ff00000001828 */
[C---:B----4-:R-:W-:Y:S08]  /*2930*/  HMMA.16816.F32 R56, R20.reuse, R12, R56 ;  /* 0x0000000c1438723c */ /* 0x050ff00000001838 */
[----:B------:R-:W-:Y:S01]  /*2940*/  HMMA.16816.F32 R44, R20, R14, R44 ;  /* 0x0000000e142c723c */ /* 0x000fe2000000182c */
[----:B------:R4:W5:Y:S01]  /*2950*/  LDSM.16.M88.4 R12, [R2+0x11800] ;  /* 0x01180000020c783b */ /* 0x0009620000000200 */
[----:B------:R-:W-:-:S06]  /*2960*/  DEPBAR.LE SB0, 0x0 ;  /* 0x000080000000791a */ /* 0x000fcc0000000000 */
[----:B--2---:R-:W-:Y:S01]  /*2970*/  HMMA.16816.F32 R40, R36, R16, R40 ;  /* 0x000000102428723c */ /* 0x004fe20000001828 */
[----:B------:R-:W-:-:S05]  /*2980*/  IMAD.SHL.U32 R17, R34, 0x2, RZ ;  /* 0x0000000222117824 */ /* 0x000fca00078e00ff */
[----:B------:R-:W-:Y:S02]  /*2990*/  LOP3.LUT R17, R17, 0x6, RZ, 0xc0, !PT ;  /* 0x0000000611117812 */ /* 0x000fe400078ec0ff */
[----:B------:R-:W-:Y:S03]  /*29a0*/  HMMA.16816.F32 R68, R64, R30, R68 ;  /* 0x0000001e4044723c */ /* 0x000fe60000001844 */
[----:B------:R-:W-:-:S05]  /*29b0*/  IMAD R0, R0, 0x40, R17 ;  /* 0x0000004000007824 */ /* 0x000fca00078e0211 */
[----:B------:R-:W-:Y:S01]  /*29c0*/  HMMA.16816.F32 R76, R8, R72, R76 ;  /* 0x00000048084c723c */ /* 0x000fe2000000184c */
[C---:B----4-:R-:W-:Y:S01]  /*29d0*/  VIADD R2, R0.reuse, 0x9 ;  /* 0x0000000900027836 */ /* 0x050fe20000000000 */
[----:B------:R-:W-:-:S04]  /*29e0*/  ISETP.GE.AND P2, PT, R0, R89, PT ;  /* 0x000000590000720c */ /* 0x000fc80003f46270 */
[-C--:B------:R-:W-:Y:S01]  /*29f0*/  ISETP.GE.AND P4, PT, R2, R89.reuse, PT ;  /* 0x000000590200720c */ /* 0x080fe20003f86270 */
[----:B------:R-:W-:Y:S01]  /*2a00*/  VIADD R2, R0, 0x10 ;  /* 0x0000001000027836 */ /* 0x000fe20000000000 */
[----:B---3--:R-:W-:Y:S01]  /*2a10*/  HMMA.16816.F32 R40, R20, R4, R40 ;  /* 0x000000041428723c */ /* 0x008fe20000001828 */
[----:B------:R-:W-:Y:S01]  /*2a20*/  FSEL R62, R62, -INF , !P2 ;  /* 0xff8000003e3e7808 */ /* 0x000fe20005000000 */
[----:B------:R-:W-:Y:S01]  /*2a30*/  VIADD R4, R0, 0x8 ;  /* 0x0000000800047836 */ /* 0x000fe20000000000 */
[----:B------:R-:W-:Y:S02]  /*2a40*/  FSEL R5, R60, -INF , !P2 ;  /* 0xff8000003c057808 */ /* 0x000fe40005000000 */
[-C--:B------:R-:W-:Y:S02]  /*2a50*/  ISETP.GE.AND P3, PT, R2, R89.reuse, PT ;  /* 0x000000590200720c */ /* 0x080fe40003f66270 */
[C---:B------:R-:W-:Y:S01]  /*2a60*/  IADD3 R2, PT, PT, R0.reuse, 0x11, RZ ;  /* 0x0000001100027810 */ /* 0x040fe20007ffe0ff */
[----:B------:R-:W-:Y:S01]  /*2a70*/  HMMA.16816.F32 R68, R36, R18, R68 ;  /* 0x000000122444723c */ /* 0x000fe20000001844 */
[----:B------:R-:W-:Y:S01]  /*2a80*/  VIADD R18, R0, 0x1 ;  /* 0x0000000100127836 */ /* 0x000fe20000000000 */
[-C--:B------:R-:W-:Y:S01]  /*2a90*/  ISETP.GE.AND P5, PT, R4, R89.reuse, PT ;  /* 0x000000590400720c */ /* 0x080fe20003fa6270 */
[----:B------:R-:W-:Y:S01]  /*2aa0*/  FMUL.FTZ R72, R76, UR6 ;  /* 0x000000064c487c20 */ /* 0x000fe20008410000 */
[-C--:B------:R-:W-:Y:S01]  /*2ab0*/  ISETP.GE.AND P2, PT, R2, R89.reuse, PT ;  /* 0x000000590200720c */ /* 0x080fe20003f46270 */
[----:B------:R-:W-:Y:S01]  /*2ac0*/  VIADD R2, R0, 0x18 ;  /* 0x0000001800027836 */ /* 0x000fe20000000000 */
[----:B------:R-:W-:Y:S01]  /*2ad0*/  ISETP.GE.AND P1, PT, R18, R89, PT ;  /* 0x000000591200720c */ /* 0x000fe20003f26270 */
[----:B------:R-:W-:Y:S01]  /*2ae0*/  FMUL.FTZ R73, R77, UR6 ;  /* 0x000000064d497c20 */ /* 0x000fe20008410000 */
[----:B------:R-:W-:Y:S01]  /*2af0*/  HMMA.16816.F32 R52, R8, R74, R52 ;  /* 0x0000004a0834723c */ /* 0x000fe20000001834 */
[----:B------:R-:W-:Y:S01]  /*2b00*/  FMUL.FTZ R74, R78, UR6 ;  /* 0x000000064e4a7c20 */ /* 0x000fe20008410000 */
[----:B------:R-:W-:Y:S01]  /*2b10*/  FSEL R61, R61, -INF , !P1 ;  /* 0xff8000003d3d7808 */ /* 0x000fe20004800000 */
[----:B------:R-:W-:Y:S01]  /*2b20*/  MUFU.TANH R72, R72 ;  /* 0x0000004800487308 */ /* 0x000fe20000002400 */
[----:B------:R-:W-:Y:S01]  /*2b30*/  FMUL.FTZ R75, R79, UR6 ;  /* 0x000000064f4b7c20 */ /* 0x000fe20008410000 */
[----:B------:R-:W-:-:S02]  /*2b40*/  FSEL R4, R26, -INF , !P5 ;  /* 0xff8000001a047808 */ /* 0x000fc40006800000 */
[----:B-1----:R-:W-:Y:S01]  /*2b50*/  FSEL R25, R25, -INF , !P4 ;  /* 0xff80000019197808 */ /* 0x002fe20006000000 */
[----:B-----5:R-:W-:Y:S01]  /*2b60*/  HMMA.16816.F32 R40, R8, R12, R40 ;  /* 0x0000000c0828723c */ /* 0x020fe20000001828 */
[----:B------:R-:W-:Y:S02]  /*2b70*/  FSEL R12, R63, -INF , !P1 ;  /* 0xff8000003f0c7808 */ /* 0x000fe40004800000 */
[----:B------:R-:W1:Y:S01]  /*2b80*/  MUFU.TANH R74, R74 ;  /* 0x0000004a004a7308 */ /* 0x000e620000002400 */
[----:B------:R-:W-:Y:S01]  /*2b90*/  ISETP.GE.AND P1, PT, R2, R89, PT ;  /* 0x000000590200720c */ /* 0x000fe20003f26270 */
[----:B------:R-:W-:-:S03]  /*2ba0*/  VIADD R2, R0, 0x19 ;  /* 0x0000001900027836 */ /* 0x000fc60000000000 */
[----:B------:R-:W-:Y:S03]  /*2bb0*/  HMMA.16816.F32 R56, R8, R48, R56 ;  /* 0x000000300838723c */ /* 0x000fe60000001838 */
[----:B------:R-:W2:Y:S01]  /*2bc0*/  MUFU.TANH R73, R73 ;  /* 0x0000004900497308 */ /* 0x000ea20000002400 */
[----:B------:R-:W-:Y:S01]  /*2bd0*/  FMUL.FTZ R28, R52, UR6 ;  /* 0x00000006341c7c20 */ /* 0x000fe20008410000 */
[----:B------:R-:W-:Y:S01]  /*2be0*/  FMUL.FTZ R48, R54, UR6 ;  /* 0x0000000636307c20 */ /* 0x000fe20008410000 */
[----:B------:R-:W-:Y:S01]  /*2bf0*/  FMUL.FTZ R29, R53, UR6 ;  /* 0x00000006351d7c20 */ /* 0x000fe20008410000 */
[----:B------:R-:W-:Y:S01]  /*2c00*/  FMUL.FTZ R30, R55, UR6 ;  /* 0x00000006371e7c20 */ /* 0x000fe20008410000 */
[----:B------:R-:W-:Y:S01]  /*2c10*/  HMMA.16816.F32 R68, R20, R6, R68 ;  /* 0x000000061444723c */ /* 0x000fe20000001844 */
[----:B------:R-:W-:Y:S02]  /*2c20*/  FSEL R7, R24, -INF , !P5 ;  /* 0xff80000018077808 */ /* 0x000fe40006800000 */
[----:B------:R-:W3:Y:S01]  /*2c30*/  MUFU.TANH R75, R75 ;  /* 0x0000004b004b7308 */ /* 0x000ee20000002400 */
[-C--:B------:R-:W-:Y:S01]  /*2c40*/  ISETP.GE.AND P5, PT, R2, R89.reuse, PT ;  /* 0x000000590200720c */ /* 0x080fe20003fa6270 */
[----:B------:R-:W-:Y:S01]  /*2c50*/  VIADD R2, R0, 0x20 ;  /* 0x0000002000027836 */ /* 0x000fe20000000000 */
[----:B------:R-:W-:Y:S01]  /*2c60*/  FSEL R6, R27, -INF , !P4 ;  /* 0xff8000001b067808 */ /* 0x000fe20006000000 */
[----:B------:R-:W-:Y:S01]  /*2c70*/  FMUL.FTZ R37, R40, UR6 ;  /* 0x0000000628257c20 */ /* 0x000fe20008410000 */
[C---:B------:R-:W-:Y:S01]  /*2c80*/  HMMA.16816.F32 R44, R8.reuse, R50, R44 ;  /* 0x00000032082c723c */ /* 0x040fe2000000182c */
[----:B-1----:R-:W-:Y:S01]  /*2c90*/  FSEL R74, R74, -INF , !P3 ;  /* 0xff8000004a4a7808 */ /* 0x002fe20005800000 */
[----:B------:R-:W-:Y:S01]  /*2ca0*/  FMUL.FTZ R31, R41, UR6 ;  /* 0x00000006291f7c20 */ /* 0x000fe20008410000 */
[----:B------:R-:W1:Y:S01]  /*2cb0*/  MUFU.TANH R28, R28 ;  /* 0x0000001c001c7308 */ /* 0x000e620000002400 */
[-C--:B------:R-:W-:Y:S01]  /*2cc0*/  ISETP.GE.AND P4, PT, R2, R89.reuse, PT ;  /* 0x000000590200720c */ /* 0x080fe20003f86270 */
[----:B------:R-:W-:Y:S01]  /*2cd0*/  VIADD R2, R0, 0x21 ;  /* 0x0000002100027836 */ /* 0x000fe20000000000 */
[----:B------:R-:W-:Y:S01]  /*2ce0*/  FSEL R13, R72, -INF , !P3 ;  /* 0xff800000480d7808 */ /* 0x000fe20005800000 */
[----:B------:R-:W-:Y:S01]  /*2cf0*/  FMUL.FTZ R16, R56, UR6 ;  /* 0x0000000638107c20 */ /* 0x000fe20008410000 */
[----:B------:R-:W-:Y:S01]  /*2d00*/  FMUL.FTZ R36, R58, UR6 ;  /* 0x000000063a247c20 */ /* 0x000fe20008410000 */
[----:B--2---:R-:W-:Y:S01]  /*2d10*/  FSEL R73, R73, -INF , !P2 ;  /* 0xff80000049497808 */ /* 0x004fe20005000000 */
[----:B------:R-:W-:Y:S01]  /*2d20*/  FMUL.FTZ R55, R57, UR6 ;  /* 0x0000000639377c20 */ /* 0x000fe20008410000 */
[----:B------:R-:W2:Y:S01]  /*2d30*/  MUFU.TANH R48, R48 ;  /* 0x0000003000307308 */ /* 0x000ea20000002400 */
[----:B------:R-:W-:Y:S01]  /*2d40*/  ISETP.GE.AND P3, PT, R2, R89, PT ;  /* 0x000000590200720c */ /* 0x000fe20003f66270 */
[----:B------:R-:W-:Y:S01]  /*2d50*/  VIADD R2, R0, 0x28 ;  /* 0x0000002800027836 */ /* 0x000fe20000000000 */
[----:B------:R-:W-:Y:S01]  /*2d60*/  HMMA.16816.F32 R68, R8, R14, R68 ;  /* 0x0000000e0844723c */ /* 0x000fe20000001844 */
[----:B---3--:R-:W-:Y:S01]  /*2d70*/  FSEL R10, R75, -INF , !P2 ;  /* 0xff8000004b0a7808 */ /* 0x008fe20005000000 */
[----:B------:R-:W-:-:S02]  /*2d80*/  FMUL.FTZ R58, R59, UR6 ;  /* 0x000000063b3a7c20 */ /* 0x000fc40008410000 */
[----:B------:R-:W-:Y:S01]  /*2d90*/  ISETP.GE.AND P2, PT, R2, R89, PT ;  /* 0x000000590200720c */ /* 0x000fe20003f46270 */
[----:B------:R-:W3:Y:S01]  /*2da0*/  MUFU.TANH R29, R29 ;  /* 0x0000001d001d7308 */ /* 0x000ee20000002400 */
[----:B------:R-:W-:Y:S01]  /*2db0*/  FMUL.FTZ R44, R44, UR6 ;  /* 0x000000062c2c7c20 */ /* 0x000fe20008410000 */
[----:B------:R-:W-:Y:S01]  /*2dc0*/  FMUL.FTZ R46, R46, UR6 ;  /* 0x000000062e2e7c20 */ /* 0x000fe20008410000 */
[----:B------:R-:W-:Y:S01]  /*2dd0*/  VIADD R2, R0, 0x29 ;  /* 0x0000002900027836 */ /* 0x000fe20000000000 */
[----:B-1----:R-:W-:Y:S01]  /*2de0*/  FSEL R9, R28, -INF , !P1 ;  /* 0xff8000001c097808 */ /* 0x002fe20004800000 */
[----:B------:R-:W-:Y:S01]  /*2df0*/  FMUL.FTZ R39, R45, UR6 ;  /* 0x000000062d277c20 */ /* 0x000fe20008410000 */
[----:B------:R-:W-:Y:S02]  /*2e00*/  FMUL.FTZ R47, R47, UR6 ;  /* 0x000000062f2f7c20 */ /* 0x000fe40008410000 */
[----:B------:R-:W1:Y:S01]  /*2e10*/  MUFU.TANH R30, R30 ;  /* 0x0000001e001e7308 */ /* 0x000e620000002400 */
[----:B--2---:R-:W-:-:S02]  /*2e20*/  FSEL R48, R48, -INF , !P1 ;  /* 0xff80000030307808 */ /* 0x004fc40004800000 */
[----:B------:R-:W-:Y:S01]  /*2e30*/  ISETP.GE.AND P1, PT, R2, R89, PT ;  /* 0x000000590200720c */ /* 0x000fe20003f26270 */
[----:B------:R-:W-:Y:S02]  /*2e40*/  VIADD R2, R0, 0x30 ;  /* 0x0000003000027836 */ /* 0x000fe40000000000 */
[----:B------:R-:W-:Y:S02]  /*2e50*/  FMUL.FTZ R27, R69, UR6 ;  /* 0x00000006451b7c20 */ /* 0x000fe40008410000 */
[----:B------:R-:W2:Y:S01]  /*2e60*/  MUFU.TANH R16, R16 ;  /* 0x0000001000107308 */ /* 0x000ea20000002400 */
[----:B---3--:R-:W-:Y:S01]  /*2e70*/  FSEL R11, R29, -INF , !P5 ;  /* 0xff8000001d0b7808 */ /* 0x008fe20006800000 */
[----:B------:R-:W-:-:S06]  /*2e80*/  FMUL.FTZ R29, R68, UR6 ;  /* 0x00000006441d7c20 */ /* 0x000fcc0008410000 */
[----:B------:R-:W3:Y:S01]  /*2e90*/  MUFU.TANH R36, R36 ;  /* 0x0000002400247308 */ /* 0x000ee20000002400 */
[----:B-1----:R-:W-:Y:S02]  /*2ea0*/  FSEL R8, R30, -INF , !P5 ;  /* 0xff8000001e087808 */ /* 0x002fe40006800000 */
[----:B------:R-:W-:Y:S01]  /*2eb0*/  ISETP.GE.AND P5, PT, R2, R89, PT ;  /* 0x000000590200720c */ /* 0x000fe20003fa6270 */
[----:B------:R-:W-:-:S04]  /*2ec0*/  VIADD R2, R0, 0x31 ;  /* 0x0000003100027836 */ /* 0x000fc80000000000 */
[----:B------:R-:W1:Y:S01]  /*2ed0*/  MUFU.TANH R53, R44 ;  /* 0x0000002c00357308 */ /* 0x000e620000002400 */
[----:B--2---:R-:W-:-:S07]  /*2ee0*/  FSEL R57, R16, -INF , !P4 ;  /* 0xff80000010397808 */ /* 0x004fce0006000000 */
[----:B------:R-:W2:Y:S01]  /*2ef0*/  MUFU.TANH R56, R46 ;  /* 0x0000002e00387308 */ /* 0x000ea20000002400 */
[----:B---3--:R-:W-:Y:S02]  /*2f00*/  FSEL R36, R36, -INF , !P4 ;  /* 0xff80000024247808 */ /* 0x008fe40006000000 */
[----:B------:R-:W-:Y:S01]  /*2f10*/  ISETP.GE.AND P4, PT, R2, R89, PT ;  /* 0x000000590200720c */ /* 0x000fe20003f86270 */
[C---:B------:R-:W-:Y:S02]  /*2f20*/  VIADD R2, R0.reuse, 0x38 ;  /* 0x0000003800027836 */ /* 0x040fe40000000000 */
[----:B------:R-:W-:Y:S02]  /*2f30*/  VIADD R0, R0, 0x39 ;  /* 0x0000003900007836 */ /* 0x000fe40000000000 */
[----:B------:R-:W3:Y:S01]  /*2f40*/  MUFU.TANH R55, R55 ;  /* 0x0000003700377308 */ /* 0x000ee20000002400 */
[----:B-1----:R-:W-:-:S07]  /*2f50*/  FSEL R53, R53, -INF , !P2 ;  /* 0xff80000035357808 */ /* 0x002fce0005000000 */
[----:B------:R-:W1:Y:S01]  /*2f60*/  MUFU.TANH R58, R58 ;  /* 0x0000003a003a7308 */ /* 0x000e620000002400 */
[----:B--2---:R-:W-:Y:S02]  /*2f70*/  FSEL R56, R56, -INF , !P2 ;  /* 0xff80000038387808 */ /* 0x004fe40005000000 */
[----:B------:R-:W-:-:S05]  /*2f80*/  ISETP.GE.U32.AND P2, PT, R89, 0x41, PT ;  /* 0x000000415900780c */ /* 0x000fca0003f46070 */
[----:B------:R-:W2:Y:S01]  /*2f90*/  MUFU.TANH R39, R39 ;  /* 0x0000002700277308 */ /* 0x000ea20000002400 */
[----:B---3--:R-:W-:-:S07]  /*2fa0*/  FSEL R55, R55, -INF , !P3 ;  /* 0xff80000037377808 */ /* 0x008fce0005800000 */
[----:B------:R-:W3:Y:S01]  /*2fb0*/  MUFU.TANH R54, R47 ;  /* 0x0000002f00367308 */ /* 0x000ee20000002400 */
[----:B-1----:R-:W-:Y:S01]  /*2fc0*/  FSEL R58, R58, -INF , !P3 ;  /* 0xff8000003a3a7808 */ /* 0x002fe20005800000 */
[----:B------:R-:W-:Y:S01]  /*2fd0*/  BAR.SYNC.DEFER_BLOCKING 0x0 ;  /* 0x0000000000007b1d */ /* 0x000fe20000010000 */
[----:B------:R-:W-:Y:S02]  /*2fe0*/  ISETP.GE.AND P3, PT, R2, R89, PT ;  /* 0x000000590200720c */ /* 0x000fe40003f66270 */
[----:B------:R-:W-:-:S03]  /*2ff0*/  FMNMX3.FTZ R2, R5, R61, R7, !PT ;  /* 0x0000003d05027276 */ /* 0x000fc60007810007 */
[----:B------:R-:W1:Y:S01]  /*3000*/  MUFU.TANH R37, R37 ;  /* 0x0000002500257308 */ /* 0x000e620000002400 */
[----:B------:R-:W-:Y:S02]  /*3010*/  FMNMX3.FTZ R2, R2, R25, R13, !PT ;  /* 0x0000001902027276 */ /* 0x000fe4000781000d */
[----:B--2---:R-:W-:Y:S02]  /*3020*/  FSEL R39, R39, -INF , !P1 ;  /* 0xff80000027277808 */ /* 0x004fe40004800000 */
[----:B------:R-:W-:-:S03]  /*3030*/  FMNMX3.FTZ R16, R2, R73, R9, !PT ;  /* 0x0000004902107276 */ /* 0x000fc60007810009 */
[----:B------:R-:W2:Y:S01]  /*3040*/  MUFU.TANH R31, R31 ;  /* 0x0000001f001f7308 */ /* 0x000ea20000002400 */
[----:B---3--:R-:W-:Y:S02]  /*3050*/  FSEL R54, R54, -INF , !P1 ;  /* 0xff80000036367808 */ /* 0x008fe40004800000 */
[----:B------:R-:W-:-:S05]  /*3060*/  FMNMX3.FTZ R16, R16, R11, R57, !PT ;  /* 0x0000000b10107276 */ /* 0x000fca0007810039 */
[----:B------:R-:W3:Y:S01]  /*3070*/  MUFU.TANH R29, R29 ;  /* 0x0000001d001d7308 */ /* 0x000ee20000002400 */
[----:B-1----:R-:W-:-:S07]  /*3080*/  FSEL R37, R37, -INF , !P5 ;  /* 0xff80000025257808 */ /* 0x002fce0006800000 */
[----:B------:R-:W1:Y:S01]  /*3090*/  MUFU.TANH R27, R27 ;  /* 0x0000001b001b7308 */ /* 0x000e620000002400 */
[----:B--2---:R-:W-:Y:S05]  /*30a0*/  @!P2 BRA `(.L_x_57) ;  /* 0x000000000050a947 */ /* 0x004fea0003800000 */
        /* <DEDUP_REMOVED lines=20> */
.L_x_57:
[----:B------:R-:W-:Y:S01]  /*31f0*/  FMNMX3.FTZ R16, R16, R55, R53, !PT ;  /* 0x0000003710107276 */ /* 0x000fe20007810035 */
[----:B------:R-:W-:Y:S01]  /*3200*/  FMUL.FTZ R30, R42, UR6 ;  /* 0x000000062a1e7c20 */ /* 0x000fe20008410000 */
[----:B------:R-:W-:Y:S01]  /*3210*/  ISETP.GE.AND P1, PT, R0, R89, PT ;  /* 0x000000590000720c */ /* 0x000fe20003f26270 */
[----:B------:R-:W-:Y:S01]  /*3220*/  FMUL.FTZ R28, R43, UR6 ;  /* 0x000000062b1c7c20 */ /* 0x000fe20008410000 */
[----:B------:R-:W-:Y:S01]  /*3230*/  FSEL R31, R31, -INF , !P4 ;  /* 0xff8000001f1f7808 */ /* 0x000fe20006000000 */
[----:B------:R-:W-:Y:S01]  /*3240*/  FMUL.FTZ R26, R70, UR6 ;  /* 0x00000006461a7c20 */ /* 0x000fe20008410000 */
[----:B---3--:R-:W-:Y:S01]  /*3250*/  FSEL R29, R29, -INF , !P3 ;  /* 0xff8000001d1d7808 */ /* 0x008fe20005800000 */
[----:B------:R-:W3:Y:S01]  /*3260*/  MUFU.TANH R30, R30 ;  /* 0x0000001e001e7308 */ /* 0x000ee20000002400 */
[----:B------:R-:W-:Y:S01]  /*3270*/  FMNMX3.FTZ R16, R16, R39, R37, !PT ;  /* 0x0000002710107276 */ /* 0x000fe20007810025 */
[----:B------:R-:W-:Y:S01]  /*3280*/  FMUL.FTZ R71, R71, UR6 ;  /* 0x0000000647477c20 */ /* 0x000fe20008410000 */
[----:B-1----:R-:W-:Y:S01]  /*3290*/  FSEL R27, R27, -INF , !P1 ;  /* 0xff8000001b1b7808 */ /* 0x002fe20004800000 */
[----:B------:R-:W1:Y:S01]  /*32a0*/  LDCU UR4, c[0x0][0x45c] ;  /* 0x00008b80ff0477ac */ /* 0x000e620008000800 */
[----:B------:R-:W-:-:S02]  /*32b0*/  FMNMX3.FTZ R0, R16, R31, R29, !PT ;  /* 0x0000001f10007276 */ /* 0x000fc4000781001d */
[----:B------:R-:W-:Y:S01]  /*32c0*/  FMNMX3.FTZ R15, R62, R12, R4, !PT ;  /* 0x0000000c3e0f7276 */ /* 0x000fe20007810004 */
[----:B------:R-:W4:Y:S01]  /*32d0*/  MUFU.TANH R28, R28 ;  /* 0x0000001c001c7308 */ /* 0x000f220000002400 */
[----:B------:R-:W-:Y:S02]  /*32e0*/  FMNMX.FTZ R0, R27, R0, !PT ;  /* 0x000000001b007209 */ /* 0x000fe40007810000 */
[----:B------:R-:W-:Y:S02]  /*32f0*/  FMNMX3.FTZ R15, R15, R6, R74, !PT ;  /* 0x000000060f0f7276 */ /* 0x000fe4000781004a */
[----:B------:R-:W-:Y:S01]  /*3300*/  LOP3.LUT R164, R84, 0x200, R33, 0xf8, !PT ;  /* 0x0000020054a47812 */ /* 0x000fe200078ef821 */
[----:B------:R-:W5:Y:S01]  /*3310*/  SHFL.BFLY PT, R17, R0, 0x2, 0x1f ;  /* 0x0c401f0000117f89 */ /* 0x000f6200000e0000 */
[----:B------:R-:W-:Y:S01]  /*3320*/  FMNMX3.FTZ R15, R15, R10, R48, !PT ;  /* 0x0000000a0f0f7276 */ /* 0x000fe20007810030 */
[----:B------:R-:W2:Y:S01]  /*3330*/  MUFU.TANH R26, R26 ;  /* 0x0000001a001a7308 */ /* 0x000ea20000002400 */
[----:B---3--:R-:W-:-:S02]  /*3340*/  FSEL R30, R30, -INF , !P5 ;  /* 0xff8000001e1e7808 */ /* 0x008fc40006800000 */
[----:B------:R-:W-:Y:S02]  /*3350*/  FMNMX3.FTZ R15, R15, R8, R36, !PT ;  /* 0x000000080f0f7276 */ /* 0x000fe40007810024 */
[----:B------:R-:W-:Y:S02]  /*3360*/  LEA R164, R164, UR5, 0x1 ;  /* 0x00000005a4a47c11 */ /* 0x000fe4000f8e08ff */
[----:B------:R-:W-:Y:S01]  /*3370*/  FMNMX3.FTZ R15, R15, R58, R56, !PT ;  /* 0x0000003a0f0f7276 */ /* 0x000fe20007810038 */
[----:B------:R-:W3:Y:S01]  /*3380*/  MUFU.TANH R24, R71 ;  /* 0x0000004700187308 */ /* 0x000ee20000002400 */
[----:B----4-:R-:W-:Y:S01]  /*3390*/  FSEL R28, R28, -INF , !P4 ;  /* 0xff8000001c1c7808 */ /* 0x010fe20006000000 */
[----:B------:R-:W-:Y:S01]  /*33a0*/  LDSM.16.MT88.4 R120, [R164+0x12000] ;  /* 0x01200000a478783b */ /* 0x000fe20000004200 */
[----:B------:R-:W-:Y:S02]  /*33b0*/  FMNMX3.FTZ R15, R15, R54, R30, !PT ;  /* 0x000000360f0f7276 */ /* 0x000fe4000781001e */
[-C--:B------:R-:W-:Y:S01]  /*33c0*/  IADD3 R68, PT, PT, R85, R164.reuse, RZ ;  /* 0x000000a455447210 */ /* 0x080fe20007ffe0ff */
[----:B------:R-:W-:Y:S01]  /*33d0*/  LDSM.16.MT88.4 R40, [R164+0x14000] ;  /* 0x01400000a428783b */ /* 0x000fe20000004200 */
[----:B------:R-:W-:-:S02]  /*33e0*/  IADD3 R162, PT, PT, R3, R164, RZ ;  /* 0x000000a403a27210 */ /* 0x000fc40007ffe0ff */
[----:B--2---:R-:W-:Y:S01]  /*33f0*/  FSEL R26, R26, -INF , !P3 ;  /* 0xff8000001a1a7808 */ /* 0x004fe20005800000 */
[----:B------:R-:W-:Y:S01]  /*3400*/  LDSM.16.MT88.4 R112, [R68+0x12000] ;  /* 0x012000004470783b */ /* 0x000fe20000004200 */
[----:B------:R-:W-:Y:S02]  /*3410*/  IADD3 R161, PT, PT, R85, R162, RZ ;  /* 0x000000a255a17210 */ /* 0x000fe40007ffe0ff */
[----:B------:R-:W-:Y:S01]  /*3420*/  FMNMX3.FTZ R15, R15, R28, R26, !PT ;  /* 0x0000001c0f0f7276 */ /* 0x000fe2000781001a */
[----:B------:R-:W-:Y:S01]  /*3430*/  LDSM.16.MT88.4 R104, [R162+0x12000] ;  /* 0x01200000a268783b */ /* 0x000fe20000004200 */
[----:B-----5:R-:W-:Y:S02]  /*3440*/  FMNMX.FTZ R17, R0, R17, !PT ;  /* 0x0000001100117209 */ /* 0x020fe40007810000 */
[----:B---3--:R-:W-:Y:S01]  /*3450*/  FSEL R24, R24, -INF , !P1 ;  /* 0xff80000018187808 */ /* 0x008fe20004800000 */
[----:B------:R-:W-:Y:S03]  /*3460*/  LDSM.16.MT88.4 R80, [R68+0x16000] ;  /* 0x016000004450783b */ /* 0x000fe60000004200 */
[----:B------:R-:W-:Y:S01]  /*3470*/  FMNMX.FTZ R15, R24, R15, !PT ;  /* 0x0000000f180f7209 */ /* 0x000fe20007810000 */
[----:B------:R-:W2:Y:S04]  /*3480*/  SHFL.BFLY PT, R2, R17, 0x1, 0x1f ;  /* 0x0c201f0011027f89 */ /* 0x000ea800000e0000 */
[----:B------:R-:W3:Y:S04]  /*3490*/  SHFL.BFLY PT, R0, R15, 0x2, 0x1f ;  /* 0x0c401f000f007f89 */ /* 0x000ee800000e0000 */
[----:B------:R-:W-:Y:S04]  /*34a0*/  LDSM.16.MT88.4 R128, [R161+0x12000] ;  /* 0x01200000a180783b */ /* 0x000fe80000004200 */
[----:B------:R-:W-:Y:S04]  /*34b0*/  LDSM.16.MT88.4 R20, [R68+0x14800] ;  /* 0x014800004414783b */ /* 0x000fe80000004200 */
[----:B------:R-:W-:Y:S04]  /*34c0*/  LDSM.16.MT88.4 R64, [R161+0x14000] ;  /* 0x01400000a140783b */ /* 0x000fe80000004200 */
[----:B------:R-:W-:Y:S01]  /*34d0*/  LDSM.16.MT88.4 R88, [R162+0x16800] ;  /* 0x01680000a258783b */ /* 0x000fe20000004200 */
[----:B--2---:R-:W-:-:S03]  /*34e0*/  FMNMX.FTZ R2, R17, R2, !PT ;  /* 0x0000000211027209 */ /* 0x004fc60007810000 */
[----:B------:R-:W-:Y:S01]  /*34f0*/  LDSM.16.MT88.4 R16, [R68+0x16800] ;  /* 0x016800004410783b */ /* 0x000fe20000004200 */
[C---:B------:R-:W-:Y:S01]  /*3500*/  FSETP.NEU.FTZ.AND P1, PT, R2.reuse, -INF , PT ;  /* 0xff8000000200780b */ /* 0x040fe20003f3d000 */
[----:B-1----:R-:W-:-:S05]  /*3510*/  FMUL.FTZ R52, R2, UR4 ;  /* 0x0000000402347c20 */ /* 0x002fca0008410000 */
[----:B------:R-:W-:-:S05]  /*3520*/  FSEL R52, R52, RZ, P1 ;  /* 0x000000ff34347208 */ /* 0x000fca0000800000 */
[--C-:B------:R-:W-:Y:S01]  /*3530*/  FFMA.FTZ R168, R5, UR4, -R52.reuse ;  /* 0x0000000405a87c23 */ /* 0x100fe20008010834 */
[----:B---3--:R-:W-:Y:S01]  /*3540*/  FMNMX.FTZ R5, R15, R0, !PT ;  /* 0x000000000f057209 */ /* 0x008fe20007810000 */
[--C-:B------:R-:W-:Y:S01]  /*3550*/  FFMA.FTZ R159, R25, UR4, -R52.reuse ;  /* 0x00000004199f7c23 */ /* 0x100fe20008010834 */
[--C-:B------:R-:W-:Y:S01]  /*3560*/  FFMA.FTZ R165, R61, UR4, -R52.reuse ;  /* 0x000000043da57c23 */ /* 0x100fe20008010834 */
[--C-:B------:R-:W-:Y:S01]  /*3570*/  FFMA.FTZ R160, R7, UR4, -R52.reuse ;  /* 0x0000000407a07c23 */ /* 0x100fe20008010834 */
[--C-:B------:R-:W-:Y:S01]  /*3580*/  FFMA.FTZ R156, R13, UR4, -R52.reuse ;  /* 0x000000040d9c7c23 */ /* 0x100fe20008010834 */
[----:B------:R-:W1:Y:S01]  /*3590*/  SHFL.BFLY PT, R0, R5, 0x1, 0x1f ;  /* 0x0c201f0005007f89 */ /* 0x000e6200000e0000 */
        /* <DEDUP_REMOVED lines=8> */
[----:B------:R-:W2:Y:S01]  /*3620*/  MUFU.EX2 R165, R165 ;  /* 0x000000a500a57308 */ /* 0x000ea20000000800 */
[--C-:B------:R-:W-:Y:S01]  /*3630*/  FFMA.FTZ R140, R37, UR4, -R52.reuse ;  /* 0x00000004258c7c23 */ /* 0x100fe20008010834 */
[--C-:B------:R-:W-:Y:S01]  /*3640*/  FFMA.FTZ R139, R31, UR4, -R52.reuse ;  /* 0x000000041f8b7c23 */ /* 0x100fe20008010834 */
[--C-:B------:R-:W-:Y:S01]  /*3650*/  FFMA.FTZ R138, R29, UR4, -R52.reuse ;  /* 0x000000041d8a7c23 */ /* 0x100fe20008010834 */
[----:B------:R-:W-:-:S04]  /*3660*/  FFMA.FTZ R137, R27, UR4, -R52 ;  /* 0x000000041b897c23 */ /* 0x000fc80008010834 */
[----:B------:R-:W-:Y:S01]  /*3670*/  MUFU.EX2 R160, R160 ;  /* 0x000000a000a07308 */ /* 0x000fe20000000800 */
[----:B-1----:R-:W-:-:S07]  /*3680*/  FMNMX.FTZ R0, R5, R0, !PT ;  /* 0x0000000005007209 */ /* 0x002fce0007810000 */
[----:B------:R-:W1:Y:S01]  /*3690*/  MUFU.EX2 R159, R159 ;  /* 0x0000009f009f7308 */ /* 0x000e620000000800 */
[----:B--2---:R-:W-:Y:S01]  /*36a0*/  F2FP.F16.F32.PACK_AB R96, R165, R168 ;  /* 0x000000a8a560723e */ /* 0x004fe200000000ff */
[----:B------:R-:W-:Y:S01]  /*36b0*/  FADD.FTZ R165, R168, R165 ;  /* 0x000000a5a8a57221 */ /* 0x000fe20000010000 */
[C---:B------:R-:W-:Y:S01]  /*36c0*/  FSETP.NEU.FTZ.AND P1, PT, R0.reuse, -INF , PT ;  /* 0xff8000000000780b */ /* 0x040fe20003f3d000 */
[----:B------:R-:W-:-:S04]  /*36d0*/  FMUL.FTZ R25, R0, UR4 ;  /* 0x0000000400197c20 */ /* 0x000fc80008410000 */
[----:B------:R-:W-:Y:S01]  /*36e0*/  MUFU.EX2 R156, R156 ;  /* 0x0000009c009c7308 */ /* 0x000fe20000000800 */
[----:B------:R-:W-:-:S05]  /*36f0*/  FSEL R25, R25, RZ, P1 ;  /* 0x000000ff19197208 */ /* 0x000fca0000800000 */
[--C-:B------:R-:W-:Y:S01]  /*3700*/  FFMA.FTZ R166, R62, UR4, -R25.reuse ;  /* 0x000000043ea67c23 */ /* 0x100fe20008010819 */
[--C-:B------:R-:W-:Y:S01]  /*3710*/  FFMA.FTZ R163, R12, UR4, -R25.reuse ;  /* 0x000000040ca37c23 */ /* 0x100fe20008010819 */
        /* <DEDUP_REMOVED lines=8> */
[----:B-1----:R-:W-:Y:S01]  /*37a0*/  F2FP.F16.F32.PACK_AB R98, R159, R160 ;  /* 0x000000a09f62723e */ /* 0x002fe200000000ff */
[----:B------:R-:W1:Y:S01]  /*37b0*/  LDSM.16.MT88.4 R12, [R164+0x12800] ;  /* 0x01280000a40c783b */ /* 0x000e620000004200 */
[--C-:B------:R-:W-:Y:S01]  /*37c0*/  FFMA.FTZ R146, R36, UR4, -R25.reuse ;  /* 0x0000000424927c23 */ /* 0x100fe20008010819 */
[--C-:B------:R-:W-:Y:S01]  /*37d0*/  FFMA.FTZ R145, R58, UR4, -R25.reuse ;  /* 0x000000043a917c23 */ /* 0x100fe20008010819 */
[----:B------:R-:W3:Y:S01]  /*37e0*/  MUFU.EX2 R163, R163 ;  /* 0x000000a300a37308 */ /* 0x000ee20000000800 */
[--C-:B------:R-:W-:Y:S01]  /*37f0*/  FFMA.FTZ R142, R56, UR4, -R25.reuse ;  /* 0x00000004388e7c23 */ /* 0x100fe20008010819 */
[--C-:B------:R-:W-:Y:S01]  /*3800*/  FFMA.FTZ R141, R54, UR4, -R25.reuse ;  /* 0x00000004368d7c23 */ /* 0x100fe20008010819 */
[----:B------:R-:W-:Y:S01]  /*3810*/  LDSM.16.MT88.4 R48, [R68+0x14000] ;  /* 0x014000004430783b */ /* 0x000fe20000004200 */
[--C-:B------:R-:W-:Y:S01]  /*3820*/  FFMA.FTZ R136, R30, UR4, -R25.reuse ;  /* 0x000000041e887c23 */ /* 0x100fe20008010819 */
[--C-:B------:R-:W-:Y:S01]  /*3830*/  FFMA.FTZ R135, R28, UR4, -R25.reuse ;  /* 0x000000041c877c23 */ /* 0x100fe20008010819 */
[--C-:B------:R-:W-:Y:S01]  /*3840*/  FFMA.FTZ R134, R26, UR4, -R25.reuse ;  /* 0x000000041a867c23 */ /* 0x100fe20008010819 */
[----:B------:R-:W-:Y:S01]  /*3850*/  FFMA.FTZ R133, R24, UR4, -R25 ;  /* 0x0000000418857c23 */ /* 0x000fe20008010819 */
[----:B------:R-:W-:Y:S01]  /*3860*/  MUFU.EX2 R158, R158 ;  /* 0x0000009e009e7308 */ /* 0x000fe20000000800 */
[----:B------:R-:W-:Y:S01]  /*3870*/  LDSM.16.MT88.4 R72, [R164+0x16000] ;  /* 0x01600000a448783b */ /* 0x000fe20000004200 */
[----:B------:R-:W-:-:S03]  /*3880*/  FADD.FTZ R160, R160, R165 ;  /* 0x000000a5a0a07221 */ /* 0x000fc60000010000 */
[----:B------:R-:W-:Y:S01]  /*3890*/  LDSM.16.MT88.4 R56, [R162+0x14000] ;  /* 0x01400000a238783b */ /* 0x000fe20000004200 */
[----:B------:R-:W-:Y:S02]  /*38a0*/  FADD.FTZ R159, R159, R160 ;  /* 0x000000a09f9f7221 */ /* 0x000fe40000010000 */
[----:B------:R-:W4:Y:S01]  /*38b0*/  MUFU.EX2 R157, R157 ;  /* 0x0000009d009d7308 */ /* 0x000f220000000800 */
[----:B---3--:R-:W-:Y:S01]  /*38c0*/  F2FP.F16.F32.PACK_AB R97, R163, R166 ;  /* 0x000000a6a361723e */ /* 0x008fe200000000ff */
[----:B------:R-:W-:Y:S01]  /*38d0*/  LDSM.16.MT88.4 R28, [R162+0x14800] ;  /* 0x01480000a21c783b */ /* 0x000fe20000004200 */
[----:B------:R-:W-:-:S03]  /*38e0*/  FADD.FTZ R163, R166, R163 ;  /* 0x000000a3a6a37221 */ /* 0x000fc60000010000 */
[----:B------:R-:W-:Y:S02]  /*38f0*/  LDSM.16.MT88.4 R24, [R161+0x14800] ;  /* 0x01480000a118783b */ /* 0x000fe40000004200 */
[----:B------:R-:W3:Y:S08]  /*3900*/  MUFU.EX2 R155, R155 ;  /* 0x0000009b009b7308 */ /* 0x000ef00000000800 */
[----:B------:R-:W-:Y:S01]  /*3910*/  MUFU.EX2 R152, R152 ;  /* 0x0000009800987308 */ /* 0x000fe20000000800 */
[----:B----4-:R-:W-:Y:S01]  /*3920*/  F2FP.F16.F32.PACK_AB R99, R157, R158 ;  /* 0x0000009e9d63723e */ /* 0x010fe200000000ff */
[----:B------:R-:W-:-:S04]  /*3930*/  FADD.FTZ R158, R158, R163 ;  /* 0x000000a39e9e7221 */ /* 0x000fc80000010000 */
[----:B------:R-:W-:Y:S02]  /*3940*/  FADD.FTZ R157, R157, R158 ;  /* 0x0000009e9d9d7221 */ /* 0x000fe40000010000 */
[----:B------:R-:W4:Y:S01]  /*3950*/  MUFU.EX2 R151, R151 ;  /* 0x0000009700977308 */ /* 0x000f220000000800 */
[----:B------:R-:W-:Y:S01]  /*3960*/  HMMA.16816.F32 R116, R96, R112, RZ ;  /* 0x000000706074723c */ /* 0x000fe200000018ff */
[----:B---3--:R-:W-:Y:S01]  /*3970*/  F2FP.F16.F32.PACK_AB R8, R155, R156 ;  /* 0x0000009c9b08723e */ /* 0x008fe200000000ff */
[----:B------:R-:W-:-:S04]  /*3980*/  FADD.FTZ R156, R156, R159 ;  /* 0x0000009f9c9c7221 */ /* 0x000fc80000010000 */
[----:B------:R-:W-:Y:S01]  /*3990*/  FADD.FTZ R155, R155, R156 ;  /* 0x0000009c9b9b7221 */ /* 0x000fe20000010000 */
[----:B------:R-:W-:Y:S01]  /*39a0*/  MUFU.EX2 R154, R154 ;  /* 0x0000009a009a7308 */ /* 0x000fe20000000800 */
[C---:B------:R-:W-:Y:S07]  /*39b0*/  HMMA.16816.F32 R112, R96.reuse, R114, RZ ;  /* 0x000000726070723c */ /* 0x040fee00000018ff */
[----:B------:R-:W3:Y:S01]  /*39c0*/  MUFU.EX2 R153, R153 ;  /* 0x0000009900997308 */ /* 0x000ee20000000800 */
[----:B----4-:R-:W-:Y:S01]  /*39d0*/  F2FP.F16.F32.PACK_AB R10, R151, R152 ;  /* 0x00000098970a723e */ /* 0x010fe200000000ff */
[----:B------:R-:W-:Y:S01]  /*39e0*/  HMMA.16816.F32 R124, R96, R120, RZ ;  /* 0x00000078607c723c */ /* 0x000fe200000018ff */
[----:B------:R-:W-:-:S04]  /*39f0*/  FADD.FTZ R152, R152, R155 ;  /* 0x0000009b98987221 */ /* 0x000fc80000010000 */
[----:B------:R-:W-:Y:S01]  /*3a00*/  FADD.FTZ R151, R151, R152 ;  /* 0x0000009897977221 */ /* 0x000fe20000010000 */
[----:B------:R-:W-:Y:S02]  /*3a10*/  MUFU.EX2 R150, R150 ;  /* 0x0000009600967308 */ /* 0x000fe40000000800 */
[C---:B------:R-:W-:Y:S06]  /*3a20*/  HMMA.16816.F32 R108, R96.reuse, R104, RZ ;  /* 0x00000068606c723c */ /* 0x040fec00000018ff */
[----:B------:R-:W4:Y:S01]  /*3a30*/  MUFU.EX2 R149, R149 ;  /* 0x0000009500957308 */ /* 0x000f220000000800 */
[----:B---3--:R-:W-:Y:S01]  /*3a40*/  F2FP.F16.F32.PACK_AB R9, R153, R154 ;  /* 0x0000009a9909723e */ /* 0x008fe200000000ff */
[----:B------:R-:W-:Y:S01]  /*3a50*/  HMMA.16816.F32 R120, R96, R122, RZ ;  /* 0x0000007a6078723c */ /* 0x000fe200000018ff */
[----:B------:R-:W-:-:S04]  /*3a60*/  FADD.FTZ R154, R154, R157 ;  /* 0x0000009d9a9a7221 */ /* 0x000fc80000010000 */
[----:B------:R-:W-:Y:S01]  /*3a70*/  FADD.FTZ R153, R153, R154 ;  /* 0x0000009a99997221 */ /* 0x000fe20000010000 */
[----:B------:R-:W-:Y:S02]  /*3a80*/  MUFU.EX2 R148, R148 ;  /* 0x0000009400947308 */ /* 0x000fe40000000800 */
[C---:B------:R-:W-:Y:S06]  /*3a90*/  HMMA.16816.F32 R104, R96.reuse, R106, RZ ;  /* 0x0000006a6068723c */ /* 0x040fec00000018ff */
[----:B------:R-:W3:Y:S01]  /*3aa0*/  MUFU.EX2 R147, R147 ;  /* 0x0000009300937308 */ /* 0x000ee20000000800 */
[----:B----4-:R-:W-:Y:S01]  /*3ab0*/  F2FP.F16.F32.PACK_AB R11, R149, R150 ;  /* 0x00000096950b723e */ /* 0x010fe200000000ff */
[----:B------:R-:W-:Y:S01]  /*3ac0*/  HMMA.16816.F32 R76, R96, R80, RZ ;  /* 0x00000050604c723c */ /* 0x000fe200000018ff */
[----:B------:R-:W-:-:S04]  /*3ad0*/  FADD.FTZ R150, R150, R153 ;  /* 0x0000009996967221 */ /* 0x000fc80000010000 */
[----:B------:R-:W-:Y:S01]  /*3ae0*/  FADD.FTZ R149, R149, R150 ;  /* 0x0000009695957221 */ /* 0x000fe20000010000 */
[----:B------:R-:W-:Y:S02]  /*3af0*/  MUFU.EX2 R144, R144 ;  /* 0x0000009000907308 */ /* 0x000fe40000000800 */
[C---:B--2---:R-:W-:Y:S06]  /*3b00*/  HMMA.16816.F32 R116, R8.reuse, R4, R116 ;  /* 0x000000040874723c */ /* 0x044fec0000001874 */
[----:B------:R-:W-:Y:S02]  /*3b10*/  MUFU.EX2 R143, R143 ;  /* 0x0000008f008f7308 */ /* 0x000fe40000000800 */
[----:B------:R-:W-:Y:S01]  /*3b20*/  HMMA.16816.F32 R112, R8, R6, R112 ;  /* 0x000000060870723c */ /* 0x000fe20000001870 */
[----:B------:R-:W2:Y:S05]  /*3b30*/  LDSM.16.MT88.4 R4, [R162+0x12800] ;  /* 0x01280000a204783b */ /* 0x000eaa0000004200 */
[----:B------:R-:W-:Y:S02]  /*3b40*/  MUFU.EX2 R146, R146 ;  /* 0x0000009200927308 */ /* 0x000fe40000000800 */
[----:B------:R-:W-:Y:S06]  /*3b50*/  HMMA.16816.F32 R80, R96, R82, RZ ;  /* 0x000000526050723c */ /* 0x000fec00000018ff */
[----:B------:R-:W4:Y:S02]  /*3b60*/  MUFU.EX2 R145, R145 ;  /* 0x0000009100917308 */ /* 0x000f240000000800 */
[C---:B-1----:R-:W-:Y:S06]  /*3b70*/  HMMA.16816.F32 R124, R8.reuse, R12, R124 ;  /* 0x0000000c087c723c */ /* 0x042fec000000187c */
[----:B------:R-:W-:Y:S02]  /*3b80*/  MUFU.EX2 R142, R142 ;  /* 0x0000008e008e7308 */ /* 0x000fe40000000800 */
[C---:B------:R-:W-:Y:S01]  /*3b90*/  HMMA.16816.F32 R120, R8.reuse, R14, R120 ;  /* 0x0000000e0878723c */ /* 0x040fe20000001878 */
[----:B------:R-:W1:Y:S05]  /*3ba0*/  LDSM.16.MT88.4 R12, [R161+0x12800] ;  /* 0x01280000a10c783b */ /* 0x000e6a0000004200 */
[----:B------:R-:W5:Y:S02]  /*3bb0*/  MUFU.EX2 R141, R141 ;  /* 0x0000008d008d7308 */ /* 0x000f640000000800 */
[C---:B------:R-:W-:Y:S06]  /*3bc0*/  HMMA.16816.F32 R76, R8.reuse, R16, R76 ;  /* 0x00000010084c723c */ /* 0x040fec000000184c */
[----:B------:R-:W-:Y:S02]  /*3bd0*/  MUFU.EX2 R140, R140 ;  /* 0x0000008c008c7308 */ /* 0x000fe40000000800 */
[C---:B------:R-:W-:Y:S01]  /*3be0*/  HMMA.16816.F32 R80, R8.reuse, R18, R80 ;  /* 0x000000120850723c */ /* 0x040fe20000001850 */
[----:B------:R-:W-:Y:S05]  /*3bf0*/  LDSM.16.MT88.4 R16, [R68+0x13000] ;  /* 0x013000004410783b */ /* 0x000fea0000004200 */
[----:B------:R-:W5:Y:S02]  /*3c00*/  MUFU.EX2 R139, R139 ;  /* 0x0000008b008b7308 */ /* 0x000f640000000800 */
[C---:B--2---:R-:W-:Y:S06]  /*3c10*/  HMMA.16816.F32 R108, R8.reuse, R4, R108 ;  /* 0x00000004086c723c */ /* 0x044fec000000186c */
[----:B------:R-:W-:Y:S02]  /*3c20*/  MUFU.EX2 R138, R138 ;  /* 0x0000008a008a7308 */ /* 0x000fe40000000800 */
[----:B------:R-:W-:Y:S01]  /*3c30*/  HMMA.16816.F32 R104, R8, R6, R104 ;  /* 0x000000060868723c */ /* 0x000fe20000001868 */
[----:B------:R-:W2:Y:S05]  /*3c40*/  LDSM.16.MT88.4 R4, [R164+0x14800] ;  /* 0x01480000a404783b */ /* 0x000eaa0000004200 */
[----:B------:R-:W-:Y:S02]  /*3c50*/  MUFU.EX2 R137, R137 ;  /* 0x0000008900897308 */ /* 0x000fe40000000800 */
[C---:B------:R-:W-:Y:S06]  /*3c60*/  HMMA.16816.F32 R100, R96.reuse, R128, RZ ;  /* 0x000000806064723c */ /* 0x040fec00000018ff */
[----:B------:R-:W-:Y:S02]  /*3c70*/  MUFU.EX2 R136, R136 ;  /* 0x0000008800887308 */ /* 0x000fe40000000800 */
[C---:B------:R-:W-:Y:S06]  /*3c80*/  HMMA.16816.F32 R36, R96.reuse, R40, RZ ;  /* 0x000000286024723c */ /* 0x040fec00000018ff */
[----:B------:R-:W2:Y:S02]  /*3c90*/  MUFU.EX2 R135, R135 ;  /* 0x0000008700877308 */ /* 0x000ea40000000800 */
[C---:B------:R-:W-:Y:S06]  /*3ca0*/  HMMA.16816.F32 R128, R96.reuse, R130, RZ ;  /* 0x000000826080723c */ /* 0x040fec00000018ff */
[----:B------:R-:W-:Y:S02]  /*3cb0*/  MUFU.EX2 R134, R134 ;  /* 0x0000008600867308 */ /* 0x000fe40000000800 */
[----:B------:R-:W-:Y:S06]  /*3cc0*/  HMMA.16816.F32 R40, R96, R42, RZ ;  /* 0x0000002a6028723c */ /* 0x000fec00000018ff */
[----:B------:R-:W2:Y:S02]  /*3cd0*/  MUFU.EX2 R133, R133 ;  /* 0x0000008500857308 */ /* 0x000ea40000000800 */
[----:B-1----:R-:W-:Y:S01]  /*3ce0*/  HMMA.16816.F32 R100, R8, R12, R100 ;  /* 0x0000000c0864723c */ /* 0x002fe20000001864 */
[----:B---3--:R-:W-:Y:S01]  /*3cf0*/  F2FP.F16.F32.PACK_AB R12, R147, R148 ;  /* 0x00000094930c723e */ /* 0x008fe200000000ff */
[----:B------:R-:W-:Y:S01]  /*3d00*/  FADD.FTZ R148, R148, R151 ;  /* 0x0000009794947221 */ /* 0x000fe20000010000 */
[----:B----4-:R-:W-:Y:S01]  /*3d10*/  F2FP.F16.F32.PACK_AB R13, R145, R146 ;  /* 0x00000092910d723e */ /* 0x010fe200000000ff */
[----:B------:R-:W-:-:S02]  /*3d20*/  FADD.FTZ R146, R146, R149 ;  /* 0x0000009592927221 */ /* 0x000fc40000010000 */
[----:B------:R-:W-:Y:S02]  /*3d30*/  FADD.FTZ R147, R147, R148 ;  /* 0x0000009493937221 */ /* 0x000fe40000010000 */
[C---:B------:R-:W-:Y:S01]  /*3d40*/  HMMA.16816.F32 R128, R8.reuse, R14, R128 ;  /* 0x0000000e0880723c */ /* 0x040fe20000001880 */
[----:B------:R-:W-:Y:S01]  /*3d50*/  F2FP.F16.F32.PACK_AB R14, R143, R144 ;  /* 0x000000908f0e723e */ /* 0x000fe200000000ff */
[----:B------:R-:W-:Y:S01]  /*3d60*/  FADD.FTZ R145, R145, R146 ;  /* 0x0000009291917221 */ /* 0x000fe20000010000 */
[----:B-----5:R-:W-:Y:S01]  /*3d70*/  F2FP.F16.F32.PACK_AB R15, R141, R142 ;  /* 0x0000008e8d0f723e */ /* 0x020fe200000000ff */
[----:B------:R-:W-:Y:S02]  /*3d80*/  FADD.FTZ R144, R144, R147 ;  /* 0x0000009390907221 */ /* 0x000fe40000010000 */
[----:B------:R-:W-:Y:S02]  /*3d90*/  FADD.FTZ R142, R142, R145 ;  /* 0x000000918e8e7221 */ /* 0x000fe40000010000 */
[----:B--2---:R-:W-:Y:S01]  /*3da0*/  HMMA.16816.F32 R36, R8, R4, R36 ;  /* 0x000000040824723c */ /* 0x004fe20000001824 */
        /* <DEDUP_REMOVED lines=11> */
[----:B------:R-:W-:Y:S01]  /*3e60*/  F2FP.F16.F32.PACK_AB R4, R139, R140 ;  /* 0x0000008c8b04723e */ /* 0x000fe200000000ff */
        /* <DEDUP_REMOVED lines=104> */
[----:B------:R-:W-:Y:S01]  /*44f0*/  IMAD.SHL.U32 R5, R34, 0x20, RZ ;  /* 0x0000002022057824 */ /* 0x000fe200078e00ff */
[C---:B------:R-:W-:Y:S01]  /*4500*/  LOP3.LUT R4, R33.reuse, 0x200, RZ, 0xc0, !PT ;  /* 0x0000020021047812 */ /* 0x040fe200078ec0ff */
[----:B------:R-:W1:Y:S01]  /*4510*/  LDCU.64 UR6, c[0x0][0x3c0] ;  /* 0x00007800ff0677ac */ /* 0x000e620008000a00 */
[----:B------:R-:W-:Y:S01]  /*4520*/  LOP3.LUT R35, R132, 0x38, R35, 0xf8, !PT ;  /* 0x0000003884237812 */ /* 0x000fe200078ef823 */
[----:B------:R-:W-:Y:S01]  /*4530*/  IMAD.MOV.U32 R135, RZ, RZ, R0 ;  /* 0x000000ffff877224 */ /* 0x000fe200078e0000 */
[----:B------:R-:W-:Y:S01]  /*4540*/  SHF.R.U32.HI R138, RZ, 0x1, R34 ;  /* 0x00000001ff8a7819 */ /* 0x000fe20000011622 */
[----:B------:R-:W-:Y:S01]  /*4550*/  IMAD.MOV.U32 R161, RZ, RZ, 0x20 ;  /* 0x00000020ffa17424 */ /* 0x000fe200078e00ff */
[----:B------:R-:W-:Y:S01]  /*4560*/  LOP3.LUT R5, R4, 0x7c00, R5, 0xf8, !PT ;  /* 0x00007c0004057812 */ /* 0x000fe200078ef805 */
[----:B------:R-:W-:Y:S01]  /*4570*/  IMAD.MOV.U32 R137, RZ, RZ, R2 ;  /* 0x000000ffff897224 */ /* 0x000fe200078e0002 */
[----:B------:R-:W-:Y:S01]  /*4580*/  LOP3.LUT R163, R33, 0x400, RZ, 0xc0, !PT ;  /* 0x0000040021a37812 */ /* 0x000fe200078ec0ff */
[----:B------:R-:W2:Y:S01]  /*4590*/  LDCU UR9, c[0x0][0x50c] ;  /* 0x0000a180ff0977ac */ /* 0x000ea20008000800 */
[----:B------:R-:W-:-:S02]  /*45a0*/  LOP3.LUT R4, R35, 0x8, R34, 0x78, !PT ;  /* 0x0000000823047812 */ /* 0x000fc400078e7822 */
[----:B------:R-:W-:Y:S01]  /*45b0*/  LOP3.LUT R138, R35, 0x8, R138, 0x78, !PT ;  /* 0x00000008238a7812 */ /* 0x000fe200078e788a */
[----:B------:R-:W3:Y:S01]  /*45c0*/  LDCU UR4, c[0x0][0x45c] ;  /* 0x00008b80ff0477ac */ /* 0x000ee20008000800 */
[----:B------:R-:W-:Y:S01]  /*45d0*/  SEL R161, R161, 0xffffffe0, !P0 ;  /* 0xffffffe0a1a17807 */ /* 0x000fe20004000000 */
[----:B------:R-:W-:Y:S01]  /*45e0*/  IMAD R163, R4, 0x2, R163 ;  /* 0x0000000204a37824 */ /* 0x000fe200078e02a3 */
[----:B------:R-:W-:Y:S02]  /*45f0*/  LOP3.LUT R168, R5, R138, RZ, 0xfc, !PT ;  /* 0x0000008a05a87212 */ /* 0x000fe400078efcff */
[----:B------:R-:W-:Y:S01]  /*4600*/  LOP3.LUT R138, R138, 0x200, R33, 0xf8, !PT ;  /* 0x000002008a8a7812 */ /* 0x000fe200078ef821 */
[----:B------:R-:W-:Y:S01]  /*4610*/  VIADD R0, R163, UR5 ;  /* 0x00000005a3007c36 */ /* 0x000fe20008000000 */
[----:B------:R-:W-:Y:S01]  /*4620*/  LEA R168, R168, UR5, 0x1 ;  /* 0x00000005a8a87c11 */ /* 0x000fe2000f8e08ff */
[----:B-1----:R-:W-:Y:S01]  /*4630*/  USHF.L.U64.HI UR8, UR6, 0x5, UR7 ;  /* 0x0000000506087899 */ /* 0x002fe20008010207 */
[----:B------:R-:W-:Y:S01]  /*4640*/  LEA R138, R138, UR5, 0x1 ;  /* 0x000000058a8a7c11 */ /* 0x000fe2000f8e08ff */
[C---:B------:R-:W-:Y:S01]  /*4650*/  IMAD.IADD R139, R0.reuse, 0x1, R161 ;  /* 0x00000001008b7824 */ /* 0x040fe200078e02a1 */
[----:B------:R-:W-:Y:S01]  /*4660*/  IADD3 R162, PT, PT, R0, R3, RZ ;  /* 0x0000000300a27210 */ /* 0x000fe20007ffe0ff */
[--C-:B------:R-:W-:Y:S01]  /*4670*/  IMAD.IADD R166, R3, 0x1, R168.reuse ;  /* 0x0000000103a67824 */ /* 0x100fe200078e02a8 */
[----:B------:R-:W-:Y:S01]  /*4680*/  LEA.HI.SX32 R175, R32, 0xfffffffe, 0x1a ;  /* 0xfffffffe20af7811 */ /* 0x000fe200078fd2ff */
[C---:B------:R-:W-:Y:S01]  /*4690*/  IMAD.IADD R164, R161.reuse, 0x1, R168 ;  /* 0x00000001a1a47824 */ /* 0x040fe200078e02a8 */
[C---:B------:R-:W-:Y:S01]  /*46a0*/  IADD3 R176, PT, PT, R138.reuse, 0x12040, RZ ;  /* 0x000120408ab07810 */ /* 0x040fe20007ffe0ff */
[----:B------:R-:W-:Y:S01]  /*46b0*/  VIADD R177, R138, 0x12000 ;  /* 0x000120008ab17836 */ /* 0x000fe20000000000 */
[----:B------:R-:W-:Y:S01]  /*46c0*/  USHF.L.U32 UR10, UR6, 0x5, URZ ;  /* 0x00000005060a7899 */ /* 0x000fe200080006ff */
[C---:B------:R-:W-:Y:S01]  /*46d0*/  IMAD.IADD R136, R161.reuse, 0x1, R138 ;  /* 0x00000001a1887824 */ /* 0x040fe200078e028a */
[----:B------:R-:W1:Y:S01]  /*46e0*/  LDCU.64 UR6, c[0x0][0x3c0] ;  /* 0x00007800ff0677ac */ /* 0x000e620008000a00 */
[----:B------:R-:W-:-:S02]  /*46f0*/  IMAD.IADD R160, R161, 0x1, R162 ;  /* 0x00000001a1a07824 */ /* 0x000fc400078e02a2 */
[----:B------:R-:W-:Y:S01]  /*4700*/  IMAD.IADD R165, R161, 0x1, R166 ;  /* 0x00000001a1a57824 */ /* 0x000fe200078e02a6 */
[----:B--23--:R-:W-:Y:S06]  /*4710*/  BRA `(.L_x_59) ;  /* 0x00000000005c7947 */ /* 0x00cfec0003800000 */
.L_x_61:
[----:B------:R-:W2:Y:S01]  /*4720*/  LDC.64 R2, c[0x0][0x3b8] ;  /* 0x0000ee00ff027b82 */ /* 0x000ea20000000a00 */
[----:B------:R-:W-:Y:S04]  /*4730*/  VIADD R5, R175, 0xffffffff ;  /* 0xffffffffaf057836 */ /* 0x000fe80000000000 */
[C---:B--2---:R-:W-:Y:S04]  /*4740*/  IMAD.WIDE.U32 R6, R5.reuse, R2, RZ ;  /* 0x0000000205067225 */ /* 0x044fe800078e00ff */
        /* <DEDUP_REMOVED lines=20> */
.L_x_59:
        /* <DEDUP_REMOVED lines=14> */
[----:B------:R-:W-:Y:S06]  /*4970*/  LDGSTS.E.BYPASS.LTC128B.128 [R174+0x12000], desc[UR16][R182.64] ;  /* 0x12000000b6ae7fae */ /* 0x000fec000b981a10 */
[----:B------:R-:W-:Y:S06]  /*4980*/  LDGSTS.E.BYPASS.LTC128B.128 [R174+0x14000], desc[UR16][R182.64+0x80] ;  /* 0x14000080b6ae7fae */ /* 0x000fec000b981a10 */
[----:B------:R1:W-:Y:S06]  /*4990*/  LDGSTS.E.BYPASS.LTC128B.128 [R174+0x16000], desc[UR16][R182.64+0x100] ;  /* 0x16000100b6ae7fae */ /* 0x0003ec000b981a10 */
[----:B------:R-:W-:Y:S06]  /*49a0*/  LDGSTS.E.BYPASS.LTC128B.128 [R174+0x13000], desc[UR16][R180.64] ;  /* 0x13000000b4ae7fae */ /* 0x000fec000b981a10 */
[----:B------:R-:W-:Y:S06]  /*49b0*/  LDGSTS.E.BYPASS.LTC128B.128 [R174+0x15000], desc[UR16][R180.64+0x80] ;  /* 0x15000080b4ae7fae */ /* 0x000fec000b981a10 */
[----:B------:R2:W-:Y:S06]  /*49c0*/  LDGSTS.E.BYPASS.LTC128B.128 [R174+0x17000], desc[UR16][R180.64+0x100] ;  /* 0x17000100b4ae7fae */ /* 0x0005ec000b981a10 */
[----:B------:R-:W-:Y:S06]  /*49d0*/  LDSM.16.M88.4 R140, [R168] ;  /* 0x00000000a88c783b */ /* 0x000fec0000000200 */
[----:B------:R-:W3:Y:S06]  /*49e0*/  LDSM.16.M88.4 R144, [R163+UR5+0xc000] ;  /* 0x00c00005a390783b */ /* 0x000eec0008000200 */
[----:B------:R-:W4:Y:S06]  /*49f0*/  LDSM.16.M88.4 R148, [R163+UR5+0xc800] ;  /* 0x00c80005a394783b */ /* 0x000f2c0008000200 */
[----:B------:R-:W5:Y:S06]  /*4a00*/  LDSM.16.M88.4 R152, [R163+UR5+0xd000] ;  /* 0x00d00005a398783b */ /* 0x000f6c0008000200 */
[----:B------:R-:W0:Y:S06]  /*4a10*/  LDGDEPBAR ;  /* 0x00000000000079af */ /* 0x000e2c0000000000 */
[----:B------:R-:W1:Y:S01]  /*4a20*/  LDSM.16.M88.4 R156, [R163+UR5+0xd800] ;  /* 0x00d80005a39c783b */ /* 0x000e620008000200 */
[C---:B---3--:R-:W-:Y:S08]  /*4a30*/  HMMA.16816.F32 R4, R140.reuse, R144, RZ ;  /* 0x000000908c04723c */ /* 0x048ff000000018ff */
[C---:B------:R-:W-:Y:S01]  /*4a40*/  HMMA.16816.F32 R8, R140.reuse, R146, RZ ;  /* 0x000000928c08723c */ /* 0x040fe200000018ff */
[----:B------:R-:W-:Y:S07]  /*4a50*/  LDSM.16.M88.4 R144, [R164] ;  /* 0x00000000a490783b */ /* 0x000fee0000000200 */
[C---:B----4-:R-:W-:Y:S08]  /*4a60*/  HMMA.16816.F32 R12, R140.reuse, R148, RZ ;  /* 0x000000948c0c723c */ /* 0x050ff000000018ff */
[C---:B------:R-:W-:Y:S08]  /*4a70*/  HMMA.16816.F32 R16, R140.reuse, R150, RZ ;  /* 0x000000968c10723c */ /* 0x040ff000000018ff */
[C---:B-----5:R-:W-:Y:S08]  /*4a80*/  HMMA.16816.F32 R20, R140.reuse, R152, RZ ;  /* 0x000000988c14723c */ /* 0x060ff000000018ff */
[C---:B------:R-:W-:Y:S08]  /*4a90*/  HMMA.16816.F32 R24, R140.reuse, R154, RZ ;  /* 0x0000009a8c18723c */ /* 0x040ff000000018ff */
[C---:B-1----:R-:W-:Y:S08]  /*4aa0*/  HMMA.16816.F32 R28, R140.reuse, R156, RZ ;  /* 0x0000009c8c1c723c */ /* 0x042ff000000018ff */
[----:B------:R-:W-:Y:S01]  /*4ab0*/  HMMA.16816.F32 R32, R140, R158, RZ ;  /* 0x0000009e8c20723c */ /* 0x000fe200000018ff */
[----:B------:R-:W1:Y:S07]  /*4ac0*/  LDSM.16.M88.4 R140, [R139+0xc000] ;  /* 0x00c000008b8c783b */ /* 0x000e6e0000000200 */
[C---:B-1----:R-:W-:Y:S08]  /*4ad0*/  HMMA.16816.F32 R4, R144.reuse, R140, R4 ;  /* 0x0000008c9004723c */ /* 0x042ff00000001804 */
[C---:B------:R-:W-:Y:S01]  /*4ae0*/  HMMA.16816.F32 R8, R144.reuse, R142, R8 ;  /* 0x0000008e9008723c */ /* 0x040fe20000001808 */
        /* <DEDUP_REMOVED lines=8> */
[----:B------:R-:W-:Y:S01]  /*4b70*/  HMMA.16816.F32 R32, R144, R142, R32 ;  /* 0x0000008e9020723c */ /* 0x000fe20000001820 */
[----:B------:R-:W-:Y:S06]  /*4b80*/  LDSM.16.M88.4 R140, [R166] ;  /* 0x00000000a68c783b */ /* 0x000fec0000000200 */
[----:B------:R-:W1:Y:S02]  /*4b90*/  LDSM.16.M88.4 R144, [R162+0xc000] ;  /* 0x00c00000a290783b */ /* 0x000e640000000200 */
        /* <DEDUP_REMOVED lines=24> */
[----:B------:R-:W-:Y:S06]  /*4d20*/  LDSM.16.M88.4 R140, [R168+0x4000] ;  /* 0x00400000a88c783b */ /* 0x000fec0000000200 */
[----:B------:R-:W1:Y:S02]  /*4d30*/  LDSM.16.M88.4 R144, [R163+UR5+0xe000] ;  /* 0x00e00005a390783b */ /* 0x000e640008000200 */
[C---:B-1----:R-:W-:Y:S08]  /*4d40*/  HMMA.16816.F32 R4, R140.reuse, R144, R4 ;  /* 0x000000908c04723c */ /* 0x042ff00000001804 */
[C---:B------:R-:W-:Y:S01]  /*4d50*/  HMMA.16816.F32 R8, R140.reuse, R146, R8 ;  /* 0x000000928c08723c */ /* 0x040fe20000001808 */
[----:B------:R-:W1:Y:S07]  /*4d60*/  LDSM.16.M88.4 R144, [R163+UR5+0xe800] ;  /* 0x00e80005a390783b */ /* 0x000e6e0008000200 */
[C---:B-1----:R-:W-:Y:S08]  /*4d70*/  HMMA.16816.F32 R12, R140.reuse, R144, R12 ;  /* 0x000000908c0c723c */ /* 0x042ff0000000180c */
[C---:B------:R-:W-:Y:S01]  /*4d80*/  HMMA.16816.F32 R16, R140.reuse, R146, R16 ;  /* 0x000000928c10723c */ /* 0x040fe20000001810 */
[----:B------:R-:W1:Y:S07]  /*4d90*/  LDSM.16.M88.4 R144, [R163+UR5+0xf000] ;  /* 0x00f00005a390783b */ /* 0x000e6e0008000200 */
[C---:B-1----:R-:W-:Y:S08]  /*4da0*/  HMMA.16816.F32 R20, R140.reuse, R144, R20 ;  /* 0x000000908c14723c */ /* 0x042ff00000001814 */
[C---:B------:R-:W-:Y:S01]  /*4db0*/  HMMA.16816.F32 R24, R140.reuse, R146, R24 ;  /* 0x000000928c18723c */ /* 0x040fe20000001818 */
[----:B------:R-:W1:Y:S07]  /*4dc0*/  LDSM.16.M88.4 R144, [R163+UR5+0xf800] ;  /* 0x00f80005a390783b */ /* 0x000e6e0008000200 */
[C---:B-1----:R-:W-:Y:S08]  /*4dd0*/  HMMA.16816.F32 R28, R140.reuse, R144, R28 ;  /* 0x000000908c1c723c */ /* 0x042ff0000000181c */
[----:B------:R-:W-:Y:S01]  /*4de0*/  HMMA.16816.F32 R32, R140, R146, R32 ;  /* 0x000000928c20723c */ /* 0x000fe20000001820 */
[----:B------:R-:W-:Y:S06]  /*4df0*/  LDSM.16.M88.4 R140, [R164+0x4000] ;  /* 0x00400000a48c783b */ /* 0x000fec0000000200 */
        /* <DEDUP_REMOVED lines=81> */
[----:B------:R-:W1:Y:S10]  /*5310*/  LDSM.16.M88.4 R144, [R160+0x10800] ;  /* 0x01080000a090783b */ /* 0x000e740000000200 */
[----:B------:R-:W-:Y:S01]  /*5320*/  FMUL.FTZ R223, R4, UR9 ;  /* 0x0000000904df7c20 */ /* 0x000fe20008410000 */
[----:B------:R-:W-:Y:S01]  /*5330*/  FMUL.FTZ R221, R5, UR9 ;  /* 0x0000000905dd7c20 */ /* 0x000fe20008410000 */
[----:B------:R-:W-:Y:S01]  /*5340*/  FMUL.FTZ R225, R6, UR9 ;  /* 0x0000000906e17c20 */ /* 0x000fe20008410000 */
[----:B------:R-:W-:Y:S03]  /*5350*/  FMUL.FTZ R229, R7, UR9 ;  /* 0x0000000907e57c20 */ /* 0x000fe60008410000 */
[----:B------:R-:W3:Y:S02]  /*5360*/  MUFU.TANH R223, R223 ;  /* 0x000000df00df7308 */ /* 0x000ee40000002400 */
[----:B------:R-:W-:Y:S01]  /*5370*/  FMUL.FTZ R227, R8, UR9 ;  /* 0x0000000908e37c20 */ /* 0x000fe20008410000 */
[----:B------:R-:W-:Y:S01]  /*5380*/  FMUL.FTZ R219, R9, UR9 ;  /* 0x0000000909db7c20 */ /* 0x000fe20008410000 */
[----:B------:R-:W-:Y:S01]  /*5390*/  FMUL.FTZ R217, R10, UR9 ;  /* 0x000000090ad97c20 */ /* 0x000fe20008410000 */
[----:B------:R-:W-:Y:S05]  /*53a0*/  FMUL.FTZ R215, R11, UR9 ;  /* 0x000000090bd77c20 */ /* 0x000fea0008410000 */
[----:B------:R-:W4:Y:S10]  /*53b0*/  MUFU.TANH R221, R221 ;  /* 0x000000dd00dd7308 */ /* 0x000f340000002400 */
[----:B------:R-:W2:Y:S10]  /*53c0*/  MUFU.TANH R225, R225 ;  /* 0x000000e100e17308 */ /* 0x000eb40000002400 */
[----:B------:R-:W2:Y:S01]  /*53d0*/  MUFU.TANH R229, R229 ;  /* 0x000000e500e57308 */ /* 0x000ea20000002400 */
[C---:B-1----:R-:W-:Y:S09]  /*53e0*/  HMMA.16816.F32 R12, R140.reuse, R144, R12 ;  /* 0x000000908c0c723c */ /* 0x042ff2000000180c */
[----:B------:R-:W1:Y:S01]  /*53f0*/  MUFU.TANH R227, R227 ;  /* 0x000000e300e37308 */ /* 0x000e620000002400 */
[C---:B------:R-:W-:Y:S01]  /*5400*/  HMMA.16816.F32 R16, R140.reuse, R146, R16 ;  /* 0x000000928c10723c */ /* 0x040fe20000001810 */
[----:B------:R-:W5:Y:S08]  /*5410*/  LDSM.16.M88.4 R144, [R160+0x11000] ;  /* 0x01100000a090783b */ /* 0x000f700000000200 */
[----:B------:R-:W1:Y:S01]  /*5420*/  MUFU.TANH R219, R219 ;  /* 0x000000db00db7308 */ /* 0x000e620000002400 */
[----:B------:R-:W-:Y:S01]  /*5430*/  FMUL.FTZ R199, R12, UR9 ;  /* 0x000000090cc77c20 */ /* 0x000fe20008410000 */
[----:B------:R-:W-:Y:S01]  /*5440*/  FMUL.FTZ R201, R13, UR9 ;  /* 0x000000090dc97c20 */ /* 0x000fe20008410000 */
[----:B------:R-:W-:Y:S01]  /*5450*/  FMUL.FTZ R203, R14, UR9 ;  /* 0x000000090ecb7c20 */ /* 0x000fe20008410000 */
[----:B------:R-:W-:Y:S06]  /*5460*/  FMUL.FTZ R211, R15, UR9 ;  /* 0x000000090fd37c20 */ /* 0x000fec0008410000 */
[----:B------:R-:W1:Y:S01]  /*5470*/  MUFU.TANH R217, R217 ;  /* 0x000000d900d97308 */ /* 0x000e620000002400 */
[----:B------:R-:W-:Y:S01]  /*5480*/  FMUL.FTZ R213, R16, UR9 ;  /* 0x0000000910d57c20 */ /* 0x000fe20008410000 */
[----:B------:R-:W-:Y:S01]  /*5490*/  FMUL.FTZ R209, R17, UR9 ;  /* 0x0000000911d17c20 */ /* 0x000fe20008410000 */
[----:B------:R-:W-:Y:S01]  /*54a0*/  FMUL.FTZ R207, R18, UR9 ;  /* 0x0000000912cf7c20 */ /* 0x000fe20008410000 */
[----:B------:R-:W-:Y:S06]  /*54b0*/  FMUL.FTZ R205, R19, UR9 ;  /* 0x0000000913cd7c20 */ /* 0x000fec0008410000 */
[----:B------:R-:W1:Y:S10]  /*54c0*/  MUFU.TANH R215, R215 ;  /* 0x000000d700d77308 */ /* 0x000e740000002400 */
[----:B------:R-:W1:Y:S10]  /*54d0*/  MUFU.TANH R199, R199 ;  /* 0x000000c700c77308 */ /* 0x000e740000002400 */
[----:B------:R-:W1:Y:S01]  /*54e0*/  MUFU.TANH R201, R201 ;  /* 0x000000c900c97308 */ /* 0x000e620000002400 */
[C---:B-----5:R-:W-:Y:S09]  /*54f0*/  HMMA.16816.F32 R20, R140.reuse, R144, R20 ;  /* 0x000000908c14723c */ /* 0x060ff20000001814 */
[----:B------:R-:W1:Y:S01]  /*5500*/  MUFU.TANH R203, R203 ;  /* 0x000000cb00cb7308 */ /* 0x000e620000002400 */
[C---:B------:R-:W-:Y:S01]  /*5510*/  HMMA.16816.F32 R24, R140.reuse, R146, R24 ;  /* 0x000000928c18723c */ /* 0x040fe20000001818 */
[----:B------:R-:W5:Y:S01]  /*5520*/  LDSM.16.M88.4 R144, [R160+0x11800] ;  /* 0x01180000a090783b */ /* 0x000f620000000200 */
[----:B------:R-:W-:Y:S07]  /*5530*/  DEPBAR.LE SB0, 0x0 ;  /* 0x000080000000791a */ /* 0x000fee0000000000 */
[----:B------:R-:W1:Y:S01]  /*5540*/  MUFU.TANH R211, R211 ;  /* 0x000000d300d37308 */ /* 0x000e620000002400 */
[----:B------:R-:W-:Y:S01]  /*5550*/  BAR.SYNC.DEFER_BLOCKING 0x0 ;  /* 0x0000000000007b1d */ /* 0x000fe20000010000 */
        /* <DEDUP_REMOVED lines=8> */
[----:B------:R-:W1:Y:S01]  /*55e0*/  MUFU.TANH R209, R209 ;  /* 0x000000d100d17308 */ /* 0x000e620000002400 */
[----:B------:R-:W-:Y:S09]  /*55f0*/  FMUL.FTZ R189, R27, UR9 ;  /* 0x000000091bbd7c20 */ /* 0x000ff20008410000 */
[----:B------:R-:W1:Y:S10]  /*5600*/  MUFU.TANH R207, R207 ;  /* 0x000000cf00cf7308 */ /* 0x000e740000002400 */
[----:B------:R-:W1:Y:S01]  /*5610*/  MUFU.TANH R205, R205 ;  /* 0x000000cd00cd7308 */ /* 0x000e620000002400 */
[C---:B-----5:R-:W-:Y:S09]  /*5620*/  HMMA.16816.F32 R28, R140.reuse, R144, R28 ;  /* 0x000000908c1c723c */ /* 0x060ff2000000181c */
[----:B------:R-:W1:Y:S01]  /*5630*/  MUFU.TANH R187, R187 ;  /* 0x000000bb00bb7308 */ /* 0x000e620000002400 */
[----:B------:R-:W-:Y:S09]  /*5640*/  HMMA.16816.F32 R32, R140, R146, R32 ;  /* 0x000000928c20723c */ /* 0x000ff20000001820 */
[----:B------:R-:W1:Y:S01]  /*5650*/  MUFU.TANH R191, R191 ;  /* 0x000000bf00bf7308 */ /* 0x000e620000002400 */
[----:B--2---:R-:W-:Y:S01]  /*5660*/  FMUL.FTZ R180, R28, UR9 ;  /* 0x000000091cb47c20 */ /* 0x004fe20008410000 */
[----:B------:R-:W-:Y:S08]  /*5670*/  FMUL.FTZ R181, R29, UR9 ;  /* 0x000000091db57c20 */ /* 0x000ff00008410000 */
[----:B------:R-:W2:Y:S01]  /*5680*/  MUFU.TANH R193, R193 ;  /* 0x000000c100c17308 */ /* 0x000ea20000002400 */
[----:B------:R-:W-:Y:S01]  /*5690*/  FMUL.FTZ R134, R30, UR9 ;  /* 0x000000091e867c20 */ /* 0x000fe20008410000 */
[----:B------:R-:W-:Y:S01]  /*56a0*/  FMUL.FTZ R133, R31, UR9 ;  /* 0x000000091f857c20 */ /* 0x000fe20008410000 */
[----:B------:R-:W-:Y:S01]  /*56b0*/  FMUL.FTZ R182, R32, UR9 ;  /* 0x0000000920b67c20 */ /* 0x000fe20008410000 */
[----:B------:R-:W-:Y:S06]  /*56c0*/  FMUL.FTZ R184, R33, UR9 ;  /* 0x0000000921b87c20 */ /* 0x000fec0008410000 */
[----:B------:R-:W1:Y:S10]  /*56d0*/  MUFU.TANH R195, R195 ;  /* 0x000000c300c37308 */ /* 0x000e740000002400 */
        /* <DEDUP_REMOVED lines=8> */
[----:B------:R-:W1:Y:S01]  /*5760*/  MUFU.TANH R182, R182 ;  /* 0x000000b600b67308 */ /* 0x000e620000002400 */
[----:B--234-:R-:W-:Y:S05]  /*5770*/  @P0 BRA `(.L_x_61) ;  /* 0xffffffec00e80947 */ /* 0x01cfea000383ffff */
.L_x_60:
[----:B--2---:R-:W-:Y:S01]  /*5780*/  FMNMX3.FTZ R2, R137, R223, R221, !PT ;  /* 0x000000df89027276 */ /* 0x004fe200078100dd */
[----:B------:R-:W2:Y:S01]  /*5790*/  MUFU.TANH R145, R184 ;  /* 0x000000b800917308 */ /* 0x000ea20000002400 */
[----:B------:R-:W-:Y:S01]  /*57a0*/  FMNMX3.FTZ R0, R135, R225, R229, !PT ;  /* 0x000000e187007276 */ /* 0x000fe200078100e5 */
[----:B------:R-:W-:Y:S01]  /*57b0*/  FMUL.FTZ R3, R35, UR9 ;  /* 0x0000000923037c20 */ /* 0x000fe20008410000 */
[----:B-1----:R-:W-:Y:S01]  /*57c0*/  FMNMX3.FTZ R2, R2, R227, R219, !PT ;  /* 0x000000e302027276 */ /* 0x002fe200078100db */
[----:B------:R-:W-:Y:S01]  /*57d0*/  FMUL.FTZ R34, R34, UR9 ;  /* 0x0000000922227c20 */ /* 0x000fe20008410000 */
[----:B------:R-:W-:Y:S01]  /*57e0*/  FMNMX3.FTZ R0, R0, R217, R215, !PT ;  /* 0x000000d900007276 */ /* 0x000fe200078100d7 */
[----:B------:R-:W-:Y:S01]  /*57f0*/  LDSM.16.MT88.4 R140, [R138+0x12000] ;  /* 0x012000008a8c783b */ /* 0x000fe20000004200 */
[----:B------:R-:W-:Y:S03]  /*5800*/  FMNMX3.FTZ R2, R2, R199, R201, !PT ;  /* 0x000000c702027276 */ /* 0x000fe600078100c9 */
[----:B------:R-:W-:Y:S01]  /*5810*/  MUFU.TANH R132, R34 ;  /* 0x0000002200847308 */ /* 0x000fe20000002400 */
[----:B------:R-:W-:Y:S02]  /*5820*/  FMNMX3.FTZ R0, R0, R203, R211, !PT ;  /* 0x000000cb00007276 */ /* 0x000fe400078100d3 */
[----:B------:R-:W-:Y:S02]  /*5830*/  FMNMX3.FTZ R2, R2, R213, R209, !PT ;  /* 0x000000d502027276 */ /* 0x000fe400078100d1 */
[----:B------:R-:W-:Y:S02]  /*5840*/  FMNMX3.FTZ R0, R0, R207, R205, !PT ;  /* 0x000000cf00007276 */ /* 0x000fe400078100cd */
[----:B------:R-:W-:Y:S03]  /*5850*/  FMNMX3.FTZ R2, R2, R187, R191, !PT ;  /* 0x000000bb02027276 */ /* 0x000fe600078100bf */
[----:B------:R-:W1:Y:S01]  /*5860*/  MUFU.TANH R3, R3 ;  /* 0x0000000300037308 */ /* 0x000e620000002400 */
[----:B------:R-:W-:Y:S02]  /*5870*/  FMNMX3.FTZ R0, R0, R193, R195, !PT ;  /* 0x000000c100007276 */ /* 0x000fe400078100c3 */
[----:B------:R-:W-:Y:S02]  /*5880*/  FMNMX3.FTZ R2, R2, R197, R183, !PT ;  /* 0x000000c502027276 */ /* 0x000fe400078100b7 */
[----:B------:R-:W-:Y:S02]  /*5890*/  FMNMX3.FTZ R0, R0, R185, R189, !PT ;  /* 0x000000b900007276 */ /* 0x000fe400078100bd */
[----:B------:R-:W-:Y:S02]  /*58a0*/  FMNMX3.FTZ R2, R2, R180, R181, !PT ;  /* 0x000000b402027276 */ /* 0x000fe400078100b5 */
[----:B------:R-:W-:Y:S02]  /*58b0*/  FMNMX3.FTZ R0, R0, R134, R133, !PT ;  /* 0x0000008600007276 */ /* 0x000fe40007810085 */
[----:B--2---:R-:W-:Y:S05]  /*58c0*/  FMNMX3.FTZ R8, R2, R182, R145, !PT ;  /* 0x000000b602087276 */ /* 0x004fea0007810091 */
[----:B------:R-:W2:Y:S01]  /*58d0*/  SHFL.BFLY PT, R11, R8, 0x2, 0x1f ;  /* 0x0c401f00080b7f89 */ /* 0x000ea200000e0000 */
[----:B-1----:R-:W-:Y:S07]  /*58e0*/  FMNMX3.FTZ R7, R0, R132, R3, !PT ;  /* 0x0000008400077276 */ /* 0x002fee0007810003 */
[----:B------:R-:W1:Y:S01]  /*58f0*/  SHFL.BFLY PT, R0, R7, 0x2, 0x1f ;  /* 0x0c401f0007007f89 */ /* 0x000e6200000e0000 */
[----:B--2---:R-:W-:Y:S07]  /*5900*/  FMNMX.FTZ R9, R8, R11, !PT ;  /* 0x0000000b08097209 */ /* 0x004fee0007810000 */
[----:B------:R-:W2:Y:S01]  /*5910*/  SHFL.BFLY PT, R2, R9, 0x1, 0x1f ;  /* 0x0c201f0009027f89 */ /* 0x000ea200000e0000 */
[----:B-1----:R-:W-:Y:S07]  /*5920*/  FMNMX.FTZ R5, R7, R0, !PT ;  /* 0x0000000007057209 */ /* 0x002fee0007810000 */
[----:B------:R-:W1:Y:S01]  /*5930*/  SHFL.BFLY PT, R0, R5, 0x1, 0x1f ;  /* 0x0c201f0005007f89 */ /* 0x000e6200000e0000 */
[----:B--2---:R-:W-:Y:S04]  /*5940*/  FMNMX.FTZ R2, R9, R2, !PT ;  /* 0x0000000209027209 */ /* 0x004fe80007810000 */
[C---:B------:R-:W-:Y:S01]  /*5950*/  FSETP.NEU.FTZ.AND P0, PT, R2.reuse, -INF , PT ;  /* 0xff8000000200780b */ /* 0x040fe20003f1d000 */
[C---:B------:R-:W-:Y:S01]  /*5960*/  FADD.FTZ R4, -R2.reuse, R137 ;  /* 0x0000008902047221 */ /* 0x040fe20000010100 */
[----:B-1----:R-:W-:Y:S01]  /*5970*/  FMNMX.FTZ R0, R5, R0, !PT ;  /* 0x0000000005007209 */ /* 0x002fe20007810000 */
[----:B------:R-:W-:Y:S01]  /*5980*/  FMUL.FTZ R146, R2, UR4 ;  /* 0x0000000402927c20 */ /* 0x000fe20008410000 */
[----:B------:R-:W-:Y:S01]  /*5990*/  MOV R137, R2 ;  /* 0x0000000200897202 */ /* 0x000fe20000000f00 */
[----:B------:R-:W-:Y:S02]  /*59a0*/  FMUL.FTZ R6, R4, UR4 ;  /* 0x0000000404067c20 */ /* 0x000fe40008410000 */
[----:B------:R-:W-:Y:S01]  /*59b0*/  FMUL.FTZ R144, R0, UR4 ;  /* 0x0000000400907c20 */ /* 0x000fe20008410000 */
[----:B------:R-:W-:Y:S01]  /*59c0*/  FSEL R146, R146, RZ, P0 ;  /* 0x000000ff92927208 */ /* 0x000fe20000000000 */
[C---:B------:R-:W-:Y:S01]  /*59d0*/  FADD.FTZ R4, -R0.reuse, R135 ;  /* 0x0000008700047221 */ /* 0x040fe20000010100 */
[----:B------:R-:W-:Y:S01]  /*59e0*/  FSETP.NEU.FTZ.AND P0, PT, R0, -INF , PT ;  /* 0xff8000000000780b */ /* 0x000fe20003f1d000 */
[----:B------:R-:W1:Y:S02]  /*59f0*/  MUFU.EX2 R6, R6 ;  /* 0x0000000600067308 */ /* 0x000e640000000800 */
[--C-:B------:R-:W-:Y:S01]  /*5a00*/  FFMA.FTZ R11, R223, UR4, -R146.reuse ;  /* 0x00000004df0b7c23 */ /* 0x100fe20008010892 */
[----:B------:R-:W-:Y:S01]  /*5a10*/  FSEL R144, R144, RZ, P0 ;  /* 0x000000ff90907208 */ /* 0x000fe20000000000 */
[--C-:B------:R-:W-:Y:S01]  /*5a20*/  FFMA.FTZ R149, R221, UR4, -R146.reuse ;  /* 0x00000004dd957c23 */ /* 0x100fe20008010892 */
[----:B------:R-:W-:Y:S01]  /*5a30*/  FMUL.FTZ R135, R4, UR4 ;  /* 0x0000000404877c20 */ /* 0x000fe20008410000 */
[--C-:B------:R-:W-:Y:S01]  /*5a40*/  FFMA.FTZ R148, R227, UR4, -R146.reuse ;  /* 0x00000004e3947c23 */ /* 0x100fe20008010892 */
[----:B------:R-:W-:Y:S01]  /*5a50*/  FFMA.FTZ R150, R191, UR4, -R146 ;  /* 0x00000004bf967c23 */ /* 0x000fe20008010892 */
[--C-:B------:R-:W-:Y:S01]  /*5a60*/  FFMA.FTZ R22, R225, UR4, -R144.reuse ;  /* 0x00000004e1167c23 */ /* 0x100fe20008010890 */
[--C-:B------:R-:W-:Y:S01]  /*5a70*/  FFMA.FTZ R147, R229, UR4, -R144.reuse ;  /* 0x00000004e5937c23 */ /* 0x100fe20008010890 */
[----:B------:R-:W2:Y:S01]  /*5a80*/  MUFU.EX2 R11, R11 ;  /* 0x0000000b000b7308 */ /* 0x000ea20000000800 */
[--C-:B------:R-:W-:Y:S01]  /*5a90*/  FFMA.FTZ R155, R134, UR4, -R144.reuse ;  /* 0x00000004869b7c23 */ /* 0x100fe20008010890 */
[--C-:B------:R-:W-:Y:S01]  /*5aa0*/  FFMA.FTZ R159, R132, UR4, -R144.reuse ;  /* 0x00000004849f7c23 */ /* 0x100fe20008010890 */
[----:B------:R-:W-:Y:S01]  /*5ab0*/  FFMA.FTZ R152, R193, UR4, -R144 ;  /* 0x00000004c1987c23 */ /* 0x000fe20008010890 */
[--C-:B------:R-:W-:Y:S01]  /*5ac0*/  FFMA.FTZ R151, R197, UR4, -R146.reuse ;  /* 0x00000004c5977c23 */ /* 0x100fe20008010892 */
[----:B------:R-:W-:Y:S01]  /*5ad0*/  FFMA.FTZ R154, R183, UR4, -R146 ;  /* 0x00000004b79a7c23 */ /* 0x000fe20008010892 */
[----:B------:R-:W-:Y:S01]  /*5ae0*/  FFMA.FTZ R156, R185, UR4, -R144 ;  /* 0x00000004b99c7c23 */ /* 0x000fe20008010890 */
[C---:B-1----:R-:W-:Y:S01]  /*5af0*/  FMUL.FTZ R12, R6.reuse, R116 ;  /* 0x00000074060c7220 */ /* 0x042fe20000410000 */
[C---:B------:R-:W-:Y:S01]  /*5b00*/  FMUL.FTZ R13, R6.reuse, R117 ;  /* 0x00000075060d7220 */ /* 0x040fe20000410000 */
[C---:B------:R-:W-:Y:S01]  /*5b10*/  FMUL.FTZ R33, R6.reuse, R129 ;  /* 0x0000008106217220 */ /* 0x040fe20000410000 */
[----:B------:R-:W-:Y:S01]  /*5b20*/  FFMA.FTZ R129, R219, UR4, -R146 ;  /* 0x00000004db817c23 */ /* 0x000fe20008010892 */
[--C-:B------:R-:W-:Y:S01]  /*5b30*/  FFMA.FTZ R117, R217, UR4, -R144.reuse ;  /* 0x00000004d9757c23 */ /* 0x100fe20008010890 */
[----:B------:R-:W-:Y:S01]  /*5b40*/  FFMA.FTZ R116, R215, UR4, -R144 ;  /* 0x00000004d7747c23 */ /* 0x000fe20008010890 */
[----:B------:R-:W1:Y:S01]  /*5b50*/  MUFU.EX2 R149, R149 ;  /* 0x0000009500957308 */ /* 0x000e620000000800 */
[C---:B------:R-:W-:Y:S01]  /*5b60*/  FMUL.FTZ R20, R6.reuse, R108 ;  /* 0x0000006c06147220 */ /* 0x040fe20000410000 */
[C---:B------:R-:W-:Y:S01]  /*5b70*/  FMUL.FTZ R4, R6.reuse, R124 ;  /* 0x0000007c06047220 */ /* 0x040fe20000410000 */
[C---:B------:R-:W-:Y:S01]  /*5b80*/  FMUL.FTZ R8, R6.reuse, R120 ;  /* 0x0000007806087220 */ /* 0x040fe20000410000 */
[C---:B--2---:R-:W-:Y:S01]  /*5b90*/  FFMA.FTZ R108, R6.reuse, R179, R11 ;  /* 0x000000b3066c7223 */ /* 0x044fe2000001000b */
        /* <DEDUP_REMOVED lines=11> */
[----:B------:R-:W-:Y:S01]  /*5c50*/  MUFU.EX2 R22, R22 ;  /* 0x0000001600167308 */ /* 0x000fe20000000800 */
[----:B-1----:R-:W-:Y:S01]  /*5c60*/  F2FP.F16.F32.PACK_AB R124, R149, R11 ;  /* 0x0000000b957c723e */ /* 0x002fe200000000ff */
[C---:B------:R-:W-:Y:S01]  /*5c70*/  FMUL.FTZ R37, R6.reuse, R37 ;  /* 0x0000002506257220 */ /* 0x040fe20000410000 */
[C---:B------:R-:W-:Y:S01]  /*5c80*/  FMUL.FTZ R40, R6.reuse, R40 ;  /* 0x0000002806287220 */ /* 0x040fe20000410000 */
[C---:B------:R-:W-:Y:S01]  /*5c90*/  FMUL.FTZ R41, R6.reuse, R41 ;  /* 0x0000002906297220 */ /* 0x040fe20000410000 */
[C---:B------:R-:W-:Y:S01]  /*5ca0*/  FMUL.FTZ R44, R6.reuse, R44 ;  /* 0x0000002c062c7220 */ /* 0x040fe20000410000 */
[C---:B------:R-:W-:Y:S01]  /*5cb0*/  FMUL.FTZ R45, R6.reuse, R45 ;  /* 0x0000002d062d7220 */ /* 0x040fe20000410000 */
[C---:B------:R-:W-:Y:S03]  /*5cc0*/  FMUL.FTZ R48, R6.reuse, R48 ;  /* 0x0000003006307220 */ /* 0x040fe60000410000 */
[----:B------:R-:W-:Y:S01]  /*5cd0*/  MUFU.EX2 R148, R148 ;  /* 0x0000009400947308 */ /* 0x000fe20000000800 */
[C---:B--2---:R-:W-:Y:S01]  /*5ce0*/  FMUL.FTZ R10, R135.reuse, R122 ;  /* 0x0000007a870a7220 */ /* 0x044fe20000410000 */
[C---:B------:R-:W-:Y:S01]  /*5cf0*/  FMUL.FTZ R11, R135.reuse, R123 ;  /* 0x0000007b870b7220 */ /* 0x040fe20000410000 */
[C---:B------:R-:W-:Y:S01]  /*5d00*/  FMUL.FTZ R49, R6.reuse, R49 ;  /* 0x0000003106317220 */ /* 0x040fe20000410000 */
[----:B------:R-:W1:Y:S01]  /*5d10*/  LDSM.16.MT88.4 R120, [R136+0x12000] ;  /* 0x012000008878783b */ /* 0x000e620000004200 */
[C---:B------:R-:W-:Y:S01]  /*5d20*/  FMUL.FTZ R52, R6.reuse, R52 ;  /* 0x0000003406347220 */ /* 0x040fe20000410000 */
[C---:B------:R-:W-:Y:S01]  /*5d30*/  FMUL.FTZ R53, R6.reuse, R53 ;  /* 0x0000003506357220 */ /* 0x040fe20000410000 */
[C---:B------:R-:W-:Y:S03]  /*5d40*/  FMUL.FTZ R56, R6.reuse, R56 ;  /* 0x0000003806387220 */ /* 0x040fe60000410000 */
[----:B------:R-:W-:Y:S01]  /*5d50*/  MUFU.EX2 R129, R129 ;  /* 0x0000008100817308 */ /* 0x000fe20000000800 */
[C---:B------:R-:W-:Y:S01]  /*5d60*/  FMUL.FTZ R57, R6.reuse, R57 ;  /* 0x0000003906397220 */ /* 0x040fe20000410000 */
        /* <DEDUP_REMOVED lines=23> */
[----:B------:R-:W-:Y:S01]  /*5ee0*/  FMUL.FTZ R97, R6, R97 ;  /* 0x0000006106617220 */ /* 0x000fe20000410000 */
[C---:B------:R-:W-:Y:S01]  /*5ef0*/  FMUL.FTZ R6, R135.reuse, R126 ;  /* 0x0000007e87067220 */ /* 0x040fe20000410000 */
[----:B------:R-:W-:Y:S01]  /*5f00*/  FMUL.FTZ R7, R135, R127 ;  /* 0x0000007f87077220 */ /* 0x000fe20000410000 */
[----:B--2---:R-:W-:Y:S01]  /*5f10*/  F2FP.F16.F32.PACK_AB R125, R147, R22 ;  /* 0x00000016937d723e */ /* 0x004fe200000000ff */
[----:B------:R-:W-:Y:S01]  /*5f20*/  FMUL.FTZ R18, R135, R114 ;  /* 0x0000007287127220 */ /* 0x000fe20000410000 */
[----:B------:R-:W-:Y:S01]  /*5f30*/  F2FP.F16.F32.PACK_AB R126, R129, R148 ;  /* 0x00000094817e723e */ /* 0x000fe200000000ff */
        /* <DEDUP_REMOVED lines=9> */
[C---:B------:R-:W-:Y:S01]  /*5fd0*/  FMUL.FTZ R27, R135.reuse, R107 ;  /* 0x0000006b871b7220 */ /* 0x040fe20000410000 */
[----:B---3--:R-:W-:Y:S01]  /*5fe0*/  F2FP.F16.F32.PACK_AB R127, R116, R117 ;  /* 0x00000075747f723e */ /* 0x008fe200000000ff */
[----:B------:R-:W-:Y:S01]  /*5ff0*/  LDSM.16.MT88.4 R104, [R138+0x12800] ;  /* 0x012800008a68783b */ /* 0x000fe20000004200 */
[C---:B------:R-:W-:Y:S01]  /*6000*/  FMUL.FTZ R34, R135.reuse, R130 ;  /* 0x0000008287227220 */ /* 0x040fe20000410000 */
[----:B------:R-:W-:Y:S01]  /*6010*/  FMUL.FTZ R35, R135, R131 ;  /* 0x0000008387237220 */ /* 0x000fe20000410000 */
[----:B------:R-:W-:Y:S01]  /*6020*/  FADD.FTZ R109, R149, R108 ;  /* 0x0000006c956d7221 */ /* 0x000fe20000010000 */
[C---:B------:R-:W-:Y:S01]  /*6030*/  FMUL.FTZ R38, R135.reuse, R38 ;  /* 0x0000002687267220 */ /* 0x040fe20000410000 */
[----:B------:R-:W-:Y:S01]  /*6040*/  FMUL.FTZ R39, R135, R39 ;  /* 0x0000002787277220 */ /* 0x000fe20000410000 */
[C---:B------:R-:W-:Y:S01]  /*6050*/  HMMA.16816.F32 R4, R124.reuse, R140, R4 ;  /* 0x0000008c7c04723c */ /* 0x040fe20000001804 */
[----:B------:R-:W-:Y:S04]  /*6060*/  MUFU.EX2 R150, R150 ;  /* 0x0000009600967308 */ /* 0x000fe80000000800 */
[----:B------:R-:W-:Y:S01]  /*6070*/  MOV R140, R176 ;  /* 0x000000b0008c7202 */ /* 0x000fe20000000f00 */
[----:B------:R-:W-:Y:S01]  /*6080*/  FADD.FTZ R148, R148, R109 ;  /* 0x0000006d94947221 */ /* 0x000fe20000010000 */
[----:B------:R-:W-:Y:S01]  /*6090*/  @P6 IADD3 R140, PT, PT, R177, -0x40, RZ ;  /* 0xffffffc0b18c6810 */ /* 0x000fe20007ffe0ff */
[C---:B------:R-:W-:Y:S01]  /*60a0*/  HMMA.16816.F32 R8, R124.reuse, R142, R8 ;  /* 0x0000008e7c08723c */ /* 0x040fe20000001808 */
[----:B------:R-:W-:Y:S02]  /*60b0*/  LDSM.16.MT88.4 R108, [R136+0x13000] ;  /* 0x01300000886c783b */ /* 0x000fe40000004200 */
[----:B------:R-:W-:Y:S01]  /*60c0*/  MUFU.EX2 R152, R152 ;  /* 0x0000009800987308 */ /* 0x000fe20000000800 */
[----:B------:R-:W-:Y:S01]  /*60d0*/  IADD3 R141, PT, PT, R161, R140, RZ ;  /* 0x0000008ca18d7210 */ /* 0x000fe20007ffe0ff */
[----:B------:R-:W-:Y:S01]  /*60e0*/  FADD.FTZ R129, R129, R148 ;  /* 0x0000009481817221 */ /* 0x000fe20000010000 */
[C---:B------:R-:W-:Y:S01]  /*60f0*/  FMUL.FTZ R42, R135.reuse, R42 ;  /* 0x0000002a872a7220 */ /* 0x040fe20000410000 */
[C---:B------:R-:W-:Y:S01]  /*6100*/  FMUL.FTZ R43, R135.reuse, R43 ;  /* 0x0000002b872b7220 */ /* 0x040fe20000410000 */
[C---:B------:R-:W-:Y:S01]  /*6110*/  FMUL.FTZ R46, R135.reuse, R46 ;  /* 0x0000002e872e7220 */ /* 0x040fe20000410000 */
[C---:B-1----:R-:W-:Y:S01]  /*6120*/  HMMA.16816.F32 R12, R124.reuse, R120, R12 ;  /* 0x000000787c0c723c */ /* 0x042fe2000000180c */
[----:B------:R-:W1:Y:S03]  /*6130*/  LDSM.16.MT88.4 R112, [R140] ;  /* 0x000000008c70783b */ /* 0x000e660000004200 */
[----:B------:R-:W-:Y:S01]  /*6140*/  MUFU.EX2 R151, R151 ;  /* 0x0000009700977308 */ /* 0x000fe20000000800 */
[C---:B------:R-:W-:Y:S01]  /*6150*/  FMUL.FTZ R47, R135.reuse, R47 ;  /* 0x0000002f872f7220 */ /* 0x040fe20000410000 */
[C---:B------:R-:W-:Y:S01]  /*6160*/  FMUL.FTZ R50, R135.reuse, R50 ;  /* 0x0000003287327220 */ /* 0x040fe20000410000 */
[C---:B------:R-:W-:Y:S01]  /*6170*/  FMUL.FTZ R51, R135.reuse, R51 ;  /* 0x0000003387337220 */ /* 0x040fe20000410000 */
[C---:B------:R-:W-:Y:S01]  /*6180*/  FMUL.FTZ R54, R135.reuse, R54 ;  /* 0x0000003687367220 */ /* 0x040fe20000410000 */
[C---:B------:R-:W-:Y:S01]  /*6190*/  FMUL.FTZ R55, R135.reuse, R55 ;  /* 0x0000003787377220 */ /* 0x040fe20000410000 */
[C---:B------:R-:W-:Y:S01]  /*61a0*/  HMMA.16816.F32 R16, R124.reuse, R122, R16 ;  /* 0x0000007a7c10723c */ /* 0x040fe20000001810 */
[----:B------:R-:W2:Y:S03]  /*61b0*/  LDSM.16.MT88.4 R100, [R141] ;  /* 0x000000008d64783b */ /* 0x000ea60000004200 */
[----:B------:R-:W-:Y:S01]  /*61c0*/  MUFU.EX2 R154, R154 ;  /* 0x0000009a009a7308 */ /* 0x000fe20000000800 */
        /* <DEDUP_REMOVED lines=17> */
[----:B------:R-:W-:Y:S01]  /*62e0*/  FMUL.FTZ R91, R135, R91 ;  /* 0x0000005b875b7220 */ /* 0x000fe20000410000 */
[--C-:B------:R-:W-:Y:S01]  /*62f0*/  FFMA.FTZ R121, R213, UR4, -R146.reuse ;  /* 0x00000004d5797c23 */ /* 0x100fe20008010892 */
[----:B------:R-:W-:Y:S01]  /*6300*/  FFMA.FTZ R118, R209, UR4, -R146 ;  /* 0x00000004d1767c23 */ /* 0x000fe20008010892 */
[----:B------:R-:W-:Y:S01]  /*6310*/  FFMA.FTZ R119, R207, UR4, -R144 ;  /* 0x00000004cf777c23 */ /* 0x000fe20008010890 */
[C---:B------:R-:W-:Y:S01]  /*6320*/  FMUL.FTZ R94, R135.reuse, R94 ;  /* 0x0000005e875e7220 */ /* 0x040fe20000410000 */
[C---:B------:R-:W-:Y:S01]  /*6330*/  FMUL.FTZ R95, R135.reuse, R95 ;  /* 0x0000005f875f7220 */ /* 0x040fe20000410000 */
[C---:B------:R-:W-:Y:S01]  /*6340*/  FMUL.FTZ R98, R135.reuse, R98 ;  /* 0x0000006287627220 */ /* 0x040fe20000410000 */
[----:B------:R-:W-:Y:S01]  /*6350*/  MUFU.EX2 R121, R121 ;  /* 0x0000007900797308 */ /* 0x000fe20000000800 */
[----:B------:R-:W-:Y:S01]  /*6360*/  FMUL.FTZ R99, R135, R99 ;  /* 0x0000006387637220 */ /* 0x000fe20000410000 */
[----:B------:R-:W-:Y:S01]  /*6370*/  FADD.FTZ R178, R147, R178 ;  /* 0x000000b293b27221 */ /* 0x000fe20000010000 */
[--C-:B------:R-:W-:Y:S01]  /*6380*/  FFMA.FTZ R148, R133, UR4, -R144.reuse ;  /* 0x0000000485947c23 */ /* 0x100fe20008010890 */
[----:B------:R-:W-:Y:S01]  /*6390*/  FFMA.FTZ R142, R205, UR4, -R144 ;  /* 0x00000004cd8e7c23 */ /* 0x000fe20008010890 */
[--C-:B------:R-:W-:Y:S01]  /*63a0*/  FFMA.FTZ R149, R187, UR4, -R146.reuse ;  /* 0x00000004bb957c23 */ /* 0x100fe20008010892 */
[C---:B-1----:R-:W-:Y:S04]  /*63b0*/  HMMA.16816.F32 R20, R124.reuse, R112, R20 ;  /* 0x000000707c14723c */ /* 0x042fe80000001814 */
[----:B------:R-:W-:Y:S01]  /*63c0*/  MUFU.EX2 R118, R118 ;  /* 0x0000007600767308 */ /* 0x000fe20000000800 */
[----:B------:R-:W-:Y:S01]  /*63d0*/  FFMA.FTZ R113, R201, UR4, -R146 ;  /* 0x00000004c9717c23 */ /* 0x000fe20008010892 */
[----:B------:R-:W-:Y:S01]  /*63e0*/  FFMA.FTZ R112, R211, UR4, -R144 ;  /* 0x00000004d3707c23 */ /* 0x000fe20008010890 */
[----:B------:R-:W-:Y:S01]  /*63f0*/  FADD.FTZ R117, R117, R178 ;  /* 0x000000b275757221 */ /* 0x000fe20000010000 */
[--C-:B------:R-:W-:Y:S01]  /*6400*/  FFMA.FTZ R143, R195, UR4, -R144.reuse ;  /* 0x00000004c38f7c23 */ /* 0x100fe20008010890 */
[----:B------:R-:W-:Y:S01]  /*6410*/  FFMA.FTZ R189, R189, UR4, -R144 ;  /* 0x00000004bdbd7c23 */ /* 0x000fe20008010890 */
[C---:B------:R-:W-:Y:S04]  /*6420*/  HMMA.16816.F32 R24, R124.reuse, R114, R24 ;  /* 0x000000727c18723c */ /* 0x040fe80000001818 */
[----:B------:R-:W-:Y:S01]  /*6430*/  MUFU.EX2 R113, R113 ;  /* 0x0000007100717308 */ /* 0x000fe20000000800 */
[----:B------:R-:W-:Y:S01]  /*6440*/  FADD.FTZ R116, R116, R117 ;  /* 0x0000007574747221 */ /* 0x000fe20000010000 */
[----:B------:R-:W-:Y:S01]  /*6450*/  FFMA.FTZ R114, R199, UR4, -R146 ;  /* 0x00000004c7727c23 */ /* 0x000fe20008010892 */
[----:B------:R-:W-:Y:S01]  /*6460*/  FFMA.FTZ R115, R203, UR4, -R144 ;  /* 0x00000004cb737c23 */ /* 0x000fe20008010890 */
[--C-:B------:R-:W-:Y:S01]  /*6470*/  FFMA.FTZ R180, R180, UR4, -R146.reuse ;  /* 0x00000004b4b47c23 */ /* 0x100fe20008010892 */
[--C-:B------:R-:W-:Y:S01]  /*6480*/  FFMA.FTZ R158, R181, UR4, -R146.reuse ;  /* 0x00000004b59e7c23 */ /* 0x100fe20008010892 */
[C---:B--2---:R-:W-:Y:S04]  /*6490*/  HMMA.16816.F32 R28, R124.reuse, R100, R28 ;  /* 0x000000647c1c723c */ /* 0x044fe8000000181c */
[----:B------:R-:W-:Y:S01]  /*64a0*/  MUFU.EX2 R112, R112 ;  /* 0x0000007000707308 */ /* 0x000fe20000000800 */
[--C-:B------:R-:W-:Y:S01]  /*64b0*/  FFMA.FTZ R153, R182, UR4, -R146.reuse ;  /* 0x00000004b6997c23 */ /* 0x100fe20008010892 */
[----:B------:R-:W-:Y:S01]  /*64c0*/  FFMA.FTZ R146, R145, UR4, -R146 ;  /* 0x0000000491927c23 */ /* 0x000fe20008010892 */
[----:B------:R-:W-:Y:S01]  /*64d0*/  FFMA.FTZ R144, R3, UR4, -R144 ;  /* 0x0000000403907c23 */ /* 0x000fe20008010890 */
[----:B------:R-:W-:Y:S01]  /*64e0*/  ISETP.GT.AND P0, PT, R175, RZ, PT ;  /* 0x000000ffaf00720c */ /* 0x000fe20003f04270 */
[C---:B------:R-:W-:Y:S01]  /*64f0*/  HMMA.16816.F32 R32, R124.reuse, R102, R32 ;  /* 0x000000667c20723c */ /* 0x040fe20000001820 */
[----:B------:R-:W1:Y:S04]  /*6500*/  LDSM.16.MT88.4 R100, [R138+0x14000] ;  /* 0x014000008a64783b */ /* 0x000e680000004200 */
[----:B------:R-:W-:Y:S10]  /*6510*/  MUFU.EX2 R114, R114 ;  /* 0x0000007200727308 */ /* 0x000ff40000000800 */
[----:B------:R-:W-:Y:S10]  /*6520*/  MUFU.EX2 R115, R115 ;  /* 0x0000007300737308 */ /* 0x000ff40000000800 */
[----:B------:R-:W-:Y:S10]  /*6530*/  MUFU.EX2 R119, R119 ;  /* 0x0000007700777308 */ /* 0x000ff40000000800 */
[----:B------:R-:W-:Y:S10]  /*6540*/  MUFU.EX2 R142, R142 ;  /* 0x0000008e008e7308 */ /* 0x000ff40000000800 */
[----:B------:R-:W-:Y:S01]  /*6550*/  MUFU.EX2 R149, R149 ;  /* 0x0000009500957308 */ /* 0x000fe20000000800 */
[C---:B-1----:R-:W-:Y:S09]  /*6560*/  HMMA.16816.F32 R36, R124.reuse, R100, R36 ;  /* 0x000000647c24723c */ /* 0x042ff20000001824 */
[----:B------:R-:W-:Y:S01]  /*6570*/  MUFU.EX2 R143, R143 ;  /* 0x0000008f008f7308 */ /* 0x000fe20000000800 */
[C---:B------:R-:W-:Y:S01]  /*6580*/  HMMA.16816.F32 R40, R124.reuse, R102, R40 ;  /* 0x000000667c28723c */ /* 0x040fe20000001828 */
[----:B------:R-:W1:Y:S08]  /*6590*/  LDSM.16.MT88.4 R100, [R136+0x14000] ;  /* 0x014000008864783b */ /* 0x000e700000004200 */
[----:B------:R-:W-:Y:S10]  /*65a0*/  MUFU.EX2 R156, R156 ;  /* 0x0000009c009c7308 */ /* 0x000ff40000000800 */
[----:B------:R-:W-:Y:S10]  /*65b0*/  MUFU.EX2 R147, R189 ;  /* 0x000000bd00937308 */ /* 0x000ff40000000800 */
[----:B------:R-:W-:Y:S10]  /*65c0*/  MUFU.EX2 R145, R180 ;  /* 0x000000b400917308 */ /* 0x000ff40000000800 */
[----:B------:R-:W2:Y:S10]  /*65d0*/  MUFU.EX2 R158, R158 ;  /* 0x0000009e009e7308 */ /* 0x000eb40000000800 */
[----:B------:R-:W-:Y:S01]  /*65e0*/  MUFU.EX2 R155, R155 ;  /* 0x0000009b009b7308 */ /* 0x000fe20000000800 */
[C---:B-1----:R-:W-:Y:S09]  /*65f0*/  HMMA.16816.F32 R44, R124.reuse, R100, R44 ;  /* 0x000000647c2c723c */ /* 0x042ff2000000182c */
[----:B------:R-:W1:Y:S01]  /*6600*/  MUFU.EX2 R148, R148 ;  /* 0x0000009400947308 */ /* 0x000e620000000800 */
[----:B--2---:R-:W-:Y:S01]  /*6610*/  F2FP.F16.F32.PACK_AB R132, R158, R145 ;  /* 0x000000919e84723e */ /* 0x004fe200000000ff */
[C---:B------:R-:W-:Y:S01]  /*6620*/  HMMA.16816.F32 R48, R124.reuse, R102, R48 ;  /* 0x000000667c30723c */ /* 0x040fe20000001830 */
[----:B------:R-:W2:Y:S07]  /*6630*/  LDSM.16.MT88.4 R100, [R140+0x2000] ;  /* 0x002000008c64783b */ /* 0x000eae0000004200 */
[----:B------:R-:W-:Y:S01]  /*6640*/  MUFU.EX2 R153, R153 ;  /* 0x0000009900997308 */ /* 0x000fe20000000800 */
[----:B-1----:R-:W-:Y:S09]  /*6650*/  F2FP.F16.F32.PACK_AB R133, R148, R155 ;  /* 0x0000009b9485723e */ /* 0x002ff200000000ff */
[----:B------:R-:W1:Y:S10]  /*6660*/  MUFU.EX2 R146, R146 ;  /* 0x0000009200927308 */ /* 0x000e740000000800 */
[----:B------:R-:W-:Y:S10]  /*6670*/  MUFU.EX2 R3, R159 ;  /* 0x0000009f00037308 */ /* 0x000ff40000000800 */
[----:B------:R-:W3:Y:S01]  /*6680*/  MUFU.EX2 R144, R144 ;  /* 0x0000009000907308 */ /* 0x000ee20000000800 */
[----:B-1----:R-:W-:Y:S01]  /*6690*/  F2FP.F16.F32.PACK_AB R134, R146, R153 ;  /* 0x000000999286723e */ /* 0x002fe200000000ff */
[C---:B--2---:R-:W-:Y:S03]  /*66a0*/  HMMA.16816.F32 R52, R124.reuse, R100, R52 ;  /* 0x000000647c34723c */ /* 0x044fe60000001834 */
[----:B---3--:R-:W-:Y:S05]  /*66b0*/  F2FP.F16.F32.PACK_AB R135, R144, R3 ;  /* 0x000000039087723e */ /* 0x008fea00000000ff */
        /* <DEDUP_REMOVED lines=15> */
[----:B------:R-:W-:Y:S01]  /*67b0*/  F2FP.F16.F32.PACK_AB R100, R113, R114 ;  /* 0x000000727164723e */ /* 0x000fe200000000ff */
[----:B------:R-:W-:Y:S01]  /*67c0*/  FADD.FTZ R114, R114, R129 ;  /* 0x0000008172727221 */ /* 0x000fe20000010000 */
[----:B------:R-:W-:Y:S01]  /*67d0*/  F2FP.F16.F32.PACK_AB R101, R112, R115 ;  /* 0x000000737065723e */ /* 0x000fe200000000ff */
[----:B------:R-:W-:Y:S01]  /*67e0*/  LDSM.16.MT88.4 R128, [R141+0x1800] ;  /* 0x001800008d80783b */ /* 0x000fe20000004200 */
[----:B------:R-:W-:Y:S01]  /*67f0*/  FADD.FTZ R115, R115, R116 ;  /* 0x0000007473737221 */ /* 0x000fe20000010000 */
[----:B------:R-:W-:Y:S03]  /*6800*/  HMMA.16816.F32 R96, R124, R102, R96 ;  /* 0x000000667c60723c */ /* 0x000fe60000001860 */
[----:B------:R-:W-:Y:S01]  /*6810*/  F2FP.F16.F32.PACK_AB R102, R118, R121 ;  /* 0x000000797666723e */ /* 0x000fe200000000ff */
[----:B------:R-:W-:Y:S01]  /*6820*/  FADD.FTZ R114, R113, R114 ;  /* 0x0000007271727221 */ /* 0x000fe20000010000 */
[----:B------:R-:W-:Y:S01]  /*6830*/  F2FP.F16.F32.PACK_AB R103, R142, R119 ;  /* 0x000000778e67723e */ /* 0x000fe200000000ff */
[----:B------:R-:W-:Y:S02]  /*6840*/  FADD.FTZ R116, R112, R115 ;  /* 0x0000007370747221 */ /* 0x000fe40000010000 */
[----:B------:R-:W-:Y:S02]  /*6850*/  FADD.FTZ R117, R121, R114 ;  /* 0x0000007279757221 */ /* 0x000fe40000010000 */
[----:B------:R-:W-:Y:S01]  /*6860*/  LDSM.16.MT88.4 R120, [R138+0x13800] ;  /* 0x013800008a78783b */ /* 0x000fe20000004200 */
[----:B------:R-:W-:Y:S01]  /*6870*/  FADD.FTZ R157, R119, R116 ;  /* 0x00000074779d7221 */ /* 0x000fe20000010000 */
[C---:B------:R-:W-:Y:S05]  /*6880*/  HMMA.16816.F32 R4, R100.reuse, R104, R4 ;  /* 0x000000686404723c */ /* 0x040fea0000001804 */
[----:B------:R-:W-:Y:S01]  /*6890*/  FADD.FTZ R178, R118, R117 ;  /* 0x0000007576b27221 */ /* 0x000fe20000010000 */
[----:B------:R-:W-:Y:S01]  /*68a0*/  LDSM.16.MT88.4 R112, [R136+0x13800] ;  /* 0x013800008870783b */ /* 0x000fe20000004200 */
[----:B------:R-:W-:Y:S01]  /*68b0*/  FADD.FTZ R157, R142, R157 ;  /* 0x0000009d8e9d7221 */ /* 0x000fe20000010000 */
[C---:B------:R-:W-:Y:S06]  /*68c0*/  HMMA.16816.F32 R8, R100.reuse, R106, R8 ;  /* 0x0000006a6408723c */ /* 0x040fec0000001808 */
[----:B------:R-:W1:Y:S02]  /*68d0*/  LDSM.16.MT88.4 R104, [R136+0x12800] ;  /* 0x012800008868783b */ /* 0x000e640000004200 */
        /* <DEDUP_REMOVED lines=31> */
[----:B------:R-:W-:Y:S01]  /*6ad0*/  HMMA.16816.F32 R96, R100, R106, R96 ;  /* 0x0000006a6460723c */ /* 0x000fe20000001860 */
[----:B------:R-:W1:Y:S02]  /*6ae0*/  LDSM.16.MT88.4 R104, [R138+0x13000] ;  /* 0x013000008a68783b */ /* 0x000e640000004200 */
[----:B------:R-:W-:Y:S01]  /*6af0*/  F2FP.F16.F32.PACK_AB R100, R150, R149 ;  /* 0x000000959664723e */ /* 0x000fe200000000ff */
[----:B------:R-:W-:Y:S01]  /*6b00*/  FADD.FTZ R149, R149, R178 ;  /* 0x000000b295957221 */ /* 0x000fe20000010000 */
[----:B------:R-:W-:Y:S01]  /*6b10*/  F2FP.F16.F32.PACK_AB R101, R143, R152 ;  /* 0x000000988f65723e */ /* 0x000fe200000000ff */
[----:B------:R-:W-:Y:S01]  /*6b20*/  FADD.FTZ R152, R152, R157 ;  /* 0x0000009d98987221 */ /* 0x000fe20000010000 */
[----:B------:R-:W-:Y:S01]  /*6b30*/  F2FP.F16.F32.PACK_AB R102, R154, R151 ;  /* 0x000000979a66723e */ /* 0x000fe200000000ff */
[----:B------:R-:W-:Y:S01]  /*6b40*/  FADD.FTZ R150, R150, R149 ;  /* 0x0000009596967221 */ /* 0x000fe20000010000 */
[----:B------:R-:W-:Y:S01]  /*6b50*/  F2FP.F16.F32.PACK_AB R103, R147, R156 ;  /* 0x0000009c9367723e */ /* 0x000fe200000000ff */
[----:B------:R-:W-:Y:S02]  /*6b60*/  FADD.FTZ R143, R143, R152 ;  /* 0x000000988f8f7221 */ /* 0x000fe40000010000 */
        /* <DEDUP_REMOVED lines=8> */
[----:B------:R-:W-:Y:S04]  /*6bf0*/  FADD.FTZ R153, R153, R158 ;  /* 0x0000009e99997221 */ /* 0x000fe80000010000 */
[----:B------:R-:W-:Y:S01]  /*6c00*/  FADD.FTZ R179, R146, R153 ;  /* 0x0000009992b37221 */ /* 0x000fe20000010000 */
[C---:B-1----:R-:W-:Y:S08]  /*6c10*/  HMMA.16816.F32 R4, R100.reuse, R104, R4 ;  /* 0x000000686404723c */ /* 0x042ff00000001804 */
[C---:B------:R-:W-:Y:S01]  /*6c20*/  HMMA.16816.F32 R8, R100.reuse, R106, R8 ;  /* 0x0000006a6408723c */ /* 0x040fe20000001808 */
[----:B------:R-:W1:Y:S07]  /*6c30*/  LDSM.16.MT88.4 R104, [R140+0x1000] ;  /* 0x001000008c68783b */ /* 0x000e6e0000004200 */
[C---:B------:R-:W-:Y:S08]  /*6c40*/  HMMA.16816.F32 R12, R100.reuse, R108, R12 ;  /* 0x0000006c640c723c */ /* 0x040ff0000000180c */
        /* <DEDUP_REMOVED lines=30> */
[----:B------:R-:W-:Y:S08]  /*6e30*/  HMMA.16816.F32 R96, R100, R110, R96 ;  /* 0x0000006e6460723c */ /* 0x000ff00000001860 */
[C---:B------:R-:W-:Y:S01]  /*6e40*/  HMMA.16816.F32 R124, R132.reuse, R120, R4 ;  /* 0x00000078847c723c */ /* 0x040fe20000001804 */
[----:B------:R-:W2:Y:S07]  /*6e50*/  LDSM.16.MT88.4 R4, [R138+0x15800] ;  /* 0x015800008a04783b */ /* 0x000eae0000004200 */
[C---:B------:R-:W-:Y:S01]  /*6e60*/  HMMA.16816.F32 R120, R132.reuse, R122, R8 ;  /* 0x0000007a8478723c */ /* 0x040fe20000001808 */
[----:B------:R-:W3:Y:S07]  /*6e70*/  LDSM.16.MT88.4 R8, [R136+0x15800] ;  /* 0x015800008808783b */ /* 0x000eee0000004200 */
[C---:B------:R-:W-:Y:S01]  /*6e80*/  HMMA.16816.F32 R116, R132.reuse, R112, R12 ;  /* 0x000000708474723c */ /* 0x040fe2000000180c */
[----:B------:R-:W4:Y:S07]  /*6e90*/  LDSM.16.MT88.4 R12, [R140+0x3800] ;  /* 0x003800008c0c783b */ /* 0x000f2e0000004200 */
[C---:B------:R-:W-:Y:S01]  /*6ea0*/  HMMA.16816.F32 R112, R132.reuse, R114, R16 ;  /* 0x000000728470723c */ /* 0x040fe20000001810 */
[----:B------:R-:W5:Y:S07]  /*6eb0*/  LDSM.16.MT88.4 R16, [R141+0x3800] ;  /* 0x003800008d10783b */ /* 0x000f6e0000004200 */
[C---:B-1----:R-:W-:Y:S01]  /*6ec0*/  HMMA.16816.F32 R108, R132.reuse, R104, R20 ;  /* 0x00000068846c723c */ /* 0x042fe20000001814 */
[----:B------:R-:W-:Y:S07]  /*6ed0*/  LDSM.16.MT88.4 R20, [R141+0x5800] ;  /* 0x005800008d14783b */ /* 0x000fee0000004200 */
[C---:B------:R-:W-:Y:S08]  /*6ee0*/  HMMA.16816.F32 R104, R132.reuse, R106, R24 ;  /* 0x0000006a8468723c */ /* 0x040ff00000001818 */
[C---:B------:R-:W-:Y:S08]  /*6ef0*/  HMMA.16816.F32 R100, R132.reuse, R128, R28 ;  /* 0x000000808464723c */ /* 0x040ff0000000181c */
[C---:B------:R-:W-:Y:S08]  /*6f00*/  HMMA.16816.F32 R128, R132.reuse, R130, R32 ;  /* 0x000000828480723c */ /* 0x040ff00000001820 */
[C---:B--2---:R-:W-:Y:S08]  /*6f10*/  HMMA.16816.F32 R36, R132.reuse, R4, R36 ;  /* 0x000000048424723c */ /* 0x044ff00000001824 */
[C---:B------:R-:W-:Y:S01]  /*6f20*/  HMMA.16816.F32 R40, R132.reuse, R6, R40 ;  /* 0x000000068428723c */ /* 0x040fe20000001828 */
[----:B------:R-:W1:Y:S07]  /*6f30*/  LDSM.16.MT88.4 R4, [R138+0x17800] ;  /* 0x017800008a04783b */ /* 0x000e6e0000004200 */
[C---:B---3--:R-:W-:Y:S08]  /*6f40*/  HMMA.16816.F32 R44, R132.reuse, R8, R44 ;  /* 0x00000008842c723c */ /* 0x048ff0000000182c */
[C---:B------:R-:W-:Y:S01]  /*6f50*/  HMMA.16816.F32 R48, R132.reuse, R10, R48 ;  /* 0x0000000a8430723c */ /* 0x040fe20000001830 */
[----:B------:R-:W2:Y:S07]  /*6f60*/  LDSM.16.MT88.4 R8, [R136+0x17800] ;  /* 0x017800008808783b */ /* 0x000eae0000004200 */
[C---:B----4-:R-:W-:Y:S08]  /*6f70*/  HMMA.16816.F32 R52, R132.reuse, R12, R52 ;  /* 0x0000000c8434723c */ /* 0x050ff00000001834 */
[C---:B------:R-:W-:Y:S01]  /*6f80*/  HMMA.16816.F32 R56, R132.reuse, R14, R56 ;  /* 0x0000000e8438723c */ /* 0x040fe20000001838 */
[----:B------:R-:W3:Y:S07]  /*6f90*/  LDSM.16.MT88.4 R12, [R140+0x5800] ;  /* 0x005800008c0c783b */ /* 0x000eee0000004200 */
[C---:B-----5:R-:W-:Y:S08]  /*6fa0*/  HMMA.16816.F32 R60, R132.reuse, R16, R60 ;  /* 0x00000010843c723c */ /* 0x060ff0000000183c */
[C---:B------:R-:W-:Y:S08]  /*6fb0*/  HMMA.16816.F32 R64, R132.reuse, R18, R64 ;  /* 0x000000128440723c */ /* 0x040ff00000001840 */
[C---:B-1----:R-:W-:Y:S03]  /*6fc0*/  HMMA.16816.F32 R68, R132.reuse, R4, R68 ;  /* 0x000000048444723c */ /* 0x042fe60000001844 */
[----:B------:R-:W-:Y:S01]  /*6fd0*/  FADD.FTZ R5, R3, R148 ;  /* 0x0000009403057221 */ /* 0x000fe20000010000 */
[----:B------:R-:W-:Y:S03]  /*6fe0*/  IADD3 R3, PT, PT, R175, -0x1, RZ ;  /* 0xffffffffaf037810 */ /* 0x000fe60007ffe0ff */
[----:B------:R-:W-:Y:S01]  /*6ff0*/  FADD.FTZ R178, R144, R5 ;  /* 0x0000000590b27221 */ /* 0x000fe20000010000 */
[C---:B------:R-:W-:Y:S03]  /*7000*/  HMMA.16816.F32 R72, R132.reuse, R6, R72 ;  /* 0x000000068448723c */ /* 0x040fe60000001848 */
[----:B------:R-:W-:Y:S05]  /*7010*/  MOV R175, R3 ;  /* 0x0000000300af7202 */ /* 0x000fea0000000f00 */
[C---:B--2---:R-:W-:Y:S08]  /*7020*/  HMMA.16816.F32 R76, R132.reuse, R8, R76 ;  /* 0x00000008844c723c */ /* 0x044ff0000000184c */
[C---:B------:R-:W-:Y:S08]  /*7030*/  HMMA.16816.F32 R80, R132.reuse, R10, R80 ;  /* 0x0000000a8450723c */ /* 0x040ff00000001850 */
[C---:B---3--:R-:W-:Y:S08]  /*7040*/  HMMA.16816.F32 R84, R132.reuse, R12, R84 ;  /* 0x0000000c8454723c */ /* 0x048ff00000001854 */
[C---:B------:R-:W-:Y:S08]  /*7050*/  HMMA.16816.F32 R88, R132.reuse, R14, R88 ;  /* 0x0000000e8458723c */ /* 0x040ff00000001858 */
[C---:B------:R-:W-:Y:S08]  /*7060*/  HMMA.16816.F32 R92, R132.reuse, R20, R92 ;  /* 0x00000014845c723c */ /* 0x040ff0000000185c */
[----:B------:R-:W-:Y:S03]  /*7070*/  HMMA.16816.F32 R96, R132, R22, R96 ;  /* 0x000000168460723c */ /* 0x000fe60000001860 */
[----:B------:R-:W-:Y:S05]  /*7080*/  MOV R135, R0 ;  /* 0x0000000000877202 */ /* 0x000fea0000000f00 */
[----:B------:R-:W-:Y:S01]  /*7090*/  @!UPT UIADD3 URZ, UPT, UPT, URZ, URZ, URZ ;  /* 0x000000fffffff290 */ /* 0x000fe2000fffe0ff */
[----:B------:R-:W-:Y:S11]  /*70a0*/  @P0 BRA `(.L_x_59) ;  /* 0xffffffd400f80947 */ /* 0x000ff6000383ffff */
.L_x_58:
        /* <DEDUP_REMOVED lines=176> */
[----:B------:R-:W-:Y:S01]  /*7bb0*/  FMUL.FTZ R84, R11, R84 ;  /* 0x000000540b547220 */ /* 0x000fe20000410000 */
        /* <DEDUP_REMOVED lines=83> */
.L_x_62:
[----:B------:R-:W-:Y:S01]  /*80f0*/  STS [R23+0x8000], R96 ;  /* 0x0080006017007388 */ /* 0x000fe20000000800 */
[----:B------:R-:W-:Y:S01]  /*8100*/  LEA R10, R10, UR4, 0x1 ;  /* 0x000000040a0a7c11 */ /* 0x000fe2000f8e08ff */
[C---:B---3--:R-:W-:Y:S01]  /*8110*/  @!P0 IMAD.WIDE.U32 R26, R20.reuse, R12, RZ ;  /* 0x0000000c141a8225 */ /* 0x048fe200078e00ff */
        /* <DEDUP_REMOVED lines=54> */
.L_x_64:
[----:B------:R-:W-:Y:S05]  /*8480*/  BSYNC.RECONVERGENT B0 ;  /* 0x0000000000007941 */ /* 0x000fea0003800200 */
.L_x_63:
        /* <DEDUP_REMOVED lines=34> */
.L_x_66:
[----:B------:R-:W-:Y:S05]  /*86b0*/  BSYNC.RECONVERGENT B0 ;  /* 0x0000000000007941 */ /* 0x000fea0003800200 */
.L_x_65:
        /* <DEDUP_REMOVED lines=20> */
.L_x_68:
[----:B------:R-:W-:Y:S05]  /*8800*/  BSYNC.RECONVERGENT B0 ;  /* 0x0000000000007941 */ /* 0x000fea0003800200 */
.L_x_67:
        /* <DEDUP_REMOVED lines=20> */
.L_x_70:
[----:B------:R-:W-:Y:S05]  /*8950*/  BSYNC.RECONVERGENT B0 ;  /* 0x0000000000007941 */ /* 0x000fea0003800200 */
.L_x_69:
        /* <DEDUP_REMOVED lines=18> */
.L_x_71:
        /* <DEDUP_REMOVED lines=16> */
.L_x_1803:


//--------------------- .text._ZN5flash16flash_fwd_kernelI23Flash_fwd_kernel_traitsILi192ELi128ELi64ELi8ELb0ELb0EN7cutlass6half_tE19Flash_kernel_traitsILi192ELi128ELi64ELi8ES3_EELb0ELb0ELb0ELb0ELb0ELb0ELb0ELb0EEEvNS_16Flash_fwd_paramsE --------------------------
	.section	.text._ZN5flash16flash_fwd_kernelI23Flash_fwd_kernel_traitsILi192ELi128ELi64ELi8ELb0ELb0EN7cutlass6half_tE19Flash_kernel_traitsILi192ELi128ELi64ELi8ES3_EELb0ELb0ELb0ELb0ELb0ELb0ELb0ELb0EEEvNS_16Flash_fwd_paramsE,"ax",@progbits
	.align	128
        .global         _ZN5flash16flash_fwd_kernelI23Flash_fwd_kernel_traitsILi192ELi128ELi64ELi8ELb0ELb0EN7cutlass6half_tE19Flash_kernel_traitsILi192ELi128ELi64ELi8ES3_EELb0ELb0ELb0ELb0ELb0ELb0ELb0ELb0EEEvNS_16Flash_fwd_paramsE
        .type           _ZN5flash16flash_fwd_kernelI23Flash_fwd_kernel_traitsILi192ELi128ELi64ELi8ELb0ELb0EN7cutlass6half_tE19Flash_kernel_traitsILi192ELi128ELi64ELi8ES3_EELb0ELb0ELb0ELb0ELb0ELb0ELb0ELb0EEEvNS_16Flash_fwd_paramsE,@function
        .size           _ZN5flash16flash_fwd_kernelI23Flash_fwd_kernel_traitsILi192ELi128ELi64ELi8ELb0ELb0EN7cutlass6half_tE19Flash_kernel_traitsILi192ELi128ELi64ELi8ES3_EELb0ELb0ELb0ELb0ELb0ELb0ELb0ELb0EEEvNS_16Flash_fwd_paramsE,(.L_x_1804 - _ZN5flash16flash_fwd_kernelI23Flash_fwd_kernel_traitsILi192ELi128ELi64ELi8ELb0ELb0EN7cutlass6half_tE19Flash_kernel_traitsILi192ELi128ELi64ELi8ES3_EELb0ELb0ELb0ELb0ELb0ELb0ELb0ELb0EEEvNS_16Flash_fwd_paramsE)
        .other          _ZN5flash16flash_fwd_kernelI23Flash_fwd_kernel_traitsILi192ELi128ELi64ELi8ELb0ELb0EN7cutlass6half_tE19Flash_kernel_traitsILi192ELi128ELi64ELi8ES3_EELb0ELb0ELb0ELb0ELb0ELb0ELb0ELb0EEEvNS_16Flash_fwd_paramsE,@"STO_CUDA_ENTRY STV_DEFAULT"
_ZN5flash16flash_fwd_kernelI23Flash_fwd_kernel_traitsILi192ELi128ELi64ELi8ELb0ELb0EN7cutlass6half_tE19Flash_kernel_traitsILi192ELi128ELi64ELi8ES3_EELb0ELb0ELb0ELb0ELb0ELb0ELb0ELb0EEEvNS_16Flash_fwd_paramsE:
.text._ZN5flash16flash_fwd_kernelI23Flash_fwd_kernel_traitsILi192ELi128ELi64ELi8ELb0ELb0EN7cutlass6half_tE19Flash_kernel_traitsILi192ELi128ELi64ELi8ES3_EELb0ELb0ELb0ELb0ELb0ELb0ELb0ELb0EEEvNS_16Flash_fwd_paramsE:
        /* <DEDUP_REMOVED lines=30> */
[----:B------:R-:W-:Y:S01]  /*01e0*/  IADD3 R10, P0, PT, R11, R6, RZ ;  /* 0x000000060b0a7210 */ /* 0x000fe20007f1e0ff */
[----:B------:R-:W4:Y:S01]  /*01f0*/  S2UR UR19, SR_CTAID.X ;  /* 0x00000000001379c3 */ /* 0x000f220000002500 */
[----:B------:R-:W-:-:S03]  /*0200*/  ISETP.EQ.U32.AND P3, PT, R6, RZ, PT ;  /* 0x000000ff0600720c */ /* 0x000fc60003f62070 */
[----:B------:R-:W-:Y:S01]  /*0210*/  IMAD.X R11, R0, 0x1, R7, P0 ;  /* 0x00000001000b7824 */ /* 0x000fe200000e0607 */
[----:B------:R-:W-:-:S03]  /*0220*/  ISETP.NE.U32.AND P0, PT, R6, RZ, PT ;  /* 0x000000ff0600720c */ /* 0x000fc60003f05070 */
[----:B------:R-:W2:Y:S01]  /*0230*/  @!P4 LDC R194, c[0x0][0x434] ;  /* 0x00010d00ffc2cb82 */ /* 0x000ea20000000800 */
[C---:B------:R-:W-:Y:S02]  /*0240*/  ISETP.NE.AND.EX P0, PT, R7.reuse, RZ, PT, P0 ;  /* 0x000000ff0700720c */ /* 0x040fe40003f05300 */
[----:B---3--:R-:W-:Y:S01]  /*0250*/  ISETP.NE.AND P1, PT, RZ, UR4, PT ;  /* 0x00000004ff007c0c */ /* 0x008fe2000bf25270 */
[----:B------:R-:W3:Y:S03]  /*0260*/  S2R R185, SR_TID.X ;  /* 0x0000000000b97919 */ /* 0x000ee60000002100 */
[----:B------:R-:W-:Y:S01]  /*0270*/  ISETP.EQ.OR.EX P3, PT, R7, RZ, !P1, P3 ;  /* 0x000000ff0700720c */ /* 0x000fe20004f62730 */
[----:B------:R-:W3:Y:S01]  /*0280*/  @!P2 LDC R0, c[0x0][0x43c] ;  /* 0x00010f00ff00ab82 */ /* 0x000ee20000000800 */
[----:B-1----:R-:W1:Y:S01]  /*0290*/  S2R R13, SR_CTAID.Z ;  /* 0x00000000000d7919 */ /* 0x002e620000002700 */
[----:B------:R-:W-:-:S06]  /*02a0*/  IMAD.MOV.U32 R12, RZ, RZ, -0x1 ;  /* 0xffffffffff0c7424 */ /* 0x000fcc00078e00ff */
[----:B----4-:R-:W4:Y:S01]  /*02b0*/  @!P2 LDC.64 R4, c[0x0][0x488] ;  /* 0x00012200ff04ab82 */ /* 0x010f220000000a00 */
[----:B------:R-:W-:-:S03]  /*02c0*/  USHF.L.U32 UR20, UR19, 0x7, URZ ;  /* 0x0000000713147899 */ /* 0x000fc600080006ff */
[----:B------:R1:W5:Y:S04]  /*02d0*/  @!P3 LDG.E R12, desc[UR16][R10.64] ;  /* 0x000000100a0cb981 */ /* 0x000368000c1e1900 */
[----:B------:R-:W1:Y:S01]  /*02e0*/  @!P0 LDC R3, c[0x0][0x438] ;  /* 0x00010e00ff038b82 */ /* 0x000e620000000800 */
[----:B----4-:R-:W-:-:S04]  /*02f0*/  @!P2 ISETP.NE.U32.AND P3, PT, R4, RZ, PT ;  /* 0x000000ff0400a20c */ /* 0x010fc80003f65070 */
[----:B------:R-:W-:-:S04]  /*0300*/  @!P2 ISETP.NE.AND.EX P3, PT, R5, RZ, PT, P3 ;  /* 0x000000ff0500a20c */ /* 0x000fc80003f65330 */
[----:B---3--:R-:W-:Y:S01]  /*0310*/  @!P2 SEL R0, R0, RZ, P3 ;  /* 0x000000ff0000a207 */ /* 0x008fe20001800000 */
[----:B--2---:R-:W-:-:S05]  /*0320*/  @P4 IMAD.IADD R194, R8, 0x1, -R199 ;  /* 0x0000000108c24824 */ /* 0x004fca00078e0ac7 */
[----:B------:R-:W-:Y:S01]  /*0330*/  ISETP.GT.AND P4, PT, R194, UR20, PT ;  /* 0x00000014c2007c0c */ /* 0x000fe2000bf84270 */
[----:B------:R-:W-:Y:S01]  /*0340*/  @P2 IMAD.IADD R86, R86, 0x1, -R9 ;  /* 0x0000000156562824 */ /* 0x000fe200078e0a09 */
[----:B-1----:R-:W-:Y:S11]  /*0350*/  @!P0 BRA `(.L_x_72) ;  /* 0x00000000000c8947 */ /* 0x002ff60003800000 */
[----:B------:R-:W2:Y:S02]  /*0360*/  @P1 LDG.E R3, desc[UR16][R10.64+0x4] ;  /* 0x000004100a031981 */ /* 0x000ea4000c1e1900 */
[----:B--2--5:R-:W-:-:S06]  /*0370*/  @P1 IADD3 R3, PT, PT, R3, -R12, RZ ;  /* 0x8000000c03031210 */ /* 0x024fcc0007ffe0ff */
[----:B------:R1:W5:Y:S02]  /*0380*/  @!P1 LDG.E R3, desc[UR16][R10.64] ;  /* 0x000000100a039981 */ /* 0x000364000c1e1900 */
.L_x_72:
        /* <DEDUP_REMOVED lines=9> */
[----:B-1----:R-:W1:Y:S08]  /*0420*/  LDC.U8 R10, c[0x0][0x548] ;  /* 0x00015200ff0a7b82 */ /* 0x002e700000000000 */
[----:B------:R-:W3:Y:S01]  /*0430*/  @!P1 LDC.64 R8, c[0x0][0x400] ;  /* 0x00010000ff089b82 */ /* 0x000ee20000000a00 */
[----:B--2---:R-:W-:-:S07]  /*0440*/  ISETP.NE.AND P6, PT, R0, RZ, PT ;  /* 0x000000ff0000720c */ /* 0x004fce0003fc5270 */
[----:B------:R-:W2:Y:S01]  /*0450*/  @P1 LDC.64 R4, c[0x0][0x408] ;  /* 0x00010200ff041b82 */ /* 0x000ea20000000a00 */
[----:B------:R-:W-:-:S07]  /*0460*/  SHF.L.U32 R0, R185, 0x3, RZ ;  /* 0x00000003b9007819 */ /* 0x000fce00000006ff */
[----:B------:R-:W4:Y:S01]  /*0470*/  @P6 LDC.64 R6, c[0x0][0x430] ;  /* 0x00010c00ff066b82 */ /* 0x000f220000000a00 */
[----:B---3--:R-:W-:-:S07]  /*0480*/  @!P1 IMAD.WIDE.U32 R14, R2, R8, RZ ;  /* 0x00000008020e9225 */ /* 0x008fce00078e00ff */
[----:B------:R-:W3:Y:S01]  /*0490*/  @P6 LDC R8, c[0x0][0x430] ;  /* 0x00010c00ff086b82 */ /* 0x000ee20000000800 */
[----:B------:R-:W-:Y:S01]  /*04a0*/  @!P1 MOV R3, R14 ;  /* 0x0000000e00039202 */ /* 0x000fe20000000f00 */
[----:B--2---:R-:W-:-:S04]  /*04b0*/  @P1 IMAD.WIDE.U32 R16, R199, R4, RZ ;  /* 0x00000004c7101225 */ /* 0x004fc800078e00ff */
[----:B----4-:R-:W-:Y:S01]  /*04c0*/  @P6 IMAD R6, R6, R7, RZ ;  /* 0x0000000706066224 */ /* 0x010fe200078e02ff */
[----:B------:R-:W-:Y:S01]  /*04d0*/  @P6 MOV R7, 0x1 ;  /* 0x0000000100076802 */ /* 0x000fe20000000f00 */
[----:B-1----:R-:W-:Y:S06]  /*04e0*/  @P6 BRA `(.L_x_74) ;  /* 0x0000000000286947 */ /* 0x002fec0003800000 */
        /* <DEDUP_REMOVED lines=10> */
.L_x_74:
[----:B------:R-:W-:Y:S01]  /*0590*/  @P1 IMAD.MOV.U32 R3, RZ, RZ, R16 ;  /* 0x000000ffff031224 */ /* 0x000fe200078e0010 */
[----:B------:R-:W1:Y:S01]  /*05a0*/  LDCU.64 UR4, c[0x0][0x410] ;  /* 0x00008200ff0477ac */ /* 0x000e620008000a00 */
[----:B------:R-:W-:Y:S01]  /*05b0*/  LOP3.LUT R0, R0, 0x38, RZ, 0xc0, !PT ;  /* 0x0000003800007812 */ /* 0x000fe200078ec0ff */
[----:B------:R-:W-:Y:S01]  /*05c0*/  @!P1 IMAD R9, R2, R9, R15 ;  /* 0x0000000902099224 */ /* 0x000fe200078e020f */
[----:B------:R-:W-:Y:S01]  /*05d0*/  SHF.R.U32.HI R185, RZ, 0x3, R185 ;  /* 0x00000003ffb97819 */ /* 0x000fe200000116b9 */
[----:B------:R-:W-:Y:S01]  /*05e0*/  @P1 IMAD R9, R199, R5, R17 ;  /* 0x00000005c7091224 */ /* 0x000fe200078e0211 */
[----:B------:R-:W-:Y:S01]  /*05f0*/  IADD3 R18, P0, PT, R0, R3, RZ ;  /* 0x0000000300127210 */ /* 0x000fe20007f1e0ff */
[----:B------:R-:W-:Y:S01]  /*0600*/  VIADD R194, R194, -UR20 ;  /* 0x80000014c2c27c36 */ /* 0x000fe20008000000 */
[----:B------:R-:W2:Y:S01]  /*0610*/  LDC R3, c[0x0][0x434] ;  /* 0x00010d00ff037b82 */ /* 0x000ea20000000800 */
[----:B------:R-:W-:Y:S01]  /*0620*/  UIMAD.WIDE.U32 UR8, UR19, 0x80, URZ ;  /* 0x00000080130878a5 */ /* 0x000fe2000f8e00ff */
[C---:B------:R-:W-:Y:S01]  /*0630*/  VIADD R15, R185.reuse, 0x20 ;  /* 0x00000020b90f7836 */ /* 0x040fe20000000000 */
[----:B------:R-:W-:Y:S01]  /*0640*/  BSSY.RECONVERGENT B0, `(.L_x_75) ;  /* 0x000001e000007945 */ /* 0x000fe20003800200 */
[----:B------:R-:W-:Y:S01]  /*0650*/  IMAD.X R19, RZ, RZ, R9, P0 ;  /* 0x000000ffff137224 */ /* 0x000fe200000e0609 */
[CC--:B------:R-:W-:Y:S01]  /*0660*/  ISETP.GE.AND P0, PT, R185.reuse, R194.reuse, PT ;  /* 0x000000c2b900720c */ /* 0x0c0fe20003f06270 */
[----:B---3--:R-:W-:Y:S01]  /*0670*/  IMAD R16, R8, UR20, RZ ;  /* 0x0000001408107c24 */ /* 0x008fe2000f8e02ff */
[----:B------:R-:W-:Y:S01]  /*0680*/  ISETP.NE.AND P6, PT, R10, RZ, !P6 ;  /* 0x000000ff0a00720c */ /* 0x000fe200077c5270 */
[----:B------:R-:W-:Y:S01]  /*0690*/  VIADD R11, R185, 0x40 ;  /* 0x00000040b90b7836 */ /* 0x000fe20000000000 */
[----:B------:R-:W-:Y:S01]  /*06a0*/  ISETP.NE.AND P1, PT, R199, -0x1, PT ;  /* 0xffffffffc700780c */ /* 0x000fe20003f25270 */
[----:B-1----:R-:W-:Y:S01]  /*06b0*/  IMAD.WIDE.U32 R18, R13, UR4, R18 ;  /* 0x000000040d127c25 */ /* 0x002fe2000f8e0012 */
[----:B------:R-:W-:-:S02]  /*06c0*/  ISETP.GE.AND P2, PT, R15, R194, PT ;  /* 0x000000c20f00720c */ /* 0x000fc40003f46270 */
[C---:B------:R-:W-:Y:S01]  /*06d0*/  LOP3.LUT R14, R0.reuse, 0x40, RZ, 0xfc, !PT ;  /* 0x00000040000e7812 */ /* 0x040fe200078efcff */
[----:B------:R-:W-:Y:S01]  /*06e0*/  IMAD R21, R13, UR5, R19 ;  /* 0x000000050d157c24 */ /* 0x000fe2000f8e0213 */
[----:B------:R-:W-:Y:S02]  /*06f0*/  LOP3.LUT R12, R0, 0x80, RZ, 0xfc, !PT ;  /* 0x00000080000c7812 */ /* 0x000fe400078efcff */
[----:B------:R-:W-:Y:S01]  /*0700*/  LOP3.LUT R9, R185, UR8, RZ, 0xfc, !PT ;  /* 0x00000008b9097c12 */ /* 0x000fe2000f8efcff */
[----:B------:R-:W-:Y:S06]  /*0710*/  @P0 BRA `(.L_x_76) ;  /* 0x0000000000400947 */ /* 0x000fec0003800000 */
[----:B------:R-:W1:Y:S01]  /*0720*/  LDC.64 R4, c[0x0][0x408] ;  /* 0x00010200ff047b82 */ /* 0x000e620000000a00 */
[----:B------:R-:W3:Y:S01]  /*0730*/  LDCU UR6, c[0x0][0x440] ;  /* 0x00008800ff0677ac */ /* 0x000ee20008000800 */
[----:B------:R-:W-:Y:S01]  /*0740*/  IMAD.MOV.U32 R20, RZ, RZ, R18 ;  /* 0x000000ffff147224 */ /* 0x000fe200078e0012 */
[----:B------:R-:W5:Y:S01]  /*0750*/  LDCU.64 UR4, c[0x0][0x3f0] ;  /* 0x00007e00ff0477ac */ /* 0x000f620008000a00 */
[----:B---3--:R-:W-:Y:S02]  /*0760*/  ISETP.GE.AND P5, PT, R0, UR6, PT ;  /* 0x0000000600007c0c */ /* 0x008fe4000bfa6270 */
[----:B------:R-:W-:Y:S02]  /*0770*/  ISETP.GE.AND P4, PT, R14, UR6, PT ;  /* 0x000000060e007c0c */ /* 0x000fe4000bf86270 */
[----:B------:R-:W-:Y:S01]  /*0780*/  ISETP.GE.AND P3, PT, R12, UR6, PT ;  /* 0x000000060c007c0c */ /* 0x000fe2000bf66270 */
[----:B-1----:R-:W-:Y:S02]  /*0790*/  IMAD R10, R4, UR9, RZ ;  /* 0x00000009040a7c24 */ /* 0x002fe4000f8e02ff */
[----:B------:R-:W-:-:S04]  /*07a0*/  IMAD.WIDE.U32 R22, R9, R4, R20 ;  /* 0x0000000409167225 */ /* 0x000fc800078e0014 */
[----:B------:R-:W-:Y:S01]  /*07b0*/  IMAD R5, R9, R5, R10 ;  /* 0x0000000509057224 */ /* 0x000fe200078e020a */
[----:B-----5:R-:W-:-:S03]  /*07c0*/  LEA R4, P0, R22, UR4, 0x1 ;  /* 0x0000000416047c11 */ /* 0x020fc6000f8008ff */
[----:B------:R-:W-:-:S05]  /*07d0*/  IMAD.IADD R5, R23, 0x1, R5 ;  /* 0x0000000117057824 */ /* 0x000fca00078e0205 */
[----:B------:R-:W-:-:S05]  /*07e0*/  LEA.HI.X R5, R22, UR5, R5, 0x1, P0 ;  /* 0x0000000516057c11 */ /* 0x000fca00080f0c05 */
[----:B------:R1:W-:Y:S04]  /*07f0*/  @!P5 STG.E.128 desc[UR16][R4.64], RZ ;  /* 0x000000ff0400d986 */ /* 0x0003e8000c101d10 */
[----:B------:R1:W-:Y:S04]  /*0800*/  @!P4 STG.E.128 desc[UR16][R4.64+0x80], RZ ;  /* 0x000080ff0400c986 */ /* 0x0003e8000c101d10 */
[----:B------:R1:W-:Y:S02]  /*0810*/  @!P3 STG.E.128 desc[UR16][R4.64+0x100], RZ ;  /* 0x000100ff0400b986 */ /* 0x0003e4000c101d10 */
.L_x_76:
[----:B------:R-:W-:Y:S05]  /*0820*/  BSYNC.RECONVERGENT B0 ;  /* 0x0000000000007941 */ /* 0x000fea0003800200 */
.L_x_75:
[----:B------:R-:W-:Y:S01]  /*0830*/  BSSY.RECONVERGENT B0, `(.L_x_77) ;  /* 0x0000016000007945 */ /* 0x000fe20003800200 */
[----:B------:R-:W-:-:S03]  /*0840*/  ISETP.GE.AND P0, PT, R11, R194, PT ;  /* 0x000000c20b00720c */ /* 0x000fc60003f06270 */
[----:B------:R-:W-:Y:S10]  /*0850*/  @P2 BRA `(.L_x_78) ;  /* 0x00000000004c2947 */ /* 0x000ff40003800000 */
[----:B------:R-:W3:Y:S01]  /*0860*/  LDCU.64 UR6, c[0x0][0x408] ;  /* 0x00008100ff0677ac */ /* 0x000ee20008000a00 */
[----:B-1----:R-:W-:Y:S01]  /*0870*/  IADD3 R5, P2, PT, R9, 0x20, RZ ;  /* 0x0000002009057810 */ /* 0x002fe20007f5e0ff */
[----:B------:R-:W-:Y:S01]  /*0880*/  IMAD.MOV.U32 R22, RZ, RZ, R18 ;  /* 0x000000ffff167224 */ /* 0x000fe200078e0012 */
[----:B------:R-:W-:Y:S01]  /*0890*/  MOV R23, R21 ;  /* 0x0000001500177202 */ /* 0x000fe20000000f00 */
[----:B------:R-:W1:Y:S02]  /*08a0*/  LDCU UR10, c[0x0][0x440] ;  /* 0x00008800ff0a77ac */ /* 0x000e640008000800 */
[----:B------:R-:W-:Y:S01]  /*08b0*/  IMAD.X R4, RZ, RZ, UR9, P2 ;  /* 0x00000009ff047e24 */ /* 0x000fe200090e06ff */
[----:B------:R-:W5:Y:S03]  /*08c0*/  LDCU.64 UR4, c[0x0][0x3f0] ;  /* 0x00007e00ff0477ac */ /* 0x000f660008000a00 */
[----:B---3--:R-:W-:-:S02]  /*08d0*/  IMAD R4, R4, UR6, RZ ;  /* 0x0000000604047c24 */ /* 0x008fc4000f8e02ff */
[----:B------:R-:W-:Y:S01]  /*08e0*/  IMAD.WIDE.U32 R22, R5, UR6, R22 ;  /* 0x0000000605167c25 */ /* 0x000fe2000f8e0016 */
[----:B-1----:R-:W-:-:S03]  /*08f0*/  ISETP.GE.AND P4, PT, R0, UR10, PT ;  /* 0x0000000a00007c0c */ /* 0x002fc6000bf86270 */
[----:B------:R-:W-:Y:S01]  /*0900*/  IMAD R4, R5, UR7, R4 ;  /* 0x0000000705047c24 */ /* 0x000fe2000f8e0204 */
[----:B------:R-:W-:Y:S02]  /*0910*/  ISETP.GE.AND P3, PT, R14, UR10, PT ;  /* 0x0000000a0e007c0c */ /* 0x000fe4000bf66270 */
[----:B------:R-:W-:Y:S01]  /*0920*/  ISETP.GE.AND P2, PT, R12, UR10, PT ;  /* 0x0000000a0c007c0c */ /* 0x000fe2000bf46270 */
[----:B------:R-:W-:Y:S01]  /*0930*/  IMAD.IADD R5, R23, 0x1, R4 ;  /* 0x0000000117057824 */ /* 0x000fe200078e0204 */
[----:B-----5:R-:W-:-:S04]  /*0940*/  LEA R24, P5, R22, UR4, 0x1 ;  /* 0x0000000416187c11 */ /* 0x020fc8000f8a08ff */
[----:B------:R-:W-:-:S05]  /*0950*/  LEA.HI.X R25, R22, UR5, R5, 0x1, P5 ;  /* 0x0000000516197c11 */ /* 0x000fca000a8f0c05 */
[----:B------:R3:W-:Y:S04]  /*0960*/  @!P4 STG.E.128 desc[UR16][R24.64], RZ ;  /* 0x000000ff1800c986 */ /* 0x0007e8000c101d10 */
[----:B------:R3:W-:Y:S04]  /*0970*/  @!P3 STG.E.128 desc[UR16][R24.64+0x80], RZ ;  /* 0x000080ff1800b986 */ /* 0x0007e8000c101d10 */
[----:B------:R3:W-:Y:S02]  /*0980*/  @!P2 STG.E.128 desc[UR16][R24.64+0x100], RZ ;  /* 0x000100ff1800a986 */ /* 0x0007e4000c101d10 */
.L_x_78:
[----:B------:R-:W-:Y:S05]  /*0990*/  BSYNC.RECONVERGENT B0 ;  /* 0x0000000000007941 */ /* 0x000fea0003800200 */
.L_x_77:
[----:B------:R-:W-:Y:S01]  /*09a0*/  BSSY.RECONVERGENT B0, `(.L_x_79) ;  /* 0x0000019000007945 */ /* 0x000fe20003800200 */
[----:B----4-:R-:W-:Y:S01]  /*09b0*/  IMAD R13, R13, R6, RZ ;  /* 0x000000060d0d7224 */ /* 0x010fe200078e02ff */
[----:B------:R-:W-:Y:S01]  /*09c0*/  ISETP.NE.AND P2, PT, R0, RZ, PT ;  /* 0x000000ff0000720c */ /* 0x000fe20003f45270 */
[----:B--2---:R-:W-:Y:S01]  /*09d0*/  IMAD R6, R2, R3, RZ ;  /* 0x0000000302067224 */ /* 0x004fe200078e02ff */
[----:B-1----:R-:W-:Y:S01]  /*09e0*/  IADD3 R5, PT, PT, R185, 0x60, RZ ;  /* 0x00000060b9057810 */ /* 0x002fe20007ffe0ff */
[----:B------:R-:W-:Y:S10]  /*09f0*/  @P0 BRA `(.L_x_80) ;  /* 0x00000000004c0947 */ /* 0x000ff40003800000 */
[----:B------:R-:W1:Y:S01]  /*0a00*/  LDCU.64 UR6, c[0x0][0x408] ;  /* 0x00008100ff0677ac */ /* 0x000e620008000a00 */
[----:B------:R-:W-:Y:S01]  /*0a10*/  IADD3 R4, P0, PT, R9, 0x40, RZ ;  /* 0x0000004009047810 */ /* 0x000fe20007f1e0ff */
[----:B------:R-:W-:Y:S01]  /*0a20*/  IMAD.MOV.U32 R22, RZ, RZ, R18 ;  /* 0x000000ffff167224 */ /* 0x000fe200078e0012 */
[----:B------:R-:W-:Y:S01]  /*0a30*/  MOV R23, R21 ;  /* 0x0000001500177202 */ /* 0x000fe20000000f00 */
[----:B------:R-:W2:Y:S02]  /*0a40*/  LDCU UR10, c[0x0][0x440] ;  /* 0x00008800ff0a77ac */ /* 0x000ea40008000800 */
[----:B------:R-:W-:Y:S01]  /*0a50*/  IMAD.X R3, RZ, RZ, UR9, P0 ;  /* 0x00000009ff037e24 */ /* 0x000fe200080e06ff */
[----:B------:R-:W3:Y:S03]  /*0a60*/  LDCU.64 UR4, c[0x0][0x3f0] ;  /* 0x00007e00ff0477ac */ /* 0x000ee60008000a00 */
[----:B-1----:R-:W-:-:S02]  /*0a70*/  IMAD R3, R3, UR6, RZ ;  /* 0x0000000603037c24 */ /* 0x002fc4000f8e02ff */
[----:B------:R-:W-:Y:S01]  /*0a80*/  IMAD.WIDE.U32 R22, R4, UR6, R22 ;  /* 0x0000000604167c25 */ /* 0x000fe2000f8e0016 */
[----:B--2---:R-:W-:-:S03]  /*0a90*/  ISETP.GE.AND P4, PT, R0, UR10, PT ;  /* 0x0000000a00007c0c */ /* 0x004fc6000bf86270 */
[----:B------:R-:W-:Y:S01]  /*0aa0*/  IMAD R3, R4, UR7, R3 ;  /* 0x0000000704037c24 */ /* 0x000fe2000f8e0203 */
[----:B------:R-:W-:Y:S02]  /*0ab0*/  ISETP.GE.AND P3, PT, R14, UR10, PT ;  /* 0x0000000a0e007c0c */ /* 0x000fe4000bf66270 */
[----:B------:R-:W-:Y:S01]  /*0ac0*/  ISETP.GE.AND P0, PT, R12, UR10, PT ;  /* 0x0000000a0c007c0c */ /* 0x000fe2000bf06270 */
[----:B------:R-:W-:Y:S01]  /*0ad0*/  IMAD.IADD R3, R23, 0x1, R3 ;  /* 0x0000000117037824 */ /* 0x000fe200078e0203 */
[----:B---3--:R-:W-:-:S04]  /*0ae0*/  LEA R24, P5, R22, UR4, 0x1 ;  /* 0x0000000416187c11 */ /* 0x008fc8000f8a08ff */
[----:B------:R-:W-:-:S05]  /*0af0*/  LEA.HI.X R25, R22, UR5, R3, 0x1, P5 ;  /* 0x0000000516197c11 */ /* 0x000fca000a8f0c03 */
[----:B------:R1:W-:Y:S04]  /*0b00*/  @!P4 STG.E.128 desc[UR16][R24.64], RZ ;  /* 0x000000ff1800c986 */ /* 0x0003e8000c101d10 */
[----:B------:R1:W-:Y:S04]  /*0b10*/  @!P3 STG.E.128 desc[UR16][R24.64+0x80], RZ ;  /* 0x000080ff1800b986 */ /* 0x0003e8000c101d10 */
[----:B------:R1:W-:Y:S02]  /*0b20*/  @!P0 STG.E.128 desc[UR16][R24.64+0x100], RZ ;  /* 0x000100ff18008986 */ /* 0x0003e4000c101d10 */
.L_x_80:
[----:B------:R-:W-:Y:S05]  /*0b30*/  BSYNC.RECONVERGENT B0 ;  /* 0x0000000000007941 */ /* 0x000fea0003800200 */
.L_x_79:
[-C--:B------:R-:W-:Y:S01]  /*0b40*/  ISETP.GE.AND P0, PT, R5, R194.reuse, PT ;  /* 0x000000c20500720c */ /* 0x080fe20003f06270 */
[----:B------:R-:W-:Y:S01]  /*0b50*/  BSSY.RECONVERGENT B0, `(.L_x_81) ;  /* 0x000001c000007945 */ /* 0x000fe20003800200 */
[----:B------:R-:W-:Y:S01]  /*0b60*/  SEL R6, R6, R199, !P1 ;  /* 0x000000c706067207 */ /* 0x000fe20004800000 */
[----:B------:R-:W-:Y:S01]  /*0b70*/  @!P6 IMAD R13, R2, R7, R13 ;  /* 0x00000007020de224 */ /* 0x000fe200078e020d */
[-C--:B------:R-:W-:Y:S02]  /*0b80*/  ISETP.GE.OR P5, PT, R185, R194.reuse, P2 ;  /* 0x000000c2b900720c */ /* 0x080fe400017a6670 */
[-C--:B------:R-:W-:Y:S02]  /*0b90*/  ISETP.GE.OR P4, PT, R15, R194.reuse, P2 ;  /* 0x000000c20f00720c */ /* 0x080fe40001786670 */
[----:B------:R-:W-:Y:S02]  /*0ba0*/  ISETP.GE.OR P3, PT, R11, R194, P2 ;  /* 0x000000c20b00720c */ /* 0x000fe40001766670 */
[----:B------:R-:W-:-:S02]  /*0bb0*/  SHF.R.S32.HI R2, RZ, 0x1f, R6 ;  /* 0x0000001fff027819 */ /* 0x000fc40000011406 */
[----:B------:R-:W-:Y:S02]  /*0bc0*/  ISETP.GE.OR P2, PT, R5, R194, P2 ;  /* 0x000000c20500720c */ /* 0x000fe40001746670 */
[----:B------:R-:W-:Y:S01]  /*0bd0*/  SEL R6, R6, RZ, P6 ;  /* 0x000000ff06067207 */ /* 0x000fe20003000000 */
[----:B------:R-:W-:Y:S10]  /*0be0*/  @P0 BRA `(.L_x_82) ;  /* 0x0000000000480947 */ /* 0x000ff40003800000 */
[----:B------:R-:W2:Y:S01]  /*0bf0*/  LDCU.64 UR6, c[0x0][0x408] ;  /* 0x00008100ff0677ac */ /* 0x000ea20008000a00 */
[----:B------:R-:W-:Y:S01]  /*0c00*/  IADD3 R4, P0, PT, R9, 0x60, RZ ;  /* 0x0000006009047810 */ /* 0x000fe20007f1e0ff */
[----:B------:R-:W-:Y:S01]  /*0c10*/  IMAD.MOV.U32 R19, RZ, RZ, R21 ;  /* 0x000000ffff137224 */ /* 0x000fe200078e0015 */
[----:B------:R-:W4:Y:S03]  /*0c20*/  LDCU UR10, c[0x0][0x440] ;  /* 0x00008800ff0a77ac */ /* 0x000f260008000800 */
[----:B------:R-:W-:Y:S01]  /*0c30*/  IMAD.X R3, RZ, RZ, UR9, P0 ;  /* 0x00000009ff037e24 */ /* 0x000fe200080e06ff */
[----:B------:R-:W5:Y:S03]  /*0c40*/  LDCU.64 UR4, c[0x0][0x3f0] ;  /* 0x00007e00ff0477ac */ /* 0x000f660008000a00 */
[----:B--2---:R-:W-:-:S02]  /*0c50*/  IMAD R3, R3, UR6, RZ ;  /* 0x0000000603037c24 */ /* 0x004fc4000f8e02ff */
[----:B------:R-:W-:Y:S01]  /*0c60*/  IMAD.WIDE.U32 R18, R4, UR6, R18 ;  /* 0x0000000604127c25 */ /* 0x000fe2000f8e0012 */
[----:B----4-:R-:W-:-:S03]  /*0c70*/  ISETP.GE.AND P0, PT, R0, UR10, PT ;  /* 0x0000000a00007c0c */ /* 0x010fc6000bf06270 */
[----:B------:R-:W-:Y:S01]  /*0c80*/  IMAD R3, R4, UR7, R3 ;  /* 0x0000000704037c24 */ /* 0x000fe2000f8e0203 */
[----:B-----5:R-:W-:-:S03]  /*0c90*/  LEA R20, P1, R18, UR4, 0x1 ;  /* 0x0000000412147c11 */ /* 0x020fc6000f8208ff */
[----:B------:R-:W-:-:S05]  /*0ca0*/  IMAD.IADD R3, R19, 0x1, R3 ;  /* 0x0000000113037824 */ /* 0x000fca00078e0203 */
[----:B------:R-:W-:Y:S02]  /*0cb0*/  LEA.HI.X R21, R18, UR5, R3, 0x1, P1 ;  /* 0x0000000512157c11 */ /* 0x000fe400088f0c03 */
[----:B------:R-:W-:-:S03]  /*0cc0*/  ISETP.GE.AND P1, PT, R14, UR10, PT ;  /* 0x0000000a0e007c0c */ /* 0x000fc6000bf26270 */
[----:B------:R2:W-:Y:S01]  /*0cd0*/  @!P0 STG.E.128 desc[UR16][R20.64], RZ ;  /* 0x000000ff14008986 */ /* 0x0005e2000c101d10 */
[----:B------:R-:W-:-:S09]  /*0ce0*/  ISETP.GE.AND P0, PT, R12, UR10, PT ;  /* 0x0000000a0c007c0c */ /* 0x000fd2000bf06270 */
[----:B------:R2:W-:Y:S04]  /*0cf0*/  @!P1 STG.E.128 desc[UR16][R20.64+0x80], RZ ;  /* 0x000080ff14009986 */ /* 0x0005e8000c101d10 */
[----:B------:R2:W-:Y:S02]  /*0d00*/  @!P0 STG.E.128 desc[UR16][R20.64+0x100], RZ ;  /* 0x000100ff14008986 */ /* 0x0005e4000c101d10 */
.L_x_82:
[----:B------:R-:W-:Y:S05]  /*0d10*/  BSYNC.RECONVERGENT B0 ;  /* 0x0000000000007941 */ /* 0x000fea0003800200 */
.L_x_81:
[--C-:B------:R-:W-:Y:S01]  /*0d20*/  IADD3 R6, P1, P0, R16, R6, R13.reuse ;  /* 0x0000000610067210 */ /* 0x100fe2000783e00d */
[----:B------:R-:W-:Y:S01]  /*0d30*/  BSSY.RECONVERGENT B0, `(.L_x_83) ;  /* 0x000000e000007945 */ /* 0x000fe20003800200 */
[----:B------:R-:W-:Y:S02]  /*0d40*/  SEL R2, R2, RZ, P6 ;  /* 0x000000ff02027207 */ /* 0x000fe40003000000 */
[----:B------:R-:W-:Y:S02]  /*0d50*/  SHF.R.S32.HI R3, RZ, 0x1f, R16 ;  /* 0x0000001fff037819 */ /* 0x000fe40000011410 */
[----:B------:R-:W-:-:S04]  /*0d60*/  SHF.R.S32.HI R13, RZ, 0x1f, R13 ;  /* 0x0000001fff0d7819 */ /* 0x000fc8000001140d */
[----:B------:R-:W-:Y:S01]  /*0d70*/  IADD3.X R2, PT, PT, R3, R2, R13, P1, P0 ;  /* 0x0000000203027210 */ /* 0x000fe20000fe040d */
[----:B------:R-:W-:Y:S06]  /*0d80*/  @P5 BRA `(.L_x_84) ;  /* 0x0000000000205947 */ /* 0x000fec0003800000 */
        /* <DEDUP_REMOVED lines=8> */
.L_x_84:
[----:B------:R-:W-:Y:S05]  /*0e10*/  BSYNC.RECONVERGENT B0 ;  /* 0x0000000000007941 */ /* 0x000fea0003800200 */
.L_x_83:
[----:B------:R-:W-:Y:S04]  /*0e20*/  BSSY.RECONVERGENT B0, `(.L_x_85) ;  /* 0x000000a000007945 */ /* 0x000fe80003800200 */
[----:B------:R-:W-:Y:S05]  /*0e30*/  @P4 BRA `(.L_x_86) ;  /* 0x0000000000204947 */ /* 0x000fea0003800000 */
[----:B------:R-:W5:Y:S01]  /*0e40*/  LDCU.64 UR4, c[0x0][0x420] ;  /* 0x00008400ff0477ac */ /* 0x000f620008000a00 */
[----:B------:R-:W-:-:S05]  /*0e50*/  IMAD R15, R15, R8, RZ ;  /* 0x000000080f0f7224 */ /* 0x000fca00078e02ff */
[----:B----4-:R-:W-:-:S04]  /*0e60*/  IADD3 R3, P0, PT, R15, R6, RZ ;  /* 0x000000060f037210 */ /* 0x010fc80007f1e0ff */
[----:B------:R-:W-:Y:S02]  /*0e70*/  LEA.HI.X.SX32 R0, R15, R2, 0x1, P0 ;  /* 0x000000020f007211 */ /* 0x000fe400000f0eff */
[----:B-----5:R-:W-:-:S04]  /*0e80*/  LEA R12, P0, R3, UR4, 0x2 ;  /* 0x00000004030c7c11 */ /* 0x020fc8000f8010ff */
[----:B------:R-:W-:Y:S01]  /*0e90*/  LEA.HI.X R13, R3, UR5, R0, 0x2, P0 ;  /* 0x00000005030d7c11 */ /* 0x000fe200080f1400 */
[----:B------:R-:W-:-:S05]  /*0ea0*/  IMAD.MOV.U32 R3, RZ, RZ, 0x7f800000 ;  /* 0x7f800000ff037424 */ /* 0x000fca00078e00ff */
[----:B------:R4:W-:Y:S03]  /*0eb0*/  STG.E desc[UR16][R12.64], R3 ;  /* 0x000000030c007986 */ /* 0x0009e6000c101910 */
.L_x_86:
[----:B------:R-:W-:Y:S05]  /*0ec0*/  BSYNC.RECONVERGENT B0 ;  /* 0x0000000000007941 */ /* 0x000fea0003800200 */
.L_x_85:
        /* <DEDUP_REMOVED lines=10> */
.L_x_88:
[----:B------:R-:W-:Y:S05]  /*0f70*/  BSYNC.RECONVERGENT B0 ;  /* 0x0000000000007941 */ /* 0x000fea0003800200 */
.L_x_87:
[----:B------:R-:W-:Y:S05]  /*0f80*/  @P2 EXIT ;  /* 0x000000000000294d */ /* 0x000fea0003800000 */
[----:B------:R-:W5:Y:S01]  /*0f90*/  LDCU.64 UR4, c[0x0][0x420] ;  /* 0x00008400ff0477ac */ /* 0x000f620008000a00 */
[----:B------:R-:W-:-:S05]  /*0fa0*/  IMAD R5, R5, R8, RZ ;  /* 0x0000000805057224 */ /* 0x000fca00078e02ff */
[----:B------:R-:W-:-:S04]  /*0fb0*/  IADD3 R6, P0, PT, R5, R6, RZ ;  /* 0x0000000605067210 */ /* 0x000fc80007f1e0ff */
[----:B------:R-:W-:Y:S02]  /*0fc0*/  LEA.HI.X.SX32 R5, R5, R2, 0x1, P0 ;  /* 0x0000000205057211 */ /* 0x000fe400000f0eff */
[----:B-----5:R-:W-:-:S04]  /*0fd0*/  LEA R2, P0, R6, UR4, 0x2 ;  /* 0x0000000406027c11 */ /* 0x020fc8000f8010ff */
[----:B----4-:R-:W-:Y:S01]  /*0fe0*/  LEA.HI.X R3, R6, UR5, R5, 0x2, P0 ;  /* 0x0000000506037c11 */ /* 0x010fe200080f1405 */
[----:B------:R-:W-:-:S05]  /*0ff0*/  IMAD.MOV.U32 R5, RZ, RZ, 0x7f800000 ;  /* 0x7f800000ff057424 */ /* 0x000fca00078e00ff */
[----:B------:R-:W-:Y:S01]  /*1000*/  STG.E desc[UR16][R2.64], R5 ;  /* 0x0000000502007986 */ /* 0x000fe2000c101910 */
[----:B------:R-:W-:Y:S05]  /*1010*/  EXIT ;  /* 0x000000000000794d */ /* 0x000fea0003800000 */
.L_x_73:
[----:B------:R-:W-:Y:S02]  /*1020*/  ISETP.NE.AND P0, PT, R199, -0x1, PT ;  /* 0xffffffffc700780c */ /* 0x000fe40003f05270 */
[----:B------:R-:W-:-:S11]  /*1030*/  ISETP.NE.AND P2, PT, R12, -0x1, PT ;  /* 0xffffffff0c00780c */ /* 0x000fd60003f45270 */
[----:B------:R-:W1:Y:S08]  /*1040*/  @!P0 LDC.64 R6, c[0x0][0x398] ;  /* 0x0000e600ff068b82 */ /* 0x000e700000000a00 */
[----:B------:R-:W2:Y:S01]  /*1050*/  @P0 LDC.64 R4, c[0x0][0x3b0] ;  /* 0x0000ec00ff040b82 */ /* 0x000ea20000000a00 */
[----:B-1----:R-:W-:-:S04]  /*1060*/  @!P0 IMAD.WIDE.U32 R10, R2, R6, RZ ;  /* 0x00000006020a8225 */ /* 0x002fc800078e00ff */
[----:B------:R-:W-:Y:S02]  /*1070*/  @!P0 IMAD R8, R2, R7, R11 ;  /* 0x0000000702088224 */ /* 0x000fe400078e020b */
[----:B--2---:R-:W-:-:S04]  /*1080*/  @P0 IMAD.WIDE.U32 R14, R199, R4, RZ ;  /* 0x00000004c70e0225 */ /* 0x004fc800078e00ff */
        /* <DEDUP_REMOVED lines=13> */
.L_x_89:
[----:B------:R-:W1:Y:S01]  /*1160*/  LDCU.64 UR8, c[0x0][0x3b8] ;  /* 0x00007700ff0877ac */ /* 0x000e620008000a00 */
[----:B------:R-:W-:-:S05]  /*1170*/  IADD3 R14, PT, PT, R9, R12, RZ ;  /* 0x0000000c090e7210 */ /* 0x000fca0007ffe0ff */
[C---:B-1----:R-:W-:Y:S02]  /*1180*/  IMAD R6, R14.reuse, UR9, RZ ;  /* 0x000000090e067c24 */ /* 0x042fe4000f8e02ff */
[----:B------:R-:W-:-:S05]  /*1190*/  IMAD.WIDE.U32 R14, R14, UR8, RZ ;  /* 0x000000080e0e7c25 */ /* 0x000fca000f8e00ff */
[----:B------:R-:W-:Y:S02]  /*11a0*/  IADD3 R6, PT, PT, R15, R6, RZ ;  /* 0x000000060f067210 */ /* 0x000fe40007ffe0ff */
.L_x_90:
        /* <DEDUP_REMOVED lines=10> */
[----:B------:R-:W-:-:S06]  /*1250*/  IMAD.HI.U32 R16, R17, R5, R16 ;  /* 0x0000000511107227 */ /* 0x000fcc00078e0010 */
[----:B------:R-:W-:-:S04]  /*1260*/  IMAD.HI.U32 R5, R16, R3, RZ ;  /* 0x0000000310057227 */ /* 0x000fc800078e00ff */
[----:B------:R-:W-:-:S04]  /*1270*/  IMAD.MOV R16, RZ, RZ, -R5 ;  /* 0x000000ffff107224 */ /* 0x000fc800078e0a05 */
[----:B------:R-:W-:Y:S01]  /*1280*/  IMAD R16, R7, R16, R3 ;  /* 0x0000001007107224 */ /* 0x000fe200078e0203 */
[----:B------:R-:W-:-:S04]  /*1290*/  LOP3.LUT R3, R13, R4, RZ, 0x3c, !PT ;  /* 0x000000040d037212 */ /* 0x000fc800078e3cff */
[----:B------:R-:W-:Y:S02]  /*12a0*/  ISETP.GT.U32.AND P1, PT, R7, R16, PT ;  /* 0x000000100700720c */ /* 0x000fe40003f24070 */
[----:B------:R-:W-:-:S11]  /*12b0*/  ISETP.GE.AND P0, PT, R3, RZ, PT ;  /* 0x000000ff0300720c */ /* 0x000fd60003f06270 */
[-C--:B------:R-:W-:Y:S01]  /*12c0*/  @!P1 IADD3 R16, PT, PT, R16, -R7.reuse, RZ ;  /* 0x8000000710109210 */ /* 0x080fe20007ffe0ff */
[----:B------:R-:W-:Y:S01]  /*12d0*/  @!P1 VIADD R5, R5, 0x1 ;  /* 0x0000000105059836 */ /* 0x000fe20000000000 */
[----:B------:R-:W-:Y:S02]  /*12e0*/  ISETP.NE.AND P1, PT, R4, RZ, PT ;  /* 0x000000ff0400720c */ /* 0x000fe40003f25270 */
[----:B------:R-:W-:-:S13]  /*12f0*/  ISETP.GE.U32.AND P3, PT, R16, R7, PT ;  /* 0x000000071000720c */ /* 0x000fda0003f66070 */
        /* <DEDUP_REMOVED lines=18> */
.L_x_91:
[----:B------:R-:W1:Y:S01]  /*1420*/  LDC.64 R4, c[0x0][0x3c0] ;  /* 0x0000f000ff047b82 */ /* 0x000e620000000a00 */
[----:B------:R-:W-:-:S05]  /*1430*/  IADD3 R9, PT, PT, R9, R12, RZ ;  /* 0x0000000c09097210 */ /* 0x000fca0007ffe0ff */
[C---:B-1----:R-:W-:Y:S02]  /*1440*/  IMAD R2, R9.reuse, R5, RZ ;  /* 0x0000000509027224 */ /* 0x042fe400078e02ff */
[----:B------:R-:W-:-:S05]  /*1450*/  IMAD.WIDE.U32 R16, R9, R4, RZ ;  /* 0x0000000409107225 */ /* 0x000fca00078e00ff */
[----:B------:R-:W-:Y:S02]  /*1460*/  IADD3 R2, PT, PT, R17, R2, RZ ;  /* 0x0000000211027210 */ /* 0x000fe40007ffe0ff */
[----:B------:R-:W-:-:S07]  /*1470*/  MOV R12, R16 ;  /* 0x00000010000c7202 */ /* 0x000fce0000000f00 */
.L_x_92:
[----:B------:R-:W-:Y:S01]  /*1480*/  IMAD.SHL.U32 R205, R185, 0x8, RZ ;  /* 0x00000008b9cd7824 */ /* 0x000fe200078e00ff */
[----:B------:R-:W1:Y:S01]  /*1490*/  LDCU.128 UR4, c[0x0][0x3d0] ;  /* 0x00007a00ff0477ac */ /* 0x000e620008000c00 */
[--C-:B------:R-:W-:Y:S01]  /*14a0*/  SHF.R.U32.HI R9, RZ, 0x3, R185.reuse ;  /* 0x00000003ff097819 */ /* 0x100fe200000116b9 */
[----:B------:R-:W2:Y:S01]  /*14b0*/  S2UR UR18, SR_CgaCtaId ;  /* 0x00000000001279c3 */ /* 0x000ea20000008800 */
[----:B------:R-:W-:Y:S01]  /*14c0*/  VIADD R194, R194, -UR20 ;  /* 0x80000014c2c27c36 */ /* 0x000fe20008000000 */
[----:B------:R-:W-:Y:S01]  /*14d0*/  LOP3.LUT R184, R205, 0x38, RZ, 0xc0, !PT ;  /* 0x00000038cdb87812 */ /* 0x000fe200078ec0ff */
[----:B------:R-:W3:Y:S01]  /*14e0*/  LDCU.64 UR12, c[0x0][0x390] ;  /* 0x00007200ff0c77ac */ /* 0x000ee20008000a00 */
[----:B------:R-:W-:Y:S01]  /*14f0*/  IMAD.SHL.U32 R133, R185, 0x40, RZ ;  /* 0x00000040b9857824 */ /* 0x000fe200078e00ff */
[----:B------:R-:W-:Y:S01]  /*1500*/  SHF.R.U32.HI R187, RZ, 0x1, R185 ;  /* 0x00000001ffbb7819 */ /* 0x000fe200000116b9 */
[----:B------:R-:W-:Y:S01]  /*1510*/  BSSY.RECONVERGENT B0, `(.L_x_93) ;  /* 0x000004b000007945 */ /* 0x000fe20003800200 */
[C---:B------:R-:W-:Y:S01]  /*1520*/  IADD3 R14, P1, PT, R184.reuse, R14, RZ ;  /* 0x0000000eb80e7210 */ /* 0x040fe20007f3e0ff */
[----:B------:R-:W4:Y:S01]  /*1530*/  LDCU.64 UR14, c[0x0][0x388] ;  /* 0x00007100ff0e77ac */ /* 0x000f220008000a00 */
[----:B------:R-:W-:-:S02]  /*1540*/  IADD3 R16, P0, PT, R184, R12, RZ ;  /* 0x0000000cb8107210 */ /* 0x000fc40007f1e0ff */
[C---:B------:R-:W-:Y:S01]  /*1550*/  LOP3.LUT R12, R205.reuse, 0x1e00, RZ, 0xc0, !PT ;  /* 0x00001e00cd0c7812 */ /* 0x040fe200078ec0ff */
[----:B------:R-:W-:Y:S01]  /*1560*/  IMAD.X R15, RZ, RZ, R6, P1 ;  /* 0x000000ffff0f7224 */ /* 0x000fe200008e0606 */
[----:B------:R-:W5:Y:S01]  /*1570*/  LDCU.64 UR10, c[0x0][0x3c8] ;  /* 0x00007900ff0a77ac */ /* 0x000f620008000a00 */
[----:B------:R-:W-:Y:S01]  /*1580*/  IMAD.X R17, RZ, RZ, R2, P0 ;  /* 0x000000ffff117224 */ /* 0x000fe200000e0602 */
[----:B------:R-:W-:Y:S01]  /*1590*/  LOP3.LUT R2, R205, 0x1f8, RZ, 0xc0, !PT ;  /* 0x000001f8cd027812 */ /* 0x000fe200078ec0ff */
[C---:B------:R-:W-:Y:S01]  /*15a0*/  IMAD.WIDE.U32 R6, R9.reuse, UR8, R14 ;  /* 0x0000000809067c25 */ /* 0x040fe2000f8e000e */
[----:B------:R-:W-:Y:S02]  /*15b0*/  IADD3 R10, P0, PT, R184, R10, RZ ;  /* 0x0000000ab80a7210 */ /* 0x000fe40007f1e0ff */
[----:B------:R-:W-:Y:S01]  /*15c0*/  LOP3.LUT R201, R2, 0x38, R185, 0x78, !PT ;  /* 0x0000003802c97812 */ /* 0x000fe200078e78b9 */
[----:B------:R-:W-:Y:S01]  /*15d0*/  IMAD.WIDE.U32 R14, R9, R4, R16 ;  /* 0x00000004090e7225 */ /* 0x000fe200078e0010 */
[----:B------:R-:W-:-:S02]  /*15e0*/  SHF.R.S32.HI R16, RZ, 0x1f, R3 ;  /* 0x0000001fff107819 */ /* 0x000fc40000011403 */
[----:B------:R-:W-:Y:S01]  /*15f0*/  LOP3.LUT R201, R201, R12, RZ, 0xfc, !PT ;  /* 0x0000000cc9c97212 */ /* 0x000fe200078efcff */
[C---:B------:R-:W-:Y:S01]  /*1600*/  IMAD R7, R9.reuse, UR9, R7 ;  /* 0x0000000909077c24 */ /* 0x040fe2000f8e0207 */
[----:B------:R-:W-:Y:S01]  /*1610*/  LOP3.LUT R204, R184, 0x40, RZ, 0xfc, !PT ;  /* 0x00000040b8cc7812 */ /* 0x000fe200078efcff */
[----:B-1----:R-:W-:Y:S01]  /*1620*/  IMAD R18, R16, UR4, RZ ;  /* 0x0000000410127c24 */ /* 0x002fe2000f8e02ff */
[----:B------:R-:W-:Y:S01]  /*1630*/  LOP3.LUT R203, R184, 0x80, RZ, 0xfc, !PT ;  /* 0x00000080b8cb7812 */ /* 0x000fe200078efcff */
[----:B------:R-:W-:Y:S02]  /*1640*/  IMAD R16, R16, UR6, RZ ;  /* 0x0000000610107c24 */ /* 0x000fe4000f8e02ff */
[----:B------:R-:W-:Y:S02]  /*1650*/  IMAD R15, R9, R5, R15 ;  /* 0x00000005090f7224 */ /* 0x000fe400078e020f */
[C---:B------:R-:W-:Y:S01]  /*1660*/  IMAD R197, R3.reuse, UR5, R18 ;  /* 0x0000000503c57c24 */ /* 0x040fe2000f8e0212 */
[----:B------:R-:W-:Y:S01]  /*1670*/  UMOV UR5, 0x400 ;  /* 0x0000040000057882 */ /* 0x000fe20000000000 */
[C---:B------:R-:W-:Y:S01]  /*1680*/  IMAD R195, R3.reuse, UR7, R16 ;  /* 0x0000000703c37c24 */ /* 0x040fe2000f8e0210 */
[----:B--2---:R-:W-:Y:S01]  /*1690*/  ULEA UR5, UR18, UR5, 0x18 ;  /* 0x0000000512057291 */ /* 0x004fe2000f8ec0ff */
[----:B------:R-:W-:Y:S01]  /*16a0*/  IMAD.WIDE.U32 R6, R3, UR4, R6 ;  /* 0x0000000403067c25 */ /* 0x000fe2000f8e0006 */
[----:B------:R-:W-:-:S03]  /*16b0*/  USHF.R.U32.HI UR4, URZ, 0x19, UR19 ;  /* 0x00000019ff047899 */ /* 0x000fc60008011613 */
[----:B------:R-:W-:Y:S01]  /*16c0*/  IMAD.WIDE.U32 R2, R3, UR6, R14 ;  /* 0x0000000603027c25 */ /* 0x000fe2000f8e000e */
[----:B------:R-:W-:Y:S01]  /*16d0*/  USHF.L.U32 UR6, UR19, 0x7, URZ ;  /* 0x0000000713067899 */ /* 0x000fe200080006ff */
[----:B----4-:R-:W-:Y:S02]  /*16e0*/  LEA R198, P1, R6, UR14, 0x1 ;  /* 0x0000000e06c67c11 */ /* 0x010fe4000f8208ff */
[----:B------:R-:W-:Y:S01]  /*16f0*/  IMAD.X R11, RZ, RZ, R8, P0 ;  /* 0x000000ffff0b7224 */ /* 0x000fe200000e0608 */
[C---:B---3--:R-:W-:Y:S01]  /*1700*/  LEA R196, P0, R2.reuse, UR12, 0x1 ;  /* 0x0000000c02c47c11 */ /* 0x048fe2000f8008ff */
[----:B------:R-:W-:Y:S01]  /*1710*/  IMAD.IADD R195, R3, 0x1, R195 ;  /* 0x0000000103c37824 */ /* 0x000fe200078e02c3 */
[----:B------:R-:W-:Y:S01]  /*1720*/  LOP3.LUT R3, R9, UR6, RZ, 0xfc, !PT ;  /* 0x0000000609037c12 */ /* 0x000fe2000f8efcff */
[----:B------:R-:W-:Y:S01]  /*1730*/  IMAD.IADD R197, R7, 0x1, R197 ;  /* 0x0000000107c57824 */ /* 0x000fe200078e02c5 */
[----:B------:R-:W-:Y:S01]  /*1740*/  LOP3.LUT R7, R187, 0x8, RZ, 0xc0, !PT ;  /* 0x00000008bb077812 */ /* 0x000fe200078ec0ff */
[----:B-----5:R-:W-:Y:S01]  /*1750*/  IMAD.WIDE.U32 R10, R13, UR10, R10 ;  /* 0x0000000a0d0a7c25 */ /* 0x020fe2000f8e000a */
[----:B------:R-:W-:-:S02]  /*1760*/  LEA.HI.X R195, R2, UR13, R195, 0x1, P0 ;  /* 0x0000000d02c37c11 */ /* 0x000fc400080f0cc3 */
[----:B------:R-:W-:Y:S01]  /*1770*/  ISETP.GE.AND P0, PT, R9, R194, PT ;  /* 0x000000c20900720c */ /* 0x000fe20003f06270 */
[----:B------:R-:W-:Y:S01]  /*1780*/  IMAD R13, R13, UR11, R11 ;  /* 0x0000000b0d0d7c24 */ /* 0x000fe2000f8e020b */
[----:B------:R-:W-:Y:S02]  /*1790*/  LOP3.LUT R2, R184, 0x1c0, R133, 0xf8, !PT ;  /* 0x000001c0b8027812 */ /* 0x000fe400078ef885 */
[----:B------:R-:W-:Y:S02]  /*17a0*/  LEA.HI.X R197, R6, UR15, R197, 0x1, P1 ;  /* 0x0000000f06c57c11 */ /* 0x000fe400088f0cc5 */
[----:B------:R-:W-:Y:S02]  /*17b0*/  LOP3.LUT R84, R2, R7, RZ, 0x3c, !PT ;  /* 0x0000000702547212 */ /* 0x000fe400078e3cff */
[----:B------:R-:W-:-:S05]  /*17c0*/  LEA R201, R201, UR5, 0x1 ;  /* 0x00000005c9c97c11 */ /* 0x000fca000f8e08ff */
[----:B------:R-:W-:Y:S05]  /*17d0*/  @P0 BRA `(.L_x_94) ;  /* 0x0000000000780947 */ /* 0x000fea0003800000 */
[----:B------:R-:W1:Y:S01]  /*17e0*/  LDC.64 R6, c[0x0][0x3b0] ;  /* 0x0000ec00ff067b82 */ /* 0x000e620000000a00 */
[----:B------:R-:W2:Y:S01]  /*17f0*/  LDCU UR10, c[0x0][0x440] ;  /* 0x00008800ff0a77ac */ /* 0x000ea20008000800 */
[----:B------:R-:W-:Y:S01]  /*1800*/  IMAD.MOV.U32 R12, RZ, RZ, R10 ;  /* 0x000000ffff0c7224 */ /* 0x000fe200078e000a */
[----:B------:R-:W3:Y:S01]  /*1810*/  LDCU.64 UR6, c[0x0][0x380] ;  /* 0x00007000ff0677ac */ /* 0x000ee20008000a00 */
[----:B--2---:R-:W-:Y:S02]  /*1820*/  ISETP.GE.AND P1, PT, R184, UR10, PT ;  /* 0x0000000ab8007c0c */ /* 0x004fe4000bf26270 */
[----:B------:R-:W-:Y:S01]  /*1830*/  ISETP.GE.AND P0, PT, R204, UR10, PT ;  /* 0x0000000acc007c0c */ /* 0x000fe2000bf06270 */
[----:B-1----:R-:W-:Y:S02]  /*1840*/  IMAD R8, R6, UR4, RZ ;  /* 0x0000000406087c24 */ /* 0x002fe4000f8e02ff */
[----:B------:R-:W-:-:S04]  /*1850*/  IMAD.WIDE.U32 R14, R3, R6, R12 ;  /* 0x00000006030e7225 */ /* 0x000fc800078e000c */
[----:B------:R-:W-:Y:S01]  /*1860*/  IMAD R7, R3, R7, R8 ;  /* 0x0000000703077224 */ /* 0x000fe200078e0208 */
[----:B---3--:R-:W-:-:S03]  /*1870*/  LEA R6, P2, R14, UR6, 0x1 ;  /* 0x000000060e067c11 */ /* 0x008fc6000f8408ff */
[----:B------:R-:W-:-:S05]  /*1880*/  IMAD.IADD R7, R15, 0x1, R7 ;  /* 0x000000010f077824 */ /* 0x000fca00078e0207 */
[----:B------:R-:W-:-:S05]  /*1890*/  LEA.HI.X R7, R14, UR7, R7, 0x1, P2 ;  /* 0x000000070e077c11 */ /* 0x000fca00090f0c07 */
[----:B------:R-:W-:Y:S01]  /*18a0*/  @!PT LDS RZ, [RZ] ;  /* 0x00000000fffff984 */ /* 0x000fe20000000800 */
[----:B------:R-:W-:Y:S01]  /*18b0*/  @!PT LDS RZ, [RZ] ;  /* 0x00000000fffff984 */ /* 0x000fe20000000800 */
[----:B------:R-:W-:Y:S01]  /*18c0*/  @!PT LDS RZ, [RZ] ;  /* 0x00000000fffff984 */ /* 0x000fe20000000800 */
[----:B------:R1:W-:Y:S04]  /*18d0*/  @!P1 LDGSTS.E.BYPASS.LTC128B.128 [R201], desc[UR16][R6.64] ;  /* 0x0000000006c99fae */ /* 0x0003e8000b981a10 */
[----:B------:R1:W-:Y:S04]  /*18e0*/  @P1 STS.128 [R201], RZ ;  /* 0x000000ffc9001388 */ /* 0x0003e80000000c00 */
[----:B------:R-:W-:Y:S01]  /*18f0*/  @!PT LDS RZ, [RZ] ;  /* 0x00000000fffff984 */ /* 0x000fe20000000800 */
[----:B------:R-:W-:Y:S01]  /*1900*/  @!PT LDS RZ, [RZ] ;  /* 0x00000000fffff984 */ /* 0x000fe20000000800 */
[----:B------:R-:W-:Y:S01]  /*1910*/  @!PT LDS RZ, [RZ] ;  /* 0x00000000fffff984 */ /* 0x000fe20000000800 */
[----:B------:R1:W-:Y:S04]  /*1920*/  @!P0 LDGSTS.E.BYPASS.LTC128B.128 [R201+0x4000], desc[UR16][R6.64+0x80] ;  /* 0x0400008006c98fae */ /* 0x0003e8000b981a10 */
[----:B------:R1:W-:Y:S01]  /*1930*/  @P0 STS.128 [R201+0x4000], RZ ;  /* 0x004000ffc9000388 */ /* 0x0003e20000000c00 */
[----:B------:R-:W-:-:S13]  /*1940*/  ISETP.GE.AND P0, PT, R203, UR10, PT ;  /* 0x0000000acb007c0c */ /* 0x000fda000bf06270 */
[----:B------:R-:W-:Y:S05]  /*1950*/  @P0 BRA `(.L_x_95) ;  /* 0x0000000000140947 */ /* 0x000fea0003800000 */
[----:B------:R-:W-:Y:S01]  /*1960*/  @!PT LDS RZ, [RZ] ;  /* 0x00000000fffff984 */ /* 0x000fe20000000800 */
[----:B------:R-:W-:Y:S01]  /*1970*/  @!PT LDS RZ, [RZ] ;  /* 0x00000000fffff984 */ /* 0x000fe20000000800 */
[----:B------:R-:W-:Y:S01]  /*1980*/  @!PT LDS RZ, [RZ] ;  /* 0x00000000fffff984 */ /* 0x000fe20000000800 */
[----:B------:R3:W-:Y:S01]  /*1990*/  LDGSTS.E.BYPASS.LTC128B.128 [R201+0x8000], desc[UR16][R6.64+0x100] ;  /* 0x0800010006c97fae */ /* 0x0007e2000b981a10 */
[----:B------:R-:W-:Y:S05]  /*19a0*/  BRA `(.L_x_94) ;  /* 0x0000000000047947 */ /* 0x000fea0003800000 */
.L_x_95:
[----:B------:R2:W-:Y:S02]  /*19b0*/  STS.128 [R201+0x8000], RZ ;  /* 0x008000ffc9007388 */ /* 0x0005e40000000c00 */
.L_x_94:
[----:B------:R-:W-:Y:S05]  /*19c0*/  BSYNC.RECONVERGENT B0 ;  /* 0x0000000000007941 */ /* 0x000fea0003800200 */
.L_x_93:
[----:B-1-3--:R-:W-:Y:S01]  /*19d0*/  IADD3 R7, PT, PT, R9, 0x20, RZ ;  /* 0x0000002009077810 */ /* 0x00afe20007ffe0ff */
[----:B------:R-:W-:Y:S03]  /*19e0*/  BSSY.RECONVERGENT B0, `(.L_x_96) ;  /* 0x0000024000007945 */ /* 0x000fe60003800200 */
[----:B------:R-:W-:-:S13]  /*19f0*/  ISETP.GE.AND P0, PT, R7, R194, PT ;  /* 0x000000c20700720c */ /* 0x000fda0003f06270 */
[----:B------:R-:W-:Y:S05]  /*1a00*/  @P0 BRA `(.L_x_97) ;  /* 0x0000000000840947 */ /* 0x000fea0003800000 */
[----:B------:R-:W1:Y:S01]  /*1a10*/  LDCU.64 UR10, c[0x0][0x3b0] ;  /* 0x00007600ff0a77ac */ /* 0x000e620008000a00 */
[----:B------:R-:W-:Y:S01]  /*1a20*/  IADD3 R15, P0, PT, R3, 0x20, RZ ;  /* 0x00000020030f7810 */ /* 0x000fe20007f1e0ff */
[----:B------:R-:W-:Y:S01]  /*1a30*/  IMAD.MOV.U32 R16, RZ, RZ, R10 ;  /* 0x000000ffff107224 */ /* 0x000fe200078e000a */
[----:B------:R-:W-:Y:S01]  /*1a40*/  MOV R17, R13 ;  /* 0x0000000d00117202 */ /* 0x000fe20000000f00 */
[----:B------:R-:W3:Y:S02]  /*1a50*/  LDCU UR12, c[0x0][0x440] ;  /* 0x00008800ff0c77ac */ /* 0x000ee40008000800 */
[----:B------:R-:W-:Y:S01]  /*1a60*/  IMAD.X R6, RZ, RZ, UR4, P0 ;  /* 0x00000004ff067e24 */ /* 0x000fe200080e06ff */
[----:B------:R-:W4:Y:S03]  /*1a70*/  LDCU.64 UR6, c[0x0][0x380] ;  /* 0x00007000ff0677ac */ /* 0x000f260008000a00 */
[----:B-1----:R-:W-:-:S02]  /*1a80*/  IMAD R6, R6, UR10, RZ ;  /* 0x0000000a06067c24 */ /* 0x002fc4000f8e02ff */
[----:B------:R-:W-:Y:S01]  /*1a90*/  IMAD.WIDE.U32 R16, R15, UR10, R16 ;  /* 0x0000000a0f107c25 */ /* 0x000fe2000f8e0010 */
[----:B---3--:R-:W-:-:S03]  /*1aa0*/  ISETP.GE.AND P1, PT, R184, UR12, PT ;  /* 0x0000000cb8007c0c */ /* 0x008fc6000bf26270 */
[----:B------:R-:W-:Y:S01]  /*1ab0*/  IMAD R6, R15, UR11, R6 ;  /* 0x0000000b0f067c24 */ /* 0x000fe2000f8e0206 */
[----:B------:R-:W-:Y:S02]  /*1ac0*/  ISETP.GE.AND P0, PT, R204, UR12, PT ;  /* 0x0000000ccc007c0c */ /* 0x000fe4000bf06270 */
[----:B----4-:R-:W-:Y:S01]  /*1ad0*/  LEA R14, P2, R16, UR6, 0x1 ;  /* 0x00000006100e7c11 */ /* 0x010fe2000f8408ff */
[----:B------:R-:W-:-:S05]  /*1ae0*/  IMAD.IADD R15, R17, 0x1, R6 ;  /* 0x00000001110f7824 */ /* 0x000fca00078e0206 */
[----:B------:R-:W-:-:S05]  /*1af0*/  LEA.HI.X R15, R16, UR7, R15, 0x1, P2 ;  /* 0x00000007100f7c11 */ /* 0x000fca00090f0c0f */
[----:B------:R-:W-:Y:S01]  /*1b00*/  @!PT LDS RZ, [RZ] ;  /* 0x00000000fffff984 */ /* 0x000fe20000000800 */
[----:B------:R-:W-:Y:S01]  /*1b10*/  @!PT LDS RZ, [RZ] ;  /* 0x00000000fffff984 */ /* 0x000fe20000000800 */
[----:B------:R-:W-:Y:S01]  /*1b20*/  @!PT LDS RZ, [RZ] ;  /* 0x00000000fffff984 */ /* 0x000fe20000000800 */
[----:B------:R1:W-:Y:S04]  /*1b30*/  @!P1 LDGSTS.E.BYPASS.LTC128B.128 [R201+0x1000], desc[UR16][R14.64] ;  /* 0x010000000ec99fae */ /* 0x0003e8000b981a10 */
[----:B------:R1:W-:Y:S04]  /*1b40*/  @P1 STS.128 [R201+0x1000], RZ ;  /* 0x001000ffc9001388 */ /* 0x0003e80000000c00 */
        /* <DEDUP_REMOVED lines=12> */
.L_x_98:
[----:B------:R4:W-:Y:S02]  /*1c10*/  STS.128 [R201+0x9000], RZ ;  /* 0x009000ffc9007388 */ /* 0x0009e40000000c00 */
.L_x_97:
[----:B------:R-:W-:Y:S05]  /*1c20*/  BSYNC.RECONVERGENT B0 ;  /* 0x0000000000007941 */ /* 0x000fea0003800200 */
.L_x_96:
        /* <DEDUP_REMOVED lines=10> */
[----:B------:R-:W5:Y:S03]  /*1cd0*/  LDCU.64 UR6, c[0x0][0x380] ;  /* 0x00007000ff0677ac */ /* 0x000f660008000a00 */
[----:B-1----:R-:W-:-:S02]  /*1ce0*/  IMAD R6, R6, UR10, RZ ;  /* 0x0000000a06067c24 */ /* 0x002fc4000f8e02ff */
[----:B------:R-:W-:Y:S01]  /*1cf0*/  IMAD.WIDE.U32 R16, R15, UR10, R16 ;  /* 0x0000000a0f107c25 */ /* 0x000fe2000f8e0010 */
[----:B---3--:R-:W-:-:S03]  /*1d00*/  ISETP.GE.AND P1, PT, R184, UR12, PT ;  /* 0x0000000cb8007c0c */ /* 0x008fc6000bf26270 */
[----:B------:R-:W-:Y:S01]  /*1d10*/  IMAD R6, R15, UR11, R6 ;  /* 0x0000000b0f067c24 */ /* 0x000fe2000f8e0206 */
[----:B------:R-:W-:Y:S02]  /*1d20*/  ISETP.GE.AND P0, PT, R204, UR12, PT ;  /* 0x0000000ccc007c0c */ /* 0x000fe4000bf06270 */
[----:B-----5:R-:W-:Y:S01]  /*1d30*/  LEA R14, P2, R16, UR6, 0x1 ;  /* 0x00000006100e7c11 */ /* 0x020fe2000f8408ff */
        /* <DEDUP_REMOVED lines=19> */
.L_x_101:
[----:B------:R3:W-:Y:S02]  /*1e70*/  STS.128 [R201+0xa000], RZ ;  /* 0x00a000ffc9007388 */ /* 0x0007e40000000c00 */
.L_x_100:
[----:B------:R-:W-:Y:S05]  /*1e80*/  BSYNC.RECONVERGENT B0 ;  /* 0x0000000000007941 */ /* 0x000fea0003800200 */
.L_x_99:
[----:B-1-3--:R-:W-:Y:S01]  /*1e90*/  IADD3 R15, PT, PT, R9, 0x60, RZ ;  /* 0x00000060090f7810 */ /* 0x00afe20007ffe0ff */
[----:B------:R-:W-:Y:S01]  /*1ea0*/  USHF.L.U64.HI UR13, UR8, 0x6, UR9 ;  /* 0x00000006080d7899 */ /* 0x000fe20008010209 */
[----:B------:R-:W-:Y:S01]  /*1eb0*/  BSSY.RECONVERGENT B0, `(.L_x_102) ;  /* 0x0000024000007945 */ /* 0x000fe20003800200 */
[----:B------:R-:W-:Y:S01]  /*1ec0*/  USHF.L.U32 UR14, UR8, 0x6, URZ ;  /* 0x00000006080e7899 */ /* 0x000fe200080006ff */
[----:B------:R-:W-:-:S13]  /*1ed0*/  ISETP.GE.AND P0, PT, R15, R194, PT ;  /* 0x000000c20f00720c */ /* 0x000fda0003f06270 */
[----:B------:R-:W-:Y:S05]  /*1ee0*/  @P0 BRA `(.L_x_103) ;  /* 0x0000000000800947 */ /* 0x000fea0003800000 */
[----:B------:R-:W1:Y:S01]  /*1ef0*/  LDCU.64 UR10, c[0x0][0x3b0] ;  /* 0x00007600ff0a77ac */ /* 0x000e620008000a00 */
[----:B------:R-:W-:Y:S01]  /*1f00*/  IADD3 R6, P0, PT, R3, 0x60, RZ ;  /* 0x0000006003067810 */ /* 0x000fe20007f1e0ff */
[----:B------:R-:W-:Y:S01]  /*1f10*/  IMAD.MOV.U32 R11, RZ, RZ, R13 ;  /* 0x000000ffff0b7224 */ /* 0x000fe200078e000d */
[----:B------:R-:W3:Y:S03]  /*1f20*/  LDCU UR12, c[0x0][0x440] ;  /* 0x00008800ff0c77ac */ /* 0x000ee60008000800 */
        /* <DEDUP_REMOVED lines=27> */
.L_x_104:
[----:B------:R3:W-:Y:S02]  /*20e0*/  STS.128 [R201+0xb000], RZ ;  /* 0x00b000ffc9007388 */ /* 0x0007e40000000c00 */
.L_x_103:
[----:B------:R-:W-:Y:S05]  /*20f0*/  BSYNC.RECONVERGENT B0 ;  /* 0x0000000000007941 */ /* 0x000fea0003800200 */
.L_x_102:
[----:B------:R-:W-:Y:S01]  /*2100*/  LEA.HI.SX32 R3, R0, 0xffffffff, 0x1a ;  /* 0xffffffff00037811 */ /* 0x000fe200078fd2ff */
[----:B------:R-:W-:Y:S03]  /*2110*/  BSSY.RECONVERGENT B0, `(.L_x_105) ;  /* 0x0000020000007945 */ /* 0x000fe60003800200 */
[----:B------:R-:W-:Y:S01]  /*2120*/  SHF.R.S32.HI R8, RZ, 0x1f, R3 ;  /* 0x0000001fff087819 */ /* 0x000fe20000011403 */
[C---:B------:R-:W-:Y:S02]  /*2130*/  IMAD R6, R3.reuse, -0x40, R86 ;  /* 0xffffffc003067824 */ /* 0x040fe400078e0256 */
[C---:B------:R-:W-:Y:S02]  /*2140*/  IMAD R11, R3.reuse, UR13, RZ ;  /* 0x0000000d030b7c24 */ /* 0x040fe4000f8e02ff */
[----:B------:R-:W-:Y:S01]  /*2150*/  IMAD.WIDE.U32 R14, R3, UR14, RZ ;  /* 0x0000000e030e7c25 */ /* 0x000fe2000f8e00ff */
[----:B------:R-:W-:-:S03]  /*2160*/  ISETP.GE.AND P3, PT, R9, R6, PT ;  /* 0x000000060900720c */ /* 0x000fc60003f66270 */
[----:B------:R-:W-:-:S05]  /*2170*/  IMAD R11, R8, UR14, R11 ;  /* 0x0000000e080b7c24 */ /* 0x000fca000f8e020b */
[----:B------:R-:W-:-:S05]  /*2180*/  IADD3 R10, PT, PT, R15, R11, RZ ;  /* 0x0000000b0f0a7210 */ /* 0x000fca0007ffe0ff */
[----:B------:R-:W-:Y:S05]  /*2190*/  @P3 BRA `(.L_x_106) ;  /* 0x00000000005c3947 */ /* 0x000fea0003800000 */
[----:B------:R-:W5:Y:S01]  /*21a0*/  LDCU UR4, c[0x0][0x440] ;  /* 0x00008800ff0477ac */ /* 0x000f620008000800 */
[----:B-1-3--:R-:W-:-:S04]  /*21b0*/  LEA R12, P2, R14, R198, 0x1 ;  /* 0x000000c60e0c7211 */ /* 0x00afc800078408ff */
[----:B------:R-:W-:Y:S02]  /*21c0*/  LEA.HI.X R13, R14, R197, R10, 0x1, P2 ;  /* 0x000000c50e0d7211 */ /* 0x000fe400010f0c0a */
[----:B-----5:R-:W-:Y:S02]  /*21d0*/  ISETP.GE.AND P1, PT, R184, UR4, PT ;  /* 0x00000004b8007c0c */ /* 0x020fe4000bf26270 */
[----:B------:R-:W-:-:S11]  /*21e0*/  ISETP.GE.AND P0, PT, R204, UR4, PT ;  /* 0x00000004cc007c0c */ /* 0x000fd6000bf06270 */
        /* <DEDUP_REMOVED lines=17> */
.L_x_107:
[----:B------:R3:W-:Y:S02]  /*2300*/  STS.128 [R201+0x10000], RZ ;  /* 0x010000ffc9007388 */ /* 0x0007e40000000c00 */
.L_x_106:
[----:B------:R-:W-:Y:S05]  /*2310*/  BSYNC.RECONVERGENT B0 ;  /* 0x0000000000007941 */ /* 0x000fea0003800200 */
.L_x_105:
[----:B------:R-:W-:Y:S01]  /*2320*/  ISETP.GE.AND P0, PT, R7, R6, PT ;  /* 0x000000060700720c */ /* 0x000fe20003f06270 */
[----:B------:R-:W-:Y:S01]  /*2330*/  USHF.L.U64.HI UR9, UR8, 0x5, UR9 ;  /* 0x0000000508097899 */ /* 0x000fe20008010209 */
[----:B------:R-:W-:Y:S01]  /*2340*/  BSSY.RECONVERGENT B0, `(.L_x_108) ;  /* 0x000001e000007945 */ /* 0x000fe20003800200 */
[----:B------:R-:W-:Y:S01]  /*2350*/  USHF.L.U32 UR8, UR8, 0x5, URZ ;  /* 0x0000000508087899 */ /* 0x000fe200080006ff */
[C---:B-1-3--:R-:W-:Y:S01]  /*2360*/  SHF.L.U64.HI R12, R4.reuse, 0x6, R5 ;  /* 0x00000006040c7819 */ /* 0x04afe20000010205 */
[----:B------:R-:W-:-:S08]  /*2370*/  IMAD.SHL.U32 R11, R4, 0x40, RZ ;  /* 0x00000040040b7824 */ /* 0x000fd000078e00ff */
[----:B------:R-:W-:Y:S05]  /*2380*/  @P0 BRA `(.L_x_109) ;  /* 0x0000000000640947 */ /* 0x000fea0003800000 */
[----:B------:R-:W1:Y:S01]  /*2390*/  LDCU UR4, c[0x0][0x440] ;  /* 0x00008800ff0477ac */ /* 0x000e620008000800 */
[----:B------:R-:W-:-:S04]  /*23a0*/  IADD3 R9, P0, PT, R14, UR8, RZ ;  /* 0x000000080e097c10 */ /* 0x000fc8000ff1e0ff */
[----:B------:R-:W-:Y:S02]  /*23b0*/  IADD3.X R10, PT, PT, R10, UR9, RZ, P0, !PT ;  /* 0x000000090a0a7c10 */ /* 0x000fe400087fe4ff */
[----:B------:R-:W-:-:S04]  /*23c0*/  LEA R14, P2, R9, R198, 0x1 ;  /* 0x000000c6090e7211 */ /* 0x000fc800078408ff */
[----:B------:R-:W-:Y:S02]  /*23d0*/  LEA.HI.X R15, R9, R197, R10, 0x1, P2 ;  /* 0x000000c5090f7211 */ /* 0x000fe400010f0c0a */
[----:B-1----:R-:W-:Y:S02]  /*23e0*/  ISETP.GE.AND P1, PT, R184, UR4, PT ;  /* 0x00000004b8007c0c */ /* 0x002fe4000bf26270 */
        /* <DEDUP_REMOVED lines=18> */
.L_x_110:
[----:B------:R3:W-:Y:S02]  /*2510*/  STS.128 [R201+0x11000], RZ ;  /* 0x011000ffc9007388 */ /* 0x0007e40000000c00 */
.L_x_109:
[----:B------:R-:W-:Y:S05]  /*2520*/  BSYNC.RECONVERGENT B0 ;  /* 0x0000000000007941 */ /* 0x000fea0003800200 */
.L_x_108:
[----:B------:R-:W0:Y:S01]  /*2530*/  LDGDEPBAR ;  /* 0x00000000000079af */ /* 0x000e220000000000 */
[-C--:B------:R-:W-:Y:S01]  /*2540*/  IMAD R9, R12, R3.reuse, RZ ;  /* 0x000000030c097224 */ /* 0x080fe200078e02ff */
[----:B------:R-:W-:Y:S01]  /*2550*/  BSSY.RECONVERGENT B0, `(.L_x_111) ;  /* 0x0000022000007945 */ /* 0x000fe20003800200 */
[----:B------:R-:W-:-:S04]  /*2560*/  IMAD.WIDE.U32 R12, R11, R3, RZ ;  /* 0x000000030b0c7225 */ /* 0x000fc800078e00ff */
[----:B------:R-:W-:-:S05]  /*2570*/  IMAD R9, R8, R11, R9 ;  /* 0x0000000b08097224 */ /* 0x000fca00078e0209 */
[----:B------:R-:W-:Y:S01]  /*2580*/  IADD3 R8, PT, PT, R13, R9, RZ ;  /* 0x000000090d087210 */ /* 0x000fe20007ffe0ff */
[----:B------:R-:W-:-:S04]  /*2590*/  DEPBAR.LE SB0, 0x0 ;  /* 0x000080000000791a */ /* 0x000fc80000000000 */
[----:B------:R-:W-:Y:S06]  /*25a0*/  BAR.SYNC.DEFER_BLOCKING 0x0 ;  /* 0x0000000000007b1d */ /* 0x000fec0000010000 */
[----:B------:R-:W-:Y:S05]  /*25b0*/  @P3 BRA `(.L_x_112) ;  /* 0x0000000000603947 */ /* 0x000fea0003800000 */
[----:B------:R-:W5:Y:S01]  /*25c0*/  LDCU UR4, c[0x0][0x440] ;  /* 0x00008800ff0477ac */ /* 0x000f620008000800 */
[----:B------:R-:W-:-:S04]  /*25d0*/  LEA R10, P2, R12, R196, 0x1 ;  /* 0x000000c40c0a7211 */ /* 0x000fc800078408ff */
        /* <DEDUP_REMOVED lines=20> */
.L_x_113:
[----:B------:R1:W-:Y:S01]  /*2720*/  STS.128 [R201+0x16000], RZ ;  /* 0x016000ffc9007388 */ /* 0x0003e20000000c00 */
[----:B------:R-:W-:Y:S05]  /*2730*/  BRA `(.L_x_114) ;  /* 0x00000000000c7947 */ /* 0x000fea0003800000 */
.L_x_112:
[----:B------:R1:W-:Y:S04]  /*2740*/  STS.128 [R201+0x12000], RZ ;  /* 0x012000ffc9007388 */ /* 0x0003e80000000c00 */
[----:B------:R1:W-:Y:S04]  /*2750*/  STS.128 [R201+0x14000], RZ ;  /* 0x014000ffc9007388 */ /* 0x0003e80000000c00 */
[----:B------:R1:W-:Y:S02]  /*2760*/  STS.128 [R201+0x16000], RZ ;  /* 0x016000ffc9007388 */ /* 0x0003e40000000c00 */
.L_x_114:
[----:B------:R-:W-:Y:S05]  /*2770*/  BSYNC.RECONVERGENT B0 ;  /* 0x0000000000007941 */ /* 0x000fea0003800200 */
.L_x_111:
[----:B------:R-:W-:Y:S01]  /*2780*/  ISETP.GE.AND P0, PT, R7, R6, PT ;  /* 0x000000060700720c */ /* 0x000fe20003f06270 */
[C---:B------:R-:W-:Y:S01]  /*2790*/  IMAD.SHL.U32 R186, R185.reuse, 0x20, RZ ;  /* 0x00000020b9ba7824 */ /* 0x040fe200078e00ff */
[----:B------:R-:W-:Y:S01]  /*27a0*/  BSSY.RECONVERGENT B0, `(.L_x_115) ;  /* 0x0000021000007945 */ /* 0x000fe20003800200 */
[----:B------:R-:W-:-:S03]  /*27b0*/  LOP3.LUT R9, R185, 0x8, RZ, 0xc0, !PT ;  /* 0x00000008b9097812 */ /* 0x000fc600078ec0ff */
[----:B------:R-:W-:-:S04]  /*27c0*/  LOP3.LUT R186, R186, 0x7c00, RZ, 0xc0, !PT ;  /* 0x00007c00baba7812 */ /* 0x000fc800078ec0ff */
[----:B------:R-:W-:-:S03]  /*27d0*/  LOP3.LUT R7, R186, 0x200, R133, 0xf8, !PT ;  /* 0x00000200ba077812 */ /* 0x000fc600078ef885 */
[----:B------:R1:W-:Y:S04]  /*27e0*/  @P0 STS.128 [R201+0x13000], RZ ;  /* 0x013000ffc9000388 */ /* 0x0003e80000000c00 */
[----:B------:R1:W-:Y:S04]  /*27f0*/  @P0 STS.128 [R201+0x15000], RZ ;  /* 0x015000ffc9000388 */ /* 0x0003e80000000c00 */
[----:B------:R1:W-:Y:S01]  /*2800*/  @P0 STS.128 [R201+0x17000], RZ ;  /* 0x017000ffc9000388 */ /* 0x0003e20000000c00 */
[----:B------:R-:W-:Y:S05]  /*2810*/  @P0 BRA `(.L_x_116) ;  /* 0x0000000000640947 */ /* 0x000fea0003800000 */
[----:B------:R-:W5:Y:S01]  /*2820*/  LDCU UR4, c[0x0][0x440] ;  /* 0x00008800ff0477ac */ /* 0x000f620008000800 */
[----:B------:R-:W-:-:S04]  /*2830*/  LEA R12, P0, R4, R12, 0x5 ;  /* 0x0000000c040c7211 */ /* 0x000fc800078028ff */
[----:B------:R-:W-:Y:S02]  /*2840*/  LEA.HI.X R4, R4, R8, R5, 0x5, P0 ;  /* 0x0000000804047211 */ /* 0x000fe400000f2c05 */
[----:B-1----:R-:W-:-:S04]  /*2850*/  LEA R10, P2, R12, R196, 0x1 ;  /* 0x000000c40c0a7211 */ /* 0x002fc800078408ff */
        /* <DEDUP_REMOVED lines=20> */
.L_x_117:
[----:B------:R1:W-:Y:S02]  /*29a0*/  STS.128 [R201+0x17000], RZ ;  /* 0x017000ffc9007388 */ /* 0x0003e40000000c00 */
.L_x_116:
[----:B------:R-:W-:Y:S05]  /*29b0*/  BSYNC.RECONVERGENT B0 ;  /* 0x0000000000007941 */ /* 0x000fea0003800200 */
.L_x_115:
[----:B------:R-:W-:Y:S01]  /*29c0*/  IMAD.IADD R7, R84, 0x1, R7 ;  /* 0x0000000154077824 */ /* 0x000fe200078e0207 */
[----:B------:R-:W-:Y:S01]  /*29d0*/  LOP3.LUT R4, R2, R9, RZ, 0x3c, !PT ;  /* 0x0000000902047212 */ /* 0x000fe200078e3cff */
[----:B------:R-:W-:Y:S01]  /*29e0*/  IMAD.MOV.U32 R183, RZ, RZ, 0x20 ;  /* 0x00000020ffb77424 */ /* 0x000fe200078e00ff */
[----:B------:R-:W-:Y:S01]  /*29f0*/  LOP3.LUT R89, R133, 0x400, RZ, 0xc0, !PT ;  /* 0x0000040085597812 */ /* 0x000fe200078ec0ff */
[----:B------:R-:W-:Y:S01]  /*2a00*/  IMAD.MOV.U32 R82, RZ, RZ, 0x40 ;  /* 0x00000040ff527424 */ /* 0x000fe200078e00ff */
[----:B------:R-:W-:Y:S01]  /*2a10*/  LEA R91, R7, UR5, 0x1 ;  /* 0x00000005075b7c11 */ /* 0x000fe2000f8e08ff */
[----:B------:R-:W0:Y:S01]  /*2a20*/  LDGDEPBAR ;  /* 0x00000000000079af */ /* 0x000e220000000000 */
[C---:B------:R-:W-:Y:S01]  /*2a30*/  LOP3.LUT P6, RZ, R185.reuse, 0x2, RZ, 0xc0, !PT ;  /* 0x00000002b9ff7812 */ /* 0x040fe200078cc0ff */
[----:B------:R-:W-:Y:S01]  /*2a40*/  IMAD R89, R4, 0x2, R89 ;  /* 0x0000000204597824 */ /* 0x000fe200078e0259 */
[----:B------:R-:W-:Y:S01]  /*2a50*/  LOP3.LUT P0, RZ, R185, 0x4, RZ, 0xc0, !PT ;  /* 0x00000004b9ff7812 */ /* 0x000fe2000780c0ff */
[----:B------:R-:W-:Y:S01]  /*2a60*/  LDSM.16.M88.4 R52, [R91] ;  /* 0x000000005b34783b */ /* 0x000fe20000000200 */
[----:B------:R-:W-:Y:S01]  /*2a70*/  SEL R80, R183, 0xffffffe0, !P6 ;  /* 0xffffffe0b7507807 */ /* 0x000fe20007000000 */
[----:B------:R-:W-:Y:S01]  /*2a80*/  VIADD R83, R89, UR5 ;  /* 0x0000000559537c36 */ /* 0x000fe20008000000 */
[----:B------:R-:W-:Y:S01]  /*2a90*/  SEL R82, R82, 0xffffffc0, !P0 ;  /* 0xffffffc052527807 */ /* 0x000fe20004000000 */
[----:B------:R-:W5:Y:S02]  /*2aa0*/  LDSM.16.M88.4 R24, [R89+UR5+0xc000] ;  /* 0x00c000055918783b */ /* 0x000f640008000200 */
[----:B------:R-:W-:-:S02]  /*2ab0*/  IMAD.IADD R88, R91, 0x1, R80 ;  /* 0x000000015b587824 */ /* 0x000fc400078e0250 */
[----:B------:R-:W2:Y:S01]  /*2ac0*/  LDSM.16.M88.4 R16, [R89+UR5+0xc800] ;  /* 0x00c800055910783b */ /* 0x000ea20008000200 */
[----:B------:R-:W-:Y:S02]  /*2ad0*/  IMAD.IADD R92, R83, 0x1, R80 ;  /* 0x00000001535c7824 */ /* 0x000fe400078e0250 */
[--C-:B------:R-:W-:Y:S01]  /*2ae0*/  IMAD.IADD R87, R91, 0x1, R82.reuse ;  /* 0x000000015b577824 */ /* 0x100fe200078e0252 */
[----:B------:R-:W4:Y:S01]  /*2af0*/  LDSM.16.M88.4 R60, [R89+UR5+0xd000] ;  /* 0x00d00005593c783b */ /* 0x000f220008000200 */
[----:B------:R-:W-:Y:S02]  /*2b00*/  IMAD.IADD R83, R83, 0x1, R82 ;  /* 0x0000000153537824 */ /* 0x000fe400078e0252 */
[C---:B------:R-:W-:Y:S01]  /*2b10*/  IMAD.IADD R85, R80.reuse, 0x1, R87 ;  /* 0x0000000150557824 */ /* 0x040fe200078e0257 */
[----:B------:R-:W4:Y:S01]  /*2b20*/  LDSM.16.M88.4 R48, [R89+UR5+0xd800] ;  /* 0x00d800055930783b */ /* 0x000f220008000200 */
[----:B------:R-:W-:-:S03]  /*2b30*/  IMAD.IADD R81, R80, 0x1, R83 ;  /* 0x0000000150517824 */ /* 0x000fc600078e0253 */
[----:B-1-3--:R-:W-:Y:S04]  /*2b40*/  LDSM.16.M88.4 R12, [R88] ;  /* 0x00000000580c783b */ /* 0x00afe80000000200 */
[----:B------:R-:W1:Y:S04]  /*2b50*/  LDSM.16.M88.4 R44, [R92+0xc000] ;  /* 0x00c000005c2c783b */ /* 0x000e680000000200 */
[----:B------:R-:W3:Y:S04]  /*2b60*/  LDSM.16.M88.4 R40, [R92+0xc800] ;  /* 0x00c800005c28783b */ /* 0x000ee80000000200 */
[----:B------:R-:W3:Y:S04]  /*2b70*/  LDSM.16.M88.4 R36, [R92+0xd000] ;  /* 0x00d000005c24783b */ /* 0x000ee80000000200 */
[----:B------:R-:W3:Y:S04]  /*2b80*/  LDSM.16.M88.4 R32, [R92+0xd800] ;  /* 0x00d800005c20783b */ /* 0x000ee80000000200 */
[----:B------:R-:W-:Y:S01]  /*2b90*/  LDSM.16.M88.4 R76, [R87] ;  /* 0x00000000574c783b */ /* 0x000fe20000000200 */
[C---:B-----5:R-:W-:Y:S03]  /*2ba0*/  HMMA.16816.F32 R28, R52.reuse, R24, RZ ;  /* 0x00000018341c723c */ /* 0x060fe600000018ff */
[----:B------:R-:W5:Y:S04]  /*2bb0*/  LDSM.16.M88.4 R8, [R83+0xc000] ;  /* 0x00c000005308783b */ /* 0x000f680000000200 */
[----:B------:R-:W5:Y:S01]  /*2bc0*/  LDSM.16.M88.4 R4, [R83+0xc800] ;  /* 0x00c800005304783b */ /* 0x000f620000000200 */
[C---:B------:R-:W-:Y:S03]  /*2bd0*/  HMMA.16816.F32 R24, R52.reuse, R26, RZ ;  /* 0x0000001a3418723c */ /* 0x040fe600000018ff */
[----:B------:R-:W5:Y:S04]  /*2be0*/  LDSM.16.M88.4 R68, [R83+0xd800] ;  /* 0x00d800005344783b */ /* 0x000f680000000200 */
[----:B------:R-:W-:Y:S01]  /*2bf0*/  LDSM.16.M88.4 R72, [R83+0xd000] ;  /* 0x00d000005348783b */ /* 0x000fe20000000200 */
[C---:B--2---:R-:W-:Y:S08]  /*2c00*/  HMMA.16816.F32 R20, R52.reuse, R16, RZ ;  /* 0x000000103414723c */ /* 0x044ff000000018ff */
[C---:B------:R-:W-:Y:S08]  /*2c10*/  HMMA.16816.F32 R16, R52.reuse, R18, RZ ;  /* 0x000000123410723c */ /* 0x040ff000000018ff */
[C---:B----4-:R-:W-:Y:S08]  /*2c20*/  HMMA.16816.F32 R64, R52.reuse, R60, RZ ;  /* 0x0000003c3440723c */ /* 0x050ff000000018ff */
[C---:B------:R-:W-:Y:S08]  /*2c30*/  HMMA.16816.F32 R60, R52.reuse, R62, RZ ;  /* 0x0000003e343c723c */ /* 0x040ff000000018ff */
[C---:B------:R-:W-:Y:S08]  /*2c40*/  HMMA.16816.F32 R56, R52.reuse, R48, RZ ;  /* 0x000000303438723c */ /* 0x040ff000000018ff */
[----:B------:R-:W-:Y:S01]  /*2c50*/  HMMA.16816.F32 R52, R52, R50, RZ ;  /* 0x000000323434723c */ /* 0x000fe200000018ff */
[----:B------:R-:W-:Y:S07]  /*2c60*/  LDSM.16.M88.4 R48, [R85] ;  /* 0x000000005530783b */ /* 0x000fee0000000200 */
[C---:B-1----:R-:W-:Y:S08]  /*2c70*/  HMMA.16816.F32 R28, R12.reuse, R44, R28 ;  /* 0x0000002c0c1c723c */ /* 0x042ff0000000181c */
[C---:B------:R-:W-:Y:S01]  /*2c80*/  HMMA.16816.F32 R24, R12.reuse, R46, R24 ;  /* 0x0000002e0c18723c */ /* 0x040fe20000001818 */
[----:B------:R-:W1:Y:S07]  /*2c90*/  LDSM.16.M88.4 R44, [R81+0xc000] ;  /* 0x00c00000512c783b */ /* 0x000e6e0000000200 */
[C---:B---3--:R-:W-:Y:S08]  /*2ca0*/  HMMA.16816.F32 R20, R12.reuse, R40, R20 ;  /* 0x000000280c14723c */ /* 0x048ff00000001814 */
[C---:B------:R-:W-:Y:S01]  /*2cb0*/  HMMA.16816.F32 R16, R12.reuse, R42, R16 ;  /* 0x0000002a0c10723c */ /* 0x040fe20000001810 */
[----:B------:R-:W2:Y:S07]  /*2cc0*/  LDSM.16.M88.4 R40, [R81+0xc800] ;  /* 0x00c800005128783b */ /* 0x000eae0000000200 */
[C---:B------:R-:W-:Y:S08]  /*2cd0*/  HMMA.16816.F32 R64, R12.reuse, R36, R64 ;  /* 0x000000240c40723c */ /* 0x040ff00000001840 */
[C---:B------:R-:W-:Y:S01]  /*2ce0*/  HMMA.16816.F32 R60, R12.reuse, R38, R60 ;  /* 0x000000260c3c723c */ /* 0x040fe2000000183c */
[----:B------:R-:W3:Y:S07]  /*2cf0*/  LDSM.16.M88.4 R36, [R81+0xd000] ;  /* 0x00d000005124783b */ /* 0x000eee0000000200 */
[C---:B------:R-:W-:Y:S08]  /*2d00*/  HMMA.16816.F32 R56, R12.reuse, R32, R56 ;  /* 0x000000200c38723c */ /* 0x040ff00000001838 */
[----:B------:R-:W-:Y:S01]  /*2d10*/  HMMA.16816.F32 R52, R12, R34, R52 ;  /* 0x000000220c34723c */ /* 0x000fe20000001834 */
[----:B------:R-:W4:Y:S04]  /*2d20*/  LDSM.16.M88.4 R32, [R81+0xd800] ;  /* 0x00d800005120783b */ /* 0x000f280000000200 */
[----:B------:R-:W-:Y:S03]  /*2d30*/  LDSM.16.M88.4 R12, [R91+0x4000] ;  /* 0x004000005b0c783b */ /* 0x000fe60000000200 */
[C---:B-----5:R-:W-:Y:S08]  /*2d40*/  HMMA.16816.F32 R28, R76.reuse, R8, R28 ;  /* 0x000000084c1c723c */ /* 0x060ff0000000181c */
[C---:B------:R-:W-:Y:S01]  /*2d50*/  HMMA.16816.F32 R24, R76.reuse, R10, R24 ;  /* 0x0000000a4c18723c */ /* 0x040fe20000001818 */
[----:B------:R-:W5:Y:S07]  /*2d60*/  LDSM.16.M88.4 R8, [R89+UR5+0xe000] ;  /* 0x00e000055908783b */ /* 0x000f6e0008000200 */
[C---:B------:R-:W-:Y:S08]  /*2d70*/  HMMA.16816.F32 R20, R76.reuse, R4, R20 ;  /* 0x000000044c14723c */ /* 0x040ff00000001814 */
[C---:B------:R-:W-:Y:S01]  /*2d80*/  HMMA.16816.F32 R16, R76.reuse, R6, R16 ;  /* 0x000000064c10723c */ /* 0x040fe20000001810 */
[----:B------:R-:W5:Y:S07]  /*2d90*/  LDSM.16.M88.4 R4, [R89+UR5+0xe800] ;  /* 0x00e800055904783b */ /* 0x000f6e0008000200 */
[C---:B------:R-:W-:Y:S08]  /*2da0*/  HMMA.16816.F32 R56, R76.reuse, R68, R56 ;  /* 0x000000444c38723c */ /* 0x040ff00000001838 */
[----:B------:R-:W-:Y:S01]  /*2db0*/  HMMA.16816.F32 R52, R76, R70, R52 ;  /* 0x000000464c34723c */ /* 0x000fe20000001834 */
[----:B------:R-:W-:Y:S07]  /*2dc0*/  LDSM.16.M88.4 R68, [R89+UR5+0xf800] ;  /* 0x00f800055944783b */ /* 0x000fee0008000200 */
[C---:B-1----:R-:W-:Y:S08]  /*2dd0*/  HMMA.16816.F32 R28, R48.reuse, R44, R28 ;  /* 0x0000002c301c723c */ /* 0x042ff0000000181c */
[----:B------:R-:W-:Y:S01]  /*2de0*/  HMMA.16816.F32 R24, R48, R46, R24 ;  /* 0x0000002e3018723c */ /* 0x000fe20000001818 */
[----:B------:R-:W1:Y:S07]  /*2df0*/  LDSM.16.M88.4 R44, [R89+UR5+0xf000] ;  /* 0x00f00005592c783b */ /* 0x000e6e0008000200 */
[C---:B------:R-:W-:Y:S08]  /*2e00*/  HMMA.16816.F32 R64, R76.reuse, R72, R64 ;  /* 0x000000484c40723c */ /* 0x040ff00000001840 */
[----:B------:R-:W-:Y:S01]  /*2e10*/  HMMA.16816.F32 R60, R76, R74, R60 ;  /* 0x0000004a4c3c723c */ /* 0x000fe2000000183c */
[----:B------:R-:W-:Y:S07]  /*2e20*/  LDSM.16.M88.4 R76, [R81+0x10000] ;  /* 0x01000000514c783b */ /* 0x000fee0000000200 */
[C---:B--2---:R-:W-:Y:S08]  /*2e30*/  HMMA.16816.F32 R20, R48.reuse, R40, R20 ;  /* 0x000000283014723c */ /* 0x044ff00000001814 */
[C---:B------:R-:W-:Y:S01]  /*2e40*/  HMMA.16816.F32 R16, R48.reuse, R42, R16 ;  /* 0x0000002a3010723c */ /* 0x040fe20000001810 */
[----:B------:R-:W-:Y:S07]  /*2e50*/  LDSM.16.M88.4 R40, [R92+0xf800] ;  /* 0x00f800005c28783b */ /* 0x000fee0000000200 */
[C---:B---3--:R-:W-:Y:S08]  /*2e60*/  HMMA.16816.F32 R64, R48.reuse, R36, R64 ;  /* 0x000000243040723c */ /* 0x048ff00000001840 */
[C---:B------:R-:W-:Y:S01]  /*2e70*/  HMMA.16816.F32 R60, R48.reuse, R38, R60 ;  /* 0x00000026303c723c */ /* 0x040fe2000000183c */
[----:B------:R-:W-:Y:S07]  /*2e80*/  LDSM.16.M88.4 R36, [R88+0x4000] ;  /* 0x004000005824783b */ /* 0x000fee0000000200 */
[C---:B----4-:R-:W-:Y:S08]  /*2e90*/  HMMA.16816.F32 R56, R48.reuse, R32, R56 ;  /* 0x000000203038723c */ /* 0x050ff00000001838 */
[----:B------:R-:W-:Y:S01]  /*2ea0*/  HMMA.16816.F32 R52, R48, R34, R52 ;  /* 0x000000223034723c */ /* 0x000fe20000001834 */
[----:B------:R-:W-:Y:S04]  /*2eb0*/  LDSM.16.M88.4 R32, [R92+0xe000] ;  /* 0x00e000005c20783b */ /* 0x000fe80000000200 */
[----:B------:R-:W-:Y:S03]  /*2ec0*/  LDSM.16.M88.4 R48, [R87+0x4000] ;  /* 0x004000005730783b */ /* 0x000fe60000000200 */
[C---:B-----5:R-:W-:Y:S08]  /*2ed0*/  HMMA.16816.F32 R28, R12.reuse, R8, R28 ;  /* 0x000000080c1c723c */ /* 0x060ff0000000181c */
[C---:B------:R-:W-:Y:S01]  /*2ee0*/  HMMA.16816.F32 R24, R12.reuse, R10, R24 ;  /* 0x0000000a0c18723c */ /* 0x040fe20000001818 */
[----:B------:R-:W2:Y:S07]  /*2ef0*/  LDSM.16.M88.4 R8, [R92+0xe800] ;  /* 0x00e800005c08783b */ /* 0x000eae0000000200 */
[C---:B------:R-:W-:Y:S08]  /*2f00*/  HMMA.16816.F32 R20, R12.reuse, R4, R20 ;  /* 0x000000040c14723c */ /* 0x040ff00000001814 */
[C---:B------:R-:W-:Y:S01]  /*2f10*/  HMMA.16816.F32 R16, R12.reuse, R6, R16 ;  /* 0x000000060c10723c */ /* 0x040fe20000001810 */
[----:B------:R-:W3:Y:S07]  /*2f20*/  LDSM.16.M88.4 R4, [R92+0xf000] ;  /* 0x00f000005c04783b */ /* 0x000eee0000000200 */
[C---:B-1----:R-:W-:Y:S08]  /*2f30*/  HMMA.16816.F32 R64, R12.reuse, R44, R64 ;  /* 0x0000002c0c40723c */ /* 0x042ff00000001840 */
[C---:B------:R-:W-:Y:S01]  /*2f40*/  HMMA.16816.F32 R60, R12.reuse, R46, R60 ;  /* 0x0000002e0c3c723c */ /* 0x040fe2000000183c */
[----:B------:R-:W-:Y:S07]  /*2f50*/  LDSM.16.M88.4 R44, [R83+0xe000] ;  /* 0x00e00000532c783b */ /* 0x000fee0000000200 */
[C---:B------:R-:W-:Y:S08]  /*2f60*/  HMMA.16816.F32 R56, R12.reuse, R68, R56 ;  /* 0x000000440c38723c */ /* 0x040ff00000001838 */
[----:B------:R-:W-:Y:S01]  /*2f70*/  HMMA.16816.F32 R52, R12, R70, R52 ;  /* 0x000000460c34723c */ /* 0x000fe20000001834 */
[----:B------:R-:W1:Y:S04]  /*2f80*/  LDSM.16.M88.4 R12, [R83+0xe800] ;  /* 0x00e80000530c783b */ /* 0x000e680000000200 */
[----:B------:R-:W-:Y:S03]  /*2f90*/  LDSM.16.M88.4 R68, [R91+0x8000] ;  /* 0x008000005b44783b */ /* 0x000fe60000000200 */
[C---:B--2---:R-:W-:Y:S08]  /*2fa0*/  HMMA.16816.F32 R20, R36.reuse, R8, R20 ;  /* 0x000000082414723c */ /* 0x044ff00000001814 */
[C---:B------:R-:W-:Y:S01]  /*2fb0*/  HMMA.16816.F32 R16, R36.reuse, R10, R16 ;  /* 0x0000000a2410723c */ /* 0x040fe20000001810 */
[----:B------:R-:W-:Y:S07]  /*2fc0*/  LDSM.16.M88.4 R8, [R83+0xf000] ;  /* 0x00f000005308783b */ /* 0x000fee0000000200 */
[C---:B---3--:R-:W-:Y:S08]  /*2fd0*/  HMMA.16816.F32 R64, R36.reuse, R4, R64 ;  /* 0x000000042440723c */ /* 0x048ff00000001840 */
[C---:B------:R-:W-:Y:S01]  /*2fe0*/  HMMA.16816.F32 R60, R36.reuse, R6, R60 ;  /* 0x00000006243c723c */ /* 0x040fe2000000183c */
[----:B------:R-:W2:Y:S07]  /*2ff0*/  LDSM.16.M88.4 R4, [R83+0xf800] ;  /* 0x00f800005304783b */ /* 0x000eae0000000200 */
[C---:B------:R-:W-:Y:S08]  /*3000*/  HMMA.16816.F32 R28, R36.reuse, R32, R28 ;  /* 0x00000020241c723c */ /* 0x040ff0000000181c */
[C---:B------:R-:W-:Y:S01]  /*3010*/  HMMA.16816.F32 R24, R36.reuse, R34, R24 ;  /* 0x000000222418723c */ /* 0x040fe20000001818 */
[----:B------:R-:W-:Y:S07]  /*3020*/  LDSM.16.M88.4 R32, [R81+0xe000] ;  /* 0x00e000005120783b */ /* 0x000fee0000000200 */
[C---:B------:R-:W-:Y:S08]  /*3030*/  HMMA.16816.F32 R56, R36.reuse, R40, R56 ;  /* 0x000000282438723c */ /* 0x040ff00000001838 */
[----:B------:R-:W-:Y:S01]  /*3040*/  HMMA.16816.F32 R52, R36, R42, R52 ;  /* 0x0000002a2434723c */ /* 0x000fe20000001834 */
[----:B------:R-:W-:Y:S04]  /*3050*/  LDSM.16.M88.4 R36, [R85+0x4000] ;  /* 0x004000005524783b */ /* 0x000fe80000000200 */
[----:B------:R-:W-:Y:S03]  /*3060*/  LDSM.16.M88.4 R40, [R81+0xf000] ;  /* 0x00f000005128783b */ /* 0x000fe60000000200 */
[C---:B-1----:R-:W-:Y:S08]  /*3070*/  HMMA.16816.F32 R20, R48.reuse, R12, R20 ;  /* 0x0000000c3014723c */ /* 0x042ff00000001814 */
[C---:B------:R-:W-:Y:S01]  /*3080*/  HMMA.16816.F32 R16, R48.reuse, R14, R16 ;  /* 0x0000000e3010723c */ /* 0x040fe20000001810 */
[----:B------:R-:W1:Y:S07]  /*3090*/  LDSM.16.M88.4 R12, [R81+0xf800] ;  /* 0x00f80000510c783b */ /* 0x000e6e0000000200 */
[C---:B------:R-:W-:Y:S08]  /*30a0*/  HMMA.16816.F32 R28, R48.reuse, R44, R28 ;  /* 0x0000002c301c723c */ /* 0x040ff0000000181c */
[C---:B------:R-:W-:Y:S01]  /*30b0*/  HMMA.16816.F32 R24, R48.reuse, R46, R24 ;  /* 0x0000002e3018723c */ /* 0x040fe20000001818 */
[----:B------:R-:W3:Y:S07]  /*30c0*/  LDSM.16.M88.4 R44, [R81+0xe800] ;  /* 0x00e80000512c783b */ /* 0x000eee0000000200 */
[C---:B--2---:R-:W-:Y:S08]  /*30d0*/  HMMA.16816.F32 R56, R48.reuse, R4, R56 ;  /* 0x000000043038723c */ /* 0x044ff00000001838 */
[C---:B------:R-:W-:Y:S01]  /*30e0*/  HMMA.16816.F32 R52, R48.reuse, R6, R52 ;  /* 0x000000063034723c */ /* 0x040fe20000001834 */
[----:B------:R-:W-:Y:S07]  /*30f0*/  LDSM.16.M88.4 R4, [R89+UR5+0x11000] ;  /* 0x011000055904783b */ /* 0x000fee0008000200 */
[C---:B------:R-:W-:Y:S01]  /*3100*/  HMMA.16816.F32 R72, R48.reuse, R8, R64 ;  /* 0x000000083048723c */ /* 0x040fe20000001840 */
[----:B------:R-:W-:Y:S07]  /*3110*/  LDSM.16.M88.4 R64, [R89+UR5+0x10000] ;  /* 0x010000055940783b */ /* 0x000fee0008000200 */
[----:B------:R-:W-:Y:S01]  /*3120*/  HMMA.16816.F32 R60, R48, R10, R60 ;  /* 0x0000000a303c723c */ /* 0x000fe2000000183c */
[----:B------:R-:W2:Y:S04]  /*3130*/  LDSM.16.M88.4 R8, [R89+UR5+0x10800] ;  /* 0x010800055908783b */ /* 0x000ea80008000200 */
[----:B------:R-:W-:Y:S03]  /*3140*/  LDSM.16.M88.4 R48, [R87+0x8000] ;  /* 0x008000005730783b */ /* 0x000fe60000000200 */
[C---:B-1----:R-:W-:Y:S08]  /*3150*/  HMMA.16816.F32 R56, R36.reuse, R12, R56 ;  /* 0x0000000c2438723c */ /* 0x042ff00000001838 */
[C---:B------:R-:W-:Y:S01]  /*3160*/  HMMA.16816.F32 R52, R36.reuse, R14, R52 ;  /* 0x0000000e2434723c */ /* 0x040fe20000001834 */
[----:B------:R-:W1:Y:S07]  /*3170*/  LDSM.16.M88.4 R12, [R89+UR5+0x11800] ;  /* 0x01180005590c783b */ /* 0x000e6e0008000200 */
        /* <DEDUP_REMOVED lines=8> */
[----:B------:R-:W3:Y:S04]  /*3200*/  LDSM.16.M88.4 R36, [R88+0x8000] ;  /* 0x008000005824783b */ /* 0x000ee80000000200 */
[----:B------:R-:W-:Y:S03]  /*3210*/  LDSM.16.M88.4 R88, [R85+0x8000] ;  /* 0x008000005558783b */ /* 0x000fe60000000200 */
[C---:B--2---:R-:W-:Y:S01]  /*3220*/  HMMA.16816.F32 R20, R68.reuse, R8, R20 ;  /* 0x000000084414723c */ /* 0x044fe20000001814 */
[----:B------:R-:W-:Y:S07]  /*3230*/  LDSM.16.M88.4 R40, [R92+0x11800] ;  /* 0x011800005c28783b */ /* 0x000fee0000000200 */
[C---:B------:R-:W-:Y:S01]  /*3240*/  HMMA.16816.F32 R16, R68.reuse, R10, R16 ;  /* 0x0000000a4410723c */ /* 0x040fe20000001810 */
[----:B------:R-:W2:Y:S07]  /*3250*/  LDSM.16.M88.4 R8, [R92+0x10800] ;  /* 0x010800005c08783b */ /* 0x000eae0000000200 */
[C---:B------:R-:W-:Y:S08]  /*3260*/  HMMA.16816.F32 R28, R68.reuse, R64, R28 ;  /* 0x00000040441c723c */ /* 0x040ff0000000181c */
[C---:B------:R-:W-:Y:S08]  /*3270*/  HMMA.16816.F32 R24, R68.reuse, R66, R24 ;  /* 0x000000424418723c */ /* 0x040ff00000001818 */
[C---:B------:R-:W-:Y:S08]  /*3280*/  HMMA.16816.F32 R72, R68.reuse, R4, R72 ;  /* 0x000000044448723c */ /* 0x040ff00000001848 */
[C---:B------:R-:W-:Y:S01]  /*3290*/  HMMA.16816.F32 R60, R68.reuse, R6, R60 ;  /* 0x00000006443c723c */ /* 0x040fe2000000183c */
[----:B------:R-:W4:Y:S07]  /*32a0*/  LDSM.16.M88.4 R4, [R83+0x10000] ;  /* 0x010000005304783b */ /* 0x000f2e0000000200 */
[C---:B-1----:R-:W-:Y:S01]  /*32b0*/  HMMA.16816.F32 R64, R68.reuse, R12, R56 ;  /* 0x0000000c4440723c */ /* 0x042fe20000001838 */
[----:B------:R-:W-:Y:S07]  /*32c0*/  LDSM.16.M88.4 R56, [R83+0x10800] ;  /* 0x010800005338783b */ /* 0x000fee0000000200 */
[----:B------:R-:W-:Y:S01]  /*32d0*/  HMMA.16816.F32 R52, R68, R14, R52 ;  /* 0x0000000e4434723c */ /* 0x000fe20000001834 */
[----:B------:R-:W1:Y:S04]  /*32e0*/  LDSM.16.M88.4 R12, [R83+0x11000] ;  /* 0x01100000530c783b */ /* 0x000e680000000200 */
[----:B------:R-:W-:Y:S03]  /*32f0*/  LDSM.16.M88.4 R68, [R83+0x11800] ;  /* 0x011800005344783b */ /* 0x000fe60000000200 */
[C---:B---3--:R-:W-:Y:S08]  /*3300*/  HMMA.16816.F32 R28, R36.reuse, R32, R28 ;  /* 0x00000020241c723c */ /* 0x048ff0000000181c */
[C---:B------:R-:W-:Y:S08]  /*3310*/  HMMA.16816.F32 R72, R36.reuse, R44, R72 ;  /* 0x0000002c2448723c */ /* 0x040ff00000001848 */
[C---:B------:R-:W-:Y:S08]  /*3320*/  HMMA.16816.F32 R24, R36.reuse, R34, R24 ;  /* 0x000000222418723c */ /* 0x040ff00000001818 */
[C---:B--2---:R-:W-:Y:S08]  /*3330*/  HMMA.16816.F32 R20, R36.reuse, R8, R20 ;  /* 0x000000082414723c */ /* 0x044ff00000001814 */
[C---:B------:R-:W-:Y:S01]  /*3340*/  HMMA.16816.F32 R16, R36.reuse, R10, R16 ;  /* 0x0000000a2410723c */ /* 0x040fe20000001810 */
[----:B------:R-:W2:Y:S07]  /*3350*/  LDSM.16.M88.4 R8, [R81+0x10800] ;  /* 0x010800005108783b */ /* 0x000eae0000000200 */
[----:B------:R-:W-:Y:S08]  /*3360*/  HMMA.16816.F32 R60, R36, R46, R60 ;  /* 0x0000002e243c723c */ /* 0x000ff0000000183c */
[C---:B----4-:R-:W-:Y:S08]  /*3370*/  HMMA.16816.F32 R28, R48.reuse, R4, R28 ;  /* 0x00000004301c723c */ /* 0x050ff0000000181c */
[----:B-1----:R-:W-:Y:S01]  /*3380*/  HMMA.16816.F32 R72, R48, R12, R72 ;  /* 0x0000000c3048723c */ /* 0x002fe20000001848 */
[----:B------:R-:W-:-:S05]  /*3390*/  IMAD.SHL.U32 R12, R185, 0x2, RZ ;  /* 0x00000002b90c7824 */ /* 0x000fca00078e00ff */
[----:B------:R-:W-:Y:S02]  /*33a0*/  LOP3.LUT R12, R12, 0x6, RZ, 0xc0, !PT ;  /* 0x000000060c0c7812 */ /* 0x000fe400078ec0ff */
[----:B------:R-:W-:Y:S01]  /*33b0*/  HMMA.16816.F32 R24, R48, R6, R24 ;  /* 0x000000063018723c */ /* 0x000fe20000001818 */
[----:B------:R-:W1:Y:S02]  /*33c0*/  LDSM.16.M88.4 R4, [R81+0x11000] ;  /* 0x011000005104783b */ /* 0x000e640000000200 */
[----:B------:R-:W-:-:S04]  /*33d0*/  IMAD R3, R3, 0x40, R12 ;  /* 0x0000004003037824 */ /* 0x000fc800078e020c */
[C---:B------:R-:W-:Y:S01]  /*33e0*/  VIADD R13, R3.reuse, 0x1 ;  /* 0x00000001030d7836 */ /* 0x040fe20000000000 */
[C---:B------:R-:W-:Y:S01]  /*33f0*/  HMMA.16816.F32 R20, R48.reuse, R56, R20 ;  /* 0x000000383014723c */ /* 0x040fe20000001814 */
[C---:B------:R-:W-:Y:S01]  /*3400*/  VIADD R33, R3.reuse, 0x8 ;  /* 0x0000000803217836 */ /* 0x040fe20000000000 */
[CC--:B------:R-:W-:Y:S01]  /*3410*/  ISETP.GE.AND P5, PT, R3.reuse, R86.reuse, PT ;  /* 0x000000560300720c */ /* 0x0c0fe20003fa6270 */
[----:B------:R-:W-:Y:S01]  /*3420*/  VIADD R35, R3, 0x10 ;  /* 0x0000001003237836 */ /* 0x000fe20000000000 */
[-C--:B------:R-:W-:Y:S02]  /*3430*/  ISETP.GE.AND P1, PT, R13, R86.reuse, PT ;  /* 0x000000560d00720c */ /* 0x080fe40003f26270 */
[-C--:B------:R-:W-:Y:S01]  /*3440*/  ISETP.GE.AND P4, PT, R33, R86.reuse, PT ;  /* 0x000000562100720c */ /* 0x080fe20003f86270 */
[----:B------:R-:W-:Y:S01]  /*3450*/  VIADD R33, R3, 0x9 ;  /* 0x0000000903217836 */ /* 0x000fe20000000000 */
[----:B------:R-:W-:Y:S01]  /*3460*/  HMMA.16816.F32 R16, R48, R58, R16 ;  /* 0x0000003a3010723c */ /* 0x000fe20000001810 */
[----:B------:R-:W-:-:S03]  /*3470*/  ISETP.GE.AND P2, PT, R35, R86, PT ;  /* 0x000000562300720c */ /* 0x000fc60003f46270 */
[----:B------:R-:W-:-:S04]  /*3480*/  ISETP.GE.AND P3, PT, R33, R86, PT ;  /* 0x000000562100720c */ /* 0x000fc80003f66270 */
[----:B------:R-:W-:Y:S01]  /*3490*/  HMMA.16816.F32 R60, R48, R14, R60 ;  /* 0x0000000e303c723c */ /* 0x000fe2000000183c */
[----:B------:R-:W3:Y:S01]  /*34a0*/  LDSM.16.M88.4 R12, [R81+0x11800] ;  /* 0x01180000510c783b */ /* 0x000ee20000000200 */
[----:B------:R-:W-:-:S06]  /*34b0*/  DEPBAR.LE SB0, 0x0 ;  /* 0x000080000000791a */ /* 0x000fcc0000000000 */
[----:B------:R-:W-:Y:S08]  /*34c0*/  HMMA.16816.F32 R28, R88, R76, R28 ;  /* 0x0000004c581c723c */ /* 0x000ff0000000181c */
[C---:B------:R-:W-:Y:S08]  /*34d0*/  HMMA.16816.F32 R64, R36.reuse, R40, R64 ;  /* 0x000000282440723c */ /* 0x040ff00000001840 */
[----:B------:R-:W-:Y:S03]  /*34e0*/  HMMA.16816.F32 R52, R36, R42, R52 ;  /* 0x0000002a2434723c */ /* 0x000fe60000001834 */
[----:B------:R-:W-:-:S02]  /*34f0*/  FSEL R30, R30, -INF , !P5 ;  /* 0xff8000001e1e7808 */ /* 0x000fc40006800000 */
[----:B------:R-:W-:Y:S02]  /*3500*/  FSEL R33, R28, -INF , !P5 ;  /* 0xff8000001c217808 */ /* 0x000fe40006800000 */
[----:B------:R-:W-:Y:S01]  /*3510*/  FSEL R28, R31, -INF , !P1 ;  /* 0xff8000001f1c7808 */ /* 0x000fe20004800000 */
[----:B------:R-:W-:Y:S01]  /*3520*/  HMMA.16816.F32 R24, R88, R78, R24 ;  /* 0x0000004e5818723c */ /* 0x000fe20000001818 */
[----:B------:R-:W-:-:S07]  /*3530*/  FSEL R29, R29, -INF , !P1 ;  /* 0xff8000001d1d7808 */ /* 0x000fce0004800000 */
[----:B--2---:R-:W-:Y:S01]  /*3540*/  HMMA.16816.F32 R20, R88, R8, R20 ;  /* 0x000000085814723c */ /* 0x004fe20000001814 */
[----:B------:R-:W-:-:S05]  /*3550*/  VIADD R9, R3, 0x11 ;  /* 0x0000001103097836 */ /* 0x000fca0000000000 */
[-C--:B------:R-:W-:Y:S01]  /*3560*/  ISETP.GE.AND P5, PT, R9, R86.reuse, PT ;  /* 0x000000560900720c */ /* 0x080fe20003fa6270 */
[C---:B------:R-:W-:Y:S01]  /*3570*/  VIADD R9, R3.reuse, 0x19 ;  /* 0x0000001903097836 */ /* 0x040fe20000000000 */
[----:B------:R-:W-:Y:S01]  /*3580*/  HMMA.16816.F32 R16, R88, R10, R16 ;  /* 0x0000000a5810723c */ /* 0x000fe20000001810 */
[----:B------:R-:W-:Y:S02]  /*3590*/  VIADD R11, R3, 0x18 ;  /* 0x00000018030b7836 */ /* 0x000fe40000000000 */
[----:B------:R-:W-:Y:S02]  /*35a0*/  FSEL R26, R26, -INF , !P4 ;  /* 0xff8000001a1a7808 */ /* 0x000fe40006000000 */
[----:B------:R-:W-:Y:S01]  /*35b0*/  FSEL R25, R25, -INF , !P3 ;  /* 0xff80000019197808 */ /* 0x000fe20005800000 */
[----:B------:R-:W-:Y:S01]  /*35c0*/  BAR.SYNC.DEFER_BLOCKING 0x0 ;  /* 0x0000000000007b1d */ /* 0x000fe20000010000 */
[----:B------:R-:W-:Y:S01]  /*35d0*/  ISETP.GE.AND P1, PT, R11, R86, PT ;  /* 0x000000560b00720c */ /* 0x000fe20003f26270 */
[----:B------:R-:W-:Y:S01]  /*35e0*/  HMMA.16816.F32 R64, R48, R68, R64 ;  /* 0x000000443040723c */ /* 0x000fe20000001840 */
[----:B------:R-:W-:-:S02]  /*35f0*/  FSEL R11, R24, -INF , !P4 ;  /* 0xff800000180b7808 */ /* 0x000fc40006000000 */
[----:B------:R-:W-:Y:S01]  /*3600*/  ISETP.GE.AND P4, PT, R9, R86, PT ;  /* 0x000000560900720c */ /* 0x000fe20003f86270 */
[----:B------:R-:W-:Y:S01]  /*3610*/  VIADD R9, R3, 0x20 ;  /* 0x0000002003097836 */ /* 0x000fe20000000000 */
[----:B------:R-:W-:Y:S02]  /*3620*/  FSEL R22, R22, -INF , !P2 ;  /* 0xff80000016167808 */ /* 0x000fe40005000000 */
[----:B------:R-:W-:Y:S01]  /*3630*/  FSEL R21, R21, -INF , !P5 ;  /* 0xff80000015157808 */ /* 0x000fe20006800000 */
[----:B------:R-:W-:Y:S03]  /*3640*/  HMMA.16816.F32 R52, R48, R70, R52 ;  /* 0x000000463034723c */ /* 0x000fe60000001834 */
[----:B------:R-:W-:Y:S02]  /*3650*/  FSEL R8, R18, -INF , !P1 ;  /* 0xff80000012087808 */ /* 0x000fe40004800000 */
[----:B------:R-:W-:-:S02]  /*3660*/  FSEL R10, R19, -INF , !P4 ;  /* 0xff800000130a7808 */ /* 0x000fc40006000000 */
[----:B------:R-:W-:Y:S01]  /*3670*/  FSEL R17, R17, -INF , !P4 ;  /* 0xff80000011117808 */ /* 0x000fe20006000000 */
[----:B-1----:R-:W-:Y:S01]  /*3680*/  HMMA.16816.F32 R60, R88, R6, R60 ;  /* 0x00000006583c723c */ /* 0x002fe2000000183c */
[----:B------:R-:W-:-:S07]  /*3690*/  VIADD R7, R3, 0x29 ;  /* 0x0000002903077836 */ /* 0x000fce0000000000 */
[C---:B------:R-:W-:Y:S01]  /*36a0*/  HMMA.16816.F32 R72, R88.reuse, R4, R72 ;  /* 0x000000045848723c */ /* 0x040fe20000001848 */
[----:B------:R-:W-:Y:S01]  /*36b0*/  VIADD R5, R3, 0x21 ;  /* 0x0000002103057836 */ /* 0x000fe20000000000 */
[----:B------:R-:W-:Y:S02]  /*36c0*/  FSEL R4, R27, -INF , !P3 ;  /* 0xff8000001b047808 */ /* 0x000fe40005800000 */
[-C--:B------:R-:W-:Y:S02]  /*36d0*/  ISETP.GE.AND P3, PT, R9, R86.reuse, PT ;  /* 0x000000560900720c */ /* 0x080fe40003f66270 */
[----:B------:R-:W-:Y:S02]  /*36e0*/  FSEL R9, R20, -INF , !P2 ;  /* 0xff80000014097808 */ /* 0x000fe40005000000 */
[----:B------:R-:W-:Y:S01]  /*36f0*/  ISETP.GE.AND P2, PT, R5, R86, PT ;  /* 0x000000560500720c */ /* 0x000fe20003f46270 */
[----:B------:R-:W-:Y:S01]  /*3700*/  VIADD R5, R3, 0x28 ;  /* 0x0000002803057836 */ /* 0x000fe20000000000 */
[----:B------:R-:W-:Y:S01]  /*3710*/  FSEL R20, R23, -INF , !P5 ;  /* 0xff80000017147808 */ /* 0x000fe20006800000 */
[----:B---3--:R-:W-:Y:S01]  /*3720*/  HMMA.16816.F32 R64, R88, R12, R64 ;  /* 0x0000000c5840723c */ /* 0x008fe20000001840 */
[----:B------:R-:W-:-:S02]  /*3730*/  VIADD R13, R3, 0x30 ;  /* 0x00000030030d7836 */ /* 0x000fc40000000000 */
[-C--:B------:R-:W-:Y:S02]  /*3740*/  ISETP.GE.AND P5, PT, R5, R86.reuse, PT ;  /* 0x000000560500720c */ /* 0x080fe40003fa6270 */
[----:B------:R-:W-:Y:S02]  /*3750*/  FSEL R5, R16, -INF , !P1 ;  /* 0xff80000010057808 */ /* 0x000fe40004800000 */
[----:B------:R-:W-:Y:S01]  /*3760*/  ISETP.GE.AND P1, PT, R7, R86, PT ;  /* 0x000000560700720c */ /* 0x000fe20003f26270 */
[----:B------:R-:W-:Y:S01]  /*3770*/  HMMA.16816.F32 R52, R88, R14, R52 ;  /* 0x0000000e5834723c */ /* 0x000fe20000001834 */
[----:B------:R-:W-:Y:S01]  /*3780*/  VIADD R7, R3, 0x31 ;  /* 0x0000003103077836 */ /* 0x000fe20000000000 */
[----:B------:R-:W-:Y:S02]  /*3790*/  FSEL R168, R62, -INF , !P5 ;  /* 0xff8000003ea87808 */ /* 0x000fe40006800000 */
[----:B------:R-:W-:Y:S02]  /*37a0*/  FSEL R143, R60, -INF , !P5 ;  /* 0xff8000003c8f7808 */ /* 0x000fe40006800000 */
[----:B------:R-:W-:-:S02]  /*37b0*/  ISETP.GE.U32.AND P5, PT, R86, 0x41, PT ;  /* 0x000000415600780c */ /* 0x000fc40003fa6070 */
[----:B------:R-:W-:Y:S02]  /*37c0*/  FSEL R142, R74, -INF , !P3 ;  /* 0xff8000004a8e7808 */ /* 0x000fe40005800000 */
[----:B------:R-:W-:Y:S02]  /*37d0*/  FSEL R165, R72, -INF , !P3 ;  /* 0xff80000048a57808 */ /* 0x000fe40005800000 */
[----:B------:R-:W-:Y:S01]  /*37e0*/  ISETP.GE.AND P3, PT, R7, R86, PT ;  /* 0x000000560700720c */ /* 0x000fe20003f66270 */
[----:B------:R-:W-:Y:S01]  /*37f0*/  VIADD R7, R3, 0x38 ;  /* 0x0000003803077836 */ /* 0x000fe20000000000 */
[----:B------:R-:W-:Y:S01]  /*3800*/  FSEL R140, R75, -INF , !P2 ;  /* 0xff8000004b8c7808 */ /* 0x000fe20005000000 */
[----:B------:R-:W-:Y:S01]  /*3810*/  VIADD R3, R3, 0x39 ;  /* 0x0000003903037836 */ /* 0x000fe20000000000 */
[----:B------:R-:W-:Y:S02]  /*3820*/  FSEL R161, R73, -INF , !P2 ;  /* 0xff80000049a17808 */ /* 0x000fe40005000000 */
[----:B------:R-:W-:-:S02]  /*3830*/  FSEL R178, R63, -INF , !P1 ;  /* 0xff8000003fb27808 */ /* 0x000fc40004800000 */
[----:B------:R-:W-:Y:S02]  /*3840*/  FSEL R141, R61, -INF , !P1 ;  /* 0xff8000003d8d7808 */ /* 0x000fe40004800000 */
[-C--:B------:R-:W-:Y:S02]  /*3850*/  ISETP.GE.AND P4, PT, R13, R86.reuse, PT ;  /* 0x000000560d00720c */ /* 0x080fe40003f86270 */
[-C--:B------:R-:W-:Y:S02]  /*3860*/  ISETP.GE.AND P2, PT, R7, R86.reuse, PT ;  /* 0x000000560700720c */ /* 0x080fe40003f46270 */
[----:B------:R-:W-:Y:S02]  /*3870*/  ISETP.GE.AND P1, PT, R3, R86, PT ;  /* 0x000000560300720c */ /* 0x000fe40003f26270 */
[----:B------:R-:W-:Y:S02]  /*3880*/  FSEL R174, R66, -INF , !P4 ;  /* 0xff80000042ae7808 */ /* 0x000fe40006000000 */
[----:B------:R-:W-:-:S02]  /*3890*/  FSEL R181, R64, -INF , !P4 ;  /* 0xff80000040b57808 */ /* 0x000fc40006000000 */
[----:B------:R-:W-:Y:S02]  /*38a0*/  FSEL R172, R67, -INF , !P3 ;  /* 0xff80000043ac7808 */ /* 0x000fe40005800000 */
[----:B------:R-:W-:Y:S02]  /*38b0*/  FSEL R179, R65, -INF , !P3 ;  /* 0xff80000041b37808 */ /* 0x000fe40005800000 */
[----:B------:R-:W-:Y:S02]  /*38c0*/  FSEL R170, R54, -INF , !P2 ;  /* 0xff80000036aa7808 */ /* 0x000fe40005000000 */
[----:B------:R-:W-:Y:S02]  /*38d0*/  FSEL R177, R52, -INF , !P2 ;  /* 0xff80000034b17808 */ /* 0x000fe40005000000 */
[----:B------:R-:W-:Y:S02]  /*38e0*/  FSEL R166, R55, -INF , !P1 ;  /* 0xff80000037a67808 */ /* 0x000fe40004800000 */
[----:B------:R-:W-:Y:S01]  /*38f0*/  FSEL R175, R53, -INF , !P1 ;  /* 0xff80000035af7808 */ /* 0x000fe20004800000 */
[----:B------:R-:W-:Y:S06]  /*3900*/  @!P5 BRA `(.L_x_118) ;  /* 0x0000000000c4d947 */ /* 0x000fec0003800000 */
[----:B------:R-:W1:Y:S01]  /*3910*/  LDCU UR4, c[0x0][0x440] ;  /* 0x00008800ff0477ac */ /* 0x000e620008000800 */
[----:B------:R-:W-:Y:S01]  /*3920*/  LEA.HI.SX32 R12, R0, 0xfffffffe, 0x1a ;  /* 0xfffffffe000c7811 */ /* 0x000fe200078fd2ff */
[----:B------:R-:W-:Y:S04]  /*3930*/  BSSY.RECONVERGENT B0, `(.L_x_119) ;  /* 0x000002d000007945 */ /* 0x000fe80003800200 */
[C---:B------:R-:W-:Y:S02]  /*3940*/  IMAD R3, R12.reuse, UR13, RZ ;  /* 0x0000000d0c037c24 */ /* 0x040fe4000f8e02ff */
[----:B------:R-:W-:-:S04]  /*3950*/  IMAD.WIDE.U32 R12, R12, UR14, RZ ;  /* 0x0000000e0c0c7c25 */ /* 0x000fc8000f8e00ff */
[----:B------:R-:W-:Y:S01]  /*3960*/  IMAD.IADD R6, R13, 0x1, R3 ;  /* 0x000000010d067824 */ /* 0x000fe200078e0203 */
[C---:B------:R-:W-:Y:S02]  /*3970*/  LEA R14, P1, R12.reuse, R198, 0x1 ;  /* 0x000000c60c0e7211 */ /* 0x040fe400078208ff */
[C---:B------:R-:W-:Y:S02]  /*3980*/  IADD3 R3, P4, PT, R12.reuse, UR8, RZ ;  /* 0x000000080c037c10 */ /* 0x040fe4000ff9e0ff */
[----:B------:R-:W-:Y:S02]  /*3990*/  LEA.HI.X R15, R12, R197, R6, 0x1, P1 ;  /* 0x000000c50c0f7211 */ /* 0x000fe400008f0c06 */
[----:B-1----:R-:W-:Y:S02]  /*39a0*/  ISETP.GE.AND P3, PT, R184, UR4, PT ;  /* 0x00000004b8007c0c */ /* 0x002fe4000bf66270 */
[----:B------:R-:W-:Y:S02]  /*39b0*/  ISETP.GE.AND P2, PT, R204, UR4, PT ;  /* 0x00000004cc007c0c */ /* 0x000fe4000bf46270 */
[----:B------:R-:W-:-:S02]  /*39c0*/  ISETP.GE.AND P1, PT, R203, UR4, PT ;  /* 0x00000004cb007c0c */ /* 0x000fc4000bf26270 */
[----:B------:R-:W-:Y:S02]  /*39d0*/  IADD3.X R6, PT, PT, R6, UR9, RZ, P4, !PT ;  /* 0x0000000906067c10 */ /* 0x000fe4000a7fe4ff */
[----:B------:R-:W-:-:S04]  /*39e0*/  LEA R12, P4, R3, R198, 0x1 ;  /* 0x000000c6030c7211 */ /* 0x000fc800078808ff */
[----:B------:R-:W-:Y:S01]  /*39f0*/  LEA.HI.X R13, R3, R197, R6, 0x1, P4 ;  /* 0x000000c5030d7211 */ /* 0x000fe200020f0c06 */
        /* <DEDUP_REMOVED lines=25> */
[----:B------:R-:W-:Y:S05]  /*3b90*/  @P1 BRA `(.L_x_120) ;  /* 0x0000000000141947 */ /* 0x000fea0003800000 */
[----:B------:R-:W-:Y:S01]  /*3ba0*/  @!PT LDS RZ, [RZ] ;  /* 0x00000000fffff984 */ /* 0x000fe20000000800 */
[----:B------:R-:W-:Y:S01]  /*3bb0*/  @!PT LDS RZ, [RZ] ;  /* 0x00000000fffff984 */ /* 0x000fe20000000800 */
[----:B------:R-:W-:Y:S01]  /*3bc0*/  @!PT LDS RZ, [RZ] ;  /* 0x00000000fffff984 */ /* 0x000fe20000000800 */
[----:B------:R2:W-:Y:S01]  /*3bd0*/  LDGSTS.E.BYPASS.LTC128B.128 [R201+0x11000], desc[UR16][R12.64+0x100] ;  /* 0x110001000cc97fae */ /* 0x0005e2000b981a10 */
[----:B------:R-:W-:Y:S05]  /*3be0*/  BRA `(.L_x_121) ;  /* 0x0000000000047947 */ /* 0x000fea0003800000 */
.L_x_120:
[----:B------:R3:W-:Y:S02]  /*3bf0*/  STS.128 [R201+0x11000], RZ ;  /* 0x011000ffc9007388 */ /* 0x0007e40000000c00 */
.L_x_121:
[----:B------:R-:W-:Y:S05]  /*3c00*/  BSYNC.RECONVERGENT B0 ;  /* 0x0000000000007941 */ /* 0x000fea0003800200 */
.L_x_119:
[----:B------:R-:W0:Y:S02]  /*3c10*/  LDGDEPBAR ;  /* 0x00000000000079af */ /* 0x000e240000000000 */
.L_x_118:
[----:B-12---:R-:W-:Y:S01]  /*3c20*/  FMNMX3.FTZ R12, R33, R29, R11, !PT ;  /* 0x0000001d210c7276 */ /* 0x006fe2000781000b */
[----:B------:R-:W1:Y:S01]  /*3c30*/  LDCU UR4, c[0x0][0x45c] ;  /* 0x00008b80ff0477ac */ /* 0x000e620008000800 */
[----:B------:R-:W-:Y:S02]  /*3c40*/  FMNMX3.FTZ R13, R30, R28, R26, !PT ;  /* 0x0000001c1e0d7276 */ /* 0x000fe4000781001a */
[----:B------:R-:W-:Y:S02]  /*3c50*/  FMNMX3.FTZ R12, R12, R25, R9, !PT ;  /* 0x000000190c0c7276 */ /* 0x000fe40007810009 */
[----:B------:R-:W-:Y:S02]  /*3c60*/  FMNMX3.FTZ R13, R13, R4, R22, !PT ;  /* 0x000000040d0d7276 */ /* 0x000fe40007810016 */
[----:B------:R-:W-:Y:S02]  /*3c70*/  FMNMX3.FTZ R12, R12, R21, R5, !PT ;  /* 0x000000150c0c7276 */ /* 0x000fe40007810005 */
[----:B------:R-:W-:-:S02]  /*3c80*/  FMNMX3.FTZ R13, R13, R20, R8, !PT ;  /* 0x000000140d0d7276 */ /* 0x000fc40007810008 */
[----:B------:R-:W-:Y:S02]  /*3c90*/  FMNMX3.FTZ R12, R12, R17, R165, !PT ;  /* 0x000000110c0c7276 */ /* 0x000fe400078100a5 */
[----:B------:R-:W-:Y:S02]  /*3ca0*/  FMNMX3.FTZ R13, R13, R10, R142, !PT ;  /* 0x0000000a0d0d7276 */ /* 0x000fe4000781008e */
[----:B------:R-:W-:Y:S02]  /*3cb0*/  FMNMX3.FTZ R12, R12, R161, R143, !PT ;  /* 0x000000a10c0c7276 */ /* 0x000fe4000781008f */
[----:B------:R-:W-:Y:S02]  /*3cc0*/  FMNMX3.FTZ R13, R13, R140, R168, !PT ;  /* 0x0000008c0d0d7276 */ /* 0x000fe400078100a8 */
[----:B------:R-:W-:Y:S02]  /*3cd0*/  FMNMX3.FTZ R12, R12, R141, R181, !PT ;  /* 0x0000008d0c0c7276 */ /* 0x000fe400078100b5 */
[----:B------:R-:W-:-:S02]  /*3ce0*/  FMNMX3.FTZ R13, R13, R178, R174, !PT ;  /* 0x000000b20d0d7276 */ /* 0x000fc400078100ae */
[----:B------:R-:W-:Y:S02]  /*3cf0*/  FMNMX3.FTZ R12, R12, R179, R177, !PT ;  /* 0x000000b30c0c7276 */ /* 0x000fe400078100b1 */
[----:B------:R-:W-:Y:S02]  /*3d00*/  FMNMX3.FTZ R13, R13, R172, R170, !PT ;  /* 0x000000ac0d0d7276 */ /* 0x000fe400078100aa */
[----:B------:R-:W-:Y:S02]  /*3d10*/  FMNMX.FTZ R12, R175, R12, !PT ;  /* 0x0000000caf0c7209 */ /* 0x000fe40007810000 */
[----:B------:R-:W-:Y:S02]  /*3d20*/  FMNMX.FTZ R13, R166, R13, !PT ;  /* 0x0000000da60d7209 */ /* 0x000fe40007810000 */
[----:B------:R-:W-:Y:S01]  /*3d30*/  LOP3.LUT R167, R84, 0x200, R133, 0xf8, !PT ;  /* 0x0000020054a77812 */ /* 0x000fe200078ef885 */
[----:B------:R-:W2:Y:S03]  /*3d40*/  SHFL.BFLY PT, R7, R12, 0x2, 0x1f ;  /* 0x0c401f000c077f89 */ /* 0x000ea600000e0000 */
[----:B------:R-:W-:Y:S01]  /*3d50*/  LEA R167, R167, UR5, 0x1 ;  /* 0x00000005a7a77c11 */ /* 0x000fe2000f8e08ff */
[----:B------:R-:W4:Y:S03]  /*3d60*/  SHFL.BFLY PT, R6, R13, 0x2, 0x1f ;  /* 0x0c401f000d067f89 */ /* 0x000f2600000e0000 */
[-C--:B------:R-:W-:Y:S01]  /*3d70*/  IADD3 R159, PT, PT, R82, R167.reuse, RZ ;  /* 0x000000a7529f7210 */ /* 0x080fe20007ffe0ff */
[----:B------:R-:W-:Y:S01]  /*3d80*/  LDSM.16.MT88.4 R64, [R167+0x14000] ;  /* 0x01400000a740783b */ /* 0x000fe20000004200 */
[----:B------:R-:W-:-:S02]  /*3d90*/  IADD3 R163, PT, PT, R80, R167, RZ ;  /* 0x000000a750a37210 */ /* 0x000fc40007ffe0ff */
[----:B------:R-:W-:Y:S01]  /*3da0*/  IADD3 R158, PT, PT, R80, R159, RZ ;  /* 0x0000009f509e7210 */ /* 0x000fe20007ffe0ff */
[----:B------:R-:W-:Y:S04]  /*3db0*/  LDSM.16.MT88.4 R124, [R167+0x12000] ;  /* 0x01200000a77c783b */ /* 0x000fe80000004200 */
[----:B------:R-:W-:Y:S04]  /*3dc0*/  LDSM.16.MT88.4 R80, [R159+0x14000] ;  /* 0x014000009f50783b */ /* 0x000fe80000004200 */
[----:B------:R-:W-:Y:S01]  /*3dd0*/  LDSM.16.MT88.4 R40, [R163+0x12000] ;  /* 0x01200000a328783b */ /* 0x000fe20000004200 */
[----:B--2---:R-:W-:-:S03]  /*3de0*/  FMNMX.FTZ R7, R12, R7, !PT ;  /* 0x000000070c077209 */ /* 0x004fc60007810000 */
[----:B------:R-:W-:Y:S01]  /*3df0*/  LDSM.16.MT88.4 R48, [R159+0x12000] ;  /* 0x012000009f30783b */ /* 0x000fe20000004200 */
[----:B----4-:R-:W-:-:S03]  /*3e00*/  FMNMX.FTZ R6, R13, R6, !PT ;  /* 0x000000060d067209 */ /* 0x010fc60007810000 */
[----:B------:R-:W2:Y:S04]  /*3e10*/  SHFL.BFLY PT, R132, R7, 0x1, 0x1f ;  /* 0x0c201f0007847f89 */ /* 0x000ea800000e0000 */
[----:B------:R-:W4:Y:S04]  /*3e20*/  SHFL.BFLY PT, R3, R6, 0x1, 0x1f ;  /* 0x0c201f0006037f89 */ /* 0x000f2800000e0000 */
[----:B------:R-:W5:Y:S04]  /*3e30*/  LDSM.16.MT88.4 R56, [R158+0x12000] ;  /* 0x012000009e38783b */ /* 0x000f680000004200 */
[----:B------:R-:W3:Y:S04]  /*3e40*/  LDSM.16.MT88.4 R72, [R163+0x14000] ;  /* 0x01400000a348783b */ /* 0x000ee80000004200 */
[----:B------:R-:W3:Y:S04]  /*3e50*/  LDSM.16.MT88.4 R88, [R158+0x14000] ;  /* 0x014000009e58783b */ /* 0x000ee80000004200 */
[----:B------:R-:W3:Y:S01]  /*3e60*/  LDSM.16.MT88.4 R96, [R167+0x16000] ;  /* 0x01600000a760783b */ /* 0x000ee20000004200 */
[----:B--2---:R-:W-:-:S03]  /*3e70*/  FMNMX.FTZ R132, R7, R132, !PT ;  /* 0x0000008407847209 */ /* 0x004fc60007810000 */
[----:B------:R-:W2:Y:S01]  /*3e80*/  LDSM.16.MT88.4 R104, [R163+0x16000] ;  /* 0x01600000a368783b */ /* 0x000ea20000004200 */
[----:B----4-:R-:W-:Y:S01]  /*3e90*/  FMNMX.FTZ R3, R6, R3, !PT ;  /* 0x0000000306037209 */ /* 0x010fe20007810000 */
[C---:B-1----:R-:W-:Y:S01]  /*3ea0*/  FMUL.FTZ R176, R132.reuse, UR4 ;  /* 0x0000000484b07c20 */ /* 0x042fe20008410000 */
[----:B------:R-:W-:Y:S01]  /*3eb0*/  FSETP.NEU.FTZ.AND P1, PT, R132, -INF , PT ;  /* 0xff8000008400780b */ /* 0x000fe20003f3d000 */
[----:B------:R-:W1:Y:S02]  /*3ec0*/  LDSM.16.MT88.4 R120, [R159+0x16000] ;  /* 0x016000009f78783b */ /* 0x000e640000004200 */
[C---:B------:R-:W-:Y:S01]  /*3ed0*/  FMUL.FTZ R171, R3.reuse, UR4 ;  /* 0x0000000403ab7c20 */ /* 0x040fe20008410000 */
[----:B------:R-:W-:Y:S01]  /*3ee0*/  FSEL R176, R176, RZ, P1 ;  /* 0x000000ffb0b07208 */ /* 0x000fe20000800000 */
[----:B------:R-:W-:Y:S01]  /*3ef0*/  LDSM.16.MT88.4 R12, [R167+0x14800] ;  /* 0x01480000a70c783b */ /* 0x000fe20000004200 */
[----:B------:R-:W-:-:S03]  /*3f00*/  FSETP.NEU.FTZ.AND P1, PT, R3, -INF , PT ;  /* 0xff8000000300780b */ /* 0x000fc60003f3d000 */
[--C-:B------:R-:W-:Y:S01]  /*3f10*/  FFMA.FTZ R157, R33, UR4, -R176.reuse ;  /* 0x00000004219d7c23 */ /* 0x100fe200080108b0 */
[----:B------:R-:W-:Y:S01]  /*3f20*/  FSEL R171, R171, RZ, P1 ;  /* 0x000000ffabab7208 */ /* 0x000fe20000800000 */
[--C-:B------:R-:W-:Y:S01]  /*3f30*/  FFMA.FTZ R156, R29, UR4, -R176.reuse ;  /* 0x000000041d9c7c23 */ /* 0x100fe200080108b0 */
[--C-:B------:R-:W-:Y:S01]  /*3f40*/  FFMA.FTZ R153, R11, UR4, -R176.reuse ;  /* 0x000000040b997c23 */ /* 0x100fe200080108b0 */
[--C-:B------:R-:W-:Y:S01]  /*3f50*/  FFMA.FTZ R152, R25, UR4, -R176.reuse ;  /* 0x0000000419987c23 */ /* 0x100fe200080108b0 */
[--C-:B------:R-:W-:Y:S01]  /*3f60*/  FFMA.FTZ R145, R5, UR4, -R176.reuse ;  /* 0x0000000405917c23 */ /* 0x100fe200080108b0 */
[--C-:B------:R-:W-:Y:S01]  /*3f70*/  FFMA.FTZ R155, R30, UR4, -R171.reuse ;  /* 0x000000041e9b7c23 */ /* 0x100fe200080108ab */
[--C-:B------:R-:W-:Y:S01]  /*3f80*/  FFMA.FTZ R154, R28, UR4, -R171.reuse ;  /* 0x000000041c9a7c23 */ /* 0x100fe200080108ab */
[--C-:B------:R-:W-:Y:S01]  /*3f90*/  FFMA.FTZ R151, R26, UR4, -R171.reuse ;  /* 0x000000041a977c23 */ /* 0x100fe200080108ab */
[--C-:B------:R-:W-:Y:S01]  /*3fa0*/  FFMA.FTZ R150, R4, UR4, -R171.reuse ;  /* 0x0000000404967c23 */ /* 0x100fe200080108ab */
[----:B------:R-:W-:Y:S01]  /*3fb0*/  MUFU.EX2 R157, R157 ;  /* 0x0000009d009d7308 */ /* 0x000fe20000000800 */
[----:B------:R-:W4:Y:S01]  /*3fc0*/  LDSM.16.MT88.4 R4, [R158+0x16000] ;  /* 0x016000009e04783b */ /* 0x000f220000004200 */
[--C-:B------:R-:W-:Y:S01]  /*3fd0*/  FFMA.FTZ R149, R9, UR4, -R176.reuse ;  /* 0x0000000409957c23 */ /* 0x100fe200080108b0 */
[--C-:B------:R-:W-:Y:S01]  /*3fe0*/  FFMA.FTZ R135, R8, UR4, -R171.reuse ;  /* 0x0000000408877c23 */ /* 0x100fe200080108ab */
[--C-:B------:R-:W-:Y:S01]  /*3ff0*/  FFMA.FTZ R134, R10, UR4, -R171.reuse ;  /* 0x000000040a867c23 */ /* 0x100fe200080108ab */
[--C-:B------:R-:W-:Y:S01]  /*4000*/  FFMA.FTZ R148, R21, UR4, -R176.reuse ;  /* 0x0000000415947c23 */ /* 0x100fe200080108b0 */
[----:B------:R-:W4:Y:S01]  /*4010*/  LDSM.16.MT88.4 R8, [R159+0x14800] ;  /* 0x014800009f08783b */ /* 0x000f220000004200 */
[--C-:B------:R-:W-:Y:S01]  /*4020*/  FFMA.FTZ R144, R17, UR4, -R176.reuse ;  /* 0x0000000411907c23 */ /* 0x100fe200080108b0 */
[----:B------:R-:W5:Y:S01]  /*4030*/  MUFU.EX2 R156, R156 ;  /* 0x0000009c009c7308 */ /* 0x000f620000000800 */
[--C-:B------:R-:W-:Y:S01]  /*4040*/  FFMA.FTZ R147, R22, UR4, -R171.reuse ;  /* 0x0000000416937c23 */ /* 0x100fe200080108ab */
[--C-:B------:R-:W-:Y:S01]  /*4050*/  FFMA.FTZ R146, R20, UR4, -R171.reuse ;  /* 0x0000000414927c23 */ /* 0x100fe200080108ab */
[----:B------:R-:W-:Y:S01]  /*4060*/  LDSM.16.MT88.4 R16, [R158+0x14800] ;  /* 0x014800009e10783b */ /* 0x000fe20000004200 */
[--C-:B------:R-:W-:Y:S01]  /*4070*/  FFMA.FTZ R160, R165, UR4, -R176.reuse ;  /* 0x00000004a5a07c23 */ /* 0x100fe200080108b0 */
[--C-:B------:R-:W-:Y:S01]  /*4080*/  FFMA.FTZ R161, R161, UR4, -R176.reuse ;  /* 0x00000004a1a17c23 */ /* 0x100fe200080108b0 */
[--C-:B------:R-:W-:Y:S01]  /*4090*/  FFMA.FTZ R162, R143, UR4, -R176.reuse ;  /* 0x000000048fa27c23 */ /* 0x100fe200080108b0 */
[----:B------:R-:W4:Y:S01]  /*40a0*/  LDSM.16.MT88.4 R20, [R163+0x12800] ;  /* 0x01280000a314783b */ /* 0x000f220000004200 */
[----:B------:R-:W-:Y:S01]  /*40b0*/  MUFU.EX2 R153, R153 ;  /* 0x0000009900997308 */ /* 0x000fe20000000800 */
[--C-:B------:R-:W-:Y:S01]  /*40c0*/  FFMA.FTZ R165, R141, UR4, -R176.reuse ;  /* 0x000000048da57c23 */ /* 0x100fe200080108b0 */
[--C-:B------:R-:W-:Y:S01]  /*40d0*/  FFMA.FTZ R164, R142, UR4, -R171.reuse ;  /* 0x000000048ea47c23 */ /* 0x100fe200080108ab */
[----:B------:R-:W-:Y:S01]  /*40e0*/  LDSM.16.MT88.4 R136, [R167+0x12800] ;  /* 0x01280000a788783b */ /* 0x000fe20000004200 */
[--C-:B------:R-:W-:Y:S01]  /*40f0*/  FFMA.FTZ R169, R140, UR4, -R171.reuse ;  /* 0x000000048ca97c23 */ /* 0x100fe200080108ab */
[--C-:B------:R-:W-:Y:S01]  /*4100*/  FFMA.FTZ R168, R168, UR4, -R171.reuse ;  /* 0x00000004a8a87c23 */ /* 0x100fe200080108ab */
[--C-:B------:R-:W-:Y:S01]  /*4110*/  FFMA.FTZ R173, R178, UR4, -R171.reuse ;  /* 0x00000004b2ad7c23 */ /* 0x100fe200080108ab */
[----:B------:R-:W-:Y:S01]  /*4120*/  LDSM.16.MT88.4 R32, [R159+0x12800] ;  /* 0x012800009f20783b */ /* 0x000fe20000004200 */
[----:B------:R-:W3:Y:S01]  /*4130*/  MUFU.EX2 R152, R152 ;  /* 0x0000009800987308 */ /* 0x000ee20000000800 */
[----:B-----5:R-:W-:Y:S01]  /*4140*/  F2FP.F16.F32.PACK_AB R116, R156, R157 ;  /* 0x0000009d9c74723e */ /* 0x020fe200000000ff */
[--C-:B------:R-:W-:Y:S01]  /*4150*/  FFMA.FTZ R178, R181, UR4, -R176.reuse ;  /* 0x00000004b5b27c23 */ /* 0x100fe200080108b0 */
[----:B------:R-:W-:Y:S01]  /*4160*/  LDSM.16.MT88.4 R28, [R158+0x12800] ;  /* 0x012800009e1c783b */ /* 0x000fe20000004200 */
[--C-:B------:R-:W-:Y:S01]  /*4170*/  FFMA.FTZ R179, R179, UR4, -R176.reuse ;  /* 0x00000004b3b37c23 */ /* 0x100fe200080108b0 */
[--C-:B------:R-:W-:Y:S01]  /*4180*/  FFMA.FTZ R177, R177, UR4, -R176.reuse ;  /* 0x00000004b1b17c23 */ /* 0x100fe200080108b0 */
[----:B------:R-:W-:Y:S01]  /*4190*/  FFMA.FTZ R176, R175, UR4, -R176 ;  /* 0x00000004afb07c23 */ /* 0x000fe200080108b0 */
[----:B------:R-:W-:Y:S01]  /*41a0*/  LDSM.16.MT88.4 R24, [R163+0x14800] ;  /* 0x01480000a318783b */ /* 0x000fe20000004200 */
[----:B------:R-:W-:Y:S01]  /*41b0*/  MUFU.EX2 R155, R155 ;  /* 0x0000009b009b7308 */ /* 0x000fe20000000800 */
[--C-:B------:R-:W-:Y:S01]  /*41c0*/  FFMA.FTZ R174, R174, UR4, -R171.reuse ;  /* 0x00000004aeae7c23 */ /* 0x100fe200080108ab */
[--C-:B------:R-:W-:Y:S01]  /*41d0*/  FFMA.FTZ R175, R172, UR4, -R171.reuse ;  /* 0x00000004acaf7c23 */ /* 0x100fe200080108ab */
[----:B------:R-:W-:Y:S01]  /*41e0*/  LDSM.16.MT88.4 R140, [R167+0x13000] ;  /* 0x01300000a78c783b */ /* 0x000fe20000004200 */
[--C-:B------:R-:W-:Y:S01]  /*41f0*/  FFMA.FTZ R170, R170, UR4, -R171.reuse ;  /* 0x00000004aaaa7c23 */ /* 0x100fe200080108ab */
[----:B------:R-:W-:Y:S01]  /*4200*/  FFMA.FTZ R209, R166, UR4, -R171 ;  /* 0x00000004a6d17c23 */ /* 0x000fe200080108ab */
[----:B------:R-:W-:-:S02]  /*4210*/  FADD.FTZ R156, R157, R156 ;  /* 0x0000009c9d9c7221 */ /* 0x000fc40000010000 */
[----:B------:R-:W5:Y:S01]  /*4220*/  MUFU.EX2 R154, R154 ;  /* 0x0000009a009a7308 */ /* 0x000f620000000800 */
[----:B---3--:R-:W-:Y:S01]  /*4230*/  F2FP.F16.F32.PACK_AB R118, R152, R153 ;  /* 0x000000999876723e */ /* 0x008fe200000000ff */
[----:B------:R-:W-:-:S04]  /*4240*/  FADD.FTZ R153, R153, R156 ;  /* 0x0000009c99997221 */ /* 0x000fc80000010000 */
[----:B------:R-:W-:Y:S02]  /*4250*/  FADD.FTZ R152, R152, R153 ;  /* 0x0000009998987221 */ /* 0x000fe40000010000 */
[----:B------:R-:W-:Y:S08]  /*4260*/  MUFU.EX2 R151, R151 ;  /* 0x0000009700977308 */ /* 0x000ff00000000800 */
[----:B------:R-:W3:Y:S01]  /*4270*/  MUFU.EX2 R150, R150 ;  /* 0x0000009600967308 */ /* 0x000ee20000000800 */
[----:B-----5:R-:W-:Y:S01]  /*4280*/  F2FP.F16.F32.PACK_AB R117, R154, R155 ;  /* 0x0000009b9a75723e */ /* 0x020fe200000000ff */
[----:B------:R-:W-:-:S06]  /*4290*/  FADD.FTZ R154, R155, R154 ;  /* 0x0000009a9b9a7221 */ /* 0x000fcc0000010000 */
[----:B------:R-:W-:Y:S08]  /*42a0*/  MUFU.EX2 R149, R149 ;  /* 0x0000009500957308 */ /* 0x000ff00000000800 */
[----:B------:R-:W5:Y:S01]  /*42b0*/  MUFU.EX2 R148, R148 ;  /* 0x0000009400947308 */ /* 0x000f620000000800 */
[----:B---3--:R-:W-:Y:S01]  /*42c0*/  F2FP.F16.F32.PACK_AB R119, R150, R151 ;  /* 0x000000979677723e */ /* 0x008fe200000000ff */
[----:B------:R-:W-:-:S04]  /*42d0*/  FADD.FTZ R151, R151, R154 ;  /* 0x0000009a97977221 */ /* 0x000fc80000010000 */
[----:B------:R-:W-:Y:S02]  /*42e0*/  FADD.FTZ R150, R150, R151 ;  /* 0x0000009796967221 */ /* 0x000fe40000010000 */
[----:B------:R-:W-:Y:S01]  /*42f0*/  MUFU.EX2 R145, R145 ;  /* 0x0000009100917308 */ /* 0x000fe20000000800 */
[C---:B------:R-:W-:Y:S07]  /*4300*/  HMMA.16816.F32 R60, R116.reuse, R64, RZ ;  /* 0x00000040743c723c */ /* 0x040fee00000018ff */
[----:B------:R-:W-:Y:S01]  /*4310*/  MUFU.EX2 R144, R144 ;  /* 0x0000009000907308 */ /* 0x000fe20000000800 */
[C---:B------:R-:W-:Y:S07]  /*4320*/  HMMA.16816.F32 R76, R116.reuse, R80, RZ ;  /* 0x00000050744c723c */ /* 0x040fee00000018ff */
[----:B------:R-:W-:Y:S01]  /*4330*/  MUFU.EX2 R147, R147 ;  /* 0x0000009300937308 */ /* 0x000fe20000000800 */
[C---:B------:R-:W-:Y:S07]  /*4340*/  HMMA.16816.F32 R64, R116.reuse, R66, RZ ;  /* 0x000000427440723c */ /* 0x040fee00000018ff */
[----:B------:R-:W3:Y:S01]  /*4350*/  MUFU.EX2 R146, R146 ;  /* 0x0000009200927308 */ /* 0x000ee20000000800 */
        /* <DEDUP_REMOVED lines=11> */
[----:B------:R-:W-:Y:S01]  /*4410*/  MUFU.EX2 R165, R165 ;  /* 0x000000a500a57308 */ /* 0x000fe20000000800 */
[C---:B------:R-:W-:Y:S07]  /*4420*/  HMMA.16816.F32 R84, R116.reuse, R88, RZ ;  /* 0x000000587454723c */ /* 0x040fee00000018ff */
[----:B------:R-:W-:Y:S01]  /*4430*/  MUFU.EX2 R164, R164 ;  /* 0x000000a400a47308 */ /* 0x000fe20000000800 */
[C---:B------:R-:W-:Y:S07]  /*4440*/  HMMA.16816.F32 R92, R116.reuse, R96, RZ ;  /* 0x00000060745c723c */ /* 0x040fee00000018ff */
[----:B------:R-:W3:Y:S01]  /*4450*/  MUFU.EX2 R169, R169 ;  /* 0x000000a900a97308 */ /* 0x000ee20000000800 */
[C---:B--2---:R-:W-:Y:S07]  /*4460*/  HMMA.16816.F32 R100, R116.reuse, R104, RZ ;  /* 0x000000687464723c */ /* 0x044fee00000018ff */
[----:B------:R-:W-:Y:S01]  /*4470*/  MUFU.EX2 R168, R168 ;  /* 0x000000a800a87308 */ /* 0x000fe20000000800 */
[C---:B-1----:R-:W-:Y:S07]  /*4480*/  HMMA.16816.F32 R108, R116.reuse, R120, RZ ;  /* 0x00000078746c723c */ /* 0x042fee00000018ff */
[----:B------:R-:W1:Y:S01]  /*4490*/  MUFU.EX2 R173, R173 ;  /* 0x000000ad00ad7308 */ /* 0x000e620000000800 */
[C---:B------:R-:W-:Y:S07]  /*44a0*/  HMMA.16816.F32 R124, R116.reuse, R126, RZ ;  /* 0x0000007e747c723c */ /* 0x040fee00000018ff */
[----:B------:R-:W-:Y:S01]  /*44b0*/  MUFU.EX2 R178, R178 ;  /* 0x000000b200b27308 */ /* 0x000fe20000000800 */
[C---:B------:R-:W-:Y:S07]  /*44c0*/  HMMA.16816.F32 R40, R116.reuse, R42, RZ ;  /* 0x0000002a7428723c */ /* 0x040fee00000018ff */
[----:B------:R-:W2:Y:S01]  /*44d0*/  MUFU.EX2 R179, R179 ;  /* 0x000000b300b37308 */ /* 0x000ea20000000800 */
[C---:B------:R-:W-:Y:S07]  /*44e0*/  HMMA.16816.F32 R48, R116.reuse, R50, RZ ;  /* 0x000000327430723c */ /* 0x040fee00000018ff */
[----:B------:R-:W-:Y:S01]  /*44f0*/  MUFU.EX2 R177, R177 ;  /* 0x000000b100b17308 */ /* 0x000fe20000000800 */
[C---:B------:R-:W-:Y:S07]  /*4500*/  HMMA.16816.F32 R56, R116.reuse, R58, RZ ;  /* 0x0000003a7438723c */ /* 0x040fee00000018ff */
[----:B------:R-:W-:Y:S01]  /*4510*/  MUFU.EX2 R176, R176 ;  /* 0x000000b000b07308 */ /* 0x000fe20000000800 */
[C---:B------:R-:W-:Y:S07]  /*4520*/  HMMA.16816.F32 R72, R116.reuse, R74, RZ ;  /* 0x0000004a7448723c */ /* 0x040fee00000018ff */
[----:B------:R-:W-:Y:S01]  /*4530*/  MUFU.EX2 R174, R174 ;  /* 0x000000ae00ae7308 */ /* 0x000fe20000000800 */
[C---:B------:R-:W-:Y:S07]  /*4540*/  HMMA.16816.F32 R88, R116.reuse, R90, RZ ;  /* 0x0000005a7458723c */ /* 0x040fee00000018ff */
[----:B------:R-:W2:Y:S01]  /*4550*/  MUFU.EX2 R175, R175 ;  /* 0x000000af00af7308 */ /* 0x000ea20000000800 */
[C---:B------:R-:W-:Y:S07]  /*4560*/  HMMA.16816.F32 R96, R116.reuse, R98, RZ ;  /* 0x000000627460723c */ /* 0x040fee00000018ff */
[----:B------:R-:W-:Y:S01]  /*4570*/  MUFU.EX2 R170, R170 ;  /* 0x000000aa00aa7308 */ /* 0x000fe20000000800 */
[C---:B------:R-:W-:Y:S07]  /*4580*/  HMMA.16816.F32 R104, R116.reuse, R106, RZ ;  /* 0x0000006a7468723c */ /* 0x040fee00000018ff */
[----:B------:R-:W2:Y:S01]  /*4590*/  MUFU.EX2 R209, R209 ;  /* 0x000000d100d17308 */ /* 0x000ea20000000800 */
[C---:B------:R-:W-:Y:S08]  /*45a0*/  HMMA.16816.F32 R120, R116.reuse, R122, RZ ;  /* 0x0000007a7478723c */ /* 0x040ff000000018ff */
[----:B----4-:R-:W-:Y:S01]  /*45b0*/  HMMA.16816.F32 R112, R116, R4, RZ ;  /* 0x000000047470723c */ /* 0x010fe200000018ff */
[----:B-----5:R-:W-:Y:S01]  /*45c0*/  F2FP.F16.F32.PACK_AB R4, R148, R149 ;  /* 0x000000959404723e */ /* 0x020fe200000000ff */
[----:B------:R-:W-:Y:S01]  /*45d0*/  FADD.FTZ R149, R149, R152 ;  /* 0x0000009895957221 */ /* 0x000fe20000010000 */
[----:B---3--:R-:W-:Y:S01]  /*45e0*/  F2FP.F16.F32.PACK_AB R5, R146, R147 ;  /* 0x000000939205723e */ /* 0x008fe200000000ff */
[----:B------:R-:W-:-:S02]  /*45f0*/  FADD.FTZ R147, R147, R150 ;  /* 0x0000009693937221 */ /* 0x000fc40000010000 */
[----:B------:R-:W-:Y:S02]  /*4600*/  FADD.FTZ R148, R148, R149 ;  /* 0x0000009594947221 */ /* 0x000fe40000010000 */
[----:B------:R-:W-:Y:S01]  /*4610*/  HMMA.16816.F32 R116, R116, R6, RZ ;  /* 0x000000067474723c */ /* 0x000fe200000018ff */
[----:B------:R-:W-:Y:S01]  /*4620*/  F2FP.F16.F32.PACK_AB R6, R144, R145 ;  /* 0x000000919006723e */ /* 0x000fe200000000ff */
[----:B------:R-:W-:Y:S01]  /*4630*/  FADD.FTZ R146, R146, R147 ;  /* 0x0000009392927221 */ /* 0x000fe20000010000 */
[----:B------:R-:W-:-:S07]  /*4640*/  F2FP.F16.F32.PACK_AB R7, R134, R135 ;  /* 0x000000878607723e */ /* 0x000fce00000000ff */
[C---:B------:R-:W-:Y:S08]  /*4650*/  HMMA.16816.F32 R60, R4.reuse, R12, R60 ;  /* 0x0000000c043c723c */ /* 0x040ff0000000183c */
[C---:B------:R-:W-:Y:S01]  /*4660*/  HMMA.16816.F32 R64, R4.reuse, R14, R64 ;  /* 0x0000000e0440723c */ /* 0x040fe20000001840 */
[----:B------:R-:W3:Y:S07]  /*4670*/  LDSM.16.MT88.4 R12, [R163+0x16800] ;  /* 0x01680000a30c783b */ /* 0x000eee0000004200 */
[C---:B------:R-:W-:Y:S08]  /*4680*/  HMMA.16816.F32 R76, R4.reuse, R8, R76 ;  /* 0x00000008044c723c */ /* 0x040ff0000000184c */
[C---:B------:R-:W-:Y:S01]  /*4690*/  HMMA.16816.F32 R80, R4.reuse, R10, R80 ;  /* 0x0000000a0450723c */ /* 0x040fe20000001850 */
[----:B------:R-:W4:Y:S07]  /*46a0*/  LDSM.16.MT88.4 R8, [R159+0x16800] ;  /* 0x016800009f08783b */ /* 0x000f2e0000004200 */
[C---:B------:R-:W-:Y:S08]  /*46b0*/  HMMA.16816.F32 R36, R4.reuse, R20, R36 ;  /* 0x000000140424723c */ /* 0x040ff00000001824 */
[C---:B------:R-:W-:Y:S01]  /*46c0*/  HMMA.16816.F32 R40, R4.reuse, R22, R40 ;  /* 0x000000160428723c */ /* 0x040fe20000001828 */
[----:B------:R-:W5:Y:S07]  /*46d0*/  LDSM.16.MT88.4 R20, [R167+0x16800] ;  /* 0x01680000a714783b */ /* 0x000f6e0000004200 */
[C---:B------:R-:W-:Y:S08]  /*46e0*/  HMMA.16816.F32 R84, R4.reuse, R16, R84 ;  /* 0x000000100454723c */ /* 0x040ff00000001854 */
[C---:B------:R-:W-:Y:S01]  /*46f0*/  HMMA.16816.F32 R88, R4.reuse, R18, R88 ;  /* 0x000000120458723c */ /* 0x040fe20000001858 */
[----:B------:R-:W1:Y:S07]  /*4700*/  LDSM.16.MT88.4 R16, [R158+0x16800] ;  /* 0x016800009e10783b */ /* 0x000e6e0000004200 */
[C---:B---3--:R-:W-:Y:S08]  /*4710*/  HMMA.16816.F32 R100, R4.reuse, R12, R100 ;  /* 0x0000000c0464723c */ /* 0x048ff00000001864 */
[C---:B------:R-:W-:Y:S01]  /*4720*/  HMMA.16816.F32 R104, R4.reuse, R14, R104 ;  /* 0x0000000e0468723c */ /* 0x040fe20000001868 */
[----:B------:R-:W3:Y:S07]  /*4730*/  LDSM.16.MT88.4 R12, [R167+0x15000] ;  /* 0x01500000a70c783b */ /* 0x000eee0000004200 */
[C---:B----4-:R-:W-:Y:S08]  /*4740*/  HMMA.16816.F32 R108, R4.reuse, R8, R108 ;  /* 0x00000008046c723c */ /* 0x050ff0000000186c */
[C---:B------:R-:W-:Y:S01]  /*4750*/  HMMA.16816.F32 R120, R4.reuse, R10, R120 ;  /* 0x0000000a0478723c */ /* 0x040fe20000001878 */
[----:B------:R-:W4:Y:S07]  /*4760*/  LDSM.16.MT88.4 R8, [R159+0x15000] ;  /* 0x015000009f08783b */ /* 0x000f2e0000004200 */
[C---:B------:R-:W-:Y:S08]  /*4770*/  HMMA.16816.F32 R128, R4.reuse, R136, R128 ;  /* 0x000000880480723c */ /* 0x040ff00000001880 */
[C---:B------:R-:W-:Y:S01]  /*4780*/  HMMA.16816.F32 R124, R4.reuse, R138, R124 ;  /* 0x0000008a047c723c */ /* 0x040fe2000000187c */
[----:B------:R-:W-:Y:S07]  /*4790*/  LDSM.16.MT88.4 R136, [R163+0x13000] ;  /* 0x01300000a388783b */ /* 0x000fee0000004200 */
        /* <DEDUP_REMOVED lines=9> */
[C---:B-----5:R-:W-:Y:S08]  /*4830*/  HMMA.16816.F32 R92, R4.reuse, R20, R92 ;  /* 0x00000014045c723c */ /* 0x060ff0000000185c */
[C---:B------:R-:W-:Y:S01]  /*4840*/  HMMA.16816.F32 R96, R4.reuse, R22, R96 ;  /* 0x000000160460723c */ /* 0x040fe20000001860 */
[----:B------:R-:W-:Y:S07]  /*4850*/  LDSM.16.MT88.4 R20, [R158+0x15000] ;  /* 0x015000009e14783b */ /* 0x000fee0000004200 */
[C---:B-1----:R-:W-:Y:S08]  /*4860*/  HMMA.16816.F32 R112, R4.reuse, R16, R112 ;  /* 0x000000100470723c */ /* 0x042ff00000001870 */
[----:B------:R-:W-:Y:S01]  /*4870*/  HMMA.16816.F32 R116, R4, R18, R116 ;  /* 0x000000120474723c */ /* 0x000fe20000001874 */
[----:B------:R-:W1:Y:S01]  /*4880*/  LDSM.16.MT88.4 R16, [R167+0x17000] ;  /* 0x01700000a710783b */ /* 0x000e620000004200 */
[----:B------:R-:W-:-:S02]  /*4890*/  F2FP.F16.F32.PACK_AB R4, R161, R160 ;  /* 0x000000a0a104723e */ /* 0x000fc400000000ff */
[----:B------:R-:W-:Y:S02]  /*48a0*/  F2FP.F16.F32.PACK_AB R5, R169, R164 ;  /* 0x000000a4a905723e */ /* 0x000fe400000000ff */
[----:B------:R-:W-:Y:S02]  /*48b0*/  F2FP.F16.F32.PACK_AB R6, R165, R162 ;  /* 0x000000a2a506723e */ /* 0x000fe400000000ff */
[----:B------:R-:W-:-:S07]  /*48c0*/  F2FP.F16.F32.PACK_AB R7, R173, R168 ;  /* 0x000000a8ad07723e */ /* 0x000fce00000000ff */
[C---:B---3--:R-:W-:Y:S08]  /*48d0*/  HMMA.16816.F32 R60, R4.reuse, R12, R60 ;  /* 0x0000000c043c723c */ /* 0x048ff0000000183c */
[C---:B------:R-:W-:Y:S01]  /*48e0*/  HMMA.16816.F32 R64, R4.reuse, R14, R64 ;  /* 0x0000000e0440723c */ /* 0x040fe20000001840 */
[----:B------:R-:W3:Y:S07]  /*48f0*/  LDSM.16.MT88.4 R12, [R163+0x17000] ;  /* 0x01700000a30c783b */ /* 0x000eee0000004200 */
[C---:B----4-:R-:W-:Y:S08]  /*4900*/  HMMA.16816.F32 R76, R4.reuse, R8, R76 ;  /* 0x00000008044c723c */ /* 0x050ff0000000184c */
[C---:B------:R-:W-:Y:S01]  /*4910*/  HMMA.16816.F32 R80, R4.reuse, R10, R80 ;  /* 0x0000000a0450723c */ /* 0x040fe20000001850 */
[----:B------:R-:W4:Y:S07]  /*4920*/  LDSM.16.MT88.4 R8, [R159+0x17000] ;  /* 0x017000009f08783b */ /* 0x000f2e0000004200 */
[C---:B-1----:R-:W-:Y:S08]  /*4930*/  HMMA.16816.F32 R92, R4.reuse, R16, R92 ;  /* 0x00000010045c723c */ /* 0x042ff0000000185c */
[C---:B------:R-:W-:Y:S01]  /*4940*/  HMMA.16816.F32 R96, R4.reuse, R18, R96 ;  /* 0x000000120460723c */ /* 0x040fe20000001860 */
[----:B------:R-:W1:Y:S07]  /*4950*/  LDSM.16.MT88.4 R16, [R158+0x17000] ;  /* 0x017000009e10783b */ /* 0x000e6e0000004200 */
[C---:B------:R-:W-:Y:S08]  /*4960*/  HMMA.16816.F32 R128, R4.reuse, R140, R128 ;  /* 0x0000008c0480723c */ /* 0x040ff00000001880 */
[C---:B---3--:R-:W-:Y:S08]  /*4970*/  HMMA.16816.F32 R100, R4.reuse, R12, R100 ;  /* 0x0000000c0464723c */ /* 0x048ff00000001864 */
[C---:B------:R-:W-:Y:S01]  /*4980*/  HMMA.16816.F32 R104, R4.reuse, R14, R104 ;  /* 0x0000000e0468723c */ /* 0x040fe20000001868 */
[----:B------:R-:W3:Y:S07]  /*4990*/  LDSM.16.MT88.4 R12, [R167+0x13800] ;  /* 0x01380000a70c783b */ /* 0x000eee0000004200 */
[C---:B----4-:R-:W-:Y:S08]  /*49a0*/  HMMA.16816.F32 R108, R4.reuse, R8, R108 ;  /* 0x00000008046c723c */ /* 0x050ff0000000186c */
[C---:B------:R-:W-:Y:S01]  /*49b0*/  HMMA.16816.F32 R120, R4.reuse, R10, R120 ;  /* 0x0000000a0478723c */ /* 0x040fe20000001878 */
[----:B------:R-:W4:Y:S07]  /*49c0*/  LDSM.16.MT88.4 R8, [R163+0x15800] ;  /* 0x01580000a308783b */ /* 0x000f2e0000004200 */
        /* <DEDUP_REMOVED lines=17> */
[C---:B-1----:R-:W-:Y:S08]  /*4ae0*/  HMMA.16816.F32 R112, R4.reuse, R16, R112 ;  /* 0x000000100470723c */ /* 0x042ff00000001870 */
[----:B------:R-:W-:Y:S01]  /*4af0*/  HMMA.16816.F32 R116, R4, R18, R116 ;  /* 0x000000120474723c */ /* 0x000fe20000001874 */
[----:B--2---:R-:W-:Y:S01]  /*4b00*/  F2FP.F16.F32.PACK_AB R4, R179, R178 ;  /* 0x000000b2b304723e */ /* 0x004fe200000000ff */
[----:B------:R-:W1:Y:S01]  /*4b10*/  LDSM.16.MT88.4 R16, [R159+0x17800] ;  /* 0x017800009f10783b */ /* 0x000e620000004200 */
[----:B------:R-:W-:-:S02]  /*4b20*/  F2FP.F16.F32.PACK_AB R5, R175, R174 ;  /* 0x000000aeaf05723e */ /* 0x000fc400000000ff */
[----:B------:R-:W-:Y:S02]  /*4b30*/  F2FP.F16.F32.PACK_AB R6, R176, R177 ;  /* 0x000000b1b006723e */ /* 0x000fe400000000ff */
[----:B------:R-:W-:-:S07]  /*4b40*/  F2FP.F16.F32.PACK_AB R7, R209, R170 ;  /* 0x000000aad107723e */ /* 0x000fce00000000ff */
[C---:B---3--:R-:W-:Y:S08]  /*4b50*/  HMMA.16816.F32 R128, R4.reuse, R12, R128 ;  /* 0x0000000c0480723c */ /* 0x048ff00000001880 */
[C---:B------:R-:W-:Y:S01]  /*4b60*/  HMMA.16816.F32 R124, R4.reuse, R14, R124 ;  /* 0x0000000e047c723c */ /* 0x040fe2000000187c */
[----:B------:R-:W2:Y:S07]  /*4b70*/  LDSM.16.MT88.4 R12, [R158+0x13800] ;  /* 0x013800009e0c783b */ /* 0x000eae0000004200 */
[C---:B----4-:R-:W-:Y:S08]  /*4b80*/  HMMA.16816.F32 R68, R4.reuse, R8, R68 ;  /* 0x000000080444723c */ /* 0x050ff00000001844 */
[C---:B------:R-:W-:Y:S01]  /*4b90*/  HMMA.16816.F32 R72, R4.reuse, R10, R72 ;  /* 0x0000000a0448723c */ /* 0x040fe20000001848 */
[----:B------:R-:W3:Y:S07]  /*4ba0*/  LDSM.16.MT88.4 R8, [R158+0x15800] ;  /* 0x015800009e08783b */ /* 0x000eee0000004200 */
[C---:B-1----:R-:W-:Y:S08]  /*4bb0*/  HMMA.16816.F32 R108, R4.reuse, R16, R108 ;  /* 0x00000010046c723c */ /* 0x042ff0000000186c */
[C---:B------:R-:W-:Y:S01]  /*4bc0*/  HMMA.16816.F32 R120, R4.reuse, R18, R120 ;  /* 0x000000120478723c */ /* 0x040fe20000001878 */
[----:B------:R-:W1:Y:S07]  /*4bd0*/  LDSM.16.MT88.4 R16, [R158+0x17800] ;  /* 0x017800009e10783b */ /* 0x000e6e0000004200 */
[C---:B------:R-:W-:Y:S08]  /*4be0*/  HMMA.16816.F32 R60, R4.reuse, R140, R60 ;  /* 0x0000008c043c723c */ /* 0x040ff0000000183c */
[----:B--2---:R-:W-:Y:S01]  /*4bf0*/  HMMA.16816.F32 R52, R4, R12, R52 ;  /* 0x0000000c0434723c */ /* 0x004fe20000001834 */
[----:B------:R-:W-:-:S04]  /*4c00*/  FADD.FTZ R13, R135, R146 ;  /* 0x00000092870d7221 */ /* 0x000fc80000010000 */
[----:B------:R-:W-:-:S03]  /*4c10*/  FADD.FTZ R13, R134, R13 ;  /* 0x0000000d860d7221 */ /* 0x000fc60000010000 */
[----:B------:R-:W-:Y:S01]  /*4c20*/  HMMA.16816.F32 R64, R4, R142, R64 ;  /* 0x0000008e0440723c */ /* 0x000fe20000001840 */
[----:B------:R-:W-:-:S04]  /*4c30*/  FADD.FTZ R164, R164, R13 ;  /* 0x0000000da4a47221 */ /* 0x000fc80000010000 */
[----:B------:R-:W-:-:S03]  /*4c40*/  FADD.FTZ R169, R169, R164 ;  /* 0x000000a4a9a97221 */ /* 0x000fc60000010000 */
[----:B---3--:R-:W-:Y:S01]  /*4c50*/  HMMA.16816.F32 R84, R4, R8, R84 ;  /* 0x000000080454723c */ /* 0x008fe20000001854 */
[----:B------:R-:W-:Y:S01]  /*4c60*/  FADD.FTZ R9, R145, R148 ;  /* 0x0000009491097221 */ /* 0x000fe20000010000 */
[----:B------:R-:W-:-:S03]  /*4c70*/  FADD.FTZ R168, R168, R169 ;  /* 0x000000a9a8a87221 */ /* 0x000fc60000010000 */
[----:B------:R-:W-:Y:S01]  /*4c80*/  FADD.FTZ R9, R144, R9 ;  /* 0x0000000990097221 */ /* 0x000fe20000010000 */
[----:B------:R-:W-:Y:S02]  /*4c90*/  FADD.FTZ R173, R173, R168 ;  /* 0x000000a8adad7221 */ /* 0x000fe40000010000 */
[----:B------:R-:W-:Y:S01]  /*4ca0*/  HMMA.16816.F32 R92, R4, R136, R92 ;  /* 0x00000088045c723c */ /* 0x000fe2000000185c */
        /* <DEDUP_REMOVED lines=10> */
[----:B------:R-:W-:-:S04]  /*4d50*/  FADD.FTZ R178, R178, R165 ;  /* 0x000000a5b2b27221 */ /* 0x000fc80000010000 */
[----:B------:R-:W-:-:S03]  /*4d60*/  FADD.FTZ R178, R179, R178 ;  /* 0x000000b2b3b27221 */ /* 0x000fc60000010000 */
[----:B------:R-:W-:Y:S01]  /*4d70*/  HMMA.16816.F32 R40, R4, R34, R40 ;  /* 0x000000220428723c */ /* 0x000fe20000001828 */
[----:B------:R-:W-:-:S04]  /*4d80*/  FADD.FTZ R177, R177, R178 ;  /* 0x000000b2b1b17221 */ /* 0x000fc80000010000 */
[----:B------:R-:W-:-:S03]  /*4d90*/  FADD.FTZ R211, R176, R177 ;  /* 0x000000b1b0d37221 */ /* 0x000fc60000010000 */
[C---:B------:R-:W-:Y:S08]  /*4da0*/  HMMA.16816.F32 R100, R4.reuse, R28, R100 ;  /* 0x0000001c0464723c */ /* 0x040ff00000001864 */
[C---:B------:R-:W-:Y:S08]  /*4db0*/  HMMA.16816.F32 R104, R4.reuse, R30, R104 ;  /* 0x0000001e0468723c */ /* 0x040ff00000001868 */
[C---:B------:R-:W-:Y:S08]  /*4dc0*/  HMMA.16816.F32 R44, R4.reuse, R24, R44 ;  /* 0x00000018042c723c */ /* 0x040ff0000000182c */
[C---:B------:R-:W-:Y:S08]  /*4dd0*/  HMMA.16816.F32 R48, R4.reuse, R26, R48 ;  /* 0x0000001a0430723c */ /* 0x040ff00000001830 */
[C---:B------:R-:W-:Y:S08]  /*4de0*/  HMMA.16816.F32 R76, R4.reuse, R20, R76 ;  /* 0x00000014044c723c */ /* 0x040ff0000000184c */
[C---:B------:R-:W-:Y:S08]  /*4df0*/  HMMA.16816.F32 R80, R4.reuse, R22, R80 ;  /* 0x000000160450723c */ /* 0x040ff00000001850 */
[C---:B------:R-:W-:Y:S08]  /*4e00*/  HMMA.16816.F32 R56, R4.reuse, R14, R56 ;  /* 0x0000000e0438723c */ /* 0x040ff00000001838 */
[C---:B------:R-:W-:Y:S08]  /*4e10*/  HMMA.16816.F32 R88, R4.reuse, R10, R88 ;  /* 0x0000000a0458723c */ /* 0x040ff00000001858 */
[C---:B-1----:R-:W-:Y:S08]  /*4e20*/  HMMA.16816.F32 R112, R4.reuse, R16, R112 ;  /* 0x000000100470723c */ /* 0x042ff00000001870 */
[----:B------:R-:W-:Y:S01]  /*4e30*/  HMMA.16816.F32 R116, R4, R18, R116 ;  /* 0x000000120474723c */ /* 0x000fe20000001874 */
[----:B------:R-:W-:-:S04]  /*4e40*/  NOP ;  /* 0x0000000000007918 */ /* 0x000fc80000000000 */
[----:B------:R-:W-:-:S15]  /*4e50*/  @!P5 BRA `(.L_x_122) ;  /* 0x0000002800f0d947 */ /* 0x000fde0003800000 */
[----:B------:R-:W-:Y:S01]  /*4e60*/  SHF.R.U32.HI R5, RZ, 0x1, R185 ;  /* 0x00000001ff057819 */ /* 0x000fe200000116b9 */
[----:B------:R-:W1:Y:S01]  /*4e70*/  S2UR UR6, SR_CgaCtaId ;  /* 0x00000000000679c3 */ /* 0x000e620000008800 */
[----:B------:R-:W2:Y:S01]  /*4e80*/  S2R R185, SR_TID.X ;  /* 0x0000000000b97919 */ /* 0x000ea20000002100 */
[----:B------:R-:W3:Y:S01]  /*4e90*/  LDCU UR9, c[0x0][0x440] ;  /* 0x00008800ff0977ac */ /* 0x000ee20008000800 */
[----:B------:R-:W-:Y:S01]  /*4ea0*/  LOP3.LUT R182, R2, 0x8, R5, 0x78, !PT ;  /* 0x0000000802b67812 */ /* 0x000fe200078e7805 */
[----:B------:R-:W-:Y:S01]  /*4eb0*/  IMAD.MOV.U32 R181, RZ, RZ, 0x20 ;  /* 0x00000020ffb57424 */ /* 0x000fe200078e00ff */
[----:B------:R-:W-:Y:S01]  /*4ec0*/  LEA.HI.SX32 R200, R0, 0xfffffffe, 0x1a ;  /* 0xfffffffe00c87811 */ /* 0x000fe200078fd2ff */
[----:B------:R-:W-:Y:S01]  /*4ed0*/  IMAD.MOV.U32 R0, RZ, RZ, R3 ;  /* 0x000000ffff007224 */ /* 0x000fe200078e0003 */
[----:B------:R-:W-:Y:S01]  /*4ee0*/  LOP3.LUT R182, R182, 0x200, R133, 0xf8, !PT ;  /* 0x00000200b6b67812 */ /* 0x000fe200078ef885 */
[----:B------:R-:W4:Y:S01]  /*4ef0*/  LDC.64 R192, c[0x0][0x3c0] ;  /* 0x0000f000ffc07b82 */ /* 0x000f220000000a00 */
[----:B------:R-:W-:Y:S01]  /*4f00*/  SEL R181, R181, 0xffffffe0, !P6 ;  /* 0xffffffe0b5b57807 */ /* 0x000fe20007000000 */
[----:B------:R-:W-:Y:S01]  /*4f10*/  IMAD.MOV.U32 R133, RZ, RZ, R132 ;  /* 0x000000ffff857224 */ /* 0x000fe200078e0084 */
[----:B------:R-:W-:Y:S01]  /*4f20*/  LEA R182, R182, UR5, 0x1 ;  /* 0x00000005b6b67c11 */ /* 0x000fe2000f8e08ff */
[----:B------:R-:W-:Y:S01]  /*4f30*/  IMAD.MOV.U32 R180, RZ, RZ, 0x40 ;  /* 0x00000040ffb47424 */ /* 0x000fe200078e00ff */
[----:B------:R-:W-:Y:S01]  /*4f40*/  UMOV UR7, 0x400 ;  /* 0x0000040000077882 */ /* 0x000fe20000000000 */
[----:B------:R-:W2:Y:S02]  /*4f50*/  LDCU UR8, c[0x0][0x440] ;  /* 0x00008800ff0877ac */ /* 0x000ea40008000800 */
[----:B------:R-:W-:-:S02]  /*4f60*/  IMAD.IADD R181, R181, 0x1, R182 ;  /* 0x00000001b5b57824 */ /* 0x000fc400078e02b6 */
[----:B------:R-:W-:Y:S01]  /*4f70*/  VIADD R207, R182, 0x12000 ;  /* 0x00012000b6cf7836 */ /* 0x000fe20000000000 */
[----:B------:R-:W4:Y:S01]  /*4f80*/  LDCU UR4, c[0x0][0x45c] ;  /* 0x00008b80ff0477ac */ /* 0x000f220008000800 */
[----:B---3--:R-:W-:Y:S01]  /*4f90*/  ISETP.GE.AND P1, PT, R184, UR9, PT ;  /* 0x00000009b8007c0c */ /* 0x008fe2000bf26270 */
[----:B------:R-:W-:Y:S01]  /*4fa0*/  VIADD R206, R182, 0x12040 ;  /* 0x00012040b6ce7836 */ /* 0x000fe20000000000 */
[----:B-1----:R-:W-:Y:S01]  /*4fb0*/  ULEA UR6, UR6, UR7, 0x18 ;  /* 0x0000000706067291 */ /* 0x002fe2000f8ec0ff */
[C---:B--2---:R-:W-:Y:S01]  /*4fc0*/  IMAD.SHL.U32 R179, R185.reuse, 0x40, RZ ;  /* 0x00000040b9b37824 */ /* 0x044fe200078e00ff */
[C---:B------:R-:W-:Y:S01]  /*4fd0*/  LOP3.LUT P0, RZ, R185.reuse, 0x2, RZ, 0xc0, !PT ;  /* 0x00000002b9ff7812 */ /* 0x040fe2000780c0ff */
[C---:B------:R-:W-:Y:S01]  /*4fe0*/  IMAD.SHL.U32 R202, R185.reuse, 0x20, RZ ;  /* 0x00000020b9ca7824 */ /* 0x040fe200078e00ff */
[----:B------:R-:W-:Y:S02]  /*4ff0*/  LOP3.LUT R178, R185, 0x8, RZ, 0xc0, !PT ;  /* 0x00000008b9b27812 */ /* 0x000fe400078ec0ff */
[----:B------:R-:W-:-:S02]  /*5000*/  LOP3.LUT R177, R179, 0x400, RZ, 0xc0, !PT ;  /* 0x00000400b3b17812 */ /* 0x000fc400078ec0ff */
[----:B------:R-:W-:Y:S01]  /*5010*/  SEL R176, R183, 0xffffffe0, !P0 ;  /* 0xffffffe0b7b07807 */ /* 0x000fe20004000000 */
[----:B------:R-:W-:Y:S06]  /*5020*/  BRA `(.L_x_123) ;  /* 0x0000000000b07947 */ /* 0x000fec0003800000 */
.L_x_125:
        /* <DEDUP_REMOVED lines=12> */
[----:B------:R1:W-:Y:S03]  /*50f0*/  @!P1 LDGSTS.E.BYPASS.LTC128B.128 [R201+0xc000], desc[UR16][R138.64] ;  /* 0x0c0000008ac99fae */ /* 0x0003e6000b981a10 */
[----:B------:R-:W-:Y:S01]  /*5100*/  LEA.HI.X R132, R2, R132, R3, 0x5, P4 ;  /* 0x0000008402847211 */ /* 0x000fe200020f2c03 */
[----:B------:R1:W-:Y:S01]  /*5110*/  @P1 STS.128 [R201+0xc000], RZ ;  /* 0x00c000ffc9001388 */ /* 0x0003e20000000c00 */
[C---:B------:R-:W-:Y:S03]  /*5120*/  LEA R2, P4, R136.reuse, R198, 0x1 ;  /* 0x000000c688027211 */ /* 0x040fe600078808ff */
[----:B------:R-:W-:Y:S01]  /*5130*/  @!PT LDS RZ, [RZ] ;  /* 0x00000000fffff984 */ /* 0x000fe20000000800 */
[----:B------:R-:W-:Y:S01]  /*5140*/  @!PT LDS RZ, [RZ] ;  /* 0x00000000fffff984 */ /* 0x000fe20000000800 */
[----:B------:R-:W-:Y:S01]  /*5150*/  @!PT LDS RZ, [RZ] ;  /* 0x00000000fffff984 */ /* 0x000fe20000000800 */
[----:B------:R1:W-:Y:S01]  /*5160*/  @!P3 LDGSTS.E.BYPASS.LTC128B.128 [R201+0xe000], desc[UR16][R138.64+0x80] ;  /* 0x0e0000808ac9bfae */ /* 0x0003e2000b981a10 */
[----:B------:R-:W-:Y:S03]  /*5170*/  LEA.HI.X R3, R136, R197, R132, 0x1, P4 ;  /* 0x000000c588037211 */ /* 0x000fe600020f0c84 */
        /* <DEDUP_REMOVED lines=21> */
[----:B------:R-:W0:Y:S01]  /*52d0*/  LDGDEPBAR ;  /* 0x00000000000079af */ /* 0x000e220000000000 */
[----:B------:R-:W-:Y:S05]  /*52e0*/  BRA `(.L_x_124) ;  /* 0x0000000c00d07947 */ /* 0x000fea0003800000 */
.L_x_123:
[----:B------:R-:W-:Y:S04]  /*52f0*/  DEPBAR.LE SB0, 0x0 ;  /* 0x000080000000791a */ /* 0x000fe80000000000 */
[----:B------:R-:W-:Y:S01]  /*5300*/  BAR.SYNC.DEFER_BLOCKING 0x0 ;  /* 0x0000000000007b1d */ /* 0x000fe20000010000 */
[----:B----4-:R-:W-:Y:S01]  /*5310*/  IMAD.WIDE.U32 R168, R200, R192, RZ ;  /* 0x000000c0c8a87225 */ /* 0x010fe200078e00ff */
[C---:B------:R-:W-:Y:S02]  /*5320*/  LOP3.LUT R204, R184.reuse, 0x40, RZ, 0xfc, !PT ;  /* 0x00000040b8cc7812 */ /* 0x040fe400078efcff */
[----:B------:R-:W-:Y:S01]  /*5330*/  LOP3.LUT R203, R184, 0x80, RZ, 0xfc, !PT ;  /* 0x00000080b8cb7812 */ /* 0x000fe200078efcff */
[----:B------:R-:W-:Y:S01]  /*5340*/  IMAD R172, R200, R193, R169 ;  /* 0x000000c1c8ac7224 */ /* 0x000fe200078e02a9 */
[C---:B------:R-:W-:Y:S01]  /*5350*/  LEA R170, P0, R168.reuse, R196, 0x7 ;  /* 0x000000c4a8aa7211 */ /* 0x040fe200078038ff */
[----:B------:R-:W-:Y:S01]  /*5360*/  IMAD.SHL.U32 R135, R168, 0x40, RZ ;  /* 0x00000040a8877824 */ /* 0x000fe200078e00ff */
[----:B------:R-:W-:Y:S01]  /*5370*/  ISETP.GE.AND P3, PT, R204, UR8, PT ;  /* 0x00000008cc007c0c */ /* 0x000fe2000bf66270 */
[----:B------:R-:W-:Y:S01]  /*5380*/  IMAD.SHL.U32 R205, R185, 0x8, RZ ;  /* 0x00000008b9cd7824 */ /* 0x000fe200078e00ff */
[C-C-:B------:R-:W-:Y:S02]  /*5390*/  LEA.HI.X R171, R168.reuse, R195, R172.reuse, 0x7, P0 ;  /* 0x000000c3a8ab7211 */ /* 0x140fe400000f3cac */
[----:B------:R-:W-:Y:S02]  /*53a0*/  ISETP.GE.AND P2, PT, R203, UR8, PT ;  /* 0x00000008cb007c0c */ /* 0x000fe4000bf46270 */
[----:B------:R-:W-:Y:S02]  /*53b0*/  SHF.L.U64.HI R172, R168, 0x6, R172 ;  /* 0x00000006a8ac7819 */ /* 0x000fe400000102ac */
[----:B------:R-:W-:Y:S02]  /*53c0*/  LEA R135, P0, R192, R135, 0x5 ;  /* 0x00000087c0877211 */ /* 0x000fe400078028ff */
[----:B------:R-:W-:Y:S02]  /*53d0*/  LOP3.LUT R186, R202, 0x7c00, RZ, 0xc0, !PT ;  /* 0x00007c00caba7812 */ /* 0x000fe400078ec0ff */
[----:B------:R-:W-:Y:S02]  /*53e0*/  LEA.HI.X R172, R192, R172, R193, 0x5, P0 ;  /* 0x000000acc0ac7211 */ /* 0x000fe400000f2cc1 */
[C---:B------:R-:W-:Y:S01]  /*53f0*/  LEA R168, P0, R135.reuse, R196, 0x1 ;  /* 0x000000c487a87211 */ /* 0x040fe200078008ff */
[----:B------:R-:W-:Y:S01]  /*5400*/  @!PT LDS RZ, [RZ] ;  /* 0x00000000fffff984 */ /* 0x000fe20000000800 */
[----:B------:R-:W-:Y:S01]  /*5410*/  @!PT LDS RZ, [RZ] ;  /* 0x00000000fffff984 */ /* 0x000fe20000000800 */
[----:B------:R-:W-:Y:S01]  /*5420*/  @!PT LDS RZ, [RZ] ;  /* 0x00000000fffff984 */ /* 0x000fe20000000800 */
[----:B------:R-:W-:Y:S01]  /*5430*/  @!P1 LDGSTS.E.BYPASS.LTC128B.128 [R201+0x12000], desc[UR16][R170.64] ;  /* 0x12000000aac99fae */ /* 0x000fe2000b981a10 */
[----:B------:R-:W-:Y:S01]  /*5440*/  SHF.R.U32.HI R187, RZ, 0x1, R185 ;  /* 0x00000001ffbb7819 */ /* 0x000fe200000116b9 */
[----:B------:R-:W-:Y:S01]  /*5450*/  UMOV UR5, UR6 ;  /* 0x0000000600057c82 */ /* 0x000fe20008000000 */
[----:B------:R-:W-:Y:S02]  /*5460*/  LEA.HI.X R169, R135, R195, R172, 0x1, P0 ;  /* 0x000000c387a97211 */ /* 0x000fe400000f0cac */
[----:B------:R-:W-:Y:S01]  /*5470*/  @P1 STS.128 [R201+0x12000], RZ ;  /* 0x012000ffc9001388 */ /* 0x000fe20000000c00 */
[----:B------:R-:W-:Y:S02]  /*5480*/  ISETP.GE.AND P1, PT, R184, UR8, PT ;  /* 0x00000008b8007c0c */ /* 0x000fe4000bf26270 */
[----:B------:R-:W-:Y:S02]  /*5490*/  LOP3.LUT R184, R205, 0x38, RZ, 0xc0, !PT ;  /* 0x00000038cdb87812 */ /* 0x000fe400078ec0ff */
[----:B------:R-:W-:Y:S01]  /*54a0*/  @!PT LDS RZ, [RZ] ;  /* 0x00000000fffff984 */ /* 0x000fe20000000800 */
[----:B------:R-:W-:Y:S01]  /*54b0*/  @!PT LDS RZ, [RZ] ;  /* 0x00000000fffff984 */ /* 0x000fe20000000800 */
[----:B------:R-:W-:Y:S01]  /*54c0*/  @!PT LDS RZ, [RZ] ;  /* 0x00000000fffff984 */ /* 0x000fe20000000800 */
[----:B------:R-:W-:Y:S01]  /*54d0*/  @!P3 LDGSTS.E.BYPASS.LTC128B.128 [R201+0x14000], desc[UR16][R170.64+0x80] ;  /* 0x14000080aac9bfae */ /* 0x000fe2000b981a10 */
[--C-:B------:R-:W-:Y:S02]  /*54e0*/  LOP3.LUT R3, R186, 0x200, R179.reuse, 0xf8, !PT ;  /* 0x00000200ba037812 */ /* 0x100fe400078ef8b3 */
[----:B------:R-:W-:Y:S02]  /*54f0*/  LOP3.LUT R137, R184, 0x1c0, R179, 0xf8, !PT ;  /* 0x000001c0b8897812 */ /* 0x000fe400078ef8b3 */
[----:B------:R-:W-:Y:S01]  /*5500*/  @P3 STS.128 [R201+0x14000], RZ ;  /* 0x014000ffc9003388 */ /* 0x000fe20000000c00 */
[----:B------:R-:W-:Y:S02]  /*5510*/  LOP3.LUT R2, R187, 0x8, RZ, 0xc0, !PT ;  /* 0x00000008bb027812 */ /* 0x000fe400078ec0ff */
[----:B------:R-:W-:Y:S02]  /*5520*/  LOP3.LUT R190, R137, R178, RZ, 0x3c, !PT ;  /* 0x000000b289be7212 */ /* 0x000fe400078e3cff */
[----:B------:R-:W-:Y:S01]  /*5530*/  @!PT LDS RZ, [RZ] ;  /* 0x00000000fffff984 */ /* 0x000fe20000000800 */
[----:B------:R-:W-:Y:S01]  /*5540*/  @!PT LDS RZ, [RZ] ;  /* 0x00000000fffff984 */ /* 0x000fe20000000800 */
[----:B------:R-:W-:Y:S01]  /*5550*/  @!PT LDS RZ, [RZ] ;  /* 0x00000000fffff984 */ /* 0x000fe20000000800 */
[----:B------:R-:W-:Y:S01]  /*5560*/  @!P2 LDGSTS.E.BYPASS.LTC128B.128 [R201+0x16000], desc[UR16][R170.64+0x100] ;  /* 0x16000100aac9afae */ /* 0x000fe2000b981a10 */
[----:B------:R-:W-:Y:S02]  /*5570*/  LOP3.LUT R2, R3, R137, R2, 0xf6, !PT ;  /* 0x0000008903027212 */ /* 0x000fe400078ef602 */
[----:B------:R-:W-:Y:S02]  /*5580*/  LOP3.LUT P0, RZ, R185, 0x4, RZ, 0xc0, !PT ;  /* 0x00000004b9ff7812 */ /* 0x000fe4000780c0ff */
[----:B------:R-:W-:Y:S01]  /*5590*/  @P2 STS.128 [R201+0x16000], RZ ;  /* 0x016000ffc9002388 */ /* 0x000fe20000000c00 */
[----:B------:R-:W-:Y:S01]  /*55a0*/  LEA R191, R2, UR5, 0x1 ;  /* 0x0000000502bf7c11 */ /* 0x000fe2000f8e08ff */
[----:B------:R-:W-:Y:S01]  /*55b0*/  IMAD R190, R190, 0x2, R177 ;  /* 0x00000002bebe7824 */ /* 0x000fe200078e02b1 */
[----:B------:R-:W-:Y:S02]  /*55c0*/  SEL R2, R180, 0xffffffc0, !P0 ;  /* 0xffffffc0b4027807 */ /* 0x000fe40004000000 */
[----:B------:R-:W-:Y:S01]  /*55d0*/  @!PT LDS RZ, [RZ] ;  /* 0x00000000fffff984 */ /* 0x000fe20000000800 */
[----:B------:R-:W-:Y:S01]  /*55e0*/  @!PT LDS RZ, [RZ] ;  /* 0x00000000fffff984 */ /* 0x000fe20000000800 */
[----:B------:R-:W-:Y:S01]  /*55f0*/  @!PT LDS RZ, [RZ] ;  /* 0x00000000fffff984 */ /* 0x000fe20000000800 */
[----:B------:R-:W-:Y:S01]  /*5600*/  @!P1 LDGSTS.E.BYPASS.LTC128B.128 [R201+0x13000], desc[UR16][R168.64] ;  /* 0x13000000a8c99fae */ /* 0x000fe2000b981a10 */
[----:B------:R-:W-:Y:S01]  /*5610*/  ISETP.NE.AND P4, PT, R200, RZ, PT ;  /* 0x000000ffc800720c */ /* 0x000fe20003f85270 */
[--C-:B------:R-:W-:Y:S03]  /*5620*/  IMAD.IADD R188, R176, 0x1, R191.reuse ;  /* 0x00000001b0bc7824 */ /* 0x100fe600078e02bf */
[----:B------:R-:W-:Y:S01]  /*5630*/  @P1 STS.128 [R201+0x13000], RZ ;  /* 0x013000ffc9001388 */ /* 0x000fe20000000c00 */
[----:B------:R-:W-:Y:S02]  /*5640*/  IMAD.IADD R189, R2, 0x1, R191 ;  /* 0x0000000102bd7824 */ /* 0x000fe400078e02bf */
[----:B------:R-:W-:Y:S02]  /*5650*/  VIADD R3, R190, UR5 ;  /* 0x00000005be037c36 */ /* 0x000fe40008000000 */
[----:B------:R-:W-:Y:S01]  /*5660*/  @!PT LDS RZ, [RZ] ;  /* 0x00000000fffff984 */ /* 0x000fe20000000800 */
[----:B------:R-:W-:Y:S01]  /*5670*/  @!PT LDS RZ, [RZ] ;  /* 0x00000000fffff984 */ /* 0x000fe20000000800 */
[----:B------:R-:W-:Y:S01]  /*5680*/  @!PT LDS RZ, [RZ] ;  /* 0x00000000fffff984 */ /* 0x000fe20000000800 */
[----:B------:R-:W-:Y:S01]  /*5690*/  @!P3 LDGSTS.E.BYPASS.LTC128B.128 [R201+0x15000], desc[UR16][R168.64+0x80] ;  /* 0x15000080a8c9bfae */ /* 0x000fe2000b981a10 */
[C---:B------:R-:W-:Y:S02]  /*56a0*/  IMAD.IADD R132, R176.reuse, 0x1, R189 ;  /* 0x00000001b0847824 */ /* 0x040fe400078e02bd */
[C---:B------:R-:W-:Y:S02]  /*56b0*/  IMAD.IADD R134, R3.reuse, 0x1, R176 ;  /* 0x0000000103867824 */ /* 0x040fe400078e02b0 */
[----:B------:R-:W-:Y:S01]  /*56c0*/  @P3 STS.128 [R201+0x15000], RZ ;  /* 0x015000ffc9003388 */ /* 0x000fe20000000c00 */
[----:B------:R-:W-:Y:S04]  /*56d0*/  IMAD.IADD R3, R3, 0x1, R2 ;  /* 0x0000000103037824 */ /* 0x000fe800078e0202 */
[----:B------:R-:W-:Y:S01]  /*56e0*/  @!PT LDS RZ, [RZ] ;  /* 0x00000000fffff984 */ /* 0x000fe20000000800 */
[----:B------:R-:W-:Y:S01]  /*56f0*/  @!PT LDS RZ, [RZ] ;  /* 0x00000000fffff984 */ /* 0x000fe20000000800 */
[----:B------:R-:W-:Y:S01]  /*5700*/  @!PT LDS RZ, [RZ] ;  /* 0x00000000fffff984 */ /* 0x000fe20000000800 */
[----:B------:R1:W-:Y:S01]  /*5710*/  @!P2 LDGSTS.E.BYPASS.LTC128B.128 [R201+0x17000], desc[UR16][R168.64+0x100] ;  /* 0x17000100a8c9afae */ /* 0x0003e2000b981a10 */
[----:B------:R-:W-:Y:S04]  /*5720*/  IMAD.IADD R2, R176, 0x1, R3 ;  /* 0x00000001b0027824 */ /* 0x000fe800078e0203 */
[----:B------:R-:W-:Y:S05]  /*5730*/  @P2 STS.128 [R201+0x17000], RZ ;  /* 0x017000ffc9002388 */ /* 0x000fea0000000c00 */
[----:B------:R-:W-:Y:S05]  /*5740*/  LDSM.16.M88.4 R136, [R191] ;  /* 0x00000000bf88783b */ /* 0x000fea0000000200 */
[----:B------:R-:W2:Y:S05]  /*5750*/  LDSM.16.M88.4 R140, [R190+UR5+0xc000] ;  /* 0x00c00005be8c783b */ /* 0x000eaa0008000200 */
[----:B------:R-:W3:Y:S05]  /*5760*/  LDSM.16.M88.4 R144, [R190+UR5+0xc800] ;  /* 0x00c80005be90783b */ /* 0x000eea0008000200 */
[----:B------:R-:W4:Y:S05]  /*5770*/  LDSM.16.M88.4 R148, [R190+UR5+0xd000] ;  /* 0x00d00005be94783b */ /* 0x000f2a0008000200 */
[----:B------:R-:W0:Y:S05]  /*5780*/  LDGDEPBAR ;  /* 0x00000000000079af */ /* 0x000e2a0000000000 */
[----:B------:R-:W5:Y:S05]  /*5790*/  LDSM.16.M88.4 R152, [R190+UR5+0xd800] ;  /* 0x00d80005be98783b */ /* 0x000f6a0008000200 */
[----:B------:R-:W-:Y:S05]  /*57a0*/  LDSM.16.M88.4 R156, [R188] ;  /* 0x00000000bc9c783b */ /* 0x000fea0000000200 */
[----:B------:R-:W5:Y:S05]  /*57b0*/  LDSM.16.M88.4 R160, [R134+0xc000] ;  /* 0x00c0000086a0783b */ /* 0x000f6a0000000200 */
[----:B------:R-:W-:Y:S05]  /*57c0*/  LDSM.16.M88.4 R164, [R132] ;  /* 0x0000000084a4783b */ /* 0x000fea0000000200 */
[----:B-1----:R-:W-:Y:S01]  /*57d0*/  LDSM.16.M88.4 R168, [R2+0xc000] ;  /* 0x00c0000002a8783b */ /* 0x002fe20000000200 */
[C---:B--2---:R-:W-:Y:S04]  /*57e0*/  HMMA.16816.F32 R4, R136.reuse, R140, RZ ;  /* 0x0000008c8804723c */ /* 0x044fe800000018ff */
[----:B------:R-:W-:Y:S04]  /*57f0*/  LDSM.16.M88.4 R172, [R2+0xc800] ;  /* 0x00c8000002ac783b */ /* 0x000fe80000000200 */
[C---:B------:R-:W-:Y:S01]  /*5800*/  HMMA.16816.F32 R8, R136.reuse, R142, RZ ;  /* 0x0000008e8808723c */ /* 0x040fe200000018ff */
[----:B------:R-:W1:Y:S07]  /*5810*/  LDSM.16.M88.4 R140, [R134+0xc800] ;  /* 0x00c80000868c783b */ /* 0x000e6e0000000200 */
[C---:B---3--:R-:W-:Y:S08]  /*5820*/  HMMA.16816.F32 R12, R136.reuse, R144, RZ ;  /* 0x00000090880c723c */ /* 0x048ff000000018ff */
[C---:B------:R-:W-:Y:S01]  /*5830*/  HMMA.16816.F32 R16, R136.reuse, R146, RZ ;  /* 0x000000928810723c */ /* 0x040fe200000018ff */
[----:B------:R-:W2:Y:S07]  /*5840*/  LDSM.16.M88.4 R144, [R134+0xd000] ;  /* 0x00d000008690783b */ /* 0x000eae0000000200 */
[C---:B----4-:R-:W-:Y:S08]  /*5850*/  HMMA.16816.F32 R20, R136.reuse, R148, RZ ;  /* 0x000000948814723c */ /* 0x050ff000000018ff */
[C---:B------:R-:W-:Y:S01]  /*5860*/  HMMA.16816.F32 R24, R136.reuse, R150, RZ ;  /* 0x000000968818723c */ /* 0x040fe200000018ff */
[----:B------:R-:W-:Y:S07]  /*5870*/  LDSM.16.M88.4 R148, [R189] ;  /* 0x00000000bd94783b */ /* 0x000fee0000000200 */
[C---:B-----5:R-:W-:Y:S08]  /*5880*/  HMMA.16816.F32 R28, R136.reuse, R152, RZ ;  /* 0x00000098881c723c */ /* 0x060ff000000018ff */
[----:B------:R-:W-:Y:S01]  /*5890*/  HMMA.16816.F32 R32, R136, R154, RZ ;  /* 0x0000009a8820723c */ /* 0x000fe200000018ff */
[----:B------:R-:W3:Y:S05]  /*58a0*/  LDSM.16.M88.4 R136, [R134+0xd800] ;  /* 0x00d800008688783b */ /* 0x000eea0000000200 */
[----:B------:R-:W4:Y:S02]  /*58b0*/  LDSM.16.M88.4 R152, [R3+0xc000] ;  /* 0x00c000000398783b */ /* 0x000f240000000200 */
[C---:B------:R-:W-:Y:S08]  /*58c0*/  HMMA.16816.F32 R4, R156.reuse, R160, R4 ;  /* 0x000000a09c04723c */ /* 0x040ff00000001804 */
[C---:B------:R-:W-:Y:S01]  /*58d0*/  HMMA.16816.F32 R8, R156.reuse, R162, R8 ;  /* 0x000000a29c08723c */ /* 0x040fe20000001808 */
[----:B------:R-:W-:Y:S07]  /*58e0*/  LDSM.16.M88.4 R160, [R3+0xd800] ;  /* 0x00d8000003a0783b */ /* 0x000fee0000000200 */
[C---:B-1----:R-:W-:Y:S08]  /*58f0*/  HMMA.16816.F32 R12, R156.reuse, R140, R12 ;  /* 0x0000008c9c0c723c */ /* 0x042ff0000000180c */
[C---:B------:R-:W-:Y:S01]  /*5900*/  HMMA.16816.F32 R16, R156.reuse, R142, R16 ;  /* 0x0000008e9c10723c */ /* 0x040fe20000001810 */
[----:B------:R-:W1:Y:S07]  /*5910*/  LDSM.16.M88.4 R140, [R3+0xc800] ;  /* 0x00c80000038c783b */ /* 0x000e6e0000000200 */
[C---:B--2---:R-:W-:Y:S08]  /*5920*/  HMMA.16816.F32 R20, R156.reuse, R144, R20 ;  /* 0x000000909c14723c */ /* 0x044ff00000001814 */
[C---:B------:R-:W-:Y:S01]  /*5930*/  HMMA.16816.F32 R24, R156.reuse, R146, R24 ;  /* 0x000000929c18723c */ /* 0x040fe20000001818 */
[----:B------:R-:W2:Y:S07]  /*5940*/  LDSM.16.M88.4 R144, [R3+0xd000] ;  /* 0x00d000000390783b */ /* 0x000eae0000000200 */
[C---:B---3--:R-:W-:Y:S08]  /*5950*/  HMMA.16816.F32 R28, R156.reuse, R136, R28 ;  /* 0x000000889c1c723c */ /* 0x048ff0000000181c */
[----:B------:R-:W-:Y:S01]  /*5960*/  HMMA.16816.F32 R32, R156, R138, R32 ;  /* 0x0000008a9c20723c */ /* 0x000fe20000001820 */
[----:B------:R-:W3:Y:S05]  /*5970*/  LDSM.16.M88.4 R136, [R2+0xd000] ;  /* 0x00d000000288783b */ /* 0x000eea0000000200 */
[----:B------:R-:W-:Y:S02]  /*5980*/  LDSM.16.M88.4 R156, [R190+UR5+0xf000] ;  /* 0x00f00005be9c783b */ /* 0x000fe40008000200 */
[C---:B----4-:R-:W-:Y:S08]  /*5990*/  HMMA.16816.F32 R4, R148.reuse, R152, R4 ;  /* 0x000000989404723c */ /* 0x050ff00000001804 */
[C---:B------:R-:W-:Y:S01]  /*59a0*/  HMMA.16816.F32 R8, R148.reuse, R154, R8 ;  /* 0x0000009a9408723c */ /* 0x040fe20000001808 */
[----:B------:R-:W4:Y:S07]  /*59b0*/  LDSM.16.M88.4 R152, [R2+0xd800] ;  /* 0x00d800000298783b */ /* 0x000f2e0000000200 */
[C---:B-1----:R-:W-:Y:S08]  /*59c0*/  HMMA.16816.F32 R12, R148.reuse, R140, R12 ;  /* 0x0000008c940c723c */ /* 0x042ff0000000180c */
[C---:B------:R-:W-:Y:S01]  /*59d0*/  HMMA.16816.F32 R16, R148.reuse, R142, R16 ;  /* 0x0000008e9410723c */ /* 0x040fe20000001810 */
[----:B------:R-:W-:Y:S07]  /*59e0*/  LDSM.16.M88.4 R140, [R191+0x4000] ;  /* 0x00400000bf8c783b */ /* 0x000fee0000000200 */
[C---:B--2---:R-:W-:Y:S08]  /*59f0*/  HMMA.16816.F32 R20, R148.reuse, R144, R20 ;  /* 0x000000909414723c */ /* 0x044ff00000001814 */
[C---:B------:R-:W-:Y:S01]  /*5a00*/  HMMA.16816.F32 R24, R148.reuse, R146, R24 ;  /* 0x000000929418723c */ /* 0x040fe20000001818 */
[----:B------:R-:W1:Y:S07]  /*5a10*/  LDSM.16.M88.4 R144, [R190+UR5+0xe000] ;  /* 0x00e00005be90783b */ /* 0x000e6e0008000200 */
[C---:B------:R-:W-:Y:S08]  /*5a20*/  HMMA.16816.F32 R28, R148.reuse, R160, R28 ;  /* 0x000000a0941c723c */ /* 0x040ff0000000181c */
[----:B------:R-:W-:Y:S01]  /*5a30*/  HMMA.16816.F32 R32, R148, R162, R32 ;  /* 0x000000a29420723c */ /* 0x000fe20000001820 */
[----:B------:R-:W2:Y:S05]  /*5a40*/  LDSM.16.M88.4 R148, [R190+UR5+0xe800] ;  /* 0x00e80005be94783b */ /* 0x000eaa0008000200 */
[----:B------:R-:W-:Y:S02]  /*5a50*/  LDSM.16.M88.4 R160, [R134+0xe000] ;  /* 0x00e0000086a0783b */ /* 0x000fe40000000200 */
[C---:B------:R-:W-:Y:S08]  /*5a60*/  HMMA.16816.F32 R4, R164.reuse, R168, R4 ;  /* 0x000000a8a404723c */ /* 0x040ff00000001804 */
[C---:B------:R-:W-:Y:S01]  /*5a70*/  HMMA.16816.F32 R8, R164.reuse, R170, R8 ;  /* 0x000000aaa408723c */ /* 0x040fe20000001808 */
[----:B------:R-:W-:Y:S07]  /*5a80*/  LDSM.16.M88.4 R168, [R2+0xe000] ;  /* 0x00e0000002a8783b */ /* 0x000fee0000000200 */
[C---:B------:R-:W-:Y:S08]  /*5a90*/  HMMA.16816.F32 R12, R164.reuse, R172, R12 ;  /* 0x000000aca40c723c */ /* 0x040ff0000000180c */
[C---:B------:R-:W-:Y:S01]  /*5aa0*/  HMMA.16816.F32 R16, R164.reuse, R174, R16 ;  /* 0x000000aea410723c */ /* 0x040fe20000001810 */
[----:B------:R-:W-:Y:S07]  /*5ab0*/  LDSM.16.M88.4 R172, [R134+0x10800] ;  /* 0x0108000086ac783b */ /* 0x000fee0000000200 */
[C---:B---3--:R-:W-:Y:S08]  /*5ac0*/  HMMA.16816.F32 R20, R164.reuse, R136, R20 ;  /* 0x00000088a414723c */ /* 0x048ff00000001814 */
[C---:B------:R-:W-:Y:S01]  /*5ad0*/  HMMA.16816.F32 R24, R164.reuse, R138, R24 ;  /* 0x0000008aa418723c */ /* 0x040fe20000001818 */
[----:B------:R-:W3:Y:S07]  /*5ae0*/  LDSM.16.M88.4 R136, [R190+UR5+0xf800] ;  /* 0x00f80005be88783b */ /* 0x000eee0008000200 */
[C---:B----4-:R-:W-:Y:S08]  /*5af0*/  HMMA.16816.F32 R28, R164.reuse, R152, R28 ;  /* 0x00000098a41c723c */ /* 0x050ff0000000181c */
[----:B------:R-:W-:Y:S01]  /*5b00*/  HMMA.16816.F32 R32, R164, R154, R32 ;  /* 0x0000009aa420723c */ /* 0x000fe20000001820 */
[----:B------:R-:W4:Y:S05]  /*5b10*/  LDSM.16.M88.4 R152, [R188+0x4000] ;  /* 0x00400000bc98783b */ /* 0x000f2a0000000200 */
[----:B------:R-:W-:Y:S02]  /*5b20*/  LDSM.16.M88.4 R164, [R132+0x4000] ;  /* 0x0040000084a4783b */ /* 0x000fe40000000200 */
[C---:B-1----:R-:W-:Y:S08]  /*5b30*/  HMMA.16816.F32 R4, R140.reuse, R144, R4 ;  /* 0x000000908c04723c */ /* 0x042ff00000001804 */
[C---:B------:R-:W-:Y:S01]  /*5b40*/  HMMA.16816.F32 R8, R140.reuse, R146, R8 ;  /* 0x000000928c08723c */ /* 0x040fe20000001808 */
[----:B------:R-:W1:Y:S07]  /*5b50*/  LDSM.16.M88.4 R144, [R134+0xe800] ;  /* 0x00e800008690783b */ /* 0x000e6e0000000200 */
[C---:B--2---:R-:W-:Y:S08]  /*5b60*/  HMMA.16816.F32 R12, R140.reuse, R148, R12 ;  /* 0x000000948c0c723c */ /* 0x044ff0000000180c */
[C---:B------:R-:W-:Y:S01]  /*5b70*/  HMMA.16816.F32 R16, R140.reuse, R150, R16 ;  /* 0x000000968c10723c */ /* 0x040fe20000001810 */
[----:B------:R-:W2:Y:S07]  /*5b80*/  LDSM.16.M88.4 R148, [R134+0xf000] ;  /* 0x00f000008694783b */ /* 0x000eae0000000200 */
[C---:B------:R-:W-:Y:S08]  /*5b90*/  HMMA.16816.F32 R20, R140.reuse, R156, R20 ;  /* 0x0000009c8c14723c */ /* 0x040ff00000001814 */
[C---:B------:R-:W-:Y:S01]  /*5ba0*/  HMMA.16816.F32 R24, R140.reuse, R158, R24 ;  /* 0x0000009e8c18723c */ /* 0x040fe20000001818 */
[----:B------:R-:W5:Y:S07]  /*5bb0*/  LDSM.16.M88.4 R156, [R134+0xf800] ;  /* 0x00f80000869c783b */ /* 0x000f6e0000000200 */
[C---:B---3--:R-:W-:Y:S08]  /*5bc0*/  HMMA.16816.F32 R28, R140.reuse, R136, R28 ;  /* 0x000000888c1c723c */ /* 0x048ff0000000181c */
[----:B------:R-:W-:Y:S01]  /*5bd0*/  HMMA.16816.F32 R32, R140, R138, R32 ;  /* 0x0000008a8c20723c */ /* 0x000fe20000001820 */
[----:B------:R-:W-:Y:S05]  /*5be0*/  LDSM.16.M88.4 R136, [R189+0x4000] ;  /* 0x00400000bd88783b */ /* 0x000fea0000000200 */
[----:B------:R-:W3:Y:S02]  /*5bf0*/  LDSM.16.M88.4 R140, [R3+0xe000] ;  /* 0x00e00000038c783b */ /* 0x000ee40000000200 */
[C---:B----4-:R-:W-:Y:S08]  /*5c00*/  HMMA.16816.F32 R4, R152.reuse, R160, R4 ;  /* 0x000000a09804723c */ /* 0x050ff00000001804 */
[C---:B------:R-:W-:Y:S01]  /*5c10*/  HMMA.16816.F32 R8, R152.reuse, R162, R8 ;  /* 0x000000a29808723c */ /* 0x040fe20000001808 */
[----:B------:R-:W4:Y:S07]  /*5c20*/  LDSM.16.M88.4 R160, [R3+0xe800] ;  /* 0x00e8000003a0783b */ /* 0x000f2e0000000200 */
[C---:B-1----:R-:W-:Y:S08]  /*5c30*/  HMMA.16816.F32 R12, R152.reuse, R144, R12 ;  /* 0x00000090980c723c */ /* 0x042ff0000000180c */
[C---:B------:R-:W-:Y:S01]  /*5c40*/  HMMA.16816.F32 R16, R152.reuse, R146, R16 ;  /* 0x000000929810723c */ /* 0x040fe20000001810 */
[----:B------:R-:W1:Y:S07]  /*5c50*/  LDSM.16.M88.4 R144, [R3+0xf000] ;  /* 0x00f000000390783b */ /* 0x000e6e0000000200 */
[C---:B--2---:R-:W-:Y:S08]  /*5c60*/  HMMA.16816.F32 R20, R152.reuse, R148, R20 ;  /* 0x000000949814723c */ /* 0x044ff00000001814 */
[C---:B------:R-:W-:Y:S01]  /*5c70*/  HMMA.16816.F32 R24, R152.reuse, R150, R24 ;  /* 0x000000969818723c */ /* 0x040fe20000001818 */
[----:B------:R-:W2:Y:S07]  /*5c80*/  LDSM.16.M88.4 R148, [R3+0xf800] ;  /* 0x00f800000394783b */ /* 0x000eae0000000200 */
[C---:B-----5:R-:W-:Y:S08]  /*5c90*/  HMMA.16816.F32 R28, R152.reuse, R156, R28 ;  /* 0x0000009c981c723c */ /* 0x060ff0000000181c */
[----:B------:R-:W-:Y:S01]  /*5ca0*/  HMMA.16816.F32 R32, R152, R158, R32 ;  /* 0x0000009e9820723c */ /* 0x000fe20000001820 */
[----:B------:R-:W-:Y:S05]  /*5cb0*/  LDSM.16.M88.4 R152, [R2+0xf000] ;  /* 0x00f000000298783b */ /* 0x000fea0000000200 */
[----:B------:R-:W-:Y:S02]  /*5cc0*/  LDSM.16.M88.4 R156, [R2+0xf800] ;  /* 0x00f80000029c783b */ /* 0x000fe40000000200 */
[C---:B---3--:R-:W-:Y:S08]  /*5cd0*/  HMMA.16816.F32 R4, R136.reuse, R140, R4 ;  /* 0x0000008c8804723c */ /* 0x048ff00000001804 */
[C---:B------:R-:W-:Y:S01]  /*5ce0*/  HMMA.16816.F32 R8, R136.reuse, R142, R8 ;  /* 0x0000008e8808723c */ /* 0x040fe20000001808 */
[----:B------:R-:W3:Y:S07]  /*5cf0*/  LDSM.16.M88.4 R140, [R2+0xe800] ;  /* 0x00e80000028c783b */ /* 0x000eee0000000200 */
[C---:B----4-:R-:W-:Y:S08]  /*5d00*/  HMMA.16816.F32 R12, R136.reuse, R160, R12 ;  /* 0x000000a0880c723c */ /* 0x050ff0000000180c */
[C---:B------:R-:W-:Y:S01]  /*5d10*/  HMMA.16816.F32 R16, R136.reuse, R162, R16 ;  /* 0x000000a28810723c */ /* 0x040fe20000001810 */
[----:B------:R-:W-:Y:S07]  /*5d20*/  LDSM.16.M88.4 R160, [R190+UR5+0x11800] ;  /* 0x01180005bea0783b */ /* 0x000fee0008000200 */
[C---:B-1----:R-:W-:Y:S08]  /*5d30*/  HMMA.16816.F32 R20, R136.reuse, R144, R20 ;  /* 0x000000908814723c */ /* 0x042ff00000001814 */
[C---:B------:R-:W-:Y:S01]  /*5d40*/  HMMA.16816.F32 R24, R136.reuse, R146, R24 ;  /* 0x000000928818723c */ /* 0x040fe20000001818 */
[----:B------:R-:W-:Y:S07]  /*5d50*/  LDSM.16.M88.4 R144, [R190+UR5+0x10000] ;  /* 0x01000005be90783b */ /* 0x000fee0008000200 */
[C---:B--2---:R-:W-:Y:S08]  /*5d60*/  HMMA.16816.F32 R28, R136.reuse, R148, R28 ;  /* 0x00000094881c723c */ /* 0x044ff0000000181c */
[----:B------:R-:W-:Y:S01]  /*5d70*/  HMMA.16816.F32 R32, R136, R150, R32 ;  /* 0x000000968820723c */ /* 0x000fe20000001820 */
[----:B------:R-:W1:Y:S05]  /*5d80*/  LDSM.16.M88.4 R136, [R191+0x8000] ;  /* 0x00800000bf88783b */ /* 0x000e6a0000000200 */
[----:B------:R-:W-:Y:S02]  /*5d90*/  LDSM.16.M88.4 R148, [R190+UR5+0x11000] ;  /* 0x01100005be94783b */ /* 0x000fe40008000200 */
[C---:B------:R-:W-:Y:S08]  /*5da0*/  HMMA.16816.F32 R4, R164.reuse, R168, R4 ;  /* 0x000000a8a404723c */ /* 0x040ff00000001804 */
[C---:B------:R-:W-:Y:S01]  /*5db0*/  HMMA.16816.F32 R8, R164.reuse, R170, R8 ;  /* 0x000000aaa408723c */ /* 0x040fe20000001808 */
[----:B------:R-:W-:Y:S07]  /*5dc0*/  LDSM.16.M88.4 R168, [R134+0x10000] ;  /* 0x0100000086a8783b */ /* 0x000fee0000000200 */
[C---:B---3--:R-:W-:Y:S08]  /*5dd0*/  HMMA.16816.F32 R12, R164.reuse, R140, R12 ;  /* 0x0000008ca40c723c */ /* 0x048ff0000000180c */
[C---:B------:R-:W-:Y:S01]  /*5de0*/  HMMA.16816.F32 R16, R164.reuse, R142, R16 ;  /* 0x0000008ea410723c */ /* 0x040fe20000001810 */
[----:B------:R-:W2:Y:S07]  /*5df0*/  LDSM.16.M88.4 R140, [R190+UR5+0x10800] ;  /* 0x01080005be8c783b */ /* 0x000eae0008000200 */
[C---:B------:R-:W-:Y:S08]  /*5e00*/  HMMA.16816.F32 R20, R164.reuse, R152, R20 ;  /* 0x00000098a414723c */ /* 0x040ff00000001814 */
[C---:B------:R-:W-:Y:S01]  /*5e10*/  HMMA.16816.F32 R24, R164.reuse, R154, R24 ;  /* 0x0000009aa418723c */ /* 0x040fe20000001818 */
[----:B------:R-:W3:Y:S07]  /*5e20*/  LDSM.16.M88.4 R152, [R188+0x8000] ;  /* 0x00800000bc98783b */ /* 0x000eee0000000200 */
[C---:B------:R-:W-:Y:S08]  /*5e30*/  HMMA.16816.F32 R28, R164.reuse, R156, R28 ;  /* 0x0000009ca41c723c */ /* 0x040ff0000000181c */
        /* <DEDUP_REMOVED lines=8> */
[----:B------:R-:W-:Y:S07]  /*5ec0*/  LDSM.16.M88.4 R140, [R3+0x10000] ;  /* 0x01000000038c783b */ /* 0x000fee0000000200 */
[C---:B------:R-:W-:Y:S08]  /*5ed0*/  HMMA.16816.F32 R20, R136.reuse, R148, R20 ;  /* 0x000000948814723c */ /* 0x040ff00000001814 */
[C---:B------:R-:W-:Y:S01]  /*5ee0*/  HMMA.16816.F32 R24, R136.reuse, R150, R24 ;  /* 0x000000968818723c */ /* 0x040fe20000001818 */
[----:B------:R-:W-:Y:S07]  /*5ef0*/  LDSM.16.M88.4 R148, [R3+0x10800] ;  /* 0x010800000394783b */ /* 0x000fee0000000200 */
[C---:B------:R-:W-:Y:S08]  /*5f00*/  HMMA.16816.F32 R28, R136.reuse, R160, R28 ;  /* 0x000000a0881c723c */ /* 0x040ff0000000181c */
[----:B------:R-:W-:Y:S01]  /*5f10*/  HMMA.16816.F32 R32, R136, R162, R32 ;  /* 0x000000a28820723c */ /* 0x000fe20000001820 */
[----:B------:R-:W2:Y:S05]  /*5f20*/  LDSM.16.M88.4 R136, [R189+0x8000] ;  /* 0x00800000bd88783b */ /* 0x000eaa0000000200 */
[----:B------:R-:W-:Y:S02]  /*5f30*/  LDSM.16.M88.4 R160, [R3+0x11800] ;  /* 0x0118000003a0783b */ /* 0x000fe40000000200 */
[C---:B---3--:R-:W-:Y:S08]  /*5f40*/  HMMA.16816.F32 R4, R152.reuse, R168, R4 ;  /* 0x000000a89804723c */ /* 0x048ff00000001804 */
[C---:B------:R-:W-:Y:S01]  /*5f50*/  HMMA.16816.F32 R8, R152.reuse, R170, R8 ;  /* 0x000000aa9808723c */ /* 0x040fe20000001808 */
[----:B------:R-:W-:Y:S07]  /*5f60*/  LDSM.16.M88.4 R168, [R2+0x10000] ;  /* 0x0100000002a8783b */ /* 0x000fee0000000200 */
[C---:B------:R-:W-:Y:S08]  /*5f70*/  HMMA.16816.F32 R12, R152.reuse, R172, R12 ;  /* 0x000000ac980c723c */ /* 0x040ff0000000180c */
[C---:B------:R-:W-:Y:S08]  /*5f80*/  HMMA.16816.F32 R16, R152.reuse, R174, R16 ;  /* 0x000000ae9810723c */ /* 0x040ff00000001810 */
[C---:B----4-:R-:W-:Y:S08]  /*5f90*/  HMMA.16816.F32 R20, R152.reuse, R156, R20 ;  /* 0x0000009c9814723c */ /* 0x050ff00000001814 */
[C---:B------:R-:W-:Y:S01]  /*5fa0*/  HMMA.16816.F32 R24, R152.reuse, R158, R24 ;  /* 0x0000009e9818723c */ /* 0x040fe20000001818 */
[----:B------:R-:W3:Y:S07]  /*5fb0*/  LDSM.16.M88.4 R156, [R3+0x11000] ;  /* 0x01100000039c783b */ /* 0x000eee0000000200 */
[C---:B-1----:R-:W-:Y:S08]  /*5fc0*/  HMMA.16816.F32 R28, R152.reuse, R144, R28 ;  /* 0x00000090981c723c */ /* 0x042ff0000000181c */
[----:B------:R-:W-:Y:S01]  /*5fd0*/  HMMA.16816.F32 R32, R152, R146, R32 ;  /* 0x000000929820723c */ /* 0x000fe20000001820 */
[----:B------:R-:W1:Y:S05]  /*5fe0*/  LDSM.16.M88.4 R144, [R2+0x10800] ;  /* 0x010800000290783b */ /* 0x000e6a0000000200 */
[----:B------:R-:W4:Y:S02]  /*5ff0*/  LDSM.16.M88.4 R152, [R2+0x11000] ;  /* 0x011000000298783b */ /* 0x000f240000000200 */
[C---:B--2---:R-:W-:Y:S08]  /*6000*/  HMMA.16816.F32 R4, R136.reuse, R140, R4 ;  /* 0x0000008c8804723c */ /* 0x044ff00000001804 */
[C---:B------:R-:W-:Y:S01]  /*6010*/  HMMA.16816.F32 R8, R136.reuse, R142, R8 ;  /* 0x0000008e8808723c */ /* 0x040fe20000001808 */
[----:B------:R-:W2:Y:S01]  /*6020*/  LDSM.16.M88.4 R140, [R2+0x11800] ;  /* 0x01180000028c783b */ /* 0x000ea20000000200 */
[----:B------:R-:W-:Y:S04]  /*6030*/  DEPBAR.LE SB0, 0x0 ;  /* 0x000080000000791a */ /* 0x000fe80000000000 */
[----:B------:R-:W-:Y:S02]  /*6040*/  BAR.SYNC.DEFER_BLOCKING 0x0 ;  /* 0x0000000000007b1d */ /* 0x000fe40000010000 */
[C---:B------:R-:W-:Y:S08]  /*6050*/  HMMA.16816.F32 R12, R136.reuse, R148, R12 ;  /* 0x00000094880c723c */ /* 0x040ff0000000180c */
[C---:B------:R-:W-:Y:S08]  /*6060*/  HMMA.16816.F32 R16, R136.reuse, R150, R16 ;  /* 0x000000968810723c */ /* 0x040ff00000001810 */
[C---:B---3--:R-:W-:Y:S08]  /*6070*/  HMMA.16816.F32 R20, R136.reuse, R156, R20 ;  /* 0x0000009c8814723c */ /* 0x048ff00000001814 */
[C---:B------:R-:W-:Y:S08]  /*6080*/  HMMA.16816.F32 R24, R136.reuse, R158, R24 ;  /* 0x0000009e8818723c */ /* 0x040ff00000001818 */
[C---:B------:R-:W-:Y:S08]  /*6090*/  HMMA.16816.F32 R28, R136.reuse, R160, R28 ;  /* 0x000000a0881c723c */ /* 0x040ff0000000181c */
[----:B------:R-:W-:Y:S08]  /*60a0*/  HMMA.16816.F32 R32, R136, R162, R32 ;  /* 0x000000a28820723c */ /* 0x000ff00000001820 */
[C---:B------:R-:W-:Y:S08]  /*60b0*/  HMMA.16816.F32 R4, R164.reuse, R168, R4 ;  /* 0x000000a8a404723c */ /* 0x040ff00000001804 */
[C---:B------:R-:W-:Y:S08]  /*60c0*/  HMMA.16816.F32 R8, R164.reuse, R170, R8 ;  /* 0x000000aaa408723c */ /* 0x040ff00000001808 */
[C---:B-1----:R-:W-:Y:S03]  /*60d0*/  HMMA.16816.F32 R12, R164.reuse, R144, R12 ;  /* 0x00000090a40c723c */ /* 0x042fe6000000180c */
[----:B------:R-:W-:Y:S02]  /*60e0*/  FMNMX3.FTZ R135, R133, R4, R5, !PT ;  /* 0x0000000485877276 */ /* 0x000fe40007810005 */
[----:B------:R-:W-:Y:S03]  /*60f0*/  FMNMX3.FTZ R168, R0, R6, R7, !PT ;  /* 0x0000000600a87276 */ /* 0x000fe60007810007 */
[C---:B------:R-:W-:Y:S03]  /*6100*/  HMMA.16816.F32 R16, R164.reuse, R146, R16 ;  /* 0x00000092a410723c */ /* 0x040fe60000001810 */
[----:B------:R-:W-:Y:S02]  /*6110*/  FMNMX3.FTZ R169, R135, R8, R9, !PT ;  /* 0x0000000887a97276 */ /* 0x000fe40007810009 */
[----:B------:R-:W-:Y:S03]  /*6120*/  FMNMX3.FTZ R135, R168, R10, R11, !PT ;  /* 0x0000000aa8877276 */ /* 0x000fe6000781000b */
[C---:B----4-:R-:W-:Y:S03]  /*6130*/  HMMA.16816.F32 R20, R164.reuse, R152, R20 ;  /* 0x00000098a414723c */ /* 0x050fe60000001814 */
[----:B------:R-:W-:Y:S02]  /*6140*/  FMNMX3.FTZ R168, R169, R12, R13, !PT ;  /* 0x0000000ca9a87276 */ /* 0x000fe4000781000d */
[----:B------:R-:W-:Y:S03]  /*6150*/  FMNMX3.FTZ R135, R135, R14, R15, !PT ;  /* 0x0000000e87877276 */ /* 0x000fe6000781000f */
[C---:B------:R-:W-:Y:S03]  /*6160*/  HMMA.16816.F32 R24, R164.reuse, R154, R24 ;  /* 0x0000009aa418723c */ /* 0x040fe60000001818 */
[----:B------:R-:W-:Y:S02]  /*6170*/  FMNMX3.FTZ R168, R168, R16, R17, !PT ;  /* 0x00000010a8a87276 */ /* 0x000fe40007810011 */
[----:B------:R-:W-:Y:S03]  /*6180*/  FMNMX3.FTZ R135, R135, R18, R19, !PT ;  /* 0x0000001287877276 */ /* 0x000fe60007810013 */
[C---:B--2---:R-:W-:Y:S03]  /*6190*/  HMMA.16816.F32 R28, R164.reuse, R140, R28 ;  /* 0x0000008ca41c723c */ /* 0x044fe6000000181c */
[----:B------:R-:W-:Y:S02]  /*61a0*/  FMNMX3.FTZ R168, R168, R20, R21, !PT ;  /* 0x00000014a8a87276 */ /* 0x000fe40007810015 */
[----:B------:R-:W-:Y:S03]  /*61b0*/  FMNMX3.FTZ R135, R135, R22, R23, !PT ;  /* 0x0000001687877276 */ /* 0x000fe60007810017 */
[----:B------:R-:W-:Y:S03]  /*61c0*/  HMMA.16816.F32 R32, R164, R142, R32 ;  /* 0x0000008ea420723c */ /* 0x000fe60000001820 */
[----:B------:R-:W-:Y:S02]  /*61d0*/  FMNMX3.FTZ R168, R168, R24, R25, !PT ;  /* 0x00000018a8a87276 */ /* 0x000fe40007810019 */
[----:B------:R-:W-:Y:S06]  /*61e0*/  FMNMX3.FTZ R135, R135, R26, R27, !PT ;  /* 0x0000001a87877276 */ /* 0x000fec000781001b */
[----:B------:R-:W-:Y:S02]  /*61f0*/  FMNMX3.FTZ R168, R168, R28, R29, !PT ;  /* 0x0000001ca8a87276 */ /* 0x000fe4000781001d */
[----:B------:R-:W-:Y:S06]  /*6200*/  FMNMX3.FTZ R135, R135, R30, R31, !PT ;  /* 0x0000001e87877276 */ /* 0x000fec000781001f */
[----:B------:R-:W-:Y:S01]  /*6210*/  FMNMX3.FTZ R168, R168, R32, R33, !PT ;  /* 0x00000020a8a87276 */ /* 0x000fe20007810021 */
[----:B------:R-:W-:Y:S06]  /*6220*/  @P4 BRA `(.L_x_125) ;  /* 0xffffffec00804947 */ /* 0x000fec000383ffff */
.L_x_124:
[----:B------:R-:W-:Y:S01]  /*6230*/  FMNMX3.FTZ R135, R135, R34, R35, !PT ;  /* 0x0000002287877276 */ /* 0x000fe20007810023 */
[----:B-1----:R-:W1:Y:S08]  /*6240*/  SHFL.BFLY PT, R3, R168, 0x2, 0x1f ;  /* 0x0c401f00a8037f89 */ /* 0x002e7000000e0000 */
[----:B------:R-:W2:Y:S08]  /*6250*/  SHFL.BFLY PT, R2, R135, 0x2, 0x1f ;  /* 0x0c401f0087027f89 */ /* 0x000eb000000e0000 */
[----:B------:R-:W-:Y:S08]  /*6260*/  LDSM.16.MT88.4 R140, [R181+0x12000] ;  /* 0x01200000b58c783b */ /* 0x000ff00000004200 */
[----:B------:R-:W-:Y:S08]  /*6270*/  LDSM.16.MT88.4 R148, [R182+0x14800] ;  /* 0x01480000b694783b */ /* 0x000ff00000004200 */
[----:B------:R-:W-:Y:S01]  /*6280*/  LDSM.16.MT88.4 R152, [R181+0x14800] ;  /* 0x01480000b598783b */ /* 0x000fe20000004200 */
[----:B-1----:R-:W-:Y:S02]  /*6290*/  FMNMX.FTZ R137, R168, R3, !PT ;  /* 0x00000003a8897209 */ /* 0x002fe40007810000 */
[----:B--2---:R-:W-:Y:S05]  /*62a0*/  FMNMX.FTZ R134, R135, R2, !PT ;  /* 0x0000000287867209 */ /* 0x004fea0007810000 */
[----:B------:R-:W1:Y:S08]  /*62b0*/  SHFL.BFLY PT, R132, R137, 0x1, 0x1f ;  /* 0x0c201f0089847f89 */ /* 0x000e7000000e0000 */
[----:B------:R-:W2:Y:S01]  /*62c0*/  SHFL.BFLY PT, R3, R134, 0x1, 0x1f ;  /* 0x0c201f0086037f89 */ /* 0x000ea200000e0000 */
[----:B-1----:R-:W-:Y:S07]  /*62d0*/  FMNMX.FTZ R132, R137, R132, !PT ;  /* 0x0000008489847209 */ /* 0x002fee0007810000 */
[----:B------:R-:W1:Y:S01]  /*62e0*/  LDSM.16.MT88.4 R136, [R182+0x12000] ;  /* 0x01200000b688783b */ /* 0x000e620000004200 */
[----:B--2---:R-:W-:Y:S01]  /*62f0*/  FMNMX.FTZ R3, R134, R3, !PT ;  /* 0x0000000386037209 */ /* 0x004fe20007810000 */
[C---:B------:R-:W-:Y:S01]  /*6300*/  FMUL.FTZ R164, R132.reuse, UR4 ;  /* 0x0000000484a47c20 */ /* 0x040fe20008410000 */
[C---:B------:R-:W-:Y:S01]  /*6310*/  FSETP.NEU.FTZ.AND P2, PT, R132.reuse, -INF , PT ;  /* 0xff8000008400780b */ /* 0x040fe20003f5d000 */
[----:B------:R-:W-:Y:S02]  /*6320*/  FADD.FTZ R2, -R132, R133 ;  /* 0x0000008584027221 */ /* 0x000fe40000010100 */
[C---:B------:R-:W-:Y:S01]  /*6330*/  FMUL.FTZ R162, R3.reuse, UR4 ;  /* 0x0000000403a27c20 */ /* 0x040fe20008410000 */
[----:B------:R-:W-:Y:S01]  /*6340*/  FSEL R164, R164, RZ, P2 ;  /* 0x000000ffa4a47208 */ /* 0x000fe20001000000 */
[----:B------:R-:W-:Y:S01]  /*6350*/  FMUL.FTZ R133, R2, UR4 ;  /* 0x0000000402857c20 */ /* 0x000fe20008410000 */
[C---:B------:R-:W-:Y:S01]  /*6360*/  FSETP.NEU.FTZ.AND P2, PT, R3.reuse, -INF , PT ;  /* 0xff8000000300780b */ /* 0x040fe20003f5d000 */
[----:B------:R-:W-:Y:S02]  /*6370*/  FADD.FTZ R0, -R3, R0 ;  /* 0x0000000003007221 */ /* 0x000fe40000010100 */
[----:B------:R2:W3:Y:S01]  /*6380*/  MUFU.EX2 R2, R133 ;  /* 0x0000008500027308 */ /* 0x0004e20000000800 */
[----:B------:R-:W-:Y:S01]  /*6390*/  FSEL R162, R162, RZ, P2 ;  /* 0x000000ffa2a27208 */ /* 0x000fe20001000000 */
[----:B------:R-:W-:Y:S01]  /*63a0*/  FMUL.FTZ R135, R0, UR4 ;  /* 0x0000000400877c20 */ /* 0x000fe20008410000 */
[--C-:B------:R-:W-:Y:S01]  /*63b0*/  FFMA.FTZ R157, R4, UR4, -R164.reuse ;  /* 0x00000004049d7c23 */ /* 0x100fe200080108a4 */
[--C-:B------:R-:W-:Y:S01]  /*63c0*/  FFMA.FTZ R158, R5, UR4, -R164.reuse ;  /* 0x00000004059e7c23 */ /* 0x100fe200080108a4 */
[----:B------:R-:W-:Y:S01]  /*63d0*/  FFMA.FTZ R156, R8, UR4, -R164 ;  /* 0x00000004089c7c23 */ /* 0x000fe200080108a4 */
[----:B------:R-:W-:Y:S01]  /*63e0*/  FFMA.FTZ R161, R6, UR4, -R162 ;  /* 0x0000000406a17c23 */ /* 0x000fe200080108a2 */
[----:B------:R-:W-:Y:S01]  /*63f0*/  FFMA.FTZ R159, R9, UR4, -R164 ;  /* 0x00000004099f7c23 */ /* 0x000fe200080108a4 */
[--C-:B------:R-:W-:Y:S01]  /*6400*/  FFMA.FTZ R160, R10, UR4, -R162.reuse ;  /* 0x000000040aa07c23 */ /* 0x100fe200080108a2 */
[--C-:B------:R-:W-:Y:S01]  /*6410*/  FFMA.FTZ R163, R11, UR4, -R162.reuse ;  /* 0x000000040ba37c23 */ /* 0x100fe200080108a2 */
[----:B------:R-:W-:Y:S01]  /*6420*/  FFMA.FTZ R7, R7, UR4, -R162 ;  /* 0x0000000407077c23 */ /* 0x000fe200080108a2 */
[----:B------:R-:W4:Y:S01]  /*6430*/  MUFU.EX2 R0, R135 ;  /* 0x0000008700007308 */ /* 0x000f220000000800 */
[--C-:B------:R-:W-:Y:S01]  /*6440*/  FFMA.FTZ R173, R24, UR4, -R164.reuse ;  /* 0x0000000418ad7c23 */ /* 0x100fe200080108a4 */
[----:B------:R-:W-:Y:S01]  /*6450*/  FFMA.FTZ R174, R25, UR4, -R164 ;  /* 0x0000000419ae7c23 */ /* 0x000fe200080108a4 */
[--C-:B------:R-:W-:Y:S01]  /*6460*/  FFMA.FTZ R175, R26, UR4, -R162.reuse ;  /* 0x000000041aaf7c23 */ /* 0x100fe200080108a2 */
[----:B------:R-:W-:Y:S01]  /*6470*/  FFMA.FTZ R188, R27, UR4, -R162 ;  /* 0x000000041bbc7c23 */ /* 0x000fe200080108a2 */
[--C-:B------:R-:W-:Y:S01]  /*6480*/  FFMA.FTZ R189, R28, UR4, -R164.reuse ;  /* 0x000000041cbd7c23 */ /* 0x100fe200080108a4 */
[----:B--2---:R-:W-:Y:S01]  /*6490*/  MOV R133, R206 ;  /* 0x000000ce00857202 */ /* 0x004fe20000000f00 */
[C---:B---3--:R-:W-:Y:S03]  /*64a0*/  FMUL.FTZ R4, R2.reuse, R128 ;  /* 0x0000008002047220 */ /* 0x048fe60000410000 */
[----:B------:R2:W-:Y:S01]  /*64b0*/  MUFU.EX2 R135, R7 ;  /* 0x0000000700877308 */ /* 0x0005e20000000800 */
[----:B------:R-:W-:Y:S01]  /*64c0*/  @P0 IADD3 R133, PT, PT, R207, -0x40, RZ ;  /* 0xffffffc0cf850810 */ /* 0x000fe20007ffe0ff */
[C---:B------:R-:W-:Y:S01]  /*64d0*/  FMUL.FTZ R5, R2.reuse, R129 ;  /* 0x0000008102057220 */ /* 0x040fe20000410000 */
[C---:B------:R-:W-:Y:S01]  /*64e0*/  FMUL.FTZ R8, R2.reuse, R124 ;  /* 0x0000007c02087220 */ /* 0x040fe20000410000 */
[----:B------:R-:W-:Y:S01]  /*64f0*/  FMUL.FTZ R9, R2, R125 ;  /* 0x0000007d02097220 */ /* 0x000fe20000410000 */
[----:B------:R-:W-:Y:S01]  /*6500*/  IADD3 R134, PT, PT, R176, R133, RZ ;  /* 0x00000085b0867210 */ /* 0x000fe20007ffe0ff */
[----:B------:R-:W3:Y:S01]  /*6510*/  LDSM.16.MT88.4 R144, [R133] ;  /* 0x000000008590783b */ /* 0x000ee20000004200 */
[----:B------:R-:W-:Y:S03]  /*6520*/  FMUL.FTZ R36, R2, R36 ;  /* 0x0000002402247220 */ /* 0x000fe60000410000 */
[----:B------:R-:W-:Y:S01]  /*6530*/  MUFU.EX2 R157, R157 ;  /* 0x0000009d009d7308 */ /* 0x000fe20000000800 */
[C---:B----4-:R-:W-:Y:S01]  /*6540*/  FMUL.FTZ R6, R0.reuse, R130 ;  /* 0x0000008200067220 */ /* 0x050fe20000410000 */
[C---:B------:R-:W-:Y:S01]  /*6550*/  FMUL.FTZ R10, R0.reuse, R126 ;  /* 0x0000007e000a7220 */ /* 0x040fe20000410000 */
[----:B------:R-:W-:Y:S01]  /*6560*/  FMUL.FTZ R11, R0, R127 ;  /* 0x0000007f000b7220 */ /* 0x000fe20000410000 */
[----:B------:R-:W-:Y:S01]  /*6570*/  FMUL.FTZ R37, R2, R37 ;  /* 0x0000002502257220 */ /* 0x000fe20000410000 */
[C---:B------:R-:W-:Y:S01]  /*6580*/  FMUL.FTZ R38, R0.reuse, R38 ;  /* 0x0000002600267220 */ /* 0x040fe20000410000 */
[----:B------:R-:W4:Y:S01]  /*6590*/  LDSM.16.MT88.4 R124, [R134] ;  /* 0x00000000867c783b */ /* 0x000f220000004200 */
[C---:B------:R-:W-:Y:S03]  /*65a0*/  FMUL.FTZ R39, R0.reuse, R39 ;  /* 0x0000002700277220 */ /* 0x040fe60000410000 */
[----:B------:R-:W5:Y:S01]  /*65b0*/  MUFU.EX2 R158, R158 ;  /* 0x0000009e009e7308 */ /* 0x000f620000000800 */
[----:B--2---:R-:W-:Y:S01]  /*65c0*/  FMUL.FTZ R7, R0, R131 ;  /* 0x0000008300077220 */ /* 0x004fe20000410000 */
[----:B------:R-:W-:Y:S01]  /*65d0*/  FFMA.FTZ R190, R29, UR4, -R164 ;  /* 0x000000041dbe7c23 */ /* 0x000fe200080108a4 */
[--C-:B------:R-:W-:Y:S01]  /*65e0*/  FFMA.FTZ R191, R30, UR4, -R162.reuse ;  /* 0x000000041ebf7c23 */ /* 0x100fe200080108a2 */
[----:B------:R-:W-:Y:S01]  /*65f0*/  FFMA.FTZ R208, R31, UR4, -R162 ;  /* 0x000000041fd07c23 */ /* 0x000fe200080108a2 */
[----:B------:R-:W-:Y:S01]  /*6600*/  FFMA.FTZ R210, R32, UR4, -R164 ;  /* 0x0000000420d27c23 */ /* 0x000fe200080108a4 */
[----:B------:R-:W-:Y:S01]  /*6610*/  LDSM.16.MT88.4 R24, [R133+0x1000] ;  /* 0x001000008518783b */ /* 0x000fe20000004200 */
[----:B------:R-:W-:Y:S03]  /*6620*/  FFMA.FTZ R212, R34, UR4, -R162 ;  /* 0x0000000422d47c23 */ /* 0x000fe600080108a2 */
[----:B------:R-:W2:Y:S01]  /*6630*/  MUFU.EX2 R161, R161 ;  /* 0x000000a100a17308 */ /* 0x000ea20000000800 */
[C---:B------:R-:W-:Y:S01]  /*6640*/  FMUL.FTZ R40, R2.reuse, R40 ;  /* 0x0000002802287220 */ /* 0x040fe20000410000 */
[----:B------:R-:W-:Y:S01]  /*6650*/  FMUL.FTZ R41, R2, R41 ;  /* 0x0000002902297220 */ /* 0x000fe20000410000 */
[C---:B------:R-:W-:Y:S01]  /*6660*/  FMUL.FTZ R42, R0.reuse, R42 ;  /* 0x0000002a002a7220 */ /* 0x040fe20000410000 */
[----:B------:R-:W-:Y:S01]  /*6670*/  FMUL.FTZ R43, R0, R43 ;  /* 0x0000002b002b7220 */ /* 0x000fe20000410000 */
[C---:B------:R-:W-:Y:S01]  /*6680*/  FMUL.FTZ R44, R2.reuse, R44 ;  /* 0x0000002c022c7220 */ /* 0x040fe20000410000 */
[----:B------:R-:W-:Y:S01]  /*6690*/  LDSM.16.MT88.4 R28, [R181+0x13800] ;  /* 0x01380000b51c783b */ /* 0x000fe20000004200 */
[----:B------:R-:W-:Y:S03]  /*66a0*/  FMUL.FTZ R45, R2, R45 ;  /* 0x0000002d022d7220 */ /* 0x000fe60000410000 */
[----:B------:R-:W-:Y:S01]  /*66b0*/  MUFU.EX2 R156, R156 ;  /* 0x0000009c009c7308 */ /* 0x000fe20000000800 */
[----:B-----5:R-:W-:Y:S01]  /*66c0*/  F2FP.F16.F32.PACK_AB R128, R158, R157 ;  /* 0x0000009d9e80723e */ /* 0x020fe200000000ff */
[C---:B------:R-:W-:Y:S01]  /*66d0*/  FMUL.FTZ R46, R0.reuse, R46 ;  /* 0x0000002e002e7220 */ /* 0x040fe20000410000 */
[----:B------:R-:W-:Y:S01]  /*66e0*/  FMUL.FTZ R47, R0, R47 ;  /* 0x0000002f002f7220 */ /* 0x000fe20000410000 */
[C---:B------:R-:W-:Y:S01]  /*66f0*/  FMUL.FTZ R48, R2.reuse, R48 ;  /* 0x0000003002307220 */ /* 0x040fe20000410000 */
[----:B------:R-:W-:Y:S01]  /*6700*/  FMUL.FTZ R49, R2, R49 ;  /* 0x0000003102317220 */ /* 0x000fe20000410000 */
[C---:B------:R-:W-:Y:S01]  /*6710*/  FMUL.FTZ R50, R0.reuse, R50 ;  /* 0x0000003200327220 */ /* 0x040fe20000410000 */
[----:B------:R-:W-:Y:S03]  /*6720*/  FMUL.FTZ R51, R0, R51 ;  /* 0x0000003300337220 */ /* 0x000fe60000410000 */
[----:B------:R-:W5:Y:S01]  /*6730*/  MUFU.EX2 R159, R159 ;  /* 0x0000009f009f7308 */ /* 0x000f620000000800 */
[----:B--2---:R-:W-:Y:S01]  /*6740*/  F2FP.F16.F32.PACK_AB R129, R135, R161 ;  /* 0x000000a18781723e */ /* 0x004fe200000000ff */
[C---:B------:R-:W-:Y:S01]  /*6750*/  FMUL.FTZ R52, R2.reuse, R52 ;  /* 0x0000003402347220 */ /* 0x040fe20000410000 */
[----:B------:R-:W-:Y:S01]  /*6760*/  FMUL.FTZ R53, R2, R53 ;  /* 0x0000003502357220 */ /* 0x000fe20000410000 */
[C---:B------:R-:W-:Y:S01]  /*6770*/  FMUL.FTZ R54, R0.reuse, R54 ;  /* 0x0000003600367220 */ /* 0x040fe20000410000 */
[----:B------:R-:W-:Y:S01]  /*6780*/  FMUL.FTZ R55, R0, R55 ;  /* 0x0000003700377220 */ /* 0x000fe20000410000 */
[C---:B------:R-:W-:Y:S01]  /*6790*/  FMUL.FTZ R56, R2.reuse, R56 ;  /* 0x0000003802387220 */ /* 0x040fe20000410000 */
[----:B------:R-:W-:Y:S03]  /*67a0*/  FMUL.FTZ R57, R2, R57 ;  /* 0x0000003902397220 */ /* 0x000fe60000410000 */
[----:B------:R-:W-:Y:S01]  /*67b0*/  MUFU.EX2 R160, R160 ;  /* 0x000000a000a07308 */ /* 0x000fe20000000800 */
[C---:B------:R-:W-:Y:S01]  /*67c0*/  FMUL.FTZ R58, R0.reuse, R58 ;  /* 0x0000003a003a7220 */ /* 0x040fe20000410000 */
[----:B------:R-:W-:Y:S01]  /*67d0*/  FMUL.FTZ R59, R0, R59 ;  /* 0x0000003b003b7220 */ /* 0x000fe20000410000 */
[C---:B------:R-:W-:Y:S01]  /*67e0*/  FMUL.FTZ R60, R2.reuse, R60 ;  /* 0x0000003c023c7220 */ /* 0x040fe20000410000 */
[----:B------:R-:W-:Y:S01]  /*67f0*/  FMUL.FTZ R61, R2, R61 ;  /* 0x0000003d023d7220 */ /* 0x000fe20000410000 */
[C---:B------:R-:W-:Y:S01]  /*6800*/  FMUL.FTZ R62, R0.reuse, R62 ;  /* 0x0000003e003e7220 */ /* 0x040fe20000410000 */
[----:B------:R-:W-:Y:S01]  /*6810*/  FMUL.FTZ R63, R0, R63 ;  /* 0x0000003f003f7220 */ /* 0x000fe20000410000 */
[C---:B------:R-:W-:Y:S03]  /*6820*/  FMUL.FTZ R64, R2.reuse, R64 ;  /* 0x0000004002407220 */ /* 0x040fe60000410000 */
[----:B------:R-:W2:Y:S01]  /*6830*/  MUFU.EX2 R163, R163 ;  /* 0x000000a300a37308 */ /* 0x000ea20000000800 */
[----:B-----5:R-:W-:Y:S01]  /*6840*/  F2FP.F16.F32.PACK_AB R130, R159, R156 ;  /* 0x0000009c9f82723e */ /* 0x020fe200000000ff */
        /* <DEDUP_REMOVED lines=15> */
[----:B--2---:R-:W-:Y:S01]  /*6940*/  F2FP.F16.F32.PACK_AB R131, R163, R160 ;  /* 0x000000a0a383723e */ /* 0x004fe200000000ff */
[C---:B------:R-:W-:Y:S01]  /*6950*/  FMUL.FTZ R80, R2.reuse, R80 ;  /* 0x0000005002507220 */ /* 0x040fe20000410000 */
[----:B------:R-:W-:Y:S01]  /*6960*/  FMUL.FTZ R81, R2, R81 ;  /* 0x0000005102517220 */ /* 0x000fe20000410000 */
[C---:B------:R-:W-:Y:S01]  /*6970*/  FMUL.FTZ R82, R0.reuse, R82 ;  /* 0x0000005200527220 */ /* 0x040fe20000410000 */
[----:B------:R-:W-:Y:S01]  /*6980*/  FMUL.FTZ R83, R0, R83 ;  /* 0x0000005300537220 */ /* 0x000fe20000410000 */
[C---:B------:R-:W-:Y:S01]  /*6990*/  FMUL.FTZ R84, R2.reuse, R84 ;  /* 0x0000005402547220 */ /* 0x040fe20000410000 */
[----:B------:R-:W-:Y:S01]  /*69a0*/  FMUL.FTZ R85, R2, R85 ;  /* 0x0000005502557220 */ /* 0x000fe20000410000 */
[C---:B-1----:R-:W-:Y:S01]  /*69b0*/  HMMA.16816.F32 R4, R128.reuse, R136, R4 ;  /* 0x000000888004723c */ /* 0x042fe20000001804 */
[----:B------:R-:W-:Y:S04]  /*69c0*/  MUFU.EX2 R173, R173 ;  /* 0x000000ad00ad7308 */ /* 0x000fe80000000800 */
[C---:B------:R-:W-:Y:S01]  /*69d0*/  FMUL.FTZ R86, R0.reuse, R86 ;  /* 0x0000005600567220 */ /* 0x040fe20000410000 */
[----:B------:R-:W-:Y:S01]  /*69e0*/  FMUL.FTZ R87, R0, R87 ;  /* 0x0000005700577220 */ /* 0x000fe20000410000 */
[C---:B------:R-:W-:Y:S01]  /*69f0*/  FMUL.FTZ R88, R2.reuse, R88 ;  /* 0x0000005802587220 */ /* 0x040fe20000410000 */
[C---:B------:R-:W-:Y:S01]  /*6a00*/  HMMA.16816.F32 R8, R128.reuse, R138, R8 ;  /* 0x0000008a8008723c */ /* 0x040fe20000001808 */
[----:B------:R-:W1:Y:S02]  /*6a10*/  LDSM.16.MT88.4 R136, [R182+0x14000] ;  /* 0x01400000b688783b */ /* 0x000e640000004200 */
[----:B------:R-:W-:Y:S01]  /*6a20*/  MUFU.EX2 R174, R174 ;  /* 0x000000ae00ae7308 */ /* 0x000fe20000000800 */
[----:B------:R-:W-:Y:S01]  /*6a30*/  FMUL.FTZ R89, R2, R89 ;  /* 0x0000005902597220 */ /* 0x000fe20000410000 */
[C---:B------:R-:W-:Y:S01]  /*6a40*/  FMUL.FTZ R90, R0.reuse, R90 ;  /* 0x0000005a005a7220 */ /* 0x040fe20000410000 */
[----:B------:R-:W-:Y:S01]  /*6a50*/  FMUL.FTZ R91, R0, R91 ;  /* 0x0000005b005b7220 */ /* 0x000fe20000410000 */
[C---:B------:R-:W-:Y:S01]  /*6a60*/  FMUL.FTZ R92, R2.reuse, R92 ;  /* 0x0000005c025c7220 */ /* 0x040fe20000410000 */
[----:B------:R-:W-:Y:S01]  /*6a70*/  FMUL.FTZ R93, R2, R93 ;  /* 0x0000005d025d7220 */ /* 0x000fe20000410000 */
[C---:B------:R-:W-:Y:S04]  /*6a80*/  HMMA.16816.F32 R36, R128.reuse, R140, R36 ;  /* 0x0000008c8024723c */ /* 0x040fe80000001824 */
[----:B------:R-:W-:Y:S01]  /*6a90*/  MUFU.EX2 R175, R175 ;  /* 0x000000af00af7308 */ /* 0x000fe20000000800 */
[C---:B------:R-:W-:Y:S01]  /*6aa0*/  FMUL.FTZ R94, R0.reuse, R94 ;  /* 0x0000005e005e7220 */ /* 0x040fe20000410000 */
[----:B------:R-:W-:Y:S01]  /*6ab0*/  FMUL.FTZ R95, R0, R95 ;  /* 0x0000005f005f7220 */ /* 0x000fe20000410000 */
[C---:B------:R-:W-:Y:S01]  /*6ac0*/  FMUL.FTZ R96, R2.reuse, R96 ;  /* 0x0000006002607220 */ /* 0x040fe20000410000 */
[----:B------:R-:W-:Y:S01]  /*6ad0*/  FMUL.FTZ R97, R2, R97 ;  /* 0x0000006102617220 */ /* 0x000fe20000410000 */
[C---:B------:R-:W-:Y:S01]  /*6ae0*/  FMUL.FTZ R98, R0.reuse, R98 ;  /* 0x0000006200627220 */ /* 0x040fe20000410000 */
[C---:B------:R-:W-:Y:S01]  /*6af0*/  HMMA.16816.F32 R40, R128.reuse, R142, R40 ;  /* 0x0000008e8028723c */ /* 0x040fe20000001828 */
[----:B------:R-:W2:Y:S03]  /*6b00*/  LDSM.16.MT88.4 R140, [R181+0x14000] ;  /* 0x01400000b58c783b */ /* 0x000ea60000004200 */
[----:B------:R-:W-:Y:S01]  /*6b10*/  MUFU.EX2 R188, R188 ;  /* 0x000000bc00bc7308 */ /* 0x000fe20000000800 */
[----:B------:R-:W-:Y:S01]  /*6b20*/  FMUL.FTZ R99, R0, R99 ;  /* 0x0000006300637220 */ /* 0x000fe20000410000 */
[C---:B------:R-:W-:Y:S01]  /*6b30*/  FMUL.FTZ R100, R2.reuse, R100 ;  /* 0x0000006402647220 */ /* 0x040fe20000410000 */
[----:B------:R-:W-:Y:S01]  /*6b40*/  FMUL.FTZ R101, R2, R101 ;  /* 0x0000006502657220 */ /* 0x000fe20000410000 */
[C---:B------:R-:W-:Y:S01]  /*6b50*/  FMUL.FTZ R102, R0.reuse, R102 ;  /* 0x0000006600667220 */ /* 0x040fe20000410000 */
[----:B------:R-:W-:Y:S01]  /*6b60*/  FMUL.FTZ R103, R0, R103 ;  /* 0x0000006700677220 */ /* 0x000fe20000410000 */
[C---:B---3--:R-:W-:Y:S04]  /*6b70*/  HMMA.16816.F32 R44, R128.reuse, R144, R44 ;  /* 0x00000090802c723c */ /* 0x048fe8000000182c */
[----:B------:R-:W-:Y:S01]  /*6b80*/  MUFU.EX2 R189, R189 ;  /* 0x000000bd00bd7308 */ /* 0x000fe20000000800 */
[C---:B------:R-:W-:Y:S01]  /*6b90*/  FMUL.FTZ R104, R2.reuse, R104 ;  /* 0x0000006802687220 */ /* 0x040fe20000410000 */
[----:B------:R-:W-:Y:S01]  /*6ba0*/  FMUL.FTZ R105, R2, R105 ;  /* 0x0000006902697220 */ /* 0x000fe20000410000 */
[C---:B------:R-:W-:Y:S01]  /*6bb0*/  FMUL.FTZ R106, R0.reuse, R106 ;  /* 0x0000006a006a7220 */ /* 0x040fe20000410000 */
[----:B------:R-:W-:Y:S01]  /*6bc0*/  FMUL.FTZ R107, R0, R107 ;  /* 0x0000006b006b7220 */ /* 0x000fe20000410000 */
[--C-:B------:R-:W-:Y:S01]  /*6bd0*/  FFMA.FTZ R165, R12, UR4, -R164.reuse ;  /* 0x000000040ca57c23 */ /* 0x100fe200080108a4 */
[C---:B------:R-:W-:Y:S01]  /*6be0*/  HMMA.16816.F32 R48, R128.reuse, R146, R48 ;  /* 0x000000928030723c */ /* 0x040fe20000001830 */
[----:B------:R-:W-:Y:S03]  /*6bf0*/  LDSM.16.MT88.4 R144, [R134+0x800] ;  /* 0x000800008690783b */ /* 0x000fe60000004200 */
[----:B------:R-:W-:Y:S01]  /*6c00*/  MUFU.EX2 R190, R190 ;  /* 0x000000be00be7308 */ /* 0x000fe20000000800 */
[C---:B------:R-:W-:Y:S01]  /*6c10*/  FMUL.FTZ R12, R2.reuse, R120 ;  /* 0x00000078020c7220 */ /* 0x040fe20000410000 */
[----:B------:R-:W-:Y:S01]  /*6c20*/  FFMA.FTZ R166, R13, UR4, -R164 ;  /* 0x000000040da67c23 */ /* 0x000fe200080108a4 */
[----:B------:R-:W-:Y:S01]  /*6c30*/  FMUL.FTZ R13, R2, R121 ;  /* 0x00000079020d7220 */ /* 0x000fe20000410000 */
[--C-:B------:R-:W-:Y:S01]  /*6c40*/  FFMA.FTZ R168, R14, UR4, -R162.reuse ;  /* 0x000000040ea87c23 */ /* 0x100fe200080108a2 */
[C---:B------:R-:W-:Y:S01]  /*6c50*/  FMUL.FTZ R14, R0.reuse, R122 ;  /* 0x0000007a000e7220 */ /* 0x040fe20000410000 */
[C---:B----4-:R-:W-:Y:S04]  /*6c60*/  HMMA.16816.F32 R52, R128.reuse, R124, R52 ;  /* 0x0000007c8034723c */ /* 0x050fe80000001834 */
[----:B------:R-:W-:Y:S01]  /*6c70*/  MUFU.EX2 R165, R165 ;  /* 0x000000a500a57308 */ /* 0x000fe20000000800 */
[----:B------:R-:W-:Y:S01]  /*6c80*/  FFMA.FTZ R167, R15, UR4, -R162 ;  /* 0x000000040fa77c23 */ /* 0x000fe200080108a2 */
[----:B------:R-:W-:Y:S01]  /*6c90*/  FMUL.FTZ R15, R0, R123 ;  /* 0x0000007b000f7220 */ /* 0x000fe20000410000 */
[C---:B------:R-:W-:Y:S01]  /*6ca0*/  FMUL.FTZ R108, R2.reuse, R108 ;  /* 0x0000006c026c7220 */ /* 0x040fe20000410000 */
[----:B------:R-:W-:Y:S01]  /*6cb0*/  LDSM.16.MT88.4 R120, [R182+0x12800] ;  /* 0x01280000b678783b */ /* 0x000fe20000004200 */
[----:B------:R-:W-:Y:S01]  /*6cc0*/  FMUL.FTZ R109, R2, R109 ;  /* 0x0000006d026d7220 */ /* 0x000fe20000410000 */
[C---:B------:R-:W-:Y:S04]  /*6cd0*/  HMMA.16816.F32 R56, R128.reuse, R126, R56 ;  /* 0x0000007e8038723c */ /* 0x040fe80000001838 */
[----:B------:R-:W3:Y:S01]  /*6ce0*/  MUFU.EX2 R166, R166 ;  /* 0x000000a600a67308 */ /* 0x000ee20000000800 */
[C---:B------:R-:W-:Y:S01]  /*6cf0*/  FMUL.FTZ R110, R0.reuse, R110 ;  /* 0x0000006e006e7220 */ /* 0x040fe20000410000 */
[----:B------:R-:W-:Y:S01]  /*6d00*/  FMUL.FTZ R111, R0, R111 ;  /* 0x0000006f006f7220 */ /* 0x000fe20000410000 */
[--C-:B------:R-:W-:Y:S01]  /*6d10*/  FFMA.FTZ R169, R16, UR4, -R164.reuse ;  /* 0x0000000410a97c23 */ /* 0x100fe200080108a4 */
[----:B------:R-:W4:Y:S01]  /*6d20*/  LDSM.16.MT88.4 R124, [R133+0x2000] ;  /* 0x00200000857c783b */ /* 0x000f220000004200 */
[----:B------:R-:W-:Y:S01]  /*6d30*/  FFMA.FTZ R170, R17, UR4, -R164 ;  /* 0x0000000411aa7c23 */ /* 0x000fe200080108a4 */
[C---:B-1----:R-:W-:Y:S04]  /*6d40*/  HMMA.16816.F32 R60, R128.reuse, R136, R60 ;  /* 0x00000088803c723c */ /* 0x042fe8000000183c */
[----:B------:R-:W-:Y:S01]  /*6d50*/  MUFU.EX2 R168, R168 ;  /* 0x000000a800a87308 */ /* 0x000fe20000000800 */
[--C-:B------:R-:W-:Y:S01]  /*6d60*/  FFMA.FTZ R171, R18, UR4, -R162.reuse ;  /* 0x0000000412ab7c23 */ /* 0x100fe200080108a2 */
[----:B------:R-:W-:Y:S01]  /*6d70*/  FFMA.FTZ R172, R19, UR4, -R162 ;  /* 0x0000000413ac7c23 */ /* 0x000fe200080108a2 */
[C---:B------:R-:W-:Y:S01]  /*6d80*/  FMUL.FTZ R112, R2.reuse, R112 ;  /* 0x0000007002707220 */ /* 0x040fe20000410000 */
[----:B------:R-:W-:Y:S01]  /*6d90*/  FMUL.FTZ R113, R2, R113 ;  /* 0x0000007102717220 */ /* 0x000fe20000410000 */
[C---:B------:R-:W-:Y:S01]  /*6da0*/  FMUL.FTZ R114, R0.reuse, R114 ;  /* 0x0000007200727220 */ /* 0x040fe20000410000 */
[C---:B------:R-:W-:Y:S01]  /*6db0*/  HMMA.16816.F32 R64, R128.reuse, R138, R64 ;  /* 0x0000008a8040723c */ /* 0x040fe20000001840 */
[----:B------:R-:W1:Y:S03]  /*6dc0*/  LDSM.16.MT88.4 R136, [R134+0x2000] ;  /* 0x002000008688783b */ /* 0x000e660000004200 */
[----:B------:R-:W5:Y:S01]  /*6dd0*/  MUFU.EX2 R167, R167 ;  /* 0x000000a700a77308 */ /* 0x000f620000000800 */
[----:B------:R-:W-:Y:S01]  /*6de0*/  FMUL.FTZ R115, R0, R115 ;  /* 0x0000007300737220 */ /* 0x000fe20000410000 */
[----:B------:R-:W-:Y:S01]  /*6df0*/  FMUL.FTZ R16, R2, R116 ;  /* 0x0000007402107220 */ /* 0x000fe20000410000 */
[----:B---3--:R-:W-:Y:S01]  /*6e00*/  F2FP.F16.F32.PACK_AB R116, R166, R165 ;  /* 0x000000a5a674723e */ /* 0x008fe200000000ff */
[----:B------:R-:W-:Y:S01]  /*6e10*/  FMUL.FTZ R17, R2, R117 ;  /* 0x0000007502117220 */ /* 0x000fe20000410000 */
[C---:B------:R-:W-:Y:S01]  /*6e20*/  FMUL.FTZ R18, R0.reuse, R118 ;  /* 0x0000007600127220 */ /* 0x040fe20000410000 */
[C---:B--2---:R-:W-:Y:S04]  /*6e30*/  HMMA.16816.F32 R68, R128.reuse, R140, R68 ;  /* 0x0000008c8044723c */ /* 0x044fe80000001844 */
[----:B------:R-:W-:Y:S01]  /*6e40*/  MUFU.EX2 R169, R169 ;  /* 0x000000a900a97308 */ /* 0x000fe20000000800 */
[----:B------:R-:W-:Y:S01]  /*6e50*/  FMUL.FTZ R19, R0, R119 ;  /* 0x0000007700137220 */ /* 0x000fe20000410000 */
[----:B------:R-:W-:Y:S01]  /*6e60*/  FFMA.FTZ R157, R2, R211, R157 ;  /* 0x000000d3029d7223 */ /* 0x000fe2000001009d */
[----:B------:R-:W-:Y:S01]  /*6e70*/  ISETP.GT.AND P2, PT, R200, RZ, PT ;  /* 0x000000ffc800720c */ /* 0x000fe20003f44270 */
[----:B------:R-:W-:Y:S01]  /*6e80*/  FFMA.FTZ R161, R0, R209, R161 ;  /* 0x000000d100a17223 */ /* 0x000fe200000100a1 */
[C---:B------:R-:W-:Y:S01]  /*6e90*/  HMMA.16816.F32 R72, R128.reuse, R142, R72 ;  /* 0x0000008e8048723c */ /* 0x040fe20000001848 */
[----:B------:R-:W2:Y:S04]  /*6ea0*/  LDSM.16.MT88.4 R140, [R182+0x16000] ;  /* 0x01600000b68c783b */ /* 0x000ea80000004200 */
[----:B------:R-:W3:Y:S01]  /*6eb0*/  MUFU.EX2 R170, R170 ;  /* 0x000000aa00aa7308 */ /* 0x000ee20000000800 */
[----:B-----5:R-:W-:Y:S01]  /*6ec0*/  F2FP.F16.F32.PACK_AB R117, R167, R168 ;  /* 0x000000a8a775723e */ /* 0x020fe200000000ff */
[----:B------:R-:W-:Y:S01]  /*6ed0*/  FADD.FTZ R157, R158, R157 ;  /* 0x0000009d9e9d7221 */ /* 0x000fe20000010000 */
[----:B------:R-:W-:Y:S03]  /*6ee0*/  FADD.FTZ R161, R135, R161 ;  /* 0x000000a187a17221 */ /* 0x000fe60000010000 */
[----:B------:R-:W-:Y:S01]  /*6ef0*/  FADD.FTZ R0, R156, R157 ;  /* 0x0000009d9c007221 */ /* 0x000fe20000010000 */
[----:B------:R-:W-:Y:S03]  /*6f00*/  FADD.FTZ R160, R160, R161 ;  /* 0x000000a1a0a07221 */ /* 0x000fe60000010000 */
[----:B------:R-:W-:Y:S01]  /*6f10*/  MUFU.EX2 R171, R171 ;  /* 0x000000ab00ab7308 */ /* 0x000fe20000000800 */
[----:B------:R-:W-:Y:S01]  /*6f20*/  FADD.FTZ R0, R159, R0 ;  /* 0x000000009f007221 */ /* 0x000fe20000010000 */
[----:B------:R-:W-:Y:S01]  /*6f30*/  FADD.FTZ R163, R163, R160 ;  /* 0x000000a0a3a37221 */ /* 0x000fe20000010000 */
[C---:B----4-:R-:W-:Y:S03]  /*6f40*/  HMMA.16816.F32 R76, R128.reuse, R124, R76 ;  /* 0x0000007c804c723c */ /* 0x050fe6000000184c */
[----:B------:R-:W-:Y:S04]  /*6f50*/  FADD.FTZ R165, R165, R0 ;  /* 0x00000000a5a57221 */ /* 0x000fe80000010000 */
[----:B------:R-:W4:Y:S01]  /*6f60*/  MUFU.EX2 R172, R172 ;  /* 0x000000ac00ac7308 */ /* 0x000f220000000800 */
[----:B---3--:R-:W-:Y:S01]  /*6f70*/  F2FP.F16.F32.PACK_AB R118, R170, R169 ;  /* 0x000000a9aa76723e */ /* 0x008fe200000000ff */
[----:B------:R-:W-:Y:S01]  /*6f80*/  FADD.FTZ R168, R168, R163 ;  /* 0x000000a3a8a87221 */ /* 0x000fe20000010000 */
[----:B------:R-:W-:Y:S01]  /*6f90*/  FADD.FTZ R166, R166, R165 ;  /* 0x000000a5a6a67221 */ /* 0x000fe20000010000 */
[C---:B------:R-:W-:Y:S01]  /*6fa0*/  HMMA.16816.F32 R80, R128.reuse, R126, R80 ;  /* 0x0000007e8050723c */ /* 0x040fe20000001850 */
[----:B------:R-:W3:Y:S02]  /*6fb0*/  LDSM.16.MT88.4 R124, [R181+0x16000] ;  /* 0x01600000b57c783b */ /* 0x000ee40000004200 */
[----:B------:R-:W-:Y:S03]  /*6fc0*/  FADD.FTZ R168, R167, R168 ;  /* 0x000000a8a7a87221 */ /* 0x000fe60000010000 */
[----:B------:R-:W-:Y:S02]  /*6fd0*/  MUFU.EX2 R191, R191 ;  /* 0x000000bf00bf7308 */ /* 0x000fe40000000800 */
[C---:B-1----:R-:W-:Y:S08]  /*6fe0*/  HMMA.16816.F32 R84, R128.reuse, R136, R84 ;  /* 0x000000888054723c */ /* 0x042ff00000001854 */
[----:B------:R-:W-:Y:S01]  /*6ff0*/  MUFU.EX2 R208, R208 ;  /* 0x000000d000d07308 */ /* 0x000fe20000000800 */
[C---:B----4-:R-:W-:Y:S01]  /*7000*/  F2FP.F16.F32.PACK_AB R119, R172.reuse, R171 ;  /* 0x000000abac77723e */ /* 0x050fe200000000ff */
[----:B------:R-:W-:Y:S01]  /*7010*/  FADD.FTZ R171, R171, R168 ;  /* 0x000000a8abab7221 */ /* 0x000fe20000010000 */
[C---:B------:R-:W-:Y:S01]  /*7020*/  HMMA.16816.F32 R88, R128.reuse, R138, R88 ;  /* 0x0000008a8058723c */ /* 0x040fe20000001858 */
[----:B------:R-:W1:Y:S02]  /*7030*/  LDSM.16.MT88.4 R136, [R133+0x4000] ;  /* 0x004000008588783b */ /* 0x000e640000004200 */
[----:B------:R-:W-:Y:S04]  /*7040*/  FADD.FTZ R171, R172, R171 ;  /* 0x000000abacab7221 */ /* 0x000fe80000010000 */
[----:B------:R-:W-:Y:S01]  /*7050*/  MUFU.EX2 R210, R210 ;  /* 0x000000d200d27308 */ /* 0x000fe20000000800 */
[C---:B--2---:R-:W-:Y:S09]  /*7060*/  HMMA.16816.F32 R92, R128.reuse, R140, R92 ;  /* 0x0000008c805c723c */ /* 0x044ff2000000185c */
[----:B------:R-:W-:Y:S01]  /*7070*/  MUFU.EX2 R212, R212 ;  /* 0x000000d400d47308 */ /* 0x000fe20000000800 */
[C---:B------:R-:W-:Y:S01]  /*7080*/  HMMA.16816.F32 R96, R128.reuse, R142, R96 ;  /* 0x0000008e8060723c */ /* 0x040fe20000001860 */
[----:B------:R-:W2:Y:S07]  /*7090*/  LDSM.16.MT88.4 R140, [R134+0x4000] ;  /* 0x00400000868c783b */ /* 0x000eae0000004200 */
[C---:B---3--:R-:W-:Y:S08]  /*70a0*/  HMMA.16816.F32 R100, R128.reuse, R124, R100 ;  /* 0x0000007c8064723c */ /* 0x048ff00000001864 */
[C---:B------:R-:W-:Y:S01]  /*70b0*/  HMMA.16816.F32 R104, R128.reuse, R126, R104 ;  /* 0x0000007e8068723c */ /* 0x040fe20000001868 */
[----:B------:R-:W3:Y:S07]  /*70c0*/  LDSM.16.MT88.4 R124, [R181+0x12800] ;  /* 0x01280000b57c783b */ /* 0x000eee0000004200 */
[C---:B-1----:R-:W-:Y:S08]  /*70d0*/  HMMA.16816.F32 R108, R128.reuse, R136, R108 ;  /* 0x00000088806c723c */ /* 0x042ff0000000186c */
[C---:B------:R-:W-:Y:S01]  /*70e0*/  HMMA.16816.F32 R12, R128.reuse, R138, R12 ;  /* 0x0000008a800c723c */ /* 0x040fe2000000180c */
[----:B------:R-:W1:Y:S07]  /*70f0*/  LDSM.16.MT88.4 R136, [R133+0x800] ;  /* 0x000800008588783b */ /* 0x000e6e0000004200 */
[C---:B--2---:R-:W-:Y:S08]  /*7100*/  HMMA.16816.F32 R112, R128.reuse, R140, R112 ;  /* 0x0000008c8070723c */ /* 0x044ff00000001870 */
[----:B------:R-:W-:Y:S01]  /*7110*/  HMMA.16816.F32 R16, R128, R142, R16 ;  /* 0x0000008e8010723c */ /* 0x000fe20000001810 */
[----:B------:R-:W2:Y:S07]  /*7120*/  LDSM.16.MT88.4 R128, [R133+0x2800] ;  /* 0x002800008580783b */ /* 0x000eae0000004200 */
[C---:B------:R-:W-:Y:S01]  /*7130*/  HMMA.16816.F32 R4, R116.reuse, R120, R4 ;  /* 0x000000787404723c */ /* 0x040fe20000001804 */
[----:B------:R-:W4:Y:S07]  /*7140*/  LDSM.16.MT88.4 R140, [R134+0x2800] ;  /* 0x00280000868c783b */ /* 0x000f2e0000004200 */
[C---:B------:R-:W-:Y:S01]  /*7150*/  HMMA.16816.F32 R8, R116.reuse, R122, R8 ;  /* 0x0000007a7408723c */ /* 0x040fe20000001808 */
[----:B------:R-:W5:Y:S07]  /*7160*/  LDSM.16.MT88.4 R120, [R182+0x16800] ;  /* 0x01680000b678783b */ /* 0x000f6e0000004200 */
[C---:B---3--:R-:W-:Y:S08]  /*7170*/  HMMA.16816.F32 R36, R116.reuse, R124, R36 ;  /* 0x0000007c7424723c */ /* 0x048ff00000001824 */
[C---:B------:R-:W-:Y:S01]  /*7180*/  HMMA.16816.F32 R40, R116.reuse, R126, R40 ;  /* 0x0000007e7428723c */ /* 0x040fe20000001828 */
[----:B------:R-:W3:Y:S07]  /*7190*/  LDSM.16.MT88.4 R124, [R181+0x16800] ;  /* 0x01680000b57c783b */ /* 0x000eee0000004200 */
[C---:B-1----:R-:W-:Y:S08]  /*71a0*/  HMMA.16816.F32 R44, R116.reuse, R136, R44 ;  /* 0x00000088742c723c */ /* 0x042ff0000000182c */
        /* <DEDUP_REMOVED lines=8> */
[C---:B------:R-:W-:Y:S03]  /*7230*/  HMMA.16816.F32 R68, R116.reuse, R152, R68 ;  /* 0x000000987444723c */ /* 0x040fe60000001844 */
[--C-:B------:R-:W-:Y:S01]  /*7240*/  FFMA.FTZ R152, R20, UR4, -R164.reuse ;  /* 0x0000000414987c23 */ /* 0x100fe200080108a4 */
[--C-:B------:R-:W-:Y:S01]  /*7250*/  FFMA.FTZ R153, R21, UR4, -R164.reuse ;  /* 0x0000000415997c23 */ /* 0x100fe200080108a4 */
[----:B------:R-:W-:Y:S03]  /*7260*/  FFMA.FTZ R164, R33, UR4, -R164 ;  /* 0x0000000421a47c23 */ /* 0x000fe600080108a4 */
[C---:B------:R-:W-:Y:S01]  /*7270*/  HMMA.16816.F32 R72, R116.reuse, R154, R72 ;  /* 0x0000009a7448723c */ /* 0x040fe20000001848 */
[----:B------:R-:W-:Y:S02]  /*7280*/  MUFU.EX2 R152, R152 ;  /* 0x0000009800987308 */ /* 0x000fe40000000800 */
[--C-:B------:R-:W-:Y:S01]  /*7290*/  FFMA.FTZ R154, R22, UR4, -R162.reuse ;  /* 0x00000004169a7c23 */ /* 0x100fe200080108a2 */
[----:B------:R-:W-:Y:S01]  /*72a0*/  F2FP.F16.F32.PACK_AB R22, R174, R173 ;  /* 0x000000adae16723e */ /* 0x000fe200000000ff */
[--C-:B------:R-:W-:Y:S01]  /*72b0*/  FFMA.FTZ R155, R23, UR4, -R162.reuse ;  /* 0x00000004179b7c23 */ /* 0x100fe200080108a2 */
[----:B------:R-:W-:Y:S01]  /*72c0*/  F2FP.F16.F32.PACK_AB R23, R188, R175 ;  /* 0x000000afbc17723e */ /* 0x000fe200000000ff */
[----:B------:R-:W-:Y:S01]  /*72d0*/  FFMA.FTZ R162, R35, UR4, -R162 ;  /* 0x0000000423a27c23 */ /* 0x000fe200080108a2 */
[C---:B--2---:R-:W-:Y:S01]  /*72e0*/  HMMA.16816.F32 R76, R116.reuse, R128, R76 ;  /* 0x00000080744c723c */ /* 0x044fe2000000184c */
[----:B------:R-:W-:Y:S02]  /*72f0*/  LDSM.16.MT88.4 R32, [R182+0x15800] ;  /* 0x01580000b620783b */ /* 0x000fe40000004200 */
[----:B------:R-:W1:Y:S05]  /*7300*/  MUFU.EX2 R153, R153 ;  /* 0x0000009900997308 */ /* 0x000e6a0000000800 */
[C---:B------:R-:W-:Y:S01]  /*7310*/  HMMA.16816.F32 R80, R116.reuse, R130, R80 ;  /* 0x000000827450723c */ /* 0x040fe20000001850 */
[----:B------:R-:W2:Y:S04]  /*7320*/  LDSM.16.MT88.4 R128, [R133+0x4800] ;  /* 0x004800008580783b */ /* 0x000ea80000004200 */
[----:B------:R-:W-:Y:S03]  /*7330*/  MUFU.EX2 R154, R154 ;  /* 0x0000009a009a7308 */ /* 0x000fe60000000800 */
[C---:B----4-:R-:W-:Y:S07]  /*7340*/  HMMA.16816.F32 R84, R116.reuse, R140, R84 ;  /* 0x0000008c7454723c */ /* 0x050fee0000001854 */
[----:B------:R-:W4:Y:S01]  /*7350*/  MUFU.EX2 R155, R155 ;  /* 0x0000009b009b7308 */ /* 0x000f220000000800 */
[----:B-1----:R-:W-:Y:S01]  /*7360*/  F2FP.F16.F32.PACK_AB R20, R153, R152 ;  /* 0x000000989914723e */ /* 0x002fe200000000ff */
[C---:B------:R-:W-:Y:S01]  /*7370*/  HMMA.16816.F32 R88, R116.reuse, R142, R88 ;  /* 0x0000008e7458723c */ /* 0x040fe20000001858 */
[----:B------:R-:W-:Y:S07]  /*7380*/  LDSM.16.MT88.4 R140, [R182+0x15000] ;  /* 0x01500000b68c783b */ /* 0x000fee0000004200 */
[----:B------:R-:W1:Y:S01]  /*7390*/  MUFU.EX2 R213, R164 ;  /* 0x000000a400d57308 */ /* 0x000e620000000800 */
[C---:B-----5:R-:W-:Y:S09]  /*73a0*/  HMMA.16816.F32 R92, R116.reuse, R120, R92 ;  /* 0x00000078745c723c */ /* 0x060ff2000000185c */
[----:B------:R-:W5:Y:S01]  /*73b0*/  MUFU.EX2 R215, R162 ;  /* 0x000000a200d77308 */ /* 0x000f620000000800 */
[C---:B----4-:R-:W-:Y:S01]  /*73c0*/  F2FP.F16.F32.PACK_AB R21, R155.reuse, R154 ;  /* 0x0000009a9b15723e */ /* 0x050fe200000000ff */
[----:B------:R-:W-:Y:S01]  /*73d0*/  FADD.FTZ R154, R154, R171 ;  /* 0x000000ab9a9a7221 */ /* 0x000fe20000010000 */
[C---:B------:R-:W-:Y:S01]  /*73e0*/  HMMA.16816.F32 R96, R116.reuse, R122, R96 ;  /* 0x0000007a7460723c */ /* 0x040fe20000001860 */
[----:B------:R-:W4:Y:S02]  /*73f0*/  LDSM.16.MT88.4 R120, [R182+0x13000] ;  /* 0x01300000b678783b */ /* 0x000f240000004200 */
[----:B------:R-:W-:Y:S04]  /*7400*/  FADD.FTZ R154, R155, R154 ;  /* 0x0000009a9b9a7221 */ /* 0x000fe80000010000 */
[----:B------:R-:W-:Y:S01]  /*7410*/  FADD.FTZ R175, R175, R154 ;  /* 0x0000009aafaf7221 */ /* 0x000fe20000010000 */
[C---:B---3--:R-:W-:Y:S03]  /*7420*/  HMMA.16816.F32 R100, R116.reuse, R124, R100 ;  /* 0x0000007c7464723c */ /* 0x048fe60000001864 */
[----:B------:R-:W-:Y:S05]  /*7430*/  FADD.FTZ R188, R188, R175 ;  /* 0x000000afbcbc7221 */ /* 0x000fea0000010000 */
[C---:B------:R-:W-:Y:S01]  /*7440*/  HMMA.16816.F32 R104, R116.reuse, R126, R104 ;  /* 0x0000007e7468723c */ /* 0x040fe20000001868 */
[----:B------:R-:W3:Y:S07]  /*7450*/  LDSM.16.MT88.4 R124, [R181+0x13000] ;  /* 0x01300000b57c783b */ /* 0x000eee0000004200 */
[C---:B--2---:R-:W-:Y:S08]  /*7460*/  HMMA.16816.F32 R108, R116.reuse, R128, R108 ;  /* 0x00000080746c723c */ /* 0x044ff0000000186c */
[C---:B------:R-:W-:Y:S01]  /*7470*/  HMMA.16816.F32 R12, R116.reuse, R130, R12 ;  /* 0x00000082740c723c */ /* 0x040fe2000000180c */
[----:B------:R-:W2:Y:S07]  /*7480*/  LDSM.16.MT88.4 R128, [R134+0x1000] ;  /* 0x001000008680783b */ /* 0x000eae0000004200 */
[C---:B------:R-:W-:Y:S08]  /*7490*/  HMMA.16816.F32 R112, R116.reuse, R136, R112 ;  /* 0x000000887470723c */ /* 0x040ff00000001870 */
[----:B------:R-:W-:Y:S01]  /*74a0*/  HMMA.16816.F32 R16, R116, R138, R16 ;  /* 0x0000008a7410723c */ /* 0x000fe20000001810 */
[----:B------:R-:W1:Y:S07]  /*74b0*/  LDSM.16.MT88.4 R116, [R181+0x15000] ;  /* 0x01500000b574783b */ /* 0x000e6e0000004200 */
[C---:B----4-:R-:W-:Y:S01]  /*74c0*/  HMMA.16816.F32 R4, R20.reuse, R120, R4 ;  /* 0x000000781404723c */ /* 0x050fe20000001804 */
[----:B------:R-:W4:Y:S07]  /*74d0*/  LDSM.16.MT88.4 R136, [R133+0x3000] ;  /* 0x003000008588783b */ /* 0x000f2e0000004200 */
[C---:B------:R-:W-:Y:S01]  /*74e0*/  HMMA.16816.F32 R8, R20.reuse, R122, R8 ;  /* 0x0000007a1408723c */ /* 0x040fe20000001808 */
[----:B------:R-:W5:Y:S07]  /*74f0*/  LDSM.16.MT88.4 R120, [R182+0x17000] ;  /* 0x01700000b678783b */ /* 0x000f6e0000004200 */
[C---:B---3--:R-:W-:Y:S08]  /*7500*/  HMMA.16816.F32 R36, R20.reuse, R124, R36 ;  /* 0x0000007c1424723c */ /* 0x048ff00000001824 */
[C---:B------:R-:W-:Y:S01]  /*7510*/  HMMA.16816.F32 R40, R20.reuse, R126, R40 ;  /* 0x0000007e1428723c */ /* 0x040fe20000001828 */
[----:B------:R-:W-:Y:S07]  /*7520*/  LDSM.16.MT88.4 R124, [R134+0x5000] ;  /* 0x00500000867c783b */ /* 0x000fee0000004200 */
[C---:B------:R-:W-:Y:S08]  /*7530*/  HMMA.16816.F32 R44, R20.reuse, R24, R44 ;  /* 0x00000018142c723c */ /* 0x040ff0000000182c */
[C---:B------:R-:W-:Y:S01]  /*7540*/  HMMA.16816.F32 R48, R20.reuse, R26, R48 ;  /* 0x0000001a1430723c */ /* 0x040fe20000001830 */
[----:B------:R-:W3:Y:S07]  /*7550*/  LDSM.16.MT88.4 R24, [R181+0x17000] ;  /* 0x01700000b518783b */ /* 0x000eee0000004200 */
[C---:B--2---:R-:W-:Y:S08]  /*7560*/  HMMA.16816.F32 R52, R20.reuse, R128, R52 ;  /* 0x000000801434723c */ /* 0x044ff00000001834 */
[C---:B------:R-:W-:Y:S08]  /*7570*/  HMMA.16816.F32 R56, R20.reuse, R130, R56 ;  /* 0x000000821438723c */ /* 0x040ff00000001838 */
[C---:B------:R-:W-:Y:S08]  /*7580*/  HMMA.16816.F32 R60, R20.reuse, R140, R60 ;  /* 0x0000008c143c723c */ /* 0x040ff0000000183c */
[C---:B------:R-:W-:Y:S01]  /*7590*/  HMMA.16816.F32 R64, R20.reuse, R142, R64 ;  /* 0x0000008e1440723c */ /* 0x040fe20000001840 */
[----:B------:R-:W-:Y:S07]  /*75a0*/  LDSM.16.MT88.4 R140, [R181+0x15800] ;  /* 0x01580000b58c783b */ /* 0x000fee0000004200 */
[C---:B-1----:R-:W-:Y:S08]  /*75b0*/  HMMA.16816.F32 R68, R20.reuse, R116, R68 ;  /* 0x000000741444723c */ /* 0x042ff00000001844 */
[C---:B------:R-:W-:Y:S01]  /*75c0*/  HMMA.16816.F32 R72, R20.reuse, R118, R72 ;  /* 0x000000761448723c */ /* 0x040fe20000001848 */
[----:B------:R-:W1:Y:S07]  /*75d0*/  LDSM.16.MT88.4 R116, [R133+0x5000] ;  /* 0x005000008574783b */ /* 0x000e6e0000004200 */
[C---:B----4-:R-:W-:Y:S08]  /*75e0*/  HMMA.16816.F32 R76, R20.reuse, R136, R76 ;  /* 0x00000088144c723c */ /* 0x050ff0000000184c */
        /* <DEDUP_REMOVED lines=8> */
[C---:B---3--:R-:W-:Y:S08]  /*7670*/  HMMA.16816.F32 R100, R20.reuse, R24, R100 ;  /* 0x000000181464723c */ /* 0x048ff00000001864 */
[C---:B------:R-:W-:Y:S01]  /*7680*/  HMMA.16816.F32 R104, R20.reuse, R26, R104 ;  /* 0x0000001a1468723c */ /* 0x040fe20000001868 */
[----:B------:R-:W2:Y:S07]  /*7690*/  LDSM.16.MT88.4 R24, [R182+0x13800] ;  /* 0x01380000b618783b */ /* 0x000eae0000004200 */
[C---:B-1----:R-:W-:Y:S03]  /*76a0*/  HMMA.16816.F32 R108, R20.reuse, R116, R108 ;  /* 0x00000074146c723c */ /* 0x042fe6000000186c */
[----:B------:R-:W-:Y:S02]  /*76b0*/  F2FP.F16.F32.PACK_AB R116, R190, R189 ;  /* 0x000000bdbe74723e */ /* 0x000fe400000000ff */
[C---:B------:R-:W-:Y:S01]  /*76c0*/  F2FP.F16.F32.PACK_AB R117, R208.reuse, R191 ;  /* 0x000000bfd075723e */ /* 0x040fe200000000ff */
[----:B------:R-:W-:Y:S02]  /*76d0*/  FADD.FTZ R191, R191, R188 ;  /* 0x000000bcbfbf7221 */ /* 0x000fe40000010000 */
[C---:B------:R-:W-:Y:S03]  /*76e0*/  HMMA.16816.F32 R12, R20.reuse, R118, R12 ;  /* 0x00000076140c723c */ /* 0x040fe6000000180c */
[----:B------:R-:W-:Y:S01]  /*76f0*/  F2FP.F16.F32.PACK_AB R118, R213, R210 ;  /* 0x000000d2d576723e */ /* 0x000fe200000000ff */
[----:B------:R-:W-:Y:S01]  /*7700*/  FADD.FTZ R191, R208, R191 ;  /* 0x000000bfd0bf7221 */ /* 0x000fe20000010000 */
[C---:B------:R-:W-:Y:S03]  /*7710*/  F2FP.F16.F32.PACK_AB R119, R215.reuse, R212 ;  /* 0x000000d4d777723e */ /* 0x040fe600000000ff */
[C---:B------:R-:W-:Y:S03]  /*7720*/  HMMA.16816.F32 R112, R20.reuse, R124, R112 ;  /* 0x0000007c1470723c */ /* 0x040fe60000001870 */
[----:B------:R-:W-:Y:S04]  /*7730*/  FADD.FTZ R212, R212, R191 ;  /* 0x000000bfd4d47221 */ /* 0x000fe80000010000 */
[----:B------:R-:W-:Y:S01]  /*7740*/  FADD.FTZ R209, R215, R212 ;  /* 0x000000d4d7d17221 */ /* 0x000fe20000010000 */
[----:B------:R-:W-:Y:S01]  /*7750*/  HMMA.16816.F32 R16, R20, R126, R16 ;  /* 0x0000007e1410723c */ /* 0x000fe20000001810 */
[----:B------:R-:W1:Y:S07]  /*7760*/  LDSM.16.MT88.4 R20, [R182+0x17800] ;  /* 0x01780000b614783b */ /* 0x000e6e0000004200 */
[C---:B--2---:R-:W-:Y:S01]  /*7770*/  HMMA.16816.F32 R128, R116.reuse, R24, R4 ;  /* 0x000000187480723c */ /* 0x044fe20000001804 */
[----:B------:R-:W2:Y:S07]  /*7780*/  LDSM.16.MT88.4 R4, [R181+0x17800] ;  /* 0x01780000b504783b */ /* 0x000eae0000004200 */
[C---:B------:R-:W-:Y:S01]  /*7790*/  HMMA.16816.F32 R124, R116.reuse, R26, R8 ;  /* 0x0000001a747c723c */ /* 0x040fe20000001808 */
[----:B------:R-:W-:Y:S07]  /*77a0*/  LDSM.16.MT88.4 R8, [R134+0x5800] ;  /* 0x005800008608783b */ /* 0x000fee0000004200 */
[C---:B------:R-:W-:Y:S08]  /*77b0*/  HMMA.16816.F32 R36, R116.reuse, R28, R36 ;  /* 0x0000001c7424723c */ /* 0x040ff00000001824 */
[C---:B------:R-:W-:Y:S08]  /*77c0*/  HMMA.16816.F32 R40, R116.reuse, R30, R40 ;  /* 0x0000001e7428723c */ /* 0x040ff00000001828 */
[C---:B------:R-:W-:Y:S08]  /*77d0*/  HMMA.16816.F32 R44, R116.reuse, R120, R44 ;  /* 0x00000078742c723c */ /* 0x040ff0000000182c */
[C---:B------:R-:W-:Y:S01]  /*77e0*/  HMMA.16816.F32 R48, R116.reuse, R122, R48 ;  /* 0x0000007a7430723c */ /* 0x040fe20000001830 */
[----:B------:R3:W4:Y:S07]  /*77f0*/  LDSM.16.MT88.4 R120, [R133+0x5800] ;  /* 0x005800008578783b */ /* 0x00072e0000004200 */
[C---:B------:R-:W-:Y:S08]  /*7800*/  HMMA.16816.F32 R52, R116.reuse, R136, R52 ;  /* 0x000000887434723c */ /* 0x040ff00000001834 */
[C---:B------:R-:W-:Y:S08]  /*7810*/  HMMA.16816.F32 R56, R116.reuse, R138, R56 ;  /* 0x0000008a7438723c */ /* 0x040ff00000001838 */
[C---:B------:R-:W-:Y:S03]  /*7820*/  HMMA.16816.F32 R60, R116.reuse, R32, R60 ;  /* 0x00000020743c723c */ /* 0x040fe6000000183c */
[----:B---3--:R-:W-:Y:S05]  /*7830*/  MOV R133, R132 ;  /* 0x0000008400857202 */ /* 0x008fea0000000f00 */
        /* <DEDUP_REMOVED lines=8> */
[C---:B------:R-:W-:Y:S08]  /*78c0*/  HMMA.16816.F32 R96, R116.reuse, R22, R96 ;  /* 0x000000167460723c */ /* 0x040ff00000001860 */
[C---:B--2---:R-:W-:Y:S03]  /*78d0*/  HMMA.16816.F32 R100, R116.reuse, R4, R100 ;  /* 0x000000047464723c */ /* 0x044fe60000001864 */
[----:B------:R-:W-:Y:S04]  /*78e0*/  FADD.FTZ R5, R169, R166 ;  /* 0x000000a6a9057221 */ /* 0x000fe80000010000 */
[----:B------:R-:W-:Y:S01]  /*78f0*/  FADD.FTZ R5, R170, R5 ;  /* 0x00000005aa057221 */ /* 0x000fe20000010000 */
[C---:B------:R-:W-:Y:S03]  /*7900*/  HMMA.16816.F32 R104, R116.reuse, R6, R104 ;  /* 0x000000067468723c */ /* 0x040fe60000001868 */
[----:B------:R-:W-:Y:S04]  /*7910*/  FADD.FTZ R0, R152, R5 ;  /* 0x0000000598007221 */ /* 0x000fe80000010000 */
[----:B------:R-:W-:Y:S01]  /*7920*/  FADD.FTZ R0, R153, R0 ;  /* 0x0000000099007221 */ /* 0x000fe20000010000 */
[C---:B----4-:R-:W-:Y:S03]  /*7930*/  HMMA.16816.F32 R108, R116.reuse, R120, R108 ;  /* 0x00000078746c723c */ /* 0x050fe6000000186c */
[----:B------:R-:W-:Y:S01]  /*7940*/  FADD.FTZ R173, R173, R0 ;  /* 0x00000000adad7221 */ /* 0x000fe20000010000 */
[----:B------:R-:W-:Y:S03]  /*7950*/  IADD3 R0, PT, PT, R200, -0x1, RZ ;  /* 0xffffffffc8007810 */ /* 0x000fe60007ffe0ff */
[----:B------:R-:W-:Y:S01]  /*7960*/  FADD.FTZ R174, R174, R173 ;  /* 0x000000adaeae7221 */ /* 0x000fe20000010000 */
[C---:B------:R-:W-:Y:S03]  /*7970*/  HMMA.16816.F32 R120, R116.reuse, R122, R12 ;  /* 0x0000007a7478723c */ /* 0x040fe6000000180c */
[----:B------:R-:W-:Y:S01]  /*7980*/  FADD.FTZ R5, R189, R174 ;  /* 0x000000aebd057221 */ /* 0x000fe20000010000 */
[----:B------:R-:W-:Y:S02]  /*7990*/  MOV R200, R0 ;  /* 0x0000000000c87202 */ /* 0x000fe40000000f00 */
[----:B------:R-:W-:Y:S01]  /*79a0*/  MOV R0, R3 ;  /* 0x0000000300007202 */ /* 0x000fe20000000f00 */
[----:B------:R-:W-:Y:S01]  /*79b0*/  FADD.FTZ R5, R190, R5 ;  /* 0x00000005be057221 */ /* 0x000fe20000010000 */
[C---:B------:R-:W-:Y:S03]  /*79c0*/  HMMA.16816.F32 R112, R116.reuse, R8, R112 ;  /* 0x000000087470723c */ /* 0x040fe60000001870 */
[----:B------:R-:W-:Y:S04]  /*79d0*/  FADD.FTZ R210, R210, R5 ;  /* 0x00000005d2d27221 */ /* 0x000fe80000010000 */
[----:B------:R-:W-:Y:S01]  /*79e0*/  FADD.FTZ R211, R213, R210 ;  /* 0x000000d2d5d37221 */ /* 0x000fe20000010000 */
[----:B------:R-:W-:Y:S01]  /*79f0*/  HMMA.16816.F32 R116, R116, R10, R16 ;  /* 0x0000000a7474723c */ /* 0x000fe20000001810 */
[----:B------:R-:W-:Y:S08]  /*7a00*/  @!UPT UIADD3 URZ, UPT, UPT, URZ, URZ, URZ ;  /* 0x000000fffffff290 */ /* 0x000ff0000fffe0ff */
[----:B------:R-:W-:Y:S11]  /*7a10*/  @P2 BRA `(.L_x_123) ;  /* 0xffffffd800342947 */ /* 0x000ff6000383ffff */
.L_x_122:
[----:B------:R-:W1:Y:S01]  /*7a20*/  SHFL.BFLY PT, R0, R209, 0x2, 0x1f ;  /* 0x0c401f00d1007f89 */ /* 0x000e6200000e0000 */
[C---:B------:R-:W-:Y:S01]  /*7a30*/  SHF.L.U32 R4, R185.reuse, 0x4, RZ ;  /* 0x00000004b9047819 */ /* 0x040fe200000006ff */
[----:B------:R-:W2:Y:S01]  /*7a40*/  LDC R10, c[0x0][0x434] ;  /* 0x00010d00ff0a7b82 */ /* 0x000ea20000000800 */
[C---:B------:R-:W-:Y:S01]  /*7a50*/  LOP3.LUT P3, RZ, R185.reuse, 0x10, RZ, 0xc0, !PT ;  /* 0x00000010b9ff7812 */ /* 0x040fe2000786c0ff */
[----:B------:R-:W3:Y:S01]  /*7a60*/  SHFL.BFLY PT, R8, R211, 0x2, 0x1f ;  /* 0x0c401f00d3087f89 */ /* 0x000ee200000e0000 */
[----:B------:R-:W-:Y:S02]  /*7a70*/  LOP3.LUT R4, R4, 0x1c0, RZ, 0xc0, !PT ;  /* 0x000001c004047812 */ /* 0x000fe400078ec0ff */
[----:B------:R-:W-:Y:S01]  /*7a80*/  LOP3.LUT P4, RZ, R185, 0x8, RZ, 0xc0, !PT ;  /* 0x00000008b9ff7812 */ /* 0x000fe2000788c0ff */
[----:B------:R-:W4:Y:S01]  /*7a90*/  S2R R23, SR_CTAID.Z ;  /* 0x0000000000177919 */ /* 0x000f220000002700 */
[----:B------:R-:W-:Y:S01]  /*7aa0*/  LOP3.LUT R12, R205, 0x1f8, RZ, 0xc0, !PT ;  /* 0x000001f8cd0c7812 */ /* 0x000fe200078ec0ff */
[----:B------:R-:W2:Y:S03]  /*7ab0*/  LDC R16, c[0x0][0x434] ;  /* 0x00010d00ff107b82 */ /* 0x000ea60000000800 */
[----:B------:R-:W-:-:S04]  /*7ac0*/  LOP3.LUT R12, R12, 0x38, R185, 0x78, !PT ;  /* 0x000000380c0c7812 */ /* 0x000fc800078e78b9 */
[----:B------:R-:W-:Y:S01]  /*7ad0*/  LOP3.LUT R205, R12, 0x1e00, R205, 0xf8, !PT ;  /* 0x00001e000ccd7812 */ /* 0x000fe200078ef8cd */
[----:B------:R-:W2:Y:S01]  /*7ae0*/  LDC.U8 R22, c[0x0][0x548] ;  /* 0x00015200ff167b82 */ /* 0x000ea20000000000 */
[----:B-1----:R-:W-:Y:S01]  /*7af0*/  FADD.FTZ R9, R0, R209 ;  /* 0x000000d100097221 */ /* 0x002fe20000010000 */
[----:B---3--:R-:W-:-:S04]  /*7b00*/  FADD.FTZ R8, R8, R211 ;  /* 0x000000d308087221 */ /* 0x008fc80000010000 */
[----:B------:R-:W1:Y:S04]  /*7b10*/  SHFL.BFLY PT, R0, R9, 0x1, 0x1f ;  /* 0x0c201f0009007f89 */ /* 0x000e6800000e0000 */
[----:B------:R-:W3:Y:S01]  /*7b20*/  SHFL.BFLY PT, R5, R8, 0x1, 0x1f ;  /* 0x0c201f0008057f89 */ /* 0x000ee200000e0000 */
[----:B-1----:R-:W-:-:S04]  /*7b30*/  FADD.FTZ R0, R9, R0 ;  /* 0x0000000009007221 */ /* 0x002fc80000010000 */
[----:B------:R-:W1:Y:S01]  /*7b40*/  MUFU.RCP R6, R0 ;  /* 0x0000000000067308 */ /* 0x000e620000001000 */
[----:B---3--:R-:W-:Y:S01]  /*7b50*/  FADD.FTZ R2, R8, R5 ;  /* 0x0000000508027221 */ /* 0x008fe20000010000 */
[----:B------:R-:W-:Y:S02]  /*7b60*/  SHF.L.U32 R5, R185, 0x1, RZ ;  /* 0x00000001b9057819 */ /* 0x000fe400000006ff */
[----:B------:R-:W-:Y:S02]  /*7b70*/  FSETP.NE.FTZ.AND P1, PT, R0, RZ, PT ;  /* 0x000000ff0000720b */ /* 0x000fe40003f35000 */
[--C-:B------:R-:W-:Y:S02]  /*7b80*/  LOP3.LUT R186, R186, 0x6, R5.reuse, 0xf8, !PT ;  /* 0x00000006baba7812 */ /* 0x100fe400078ef805 */
[----:B------:R-:W-:Y:S01]  /*7b90*/  LOP3.LUT R5, R4, 0x38, R5, 0xf8, !PT ;  /* 0x0000003804057812 */ /* 0x000fe200078ef805 */
[----:B------:R-:W3:Y:S01]  /*7ba0*/  MUFU.RCP R7, R2 ;  /* 0x0000000200077308 */ /* 0x000ee20000001000 */
[----:B------:R-:W-:-:S02]  /*7bb0*/  MOV R4, 0x10 ;  /* 0x0000001000047802 */ /* 0x000fc40000000f00 */
[----:B------:R-:W-:Y:S02]  /*7bc0*/  LOP3.LUT R5, R186, R5, RZ, 0xfc, !PT ;  /* 0x00000005ba057212 */ /* 0x000fe400078efcff */
[----:B------:R-:W-:Y:S02]  /*7bd0*/  SEL R4, R4, 0xfffffff0, !P0 ;  /* 0xfffffff004047807 */ /* 0x000fe40004000000 */
[----:B------:R-:W-:Y:S02]  /*7be0*/  LEA R5, R5, UR5, 0x1 ;  /* 0x0000000505057c11 */ /* 0x000fe4000f8e08ff */
[----:B-1----:R-:W-:Y:S02]  /*7bf0*/  FSEL R6, R6, 1, P1 ;  /* 0x3f80000006067808 */ /* 0x002fe40000800000 */
[C---:B------:R-:W-:Y:S02]  /*7c00*/  IADD3 R13, PT, PT, R5.reuse, 0x40, RZ ;  /* 0x00000040050d7810 */ /* 0x040fe40007ffe0ff */
[----:B------:R-:W-:Y:S01]  /*7c10*/  @P3 IADD3 R13, PT, PT, R5, -0x40, RZ ;  /* 0xffffffc0050d3810 */ /* 0x000fe20007ffe0ff */
        /* <DEDUP_REMOVED lines=48> */
[----:B------:R-:W-:-:S02]  /*7f20*/  SEL R6, R183, 0xffffffe0, !P4 ;  /* 0xffffffe0b7067807 */ /* 0x000fc40006000000 */
[----:B------:R-:W-:Y:S02]  /*7f30*/  FSETP.NE.FTZ.AND P2, PT, R2, RZ, PT ;  /* 0x000000ff0200720b */ /* 0x000fe40003f55000 */
[C---:B------:R-:W-:Y:S02]  /*7f40*/  IADD3 R11, PT, PT, R5.reuse, R6, RZ ;  /* 0x00000006050b7210 */ /* 0x040fe40007ffe0ff */
[----:B------:R-:W-:Y:S02]  /*7f50*/  IADD3 R19, PT, PT, R6, R13, RZ ;  /* 0x0000000d06137210 */ /* 0x000fe40007ffe0ff */
[----:B------:R-:W-:Y:S01]  /*7f60*/  IADD3 R9, PT, PT, R5, R4, RZ ;  /* 0x0000000405097210 */ /* 0x000fe20007ffe0ff */
[----:B------:R-:W1:Y:S01]  /*7f70*/  S2R R6, SR_CTAID.X ;  /* 0x0000000000067919 */ /* 0x000e620000002500 */
[C---:B------:R-:W-:Y:S02]  /*7f80*/  IADD3 R15, PT, PT, R4.reuse, R11, RZ ;  /* 0x0000000b040f7210 */ /* 0x040fe40007ffe0ff */
[----:B------:R-:W-:-:S02]  /*7f90*/  IADD3 R17, PT, PT, R4, R13, RZ ;  /* 0x0000000d04117210 */ /* 0x000fc40007ffe0ff */
[----:B------:R-:W-:Y:S02]  /*7fa0*/  IADD3 R21, PT, PT, R4, R19, RZ ;  /* 0x0000001304157210 */ /* 0x000fe40007ffe0ff */
[----:B------:R-:W5:Y:S01]  /*7fb0*/  LDC.U8 R4, c[0x0][0x549] ;  /* 0x00015240ff047b82 */ /* 0x000f620000000000 */
[----:B---3--:R-:W-:Y:S02]  /*7fc0*/  FSEL R7, R7, 1, P2 ;  /* 0x3f80000007077808 */ /* 0x008fe40001000000 */
[----:B------:R-:W-:Y:S02]  /*7fd0*/  F2FP.F16.F32.PACK_AB R130, R131, R130 ;  /* 0x000000828382723e */ /* 0x000fe400000000ff */
[----:B------:R-:W-:Y:S01]  /*7fe0*/  F2FP.F16.F32.PACK_AB R126, R127, R126 ;  /* 0x0000007e7f7e723e */ /* 0x000fe200000000ff */
        /* <DEDUP_REMOVED lines=12> */
[----:B------:R-:W-:Y:S01]  /*80b0*/  F2FP.F16.F32.PACK_AB R128, R129, R128 ;  /* 0x000000808180723e */ /* 0x000fe200000000ff */
[C---:B------:R-:W-:Y:S01]  /*80c0*/  FMUL.FTZ R52, R7.reuse, R52 ;  /* 0x0000003407347220 */ /* 0x040fe20000410000 */
[----:B------:R-:W-:Y:S01]  /*80d0*/  FMUL.FTZ R53, R7, R53 ;  /* 0x0000003507357220 */ /* 0x000fe20000410000 */
[----:B------:R-:W-:Y:S01]  /*80e0*/  F2FP.F16.F32.PACK_AB R124, R125, R124 ;  /* 0x0000007c7d7c723e */ /* 0x000fe200000000ff */
[C---:B------:R-:W-:Y:S01]  /*80f0*/  FMUL.FTZ R56, R7.reuse, R56 ;  /* 0x0000003807387220 */ /* 0x040fe20000410000 */
[----:B------:R-:W-:Y:S01]  /*8100*/  FMUL.FTZ R57, R7, R57 ;  /* 0x0000003907397220 */ /* 0x000fe20000410000 */
[----:B------:R-:W-:Y:S01]  /*8110*/  F2FP.F16.F32.PACK_AB R36, R37, R36 ;  /* 0x000000242524723e */ /* 0x000fe200000000ff */
        /* <DEDUP_REMOVED lines=12> */
[----:B------:R-:W-:Y:S01]  /*81e0*/  STS [R5], R128 ;  /* 0x0000008005007388 */ /* 0x000fe20000000800 */
[----:B------:R-:W-:Y:S01]  /*81f0*/  F2FP.F16.F32.PACK_AB R50, R51, R50 ;  /* 0x000000323332723e */ /* 0x000fe200000000ff */
[C---:B------:R-:W-:Y:S01]  /*8200*/  FMUL.FTZ R72, R7.reuse, R72 ;  /* 0x0000004807487220 */ /* 0x040fe20000410000 */
[----:B------:R-:W-:Y:S01]  /*8210*/  FMUL.FTZ R73, R7, R73 ;  /* 0x0000004907497220 */ /* 0x000fe20000410000 */
[----:B------:R-:W-:Y:S01]  /*8220*/  STS [R5+0x400], R130 ;  /* 0x0004008205007388 */ /* 0x000fe20000000800 */
[----:B------:R-:W-:Y:S01]  /*8230*/  F2FP.F16.F32.PACK_AB R52, R53, R52 ;  /* 0x000000343534723e */ /* 0x000fe200000000ff */
[----:B------:R-:W-:Y:S01]  /*8240*/  FMUL.FTZ R76, R7, R76 ;  /* 0x0000004c074c7220 */ /* 0x000fe20000410000 */
[----:B------:R-:W-:Y:S01]  /*8250*/  F2FP.F16.F32.PACK_AB R54, R55, R54 ;  /* 0x000000363736723e */ /* 0x000fe200000000ff */
[----:B------:R-:W-:Y:S01]  /*8260*/  STS [R9], R124 ;  /* 0x0000007c09007388 */ /* 0x000fe20000000800 */
[----:B------:R-:W-:Y:S01]  /*8270*/  FMUL.FTZ R77, R7, R77 ;  /* 0x0000004d074d7220 */ /* 0x000fe20000410000 */
[----:B------:R-:W-:Y:S01]  /*8280*/  F2FP.F16.F32.PACK_AB R56, R57, R56 ;  /* 0x000000383938723e */ /* 0x000fe200000000ff */
[----:B------:R-:W-:Y:S01]  /*8290*/  FMUL.FTZ R80, R7, R80 ;  /* 0x0000005007507220 */ /* 0x000fe20000410000 */
[----:B------:R-:W-:Y:S01]  /*82a0*/  STS [R9+0x400], R126 ;  /* 0x0004007e09007388 */ /* 0x000fe20000000800 */
        /* <DEDUP_REMOVED lines=22> */
[----:B-----5:R-:W-:Y:S01]  /*8410*/  ISETP.NE.AND P3, PT, R4, RZ, PT ;  /* 0x000000ff0400720c */ /* 0x020fe20003f65270 */
[----:B------:R-:W-:Y:S01]  /*8420*/  STS [R13+0x400], R46 ;  /* 0x0004002e0d007388 */ /* 0x000fe20000000800 */
[----:B------:R-:W-:Y:S01]  /*8430*/  FMUL.FTZ R97, R7, R97 ;  /* 0x0000006107617220 */ /* 0x000fe20000410000 */
[----:B------:R-:W-:Y:S01]  /*8440*/  F2FP.F16.F32.PACK_AB R76, R77, R76 ;  /* 0x0000004c4d4c723e */ /* 0x000fe200000000ff */
[----:B------:R-:W-:Y:S01]  /*8450*/  FMUL.FTZ R100, R7, R100 ;  /* 0x0000006407647220 */ /* 0x000fe20000410000 */
[----:B------:R-:W-:Y:S01]  /*8460*/  STS [R17], R48 ;  /* 0x0000003011007388 */ /* 0x000fe20000000800 */
[----:B------:R-:W-:Y:S01]  /*8470*/  F2FP.F16.F32.PACK_AB R78, R79, R78 ;  /* 0x0000004e4f4e723e */ /* 0x000fe200000000ff */
[----:B------:R-:W-:Y:S01]  /*8480*/  FMUL.FTZ R101, R7, R101 ;  /* 0x0000006507657220 */ /* 0x000fe20000410000 */
[----:B------:R-:W-:Y:S01]  /*8490*/  F2FP.F16.F32.PACK_AB R80, R81, R80 ;  /* 0x000000505150723e */ /* 0x000fe200000000ff */
[----:B------:R-:W-:Y:S01]  /*84a0*/  STS [R17+0x400], R50 ;  /* 0x0004003211007388 */ /* 0x000fe20000000800 */
[----:B------:R-:W-:Y:S01]  /*84b0*/  F2FP.F16.F32.PACK_AB R82, R83, R82 ;  /* 0x000000525352723e */ /* 0x000fe200000000ff */
[C---:B------:R-:W-:Y:S01]  /*84c0*/  FMUL.FTZ R104, R7.reuse, R104 ;  /* 0x0000006807687220 */ /* 0x040fe20000410000 */
[----:B------:R-:W-:Y:S01]  /*84d0*/  FMUL.FTZ R105, R7, R105 ;  /* 0x0000006907697220 */ /* 0x000fe20000410000 */
[----:B------:R-:W-:Y:S01]  /*84e0*/  STS [R19], R52 ;  /* 0x0000003413007388 */ /* 0x000fe20000000800 */
[----:B------:R-:W-:Y:S01]  /*84f0*/  F2FP.F16.F32.PACK_AB R84, R85, R84 ;  /* 0x000000545554723e */ /* 0x000fe200000000ff */
[----:B------:R-:W-:Y:S01]  /*8500*/  FMUL.FTZ R108, R7, R108 ;  /* 0x0000006c076c7220 */ /* 0x000fe20000410000 */
[----:B------:R-:W-:Y:S01]  /*8510*/  F2FP.F16.F32.PACK_AB R86, R87, R86 ;  /* 0x000000565756723e */ /* 0x000fe200000000ff */
[----:B------:R-:W-:Y:S01]  /*8520*/  STS [R19+0x400], R54 ;  /* 0x0004003613007388 */ /* 0x000fe20000000800 */
[----:B------:R-:W-:Y:S01]  /*8530*/  FMUL.FTZ R109, R7, R109 ;  /* 0x0000006d076d7220 */ /* 0x000fe20000410000 */
[----:B------:R-:W-:Y:S01]  /*8540*/  F2FP.F16.F32.PACK_AB R88, R89, R88 ;  /* 0x000000585958723e */ /* 0x000fe200000000ff */
[----:B------:R-:W-:Y:S01]  /*8550*/  FMUL.FTZ R120, R7, R120 ;  /* 0x0000007807787220 */ /* 0x000fe20000410000 */
[----:B------:R-:W-:Y:S01]  /*8560*/  STS [R21], R56 ;  /* 0x0000003815007388 */ /* 0x000fe20000000800 */
[----:B------:R-:W-:Y:S01]  /*8570*/  F2FP.F16.F32.PACK_AB R90, R91, R90 ;  /* 0x0000005a5b5a723e */ /* 0x000fe200000000ff */
[----:B------:R-:W-:Y:S01]  /*8580*/  FMUL.FTZ R121, R7, R121 ;  /* 0x0000007907797220 */ /* 0x000fe20000410000 */
[----:B------:R-:W-:Y:S01]  /*8590*/  ISETP.NE.AND P0, PT, R199, -0x1, PT ;  /* 0xffffffffc700780c */ /* 0x000fe20003f05270 */
[----:B------:R-:W-:Y:S01]  /*85a0*/  STS [R21+0x400], R58 ;  /* 0x0004003a15007388 */ /* 0x000fe20000000800 */
[----:B------:R-:W-:Y:S01]  /*85b0*/  F2FP.F16.F32.PACK_AB R92, R93, R92 ;  /* 0x0000005c5d5c723e */ /* 0x000fe200000000ff */
[----:B------:R-:W-:Y:S01]  /*85c0*/  FMUL.FTZ R112, R7, R112 ;  /* 0x0000007007707220 */ /* 0x000fe20000410000 */
[----:B------:R-:W-:Y:S01]  /*85d0*/  F2FP.F16.F32.PACK_AB R94, R95, R94 ;  /* 0x0000005e5f5e723e */ /* 0x000fe200000000ff */
[----:B------:R-:W-:Y:S01]  /*85e0*/  STS [R5+0x4000], R60 ;  /* 0x0040003c05007388 */ /* 0x000fe20000000800 */
[----:B------:R-:W-:Y:S01]  /*85f0*/  FMUL.FTZ R113, R7, R113 ;  /* 0x0000007107717220 */ /* 0x000fe20000410000 */
[----:B------:R-:W-:Y:S01]  /*8600*/  F2FP.F16.F32.PACK_AB R96, R97, R96 ;  /* 0x000000606160723e */ /* 0x000fe200000000ff */
[----:B------:R-:W2:Y:S01]  /*8610*/  @P3 LDC R25, c[0x0][0x430] ;  /* 0x00010c00ff193b82 */ /* 0x000ea20000000800 */
        /* <DEDUP_REMOVED lines=9> */
[----:B------:R-:W-:-:S02]  /*86b0*/  F2FP.F16.F32.PACK_AB R106, R107, R106 ;  /* 0x0000006a6b6a723e */ /* 0x000fc400000000ff */
[----:B------:R-:W-:Y:S01]  /*86c0*/  F2FP.F16.F32.PACK_AB R108, R109, R108 ;  /* 0x0000006c6d6c723e */ /* 0x000fe200000000ff */
[----:B------:R-:W-:Y:S01]  /*86d0*/  STS [R11+0x4000], R68 ;  /* 0x004000440b007388 */ /* 0x000fe20000000800 */
[----:B------:R-:W-:Y:S02]  /*86e0*/  F2FP.F16.F32.PACK_AB R110, R111, R110 ;  /* 0x0000006e6f6e723e */ /* 0x000fe400000000ff */
[----:B------:R-:W-:Y:S01]  /*86f0*/  F2FP.F16.F32.PACK_AB R120, R121, R120 ;  /* 0x000000787978723e */ /* 0x000fe200000000ff */
[----:B------:R-:W-:Y:S01]  /*8700*/  STS [R11+0x4400], R70 ;  /* 0x004400460b007388 */ /* 0x000fe20000000800 */
[----:B------:R-:W-:Y:S02]  /*8710*/  F2FP.F16.F32.PACK_AB R122, R123, R122 ;  /* 0x0000007a7b7a723e */ /* 0x000fe400000000ff */
[----:B------:R-:W-:Y:S01]  /*8720*/  F2FP.F16.F32.PACK_AB R112, R113, R112 ;  /* 0x000000707170723e */ /* 0x000fe200000000ff */
[----:B------:R-:W-:Y:S01]  /*8730*/  STS [R15+0x4000], R72 ;  /* 0x004000480f007388 */ /* 0x000fe20000000800 */
[----:B------:R-:W-:-:S02]  /*8740*/  F2FP.F16.F32.PACK_AB R114, R115, R114 ;  /* 0x000000727372723e */ /* 0x000fc400000000ff */
[----:B------:R-:W-:Y:S01]  /*8750*/  F2FP.F16.F32.PACK_AB R118, R119, R118 ;  /* 0x000000767776723e */ /* 0x000fe200000000ff */
[----:B------:R-:W-:Y:S01]  /*8760*/  STS [R15+0x4400], R74 ;  /* 0x0044004a0f007388 */ /* 0x000fe20000000800 */
[----:B------:R-:W-:Y:S01]  /*8770*/  F2FP.F16.F32.PACK_AB R7, R7, R116 ;  /* 0x000000740707723e */ /* 0x000fe200000000ff */
[----:B--2---:R-:W-:Y:S01]  /*8780*/  @P3 IMAD R16, R25, R10, RZ ;  /* 0x0000000a19103224 */ /* 0x004fe200078e02ff */
[----:B------:R-:W-:Y:S01]  /*8790*/  @P3 MOV R18, 0x1 ;  /* 0x0000000100123802 */ /* 0x000fe20000000f00 */
[----:B------:R-:W-:Y:S04]  /*87a0*/  STS [R13+0x4000], R76 ;  /* 0x0040004c0d007388 */ /* 0x000fe80000000800 */
        /* <DEDUP_REMOVED lines=14> */
[----:B------:R-:W-:Y:S01]  /*8890*/  STS [R15+0x8400], R106 ;  /* 0x0084006a0f007388 */ /* 0x000fe20000000800 */
[----:B--2---:R-:W2:Y:S03]  /*88a0*/  @P0 LDC.64 R4, c[0x0][0x408] ;  /* 0x00010200ff040b82 */ /* 0x004ea60000000a00 */
[----:B------:R-:W-:Y:S04]  /*88b0*/  STS [R13+0x8000], R108 ;  /* 0x0080006c0d007388 */ /* 0x000fe80000000800 */
[----:B------:R-:W-:Y:S01]  /*88c0*/  STS [R13+0x8400], R110 ;  /* 0x0084006e0d007388 */ /* 0x000fe20000000800 */
[----:B---3--:R-:W3:Y:S03]  /*88d0*/  @!P0 LDC.64 R8, c[0x0][0x400] ;  /* 0x00010000ff088b82 */ /* 0x008ee60000000a00 */
[----:B------:R-:W-:Y:S04]  /*88e0*/  STS [R17+0x8000], R120 ;  /* 0x0080007811007388 */ /* 0x000fe80000000800 */
[----:B------:R4:W-:Y:S04]  /*88f0*/  STS [R17+0x8400], R122 ;  /* 0x0084007a11007388 */ /* 0x0009e80000000800 */
[----:B------:R-:W-:Y:S04]  /*8900*/  STS [R19+0x8000], R112 ;  /* 0x0080007013007388 */ /* 0x000fe80000000800 */
[----:B------:R-:W-:Y:S01]  /*8910*/  STS [R19+0x8400], R114 ;  /* 0x0084007213007388 */ /* 0x000fe20000000800 */
[----:B-----5:R-:W1:Y:S03]  /*8920*/  S2R R11, SR_CTAID.Y ;  /* 0x00000000000b7919 */ /* 0x020e660000002600 */
[----:B------:R-:W-:Y:S04]  /*8930*/  STS [R21+0x8400], R118 ;  /* 0x0084007615007388 */ /* 0x000fe80000000800 */
[----:B------:R5:W-:Y:S01]  /*8940*/  STS [R21+0x8000], R7 ;  /* 0x0080000715007388 */ /* 0x000be20000000800 */
[----:B----4-:R-:W4:Y:S01]  /*8950*/  @P3 LDC R17, c[0x0][0x430] ;  /* 0x00010c00ff113b82 */ /* 0x010f220000000800 */
[----:B-----5:R-:W-:Y:S01]  /*8960*/  LEA R7, R205, UR5, 0x1 ;  /* 0x00000005cd077c11 */ /* 0x020fe2000f8e08ff */
[----:B-123--:R-:W-:Y:S06]  /*8970*/  @P3 BRA `(.L_x_126) ;  /* 0x0000000000203947 */ /* 0x00efec0003800000 */
[----:B------:R-:W-:Y:S01]  /*8980*/  ISETP.NE.AND P4, PT, R22, RZ, PT ;  /* 0x000000ff1600720c */ /* 0x000fe20003f85270 */
[----:B------:R-:W1:-:S12]  /*8990*/  LDC R13, c[0x0][0x3e0] ;  /* 0x0000f800ff0d7b82 */ /* 0x000e580000000800 */
[----:B------:R-:W1:Y:S01]  /*89a0*/  @P4 LDC R18, c[0x0][0x454] ;  /* 0x00011500ff124b82 */ /* 0x000e620000000800 */
[----:B----4-:R-:W-:Y:S02]  /*89b0*/  @P4 MOV R17, 0x1 ;  /* 0x0000000100114802 */ /* 0x010fe40000000f00 */
[----:B------:R-:W-:-:S05]  /*89c0*/  @!P4 MOV R17, 0x1 ;  /* 0x000000010011c802 */ /* 0x000fca0000000f00 */
[----:B------:R-:W2:Y:S01]  /*89d0*/  @P4 LDC R16, c[0x0][0x454] ;  /* 0x00011500ff104b82 */ /* 0x000ea20000000800 */
[-C--:B-1----:R-:W-:Y:S02]  /*89e0*/  @P4 IMAD R18, R18, R13.reuse, RZ ;  /* 0x0000000d12124224 */ /* 0x082fe400078e02ff */
[----:B------:R-:W-:-:S07]  /*89f0*/  @!P4 IMAD R18, R10, R13, RZ ;  /* 0x0000000d0a12c224 */ /* 0x000fce00078e02ff */
.L_x_126:
[----:B------:R-:W-:Y:S01]  /*8a00*/  BAR.SYNC.DEFER_BLOCKING 0x0 ;  /* 0x0000000000007b1d */ /* 0x000fe20000010000 */
[----:B------:R-:W-:Y:S01]  /*8a10*/  ISETP.NE.AND P4, PT, R199, -0x1, PT ;  /* 0xffffffffc700780c */ /* 0x000fe20003f85270 */
[----:B------:R-:W-:Y:S01]  /*8a20*/  @!P0 IMAD.WIDE.U32 R20, R11, R8, RZ ;  /* 0x000000080b148225 */ /* 0x000fe200078e00ff */
[----:B------:R-:W-:Y:S02]  /*8a30*/  ISETP.NE.AND P3, PT, R22, RZ, !P3 ;  /* 0x000000ff1600720c */ /* 0x000fe40005f65270 */
[----:B------:R-:W-:Y:S01]  /*8a40*/  LOP3.LUT P5, RZ, R185, 0x3, RZ, 0xc0, !PT ;  /* 0x00000003b9ff7812 */ /* 0x000fe200078ac0ff */
[----:B------:R-:W1:Y:S02]  /*8a50*/  @P2 MUFU.LG2 R2, R2 ;  /* 0x0000000200022308 */ /* 0x000e640000000c00 */
[----:B------:R-:W3:Y:S01]  /*8a60*/  @P2 LDC R19, c[0x0][0x458] ;  /* 0x00011600ff132b82 */ /* 0x000ee20000000800 */
[----:B------:R-:W-:Y:S01]  /*8a70*/  @P0 IMAD.WIDE.U32 R24, R199, R4, RZ ;  /* 0x00000004c7180225 */ /* 0x000fe200078e00ff */
[----:B------:R-:W-:Y:S01]  /*8a80*/  LOP3.LUT R8, R187, 0x70, RZ, 0xc0, !PT ;  /* 0x00000070bb087812 */ /* 0x000fe200078ec0ff */
[----:B------:R-:W-:Y:S02]  /*8a90*/  BSSY.RECONVERGENT B0, `(.L_x_127) ;  /* 0x000002c000007945 */ /* 0x000fe40003800200 */
[----:B------:R-:W-:Y:S01]  /*8aa0*/  @!P0 IMAD R9, R11, R9, R21 ;  /* 0x000000090b098224 */ /* 0x000fe200078e0215 */
[----:B------:R-:W-:Y:S01]  /*8ab0*/  SHF.R.U32.HI R21, RZ, 0x2, R185 ;  /* 0x00000002ff157819 */ /* 0x000fe200000116b9 */
[----:B------:R-:W5:Y:S01]  /*8ac0*/  @P1 MUFU.LG2 R0, R0 ;  /* 0x0000000000001308 */ /* 0x000f620000000c00 */
[----:B------:R-:W3:Y:S01]  /*8ad0*/  @P1 LDC R22, c[0x0][0x458] ;  /* 0x00011600ff161b82 */ /* 0x000ee20000000800 */
[----:B------:R-:W-:Y:S01]  /*8ae0*/  @P0 IMAD R9, R199, R5, R25 ;  /* 0x00000005c7090224 */ /* 0x000fe200078e0219 */
[----:B------:R-:W-:Y:S01]  /*8af0*/  LOP3.LUT R8, R8, 0x7, R21, 0xf8, !PT ;  /* 0x0000000708087812 */ /* 0x000fe200078ef815 */
[----:B------:R-:W-:Y:S01]  /*8b00*/  @!P4 IMAD R199, R11, R10, RZ ;  /* 0x0000000a0bc7c224 */ /* 0x000fe200078e02ff */
[----:B------:R-:W-:Y:S01]  /*8b10*/  MOV R10, 0x7f800000 ;  /* 0x7f800000000a7802 */ /* 0x000fe20000000f00 */
[----:B--2---:R-:W-:-:S02]  /*8b20*/  IMAD R16, R23, R16, RZ ;  /* 0x0000001017107224 */ /* 0x004fc400078e02ff */
[----:B----4-:R-:W-:Y:S01]  /*8b30*/  IMAD R5, R6, R17, RZ ;  /* 0x0000001106057224 */ /* 0x010fe200078e02ff */
[----:B------:R-:W-:Y:S01]  /*8b40*/  SHF.R.S32.HI R4, RZ, 0x1f, R199 ;  /* 0x0000001fff047819 */ /* 0x000fe200000114c7 */
[----:B------:R2:W4:Y:S01]  /*8b50*/  LDS.128 R12, [R7+0x3000] ;  /* 0x00300000070c7984 */ /* 0x0005220000000c00 */
[----:B------:R-:W-:Y:S01]  /*8b60*/  @!P3 IMAD R16, R11, R18, R16 ;  /* 0x000000120b10b224 */ /* 0x000fe200078e0210 */
[----:B------:R-:W-:Y:S01]  /*8b70*/  SEL R199, R199, RZ, P3 ;  /* 0x000000ffc7c77207 */ /* 0x000fe20001800000 */
[----:B------:R-:W-:Y:S02]  /*8b80*/  IMAD.SHL.U32 R5, R5, 0x80, RZ ;  /* 0x0000008005057824 */ /* 0x000fe400078e00ff */
[----:B-1----:R-:W-:Y:S01]  /*8b90*/  @P2 FMUL.FTZ R21, R2, 0.69314718246459960938 ;  /* 0x3f31721802152820 */ /* 0x002fe20000410000 */
[----:B------:R-:W-:Y:S01]  /*8ba0*/  SEL R4, R4, RZ, P3 ;  /* 0x000000ff04047207 */ /* 0x000fe20001800000 */
[----:B------:R-:W-:Y:S02]  /*8bb0*/  IMAD.MOV.U32 R11, RZ, RZ, 0x7f800000 ;  /* 0x7f800000ff0b7424 */ /* 0x000fe400078e00ff */
[----:B-----5:R-:W-:Y:S01]  /*8bc0*/  @P1 FMUL.FTZ R2, R0, 0.69314718246459960938 ;  /* 0x3f31721800021820 */ /* 0x020fe20000410000 */
[--C-:B------:R-:W-:Y:S01]  /*8bd0*/  IADD3 R0, P4, P3, R5, R199, R16.reuse ;  /* 0x000000c705007210 */ /* 0x100fe20007b9e010 */
[----:B---3--:R-:W-:Y:S01]  /*8be0*/  @P2 FFMA.FTZ R11, R132, R19, R21 ;  /* 0x00000013840b2223 */ /* 0x008fe20000010015 */
[----:B------:R-:W-:-:S02]  /*8bf0*/  SHF.R.S32.HI R27, RZ, 0x1f, R16 ;  /* 0x0000001fff1b7819 */ /* 0x000fc40000011410 */
[----:B------:R-:W-:Y:S01]  /*8c00*/  SHF.R.S32.HI R5, RZ, 0x1f, R5 ;  /* 0x0000001fff057819 */ /* 0x000fe20000011405 */
[----:B------:R-:W-:-:S03]  /*8c10*/  @P1 FFMA.FTZ R10, R3, R22, R2 ;  /* 0x00000016030a1223 */ /* 0x000fc60000010002 */
[----:B------:R-:W-:Y:S01]  /*8c20*/  IADD3.X R27, PT, PT, R5, R4, R27, P4, P3 ;  /* 0x00000004051b7210 */ /* 0x000fe200027e641b */
[----:B--2-4-:R-:W-:Y:S06]  /*8c30*/  @P5 BRA `(.L_x_128) ;  /* 0x0000000000445947 */ /* 0x014fec0003800000 */
[C---:B------:R-:W-:Y:S01]  /*8c40*/  VIADD R16, R8.reuse, 0x8 ;  /* 0x0000000808107836 */ /* 0x040fe20000000000 */
[----:B------:R-:W-:-:S04]  /*8c50*/  ISETP.GE.AND P4, PT, R8, R194, PT ;  /* 0x000000c20800720c */ /* 0x000fc80003f86270 */
[----:B------:R-:W-:-:S09]  /*8c60*/  ISETP.GE.AND P3, PT, R16, R194, PT ;  /* 0x000000c21000720c */ /* 0x000fd20003f66270 */
[----:B------:R-:W1:Y:S01]  /*8c70*/  @!P4 LDC.64 R4, c[0x0][0x420] ;  /* 0x00010800ff04cb82 */ /* 0x000e620000000a00 */
[----:B------:R-:W-:-:S03]  /*8c80*/  @!P4 IMAD R8, R8, R17, RZ ;  /* 0x000000110808c224 */ /* 0x000fc600078e02ff */
[----:B------:R-:W-:Y:S02]  /*8c90*/  @!P3 IMAD R17, R16, R17, RZ ;  /* 0x000000111011b224 */ /* 0x000fe400078e02ff */
[CC--:B------:R-:W-:Y:S02]  /*8ca0*/  @!P4 IADD3 R16, P2, PT, R8.reuse, R0.reuse, RZ ;  /* 0x000000000810c210 */ /* 0x0c0fe40007f5e0ff */
[----:B------:R-:W2:Y:S01]  /*8cb0*/  @!P3 LDC.64 R2, c[0x0][0x420] ;  /* 0x00010800ff02bb82 */ /* 0x000ea20000000a00 */
[C---:B------:R-:W-:Y:S02]  /*8cc0*/  @!P3 IADD3 R0, P1, PT, R17.reuse, R0, RZ ;  /* 0x000000001100b210 */ /* 0x040fe40007f3e0ff */
        /* <DEDUP_REMOVED lines=8> */
.L_x_128:
[----:B------:R-:W-:Y:S05]  /*8d50*/  BSYNC.RECONVERGENT B0 ;  /* 0x0000000000007941 */ /* 0x000fea0003800200 */
.L_x_127:
[----:B------:R-:W2:Y:S01]  /*8d60*/  LDCU.64 UR4, c[0x0][0x410] ;  /* 0x00008200ff0477ac */ /* 0x000ea20008000a00 */
[----:B------:R-:W-:Y:S01]  /*8d70*/  @P0 IMAD.MOV.U32 R20, RZ, RZ, R24 ;  /* 0x000000ffff140224 */ /* 0x000fe200078e0018 */
[----:B------:R-:W-:Y:S01]  /*8d80*/  SHF.R.U32.HI R185, RZ, 0x3, R185 ;  /* 0x00000003ffb97819 */ /* 0x000fe200000116b9 */
[----:B------:R3:W4:Y:S01]  /*8d90*/  LDS.128 R16, [R7+0x4000] ;  /* 0x0040000007107984 */ /* 0x0007220000000c00 */
[----:B------:R-:W-:Y:S02]  /*8da0*/  BSSY.RECONVERGENT B0, `(.L_x_129) ;  /* 0x0000021000007945 */ /* 0x000fe40003800200 */
[----:B------:R-:W-:Y:S01]  /*8db0*/  IADD3 R20, P0, PT, R184, R20, RZ ;  /* 0x00000014b8147210 */ /* 0x000fe20007f1e0ff */
[C---:B-1----:R-:W-:Y:S01]  /*8dc0*/  VIADD R3, R185.reuse, 0x20 ;  /* 0x00000020b9037836 */ /* 0x042fe20000000000 */
[C---:B------:R-:W-:Y:S02]  /*8dd0*/  IADD3 R5, PT, PT, R185.reuse, 0x40, RZ ;  /* 0x00000040b9057810 */ /* 0x040fe40007ffe0ff */
[-C--:B------:R-:W-:Y:S01]  /*8de0*/  ISETP.GE.AND P3, PT, R185, R194.reuse, PT ;  /* 0x000000c2b900720c */ /* 0x080fe20003f66270 */
[----:B------:R-:W-:Y:S01]  /*8df0*/  IMAD.X R21, RZ, RZ, R9, P0 ;  /* 0x000000ffff157224 */ /* 0x000fe200000e0609 */
[----:B------:R-:W-:-:S02]  /*8e00*/  ISETP.GE.AND P1, PT, R5, R194, PT ;  /* 0x000000c20500720c */ /* 0x000fc40003f26270 */
[----:B------:R-:W-:Y:S02]  /*8e10*/  IADD3 R9, PT, PT, R185, 0x60, RZ ;  /* 0x00000060b9097810 */ /* 0x000fe40007ffe0ff */
[-C--:B------:R-:W-:Y:S01]  /*8e20*/  ISETP.GE.AND P2, PT, R3, R194.reuse, PT ;  /* 0x000000c20300720c */ /* 0x080fe20003f46270 */
[----:B------:R-:W-:Y:S01]  /*8e30*/  IMAD.WIDE.U32 R2, R6, 0x80, RZ ;  /* 0x0000008006027825 */ /* 0x000fe200078e00ff */
[----:B------:R-:W-:Y:S02]  /*8e40*/  ISETP.GE.AND P0, PT, R9, R194, PT ;  /* 0x000000c20900720c */ /* 0x000fe40003f06270 */
[----:B------:R3:W1:Y:S01]  /*8e50*/  LDS.128 R8, [R7+0x8000] ;  /* 0x0080000007087984 */ /* 0x0006620000000c00 */
[----:B--2---:R-:W-:Y:S01]  /*8e60*/  IMAD.WIDE.U32 R4, R23, UR4, R20 ;  /* 0x0000000417047c25 */ /* 0x004fe2000f8e0014 */
[----:B------:R-:W-:-:S03]  /*8e70*/  LOP3.LUT R0, R2, R185, RZ, 0xfc, !PT ;  /* 0x000000b902007212 */ /* 0x000fc600078efcff */
[----:B------:R-:W-:Y:S02]  /*8e80*/  IMAD R25, R23, UR5, R5 ;  /* 0x0000000517197c24 */ /* 0x000fe4000f8e0205 */
[----:B------:R3:W2:Y:S01]  /*8e90*/  LDS.128 R20, [R7] ;  /* 0x0000000007147984 */ /* 0x0006a20000000c00 */
[----:B------:R-:W-:Y:S05]  /*8ea0*/  @P3 BRA `(.L_x_130) ;  /* 0x0000000000403947 */ /* 0x000fea0003800000 */
[----:B------:R-:W5:Y:S01]  /*8eb0*/  LDCU.64 UR6, c[0x0][0x408] ;  /* 0x00008100ff0677ac */ /* 0x000f620008000a00 */
[----:B------:R-:W-:Y:S01]  /*8ec0*/  IMAD.MOV.U32 R24, RZ, RZ, R4 ;  /* 0x000000ffff187224 */ /* 0x000fe200078e0004 */
[----:B------:R-:W4:Y:S01]  /*8ed0*/  LDCU UR8, c[0x0][0x440] ;  /* 0x00008800ff0877ac */ /* 0x000f220008000800 */
[----:B------:R-:W3:Y:S01]  /*8ee0*/  LDCU.64 UR4, c[0x0][0x3f0] ;  /* 0x00007e00ff0477ac */ /* 0x000ee20008000a00 */
[----:B-----5:R-:W-:Y:S02]  /*8ef0*/  IMAD R27, R3, UR6, RZ ;  /* 0x00000006031b7c24 */ /* 0x020fe4000f8e02ff */
[----:B------:R-:W-:Y:S01]  /*8f00*/  IMAD.WIDE.U32 R28, R0, UR6, R24 ;  /* 0x00000006001c7c25 */ /* 0x000fe2000f8e0018 */
[----:B----4-:R-:W-:-:S03]  /*8f10*/  ISETP.GE.AND P5, PT, R184, UR8, PT ;  /* 0x00000008b8007c0c */ /* 0x010fc6000bfa6270 */
[----:B------:R-:W-:Y:S01]  /*8f20*/  IMAD R6, R0, UR7, R27 ;  /* 0x0000000700067c24 */ /* 0x000fe2000f8e021b */
[----:B------:R-:W-:Y:S02]  /*8f30*/  ISETP.GE.AND P4, PT, R204, UR8, PT ;  /* 0x00000008cc007c0c */ /* 0x000fe4000bf86270 */
[----:B------:R-:W-:Y:S01]  /*8f40*/  ISETP.GE.AND P3, PT, R203, UR8, PT ;  /* 0x00000008cb007c0c */ /* 0x000fe2000bf66270 */
[----:B------:R-:W-:Y:S01]  /*8f50*/  IMAD.IADD R6, R6, 0x1, R29 ;  /* 0x0000000106067824 */ /* 0x000fe200078e021d */
[----:B---3--:R-:W-:-:S04]  /*8f60*/  LEA R26, P6, R28, UR4, 0x1 ;  /* 0x000000041c1a7c11 */ /* 0x008fc8000f8c08ff */
[----:B------:R-:W-:-:S05]  /*8f70*/  LEA.HI.X R27, R28, UR5, R6, 0x1, P6 ;  /* 0x000000051c1b7c11 */ /* 0x000fca000b0f0c06 */
[----:B--2---:R2:W-:Y:S04]  /*8f80*/  @!P5 STG.E.128 desc[UR16][R26.64], R20 ;  /* 0x000000141a00d986 */ /* 0x0045e8000c101d10 */
[----:B------:R2:W-:Y:S04]  /*8f90*/  @!P4 STG.E.128 desc[UR16][R26.64+0x80], R16 ;  /* 0x000080101a00c986 */ /* 0x0005e8000c101d10 */
[----:B-1----:R2:W-:Y:S02]  /*8fa0*/  @!P3 STG.E.128 desc[UR16][R26.64+0x100], R8 ;  /* 0x000100081a00b986 */ /* 0x0025e4000c101d10 */
.L_x_130:
[----:B------:R-:W-:Y:S05]  /*8fb0*/  BSYNC.RECONVERGENT B0 ;  /* 0x0000000000007941 */ /* 0x000fea0003800200 */
.L_x_129:
[----:B--2---:R2:W2:Y:S01]  /*8fc0*/  LDS.128 R20, [R7+0x1000] ;  /* 0x0010000007147984 */ /* 0x0044a20000000c00 */
[----:B------:R-:W-:Y:S03]  /*8fd0*/  BSSY.RECONVERGENT B0, `(.L_x_131) ;  /* 0x0000017000007945 */ /* 0x000fe60003800200 */
[----:B----4-:R4:W2:Y:S04]  /*8fe0*/  LDS.128 R16, [R7+0x5000] ;  /* 0x0050000007107984 */ /* 0x0108a80000000c00 */
[----:B-1----:R4:W1:Y:S01]  /*8ff0*/  LDS.128 R8, [R7+0x9000] ;  /* 0x0090000007087984 */ /* 0x0028620000000c00 */
[----:B------:R-:W-:Y:S05]  /*9000*/  @P2 BRA `(.L_x_132) ;  /* 0x00000000004c2947 */ /* 0x000fea0003800000 */
[----:B------:R-:W5:Y:S01]  /*9010*/  LDCU.64 UR6, c[0x0][0x408] ;  /* 0x00008100ff0677ac */ /* 0x000f620008000a00 */
[----:B------:R-:W-:Y:S01]  /*9020*/  IADD3 R27, P2, PT, R0, 0x20, RZ ;  /* 0x00000020001b7810 */ /* 0x000fe20007f5e0ff */
[----:B------:R-:W-:Y:S01]  /*9030*/  IMAD.MOV.U32 R28, RZ, RZ, R4 ;  /* 0x000000ffff1c7224 */ /* 0x000fe200078e0004 */
[----:B------:R-:W-:Y:S01]  /*9040*/  MOV R29, R25 ;  /* 0x00000019001d7202 */ /* 0x000fe20000000f00 */
[----:B------:R-:W3:Y:S02]  /*9050*/  LDCU UR8, c[0x0][0x440] ;  /* 0x00008800ff0877ac */ /* 0x000ee40008000800 */
[----:B------:R-:W-:Y:S01]  /*9060*/  IMAD.X R6, RZ, RZ, R3, P2 ;  /* 0x000000ffff067224 */ /* 0x000fe200010e0603 */
[----:B------:R-:W4:Y:S03]  /*9070*/  LDCU.64 UR4, c[0x0][0x3f0] ;  /* 0x00007e00ff0477ac */ /* 0x000f260008000a00 */
[----:B-----5:R-:W-:-:S02]  /*9080*/  IMAD R6, R6, UR6, RZ ;  /* 0x0000000606067c24 */ /* 0x020fc4000f8e02ff */
[----:B------:R-:W-:Y:S01]  /*9090*/  IMAD.WIDE.U32 R28, R27, UR6, R28 ;  /* 0x000000061b1c7c25 */ /* 0x000fe2000f8e001c */
[----:B---3--:R-:W-:-:S03]  /*90a0*/  ISETP.GE.AND P4, PT, R184, UR8, PT ;  /* 0x00000008b8007c0c */ /* 0x008fc6000bf86270 */
[----:B------:R-:W-:Y:S01]  /*90b0*/  IMAD R6, R27, UR7, R6 ;  /* 0x000000071b067c24 */ /* 0x000fe2000f8e0206 */
[----:B------:R-:W-:Y:S02]  /*90c0*/  ISETP.GE.AND P3, PT, R204, UR8, PT ;  /* 0x00000008cc007c0c */ /* 0x000fe4000bf66270 */
[----:B------:R-:W-:Y:S01]  /*90d0*/  ISETP.GE.AND P2, PT, R203, UR8, PT ;  /* 0x00000008cb007c0c */ /* 0x000fe2000bf46270 */
[----:B------:R-:W-:Y:S01]  /*90e0*/  IMAD.IADD R6, R6, 0x1, R29 ;  /* 0x0000000106067824 */ /* 0x000fe200078e021d */
[----:B----4-:R-:W-:-:S04]  /*90f0*/  LEA R26, P5, R28, UR4, 0x1 ;  /* 0x000000041c1a7c11 */ /* 0x010fc8000f8a08ff */
[----:B------:R-:W-:-:S05]  /*9100*/  LEA.HI.X R27, R28, UR5, R6, 0x1, P5 ;  /* 0x000000051c1b7c11 */ /* 0x000fca000a8f0c06 */
[----:B--2---:R2:W-:Y:S04]  /*9110*/  @!P4 STG.E.128 desc[UR16][R26.64], R20 ;  /* 0x000000141a00c986 */ /* 0x0045e8000c101d10 */
[----:B------:R2:W-:Y:S04]  /*9120*/  @!P3 STG.E.128 desc[UR16][R26.64+0x80], R16 ;  /* 0x000080101a00b986 */ /* 0x0005e8000c101d10 */
[----:B-1----:R2:W-:Y:S02]  /*9130*/  @!P2 STG.E.128 desc[UR16][R26.64+0x100], R8 ;  /* 0x000100081a00a986 */ /* 0x0025e4000c101d10 */
.L_x_132:
[----:B------:R-:W-:Y:S05]  /*9140*/  BSYNC.RECONVERGENT B0 ;  /* 0x0000000000007941 */ /* 0x000fea0003800200 */
.L_x_131:
[----:B--2---:R2:W2:Y:S01]  /*9150*/  LDS.128 R20, [R7+0x2000] ;  /* 0x0020000007147984 */ /* 0x0044a20000000c00 */
[----:B------:R-:W-:Y:S03]  /*9160*/  BSSY.RECONVERGENT B0, `(.L_x_133) ;  /* 0x0000017000007945 */ /* 0x000fe60003800200 */
[----:B------:R2:W2:Y:S04]  /*9170*/  LDS.128 R16, [R7+0x6000] ;  /* 0x0060000007107984 */ /* 0x0004a80000000c00 */
        /* <DEDUP_REMOVED lines=21> */
.L_x_134:
[----:B------:R-:W-:Y:S05]  /*92d0*/  BSYNC.RECONVERGENT B0 ;  /* 0x0000000000007941 */ /* 0x000fea0003800200 */
.L_x_133:
[----:B-12---:R1:W2:Y:S01]  /*92e0*/  LDS.128 R8, [R7+0x7000] ;  /* 0x0070000007087984 */ /* 0x0062a20000000c00 */
[----:B------:R-:W-:Y:S05]  /*92f0*/  @P0 EXIT ;  /* 0x000000000000094d */ /* 0x000fea0003800000 */
[----:B------:R-:W5:Y:S01]  /*9300*/  LDCU.64 UR6, c[0x0][0x408] ;  /* 0x00008100ff0677ac */ /* 0x000f620008000a00 */
[----:B------:R1:W1:Y:S01]  /*9310*/  LDS.128 R16, [R7+0xb000] ;  /* 0x00b0000007107984 */ /* 0x0002620000000c00 */
[----:B------:R-:W-:Y:S01]  /*9320*/  IADD3 R0, P0, PT, R0, 0x60, RZ ;  /* 0x0000006000007810 */ /* 0x000fe20007f1e0ff */
[----:B------:R-:W-:Y:S01]  /*9330*/  IMAD.MOV.U32 R5, RZ, RZ, R25 ;  /* 0x000000ffff057224 */ /* 0x000fe200078e0019 */
[----:B------:R-:W3:Y:S03]  /*9340*/  LDCU UR8, c[0x0][0x440] ;  /* 0x00008800ff0877ac */ /* 0x000ee60008000800 */
        /* <DEDUP_REMOVED lines=11> */
[----:B------:R3:W-:Y:S04]  /*9400*/  @!P2 STG.E.128 desc[UR16][R2.64], R12 ;  /* 0x0000000c0200a986 */ /* 0x0007e8000c101d10 */
[----:B--2---:R3:W-:Y:S01]  /*9410*/  @!P1 STG.E.128 desc[UR16][R2.64+0x80], R8 ;  /* 0x0000800802009986 */ /* 0x0047e2000c101d10 */
[----:B-1----:R-:W-:Y:S05]  /*9420*/  @P0 EXIT ;  /* 0x000000000000094d */ /* 0x002fea0003800000 */
[----:B------:R-:W-:Y:S01]  /*9430*/  STG.E.128 desc[UR16][R2.64+0x100], R16 ;  /* 0x0001001002007986 */ /* 0x000fe2000c101d10 */
[----:B------:R-:W-:Y:S05]  /*9440*/  EXIT ;  /* 0x000000000000794d */ /* 0x000fea0003800000 */
.L_x_135:
        /* <DEDUP_REMOVED lines=11> */
.L_x_1804:


//--------------------- .text._ZN5flash16flash_fwd_kernelI23Flash_fwd_kernel_traitsILi192ELi128ELi64ELi8ELb0ELb0EN7cutlass6half_tE19Flash_kernel_traitsILi192ELi128ELi64ELi8ES3_EELb0ELb0ELb0ELb0ELb0ELb0ELb1ELb0EEEvNS_16Flash_fwd_paramsE --------------------------
	.section	.text._ZN5flash16flash_fwd_kernelI23Flash_fwd_kernel_traitsILi192ELi128ELi64ELi8ELb0ELb0EN7cutlass6half_tE19Flash_kernel_traitsILi192ELi128ELi64ELi8ES3_EELb0ELb0ELb0ELb0ELb0ELb0ELb1ELb0EEEvNS_16Flash_fwd_paramsE,"ax",@progbits
	.align	128
        .global         _ZN5flash16flash_fwd_kernelI23Flash_fwd_kernel_traitsILi192ELi128ELi64ELi8ELb0ELb0EN7cutlass6half_tE19Flash_kernel_traitsILi192ELi128ELi64ELi8ES3_EELb0ELb0ELb0ELb0ELb0ELb0ELb1ELb0EEEvNS_16Flash_fwd_paramsE
        .type           _ZN5flash16flash_fwd_kernelI23Flash_fwd_kernel_traitsILi192ELi128ELi64ELi8ELb0ELb0EN7cutlass6half_tE19Flash_kernel_traitsILi192ELi128ELi64ELi8ES3_EELb0ELb0ELb0ELb0ELb0ELb0ELb1ELb0EEEvNS_16Flash_fwd_paramsE,@function
        .size           _ZN5flash16flash_fwd_kernelI23Flash_fwd_kernel_traitsILi192ELi128ELi64ELi8ELb0ELb0EN7cutlass6half_tE19Flash_kernel_traitsILi192ELi128ELi64ELi8ES3_EELb0ELb0ELb0ELb0ELb0ELb0ELb1ELb0EEEvNS_16Flash_fwd_paramsE,(.L_x_1805 - _ZN5flash16flash_fwd_kernelI23Flash_fwd_kernel_traitsILi192ELi128ELi64ELi8ELb0ELb0EN7cutlass6half_tE19Flash_kernel_traitsILi192ELi128ELi64ELi8ES3_EELb0ELb0ELb0ELb0ELb0ELb0ELb1ELb0EEEvNS_16Flash_fwd_paramsE)
        .other          _ZN5flash16flash_fwd_kernelI23Flash_fwd_kernel_traitsILi192ELi128ELi64ELi8ELb0ELb0EN7cutlass6half_tE19Flash_kernel_traitsILi192ELi128ELi64ELi8ES3_EELb0ELb0ELb0ELb0ELb0ELb0ELb1ELb0EEEvNS_16Flash_fwd_paramsE,@"STO_CUDA_ENTRY STV_DEFAULT"
_ZN5flash16flash_fwd_kernelI23Flash_fwd_kernel_traitsILi192ELi128ELi64ELi8ELb0ELb0EN7cutlass6half_tE19Flash_kernel_traitsILi192ELi128ELi64ELi8ES3_EELb0ELb0ELb0ELb0ELb0ELb0ELb1ELb0EEEvNS_16Flash_fwd_paramsE:
.text._ZN5flash16flash_fwd_kernelI23Flash_fwd_kernel_traitsILi192ELi128ELi64ELi8ELb0ELb0EN7cutlass6half_tE19Flash_kernel_traitsILi192ELi128ELi64ELi8ES3_EELb0ELb0ELb0ELb0ELb0ELb0ELb1ELb0EEEvNS_16Flash_fwd_paramsE:
[----:B------:R-:W-:Y:S01]  /*0000*/  LDC R1, c[0x0][0x37c] ;  /* 0x0000df00ff017b82 */ /* 0x000fe20000000800 */
[----:B------:R-:W1:Y:S01]  /*0010*/  S2R R2, SR_CTAID.Y ;  /* 0x0000000000027919 */ /* 0x000e620000002600 */
[----:B------:R-:W2:Y:S06]  /*0020*/  LDCU.64 UR8, c[0x0][0x460] ;  /* 0x00008c00ff0877ac */ /* 0x000eac0008000a00 */
[----:B------:R-:W1:Y:S01]  /*0030*/  LDC.64 R12, c[0x0][0x460] ;  /* 0x00011800ff0c7b82 */ /* 0x000e620000000a00 */
[----:B------:R-:W-:Y:S01]  /*0040*/  IMAD.MOV.U32 R206, RZ, RZ, -0x1 ;  /* 0xffffffffffce7424 */ /* 0x000fe200078e00ff */
[----:B------:R-:W3:Y:S01]  /*0050*/  LDCU.64 UR6, c[0x0][0x470] ;  /* 0x00008e00ff0677ac */ /* 0x000ee20008000a00 */
[----:B------:R-:W4:Y:S05]  /*0060*/  LDCU.64 UR4, c[0x0][0x478] ;  /* 0x00008f00ff0477ac */ /* 0x000f2a0008000a00 */
[----:B------:R-:W1:Y:S01]  /*0070*/  LDC.64 R6, c[0x0][0x468] ;  /* 0x00011a00ff067b82 */ /* 0x000e620000000a00 */
[----:B------:R-:W1:Y:S01]  /*0080*/  LDCU.64 UR16, c[0x0][0x358] ;  /* 0x00006b00ff1077ac */ /* 0x000e620008000a00 */
[----:B--2---:R-:W-:-:S02]  /*0090*/  ISETP.NE.U32.AND P5, PT, RZ, UR8, PT ;  /* 0x00000008ff007c0c */ /* 0x004fc4000bfa5070 */
[----:B------:R-:W-:Y:S02]  /*00a0*/  ISETP.NE.U32.AND P4, PT, RZ, UR8, PT ;  /* 0x00000008ff007c0c */ /* 0x000fe4000bf85070 */
[----:B------:R-:W-:Y:S02]  /*00b0*/  ISETP.NE.AND.EX P5, PT, RZ, UR9, PT, P5 ;  /* 0x00000009ff007c0c */ /* 0x000fe4000bfa5350 */
[----:B------:R-:W-:Y:S02]  /*00c0*/  ISETP.NE.AND.EX P4, PT, RZ, UR9, PT, P4 ;  /* 0x00000009ff007c0c */ /* 0x000fe4000bf85340 */
[----:B---3--:R-:W-:Y:S02]  /*00d0*/  ISETP.NE.U32.AND P3, PT, RZ, UR6, PT ;  /* 0x00000006ff007c0c */ /* 0x008fe4000bf65070 */
[----:B----4-:R-:W-:Y:S02]  /*00e0*/  ISETP.NE.U32.AND P2, PT, RZ, UR4, PT ;  /* 0x00000004ff007c0c */ /* 0x010fe4000bf45070 */
[----:B------:R-:W-:Y:S01]  /*00f0*/  ISETP.NE.AND.EX P3, PT, RZ, UR7, PT, P3 ;  /* 0x00000007ff007c0c */ /* 0x000fe2000bf65330 */
[----:B-1----:R-:W-:Y:S01]  /*0100*/  IMAD.WIDE.U32 R12, R2, 0x4, R12 ;  /* 0x00000004020c7825 */ /* 0x002fe200078e000c */
[----:B------:R-:W-:-:S02]  /*0110*/  ISETP.NE.AND.EX P2, PT, RZ, UR5, PT, P2 ;  /* 0x00000005ff007c0c */ /* 0x000fc4000bf45320 */
[----:B------:R-:W-:Y:S01]  /*0120*/  SHF.R.U32.HI R0, RZ, 0x1e, R2 ;  /* 0x0000001eff007819 */ /* 0x000fe20000011602 */
[----:B------:R-:W-:Y:S01]  /*0130*/  IMAD.SHL.U32 R11, R2, 0x4, RZ ;  /* 0x00000004020b7824 */ /* 0x000fe200078e00ff */
[----:B------:R-:W2:Y:S04]  /*0140*/  @P5 LDG.E R206, desc[UR16][R12.64] ;  /* 0x000000100cce5981 */ /* 0x000ea8000c1e1900 */
[----:B------:R-:W2:Y:S03]  /*0150*/  @P4 LDG.E R3, desc[UR16][R12.64+0x4] ;  /* 0x000004100c034981 */ /* 0x000ea6000c1e1900 */
[C---:B------:R-:W-:Y:S02]  /*0160*/  @P3 IADD3 R4, P1, PT, R11.reuse, UR6, RZ ;  /* 0x000000060b043c10 */ /* 0x040fe4000ff3e0ff */
[----:B------:R-:W-:Y:S01]  /*0170*/  @P2 IADD3 R92, P0, PT, R11, UR4, RZ ;  /* 0x000000040b5c2c10 */ /* 0x000fe2000ff1e0ff */
[----:B------:R-:W-:Y:S01]  /*0180*/  IMAD.MOV.U32 R9, RZ, RZ, RZ ;  /* 0x000000ffff097224 */ /* 0x000fe200078e00ff */
[----:B------:R-:W-:-:S02]  /*0190*/  @P3 IADD3.X R5, PT, PT, R0, UR7, RZ, P1, !PT ;  /* 0x0000000700053c10 */ /* 0x000fc40008ffe4ff */
[----:B------:R-:W-:-:S03]  /*01a0*/  @P2 IADD3.X R93, PT, PT, R0, UR5, RZ, P0, !PT ;  /* 0x00000005005d2c10 */ /* 0x000fc600087fe4ff */
[----:B------:R1:W3:Y:S04]  /*01b0*/  @P3 LDG.E R9, desc[UR16][R4.64] ;  /* 0x0000001004093981 */ /* 0x0002e8000c1e1900 */
[----:B------:R-:W3:Y:S01]  /*01c0*/  @P2 LDG.E R92, desc[UR16][R92.64] ;  /* 0x000000105c5c2981 */ /* 0x000ee2000c1e1900 */
[----:B------:R-:W4:Y:S01]  /*01d0*/  @!P4 LDC R198, c[0x0][0x434] ;  /* 0x00010d00ffc6cb82 */ /* 0x000f220000000800 */
[----:B------:R-:W1:Y:S01]  /*01e0*/  LDCU.U8 UR4, c[0x0][0x532] ;  /* 0x0000a640ff0477ac */ /* 0x000e620008000000 */
[----:B------:R-:W-:-:S05]  /*01f0*/  IADD3 R10, P0, PT, R11, R6, RZ ;  /* 0x000000060b0a7210 */ /* 0x000fca0007f1e0ff */
[----:B------:R-:W-:Y:S01]  /*0200*/  IMAD.X R11, R0, 0x1, R7, P0 ;  /* 0x00000001000b7824 */ /* 0x000fe200000e0607 */
[C---:B------:R-:W-:Y:S01]  /*0210*/  ISETP.NE.U32.AND P0, PT, R6.reuse, RZ, PT ;  /* 0x000000ff0600720c */ /* 0x040fe20003f05070 */
[----:B------:R-:W1:Y:S03]  /*0220*/  S2UR UR19, SR_CTAID.X ;  /* 0x00000000001379c3 */ /* 0x000e660000002500 */
[----:B------:R-:W-:Y:S02]  /*0230*/  ISETP.NE.AND.EX P0, PT, R7, RZ, PT, P0 ;  /* 0x000000ff0700720c */ /* 0x000fe40003f05300 */
[----:B------:R-:W-:-:S03]  /*0240*/  ISETP.EQ.U32.AND P3, PT, R6, RZ, PT ;  /* 0x000000ff0600720c */ /* 0x000fc60003f62070 */
[----:B------:R-:W4:Y:S01]  /*0250*/  @!P2 LDC R0, c[0x0][0x43c] ;  /* 0x00010f00ff00ab82 */ /* 0x000f220000000800 */
[----:B-1----:R-:W-:-:S07]  /*0260*/  ISETP.NE.AND P1, PT, RZ, UR4, PT ;  /* 0x00000004ff007c0c */ /* 0x002fce000bf25270 */
[----:B------:R-:W1:Y:S01]  /*0270*/  @!P2 LDC.64 R4, c[0x0][0x488] ;  /* 0x00012200ff04ab82 */ /* 0x000e620000000a00 */
[----:B------:R-:W-:Y:S01]  /*0280*/  ISETP.EQ.OR.EX P3, PT, R7, RZ, !P1, P3 ;  /* 0x000000ff0700720c */ /* 0x000fe20004f62730 */
[----:B------:R-:W1:Y:S01]  /*0290*/  S2R R13, SR_CTAID.Z ;  /* 0x00000000000d7919 */ /* 0x000e620000002700 */
[----:B------:R-:W1:Y:S01]  /*02a0*/  S2R R193, SR_TID.X ;  /* 0x0000000000c17919 */ /* 0x000e620000002100 */
[----:B------:R-:W-:Y:S01]  /*02b0*/  IMAD.MOV.U32 R12, RZ, RZ, -0x1 ;  /* 0xffffffffff0c7424 */ /* 0x000fe200078e00ff */
[----:B------:R-:W-:-:S09]  /*02c0*/  USHF.L.U32 UR20, UR19, 0x7, URZ ;  /* 0x0000000713147899 */ /* 0x000fd200080006ff */
[----:B------:R1:W5:Y:S02]  /*02d0*/  @!P3 LDG.E R12, desc[UR16][R10.64] ;  /* 0x000000100a0cb981 */ /* 0x000364000c1e1900 */
[----:B-1----:R-:W-:-:S04]  /*02e0*/  @!P2 ISETP.NE.U32.AND P3, PT, R4, RZ, PT ;  /* 0x000000ff0400a20c */ /* 0x002fc80003f65070 */
[----:B------:R-:W-:-:S04]  /*02f0*/  @!P2 ISETP.NE.AND.EX P3, PT, R5, RZ, PT, P3 ;  /* 0x000000ff0500a20c */ /* 0x000fc80003f65330 */
[----:B----4-:R-:W-:Y:S01]  /*0300*/  @!P2 SEL R0, R0, RZ, P3 ;  /* 0x000000ff0000a207 */ /* 0x010fe20001800000 */
[----:B--2---:R-:W-:Y:S02]  /*0310*/  @P4 IMAD.IADD R198, R3, 0x1, -R206 ;  /* 0x0000000103c64824 */ /* 0x004fe400078e0ace */
[----:B------:R-:W1:Y:S03]  /*0320*/  @!P0 LDC R3, c[0x0][0x438] ;  /* 0x00010e00ff038b82 */ /* 0x000e660000000800 */
[----:B------:R-:W-:Y:S01]  /*0330*/  ISETP.GT.AND P4, PT, R198, UR20, PT ;  /* 0x00000014c6007c0c */ /* 0x000fe2000bf84270 */
[----:B---3--:R-:W-:Y:S01]  /*0340*/  @P2 IMAD.IADD R92, R92, 0x1, -R9 ;  /* 0x000000015c5c2824 */ /* 0x008fe200078e0a09 */
[----:B------:R-:W-:Y:S11]  /*0350*/  @!P0 BRA `(.L_x_136) ;  /* 0x00000000000c8947 */ /* 0x000ff60003800000 */
[----:B-1----:R-:W2:Y:S02]  /*0360*/  @P1 LDG.E R3, desc[UR16][R10.64+0x4] ;  /* 0x000004100a031981 */ /* 0x002ea4000c1e1900 */
[----:B--2--5:R-:W-:-:S06]  /*0370*/  @P1 IADD3 R3, PT, PT, R3, -R12, RZ ;  /* 0x8000000c03031210 */ /* 0x024fcc0007ffe0ff */
[----:B------:R2:W5:Y:S02]  /*0380*/  @!P1 LDG.E R3, desc[UR16][R10.64] ;  /* 0x000000100a039981 */ /* 0x000564000c1e1900 */
.L_x_136:
[----:B-1---5:R-:W-:Y:S01]  /*0390*/  @!P2 IADD3 R92, PT, PT, R0, R3, -R9 ;  /* 0x00000003005ca210 */ /* 0x022fe20007ffe809 */
[----:B------:R-:W-:Y:S06]  /*03a0*/  @!P4 EXIT ;  /* 0x000000000000c94d */ /* 0x000fec0003800000 */
[C---:B------:R-:W-:Y:S01]  /*03b0*/  ISETP.GT.AND P0, PT, R92.reuse, RZ, PT ;  /* 0x000000ff5c00720c */ /* 0x040fe20003f04270 */
[----:B------:R-:W-:-:S05]  /*03c0*/  VIADD R3, R92, 0x3f ;  /* 0x0000003f5c037836 */ /* 0x000fca0000000000 */
[----:B------:R-:W-:-:S04]  /*03d0*/  SHF.R.S32.HI R0, RZ, 0x1f, R3 ;  /* 0x0000001fff007819 */ /* 0x000fc80000011403 */
[----:B------:R-:W-:-:S03]  /*03e0*/  LEA.HI R0, R0, R3, RZ, 0x6 ;  /* 0x0000000300007211 */ /* 0x000fc600078f30ff */
[----:B------:R-:W-:Y:S05]  /*03f0*/  @P0 BRA `(.L_x_137) ;  /* 0x0000000c00080947 */ /* 0x000fea0003800000 */
[----:B------:R-:W1:Y:S01]  /*0400*/  LDC.U8 R0, c[0x0][0x549] ;  /* 0x00015240ff007b82 */ /* 0x000e620000000000 */
[----:B------:R-:W-:-:S07]  /*0410*/  ISETP.NE.AND P1, PT, R206, -0x1, PT ;  /* 0xffffffffce00780c */ /* 0x000fce0003f25270 */
[----:B--2---:R-:W2:Y:S08]  /*0420*/  LDC.U8 R10, c[0x0][0x548] ;  /* 0x00015200ff0a7b82 */ /* 0x004eb00000000000 */
[----:B------:R-:W3:Y:S01]  /*0430*/  @!P1 LDC.64 R8, c[0x0][0x400] ;  /* 0x00010000ff089b82 */ /* 0x000ee20000000a00 */
[----:B-1----:R-:W-:-:S07]  /*0440*/  ISETP.NE.AND P6, PT, R0, RZ, PT ;  /* 0x000000ff0000720c */ /* 0x002fce0003fc5270 */
[----:B------:R-:W1:Y:S01]  /*0450*/  @P1 LDC.64 R4, c[0x0][0x408] ;  /* 0x00010200ff041b82 */ /* 0x000e620000000a00 */
[----:B------:R-:W-:-:S07]  /*0460*/  SHF.L.U32 R0, R193, 0x3, RZ ;  /* 0x00000003c1007819 */ /* 0x000fce00000006ff */
[----:B------:R-:W4:Y:S01]  /*0470*/  @P6 LDC.64 R6, c[0x0][0x430] ;  /* 0x00010c00ff066b82 */ /* 0x000f220000000a00 */
[----:B---3--:R-:W-:-:S07]  /*0480*/  @!P1 IMAD.WIDE.U32 R14, R2, R8, RZ ;  /* 0x00000008020e9225 */ /* 0x008fce00078e00ff */
[----:B------:R-:W3:Y:S01]  /*0490*/  @P6 LDC R8, c[0x0][0x430] ;  /* 0x00010c00ff086b82 */ /* 0x000ee20000000800 */
[----:B------:R-:W-:Y:S01]  /*04a0*/  @!P1 MOV R3, R14 ;  /* 0x0000000e00039202 */ /* 0x000fe20000000f00 */
[----:B-1----:R-:W-:-:S04]  /*04b0*/  @P1 IMAD.WIDE.U32 R16, R206, R4, RZ ;  /* 0x00000004ce101225 */ /* 0x002fc800078e00ff */
[----:B----4-:R-:W-:Y:S01]  /*04c0*/  @P6 IMAD R6, R6, R7, RZ ;  /* 0x0000000706066224 */ /* 0x010fe200078e02ff */
[----:B------:R-:W-:Y:S01]  /*04d0*/  @P6 MOV R7, 0x1 ;  /* 0x0000000100076802 */ /* 0x000fe20000000f00 */
[----:B--2---:R-:W-:Y:S06]  /*04e0*/  @P6 BRA `(.L_x_138) ;  /* 0x0000000000286947 */ /* 0x004fec0003800000 */
        /* <DEDUP_REMOVED lines=10> */
.L_x_138:
        /* <DEDUP_REMOVED lines=41> */
.L_x_140:
[----:B------:R-:W-:Y:S05]  /*0820*/  BSYNC.RECONVERGENT B0 ;  /* 0x0000000000007941 */ /* 0x000fea0003800200 */
.L_x_139:
        /* <DEDUP_REMOVED lines=22> */
.L_x_142:
[----:B------:R-:W-:Y:S05]  /*0990*/  BSYNC.RECONVERGENT B0 ;  /* 0x0000000000007941 */ /* 0x000fea0003800200 */
.L_x_141:
[----:B------:R-:W-:Y:S01]  /*09a0*/  BSSY.RECONVERGENT B0, `(.L_x_143) ;  /* 0x0000019000007945 */ /* 0x000fe20003800200 */
[----:B------:R-:W-:Y:S01]  /*09b0*/  ISETP.NE.AND P2, PT, R0, RZ, PT ;  /* 0x000000ff0000720c */ /* 0x000fe20003f45270 */
[----:B----4-:R-:W-:Y:S01]  /*09c0*/  IMAD R13, R13, R6, RZ ;  /* 0x000000060d0d7224 */ /* 0x010fe200078e02ff */
[----:B-1----:R-:W-:Y:S01]  /*09d0*/  IADD3 R5, PT, PT, R193, 0x60, RZ ;  /* 0x00000060c1057810 */ /* 0x002fe20007ffe0ff */
[----:B--2---:R-:W-:Y:S01]  /*09e0*/  IMAD R17, R2, R3, RZ ;  /* 0x0000000302117224 */ /* 0x004fe200078e02ff */
[----:B------:R-:W-:Y:S09]  /*09f0*/  @P0 BRA `(.L_x_144) ;  /* 0x00000000004c0947 */ /* 0x000ff20003800000 */
        /* <DEDUP_REMOVED lines=19> */
.L_x_144:
[----:B------:R-:W-:Y:S05]  /*0b30*/  BSYNC.RECONVERGENT B0 ;  /* 0x0000000000007941 */ /* 0x000fea0003800200 */
.L_x_143:
[----:B------:R-:W-:Y:S01]  /*0b40*/  ISETP.GE.AND P0, PT, R5, R198, PT ;  /* 0x000000c60500720c */ /* 0x000fe20003f06270 */
        /* <DEDUP_REMOVED lines=28> */
.L_x_146:
[----:B------:R-:W-:Y:S05]  /*0d10*/  BSYNC.RECONVERGENT B0 ;  /* 0x0000000000007941 */ /* 0x000fea0003800200 */
.L_x_145:
[--C-:B------:R-:W-:Y:S01]  /*0d20*/  IADD3 R17, P1, P0, R16, R17, R13.reuse ;  /* 0x0000001110117210 */ /* 0x100fe2000783e00d */
[----:B------:R-:W-:Y:S01]  /*0d30*/  BSSY.RECONVERGENT B0, `(.L_x_147) ;  /* 0x000000e000007945 */ /* 0x000fe20003800200 */
[----:B------:R-:W-:Y:S02]  /*0d40*/  SEL R2, R2, RZ, P6 ;  /* 0x000000ff02027207 */ /* 0x000fe40003000000 */
[----:B------:R-:W-:Y:S02]  /*0d50*/  SHF.R.S32.HI R3, RZ, 0x1f, R16 ;  /* 0x0000001fff037819 */ /* 0x000fe40000011410 */
[----:B------:R-:W-:-:S04]  /*0d60*/  SHF.R.S32.HI R13, RZ, 0x1f, R13 ;  /* 0x0000001fff0d7819 */ /* 0x000fc8000001140d */
[----:B------:R-:W-:Y:S01]  /*0d70*/  IADD3.X R2, PT, PT, R3, R2, R13, P1, P0 ;  /* 0x0000000203027210 */ /* 0x000fe20000fe040d */
[----:B------:R-:W-:Y:S06]  /*0d80*/  @P5 BRA `(.L_x_148) ;  /* 0x0000000000205947 */ /* 0x000fec0003800000 */
[----:B------:R-:W2:Y:S01]  /*0d90*/  LDCU.64 UR4, c[0x0][0x420] ;  /* 0x00008400ff0477ac */ /* 0x000ea20008000a00 */
[----:B------:R-:W-:-:S05]  /*0da0*/  IMAD R0, R193, R8, RZ ;  /* 0x00000008c1007224 */ /* 0x000fca00078e02ff */
[----:B------:R-:W-:-:S04]  /*0db0*/  IADD3 R3, P0, PT, R0, R17, RZ ;  /* 0x0000001100037210 */ /* 0x000fc80007f1e0ff */
[----:B------:R-:W-:Y:S02]  /*0dc0*/  LEA.HI.X.SX32 R0, R0, R2, 0x1, P0 ;  /* 0x0000000200007211 */ /* 0x000fe400000f0eff */
[----:B--2---:R-:W-:-:S04]  /*0dd0*/  LEA R6, P0, R3, UR4, 0x2 ;  /* 0x0000000403067c11 */ /* 0x004fc8000f8010ff */
[----:B------:R-:W-:Y:S01]  /*0de0*/  LEA.HI.X R7, R3, UR5, R0, 0x2, P0 ;  /* 0x0000000503077c11 */ /* 0x000fe200080f1400 */
[----:B------:R-:W-:-:S05]  /*0df0*/  IMAD.MOV.U32 R3, RZ, RZ, 0x7f800000 ;  /* 0x7f800000ff037424 */ /* 0x000fca00078e00ff */
[----:B------:R4:W-:Y:S03]  /*0e00*/  STG.E desc[UR16][R6.64], R3 ;  /* 0x0000000306007986 */ /* 0x0009e6000c101910 */
.L_x_148:
[----:B------:R-:W-:Y:S05]  /*0e10*/  BSYNC.RECONVERGENT B0 ;  /* 0x0000000000007941 */ /* 0x000fea0003800200 */
.L_x_147:
[----:B------:R-:W-:Y:S04]  /*0e20*/  BSSY.RECONVERGENT B0, `(.L_x_149) ;  /* 0x000000a000007945 */ /* 0x000fe80003800200 */
[----:B------:R-:W-:Y:S05]  /*0e30*/  @P4 BRA `(.L_x_150) ;  /* 0x0000000000204947 */ /* 0x000fea0003800000 */
[----:B------:R-:W2:Y:S01]  /*0e40*/  LDCU.64 UR4, c[0x0][0x420] ;  /* 0x00008400ff0477ac */ /* 0x000ea20008000a00 */
[----:B------:R-:W-:-:S05]  /*0e50*/  IMAD R0, R15, R8, RZ ;  /* 0x000000080f007224 */ /* 0x000fca00078e02ff */
[----:B----4-:R-:W-:-:S04]  /*0e60*/  IADD3 R3, P0, PT, R0, R17, RZ ;  /* 0x0000001100037210 */ /* 0x010fc80007f1e0ff */
[----:B------:R-:W-:Y:S02]  /*0e70*/  LEA.HI.X.SX32 R0, R0, R2, 0x1, P0 ;  /* 0x0000000200007211 */ /* 0x000fe400000f0eff */
[----:B--2---:R-:W-:-:S04]  /*0e80*/  LEA R6, P0, R3, UR4, 0x2 ;  /* 0x0000000403067c11 */ /* 0x004fc8000f8010ff */
[----:B------:R-:W-:Y:S01]  /*0e90*/  LEA.HI.X R7, R3, UR5, R0, 0x2, P0 ;  /* 0x0000000503077c11 */ /* 0x000fe200080f1400 */
[----:B------:R-:W-:-:S05]  /*0ea0*/  IMAD.MOV.U32 R3, RZ, RZ, 0x7f800000 ;  /* 0x7f800000ff037424 */ /* 0x000fca00078e00ff */
[----:B------:R2:W-:Y:S03]  /*0eb0*/  STG.E desc[UR16][R6.64], R3 ;  /* 0x0000000306007986 */ /* 0x0005e6000c101910 */
.L_x_150:
[----:B------:R-:W-:Y:S05]  /*0ec0*/  BSYNC.RECONVERGENT B0 ;  /* 0x0000000000007941 */ /* 0x000fea0003800200 */
.L_x_149:
[----:B------:R-:W-:Y:S04]  /*0ed0*/  BSSY.RECONVERGENT B0, `(.L_x_151) ;  /* 0x000000a000007945 */ /* 0x000fe80003800200 */
[----:B------:R-:W-:Y:S05]  /*0ee0*/  @P3 BRA `(.L_x_152) ;  /* 0x0000000000203947 */ /* 0x000fea0003800000 */
[----:B------:R-:W5:Y:S01]  /*0ef0*/  LDCU.64 UR4, c[0x0][0x420] ;  /* 0x00008400ff0477ac */ /* 0x000f620008000a00 */
[----:B------:R-:W-:-:S05]  /*0f00*/  IMAD R0, R11, R8, RZ ;  /* 0x000000080b007224 */ /* 0x000fca00078e02ff */
[----:B--2-4-:R-:W-:-:S04]  /*0f10*/  IADD3 R3, P0, PT, R0, R17, RZ ;  /* 0x0000001100037210 */ /* 0x014fc80007f1e0ff */
[----:B------:R-:W-:Y:S02]  /*0f20*/  LEA.HI.X.SX32 R0, R0, R2, 0x1, P0 ;  /* 0x0000000200007211 */ /* 0x000fe400000f0eff */
[----:B-----5:R-:W-:-:S04]  /*0f30*/  LEA R6, P0, R3, UR4, 0x2 ;  /* 0x0000000403067c11 */ /* 0x020fc8000f8010ff */
[----:B------:R-:W-:Y:S01]  /*0f40*/  LEA.HI.X R7, R3, UR5, R0, 0x2, P0 ;  /* 0x0000000503077c11 */ /* 0x000fe200080f1400 */
[----:B------:R-:W-:-:S05]  /*0f50*/  IMAD.MOV.U32 R3, RZ, RZ, 0x7f800000 ;  /* 0x7f800000ff037424 */ /* 0x000fca00078e00ff */
[----:B------:R2:W-:Y:S03]  /*0f60*/  STG.E desc[UR16][R6.64], R3 ;  /* 0x0000000306007986 */ /* 0x0005e6000c101910 */
.L_x_152:
[----:B------:R-:W-:Y:S05]  /*0f70*/  BSYNC.RECONVERGENT B0 ;  /* 0x0000000000007941 */ /* 0x000fea0003800200 */
.L_x_151:
[----:B------:R-:W-:Y:S05]  /*0f80*/  @P2 EXIT ;  /* 0x000000000000294d */ /* 0x000fea0003800000 */
[----:B------:R-:W5:Y:S01]  /*0f90*/  LDCU.64 UR4, c[0x0][0x420] ;  /* 0x00008400ff0477ac */ /* 0x000f620008000a00 */
[----:B------:R-:W-:Y:S02]  /*0fa0*/  IMAD R5, R5, R8, RZ ;  /* 0x0000000805057224 */ /* 0x000fe400078e02ff */
[----:B--2-4-:R-:W-:-:S03]  /*0fb0*/  IMAD.MOV.U32 R3, RZ, RZ, 0x7f800000 ;  /* 0x7f800000ff037424 */ /* 0x014fc600078e00ff */
[----:B------:R-:W-:-:S04]  /*0fc0*/  IADD3 R17, P0, PT, R5, R17, RZ ;  /* 0x0000001105117210 */ /* 0x000fc80007f1e0ff */
[----:B------:R-:W-:Y:S02]  /*0fd0*/  LEA.HI.X.SX32 R2, R5, R2, 0x1, P0 ;  /* 0x0000000205027211 */ /* 0x000fe400000f0eff */
[----:B-----5:R-:W-:-:S04]  /*0fe0*/  LEA R4, P0, R17, UR4, 0x2 ;  /* 0x0000000411047c11 */ /* 0x020fc8000f8010ff */
[----:B------:R-:W-:-:S05]  /*0ff0*/  LEA.HI.X R5, R17, UR5, R2, 0x2, P0 ;  /* 0x0000000511057c11 */ /* 0x000fca00080f1402 */
[----:B------:R-:W-:Y:S01]  /*1000*/  STG.E desc[UR16][R4.64], R3 ;  /* 0x0000000304007986 */ /* 0x000fe2000c101910 */
[----:B------:R-:W-:Y:S05]  /*1010*/  EXIT ;  /* 0x000000000000794d */ /* 0x000fea0003800000 */
.L_x_137:
        /* <DEDUP_REMOVED lines=20> */
.L_x_153:
[----:B------:R-:W1:Y:S01]  /*1160*/  LDCU.64 UR8, c[0x0][0x3b8] ;  /* 0x00007700ff0877ac */ /* 0x000e620008000a00 */
[----:B------:R-:W-:-:S05]  /*1170*/  IADD3 R14, PT, PT, R9, R12, RZ ;  /* 0x0000000c090e7210 */ /* 0x000fca0007ffe0ff */
[C---:B-1----:R-:W-:Y:S02]  /*1180*/  IMAD R6, R14.reuse, UR9, RZ ;  /* 0x000000090e067c24 */ /* 0x042fe4000f8e02ff */
[----:B------:R-:W-:-:S05]  /*1190*/  IMAD.WIDE.U32 R14, R14, UR8, RZ ;  /* 0x000000080e0e7c25 */ /* 0x000fca000f8e00ff */
[----:B------:R-:W-:Y:S02]  /*11a0*/  IADD3 R6, PT, PT, R15, R6, RZ ;  /* 0x000000060f067210 */ /* 0x000fe40007ffe0ff */
.L_x_154:
        /* <DEDUP_REMOVED lines=39> */
.L_x_155:
[----:B------:R-:W1:Y:S01]  /*1420*/  LDC.64 R4, c[0x0][0x3c0] ;  /* 0x0000f000ff047b82 */ /* 0x000e620000000a00 */
[----:B------:R-:W-:-:S05]  /*1430*/  IADD3 R9, PT, PT, R9, R12, RZ ;  /* 0x0000000c09097210 */ /* 0x000fca0007ffe0ff */
[C---:B-1----:R-:W-:Y:S02]  /*1440*/  IMAD R2, R9.reuse, R5, RZ ;  /* 0x0000000509027224 */ /* 0x042fe400078e02ff */
[----:B------:R-:W-:-:S05]  /*1450*/  IMAD.WIDE.U32 R16, R9, R4, RZ ;  /* 0x0000000409107225 */ /* 0x000fca00078e00ff */
[----:B------:R-:W-:Y:S02]  /*1460*/  IADD3 R2, PT, PT, R17, R2, RZ ;  /* 0x0000000211027210 */ /* 0x000fe40007ffe0ff */
[----:B------:R-:W-:-:S07]  /*1470*/  MOV R12, R16 ;  /* 0x00000010000c7202 */ /* 0x000fce0000000f00 */
.L_x_156:
[C---:B------:R-:W-:Y:S01]  /*1480*/  IMAD.SHL.U32 R212, R193.reuse, 0x8, RZ ;  /* 0x00000008c1d47824 */ /* 0x040fe200078e00ff */
[----:B------:R-:W1:Y:S01]  /*1490*/  LDCU.128 UR4, c[0x0][0x3d0] ;  /* 0x00007a00ff0477ac */ /* 0x000e620008000c00 */
[--C-:B------:R-:W-:Y:S01]  /*14a0*/  SHF.R.U32.HI R9, RZ, 0x3, R193.reuse ;  /* 0x00000003ff097819 */ /* 0x100fe200000116c1 */
[----:B------:R-:W2:Y:S01]  /*14b0*/  S2UR UR18, SR_CgaCtaId ;  /* 0x00000000001279c3 */ /* 0x000ea20000008800 */
[----:B------:R-:W-:Y:S01]  /*14c0*/  VIADD R198, R198, -UR20 ;  /* 0x80000014c6c67c36 */ /* 0x000fe20008000000 */
[C---:B------:R-:W-:Y:S01]  /*14d0*/  LOP3.LUT R192, R212.reuse, 0x38, RZ, 0xc0, !PT ;  /* 0x00000038d4c07812 */ /* 0x040fe200078ec0ff */
[----:B------:R-:W3:Y:S01]  /*14e0*/  LDCU.64 UR12, c[0x0][0x390] ;  /* 0x00007200ff0c77ac */ /* 0x000ee20008000a00 */
[----:B------:R-:W-:Y:S01]  /*14f0*/  LOP3.LUT R208, R212, 0x1f8, RZ, 0xc0, !PT ;  /* 0x000001f8d4d07812 */ /* 0x000fe200078ec0ff */
[----:B------:R-:W-:Y:S01]  /*1500*/  IMAD.SHL.U32 R133, R193, 0x40, RZ ;  /* 0x00000040c1857824 */ /* 0x000fe200078e00ff */
[C---:B------:R-:W-:Y:S01]  /*1510*/  IADD3 R14, P1, PT, R192.reuse, R14, RZ ;  /* 0x0000000ec00e7210 */ /* 0x040fe20007f3e0ff */
[----:B------:R-:W4:Y:S01]  /*1520*/  LDCU.64 UR14, c[0x0][0x388] ;  /* 0x00007100ff0e77ac */ /* 0x000f220008000a00 */
[----:B------:R-:W-:Y:S01]  /*1530*/  IADD3 R16, P0, PT, R192, R12, RZ ;  /* 0x0000000cc0107210 */ /* 0x000fe20007f1e0ff */
[----:B------:R-:W-:Y:S01]  /*1540*/  BSSY.RECONVERGENT B0, `(.L_x_157) ;  /* 0x0000048000007945 */ /* 0x000fe20003800200 */
[----:B------:R-:W-:Y:S01]  /*1550*/  LOP3.LUT R11, R212, 0x1e00, RZ, 0xc0, !PT ;  /* 0x00001e00d40b7812 */ /* 0x000fe200078ec0ff */
[----:B------:R-:W-:Y:S01]  /*1560*/  IMAD.X R15, RZ, RZ, R6, P1 ;  /* 0x000000ffff0f7224 */ /* 0x000fe200008e0606 */
[----:B------:R-:W-:Y:S01]  /*1570*/  LOP3.LUT R208, R208, 0x38, R193, 0x78, !PT ;  /* 0x00000038d0d07812 */ /* 0x000fe200078e78c1 */
[----:B------:R-:W-:Y:S01]  /*1580*/  IMAD.X R17, RZ, RZ, R2, P0 ;  /* 0x000000ffff117224 */ /* 0x000fe200000e0602 */
[----:B------:R-:W-:Y:S01]  /*1590*/  SHF.R.S32.HI R2, RZ, 0x1f, R3 ;  /* 0x0000001fff027819 */ /* 0x000fe20000011403 */
[C---:B------:R-:W-:Y:S01]  /*15a0*/  IMAD.WIDE.U32 R6, R9.reuse, UR8, R14 ;  /* 0x0000000809067c25 */ /* 0x040fe2000f8e000e */
[----:B------:R-:W-:Y:S01]  /*15b0*/  IADD3 R10, P0, PT, R192, R10, RZ ;  /* 0x0000000ac00a7210 */ /* 0x000fe20007f1e0ff */
[----:B------:R-:W5:Y:S01]  /*15c0*/  LDCU.64 UR10, c[0x0][0x3c8] ;  /* 0x00007900ff0a77ac */ /* 0x000f620008000a00 */
[----:B------:R-:W-:Y:S01]  /*15d0*/  LOP3.LUT R208, R208, R11, RZ, 0xfc, !PT ;  /* 0x0000000bd0d07212 */ /* 0x000fe200078efcff */
[----:B------:R-:W-:Y:S01]  /*15e0*/  IMAD.WIDE.U32 R18, R9, R4, R16 ;  /* 0x0000000409127225 */ /* 0x000fe200078e0010 */
[----:B------:R-:W-:-:S02]  /*15f0*/  SHF.R.U32.HI R195, RZ, 0x1, R193 ;  /* 0x00000001ffc37819 */ /* 0x000fc400000116c1 */
[----:B------:R-:W-:Y:S01]  /*1600*/  LOP3.LUT R211, R192, 0x40, RZ, 0xfc, !PT ;  /* 0x00000040c0d37812 */ /* 0x000fe200078efcff */
[----:B-1----:R-:W-:Y:S01]  /*1610*/  IMAD R12, R2, UR4, RZ ;  /* 0x00000004020c7c24 */ /* 0x002fe2000f8e02ff */
[----:B------:R-:W-:Y:S01]  /*1620*/  LOP3.LUT R210, R192, 0x80, RZ, 0xfc, !PT ;  /* 0x00000080c0d27812 */ /* 0x000fe200078efcff */
[C---:B------:R-:W-:Y:S02]  /*1630*/  IMAD R7, R9.reuse, UR9, R7 ;  /* 0x0000000909077c24 */ /* 0x040fe4000f8e0207 */
        /* <DEDUP_REMOVED lines=55> */
.L_x_159:
[----:B------:R2:W-:Y:S02]  /*19b0*/  STS.128 [R208+0x8000], RZ ;  /* 0x008000ffd0007388 */ /* 0x0005e40000000c00 */
.L_x_158:
[----:B------:R-:W-:Y:S05]  /*19c0*/  BSYNC.RECONVERGENT B0 ;  /* 0x0000000000007941 */ /* 0x000fea0003800200 */
.L_x_157:
        /* <DEDUP_REMOVED lines=36> */
.L_x_162:
[----:B------:R4:W-:Y:S02]  /*1c10*/  STS.128 [R208+0x9000], RZ ;  /* 0x009000ffd0007388 */ /* 0x0009e40000000c00 */
.L_x_161:
[----:B------:R-:W-:Y:S05]  /*1c20*/  BSYNC.RECONVERGENT B0 ;  /* 0x0000000000007941 */ /* 0x000fea0003800200 */
.L_x_160:
        /* <DEDUP_REMOVED lines=36> */
.L_x_165:
[----:B------:R3:W-:Y:S02]  /*1e70*/  STS.128 [R208+0xa000], RZ ;  /* 0x00a000ffd0007388 */ /* 0x0007e40000000c00 */
.L_x_164:
[----:B------:R-:W-:Y:S05]  /*1e80*/  BSYNC.RECONVERGENT B0 ;  /* 0x0000000000007941 */ /* 0x000fea0003800200 */
.L_x_163:
        /* <DEDUP_REMOVED lines=37> */
.L_x_168:
[----:B------:R3:W-:Y:S02]  /*20e0*/  STS.128 [R208+0xb000], RZ ;  /* 0x00b000ffd0007388 */ /* 0x0007e40000000c00 */
.L_x_167:
[----:B------:R-:W-:Y:S05]  /*20f0*/  BSYNC.RECONVERGENT B0 ;  /* 0x0000000000007941 */ /* 0x000fea0003800200 */
.L_x_166:
        /* <DEDUP_REMOVED lines=32> */
.L_x_171:
[----:B------:R1:W-:Y:S02]  /*2300*/  STS.128 [R208+0x10000], RZ ;  /* 0x010000ffd0007388 */ /* 0x0003e40000000c00 */
.L_x_170:
[----:B------:R-:W-:Y:S05]  /*2310*/  BSYNC.RECONVERGENT B0 ;  /* 0x0000000000007941 */ /* 0x000fea0003800200 */
.L_x_169:
        /* <DEDUP_REMOVED lines=31> */
.L_x_174:
[----:B------:R3:W-:Y:S02]  /*2510*/  STS.128 [R208+0x11000], RZ ;  /* 0x011000ffd0007388 */ /* 0x0007e40000000c00 */
.L_x_173:
[----:B------:R-:W-:Y:S05]  /*2520*/  BSYNC.RECONVERGENT B0 ;  /* 0x0000000000007941 */ /* 0x000fea0003800200 */
.L_x_172:
        /* <DEDUP_REMOVED lines=31> */
.L_x_177:
[----:B------:R1:W-:Y:S01]  /*2720*/  STS.128 [R208+0x16000], RZ ;  /* 0x016000ffd0007388 */ /* 0x0003e20000000c00 */
[----:B------:R-:W-:Y:S05]  /*2730*/  BRA `(.L_x_178) ;  /* 0x00000000000c7947 */ /* 0x000fea0003800000 */
.L_x_176:
[----:B------:R1:W-:Y:S04]  /*2740*/  STS.128 [R208+0x12000], RZ ;  /* 0x012000ffd0007388 */ /* 0x0003e80000000c00 */
[----:B------:R1:W-:Y:S04]  /*2750*/  STS.128 [R208+0x14000], RZ ;  /* 0x014000ffd0007388 */ /* 0x0003e80000000c00 */
[----:B------:R1:W-:Y:S02]  /*2760*/  STS.128 [R208+0x16000], RZ ;  /* 0x016000ffd0007388 */ /* 0x0003e40000000c00 */
.L_x_178:
[----:B------:R-:W-:Y:S05]  /*2770*/  BSYNC.RECONVERGENT B0 ;  /* 0x0000000000007941 */ /* 0x000fea0003800200 */
.L_x_175:
[----:B------:R-:W-:Y:S01]  /*2780*/  ISETP.GE.AND P0, PT, R7, R6, PT ;  /* 0x000000060700720c */ /* 0x000fe20003f06270 */
[C---:B------:R-:W-:Y:S01]  /*2790*/  IMAD.SHL.U32 R194, R193.reuse, 0x20, RZ ;  /* 0x00000020c1c27824 */ /* 0x040fe200078e00ff */
[----:B------:R-:W-:Y:S01]  /*27a0*/  BSSY.RECONVERGENT B0, `(.L_x_179) ;  /* 0x0000021000007945 */ /* 0x000fe20003800200 */
[----:B-1----:R-:W-:-:S03]  /*27b0*/  LOP3.LUT R11, R193, 0x8, RZ, 0xc0, !PT ;  /* 0x00000008c10b7812 */ /* 0x002fc600078ec0ff */
        /* <DEDUP_REMOVED lines=30> */
.L_x_181:
[----:B------:R1:W-:Y:S02]  /*29a0*/  STS.128 [R208+0x17000], RZ ;  /* 0x017000ffd0007388 */ /* 0x0003e40000000c00 */
.L_x_180:
[----:B------:R-:W-:Y:S05]  /*29b0*/  BSYNC.RECONVERGENT B0 ;  /* 0x0000000000007941 */ /* 0x000fea0003800200 */
.L_x_179:
[----:B------:R-:W-:Y:S01]  /*29c0*/  IMAD.IADD R7, R88, 0x1, R7 ;  /* 0x0000000158077824 */ /* 0x000fe200078e0207 */
[----:B------:R-:W-:Y:S01]  /*29d0*/  LOP3.LUT R11, R2, R11, RZ, 0x3c, !PT ;  /* 0x0000000b020b7212 */ /* 0x000fe200078e3cff */
[----:B------:R-:W-:Y:S01]  /*29e0*/  IMAD.MOV.U32 R191, RZ, RZ, 0x20 ;  /* 0x00000020ffbf7424 */ /* 0x000fe200078e00ff */
[----:B------:R-:W-:Y:S01]  /*29f0*/  LOP3.LUT R90, R133, 0x400, RZ, 0xc0, !PT ;  /* 0x00000400855a7812 */ /* 0x000fe200078ec0ff */
[----:B------:R-:W-:Y:S01]  /*2a00*/  IMAD.MOV.U32 R86, RZ, RZ, 0x40 ;  /* 0x00000040ff567424 */ /* 0x000fe200078e00ff */
[----:B------:R-:W-:Y:S01]  /*2a10*/  LEA R95, R7, UR5, 0x1 ;  /* 0x00000005075f7c11 */ /* 0x000fe2000f8e08ff */
[----:B------:R-:W5:Y:S01]  /*2a20*/  LDCU UR4, c[0x0][0x50c] ;  /* 0x0000a180ff0477ac */ /* 0x000f620008000800 */
[----:B------:R-:W-:Y:S01]  /*2a30*/  LOP3.LUT P6, RZ, R193, 0x2, RZ, 0xc0, !PT ;  /* 0x00000002c1ff7812 */ /* 0x000fe200078cc0ff */
[----:B------:R-:W-:Y:S01]  /*2a40*/  IMAD R90, R11, 0x2, R90 ;  /* 0x000000020b5a7824 */ /* 0x000fe200078e025a */
[----:B------:R-:W-:Y:S01]  /*2a50*/  LOP3.LUT P0, RZ, R193, 0x4, RZ, 0xc0, !PT ;  /* 0x00000004c1ff7812 */ /* 0x000fe2000780c0ff */
[----:B------:R-:W-:Y:S01]  /*2a60*/  LDSM.16.M88.4 R72, [R95] ;  /* 0x000000005f48783b */ /* 0x000fe20000000200 */
[----:B------:R-:W-:Y:S01]  /*2a70*/  SEL R84, R191, 0xffffffe0, !P6 ;  /* 0xffffffe0bf547807 */ /* 0x000fe20007000000 */
[----:B------:R-:W-:Y:S01]  /*2a80*/  VIADD R87, R90, UR5 ;  /* 0x000000055a577c36 */ /* 0x000fe20008000000 */
[----:B------:R-:W-:Y:S01]  /*2a90*/  SEL R86, R86, 0xffffffc0, !P0 ;  /* 0xffffffc056567807 */ /* 0x000fe20004000000 */
[----:B------:R-:W2:Y:S02]  /*2aa0*/  LDSM.16.M88.4 R44, [R90+UR5+0xc000] ;  /* 0x00c000055a2c783b */ /* 0x000ea40008000200 */
[----:B------:R-:W-:-:S02]  /*2ab0*/  IMAD.IADD R94, R95, 0x1, R84 ;  /* 0x000000015f5e7824 */ /* 0x000fc400078e0254 */
[----:B------:R-:W4:Y:S01]  /*2ac0*/  LDSM.16.M88.4 R36, [R90+UR5+0xc800] ;  /* 0x00c800055a24783b */ /* 0x000f220008000200 */
[----:B------:R-:W-:Y:S02]  /*2ad0*/  IMAD.IADD R89, R87, 0x1, R84 ;  /* 0x0000000157597824 */ /* 0x000fe400078e0254 */
[--C-:B------:R-:W-:Y:S01]  /*2ae0*/  IMAD.IADD R93, R95, 0x1, R86.reuse ;  /* 0x000000015f5d7824 */ /* 0x100fe200078e0256 */
[----:B------:R-:W5:Y:S01]  /*2af0*/  LDSM.16.M88.4 R28, [R90+UR5+0xd000] ;  /* 0x00d000055a1c783b */ /* 0x000f620008000200 */
[----:B------:R-:W-:-:S03]  /*2b00*/  IMAD.IADD R87, R87, 0x1, R86 ;  /* 0x0000000157577824 */ /* 0x000fc600078e0256 */
[----:B------:R-:W5:Y:S01]  /*2b10*/  LDSM.16.M88.4 R64, [R90+UR5+0xd800] ;  /* 0x00d800055a40783b */ /* 0x000f620008000200 */
[C---:B------:R-:W-:Y:S01]  /*2b20*/  IADD3 R91, PT, PT, R84.reuse, R93, RZ ;  /* 0x0000005d545b7210 */ /* 0x040fe20007ffe0ff */
[----:B------:R-:W-:Y:S02]  /*2b30*/  IMAD.IADD R85, R84, 0x1, R87 ;  /* 0x0000000154557824 */ /* 0x000fe400078e0257 */
[----:B------:R-:W-:Y:S04]  /*2b40*/  LDSM.16.M88.4 R8, [R94] ;  /* 0x000000005e08783b */ /* 0x000fe80000000200 */
[----:B------:R-:W5:Y:S04]  /*2b50*/  LDSM.16.M88.4 R60, [R89+0xc000] ;  /* 0x00c00000593c783b */ /* 0x000f680000000200 */
[----:B------:R-:W5:Y:S04]  /*2b60*/  LDSM.16.M88.4 R52, [R89+0xc800] ;  /* 0x00c800005934783b */ /* 0x000f680000000200 */
[----:B------:R-:W5:Y:S04]  /*2b70*/  LDSM.16.M88.4 R20, [R89+0xd000] ;  /* 0x00d000005914783b */ /* 0x000f680000000200 */
[----:B---3--:R-:W3:Y:S04]  /*2b80*/  LDSM.16.M88.4 R12, [R89+0xd800] ;  /* 0x00d80000590c783b */ /* 0x008ee80000000200 */
[----:B------:R-:W-:Y:S01]  /*2b90*/  LDSM.16.M88.4 R16, [R93] ;  /* 0x000000005d10783b */ /* 0x000fe20000000200 */
[C---:B--2---:R-:W-:Y:S03]  /*2ba0*/  HMMA.16816.F32 R48, R72.reuse, R44, RZ ;  /* 0x0000002c4830723c */ /* 0x044fe600000018ff */
[----:B-1----:R-:W1:Y:S04]  /*2bb0*/  LDSM.16.M88.4 R4, [R87+0xc000] ;  /* 0x00c000005704783b */ /* 0x002e680000000200 */
[----:B------:R-:W2:Y:S01]  /*2bc0*/  LDSM.16.M88.4 R56, [R87+0xc800] ;  /* 0x00c800005738783b */ /* 0x000ea20000000200 */
[C---:B----4-:R-:W-:Y:S03]  /*2bd0*/  HMMA.16816.F32 R40, R72.reuse, R36, RZ ;  /* 0x000000244828723c */ /* 0x050fe600000018ff */
[----:B------:R-:W-:Y:S04]  /*2be0*/  LDSM.16.M88.4 R76, [R91] ;  /* 0x000000005b4c783b */ /* 0x000fe80000000200 */
[----:B------:R-:W-:Y:S01]  /*2bf0*/  LDSM.16.M88.4 R80, [R85+0xd800] ;  /* 0x00d800005550783b */ /* 0x000fe20000000200 */
[C---:B------:R-:W-:Y:S03]  /*2c00*/  HMMA.16816.F32 R44, R72.reuse, R46, RZ ;  /* 0x0000002e482c723c */ /* 0x040fe600000018ff */
[----:B------:R-:W-:Y:S04]  /*2c10*/  LDSM.16.M88.4 R68, [R95+0x4000] ;  /* 0x004000005f44783b */ /* 0x000fe80000000200 */
[----:B------:R-:W0:Y:S01]  /*2c20*/  LDGDEPBAR ;  /* 0x00000000000079af */ /* 0x000e220000000000 */
[C---:B------:R-:W-:Y:S08]  /*2c30*/  HMMA.16816.F32 R36, R72.reuse, R38, RZ ;  /* 0x000000264824723c */ /* 0x040ff000000018ff */
[C---:B-----5:R-:W-:Y:S08]  /*2c40*/  HMMA.16816.F32 R32, R72.reuse, R28, RZ ;  /* 0x0000001c4820723c */ /* 0x060ff000000018ff */
[C---:B------:R-:W-:Y:S08]  /*2c50*/  HMMA.16816.F32 R28, R72.reuse, R30, RZ ;  /* 0x0000001e481c723c */ /* 0x040ff000000018ff */
[C---:B------:R-:W-:Y:S08]  /*2c60*/  HMMA.16816.F32 R24, R72.reuse, R64, RZ ;  /* 0x000000404818723c */ /* 0x040ff000000018ff */
[----:B------:R-:W-:Y:S01]  /*2c70*/  HMMA.16816.F32 R72, R72, R66, RZ ;  /* 0x000000424848723c */ /* 0x000fe200000018ff */
[----:B------:R-:W-:Y:S07]  /*2c80*/  LDSM.16.M88.4 R64, [R90+UR5+0xe000] ;  /* 0x00e000055a40783b */ /* 0x000fee0008000200 */
[C---:B------:R-:W-:Y:S08]  /*2c90*/  HMMA.16816.F32 R48, R8.reuse, R60, R48 ;  /* 0x0000003c0830723c */ /* 0x040ff00000001830 */
[C---:B------:R-:W-:Y:S01]  /*2ca0*/  HMMA.16816.F32 R44, R8.reuse, R62, R44 ;  /* 0x0000003e082c723c */ /* 0x040fe2000000182c */
[----:B------:R-:W-:Y:S07]  /*2cb0*/  LDSM.16.M88.4 R60, [R90+UR5+0xe800] ;  /* 0x00e800055a3c783b */ /* 0x000fee0008000200 */
[C---:B------:R-:W-:Y:S08]  /*2cc0*/  HMMA.16816.F32 R40, R8.reuse, R52, R40 ;  /* 0x000000340828723c */ /* 0x040ff00000001828 */
[C---:B------:R-:W-:Y:S01]  /*2cd0*/  HMMA.16816.F32 R36, R8.reuse, R54, R36 ;  /* 0x000000360824723c */ /* 0x040fe20000001824 */
[----:B------:R-:W4:Y:S07]  /*2ce0*/  LDSM.16.M88.4 R52, [R87+0xd000] ;  /* 0x00d000005734783b */ /* 0x000f2e0000000200 */
[C---:B------:R-:W-:Y:S08]  /*2cf0*/  HMMA.16816.F32 R32, R8.reuse, R20, R32 ;  /* 0x000000140820723c */ /* 0x040ff00000001820 */
[C---:B------:R-:W-:Y:S01]  /*2d00*/  HMMA.16816.F32 R28, R8.reuse, R22, R28 ;  /* 0x00000016081c723c */ /* 0x040fe2000000181c */
[----:B------:R-:W5:Y:S07]  /*2d10*/  LDSM.16.M88.4 R20, [R87+0xd800] ;  /* 0x00d800005714783b */ /* 0x000f6e0000000200 */
[C---:B---3--:R-:W-:Y:S08]  /*2d20*/  HMMA.16816.F32 R24, R8.reuse, R12, R24 ;  /* 0x0000000c0818723c */ /* 0x048ff00000001818 */
[----:B------:R-:W-:Y:S01]  /*2d30*/  HMMA.16816.F32 R72, R8, R14, R72 ;  /* 0x0000000e0848723c */ /* 0x000fe20000001848 */
[----:B------:R-:W3:Y:S04]  /*2d40*/  LDSM.16.M88.4 R12, [R85+0xc000] ;  /* 0x00c00000550c783b */ /* 0x000ee80000000200 */
[----:B------:R-:W3:Y:S03]  /*2d50*/  LDSM.16.M88.4 R8, [R85+0xc800] ;  /* 0x00c800005508783b */ /* 0x000ee60000000200 */
[C---:B-1----:R-:W-:Y:S08]  /*2d60*/  HMMA.16816.F32 R48, R16.reuse, R4, R48 ;  /* 0x000000041030723c */ /* 0x042ff00000001830 */
[C---:B------:R-:W-:Y:S01]  /*2d70*/  HMMA.16816.F32 R44, R16.reuse, R6, R44 ;  /* 0x00000006102c723c */ /* 0x040fe2000000182c */
[----:B------:R-:W1:Y:S07]  /*2d80*/  LDSM.16.M88.4 R4, [R85+0xd000] ;  /* 0x00d000005504783b */ /* 0x000e6e0000000200 */
[C---:B--2---:R-:W-:Y:S08]  /*2d90*/  HMMA.16816.F32 R40, R16.reuse, R56, R40 ;  /* 0x000000381028723c */ /* 0x044ff00000001828 */
[C---:B------:R-:W-:Y:S01]  /*2da0*/  HMMA.16816.F32 R36, R16.reuse, R58, R36 ;  /* 0x0000003a1024723c */ /* 0x040fe20000001824 */
[----:B------:R-:W2:Y:S07]  /*2db0*/  LDSM.16.M88.4 R56, [R90+UR5+0xf000] ;  /* 0x00f000055a38783b */ /* 0x000eae0008000200 */
[C---:B----4-:R-:W-:Y:S08]  /*2dc0*/  HMMA.16816.F32 R32, R16.reuse, R52, R32 ;  /* 0x000000341020723c */ /* 0x050ff00000001820 */
[C---:B------:R-:W-:Y:S01]  /*2dd0*/  HMMA.16816.F32 R28, R16.reuse, R54, R28 ;  /* 0x00000036101c723c */ /* 0x040fe2000000181c */
[----:B------:R-:W4:Y:S07]  /*2de0*/  LDSM.16.M88.4 R52, [R90+UR5+0xf800] ;  /* 0x00f800055a34783b */ /* 0x000f2e0008000200 */
[C---:B-----5:R-:W-:Y:S08]  /*2df0*/  HMMA.16816.F32 R24, R16.reuse, R20, R24 ;  /* 0x000000141018723c */ /* 0x060ff00000001818 */
[----:B------:R-:W-:Y:S01]  /*2e00*/  HMMA.16816.F32 R72, R16, R22, R72 ;  /* 0x000000161048723c */ /* 0x000fe20000001848 */
[----:B------:R-:W-:Y:S04]  /*2e10*/  LDSM.16.M88.4 R20, [R94+0x4000] ;  /* 0x004000005e14783b */ /* 0x000fe80000000200 */
[----:B------:R-:W-:Y:S03]  /*2e20*/  LDSM.16.M88.4 R16, [R89+0xe000] ;  /* 0x00e000005910783b */ /* 0x000fe60000000200 */
[C---:B---3--:R-:W-:Y:S08]  /*2e30*/  HMMA.16816.F32 R48, R76.reuse, R12, R48 ;  /* 0x0000000c4c30723c */ /* 0x048ff00000001830 */
[C---:B------:R-:W-:Y:S01]  /*2e40*/  HMMA.16816.F32 R44, R76.reuse, R14, R44 ;  /* 0x0000000e4c2c723c */ /* 0x040fe2000000182c */
[----:B------:R-:W3:Y:S07]  /*2e50*/  LDSM.16.M88.4 R12, [R89+0xe800] ;  /* 0x00e80000590c783b */ /* 0x000eee0000000200 */
[C---:B------:R-:W-:Y:S08]  /*2e60*/  HMMA.16816.F32 R40, R76.reuse, R8, R40 ;  /* 0x000000084c28723c */ /* 0x040ff00000001828 */
[C---:B------:R-:W-:Y:S01]  /*2e70*/  HMMA.16816.F32 R36, R76.reuse, R10, R36 ;  /* 0x0000000a4c24723c */ /* 0x040fe20000001824 */
[----:B------:R-:W5:Y:S07]  /*2e80*/  LDSM.16.M88.4 R8, [R89+0xf000] ;  /* 0x00f000005908783b */ /* 0x000f6e0000000200 */
[C---:B-1----:R-:W-:Y:S08]  /*2e90*/  HMMA.16816.F32 R32, R76.reuse, R4, R32 ;  /* 0x000000044c20723c */ /* 0x042ff00000001820 */
[C---:B------:R-:W-:Y:S01]  /*2ea0*/  HMMA.16816.F32 R28, R76.reuse, R6, R28 ;  /* 0x000000064c1c723c */ /* 0x040fe2000000181c */
[----:B------:R-:W1:Y:S07]  /*2eb0*/  LDSM.16.M88.4 R4, [R89+0xf800] ;  /* 0x00f800005904783b */ /* 0x000e6e0000000200 */
[C---:B------:R-:W-:Y:S08]  /*2ec0*/  HMMA.16816.F32 R24, R76.reuse, R80, R24 ;  /* 0x000000504c18723c */ /* 0x040ff00000001818 */
[----:B------:R-:W-:Y:S08]  /*2ed0*/  HMMA.16816.F32 R72, R76, R82, R72 ;  /* 0x000000524c48723c */ /* 0x000ff00000001848 */
[C---:B------:R-:W-:Y:S08]  /*2ee0*/  HMMA.16816.F32 R48, R68.reuse, R64, R48 ;  /* 0x000000404430723c */ /* 0x040ff00000001830 */
[C---:B------:R-:W-:Y:S08]  /*2ef0*/  HMMA.16816.F32 R44, R68.reuse, R66, R44 ;  /* 0x00000042442c723c */ /* 0x040ff0000000182c */
[C---:B------:R-:W-:Y:S08]  /*2f00*/  HMMA.16816.F32 R40, R68.reuse, R60, R40 ;  /* 0x0000003c4428723c */ /* 0x040ff00000001828 */
[C---:B------:R-:W-:Y:S08]  /*2f10*/  HMMA.16816.F32 R36, R68.reuse, R62, R36 ;  /* 0x0000003e4424723c */ /* 0x040ff00000001824 */
[C---:B--2---:R-:W-:Y:S08]  /*2f20*/  HMMA.16816.F32 R32, R68.reuse, R56, R32 ;  /* 0x000000384420723c */ /* 0x044ff00000001820 */
[C---:B------:R-:W-:Y:S01]  /*2f30*/  HMMA.16816.F32 R60, R68.reuse, R58, R28 ;  /* 0x0000003a443c723c */ /* 0x040fe2000000181c */
[----:B------:R-:W-:Y:S04]  /*2f40*/  LDSM.16.M88.4 R56, [R93+0x4000] ;  /* 0x004000005d38783b */ /* 0x000fe80000000200 */
[----:B------:R-:W-:Y:S03]  /*2f50*/  LDSM.16.M88.4 R28, [R87+0xe000] ;  /* 0x00e00000571c783b */ /* 0x000fe60000000200 */
[C---:B----4-:R-:W-:Y:S01]  /*2f60*/  HMMA.16816.F32 R64, R68.reuse, R52, R24 ;  /* 0x000000344440723c */ /* 0x050fe20000001818 */
[----:B------:R-:W2:Y:S07]  /*2f70*/  LDSM.16.M88.4 R24, [R87+0xe800] ;  /* 0x00e800005718783b */ /* 0x000eae0000000200 */
[----:B------:R-:W-:Y:S01]  /*2f80*/  HMMA.16816.F32 R72, R68, R54, R72 ;  /* 0x000000364448723c */ /* 0x000fe20000001848 */
[----:B------:R-:W-:Y:S04]  /*2f90*/  LDSM.16.M88.4 R52, [R85+0xf000] ;  /* 0x00f000005534783b */ /* 0x000fe80000000200 */
[----:B------:R-:W-:Y:S03]  /*2fa0*/  LDSM.16.M88.4 R68, [R85+0xf800] ;  /* 0x00f800005544783b */ /* 0x000fe60000000200 */
[C---:B---3--:R-:W-:Y:S08]  /*2fb0*/  HMMA.16816.F32 R40, R20.reuse, R12, R40 ;  /* 0x0000000c1428723c */ /* 0x048ff00000001828 */
[C---:B------:R-:W-:Y:S01]  /*2fc0*/  HMMA.16816.F32 R36, R20.reuse, R14, R36 ;  /* 0x0000000e1424723c */ /* 0x040fe20000001824 */
[----:B------:R-:W-:Y:S07]  /*2fd0*/  LDSM.16.M88.4 R12, [R91+0x4000] ;  /* 0x004000005b0c783b */ /* 0x000fee0000000200 */
[C---:B-----5:R-:W-:Y:S08]  /*2fe0*/  HMMA.16816.F32 R32, R20.reuse, R8, R32 ;  /* 0x000000081420723c */ /* 0x060ff00000001820 */
[C---:B------:R-:W-:Y:S01]  /*2ff0*/  HMMA.16816.F32 R60, R20.reuse, R10, R60 ;  /* 0x0000000a143c723c */ /* 0x040fe2000000183c */
[----:B------:R-:W3:Y:S07]  /*3000*/  LDSM.16.M88.4 R8, [R87+0xf000] ;  /* 0x00f000005708783b */ /* 0x000eee0000000200 */
[C---:B-1----:R-:W-:Y:S08]  /*3010*/  HMMA.16816.F32 R64, R20.reuse, R4, R64 ;  /* 0x000000041440723c */ /* 0x042ff00000001840 */
[C---:B------:R-:W-:Y:S01]  /*3020*/  HMMA.16816.F32 R72, R20.reuse, R6, R72 ;  /* 0x000000061448723c */ /* 0x040fe20000001848 */
[----:B------:R-:W1:Y:S07]  /*3030*/  LDSM.16.M88.4 R4, [R85+0xe000] ;  /* 0x00e000005504783b */ /* 0x000e6e0000000200 */
[C---:B------:R-:W-:Y:S08]  /*3040*/  HMMA.16816.F32 R48, R20.reuse, R16, R48 ;  /* 0x000000101430723c */ /* 0x040ff00000001830 */
[----:B------:R-:W-:Y:S01]  /*3050*/  HMMA.16816.F32 R44, R20, R18, R44 ;  /* 0x00000012142c723c */ /* 0x000fe2000000182c */
[----:B------:R-:W4:Y:S04]  /*3060*/  LDSM.16.M88.4 R20, [R87+0xf800] ;  /* 0x00f800005714783b */ /* 0x000f280000000200 */
[----:B------:R-:W5:Y:S03]  /*3070*/  LDSM.16.M88.4 R16, [R85+0xe800] ;  /* 0x00e800005510783b */ /* 0x000f660000000200 */
[C---:B--2---:R-:W-:Y:S08]  /*3080*/  HMMA.16816.F32 R40, R56.reuse, R24, R40 ;  /* 0x000000183828723c */ /* 0x044ff00000001828 */
[C---:B------:R-:W-:Y:S08]  /*3090*/  HMMA.16816.F32 R48, R56.reuse, R28, R48 ;  /* 0x0000001c3830723c */ /* 0x040ff00000001830 */
[C---:B------:R-:W-:Y:S01]  /*30a0*/  HMMA.16816.F32 R44, R56.reuse, R30, R44 ;  /* 0x0000001e382c723c */ /* 0x040fe2000000182c */
[----:B------:R-:W-:Y:S07]  /*30b0*/  LDSM.16.M88.4 R28, [R95+0x8000] ;  /* 0x008000005f1c783b */ /* 0x000fee0000000200 */
[C---:B------:R-:W-:Y:S01]  /*30c0*/  HMMA.16816.F32 R36, R56.reuse, R26, R36 ;  /* 0x0000001a3824723c */ /* 0x040fe20000001824 */
[----:B------:R-:W2:Y:S07]  /*30d0*/  LDSM.16.M88.4 R24, [R90+UR5+0x10000] ;  /* 0x010000055a18783b */ /* 0x000eae0008000200 */
[C---:B---3--:R-:W-:Y:S08]  /*30e0*/  HMMA.16816.F32 R32, R56.reuse, R8, R32 ;  /* 0x000000083820723c */ /* 0x048ff00000001820 */
[----:B------:R-:W-:Y:S01]  /*30f0*/  HMMA.16816.F32 R60, R56, R10, R60 ;  /* 0x0000000a383c723c */ /* 0x000fe2000000183c */
[----:B------:R-:W-:Y:S07]  /*3100*/  LDSM.16.M88.4 R8, [R89+0x10000] ;  /* 0x010000005908783b */ /* 0x000fee0000000200 */
[C---:B-1----:R-:W-:Y:S01]  /*3110*/  HMMA.16816.F32 R76, R12.reuse, R4, R48 ;  /* 0x000000040c4c723c */ /* 0x042fe20000001830 */
[----:B------:R-:W1:Y:S07]  /*3120*/  LDSM.16.M88.4 R48, [R94+0x8000] ;  /* 0x008000005e30783b */ /* 0x000e6e0000000200 */
[----:B------:R-:W-:Y:S01]  /*3130*/  HMMA.16816.F32 R44, R12, R6, R44 ;  /* 0x000000060c2c723c */ /* 0x000fe2000000182c */
[----:B------:R-:W-:Y:S07]  /*3140*/  LDSM.16.M88.4 R4, [R87+0x10000] ;  /* 0x010000005704783b */ /* 0x000fee0000000200 */
[C---:B----4-:R-:W-:Y:S08]  /*3150*/  HMMA.16816.F32 R64, R56.reuse, R20, R64 ;  /* 0x000000143840723c */ /* 0x050ff00000001840 */
[----:B------:R-:W-:Y:S01]  /*3160*/  HMMA.16816.F32 R72, R56, R22, R72 ;  /* 0x000000163848723c */ /* 0x000fe20000001848 */
[----:B------:R-:W3:Y:S04]  /*3170*/  LDSM.16.M88.4 R20, [R90+UR5+0x10800] ;  /* 0x010800055a14783b */ /* 0x000ee80008000200 */
[----:B------:R-:W-:Y:S03]  /*3180*/  LDSM.16.M88.4 R56, [R85+0x11000] ;  /* 0x011000005538783b */ /* 0x000fe60000000200 */
[C---:B-----5:R-:W-:Y:S08]  /*3190*/  HMMA.16816.F32 R40, R12.reuse, R16, R40 ;  /* 0x000000100c28723c */ /* 0x060ff00000001828 */
[----:B------:R-:W-:Y:S01]  /*31a0*/  HMMA.16816.F32 R36, R12, R18, R36 ;  /* 0x000000120c24723c */ /* 0x000fe20000001824 */
[----:B------:R-:W4:Y:S07]  /*31b0*/  LDSM.16.M88.4 R16, [R93+0x8000] ;  /* 0x008000005d10783b */ /* 0x000f2e0000000200 */
[C---:B--2---:R-:W-:Y:S08]  /*31c0*/  HMMA.16816.F32 R76, R28.reuse, R24, R76 ;  /* 0x000000181c4c723c */ /* 0x044ff0000000184c */
[----:B------:R-:W-:Y:S01]  /*31d0*/  HMMA.16816.F32 R44, R28, R26, R44 ;  /* 0x0000001a1c2c723c */ /* 0x000fe2000000182c */
[----:B------:R-:W-:Y:S07]  /*31e0*/  LDSM.16.M88.4 R24, [R85+0x10000] ;  /* 0x010000005518783b */ /* 0x000fee0000000200 */
[C---:B------:R-:W-:Y:S08]  /*31f0*/  HMMA.16816.F32 R32, R12.reuse, R52, R32 ;  /* 0x000000340c20723c */ /* 0x040ff00000001820 */
[C---:B------:R-:W-:Y:S01]  /*3200*/  HMMA.16816.F32 R60, R12.reuse, R54, R60 ;  /* 0x000000360c3c723c */ /* 0x040fe2000000183c */
[----:B------:R-:W-:Y:S07]  /*3210*/  LDSM.16.M88.4 R52, [R91+0x8000] ;  /* 0x008000005b34783b */ /* 0x000fee0000000200 */
[C---:B------:R-:W-:Y:S08]  /*3220*/  HMMA.16816.F32 R64, R12.reuse, R68, R64 ;  /* 0x000000440c40723c */ /* 0x040ff00000001840 */
[----:B------:R-:W-:Y:S01]  /*3230*/  HMMA.16816.F32 R72, R12, R70, R72 ;  /* 0x000000460c48723c */ /* 0x000fe20000001848 */
[----:B------:R-:W2:Y:S07]  /*3240*/  LDSM.16.M88.4 R12, [R89+0x10800] ;  /* 0x01080000590c783b */ /* 0x000eae0000000200 */
[C---:B-1----:R-:W-:Y:S08]  /*3250*/  HMMA.16816.F32 R76, R48.reuse, R8, R76 ;  /* 0x00000008304c723c */ /* 0x042ff0000000184c */
[----:B------:R-:W-:Y:S01]  /*3260*/  HMMA.16816.F32 R44, R48, R10, R44 ;  /* 0x0000000a302c723c */ /* 0x000fe2000000182c */
[----:B------:R-:W1:Y:S07]  /*3270*/  LDSM.16.M88.4 R8, [R87+0x10800] ;  /* 0x010800005708783b */ /* 0x000e6e0000000200 */
[----:B---3--:R-:W-:Y:S08]  /*3280*/  HMMA.16816.F32 R40, R28, R20, R40 ;  /* 0x000000141c28723c */ /* 0x008ff00000001828 */
[----:B----4-:R-:W-:Y:S08]  /*3290*/  HMMA.16816.F32 R76, R16, R4, R76 ;  /* 0x00000004104c723c */ /* 0x010ff0000000184c */
[----:B------:R-:W-:Y:S01]  /*32a0*/  HMMA.16816.F32 R36, R28, R22, R36 ;  /* 0x000000161c24723c */ /* 0x000fe20000001824 */
[----:B------:R-:W-:Y:S07]  /*32b0*/  LDSM.16.M88.4 R20, [R85+0x10800] ;  /* 0x010800005514783b */ /* 0x000fee0000000200 */
[----:B------:R-:W-:Y:S01]  /*32c0*/  HMMA.16816.F32 R44, R16, R6, R44 ;  /* 0x00000006102c723c */ /* 0x000fe2000000182c */
[----:B------:R-:W3:Y:S07]  /*32d0*/  LDSM.16.M88.4 R4, [R90+UR5+0x11000] ;  /* 0x011000055a04783b */ /* 0x000eee0008000200 */
[C---:B--2---:R-:W-:Y:S08]  /*32e0*/  HMMA.16816.F32 R40, R48.reuse, R12, R40 ;  /* 0x0000000c3028723c */ /* 0x044ff00000001828 */
[----:B------:R-:W-:Y:S01]  /*32f0*/  HMMA.16816.F32 R36, R48, R14, R36 ;  /* 0x0000000e3024723c */ /* 0x000fe20000001824 */
[----:B------:R-:W2:Y:S07]  /*3300*/  LDSM.16.M88.4 R12, [R89+0x11000] ;  /* 0x01100000590c783b */ /* 0x000eae0000000200 */
[----:B------:R-:W-:Y:S08]  /*3310*/  HMMA.16816.F32 R76, R52, R24, R76 ;  /* 0x00000018344c723c */ /* 0x000ff0000000184c */
[----:B-1----:R-:W-:Y:S08]  /*3320*/  HMMA.16816.F32 R40, R16, R8, R40 ;  /* 0x000000081028723c */ /* 0x002ff00000001828 */
[----:B------:R-:W-:Y:S01]  /*3330*/  HMMA.16816.F32 R44, R52, R26, R44 ;  /* 0x0000001a342c723c */ /* 0x000fe2000000182c */
[----:B------:R-:W1:Y:S02]  /*3340*/  LDSM.16.M88.4 R24, [R90+UR5+0x11800] ;  /* 0x011800055a18783b */ /* 0x000e640008000200 */
[----:B------:R-:W-:Y:S01]  /*3350*/  FMUL.FTZ R68, R76, UR4 ;  /* 0x000000044c447c20 */ /* 0x000fe20008410000 */
[----:B------:R-:W-:Y:S01]  /*3360*/  FMUL.FTZ R70, R78, UR4 ;  /* 0x000000044e467c20 */ /* 0x000fe20008410000 */
[----:B------:R-:W-:Y:S01]  /*3370*/  FMUL.FTZ R69, R77, UR4 ;  /* 0x000000044d457c20 */ /* 0x000fe20008410000 */
[----:B------:R-:W-:-:S02]  /*3380*/  FMUL.FTZ R71, R79, UR4 ;  /* 0x000000044f477c20 */ /* 0x000fc40008410000 */
[----:B---3--:R-:W-:Y:S01]  /*3390*/  HMMA.16816.F32 R32, R28, R4, R32 ;  /* 0x000000041c20723c */ /* 0x008fe20000001820 */
[----:B------:R-:W-:Y:S07]  /*33a0*/  MUFU.TANH R68, R68 ;  /* 0x0000004400447308 */ /* 0x000fee0000002400 */
[----:B------:R-:W-:Y:S01]  /*33b0*/  HMMA.16816.F32 R40, R52, R20, R40 ;  /* 0x000000143428723c */ /* 0x000fe20000001828 */
[----:B------:R-:W3:Y:S02]  /*33c0*/  MUFU.TANH R70, R70 ;  /* 0x0000004600467308 */ /* 0x000ee40000002400 */
[----:B------:R-:W-:Y:S01]  /*33d0*/  FMUL.FTZ R44, R44, UR4 ;  /* 0x000000042c2c7c20 */ /* 0x000fe20008410000 */
[----:B------:R-:W-:Y:S01]  /*33e0*/  FMUL.FTZ R21, R46, UR4 ;  /* 0x000000042e157c20 */ /* 0x000fe20008410000 */
[----:B------:R-:W-:Y:S01]  /*33f0*/  FMUL.FTZ R20, R45, UR4 ;  /* 0x000000042d147c20 */ /* 0x000fe20008410000 */
[----:B------:R-:W-:-:S02]  /*3400*/  FMUL.FTZ R45, R47, UR4 ;  /* 0x000000042f2d7c20 */ /* 0x000fc40008410000 */
[----:B------:R-:W-:Y:S01]  /*3410*/  HMMA.16816.F32 R36, R16, R10, R36 ;  /* 0x0000000a1024723c */ /* 0x000fe20000001824 */
[----:B------:R-:W4:Y:S01]  /*3420*/  LDSM.16.M88.4 R8, [R87+0x11000] ;  /* 0x011000005708783b */ /* 0x000f220000000200 */
[----:B------:R-:W-:Y:S06]  /*3430*/  MUFU.TANH R69, R69 ;  /* 0x0000004500457308 */ /* 0x000fec0000002400 */
[----:B------:R-:W-:Y:S01]  /*3440*/  HMMA.16816.F32 R60, R28, R6, R60 ;  /* 0x000000061c3c723c */ /* 0x000fe2000000183c */
[----:B------:R-:W5:Y:S01]  /*3450*/  LDSM.16.M88.4 R4, [R89+0x11800] ;  /* 0x011800005904783b */ /* 0x000f620000000200 */
[----:B------:R-:W3:Y:S06]  /*3460*/  MUFU.TANH R71, R71 ;  /* 0x0000004700477308 */ /* 0x000eec0000002400 */
[----:B--2---:R-:W-:Y:S01]  /*3470*/  HMMA.16816.F32 R32, R48, R12, R32 ;  /* 0x0000000c3020723c */ /* 0x004fe20000001820 */
[----:B------:R-:W-:Y:S01]  /*3480*/  FMUL.FTZ R12, R40, UR4 ;  /* 0x00000004280c7c20 */ /* 0x000fe20008410000 */
[----:B------:R-:W-:Y:S01]  /*3490*/  MUFU.TANH R44, R44 ;  /* 0x0000002c002c7308 */ /* 0x000fe20000002400 */
[----:B------:R-:W-:-:S05]  /*34a0*/  FMUL.FTZ R40, R42, UR4 ;  /* 0x000000042a287c20 */ /* 0x000fca0008410000 */
[----:B------:R-:W-:Y:S01]  /*34b0*/  HMMA.16816.F32 R36, R52, R22, R36 ;  /* 0x000000163424723c */ /* 0x000fe20000001824 */
[----:B------:R-:W-:Y:S01]  /*34c0*/  FMUL.FTZ R22, R41, UR4 ;  /* 0x0000000429167c20 */ /* 0x000fe20008410000 */
[----:B------:R2:W-:Y:S01]  /*34d0*/  MUFU.TANH R23, R12 ;  /* 0x0000000c00177308 */ /* 0x0005e20000002400 */
[----:B------:R-:W-:-:S05]  /*34e0*/  FMUL.FTZ R41, R43, UR4 ;  /* 0x000000042b297c20 */ /* 0x000fca0008410000 */
[----:B------:R-:W-:Y:S02]  /*34f0*/  HMMA.16816.F32 R60, R48, R14, R60 ;  /* 0x0000000e303c723c */ /* 0x000fe4000000183c */
[----:B------:R-:W-:Y:S06]  /*3500*/  MUFU.TANH R21, R21 ;  /* 0x0000001500157308 */ /* 0x000fec0000002400 */
[----:B-1----:R-:W-:Y:S02]  /*3510*/  HMMA.16816.F32 R64, R28, R24, R64 ;  /* 0x000000181c40723c */ /* 0x002fe40000001840 */
[----:B------:R-:W-:Y:S01]  /*3520*/  MUFU.TANH R20, R20 ;  /* 0x0000001400147308 */ /* 0x000fe20000002400 */
[----:B--2---:R-:W1:Y:S01]  /*3530*/  LDSM.16.M88.4 R12, [R87+0x11800] ;  /* 0x01180000570c783b */ /* 0x004e620000000200 */
[----:B------:R-:W-:Y:S01]  /*3540*/  FMUL.FTZ R24, R36, UR4 ;  /* 0x0000000424187c20 */ /* 0x000fe20008410000 */
[----:B------:R-:W-:Y:S01]  /*3550*/  FMUL.FTZ R36, R38, UR4 ;  /* 0x0000000426247c20 */ /* 0x000fe20008410000 */
[----:B------:R-:W-:-:S02]  /*3560*/  FMUL.FTZ R25, R37, UR4 ;  /* 0x0000000425197c20 */ /* 0x000fc40008410000 */
[----:B------:R-:W-:Y:S02]  /*3570*/  HMMA.16816.F32 R72, R28, R26, R72 ;  /* 0x0000001a1c48723c */ /* 0x000fe40000001848 */
[----:B------:R-:W2:Y:S06]  /*3580*/  MUFU.TANH R45, R45 ;  /* 0x0000002d002d7308 */ /* 0x000eac0000002400 */
[C---:B----4-:R-:W-:Y:S02]  /*3590*/  HMMA.16816.F32 R32, R16.reuse, R8, R32 ;  /* 0x000000081020723c */ /* 0x050fe40000001820 */
[----:B------:R-:W4:Y:S06]  /*35a0*/  MUFU.TANH R40, R40 ;  /* 0x0000002800287308 */ /* 0x000f2c0000002400 */
[----:B------:R-:W-:Y:S01]  /*35b0*/  HMMA.16816.F32 R60, R16, R10, R60 ;  /* 0x0000000a103c723c */ /* 0x000fe2000000183c */
[----:B------:R-:W2:Y:S01]  /*35c0*/  LDSM.16.M88.4 R8, [R85+0x11800] ;  /* 0x011800005508783b */ /* 0x000ea20000000200 */
[----:B------:R-:W-:Y:S01]  /*35d0*/  MUFU.TANH R22, R22 ;  /* 0x0000001600167308 */ /* 0x000fe20000002400 */
[----:B------:R-:W-:-:S05]  /*35e0*/  DEPBAR.LE SB0, 0x0 ;  /* 0x000080000000791a */ /* 0x000fca0000000000 */
[C---:B-----5:R-:W-:Y:S01]  /*35f0*/  HMMA.16816.F32 R64, R48.reuse, R4, R64 ;  /* 0x000000043040723c */ /* 0x060fe20000001840 */
[----:B------:R-:W-:Y:S01]  /*3600*/  FMUL.FTZ R4, R39, UR4 ;  /* 0x0000000427047c20 */ /* 0x000fe20008410000 */
[----:B------:R-:W5:Y:S06]  /*3610*/  MUFU.TANH R41, R41 ;  /* 0x0000002900297308 */ /* 0x000f6c0000002400 */
[----:B------:R-:W-:Y:S01]  /*3620*/  HMMA.16816.F32 R72, R48, R6, R72 ;  /* 0x000000063048723c */ /* 0x000fe20000001848 */
[----:B------:R-:W-:Y:S01]  /*3630*/  IMAD.SHL.U32 R6, R193, 0x2, RZ ;  /* 0x00000002c1067824 */ /* 0x000fe200078e00ff */
[----:B------:R-:W-:Y:S04]  /*3640*/  MUFU.TANH R24, R24 ;  /* 0x0000001800187308 */ /* 0x000fe80000002400 */
[----:B------:R-:W-:-:S02]  /*3650*/  LOP3.LUT R6, R6, 0x6, RZ, 0xc0, !PT ;  /* 0x0000000606067812 */ /* 0x000fc400078ec0ff */
[----:B------:R-:W-:Y:S02]  /*3660*/  HMMA.16816.F32 R60, R52, R58, R60 ;  /* 0x0000003a343c723c */ /* 0x000fe4000000183c */
[----:B------:R-:W5:Y:S01]  /*3670*/  MUFU.TANH R36, R36 ;  /* 0x0000002400247308 */ /* 0x000f620000002400 */
[----:B------:R-:W-:-:S04]  /*3680*/  IMAD R3, R3, 0x40, R6 ;  /* 0x0000004003037824 */ /* 0x000fc800078e0206 */
[C---:B------:R-:W-:Y:S01]  /*3690*/  VIADD R5, R3.reuse, 0x1 ;  /* 0x0000000103057836 */ /* 0x040fe20000000000 */
[C---:B-1----:R-:W-:Y:S01]  /*36a0*/  HMMA.16816.F32 R64, R16.reuse, R12, R64 ;  /* 0x0000000c1040723c */ /* 0x042fe20000001840 */
[CC--:B------:R-:W-:Y:S01]  /*36b0*/  ISETP.GE.AND P5, PT, R3.reuse, R92.reuse, PT ;  /* 0x0000005c0300720c */ /* 0x0c0fe20003fa6270 */
[----:B------:R-:W-:Y:S01]  /*36c0*/  VIADD R7, R3, 0x9 ;  /* 0x0000000903077836 */ /* 0x000fe20000000000 */
[----:B------:R-:W-:Y:S01]  /*36d0*/  MUFU.TANH R25, R25 ;  /* 0x0000001900197308 */ /* 0x000fe20000002400 */
[-C--:B------:R-:W-:Y:S02]  /*36e0*/  ISETP.GE.AND P1, PT, R5, R92.reuse, PT ;  /* 0x0000005c0500720c */ /* 0x080fe40003f26270 */
[C---:B------:R-:W-:Y:S02]  /*36f0*/  IADD3 R5, PT, PT, R3.reuse, 0x10, RZ ;  /* 0x0000001003057810 */ /* 0x040fe40007ffe0ff */
[----:B------:R-:W-:Y:S01]  /*3700*/  HMMA.16816.F32 R72, R16, R14, R72 ;  /* 0x0000000e1048723c */ /* 0x000fe20000001848 */
[----:B---3--:R-:W-:Y:S01]  /*3710*/  FSEL R70, R70, -INF , !P5 ;  /* 0xff80000046467808 */ /* 0x008fe20006800000 */
[----:B------:R-:W-:Y:S01]  /*3720*/  VIADD R19, R3, 0x30 ;  /* 0x0000003003137836 */ /* 0x000fe20000000000 */
[-C--:B------:R-:W-:Y:S01]  /*3730*/  ISETP.GE.AND P2, PT, R5, R92.reuse, PT ;  /* 0x0000005c0500720c */ /* 0x080fe20003f46270 */
[----:B------:R-:W-:Y:S01]  /*3740*/  VIADD R5, R3, 0x11 ;  /* 0x0000001103057836 */ /* 0x000fe20000000000 */
[----:B------:R-:W-:Y:S01]  /*3750*/  FSEL R13, R68, -INF , !P5 ;  /* 0xff800000440d7808 */ /* 0x000fe20006800000 */
[----:B------:R-:W-:Y:S01]  /*3760*/  FMUL.FTZ R60, R60, UR4 ;  /* 0x000000043c3c7c20 */ /* 0x000fe20008410000 */
[----:B------:R-:W-:Y:S01]  /*3770*/  FSEL R18, R71, -INF , !P1 ;  /* 0xff80000047127808 */ /* 0x000fe20004800000 */
[C---:B------:R-:W-:Y:S01]  /*3780*/  HMMA.16816.F32 R32, R52.reuse, R56, R32 ;  /* 0x000000383420723c */ /* 0x040fe20000001820 */
[-C--:B------:R-:W-:Y:S01]  /*3790*/  ISETP.GE.AND P5, PT, R5, R92.reuse, PT ;  /* 0x0000005c0500720c */ /* 0x080fe20003fa6270 */
[----:B------:R-:W-:Y:S01]  /*37a0*/  VIADD R5, R3, 0x18 ;  /* 0x0000001803057836 */ /* 0x000fe20000000000 */
[----:B------:R-:W-:Y:S01]  /*37b0*/  FSEL R69, R69, -INF , !P1 ;  /* 0xff80000045457808 */ /* 0x000fe20004800000 */
[----:B------:R-:W-:Y:S01]  /*37c0*/  FMUL.FTZ R62, R62, UR4 ;  /* 0x000000043e3e7c20 */ /* 0x000fe20008410000 */
[-C--:B------:R-:W-:Y:S01]  /*37d0*/  ISETP.GE.AND P3, PT, R7, R92.reuse, PT ;  /* 0x0000005c0700720c */ /* 0x080fe20003f66270 */
[----:B------:R-:W1:Y:S01]  /*37e0*/  MUFU.TANH R4, R4 ;  /* 0x0000000400047308 */ /* 0x000e620000002400 */
[-C--:B------:R-:W-:Y:S01]  /*37f0*/  ISETP.GE.AND P1, PT, R5, R92.reuse, PT ;  /* 0x0000005c0500720c */ /* 0x080fe20003f26270 */
[C---:B--2---:R-:W-:Y:S01]  /*3800*/  HMMA.16816.F32 R64, R52.reuse, R8, R64 ;  /* 0x000000083440723c */ /* 0x044fe20000001840 */
[----:B------:R-:W-:Y:S01]  /*3810*/  VIADD R9, R3, 0x8 ;  /* 0x0000000803097836 */ /* 0x000fe20000000000 */
[----:B------:R-:W-:Y:S01]  /*3820*/  FSEL R6, R45, -INF , !P3 ;  /* 0xff8000002d067808 */ /* 0x000fe20005800000 */
[----:B------:R-:W-:Y:S01]  /*3830*/  VIADD R5, R3, 0x19 ;  /* 0x0000001903057836 */ /* 0x000fe20000000000 */
[----:B------:R-:W-:Y:S01]  /*3840*/  FSEL R17, R20, -INF , !P3 ;  /* 0xff80000014117808 */ /* 0x000fe20005800000 */
[----:B------:R-:W-:Y:S01]  /*3850*/  FMUL.FTZ R61, R61, UR4 ;  /* 0x000000043d3d7c20 */ /* 0x000fe20008410000 */
[-C--:B------:R-:W-:Y:S01]  /*3860*/  ISETP.GE.AND P4, PT, R9, R92.reuse, PT ;  /* 0x0000005c0900720c */ /* 0x080fe20003f86270 */
[----:B------:R-:W-:Y:S01]  /*3870*/  MUFU.TANH R143, R60 ;  /* 0x0000003c008f7308 */ /* 0x000fe20000002400 */
[----:B------:R-:W-:Y:S01]  /*3880*/  HMMA.16816.F32 R72, R52, R10, R72 ;  /* 0x0000000a3448723c */ /* 0x000fe20000001848 */
[----:B----4-:R-:W-:Y:S01]  /*3890*/  FSEL R14, R40, -INF , !P2 ;  /* 0xff800000280e7808 */ /* 0x010fe20005000000 */
[----:B------:R-:W-:Y:S01]  /*38a0*/  FMUL.FTZ R63, R63, UR4 ;  /* 0x000000043f3f7c20 */ /* 0x000fe20008410000 */
[----:B------:R-:W-:Y:S01]  /*38b0*/  FSEL R16, R21, -INF , !P4 ;  /* 0xff80000015107808 */ /* 0x000fe20006000000 */
[----:B------:R-:W-:Y:S01]  /*38c0*/  FMUL.FTZ R32, R32, UR4 ;  /* 0x0000000420207c20 */ /* 0x000fe20008410000 */
[----:B------:R-:W-:Y:S01]  /*38d0*/  FSEL R15, R44, -INF , !P4 ;  /* 0xff8000002c0f7808 */ /* 0x000fe20006000000 */
[----:B------:R-:W-:Y:S01]  /*38e0*/  FMUL.FTZ R34, R34, UR4 ;  /* 0x0000000422227c20 */ /* 0x000fe20008410000 */
[-C--:B------:R-:W-:Y:S01]  /*38f0*/  ISETP.GE.AND P4, PT, R5, R92.reuse, PT ;  /* 0x0000005c0500720c */ /* 0x080fe20003f86270 */
[----:B------:R-:W-:Y:S01]  /*3900*/  VIADD R5, R3, 0x20 ;  /* 0x0000002003057836 */ /* 0x000fe20000000000 */
[----:B------:R-:W2:Y:S01]  /*3910*/  MUFU.TANH R168, R62 ;  /* 0x0000003e00a87308 */ /* 0x000ea20000002400 */
[----:B------:R-:W-:Y:S01]  /*3920*/  FSEL R11, R23, -INF , !P2 ;  /* 0xff800000170b7808 */ /* 0x000fe20005000000 */
[----:B------:R-:W-:Y:S01]  /*3930*/  FMUL.FTZ R33, R33, UR4 ;  /* 0x0000000421217c20 */ /* 0x000fe20008410000 */
[----:B------:R-:W-:Y:S01]  /*3940*/  FMUL.FTZ R35, R35, UR4 ;  /* 0x0000000423237c20 */ /* 0x000fe20008410000 */
[-C--:B------:R-:W-:Y:S01]  /*3950*/  ISETP.GE.AND P3, PT, R5, R92.reuse, PT ;  /* 0x0000005c0500720c */ /* 0x080fe20003f66270 */
[C---:B------:R-:W-:Y:S01]  /*3960*/  VIADD R5, R3.reuse, 0x21 ;  /* 0x0000002103057836 */ /* 0x040fe20000000000 */
[----:B------:R-:W-:Y:S01]  /*3970*/  IADD3 R9, PT, PT, R3, 0x29, RZ ;  /* 0x0000002903097810 */ /* 0x000fe20007ffe0ff */
[----:B------:R-:W-:Y:S01]  /*3980*/  FMUL.FTZ R64, R64, UR4 ;  /* 0x0000000440407c20 */ /* 0x000fe20008410000 */
[----:B------:R-:W-:Y:S01]  /*3990*/  MUFU.TANH R165, R32 ;  /* 0x0000002000a57308 */ /* 0x000fe20000002400 */
[----:B-----5:R-:W-:Y:S01]  /*39a0*/  FSEL R12, R41, -INF , !P5 ;  /* 0xff800000290c7808 */ /* 0x020fe20006800000 */
[----:B------:R-:W-:Y:S01]  /*39b0*/  FMUL.FTZ R65, R65, UR4 ;  /* 0x0000000441417c20 */ /* 0x000fe20008410000 */
[-C--:B------:R-:W-:Y:S01]  /*39c0*/  ISETP.GE.AND P2, PT, R5, R92.reuse, PT ;  /* 0x0000005c0500720c */ /* 0x080fe20003f46270 */
[----:B------:R-:W-:Y:S01]  /*39d0*/  VIADD R5, R3, 0x28 ;  /* 0x0000002803057836 */ /* 0x000fe20000000000 */
[----:B------:R-:W-:Y:S01]  /*39e0*/  FSEL R7, R22, -INF , !P5 ;  /* 0xff80000016077808 */ /* 0x000fe20006800000 */
[----:B------:R-:W-:Y:S01]  /*39f0*/  FMUL.FTZ R66, R66, UR4 ;  /* 0x0000000442427c20 */ /* 0x000fe20008410000 */
[----:B------:R-:W-:Y:S01]  /*3a00*/  FMUL.FTZ R67, R67, UR4 ;  /* 0x0000000443437c20 */ /* 0x000fe20008410000 */
[----:B------:R-:W3:Y:S01]  /*3a10*/  MUFU.TANH R142, R34 ;  /* 0x00000022008e7308 */ /* 0x000ee20000002400 */
[----:B------:R-:W-:Y:S01]  /*3a20*/  FMUL.FTZ R72, R72, UR4 ;  /* 0x0000000448487c20 */ /* 0x000fe20008410000 */
[----:B------:R-:W-:Y:S01]  /*3a30*/  ISETP.GE.AND P5, PT, R5, R92, PT ;  /* 0x0000005c0500720c */ /* 0x000fe20003fa6270 */
[----:B------:R-:W-:Y:S01]  /*3a40*/  FMUL.FTZ R73, R73, UR4 ;  /* 0x0000000449497c20 */ /* 0x000fe20008410000 */
[----:B------:R-:W-:Y:S01]  /*3a50*/  FMUL.FTZ R74, R74, UR4 ;  /* 0x000000044a4a7c20 */ /* 0x000fe20008410000 */
[----:B------:R-:W-:Y:S01]  /*3a60*/  FMUL.FTZ R75, R75, UR4 ;  /* 0x000000044b4b7c20 */ /* 0x000fe20008410000 */
[----:B------:R-:W-:-:S02]  /*3a70*/  FSEL R10, R36, -INF , !P1 ;  /* 0xff800000240a7808 */ /* 0x000fc40004800000 */
[----:B------:R-:W4:Y:S01]  /*3a80*/  MUFU.TANH R161, R33 ;  /* 0x0000002100a17308 */ /* 0x000f220000002400 */
[----:B------:R-:W-:Y:S02]  /*3a90*/  FSEL R5, R24, -INF , !P1 ;  /* 0xff80000018057808 */ /* 0x000fe40004800000 */
[-C--:B------:R-:W-:Y:S02]  /*3aa0*/  ISETP.GE.AND P1, PT, R9, R92.reuse, PT ;  /* 0x0000005c0900720c */ /* 0x080fe40003f26270 */
[----:B-1----:R-:W-:Y:S02]  /*3ab0*/  FSEL R8, R4, -INF , !P4 ;  /* 0xff80000004087808 */ /* 0x002fe40006000000 */
[----:B------:R-:W-:Y:S01]  /*3ac0*/  FSEL R9, R25, -INF , !P4 ;  /* 0xff80000019097808 */ /* 0x000fe20006000000 */
[----:B------:R-:W1:Y:S01]  /*3ad0*/  MUFU.TANH R140, R35 ;  /* 0x00000023008c7308 */ /* 0x000e620000002400 */
[----:B------:R-:W-:Y:S01]  /*3ae0*/  ISETP.GE.AND P4, PT, R19, R92, PT ;  /* 0x0000005c1300720c */ /* 0x000fe20003f86270 */
[----:B------:R-:W-:Y:S01]  /*3af0*/  VIADD R19, R3, 0x31 ;  /* 0x0000003103137836 */ /* 0x000fe20000000000 */
[----:B--2---:R-:W-:-:S02]  /*3b00*/  FSEL R168, R168, -INF , !P5 ;  /* 0xff800000a8a87808 */ /* 0x004fc40006800000 */
[----:B------:R-:W-:Y:S02]  /*3b10*/  FSEL R143, R143, -INF , !P5 ;  /* 0xff8000008f8f7808 */ /* 0x000fe40006800000 */
[----:B------:R-:W-:Y:S01]  /*3b20*/  ISETP.GE.U32.AND P5, PT, R92, 0x41, PT ;  /* 0x000000415c00780c */ /* 0x000fe20003fa6070 */
[----:B------:R-:W2:Y:S01]  /*3b30*/  MUFU.TANH R141, R61 ;  /* 0x0000003d008d7308 */ /* 0x000ea20000002400 */
[----:B---3--:R-:W-:Y:S02]  /*3b40*/  FSEL R142, R142, -INF , !P3 ;  /* 0xff8000008e8e7808 */ /* 0x008fe40005800000 */
[----:B------:R-:W-:Y:S02]  /*3b50*/  FSEL R165, R165, -INF , !P3 ;  /* 0xff800000a5a57808 */ /* 0x000fe40005800000 */
[----:B------:R-:W-:Y:S01]  /*3b60*/  ISETP.GE.AND P3, PT, R19, R92, PT ;  /* 0x0000005c1300720c */ /* 0x000fe20003f66270 */
[----:B------:R-:W-:Y:S01]  /*3b70*/  VIADD R19, R3, 0x38 ;  /* 0x0000003803137836 */ /* 0x000fe20000000000 */
[----:B----4-:R-:W-:Y:S01]  /*3b80*/  FSEL R161, R161, -INF , !P2 ;  /* 0xff800000a1a17808 */ /* 0x010fe20005000000 */
[----:B------:R-:W3:Y:S01]  /*3b90*/  MUFU.TANH R178, R63 ;  /* 0x0000003f00b27308 */ /* 0x000ee20000002400 */
[----:B------:R-:W-:Y:S01]  /*3ba0*/  VIADD R3, R3, 0x39 ;  /* 0x0000003903037836 */ /* 0x000fe20000000000 */
[----:B-1----:R-:W-:-:S02]  /*3bb0*/  FSEL R140, R140, -INF , !P2 ;  /* 0xff8000008c8c7808 */ /* 0x002fc40005000000 */
[----:B------:R-:W-:-:S04]  /*3bc0*/  ISETP.GE.AND P2, PT, R19, R92, PT ;  /* 0x0000005c1300720c */ /* 0x000fc80003f46270 */
[----:B------:R-:W1:Y:S01]  /*3bd0*/  MUFU.TANH R181, R64 ;  /* 0x0000004000b57308 */ /* 0x000e620000002400 */
[----:B--2---:R-:W-:-:S07]  /*3be0*/  FSEL R141, R141, -INF , !P1 ;  /* 0xff8000008d8d7808 */ /* 0x004fce0004800000 */
[----:B------:R-:W2:Y:S01]  /*3bf0*/  MUFU.TANH R179, R65 ;  /* 0x0000004100b37308 */ /* 0x000ea20000002400 */
[----:B---3--:R-:W-:Y:S02]  /*3c00*/  FSEL R178, R178, -INF , !P1 ;  /* 0xff800000b2b27808 */ /* 0x008fe40004800000 */
[----:B------:R-:W-:-:S05]  /*3c10*/  ISETP.GE.AND P1, PT, R3, R92, PT ;  /* 0x0000005c0300720c */ /* 0x000fca0003f26270 */
[----:B------:R-:W3:Y:S01]  /*3c20*/  MUFU.TANH R174, R66 ;  /* 0x0000004200ae7308 */ /* 0x000ee20000002400 */
[----:B-1----:R-:W-:-:S07]  /*3c30*/  FSEL R181, R181, -INF , !P4 ;  /* 0xff800000b5b57808 */ /* 0x002fce0006000000 */
[----:B------:R-:W1:Y:S01]  /*3c40*/  MUFU.TANH R172, R67 ;  /* 0x0000004300ac7308 */ /* 0x000e620000002400 */
[----:B--2---:R-:W-:-:S07]  /*3c50*/  FSEL R179, R179, -INF , !P3 ;  /* 0xff800000b3b37808 */ /* 0x004fce0005800000 */
[----:B------:R-:W2:Y:S01]  /*3c60*/  MUFU.TANH R177, R72 ;  /* 0x0000004800b17308 */ /* 0x000ea20000002400 */
[----:B---3--:R-:W-:-:S07]  /*3c70*/  FSEL R174, R174, -INF , !P4 ;  /* 0xff800000aeae7808 */ /* 0x008fce0006000000 */
[----:B------:R-:W3:Y:S01]  /*3c80*/  MUFU.TANH R175, R73 ;  /* 0x0000004900af7308 */ /* 0x000ee20000002400 */
[----:B-1----:R-:W-:-:S07]  /*3c90*/  FSEL R172, R172, -INF , !P3 ;  /* 0xff800000acac7808 */ /* 0x002fce0005800000 */
[----:B------:R-:W1:Y:S01]  /*3ca0*/  MUFU.TANH R170, R74 ;  /* 0x0000004a00aa7308 */ /* 0x000e620000002400 */
[----:B--2---:R-:W-:-:S07]  /*3cb0*/  FSEL R177, R177, -INF , !P2 ;  /* 0xff800000b1b17808 */ /* 0x004fce0005000000 */
[----:B------:R-:W2:Y:S01]  /*3cc0*/  MUFU.TANH R166, R75 ;  /* 0x0000004b00a67308 */ /* 0x000ea20000002400 */
[----:B---3--:R-:W-:Y:S02]  /*3cd0*/  FSEL R175, R175, -INF , !P1 ;  /* 0xff800000afaf7808 */ /* 0x008fe40004800000 */
[----:B-1----:R-:W-:Y:S02]  /*3ce0*/  FSEL R170, R170, -INF , !P2 ;  /* 0xff800000aaaa7808 */ /* 0x002fe40005000000 */
[----:B--2---:R-:W-:Y:S01]  /*3cf0*/  FSEL R166, R166, -INF , !P1 ;  /* 0xff800000a6a67808 */ /* 0x004fe20004800000 */
[----:B------:R-:W-:Y:S06]  /*3d00*/  BAR.SYNC.DEFER_BLOCKING 0x0 ;  /* 0x0000000000007b1d */ /* 0x000fec0000010000 */
[----:B------:R-:W-:Y:S05]  /*3d10*/  @!P5 BRA `(.L_x_182) ;  /* 0x0000000000c4d947 */ /* 0x000fea0003800000 */
        /* <DEDUP_REMOVED lines=46> */
.L_x_184:
[----:B------:R3:W-:Y:S02]  /*4000*/  STS.128 [R208+0x11000], RZ ;  /* 0x011000ffd0007388 */ /* 0x0007e40000000c00 */
.L_x_185:
[----:B------:R-:W-:Y:S05]  /*4010*/  BSYNC.RECONVERGENT B0 ;  /* 0x0000000000007941 */ /* 0x000fea0003800200 */
.L_x_183:
[----:B------:R-:W0:Y:S02]  /*4020*/  LDGDEPBAR ;  /* 0x00000000000079af */ /* 0x000e240000000000 */
.L_x_182:
        /* <DEDUP_REMOVED lines=64> */
[--C-:B------:R-:W-:Y:S01]  /*4430*/  FFMA.FTZ R135, R10, UR4, -R171.reuse ;  /* 0x000000040a877c23 */ /* 0x100fe200080108ab */
[--C-:B------:R-:W-:Y:S01]  /*4440*/  FFMA.FTZ R134, R8, UR4, -R171.reuse ;  /* 0x0000000408867c23 */ /* 0x100fe200080108ab */
[----:B------:R-:W5:Y:S01]  /*4450*/  MUFU.EX2 R156, R156 ;  /* 0x0000009c009c7308 */ /* 0x000f620000000800 */
[----:B------:R-:W4:Y:S01]  /*4460*/  LDSM.16.MT88.4 R12, [R167+0x14800] ;  /* 0x01480000a70c783b */ /* 0x000f220000004200 */
[--C-:B------:R-:W-:Y:S01]  /*4470*/  FFMA.FTZ R160, R165, UR4, -R176.reuse ;  /* 0x00000004a5a07c23 */ /* 0x100fe200080108b0 */
[--C-:B------:R-:W-:Y:S01]  /*4480*/  FFMA.FTZ R161, R161, UR4, -R176.reuse ;  /* 0x00000004a1a17c23 */ /* 0x100fe200080108b0 */
[--C-:B------:R-:W-:Y:S01]  /*4490*/  FFMA.FTZ R162, R143, UR4, -R176.reuse ;  /* 0x000000048fa27c23 */ /* 0x100fe200080108b0 */
[----:B------:R-:W4:Y:S01]  /*44a0*/  LDSM.16.MT88.4 R8, [R159+0x14800] ;  /* 0x014800009f08783b */ /* 0x000f220000004200 */
[--C-:B------:R-:W-:Y:S01]  /*44b0*/  FFMA.FTZ R165, R141, UR4, -R176.reuse ;  /* 0x000000048da57c23 */ /* 0x100fe200080108b0 */
[--C-:B------:R-:W-:Y:S01]  /*44c0*/  FFMA.FTZ R164, R142, UR4, -R171.reuse ;  /* 0x000000048ea47c23 */ /* 0x100fe200080108ab */
[----:B------:R-:W-:Y:S01]  /*44d0*/  MUFU.EX2 R153, R153 ;  /* 0x0000009900997308 */ /* 0x000fe20000000800 */
[----:B------:R-:W4:Y:S01]  /*44e0*/  LDSM.16.MT88.4 R16, [R158+0x14800] ;  /* 0x014800009e10783b */ /* 0x000f220000004200 */
[--C-:B------:R-:W-:Y:S01]  /*44f0*/  FFMA.FTZ R169, R140, UR4, -R171.reuse ;  /* 0x000000048ca97c23 */ /* 0x100fe200080108ab */
[--C-:B------:R-:W-:Y:S01]  /*4500*/  FFMA.FTZ R168, R168, UR4, -R171.reuse ;  /* 0x00000004a8a87c23 */ /* 0x100fe200080108ab */
[--C-:B------:R-:W-:Y:S01]  /*4510*/  FFMA.FTZ R173, R178, UR4, -R171.reuse ;  /* 0x00000004b2ad7c23 */ /* 0x100fe200080108ab */
[----:B------:R-:W-:Y:S01]  /*4520*/  LDSM.16.MT88.4 R136, [R167+0x12800] ;  /* 0x01280000a788783b */ /* 0x000fe20000004200 */
[--C-:B------:R-:W-:Y:S01]  /*4530*/  FFMA.FTZ R178, R181, UR4, -R176.reuse ;  /* 0x00000004b5b27c23 */ /* 0x100fe200080108b0 */
[--C-:B------:R-:W-:Y:S01]  /*4540*/  FFMA.FTZ R179, R179, UR4, -R176.reuse ;  /* 0x00000004b3b37c23 */ /* 0x100fe200080108b0 */
[----:B------:R-:W3:Y:S01]  /*4550*/  MUFU.EX2 R152, R152 ;  /* 0x0000009800987308 */ /* 0x000ee20000000800 */
[----:B-----5:R-:W-:Y:S01]  /*4560*/  F2FP.F16.F32.PACK_AB R96, R156, R157 ;  /* 0x0000009d9c60723e */ /* 0x020fe200000000ff */
[----:B------:R-:W-:Y:S01]  /*4570*/  LDSM.16.MT88.4 R32, [R159+0x12800] ;  /* 0x012800009f20783b */ /* 0x000fe20000004200 */
[--C-:B------:R-:W-:Y:S01]  /*4580*/  FFMA.FTZ R177, R177, UR4, -R176.reuse ;  /* 0x00000004b1b17c23 */ /* 0x100fe200080108b0 */
[----:B------:R-:W-:Y:S01]  /*4590*/  FFMA.FTZ R176, R175, UR4, -R176 ;  /* 0x00000004afb07c23 */ /* 0x000fe200080108b0 */
[--C-:B------:R-:W-:Y:S01]  /*45a0*/  FFMA.FTZ R174, R174, UR4, -R171.reuse ;  /* 0x00000004aeae7c23 */ /* 0x100fe200080108ab */
[----:B------:R-:W-:Y:S01]  /*45b0*/  LDSM.16.MT88.4 R28, [R158+0x12800] ;  /* 0x012800009e1c783b */ /* 0x000fe20000004200 */
[--C-:B------:R-:W-:Y:S01]  /*45c0*/  FFMA.FTZ R175, R172, UR4, -R171.reuse ;  /* 0x00000004acaf7c23 */ /* 0x100fe200080108ab */
[----:B------:R-:W-:Y:S01]  /*45d0*/  MUFU.EX2 R155, R155 ;  /* 0x0000009b009b7308 */ /* 0x000fe20000000800 */
[--C-:B------:R-:W-:Y:S01]  /*45e0*/  FFMA.FTZ R170, R170, UR4, -R171.reuse ;  /* 0x00000004aaaa7c23 */ /* 0x100fe200080108ab */
[----:B------:R-:W-:Y:S01]  /*45f0*/  LDSM.16.MT88.4 R24, [R163+0x14800] ;  /* 0x01480000a318783b */ /* 0x000fe20000004200 */
[----:B------:R-:W-:Y:S01]  /*4600*/  FFMA.FTZ R215, R166, UR4, -R171 ;  /* 0x00000004a6d77c23 */ /* 0x000fe200080108ab */
[----:B------:R-:W-:-:S02]  /*4610*/  FADD.FTZ R156, R157, R156 ;  /* 0x0000009c9d9c7221 */ /* 0x000fc40000010000 */
[----:B------:R-:W-:Y:S02]  /*4620*/  LDSM.16.MT88.4 R140, [R167+0x13000] ;  /* 0x01300000a78c783b */ /* 0x000fe40000004200 */
        /* <DEDUP_REMOVED lines=217> */
[----:B------:R-:W3:Y:S01]  /*53c0*/  LDCU UR4, c[0x0][0x45c] ;  /* 0x00008b80ff0477ac */ /* 0x000ee20008000800 */
[----:B-1----:R-:W-:Y:S01]  /*53d0*/  ULEA UR7, UR7, UR8, 0x18 ;  /* 0x0000000807077291 */ /* 0x002fe2000f8ec0ff */
[C---:B--2---:R-:W-:Y:S01]  /*53e0*/  IMAD.SHL.U32 R187, R193.reuse, 0x40, RZ ;  /* 0x00000040c1bb7824 */ /* 0x044fe200078e00ff */
[C---:B------:R-:W-:Y:S01]  /*53f0*/  LOP3.LUT P0, RZ, R193.reuse, 0x2, RZ, 0xc0, !PT ;  /* 0x00000002c1ff7812 */ /* 0x040fe2000780c0ff */
[C---:B------:R-:W-:Y:S01]  /*5400*/  IMAD.SHL.U32 R209, R193.reuse, 0x20, RZ ;  /* 0x00000020c1d17824 */ /* 0x040fe200078e00ff */
[----:B------:R-:W-:Y:S02]  /*5410*/  LOP3.LUT R186, R193, 0x8, RZ, 0xc0, !PT ;  /* 0x00000008c1ba7812 */ /* 0x000fe400078ec0ff */
[----:B------:R-:W-:-:S02]  /*5420*/  LOP3.LUT R185, R187, 0x400, RZ, 0xc0, !PT ;  /* 0x00000400bbb97812 */ /* 0x000fc400078ec0ff */
[----:B------:R-:W-:Y:S01]  /*5430*/  SEL R184, R191, 0xffffffe0, !P0 ;  /* 0xffffffe0bfb87807 */ /* 0x000fe20004000000 */
[----:B---3--:R-:W-:Y:S06]  /*5440*/  BRA `(.L_x_187) ;  /* 0x0000000000b07947 */ /* 0x008fec0003800000 */
.L_x_189:
        /* <DEDUP_REMOVED lines=44> */
.L_x_187:
[----:B------:R-:W-:Y:S04]  /*5710*/  DEPBAR.LE SB0, 0x0 ;  /* 0x000080000000791a */ /* 0x000fe80000000000 */
[----:B------:R-:W-:Y:S01]  /*5720*/  BAR.SYNC.DEFER_BLOCKING 0x0 ;  /* 0x0000000000007b1d */ /* 0x000fe20000010000 */
[C---:B----4-:R-:W-:Y:S01]  /*5730*/  IMAD.WIDE.U32 R132, R207.reuse, R200, RZ ;  /* 0x000000c8cf847225 */ /* 0x050fe200078e00ff */
[C---:B------:R-:W-:Y:S02]  /*5740*/  LOP3.LUT R211, R192.reuse, 0x40, RZ, 0xfc, !PT ;  /* 0x00000040c0d37812 */ /* 0x040fe400078efcff */
[----:B------:R-:W-:Y:S01]  /*5750*/  LOP3.LUT R210, R192, 0x80, RZ, 0xfc, !PT ;  /* 0x00000080c0d27812 */ /* 0x000fe200078efcff */
[----:B------:R-:W-:Y:S01]  /*5760*/  IMAD R133, R207, R201, R133 ;  /* 0x000000c9cf857224 */ /* 0x000fe200078e0285 */
[C---:B------:R-:W-:Y:S01]  /*5770*/  LEA R134, P0, R132.reuse, R203, 0x7 ;  /* 0x000000cb84867211 */ /* 0x040fe200078038ff */
[C---:B------:R-:W-:Y:S01]  /*5780*/  IMAD.SHL.U32 R219, R132.reuse, 0x40, RZ ;  /* 0x0000004084db7824 */ /* 0x040fe200078e00ff */
[----:B------:R-:W-:Y:S01]  /*5790*/  ISETP.GE.AND P3, PT, R211, UR9, PT ;  /* 0x00000009d3007c0c */ /* 0x000fe2000bf66270 */
[----:B------:R-:W-:Y:S01]  /*57a0*/  IMAD.SHL.U32 R212, R193, 0x8, RZ ;  /* 0x00000008c1d47824 */ /* 0x000fe200078e00ff */
[-CC-:B------:R-:W-:Y:S02]  /*57b0*/  LEA.HI.X R135, R132, R202.reuse, R133.reuse, 0x7, P0 ;  /* 0x000000ca84877211 */ /* 0x180fe400000f3c85 */
[----:B------:R-:W-:Y:S02]  /*57c0*/  ISETP.GE.AND P2, PT, R210, UR9, PT ;  /* 0x00000009d2007c0c */ /* 0x000fe4000bf46270 */
[----:B------:R-:W-:Y:S02]  /*57d0*/  SHF.L.U64.HI R133, R132, 0x6, R133 ;  /* 0x0000000684857819 */ /* 0x000fe40000010285 */
[C---:B------:R-:W-:Y:S02]  /*57e0*/  LEA R136, P0, R200.reuse, R219, 0x5 ;  /* 0x000000dbc8887211 */ /* 0x040fe400078028ff */
        /* <DEDUP_REMOVED lines=9> */
[----:B------:R-:W-:Y:S03]  /*5880*/  LEA.HI.X R133, R136, R202, R133, 0x1, P0 ;  /* 0x000000ca88857211 */ /* 0x000fe600000f0c85 */
[----:B------:R-:W-:Y:S01]  /*5890*/  @P1 STS.128 [R208+0x12000], RZ ;  /* 0x012000ffd0001388 */ /* 0x000fe20000000c00 */
[----:B------:R-:W-:Y:S02]  /*58a0*/  ISETP.GE.AND P1, PT, R192, UR9, PT ;  /* 0x00000009c0007c0c */ /* 0x000fe4000bf26270 */
[----:B------:R-:W-:Y:S03]  /*58b0*/  LOP3.LUT R192, R212, 0x38, RZ, 0xc0, !PT ;  /* 0x00000038d4c07812 */ /* 0x000fe600078ec0ff */
[----:B------:R-:W-:Y:S01]  /*58c0*/  @!PT LDS RZ, [RZ] ;  /* 0x00000000fffff984 */ /* 0x000fe20000000800 */
[----:B------:R-:W-:Y:S01]  /*58d0*/  @!PT LDS RZ, [RZ] ;  /* 0x00000000fffff984 */ /* 0x000fe20000000800 */
[----:B------:R-:W-:Y:S01]  /*58e0*/  @!PT LDS RZ, [RZ] ;  /* 0x00000000fffff984 */ /* 0x000fe20000000800 */
[----:B------:R-:W-:Y:S01]  /*58f0*/  @!P3 LDGSTS.E.BYPASS.LTC128B.128 [R208+0x14000], desc[UR16][R134.64+0x80] ;  /* 0x1400008086d0bfae */ /* 0x000fe2000b981a10 */
[--C-:B------:R-:W-:Y:S02]  /*5900*/  LOP3.LUT R3, R194, 0x200, R187.reuse, 0xf8, !PT ;  /* 0x00000200c2037812 */ /* 0x100fe400078ef8bb */
[----:B------:R-:W-:Y:S03]  /*5910*/  LOP3.LUT R139, R192, 0x1c0, R187, 0xf8, !PT ;  /* 0x000001c0c08b7812 */ /* 0x000fe600078ef8bb */
[----:B------:R-:W-:Y:S01]  /*5920*/  @P3 STS.128 [R208+0x14000], RZ ;  /* 0x014000ffd0003388 */ /* 0x000fe20000000c00 */
[----:B------:R-:W-:Y:S02]  /*5930*/  LOP3.LUT R2, R195, 0x8, RZ, 0xc0, !PT ;  /* 0x00000008c3027812 */ /* 0x000fe400078ec0ff */
[----:B------:R-:W-:Y:S03]  /*5940*/  LOP3.LUT P0, RZ, R193, 0x4, RZ, 0xc0, !PT ;  /* 0x00000004c1ff7812 */ /* 0x000fe6000780c0ff */
[----:B------:R-:W-:Y:S01]  /*5950*/  @!PT LDS RZ, [RZ] ;  /* 0x00000000fffff984 */ /* 0x000fe20000000800 */
[----:B------:R-:W-:Y:S01]  /*5960*/  @!PT LDS RZ, [RZ] ;  /* 0x00000000fffff984 */ /* 0x000fe20000000800 */
[----:B------:R-:W-:Y:S01]  /*5970*/  @!PT LDS RZ, [RZ] ;  /* 0x00000000fffff984 */ /* 0x000fe20000000800 */
[----:B------:R-:W-:Y:S01]  /*5980*/  @!P2 LDGSTS.E.BYPASS.LTC128B.128 [R208+0x16000], desc[UR16][R134.64+0x100] ;  /* 0x1600010086d0afae */ /* 0x000fe2000b981a10 */
[----:B------:R-:W-:Y:S02]  /*5990*/  LOP3.LUT R3, R3, R139, R2, 0xf6, !PT ;  /* 0x0000008b03037212 */ /* 0x000fe400078ef602 */
[----:B------:R-:W-:Y:S03]  /*59a0*/  LOP3.LUT R2, R139, R186, RZ, 0x3c, !PT ;  /* 0x000000ba8b027212 */ /* 0x000fe600078e3cff */
[----:B------:R-:W-:Y:S01]  /*59b0*/  @P2 STS.128 [R208+0x16000], RZ ;  /* 0x016000ffd0002388 */ /* 0x000fe20000000c00 */
[----:B------:R-:W-:Y:S02]  /*59c0*/  LEA R199, R3, UR5, 0x1 ;  /* 0x0000000503c77c11 */ /* 0x000fe4000f8e08ff */
[----:B------:R-:W-:Y:S03]  /*59d0*/  LEA R197, R2, R185, 0x1 ;  /* 0x000000b902c57211 */ /* 0x000fe600078e08ff */
[----:B------:R-:W-:Y:S01]  /*59e0*/  @!PT LDS RZ, [RZ] ;  /* 0x00000000fffff984 */ /* 0x000fe20000000800 */
[----:B------:R-:W-:Y:S01]  /*59f0*/  @!PT LDS RZ, [RZ] ;  /* 0x00000000fffff984 */ /* 0x000fe20000000800 */
[----:B------:R-:W-:Y:S01]  /*5a00*/  @!PT LDS RZ, [RZ] ;  /* 0x00000000fffff984 */ /* 0x000fe20000000800 */
[----:B------:R-:W-:Y:S01]  /*5a10*/  @!P1 LDGSTS.E.BYPASS.LTC128B.128 [R208+0x13000], desc[UR16][R132.64] ;  /* 0x1300000084d09fae */ /* 0x000fe2000b981a10 */
[----:B------:R-:W-:Y:S01]  /*5a20*/  SEL R2, R188, 0xffffffc0, !P0 ;  /* 0xffffffc0bc027807 */ /* 0x000fe20004000000 */
[--C-:B------:R-:W-:Y:S01]  /*5a30*/  IMAD.IADD R196, R184, 0x1, R199.reuse ;  /* 0x00000001b8c47824 */ /* 0x100fe200078e02c7 */
[----:B------:R-:W-:Y:S03]  /*5a40*/  ISETP.NE.AND P4, PT, R207, RZ, PT ;  /* 0x000000ffcf00720c */ /* 0x000fe60003f85270 */
[----:B------:R-:W-:Y:S01]  /*5a50*/  @P1 STS.128 [R208+0x13000], RZ ;  /* 0x013000ffd0001388 */ /* 0x000fe20000000c00 */
[----:B------:R-:W-:Y:S02]  /*5a60*/  VIADD R3, R197, UR5 ;  /* 0x00000005c5037c36 */ /* 0x000fe40008000000 */
[----:B------:R-:W-:Y:S03]  /*5a70*/  IMAD.IADD R139, R2, 0x1, R199 ;  /* 0x00000001028b7824 */ /* 0x000fe600078e02c7 */
[----:B------:R-:W-:Y:S01]  /*5a80*/  @!PT LDS RZ, [RZ] ;  /* 0x00000000fffff984 */ /* 0x000fe20000000800 */
[----:B------:R-:W-:Y:S01]  /*5a90*/  @!PT LDS RZ, [RZ] ;  /* 0x00000000fffff984 */ /* 0x000fe20000000800 */
[----:B------:R-:W-:Y:S01]  /*5aa0*/  @!PT LDS RZ, [RZ] ;  /* 0x00000000fffff984 */ /* 0x000fe20000000800 */
[----:B------:R-:W-:Y:S01]  /*5ab0*/  @!P3 LDGSTS.E.BYPASS.LTC128B.128 [R208+0x15000], desc[UR16][R132.64+0x80] ;  /* 0x1500008084d0bfae */ /* 0x000fe2000b981a10 */
[C---:B------:R-:W-:Y:S01]  /*5ac0*/  IADD3 R138, PT, PT, R3.reuse, R184, RZ ;  /* 0x000000b8038a7210 */ /* 0x040fe20007ffe0ff */
[C---:B------:R-:W-:Y:S04]  /*5ad0*/  IMAD.IADD R136, R184.reuse, 0x1, R139 ;  /* 0x00000001b8887824 */ /* 0x040fe800078e028b */
[----:B------:R-:W-:Y:S01]  /*5ae0*/  @P3 STS.128 [R208+0x15000], RZ ;  /* 0x015000ffd0003388 */ /* 0x000fe20000000c00 */
[----:B------:R-:W-:Y:S05]  /*5af0*/  IADD3 R3, PT, PT, R3, R2, RZ ;  /* 0x0000000203037210 */ /* 0x000fea0007ffe0ff */
[----:B------:R-:W-:Y:S01]  /*5b00*/  @!PT LDS RZ, [RZ] ;  /* 0x00000000fffff984 */ /* 0x000fe20000000800 */
[----:B------:R-:W-:Y:S01]  /*5b10*/  @!PT LDS RZ, [RZ] ;  /* 0x00000000fffff984 */ /* 0x000fe20000000800 */
[----:B------:R-:W-:Y:S01]  /*5b20*/  @!PT LDS RZ, [RZ] ;  /* 0x00000000fffff984 */ /* 0x000fe20000000800 */
[----:B------:R1:W-:Y:S01]  /*5b30*/  @!P2 LDGSTS.E.BYPASS.LTC128B.128 [R208+0x17000], desc[UR16][R132.64+0x100] ;  /* 0x1700010084d0afae */ /* 0x0003e2000b981a10 */
[----:B------:R-:W-:Y:S05]  /*5b40*/  IADD3 R2, PT, PT, R184, R3, RZ ;  /* 0x00000003b8027210 */ /* 0x000fea0007ffe0ff */
[----:B------:R-:W-:Y:S06]  /*5b50*/  @P2 STS.128 [R208+0x17000], RZ ;  /* 0x017000ffd0002388 */ /* 0x000fec0000000c00 */
[----:B------:R-:W-:Y:S06]  /*5b60*/  LDSM.16.M88.4 R140, [R199] ;  /* 0x00000000c78c783b */ /* 0x000fec0000000200 */
[----:B------:R-:W2:Y:S06]  /*5b70*/  LDSM.16.M88.4 R144, [R197+UR5+0xc000] ;  /* 0x00c00005c590783b */ /* 0x000eac0008000200 */
[----:B------:R-:W3:Y:S06]  /*5b80*/  LDSM.16.M88.4 R148, [R197+UR5+0xc800] ;  /* 0x00c80005c594783b */ /* 0x000eec0008000200 */
[----:B------:R-:W4:Y:S06]  /*5b90*/  LDSM.16.M88.4 R152, [R197+UR5+0xd000] ;  /* 0x00d00005c598783b */ /* 0x000f2c0008000200 */
[----:B------:R-:W0:Y:S06]  /*5ba0*/  LDGDEPBAR ;  /* 0x00000000000079af */ /* 0x000e2c0000000000 */
[----:B------:R-:W5:Y:S06]  /*5bb0*/  LDSM.16.M88.4 R156, [R197+UR5+0xd800] ;  /* 0x00d80005c59c783b */ /* 0x000f6c0008000200 */
[----:B------:R-:W-:Y:S06]  /*5bc0*/  LDSM.16.M88.4 R160, [R196] ;  /* 0x00000000c4a0783b */ /* 0x000fec0000000200 */
[----:B------:R-:W5:Y:S01]  /*5bd0*/  LDSM.16.M88.4 R164, [R138+0xc000] ;  /* 0x00c000008aa4783b */ /* 0x000f620000000200 */
[C---:B--2---:R-:W-:Y:S05]  /*5be0*/  HMMA.16816.F32 R4, R140.reuse, R144, RZ ;  /* 0x000000908c04723c */ /* 0x044fea00000018ff */
[----:B------:R-:W2:Y:S06]  /*5bf0*/  LDSM.16.M88.4 R168, [R138+0xc800] ;  /* 0x00c800008aa8783b */ /* 0x000eac0000000200 */
[----:B------:R-:W2:Y:S01]  /*5c00*/  LDSM.16.M88.4 R172, [R138+0xd000] ;  /* 0x00d000008aac783b */ /* 0x000ea20000000200 */
[C---:B------:R-:W-:Y:S05]  /*5c10*/  HMMA.16816.F32 R8, R140.reuse, R146, RZ ;  /* 0x000000928c08723c */ /* 0x040fea00000018ff */
[----:B------:R-:W2:Y:S03]  /*5c20*/  LDSM.16.M88.4 R144, [R138+0xd800] ;  /* 0x00d800008a90783b */ /* 0x000ea60000000200 */
[C---:B---3--:R-:W-:Y:S03]  /*5c30*/  HMMA.16816.F32 R12, R140.reuse, R148, RZ ;  /* 0x000000948c0c723c */ /* 0x048fe600000018ff */
[----:B------:R-:W-:Y:S05]  /*5c40*/  LDSM.16.M88.4 R176, [R139] ;  /* 0x000000008bb0783b */ /* 0x000fea0000000200 */
[C---:B------:R-:W-:Y:S01]  /*5c50*/  HMMA.16816.F32 R16, R140.reuse, R150, RZ ;  /* 0x000000968c10723c */ /* 0x040fe200000018ff */
[----:B------:R-:W3:Y:S06]  /*5c60*/  LDSM.16.M88.4 R180, [R3+0xc000] ;  /* 0x00c0000003b4783b */ /* 0x000eec0000000200 */
[----:B------:R-:W-:Y:S01]  /*5c70*/  LDSM.16.M88.4 R148, [R3+0xd000] ;  /* 0x00d000000394783b */ /* 0x000fe20000000200 */
[C---:B----4-:R-:W-:Y:S05]  /*5c80*/  HMMA.16816.F32 R20, R140.reuse, R152, RZ ;  /* 0x000000988c14723c */ /* 0x050fea00000018ff */
[----:B-1----:R-:W-:Y:S03]  /*5c90*/  LDSM.16.M88.4 R132, [R136] ;  /* 0x000000008884783b */ /* 0x002fe60000000200 */
[C---:B------:R-:W-:Y:S03]  /*5ca0*/  HMMA.16816.F32 R24, R140.reuse, R154, RZ ;  /* 0x0000009a8c18723c */ /* 0x040fe600000018ff */
[----:B------:R-:W-:Y:S05]  /*5cb0*/  LDSM.16.M88.4 R152, [R3+0xd800] ;  /* 0x00d800000398783b */ /* 0x000fea0000000200 */
[C---:B-----5:R-:W-:Y:S08]  /*5cc0*/  HMMA.16816.F32 R28, R140.reuse, R156, RZ ;  /* 0x0000009c8c1c723c */ /* 0x060ff000000018ff */
[----:B------:R-:W-:Y:S01]  /*5cd0*/  HMMA.16816.F32 R32, R140, R158, RZ ;  /* 0x0000009e8c20723c */ /* 0x000fe200000018ff */
[----:B------:R-:W1:Y:S06]  /*5ce0*/  LDSM.16.M88.4 R140, [R3+0xc800] ;  /* 0x00c80000038c783b */ /* 0x000e6c0000000200 */
[----:B------:R-:W4:Y:S01]  /*5cf0*/  LDSM.16.M88.4 R156, [R2+0xc000] ;  /* 0x00c00000029c783b */ /* 0x000f220000000200 */
[C---:B------:R-:W-:Y:S08]  /*5d00*/  HMMA.16816.F32 R4, R160.reuse, R164, R4 ;  /* 0x000000a4a004723c */ /* 0x040ff00000001804 */
[C---:B------:R-:W-:Y:S01]  /*5d10*/  HMMA.16816.F32 R8, R160.reuse, R166, R8 ;  /* 0x000000a6a008723c */ /* 0x040fe20000001808 */
[----:B------:R-:W-:Y:S07]  /*5d20*/  LDSM.16.M88.4 R164, [R2+0xd800] ;  /* 0x00d8000002a4783b */ /* 0x000fee0000000200 */
[C---:B--2---:R-:W-:Y:S08]  /*5d30*/  HMMA.16816.F32 R12, R160.reuse, R168, R12 ;  /* 0x000000a8a00c723c */ /* 0x044ff0000000180c */
[C---:B------:R-:W-:Y:S01]  /*5d40*/  HMMA.16816.F32 R16, R160.reuse, R170, R16 ;  /* 0x000000aaa010723c */ /* 0x040fe20000001810 */
[----:B------:R-:W-:Y:S07]  /*5d50*/  LDSM.16.M88.4 R168, [R199+0x4000] ;  /* 0x00400000c7a8783b */ /* 0x000fee0000000200 */
[C---:B------:R-:W-:Y:S08]  /*5d60*/  HMMA.16816.F32 R20, R160.reuse, R172, R20 ;  /* 0x000000aca014723c */ /* 0x040ff00000001814 */
[C---:B------:R-:W-:Y:S01]  /*5d70*/  HMMA.16816.F32 R24, R160.reuse, R174, R24 ;  /* 0x000000aea018723c */ /* 0x040fe20000001818 */
[----:B------:R-:W-:Y:S07]  /*5d80*/  LDSM.16.M88.4 R172, [R197+UR5+0xe000] ;  /* 0x00e00005c5ac783b */ /* 0x000fee0008000200 */
[C---:B------:R-:W-:Y:S08]  /*5d90*/  HMMA.16816.F32 R28, R160.reuse, R144, R28 ;  /* 0x00000090a01c723c */ /* 0x040ff0000000181c */
[----:B------:R-:W-:Y:S01]  /*5da0*/  HMMA.16816.F32 R32, R160, R146, R32 ;  /* 0x00000092a020723c */ /* 0x000fe20000001820 */
[----:B------:R-:W2:Y:S06]  /*5db0*/  LDSM.16.M88.4 R144, [R2+0xc800] ;  /* 0x00c800000290783b */ /* 0x000eac0000000200 */
[----:B------:R-:W5:Y:S01]  /*5dc0*/  LDSM.16.M88.4 R160, [R2+0xd000] ;  /* 0x00d0000002a0783b */ /* 0x000f620000000200 */
[C---:B---3--:R-:W-:Y:S08]  /*5dd0*/  HMMA.16816.F32 R4, R176.reuse, R180, R4 ;  /* 0x000000b4b004723c */ /* 0x048ff00000001804 */
[C---:B------:R-:W-:Y:S01]  /*5de0*/  HMMA.16816.F32 R8, R176.reuse, R182, R8 ;  /* 0x000000b6b008723c */ /* 0x040fe20000001808 */
[----:B------:R-:W-:Y:S07]  /*5df0*/  LDSM.16.M88.4 R180, [R138+0xe000] ;  /* 0x00e000008ab4783b */ /* 0x000fee0000000200 */
[C---:B-1----:R-:W-:Y:S08]  /*5e00*/  HMMA.16816.F32 R12, R176.reuse, R140, R12 ;  /* 0x0000008cb00c723c */ /* 0x042ff0000000180c */
[C---:B------:R-:W-:Y:S01]  /*5e10*/  HMMA.16816.F32 R16, R176.reuse, R142, R16 ;  /* 0x0000008eb010723c */ /* 0x040fe20000001810 */
[----:B------:R-:W1:Y:S07]  /*5e20*/  LDSM.16.M88.4 R140, [R197+UR5+0xe800] ;  /* 0x00e80005c58c783b */ /* 0x000e6e0008000200 */
[C---:B------:R-:W-:Y:S08]  /*5e30*/  HMMA.16816.F32 R20, R176.reuse, R148, R20 ;  /* 0x00000094b014723c */ /* 0x040ff00000001814 */
[C---:B------:R-:W-:Y:S01]  /*5e40*/  HMMA.16816.F32 R24, R176.reuse, R150, R24 ;  /* 0x00000096b018723c */ /* 0x040fe20000001818 */
[----:B------:R-:W3:Y:S07]  /*5e50*/  LDSM.16.M88.4 R148, [R197+UR5+0xf000] ;  /* 0x00f00005c594783b */ /* 0x000eee0008000200 */
[C---:B------:R-:W-:Y:S08]  /*5e60*/  HMMA.16816.F32 R28, R176.reuse, R152, R28 ;  /* 0x00000098b01c723c */ /* 0x040ff0000000181c */
[----:B------:R-:W-:Y:S01]  /*5e70*/  HMMA.16816.F32 R32, R176, R154, R32 ;  /* 0x0000009ab020723c */ /* 0x000fe20000001820 */
[----:B------:R-:W3:Y:S06]  /*5e80*/  LDSM.16.M88.4 R152, [R197+UR5+0xf800] ;  /* 0x00f80005c598783b */ /* 0x000eec0008000200 */
[----:B------:R-:W3:Y:S01]  /*5e90*/  LDSM.16.M88.4 R176, [R196+0x4000] ;  /* 0x00400000c4b0783b */ /* 0x000ee20000000200 */
[C---:B----4-:R-:W-:Y:S08]  /*5ea0*/  HMMA.16816.F32 R4, R132.reuse, R156, R4 ;  /* 0x0000009c8404723c */ /* 0x050ff00000001804 */
[C---:B------:R-:W-:Y:S01]  /*5eb0*/  HMMA.16816.F32 R8, R132.reuse, R158, R8 ;  /* 0x0000009e8408723c */ /* 0x040fe20000001808 */
[----:B------:R-:W-:Y:S07]  /*5ec0*/  LDSM.16.M88.4 R156, [R138+0xf800] ;  /* 0x00f800008a9c783b */ /* 0x000fee0000000200 */
[C---:B--2---:R-:W-:Y:S08]  /*5ed0*/  HMMA.16816.F32 R12, R132.reuse, R144, R12 ;  /* 0x00000090840c723c */ /* 0x044ff0000000180c */
[C---:B------:R-:W-:Y:S01]  /*5ee0*/  HMMA.16816.F32 R16, R132.reuse, R146, R16 ;  /* 0x000000928410723c */ /* 0x040fe20000001810 */
[----:B------:R-:W-:Y:S07]  /*5ef0*/  LDSM.16.M88.4 R144, [R138+0xf000] ;  /* 0x00f000008a90783b */ /* 0x000fee0000000200 */
[C---:B-----5:R-:W-:Y:S08]  /*5f00*/  HMMA.16816.F32 R20, R132.reuse, R160, R20 ;  /* 0x000000a08414723c */ /* 0x060ff00000001814 */
[C---:B------:R-:W-:Y:S01]  /*5f10*/  HMMA.16816.F32 R24, R132.reuse, R162, R24 ;  /* 0x000000a28418723c */ /* 0x040fe20000001818 */
[----:B------:R-:W-:Y:S07]  /*5f20*/  LDSM.16.M88.4 R160, [R139+0x4000] ;  /* 0x004000008ba0783b */ /* 0x000fee0000000200 */
[C---:B------:R-:W-:Y:S08]  /*5f30*/  HMMA.16816.F32 R28, R132.reuse, R164, R28 ;  /* 0x000000a4841c723c */ /* 0x040ff0000000181c */
[----:B------:R-:W-:Y:S01]  /*5f40*/  HMMA.16816.F32 R32, R132, R166, R32 ;  /* 0x000000a68420723c */ /* 0x000fe20000001820 */
[----:B------:R-:W2:Y:S06]  /*5f50*/  LDSM.16.M88.4 R132, [R138+0xe800] ;  /* 0x00e800008a84783b */ /* 0x000eac0000000200 */
[----:B------:R-:W4:Y:S01]  /*5f60*/  LDSM.16.M88.4 R164, [R3+0xe000] ;  /* 0x00e0000003a4783b */ /* 0x000f220000000200 */
[C---:B------:R-:W-:Y:S08]  /*5f70*/  HMMA.16816.F32 R4, R168.reuse, R172, R4 ;  /* 0x000000aca804723c */ /* 0x040ff00000001804 */
[C---:B------:R-:W-:Y:S01]  /*5f80*/  HMMA.16816.F32 R8, R168.reuse, R174, R8 ;  /* 0x000000aea808723c */ /* 0x040fe20000001808 */
[----:B------:R-:W-:Y:S07]  /*5f90*/  LDSM.16.M88.4 R172, [R2+0xe000] ;  /* 0x00e0000002ac783b */ /* 0x000fee0000000200 */
        /* <DEDUP_REMOVED lines=8> */
[----:B------:R-:W5:Y:S06]  /*6020*/  LDSM.16.M88.4 R152, [R3+0xf800] ;  /* 0x00f800000398783b */ /* 0x000f6c0000000200 */
[----:B------:R-:W5:Y:S01]  /*6030*/  LDSM.16.M88.4 R168, [R136+0x4000] ;  /* 0x0040000088a8783b */ /* 0x000f620000000200 */
[C---:B------:R-:W-:Y:S08]  /*6040*/  HMMA.16816.F32 R4, R176.reuse, R180, R4 ;  /* 0x000000b4b004723c */ /* 0x040ff00000001804 */
[C---:B------:R-:W-:Y:S01]  /*6050*/  HMMA.16816.F32 R8, R176.reuse, R182, R8 ;  /* 0x000000b6b008723c */ /* 0x040fe20000001808 */
[----:B------:R-:W-:Y:S07]  /*6060*/  LDSM.16.M88.4 R180, [R2+0x10000] ;  /* 0x0100000002b4783b */ /* 0x000fee0000000200 */
[C---:B--2---:R-:W-:Y:S08]  /*6070*/  HMMA.16816.F32 R12, R176.reuse, R132, R12 ;  /* 0x00000084b00c723c */ /* 0x044ff0000000180c */
[C---:B------:R-:W-:Y:S01]  /*6080*/  HMMA.16816.F32 R16, R176.reuse, R134, R16 ;  /* 0x00000086b010723c */ /* 0x040fe20000001810 */
[----:B------:R-:W2:Y:S07]  /*6090*/  LDSM.16.M88.4 R132, [R2+0xe800] ;  /* 0x00e800000284783b */ /* 0x000eae0000000200 */
[C---:B------:R-:W-:Y:S08]  /*60a0*/  HMMA.16816.F32 R20, R176.reuse, R144, R20 ;  /* 0x00000090b014723c */ /* 0x040ff00000001814 */
[C---:B------:R-:W-:Y:S01]  /*60b0*/  HMMA.16816.F32 R24, R176.reuse, R146, R24 ;  /* 0x00000092b018723c */ /* 0x040fe20000001818 */
[----:B------:R-:W2:Y:S07]  /*60c0*/  LDSM.16.M88.4 R144, [R2+0xf000] ;  /* 0x00f000000290783b */ /* 0x000eae0000000200 */
[C---:B------:R-:W-:Y:S08]  /*60d0*/  HMMA.16816.F32 R28, R176.reuse, R156, R28 ;  /* 0x0000009cb01c723c */ /* 0x040ff0000000181c */
[----:B------:R-:W-:Y:S01]  /*60e0*/  HMMA.16816.F32 R32, R176, R158, R32 ;  /* 0x0000009eb020723c */ /* 0x000fe20000001820 */
[----:B------:R-:W2:Y:S06]  /*60f0*/  LDSM.16.M88.4 R156, [R2+0xf800] ;  /* 0x00f80000029c783b */ /* 0x000eac0000000200 */
[----:B------:R-:W-:Y:S01]  /*6100*/  LDSM.16.M88.4 R176, [R197+UR5+0x10000] ;  /* 0x01000005c5b0783b */ /* 0x000fe20008000200 */
[C---:B----4-:R-:W-:Y:S08]  /*6110*/  HMMA.16816.F32 R4, R160.reuse, R164, R4 ;  /* 0x000000a4a004723c */ /* 0x050ff00000001804 */
[C---:B------:R-:W-:Y:S01]  /*6120*/  HMMA.16816.F32 R8, R160.reuse, R166, R8 ;  /* 0x000000a6a008723c */ /* 0x040fe20000001808 */
[----:B------:R-:W4:Y:S07]  /*6130*/  LDSM.16.M88.4 R164, [R199+0x8000] ;  /* 0x00800000c7a4783b */ /* 0x000f2e0000000200 */
[C---:B-1----:R-:W-:Y:S08]  /*6140*/  HMMA.16816.F32 R12, R160.reuse, R140, R12 ;  /* 0x0000008ca00c723c */ /* 0x042ff0000000180c */
[C---:B------:R-:W-:Y:S01]  /*6150*/  HMMA.16816.F32 R16, R160.reuse, R142, R16 ;  /* 0x0000008ea010723c */ /* 0x040fe20000001810 */
[----:B------:R-:W1:Y:S07]  /*6160*/  LDSM.16.M88.4 R140, [R197+UR5+0x10800] ;  /* 0x01080005c58c783b */ /* 0x000e6e0008000200 */
[C---:B---3--:R-:W-:Y:S08]  /*6170*/  HMMA.16816.F32 R20, R160.reuse, R148, R20 ;  /* 0x00000094a014723c */ /* 0x048ff00000001814 */
[C---:B------:R-:W-:Y:S01]  /*6180*/  HMMA.16816.F32 R24, R160.reuse, R150, R24 ;  /* 0x00000096a018723c */ /* 0x040fe20000001818 */
[----:B------:R-:W3:Y:S07]  /*6190*/  LDSM.16.M88.4 R148, [R197+UR5+0x11000] ;  /* 0x01100005c594783b */ /* 0x000eee0008000200 */
[C---:B-----5:R-:W-:Y:S08]  /*61a0*/  HMMA.16816.F32 R28, R160.reuse, R152, R28 ;  /* 0x00000098a01c723c */ /* 0x060ff0000000181c */
[----:B------:R-:W-:Y:S01]  /*61b0*/  HMMA.16816.F32 R32, R160, R154, R32 ;  /* 0x0000009aa020723c */ /* 0x000fe20000001820 */
[----:B------:R-:W5:Y:S06]  /*61c0*/  LDSM.16.M88.4 R152, [R197+UR5+0x11800] ;  /* 0x01180005c598783b */ /* 0x000f6c0008000200 */
[----:B------:R-:W-:Y:S01]  /*61d0*/  LDSM.16.M88.4 R160, [R196+0x8000] ;  /* 0x00800000c4a0783b */ /* 0x000fe20000000200 */
[C---:B------:R-:W-:Y:S08]  /*61e0*/  HMMA.16816.F32 R4, R168.reuse, R172, R4 ;  /* 0x000000aca804723c */ /* 0x040ff00000001804 */
[C---:B------:R-:W-:Y:S01]  /*61f0*/  HMMA.16816.F32 R8, R168.reuse, R174, R8 ;  /* 0x000000aea808723c */ /* 0x040fe20000001808 */
[----:B------:R-:W5:Y:S07]  /*6200*/  LDSM.16.M88.4 R172, [R138+0x10000] ;  /* 0x010000008aac783b */ /* 0x000f6e0000000200 */
        /* <DEDUP_REMOVED lines=9> */
[----:B------:R-:W-:Y:S01]  /*62a0*/  LDSM.16.M88.4 R168, [R139+0x8000] ;  /* 0x008000008ba8783b */ /* 0x000fe20000000200 */
[C---:B----4-:R-:W-:Y:S08]  /*62b0*/  HMMA.16816.F32 R4, R164.reuse, R176, R4 ;  /* 0x000000b0a404723c */ /* 0x050ff00000001804 */
[C---:B------:R-:W-:Y:S01]  /*62c0*/  HMMA.16816.F32 R8, R164.reuse, R178, R8 ;  /* 0x000000b2a408723c */ /* 0x040fe20000001808 */
[----:B------:R-:W4:Y:S07]  /*62d0*/  LDSM.16.M88.4 R176, [R3+0x10000] ;  /* 0x0100000003b0783b */ /* 0x000f2e0000000200 */
[C---:B-1----:R-:W-:Y:S08]  /*62e0*/  HMMA.16816.F32 R12, R164.reuse, R140, R12 ;  /* 0x0000008ca40c723c */ /* 0x042ff0000000180c */
[C---:B------:R-:W-:Y:S01]  /*62f0*/  HMMA.16816.F32 R16, R164.reuse, R142, R16 ;  /* 0x0000008ea410723c */ /* 0x040fe20000001810 */
[----:B------:R-:W1:Y:S07]  /*6300*/  LDSM.16.M88.4 R140, [R3+0x10800] ;  /* 0x01080000038c783b */ /* 0x000e6e0000000200 */
[C---:B---3--:R-:W-:Y:S08]  /*6310*/  HMMA.16816.F32 R20, R164.reuse, R148, R20 ;  /* 0x00000094a414723c */ /* 0x048ff00000001814 */
[C---:B------:R-:W-:Y:S01]  /*6320*/  HMMA.16816.F32 R24, R164.reuse, R150, R24 ;  /* 0x00000096a418723c */ /* 0x040fe20000001818 */
[----:B------:R-:W3:Y:S07]  /*6330*/  LDSM.16.M88.4 R148, [R3+0x11000] ;  /* 0x011000000394783b */ /* 0x000eee0000000200 */
[C---:B-----5:R-:W-:Y:S08]  /*6340*/  HMMA.16816.F32 R28, R164.reuse, R152, R28 ;  /* 0x00000098a41c723c */ /* 0x060ff0000000181c */
[----:B------:R-:W-:Y:S01]  /*6350*/  HMMA.16816.F32 R32, R164, R154, R32 ;  /* 0x0000009aa420723c */ /* 0x000fe20000001820 */
[----:B------:R-:W5:Y:S06]  /*6360*/  LDSM.16.M88.4 R152, [R3+0x11800] ;  /* 0x011800000398783b */ /* 0x000f6c0000000200 */
[----:B------:R-:W5:Y:S01]  /*6370*/  LDSM.16.M88.4 R164, [R136+0x8000] ;  /* 0x0080000088a4783b */ /* 0x000f620000000200 */
[C---:B------:R-:W-:Y:S08]  /*6380*/  HMMA.16816.F32 R4, R160.reuse, R172, R4 ;  /* 0x000000aca004723c */ /* 0x040ff00000001804 */
[C---:B------:R-:W-:Y:S08]  /*6390*/  HMMA.16816.F32 R8, R160.reuse, R174, R8 ;  /* 0x000000aea008723c */ /* 0x040ff00000001808 */
[C---:B--2---:R-:W-:Y:S08]  /*63a0*/  HMMA.16816.F32 R12, R160.reuse, R132, R12 ;  /* 0x00000084a00c723c */ /* 0x044ff0000000180c */
[C---:B------:R-:W-:Y:S01]  /*63b0*/  HMMA.16816.F32 R16, R160.reuse, R134, R16 ;  /* 0x00000086a010723c */ /* 0x040fe20000001810 */
[----:B------:R-:W2:Y:S07]  /*63c0*/  LDSM.16.M88.4 R132, [R2+0x10800] ;  /* 0x010800000284783b */ /* 0x000eae0000000200 */
[C---:B------:R-:W-:Y:S08]  /*63d0*/  HMMA.16816.F32 R20, R160.reuse, R144, R20 ;  /* 0x00000090a014723c */ /* 0x040ff00000001814 */
[C---:B------:R-:W-:Y:S08]  /*63e0*/  HMMA.16816.F32 R24, R160.reuse, R146, R24 ;  /* 0x00000092a018723c */ /* 0x040ff00000001818 */
[C---:B------:R-:W-:Y:S08]  /*63f0*/  HMMA.16816.F32 R28, R160.reuse, R156, R28 ;  /* 0x0000009ca01c723c */ /* 0x040ff0000000181c */
[----:B------:R-:W-:Y:S08]  /*6400*/  HMMA.16816.F32 R32, R160, R158, R32 ;  /* 0x0000009ea020723c */ /* 0x000ff00000001820 */
[C---:B----4-:R-:W-:Y:S08]  /*6410*/  HMMA.16816.F32 R4, R168.reuse, R176, R4 ;  /* 0x000000b0a804723c */ /* 0x050ff00000001804 */
[C---:B------:R-:W-:Y:S08]  /*6420*/  HMMA.16816.F32 R8, R168.reuse, R178, R8 ;  /* 0x000000b2a808723c */ /* 0x040ff00000001808 */
[C---:B-1----:R-:W-:Y:S08]  /*6430*/  HMMA.16816.F32 R12, R168.reuse, R140, R12 ;  /* 0x0000008ca80c723c */ /* 0x042ff0000000180c */
[C---:B------:R-:W-:Y:S01]  /*6440*/  HMMA.16816.F32 R16, R168.reuse, R142, R16 ;  /* 0x0000008ea810723c */ /* 0x040fe20000001810 */
[----:B------:R-:W1:Y:S07]  /*6450*/  LDSM.16.M88.4 R140, [R2+0x11000] ;  /* 0x01100000028c783b */ /* 0x000e6e0000000200 */
[C---:B---3--:R-:W-:Y:S08]  /*6460*/  HMMA.16816.F32 R20, R168.reuse, R148, R20 ;  /* 0x00000094a814723c */ /* 0x048ff00000001814 */
[C---:B------:R-:W-:Y:S08]  /*6470*/  HMMA.16816.F32 R24, R168.reuse, R150, R24 ;  /* 0x00000096a818723c */ /* 0x040ff00000001818 */
[C---:B-----5:R-:W-:Y:S08]  /*6480*/  HMMA.16816.F32 R28, R168.reuse, R152, R28 ;  /* 0x00000098a81c723c */ /* 0x060ff0000000181c */
[----:B------:R-:W-:Y:S08]  /*6490*/  HMMA.16816.F32 R32, R168, R154, R32 ;  /* 0x0000009aa820723c */ /* 0x000ff00000001820 */
[C---:B------:R-:W-:Y:S08]  /*64a0*/  HMMA.16816.F32 R4, R164.reuse, R180, R4 ;  /* 0x000000b4a404723c */ /* 0x040ff00000001804 */
[C---:B------:R-:W-:Y:S08]  /*64b0*/  HMMA.16816.F32 R8, R164.reuse, R182, R8 ;  /* 0x000000b6a408723c */ /* 0x040ff00000001808 */
[C---:B--2---:R-:W-:Y:S03]  /*64c0*/  HMMA.16816.F32 R12, R164.reuse, R132, R12 ;  /* 0x00000084a40c723c */ /* 0x044fe6000000180c */
[----:B------:R-:W-:Y:S01]  /*64d0*/  FMUL.FTZ R243, R4, UR6 ;  /* 0x0000000604f37c20 */ /* 0x000fe20008410000 */
[----:B------:R-:W-:Y:S01]  /*64e0*/  FMUL.FTZ R241, R5, UR6 ;  /* 0x0000000605f17c20 */ /* 0x000fe20008410000 */
[----:B------:R-:W-:Y:S01]  /*64f0*/  FMUL.FTZ R236, R6, UR6 ;  /* 0x0000000606ec7c20 */ /* 0x000fe20008410000 */
[----:B------:R-:W-:Y:S02]  /*6500*/  FMUL.FTZ R234, R7, UR6 ;  /* 0x0000000607ea7c20 */ /* 0x000fe40008410000 */
[C---:B------:R-:W-:Y:S01]  /*6510*/  HMMA.16816.F32 R16, R164.reuse, R134, R16 ;  /* 0x00000086a410723c */ /* 0x040fe20000001810 */
[----:B------:R-:W-:Y:S01]  /*6520*/  MUFU.TANH R243, R243 ;  /* 0x000000f300f37308 */ /* 0x000fe20000002400 */
[----:B------:R-:W2:Y:S01]  /*6530*/  LDSM.16.M88.4 R132, [R2+0x11800] ;  /* 0x011800000284783b */ /* 0x000ea20000000200 */
[----:B------:R-:W-:Y:S04]  /*6540*/  DEPBAR.LE SB0, 0x0 ;  /* 0x000080000000791a */ /* 0x000fe80000000000 */
[----:B------:R-:W-:Y:S01]  /*6550*/  FMUL.FTZ R247, R8, UR6 ;  /* 0x0000000608f77c20 */ /* 0x000fe20008410000 */
[C---:B-1----:R-:W-:Y:S03]  /*6560*/  HMMA.16816.F32 R20, R164.reuse, R140, R20 ;  /* 0x0000008ca414723c */ /* 0x042fe60000001814 */
[----:B------:R-:W-:Y:S01]  /*6570*/  MUFU.TANH R241, R241 ;  /* 0x000000f100f17308 */ /* 0x000fe20000002400 */
[----:B------:R-:W-:Y:S01]  /*6580*/  BAR.SYNC.DEFER_BLOCKING 0x0 ;  /* 0x0000000000007b1d */ /* 0x000fe20000010000 */
[----:B------:R-:W-:Y:S01]  /*6590*/  FMUL.FTZ R245, R9, UR6 ;  /* 0x0000000609f57c20 */ /* 0x000fe20008410000 */
[----:B------:R-:W-:Y:S01]  /*65a0*/  FMUL.FTZ R240, R10, UR6 ;  /* 0x000000060af07c20 */ /* 0x000fe20008410000 */
[----:B------:R-:W-:Y:S01]  /*65b0*/  FMUL.FTZ R238, R11, UR6 ;  /* 0x000000060bee7c20 */ /* 0x000fe20008410000 */
[C---:B------:R-:W-:Y:S05]  /*65c0*/  HMMA.16816.F32 R24, R164.reuse, R142, R24 ;  /* 0x0000008ea418723c */ /* 0x040fea0000001818 */
[----:B------:R-:W-:Y:S01]  /*65d0*/  MUFU.TANH R236, R236 ;  /* 0x000000ec00ec7308 */ /* 0x000fe20000002400 */
[----:B------:R-:W-:Y:S01]  /*65e0*/  FMUL.FTZ R237, R12, UR6 ;  /* 0x000000060ced7c20 */ /* 0x000fe20008410000 */
[----:B------:R-:W-:Y:S01]  /*65f0*/  FMUL.FTZ R239, R13, UR6 ;  /* 0x000000060def7c20 */ /* 0x000fe20008410000 */
[----:B------:R-:W-:Y:S01]  /*6600*/  FMUL.FTZ R232, R14, UR6 ;  /* 0x000000060ee87c20 */ /* 0x000fe20008410000 */
[----:B------:R-:W-:Y:S01]  /*6610*/  FMUL.FTZ R230, R15, UR6 ;  /* 0x000000060fe67c20 */ /* 0x000fe20008410000 */
[----:B------:R-:W-:Y:S01]  /*6620*/  FMUL.FTZ R235, R16, UR6 ;  /* 0x0000000610eb7c20 */ /* 0x000fe20008410000 */
[----:B------:R-:W-:Y:S04]  /*6630*/  FMUL.FTZ R233, R17, UR6 ;  /* 0x0000000611e97c20 */ /* 0x000fe80008410000 */
[----:B------:R-:W1:Y:S01]  /*6640*/  MUFU.TANH R234, R234 ;  /* 0x000000ea00ea7308 */ /* 0x000e620000002400 */
[----:B------:R-:W-:Y:S01]  /*6650*/  FMUL.FTZ R228, R18, UR6 ;  /* 0x0000000612e47c20 */ /* 0x000fe20008410000 */
[----:B------:R-:W-:Y:S01]  /*6660*/  FMUL.FTZ R226, R19, UR6 ;  /* 0x0000000613e27c20 */ /* 0x000fe20008410000 */
[----:B------:R-:W-:Y:S01]  /*6670*/  FMUL.FTZ R231, R20, UR6 ;  /* 0x0000000614e77c20 */ /* 0x000fe20008410000 */
[----:B------:R-:W-:Y:S01]  /*6680*/  FMUL.FTZ R229, R21, UR6 ;  /* 0x0000000615e57c20 */ /* 0x000fe20008410000 */
[----:B------:R-:W-:Y:S01]  /*6690*/  FMUL.FTZ R224, R22, UR6 ;  /* 0x0000000616e07c20 */ /* 0x000fe20008410000 */
[----:B------:R-:W-:Y:S04]  /*66a0*/  FMUL.FTZ R222, R23, UR6 ;  /* 0x0000000617de7c20 */ /* 0x000fe80008410000 */
[----:B------:R-:W-:Y:S01]  /*66b0*/  MUFU.TANH R247, R247 ;  /* 0x000000f700f77308 */ /* 0x000fe20000002400 */
[----:B------:R-:W-:Y:S01]  /*66c0*/  FMUL.FTZ R227, R24, UR6 ;  /* 0x0000000618e37c20 */ /* 0x000fe20008410000 */
[----:B------:R-:W-:Y:S01]  /*66d0*/  FMUL.FTZ R225, R25, UR6 ;  /* 0x0000000619e17c20 */ /* 0x000fe20008410000 */
[----:B------:R-:W-:Y:S01]  /*66e0*/  FMUL.FTZ R220, R26, UR6 ;  /* 0x000000061adc7c20 */ /* 0x000fe20008410000 */
[----:B------:R-:W-:Y:S06]  /*66f0*/  FMUL.FTZ R218, R27, UR6 ;  /* 0x000000061bda7c20 */ /* 0x000fec0008410000 */
[----:B------:R-:W3:Y:S01]  /*6700*/  MUFU.TANH R245, R245 ;  /* 0x000000f500f57308 */ /* 0x000ee20000002400 */
[----:B-1----:R-:W-:Y:S01]  /*6710*/  FMNMX3.FTZ R249, R0, R236, R234, !PT ;  /* 0x000000ec00f97276 */ /* 0x002fe200078100ea */
[C---:B--2---:R-:W-:Y:S03]  /*6720*/  HMMA.16816.F32 R28, R164.reuse, R132, R28 ;  /* 0x00000084a41c723c */ /* 0x044fe6000000181c */
[----:B------:R-:W-:Y:S05]  /*6730*/  FMNMX3.FTZ R132, R137, R243, R241, !PT ;  /* 0x000000f389847276 */ /* 0x000fea00078100f1 */
[----:B------:R-:W-:Y:S01]  /*6740*/  MUFU.TANH R240, R240 ;  /* 0x000000f000f07308 */ /* 0x000fe20000002400 */
[----:B------:R-:W-:Y:S09]  /*6750*/  HMMA.16816.F32 R32, R164, R134, R32 ;  /* 0x00000086a420723c */ /* 0x000ff20000001820 */
[----:B------:R-:W1:Y:S01]  /*6760*/  MUFU.TANH R238, R238 ;  /* 0x000000ee00ee7308 */ /* 0x000e620000002400 */
[----:B---3--:R-:W-:Y:S01]  /*6770*/  FMNMX3.FTZ R132, R132, R247, R245, !PT ;  /* 0x000000f784847276 */ /* 0x008fe200078100f5 */
[----:B------:R-:W-:Y:S01]  /*6780*/  FMUL.FTZ R223, R28, UR6 ;  /* 0x000000061cdf7c20 */ /* 0x000fe20008410000 */
[----:B------:R-:W-:Y:S01]  /*6790*/  FMUL.FTZ R221, R29, UR6 ;  /* 0x000000061ddd7c20 */ /* 0x000fe20008410000 */
[----:B------:R-:W-:Y:S06]  /*67a0*/  FMUL.FTZ R136, R30, UR6 ;  /* 0x000000061e887c20 */ /* 0x000fec0008410000 */
[----:B------:R-:W-:Y:S01]  /*67b0*/  MUFU.TANH R237, R237 ;  /* 0x000000ed00ed7308 */ /* 0x000fe20000002400 */
[----:B------:R-:W-:Y:S01]  /*67c0*/  FMUL.FTZ R135, R31, UR6 ;  /* 0x000000061f877c20 */ /* 0x000fe20008410000 */
[----:B------:R-:W-:Y:S01]  /*67d0*/  FMUL.FTZ R219, R32, UR6 ;  /* 0x0000000620db7c20 */ /* 0x000fe20008410000 */
[----:B------:R-:W-:Y:S01]  /*67e0*/  FMUL.FTZ R216, R33, UR6 ;  /* 0x0000000621d87c20 */ /* 0x000fe20008410000 */
[----:B------:R-:W-:Y:S06]  /*67f0*/  FMUL.FTZ R34, R34, UR6 ;  /* 0x0000000622227c20 */ /* 0x000fec0008410000 */
[----:B------:R-:W2:Y:S01]  /*6800*/  MUFU.TANH R239, R239 ;  /* 0x000000ef00ef7308 */ /* 0x000ea20000002400 */
[----:B------:R-:W-:Y:S01]  /*6810*/  FMUL.FTZ R35, R35, UR6 ;  /* 0x0000000623237c20 */ /* 0x000fe20008410000 */
[----:B-1----:R-:W-:Y:S08]  /*6820*/  FMNMX3.FTZ R249, R249, R240, R238, !PT ;  /* 0x000000f0f9f97276 */ /* 0x002ff000078100ee */
[----:B------:R-:W-:Y:S10]  /*6830*/  MUFU.TANH R232, R232 ;  /* 0x000000e800e87308 */ /* 0x000ff40000002400 */
[----:B------:R-:W1:Y:S01]  /*6840*/  MUFU.TANH R230, R230 ;  /* 0x000000e600e67308 */ /* 0x000e620000002400 */
[----:B--2---:R-:W-:Y:S09]  /*6850*/  FMNMX3.FTZ R132, R132, R237, R239, !PT ;  /* 0x000000ed84847276 */ /* 0x004ff200078100ef */
[----:B------:R-:W-:Y:S10]  /*6860*/  MUFU.TANH R235, R235 ;  /* 0x000000eb00eb7308 */ /* 0x000ff40000002400 */
[----:B------:R-:W2:Y:S01]  /*6870*/  MUFU.TANH R233, R233 ;  /* 0x000000e900e97308 */ /* 0x000ea20000002400 */
[----:B-1----:R-:W-:Y:S09]  /*6880*/  FMNMX3.FTZ R249, R249, R232, R230, !PT ;  /* 0x000000e8f9f97276 */ /* 0x002ff200078100e6 */
        /* <DEDUP_REMOVED lines=24> */
[----:B------:R1:W3:Y:S10]  /*6a10*/  MUFU.TANH R134, R34 ;  /* 0x0000002200867308 */ /* 0x0002f40000002400 */
[----:B------:R1:W4:Y:S01]  /*6a20*/  MUFU.TANH R133, R35 ;  /* 0x0000002300857308 */ /* 0x0003220000002400 */
[----:B--2---:R-:W-:Y:S01]  /*6a30*/  FMNMX3.FTZ R242, R132, R219, R216, !PT ;  /* 0x000000db84f27276 */ /* 0x004fe200078100d8 */
[----:B------:R-:W-:Y:S06]  /*6a40*/  @P4 BRA `(.L_x_189) ;  /* 0xffffffe800804947 */ /* 0x000fec000383ffff */
.L_x_188:
[----:B------:R-:W2:Y:S01]  /*6a50*/  SHFL.BFLY PT, R3, R242, 0x2, 0x1f ;  /* 0x0c401f00f2037f89 */ /* 0x000ea200000e0000 */
[----:B---34-:R-:W-:Y:S02]  /*6a60*/  FMNMX3.FTZ R7, R7, R134, R133, !PT ;  /* 0x0000008607077276 */ /* 0x018fe40007810085 */
[----:B------:R-:W-:Y:S05]  /*6a70*/  MOV R165, R213 ;  /* 0x000000d500a57202 */ /* 0x000fea0000000f00 */
[----:B------:R-:W-:Y:S01]  /*6a80*/  LDSM.16.MT88.4 R12, [R190+0x12000] ;  /* 0x01200000be0c783b */ /* 0x000fe20000004200 */
[----:B------:R-:W-:Y:S04]  /*6a90*/  @P0 IADD3 R165, PT, PT, R214, -0x40, RZ ;  /* 0xffffffc0d6a50810 */ /* 0x000fe80007ffe0ff */
[----:B------:R-:W-:Y:S03]  /*6aa0*/  IADD3 R164, PT, PT, R184, R165, RZ ;  /* 0x000000a5b8a47210 */ /* 0x000fe60007ffe0ff */
[----:B------:R-:W3:Y:S08]  /*6ab0*/  SHFL.BFLY PT, R2, R7, 0x2, 0x1f ;  /* 0x0c401f0007027f89 */ /* 0x000ef000000e0000 */
[----:B------:R-:W-:Y:S08]  /*6ac0*/  LDSM.16.MT88.4 R20, [R189+0x12000] ;  /* 0x01200000bd14783b */ /* 0x000ff00000004200 */
[----:B------:R-:W-:Y:S08]  /*6ad0*/  LDSM.16.MT88.4 R28, [R165] ;  /* 0x00000000a51c783b */ /* 0x000ff00000004200 */
[----:B------:R-:W-:Y:S08]  /*6ae0*/  LDSM.16.MT88.4 R140, [R189+0x14800] ;  /* 0x01480000bd8c783b */ /* 0x000ff00000004200 */
[----:B------:R-:W-:Y:S08]  /*6af0*/  LDSM.16.MT88.4 R144, [R190+0x15800] ;  /* 0x01580000be90783b */ /* 0x000ff00000004200 */
[----:B------:R-:W-:Y:S08]  /*6b00*/  LDSM.16.MT88.4 R148, [R189+0x15800] ;  /* 0x01580000bd94783b */ /* 0x000ff00000004200 */
[----:B------:R-:W-:Y:S08]  /*6b10*/  LDSM.16.MT88.4 R152, [R165+0x3800] ;  /* 0x00380000a598783b */ /* 0x000ff00000004200 */
[----:B------:R-:W-:Y:S08]  /*6b20*/  LDSM.16.MT88.4 R156, [R164+0x3800] ;  /* 0x00380000a49c783b */ /* 0x000ff00000004200 */
[----:B------:R-:W-:Y:S01]  /*6b30*/  LDSM.16.MT88.4 R160, [R190+0x17800] ;  /* 0x01780000bea0783b */ /* 0x000fe20000004200 */
[----:B--2---:R-:W-:Y:S02]  /*6b40*/  FMNMX.FTZ R9, R242, R3, !PT ;  /* 0x00000003f2097209 */ /* 0x004fe40007810000 */
[----:B---3--:R-:W-:Y:S05]  /*6b50*/  FMNMX.FTZ R4, R7, R2, !PT ;  /* 0x0000000207047209 */ /* 0x008fea0007810000 */
[----:B------:R-:W2:Y:S08]  /*6b60*/  SHFL.BFLY PT, R132, R9, 0x1, 0x1f ;  /* 0x0c201f0009847f89 */ /* 0x000eb000000e0000 */
[----:B------:R-:W3:Y:S01]  /*6b70*/  SHFL.BFLY PT, R3, R4, 0x1, 0x1f ;  /* 0x0c201f0004037f89 */ /* 0x000ee200000e0000 */
[----:B--2---:R-:W-:Y:S02]  /*6b80*/  FMNMX.FTZ R132, R9, R132, !PT ;  /* 0x0000008409847209 */ /* 0x004fe40007810000 */
[----:B---3--:R-:W-:Y:S03]  /*6b90*/  FMNMX.FTZ R3, R4, R3, !PT ;  /* 0x0000000304037209 */ /* 0x008fe60007810000 */
[C---:B------:R-:W-:Y:S01]  /*6ba0*/  FMUL.FTZ R138, R132.reuse, UR4 ;  /* 0x00000004848a7c20 */ /* 0x040fe20008410000 */
[C---:B------:R-:W-:Y:S01]  /*6bb0*/  FSETP.NEU.FTZ.AND P2, PT, R132.reuse, -INF , PT ;  /* 0xff8000008400780b */ /* 0x040fe20003f5d000 */
[----:B------:R-:W-:Y:S01]  /*6bc0*/  FADD.FTZ R2, -R132, R137 ;  /* 0x0000008984027221 */ /* 0x000fe20000010100 */
[C---:B------:R-:W-:Y:S02]  /*6bd0*/  FMUL.FTZ R137, R3.reuse, UR4 ;  /* 0x0000000403897c20 */ /* 0x040fe40008410000 */
[----:B------:R-:W-:Y:S01]  /*6be0*/  FSEL R138, R138, RZ, P2 ;  /* 0x000000ff8a8a7208 */ /* 0x000fe20001000000 */
[C---:B------:R-:W-:Y:S01]  /*6bf0*/  FADD.FTZ R0, -R3.reuse, R0 ;  /* 0x0000000003007221 */ /* 0x040fe20000010100 */
[----:B------:R-:W-:Y:S01]  /*6c00*/  FSETP.NEU.FTZ.AND P2, PT, R3, -INF , PT ;  /* 0xff8000000300780b */ /* 0x000fe20003f5d000 */
[----:B------:R-:W-:Y:S02]  /*6c10*/  FMUL.FTZ R5, R2, UR4 ;  /* 0x0000000402057c20 */ /* 0x000fe40008410000 */
[--C-:B------:R-:W-:Y:S01]  /*6c20*/  FFMA.FTZ R173, R243, UR4, -R138.reuse ;  /* 0x00000004f3ad7c23 */ /* 0x100fe2000801088a */
[----:B------:R-:W-:Y:S01]  /*6c30*/  FSEL R137, R137, RZ, P2 ;  /* 0x000000ff89897208 */ /* 0x000fe20001000000 */
[--C-:B------:R-:W-:Y:S01]  /*6c40*/  FFMA.FTZ R172, R241, UR4, -R138.reuse ;  /* 0x00000004f1ac7c23 */ /* 0x100fe2000801088a */
[--C-:B------:R-:W-:Y:S01]  /*6c50*/  FFMA.FTZ R170, R247, UR4, -R138.reuse ;  /* 0x00000004f7aa7c23 */ /* 0x100fe2000801088a */
[--C-:B------:R-:W-:Y:S01]  /*6c60*/  FFMA.FTZ R169, R245, UR4, -R138.reuse ;  /* 0x00000004f5a97c23 */ /* 0x100fe2000801088a */
[----:B------:R-:W-:Y:S01]  /*6c70*/  FMUL.FTZ R6, R0, UR4 ;  /* 0x0000000400067c20 */ /* 0x000fe20008410000 */
        /* <DEDUP_REMOVED lines=8> */
[--C-:B------:R-:W-:Y:S01]  /*6d00*/  FFMA.FTZ R176, R230, UR4, -R137.reuse ;  /* 0x00000004e6b07c23 */ /* 0x100fe20008010889 */
[--C-:B------:R-:W-:Y:S01]  /*6d10*/  FFMA.FTZ R178, R235, UR4, -R138.reuse ;  /* 0x00000004ebb27c23 */ /* 0x100fe2000801088a */
[--C-:B------:R-:W-:Y:S01]  /*6d20*/  FFMA.FTZ R179, R233, UR4, -R138.reuse ;  /* 0x00000004e9b37c23 */ /* 0x100fe2000801088a */
[--C-:B------:R-:W-:Y:S03]  /*6d30*/  FFMA.FTZ R180, R228, UR4, -R137.reuse ;  /* 0x00000004e4b47c23 */ /* 0x100fe60008010889 */
[----:B------:R-:W3:Y:S01]  /*6d40*/  MUFU.EX2 R0, R6 ;  /* 0x0000000600007308 */ /* 0x000ee20000000800 */
[--C-:B------:R-:W-:Y:S01]  /*6d50*/  FFMA.FTZ R181, R226, UR4, -R137.reuse ;  /* 0x00000004e2b57c23 */ /* 0x100fe20008010889 */
[--C-:B------:R-:W-:Y:S01]  /*6d60*/  FFMA.FTZ R197, R222, UR4, -R137.reuse ;  /* 0x00000004dec57c23 */ /* 0x100fe20008010889 */
[--C-:B------:R-:W-:Y:S01]  /*6d70*/  FFMA.FTZ R222, R225, UR4, -R138.reuse ;  /* 0x00000004e1de7c23 */ /* 0x100fe2000801088a */
[--C-:B------:R-:W-:Y:S01]  /*6d80*/  FFMA.FTZ R182, R231, UR4, -R138.reuse ;  /* 0x00000004e7b67c23 */ /* 0x100fe2000801088a */
[--C-:B------:R-:W-:Y:S01]  /*6d90*/  FFMA.FTZ R183, R229, UR4, -R138.reuse ;  /* 0x00000004e5b77c23 */ /* 0x100fe2000801088a */
[--C-:B------:R-:W-:Y:S01]  /*6da0*/  FFMA.FTZ R196, R224, UR4, -R137.reuse ;  /* 0x00000004e0c47c23 */ /* 0x100fe20008010889 */
[--C-:B------:R-:W-:Y:S03]  /*6db0*/  FFMA.FTZ R199, R227, UR4, -R138.reuse ;  /* 0x00000004e3c77c23 */ /* 0x100fe6000801088a */
[----:B------:R-:W-:Y:S01]  /*6dc0*/  MUFU.EX2 R173, R173 ;  /* 0x000000ad00ad7308 */ /* 0x000fe20000000800 */
[C---:B--2---:R-:W-:Y:S01]  /*6dd0*/  FMUL.FTZ R4, R2.reuse, R128 ;  /* 0x0000008002047220 */ /* 0x044fe20000410000 */
[C---:B------:R-:W-:Y:S01]  /*6de0*/  FMUL.FTZ R5, R2.reuse, R129 ;  /* 0x0000008102057220 */ /* 0x040fe20000410000 */
[C---:B------:R-:W-:Y:S01]  /*6df0*/  FMUL.FTZ R8, R2.reuse, R124 ;  /* 0x0000007c02087220 */ /* 0x040fe20000410000 */
[C---:B------:R-:W-:Y:S01]  /*6e00*/  FMUL.FTZ R9, R2.reuse, R125 ;  /* 0x0000007d02097220 */ /* 0x040fe20000410000 */
[C---:B------:R-:W-:Y:S01]  /*6e10*/  FMUL.FTZ R16, R2.reuse, R116 ;  /* 0x0000007402107220 */ /* 0x040fe20000410000 */
[C---:B------:R-:W-:Y:S01]  /*6e20*/  FMUL.FTZ R17, R2.reuse, R117 ;  /* 0x0000007502117220 */ /* 0x040fe20000410000 */
[----:B------:R-:W-:Y:S03]  /*6e30*/  FMUL.FTZ R24, R2, R108 ;  /* 0x0000006c02187220 */ /* 0x000fe60000410000 */
[----:B------:R-:W2:Y:S01]  /*6e40*/  MUFU.EX2 R172, R172 ;  /* 0x000000ac00ac7308 */ /* 0x000ea20000000800 */
[C---:B---3--:R-:W-:Y:S01]  /*6e50*/  FMUL.FTZ R6, R0.reuse, R130 ;  /* 0x0000008200067220 */ /* 0x048fe20000410000 */
[C---:B------:R-:W-:Y:S01]  /*6e60*/  FMUL.FTZ R7, R0.reuse, R131 ;  /* 0x0000008300077220 */ /* 0x040fe20000410000 */
[C---:B------:R-:W-:Y:S01]  /*6e70*/  FMUL.FTZ R10, R0.reuse, R126 ;  /* 0x0000007e000a7220 */ /* 0x040fe20000410000 */
[C---:B------:R-:W-:Y:S01]  /*6e80*/  FMUL.FTZ R11, R0.reuse, R127 ;  /* 0x0000007f000b7220 */ /* 0x040fe20000410000 */
[C---:B------:R-:W-:Y:S01]  /*6e90*/  FMUL.FTZ R18, R0.reuse, R118 ;  /* 0x0000007600127220 */ /* 0x040fe20000410000 */
[----:B------:R-:W-:Y:S01]  /*6ea0*/  FMUL.FTZ R19, R0, R119 ;  /* 0x0000007700137220 */ /* 0x000fe20000410000 */
[----:B------:R-:W-:Y:S03]  /*6eb0*/  LDSM.16.MT88.4 R124, [R190+0x14800] ;  /* 0x01480000be7c783b */ /* 0x000fe60000004200 */
[----:B------:R-:W-:Y:S01]  /*6ec0*/  MUFU.EX2 R171, R171 ;  /* 0x000000ab00ab7308 */ /* 0x000fe20000000800 */
[----:B------:R-:W-:Y:S01]  /*6ed0*/  FMUL.FTZ R25, R2, R109 ;  /* 0x0000006d02197220 */ /* 0x000fe20000410000 */
[C---:B------:R-:W-:Y:S01]  /*6ee0*/  FMUL.FTZ R26, R0.reuse, R110 ;  /* 0x0000006e001a7220 */ /* 0x040fe20000410000 */
[----:B------:R-:W-:Y:S01]  /*6ef0*/  FMUL.FTZ R27, R0, R111 ;  /* 0x0000006f001b7220 */ /* 0x000fe20000410000 */
[C---:B------:R-:W-:Y:S01]  /*6f00*/  FMUL.FTZ R32, R2.reuse, R100 ;  /* 0x0000006402207220 */ /* 0x040fe20000410000 */
[----:B------:R-:W-:Y:S01]  /*6f10*/  FMUL.FTZ R33, R2, R101 ;  /* 0x0000006502217220 */ /* 0x000fe20000410000 */
[----:B-1----:R-:W-:Y:S01]  /*6f20*/  FMUL.FTZ R34, R0, R102 ;  /* 0x0000006600227220 */ /* 0x002fe20000410000 */
[----:B------:R-:W-:Y:S03]  /*6f30*/  LDSM.16.MT88.4 R108, [R164+0x2000] ;  /* 0x00200000a46c783b */ /* 0x000fe60000004200 */
[----:B------:R-:W1:Y:S01]  /*6f40*/  MUFU.EX2 R168, R168 ;  /* 0x000000a800a87308 */ /* 0x000e620000000800 */
[----:B--2---:R-:W-:Y:S01]  /*6f50*/  F2FP.F16.F32.PACK_AB R128, R172, R173 ;  /* 0x000000adac80723e */ /* 0x004fe200000000ff */
[----:B------:R-:W-:Y:S01]  /*6f60*/  FMUL.FTZ R35, R0, R103 ;  /* 0x0000006700237220 */ /* 0x000fe20000410000 */
[C---:B------:R-:W-:Y:S01]  /*6f70*/  FMUL.FTZ R36, R2.reuse, R36 ;  /* 0x0000002402247220 */ /* 0x040fe20000410000 */
[----:B------:R-:W-:Y:S01]  /*6f80*/  FMUL.FTZ R37, R2, R37 ;  /* 0x0000002502257220 */ /* 0x000fe20000410000 */
[C---:B------:R-:W-:Y:S01]  /*6f90*/  FMUL.FTZ R38, R0.reuse, R38 ;  /* 0x0000002600267220 */ /* 0x040fe20000410000 */
[----:B------:R-:W-:Y:S01]  /*6fa0*/  FMUL.FTZ R39, R0, R39 ;  /* 0x0000002700277220 */ /* 0x000fe20000410000 */
[----:B------:R-:W-:Y:S03]  /*6fb0*/  LDSM.16.MT88.4 R100, [R165+0x2000] ;  /* 0x00200000a564783b */ /* 0x000fe60000004200 */
[----:B------:R-:W-:Y:S01]  /*6fc0*/  MUFU.EX2 R170, R170 ;  /* 0x000000aa00aa7308 */ /* 0x000fe20000000800 */
[C---:B------:R-:W-:Y:S01]  /*6fd0*/  FMUL.FTZ R40, R2.reuse, R40 ;  /* 0x0000002802287220 */ /* 0x040fe20000410000 */
[----:B------:R-:W-:Y:S01]  /*6fe0*/  FMUL.FTZ R41, R2, R41 ;  /* 0x0000002902297220 */ /* 0x000fe20000410000 */
[C---:B------:R-:W-:Y:S01]  /*6ff0*/  FMUL.FTZ R42, R0.reuse, R42 ;  /* 0x0000002a002a7220 */ /* 0x040fe20000410000 */
[----:B------:R-:W-:Y:S01]  /*7000*/  FMUL.FTZ R43, R0, R43 ;  /* 0x0000002b002b7220 */ /* 0x000fe20000410000 */
[C---:B------:R-:W-:Y:S01]  /*7010*/  FMUL.FTZ R44, R2.reuse, R44 ;  /* 0x0000002c022c7220 */ /* 0x040fe20000410000 */
[----:B------:R-:W-:Y:S01]  /*7020*/  FMUL.FTZ R45, R2, R45 ;  /* 0x0000002d022d7220 */ /* 0x000fe20000410000 */
[----:B------:R-:W-:Y:S03]  /*7030*/  LDSM.16.MT88.4 R116, [R189+0x12800] ;  /* 0x01280000bd74783b */ /* 0x000fe60000004200 */
[----:B------:R-:W2:Y:S01]  /*7040*/  MUFU.EX2 R169, R169 ;  /* 0x000000a900a97308 */ /* 0x000ea20000000800 */
[----:B-1----:R-:W-:Y:S01]  /*7050*/  F2FP.F16.F32.PACK_AB R129, R168, R171 ;  /* 0x000000aba881723e */ /* 0x002fe200000000ff */
        /* <DEDUP_REMOVED lines=14> */
[----:B------:R-:W1:Y:S01]  /*7140*/  MUFU.EX2 R166, R166 ;  /* 0x000000a600a67308 */ /* 0x000e620000000800 */
[----:B--2---:R-:W-:Y:S01]  /*7150*/  F2FP.F16.F32.PACK_AB R130, R169, R170 ;  /* 0x000000aaa982723e */ /* 0x004fe200000000ff */
        /* <DEDUP_REMOVED lines=15> */
[----:B-1----:R-:W-:Y:S01]  /*7250*/  F2FP.F16.F32.PACK_AB R131, R166, R167 ;  /* 0x000000a7a683723e */ /* 0x002fe200000000ff */
[C---:B------:R-:W-:Y:S01]  /*7260*/  FMUL.FTZ R74, R0.reuse, R74 ;  /* 0x0000004a004a7220 */ /* 0x040fe20000410000 */
[----:B------:R-:W-:Y:S01]  /*7270*/  FMUL.FTZ R75, R0, R75 ;  /* 0x0000004b004b7220 */ /* 0x000fe20000410000 */
[C---:B------:R-:W-:Y:S01]  /*7280*/  FMUL.FTZ R76, R2.reuse, R76 ;  /* 0x0000004c024c7220 */ /* 0x040fe20000410000 */
[----:B------:R-:W-:Y:S01]  /*7290*/  FMUL.FTZ R77, R2, R77 ;  /* 0x0000004d024d7220 */ /* 0x000fe20000410000 */
[C---:B------:R-:W-:Y:S01]  /*72a0*/  FMUL.FTZ R78, R0.reuse, R78 ;  /* 0x0000004e004e7220 */ /* 0x040fe20000410000 */
[----:B------:R-:W-:Y:S01]  /*72b0*/  FMUL.FTZ R79, R0, R79 ;  /* 0x0000004f004f7220 */ /* 0x000fe20000410000 */
[C---:B------:R-:W-:Y:S01]  /*72c0*/  HMMA.16816.F32 R4, R128.reuse, R12, R4 ;  /* 0x0000000c8004723c */ /* 0x040fe20000001804 */
[----:B------:R-:W-:Y:S04]  /*72d0*/  MUFU.EX2 R174, R174 ;  /* 0x000000ae00ae7308 */ /* 0x000fe80000000800 */
[C---:B------:R-:W-:Y:S01]  /*72e0*/  FMUL.FTZ R12, R2.reuse, R120 ;  /* 0x00000078020c7220 */ /* 0x040fe20000410000 */
[C---:B------:R-:W-:Y:S01]  /*72f0*/  FMUL.FTZ R13, R2.reuse, R121 ;  /* 0x00000079020d7220 */ /* 0x040fe20000410000 */
[----:B------:R-:W-:Y:S01]  /*7300*/  FMUL.FTZ R80, R2, R80 ;  /* 0x0000005002507220 */ /* 0x000fe20000410000 */
[C---:B------:R-:W-:Y:S03]  /*7310*/  HMMA.16816.F32 R8, R128.reuse, R14, R8 ;  /* 0x0000000e8008723c */ /* 0x040fe60000001808 */
[----:B------:R-:W1:Y:S01]  /*7320*/  MUFU.EX2 R175, R175 ;  /* 0x000000af00af7308 */ /* 0x000e620000000800 */
[C---:B------:R-:W-:Y:S01]  /*7330*/  FMUL.FTZ R14, R0.reuse, R122 ;  /* 0x0000007a000e7220 */ /* 0x040fe20000410000 */
[----:B------:R-:W-:Y:S01]  /*7340*/  FMUL.FTZ R15, R0, R123 ;  /* 0x0000007b000f7220 */ /* 0x000fe20000410000 */
[----:B------:R-:W-:Y:S01]  /*7350*/  FMUL.FTZ R81, R2, R81 ;  /* 0x0000005102517220 */ /* 0x000fe20000410000 */
[----:B------:R-:W2:Y:S01]  /*7360*/  LDSM.16.MT88.4 R120, [R164] ;  /* 0x00000000a478783b */ /* 0x000ea20000004200 */
[C---:B------:R-:W-:Y:S01]  /*7370*/  FMUL.FTZ R82, R0.reuse, R82 ;  /* 0x0000005200527220 */ /* 0x040fe20000410000 */
[----:B------:R-:W-:Y:S01]  /*7380*/  FMUL.FTZ R83, R0, R83 ;  /* 0x0000005300537220 */ /* 0x000fe20000410000 */
[C---:B------:R-:W-:Y:S01]  /*7390*/  FMUL.FTZ R84, R2.reuse, R84 ;  /* 0x0000005402547220 */ /* 0x040fe20000410000 */
[C---:B------:R-:W-:Y:S01]  /*73a0*/  FMUL.FTZ R85, R2.reuse, R85 ;  /* 0x0000005502557220 */ /* 0x040fe20000410000 */
[C---:B------:R-:W-:Y:S01]  /*73b0*/  HMMA.16816.F32 R12, R128.reuse, R20, R12 ;  /* 0x00000014800c723c */ /* 0x040fe2000000180c */
[----:B------:R-:W-:Y:S02]  /*73c0*/  MUFU.EX2 R177, R177 ;  /* 0x000000b100b17308 */ /* 0x000fe40000000800 */
[C---:B------:R-:W-:Y:S01]  /*73d0*/  FMUL.FTZ R20, R2.reuse, R112 ;  /* 0x0000007002147220 */ /* 0x040fe20000410000 */
[----:B------:R-:W-:Y:S01]  /*73e0*/  FMUL.FTZ R21, R2, R113 ;  /* 0x0000007102157220 */ /* 0x000fe20000410000 */
[C---:B------:R-:W-:Y:S01]  /*73f0*/  FMUL.FTZ R86, R0.reuse, R86 ;  /* 0x0000005600567220 */ /* 0x040fe20000410000 */
[----:B------:R-:W-:Y:S01]  /*7400*/  FMUL.FTZ R87, R0, R87 ;  /* 0x0000005700577220 */ /* 0x000fe20000410000 */
[----:B------:R-:W-:Y:S01]  /*7410*/  FMUL.FTZ R88, R2, R88 ;  /* 0x0000005802587220 */ /* 0x000fe20000410000 */
[C---:B------:R-:W-:Y:S03]  /*7420*/  HMMA.16816.F32 R16, R128.reuse, R22, R16 ;  /* 0x000000168010723c */ /* 0x040fe60000001810 */
[----:B------:R-:W3:Y:S01]  /*7430*/  MUFU.EX2 R176, R176 ;  /* 0x000000b000b07308 */ /* 0x000ee20000000800 */
[C---:B------:R-:W-:Y:S01]  /*7440*/  FMUL.FTZ R22, R0.reuse, R114 ;  /* 0x0000007200167220 */ /* 0x040fe20000410000 */
[----:B------:R-:W-:Y:S01]  /*7450*/  FMUL.FTZ R23, R0, R115 ;  /* 0x0000007300177220 */ /* 0x000fe20000410000 */
[----:B------:R-:W-:Y:S01]  /*7460*/  FMUL.FTZ R89, R2, R89 ;  /* 0x0000005902597220 */ /* 0x000fe20000410000 */
[----:B------:R-:W4:Y:S01]  /*7470*/  LDSM.16.MT88.4 R112, [R190+0x14000] ;  /* 0x01400000be70783b */ /* 0x000f220000004200 */
        /* <DEDUP_REMOVED lines=12> */
[----:B------:R-:W-:Y:S01]  /*7540*/  MUFU.EX2 R179, R179 ;  /* 0x000000b300b37308 */ /* 0x000fe20000000800 */
[C---:B------:R-:W-:Y:S01]  /*7550*/  FMUL.FTZ R30, R0.reuse, R106 ;  /* 0x0000006a001e7220 */ /* 0x040fe20000410000 */
[----:B------:R-:W-:Y:S01]  /*7560*/  FMUL.FTZ R31, R0, R107 ;  /* 0x0000006b001f7220 */ /* 0x000fe20000410000 */
[----:B------:R-:W-:Y:S01]  /*7570*/  FMUL.FTZ R97, R2, R97 ;  /* 0x0000006102617220 */ /* 0x000fe20000410000 */
[----:B------:R-:W5:Y:S01]  /*7580*/  LDSM.16.MT88.4 R104, [R189+0x14000] ;  /* 0x01400000bd68783b */ /* 0x000f620000004200 */
[C---:B------:R-:W-:Y:S01]  /*7590*/  FMUL.FTZ R98, R0.reuse, R98 ;  /* 0x0000006200627220 */ /* 0x040fe20000410000 */
[----:B------:R-:W-:Y:S04]  /*75a0*/  FMUL.FTZ R99, R0, R99 ;  /* 0x0000006300637220 */ /* 0x000fe80000410000 */
[----:B------:R-:W-:Y:S01]  /*75b0*/  MUFU.EX2 R180, R180 ;  /* 0x000000b400b47308 */ /* 0x000fe20000000800 */
[--C-:B------:R-:W-:Y:S01]  /*75c0*/  FFMA.FTZ R220, R220, UR4, -R137.reuse ;  /* 0x00000004dcdc7c23 */ /* 0x100fe20008010889 */
[C---:B--2---:R-:W-:Y:S03]  /*75d0*/  HMMA.16816.F32 R28, R128.reuse, R120, R28 ;  /* 0x00000078801c723c */ /* 0x044fe6000000181c */
[--C-:B------:R-:W-:Y:S01]  /*75e0*/  FFMA.FTZ R225, R218, UR4, -R137.reuse ;  /* 0x00000004dae17c23 */ /* 0x100fe20008010889 */
[--C-:B------:R-:W-:Y:S01]  /*75f0*/  FFMA.FTZ R218, R223, UR4, -R138.reuse ;  /* 0x00000004dfda7c23 */ /* 0x100fe2000801088a */
[--C-:B------:R-:W-:Y:S03]  /*7600*/  FFMA.FTZ R223, R136, UR4, -R137.reuse ;  /* 0x0000000488df7c23 */ /* 0x100fe60008010889 */
[----:B------:R-:W-:Y:S01]  /*7610*/  MUFU.EX2 R181, R181 ;  /* 0x000000b500b57308 */ /* 0x000fe20000000800 */
[--C-:B------:R-:W-:Y:S01]  /*7620*/  FFMA.FTZ R224, R135, UR4, -R137.reuse ;  /* 0x0000000487e07c23 */ /* 0x100fe20008010889 */
[C---:B------:R-:W-:Y:S01]  /*7630*/  HMMA.16816.F32 R32, R128.reuse, R122, R32 ;  /* 0x0000007a8020723c */ /* 0x040fe20000001820 */
[----:B------:R-:W-:Y:S02]  /*7640*/  LDSM.16.MT88.4 R120, [R164+0x800] ;  /* 0x00080000a478783b */ /* 0x000fe40000004200 */
[--C-:B------:R-:W-:Y:S01]  /*7650*/  FFMA.FTZ R221, R221, UR4, -R138.reuse ;  /* 0x00000004dddd7c23 */ /* 0x100fe2000801088a */
[--C-:B------:R-:W-:Y:S01]  /*7660*/  FFMA.FTZ R135, R219, UR4, -R138.reuse ;  /* 0x00000004db877c23 */ /* 0x100fe2000801088a */
[----:B------:R-:W-:Y:S03]  /*7670*/  FFMA.FTZ R138, R216, UR4, -R138 ;  /* 0x00000004d88a7c23 */ /* 0x000fe6000801088a */
[----:B------:R-:W-:Y:S01]  /*7680*/  MUFU.EX2 R182, R182 ;  /* 0x000000b600b67308 */ /* 0x000fe20000000800 */
[--C-:B------:R-:W-:Y:S01]  /*7690*/  FFMA.FTZ R134, R134, UR4, -R137.reuse ;  /* 0x0000000486867c23 */ /* 0x100fe20008010889 */
[C---:B----4-:R-:W-:Y:S03]  /*76a0*/  HMMA.16816.F32 R36, R128.reuse, R112, R36 ;  /* 0x000000708024723c */ /* 0x050fe60000001824 */
[----:B------:R-:W-:Y:S01]  /*76b0*/  FFMA.FTZ R137, R133, UR4, -R137 ;  /* 0x0000000485897c23 */ /* 0x000fe20008010889 */
[----:B------:R-:W-:Y:S01]  /*76c0*/  FFMA.FTZ R173, R2, R217, R173 ;  /* 0x000000d902ad7223 */ /* 0x000fe200000100ad */
[----:B------:R-:W-:Y:S03]  /*76d0*/  ISETP.GT.AND P2, PT, R207, RZ, PT ;  /* 0x000000ffcf00720c */ /* 0x000fe60003f44270 */
[----:B------:R-:W-:Y:S01]  /*76e0*/  MUFU.EX2 R183, R183 ;  /* 0x000000b700b77308 */ /* 0x000fe20000000800 */
[----:B------:R-:W-:Y:S01]  /*76f0*/  FFMA.FTZ R171, R0, R215, R171 ;  /* 0x000000d700ab7223 */ /* 0x000fe200000100ab */
[C---:B------:R-:W-:Y:S01]  /*7700*/  HMMA.16816.F32 R40, R128.reuse, R114, R40 ;  /* 0x000000728028723c */ /* 0x040fe20000001828 */
[----:B------:R-:W-:Y:S02]  /*7710*/  LDSM.16.MT88.4 R112, [R190+0x12800] ;  /* 0x01280000be70783b */ /* 0x000fe40000004200 */
[----:B------:R-:W-:Y:S01]  /*7720*/  FADD.FTZ R173, R172, R173 ;  /* 0x000000adacad7221 */ /* 0x000fe20000010000 */
[----:B------:R-:W-:Y:S04]  /*7730*/  FADD.FTZ R168, R168, R171 ;  /* 0x000000aba8a87221 */ /* 0x000fe80000010000 */
[----:B------:R-:W-:Y:S01]  /*7740*/  MUFU.EX2 R196, R196 ;  /* 0x000000c400c47308 */ /* 0x000fe20000000800 */
[----:B------:R-:W-:Y:S01]  /*7750*/  FADD.FTZ R170, R170, R173 ;  /* 0x000000adaaaa7221 */ /* 0x000fe20000010000 */
[----:B------:R-:W-:Y:S01]  /*7760*/  FADD.FTZ R167, R167, R168 ;  /* 0x000000a8a7a77221 */ /* 0x000fe20000010000 */
[C---:B-----5:R-:W-:Y:S07]  /*7770*/  HMMA.16816.F32 R44, R128.reuse, R104, R44 ;  /* 0x00000068802c723c */ /* 0x060fee000000182c */
[----:B------:R-:W-:Y:S01]  /*7780*/  MUFU.EX2 R197, R197 ;  /* 0x000000c500c57308 */ /* 0x000fe20000000800 */
[----:B------:R-:W-:Y:S01]  /*7790*/  FADD.FTZ R169, R169, R170 ;  /* 0x000000aaa9a97221 */ /* 0x000fe20000010000 */
[----:B------:R-:W-:Y:S01]  /*77a0*/  FADD.FTZ R166, R166, R167 ;  /* 0x000000a7a6a67221 */ /* 0x000fe20000010000 */
[C---:B------:R-:W-:Y:S01]  /*77b0*/  HMMA.16816.F32 R48, R128.reuse, R106, R48 ;  /* 0x0000006a8030723c */ /* 0x040fe20000001830 */
[----:B------:R-:W2:Y:S06]  /*77c0*/  LDSM.16.MT88.4 R104, [R190+0x16000] ;  /* 0x01600000be68783b */ /* 0x000eac0000004200 */
[----:B------:R-:W-:Y:S01]  /*77d0*/  MUFU.EX2 R199, R199 ;  /* 0x000000c700c77308 */ /* 0x000fe20000000800 */
[C---:B------:R-:W-:Y:S09]  /*77e0*/  HMMA.16816.F32 R52, R128.reuse, R100, R52 ;  /* 0x000000648034723c */ /* 0x040ff20000001834 */
[----:B------:R-:W-:Y:S01]  /*77f0*/  MUFU.EX2 R222, R222 ;  /* 0x000000de00de7308 */ /* 0x000fe20000000800 */
[C---:B------:R-:W-:Y:S01]  /*7800*/  HMMA.16816.F32 R56, R128.reuse, R102, R56 ;  /* 0x000000668038723c */ /* 0x040fe20000001838 */
[----:B------:R-:W4:Y:S08]  /*7810*/  LDSM.16.MT88.4 R100, [R189+0x16000] ;  /* 0x01600000bd64783b */ /* 0x000f300000004200 */
[----:B------:R-:W-:Y:S01]  /*7820*/  MUFU.EX2 R220, R220 ;  /* 0x000000dc00dc7308 */ /* 0x000fe20000000800 */
[C---:B------:R-:W-:Y:S09]  /*7830*/  HMMA.16816.F32 R60, R128.reuse, R108, R60 ;  /* 0x0000006c803c723c */ /* 0x040ff2000000183c */
[----:B------:R-:W-:Y:S01]  /*7840*/  MUFU.EX2 R225, R225 ;  /* 0x000000e100e17308 */ /* 0x000fe20000000800 */
[C---:B------:R-:W-:Y:S01]  /*7850*/  HMMA.16816.F32 R64, R128.reuse, R110, R64 ;  /* 0x0000006e8040723c */ /* 0x040fe20000001840 */
[----:B------:R-:W5:Y:S08]  /*7860*/  LDSM.16.MT88.4 R108, [R165+0x4000] ;  /* 0x00400000a56c783b */ /* 0x000f700000004200 */
[----:B------:R-:W-:Y:S01]  /*7870*/  MUFU.EX2 R218, R218 ;  /* 0x000000da00da7308 */ /* 0x000fe20000000800 */
[C---:B--2---:R-:W-:Y:S09]  /*7880*/  HMMA.16816.F32 R68, R128.reuse, R104, R68 ;  /* 0x000000688044723c */ /* 0x044ff20000001844 */
[----:B------:R-:W2:Y:S01]  /*7890*/  MUFU.EX2 R221, R221 ;  /* 0x000000dd00dd7308 */ /* 0x000ea20000000800 */
[C---:B------:R-:W-:Y:S01]  /*78a0*/  HMMA.16816.F32 R72, R128.reuse, R106, R72 ;  /* 0x0000006a8048723c */ /* 0x040fe20000001848 */
[----:B------:R-:W5:Y:S08]  /*78b0*/  LDSM.16.MT88.4 R104, [R164+0x4000] ;  /* 0x00400000a468783b */ /* 0x000f700000004200 */
[----:B------:R-:W-:Y:S01]  /*78c0*/  MUFU.EX2 R223, R223 ;  /* 0x000000df00df7308 */ /* 0x000fe20000000800 */
[C---:B----4-:R-:W-:Y:S09]  /*78d0*/  HMMA.16816.F32 R76, R128.reuse, R100, R76 ;  /* 0x00000064804c723c */ /* 0x050ff2000000184c */
[----:B------:R-:W-:Y:S01]  /*78e0*/  MUFU.EX2 R224, R224 ;  /* 0x000000e000e07308 */ /* 0x000fe20000000800 */
[----:B-1----:R-:W-:Y:S01]  /*78f0*/  F2FP.F16.F32.PACK_AB R100, R175, R174 ;  /* 0x000000aeaf64723e */ /* 0x002fe200000000ff */
[----:B------:R-:W-:Y:S01]  /*7900*/  FADD.FTZ R174, R174, R169 ;  /* 0x000000a9aeae7221 */ /* 0x000fe20000010000 */
[C---:B---3--:R-:W-:Y:S01]  /*7910*/  F2FP.F16.F32.PACK_AB R101, R176.reuse, R177 ;  /* 0x000000b1b065723e */ /* 0x048fe200000000ff */
[----:B------:R-:W-:Y:S01]  /*7920*/  FADD.FTZ R177, R177, R166 ;  /* 0x000000a6b1b17221 */ /* 0x000fe20000010000 */
[----:B--2---:R-:W-:Y:S01]  /*7930*/  F2FP.F16.F32.PACK_AB R136, R221, R218 ;  /* 0x000000dadd88723e */ /* 0x004fe200000000ff */
[C---:B------:R-:W-:Y:S04]  /*7940*/  HMMA.16816.F32 R80, R128.reuse, R102, R80 ;  /* 0x000000668050723c */ /* 0x040fe80000001850 */
[----:B------:R-:W-:Y:S01]  /*7950*/  MUFU.EX2 R135, R135 ;  /* 0x0000008700877308 */ /* 0x000fe20000000800 */
[----:B------:R-:W-:Y:S01]  /*7960*/  F2FP.F16.F32.PACK_AB R102, R179, R178 ;  /* 0x000000b2b366723e */ /* 0x000fe200000000ff */
[----:B------:R-:W-:Y:S01]  /*7970*/  FADD.FTZ R175, R175, R174 ;  /* 0x000000aeafaf7221 */ /* 0x000fe20000010000 */
[----:B------:R-:W-:Y:S01]  /*7980*/  F2FP.F16.F32.PACK_AB R103, R181, R180 ;  /* 0x000000b4b567723e */ /* 0x000fe200000000ff */
[----:B------:R-:W-:Y:S01]  /*7990*/  FADD.FTZ R177, R176, R177 ;  /* 0x000000b1b0b17221 */ /* 0x000fe20000010000 */
[C---:B-----5:R-:W-:Y:S05]  /*79a0*/  HMMA.16816.F32 R84, R128.reuse, R108, R84 ;  /* 0x0000006c8054723c */ /* 0x060fea0000001854 */
[----:B------:R-:W1:Y:S01]  /*79b0*/  MUFU.EX2 R216, R138 ;  /* 0x0000008a00d87308 */ /* 0x000e620000000800 */
[----:B------:R-:W-:Y:S01]  /*79c0*/  FADD.FTZ R178, R178, R175 ;  /* 0x000000afb2b27221 */ /* 0x000fe20000010000 */
[----:B------:R-:W-:Y:S03]  /*79d0*/  FADD.FTZ R180, R180, R177 ;  /* 0x000000b1b4b47221 */ /* 0x000fe60000010000 */
[----:B------:R-:W-:Y:S01]  /*79e0*/  FADD.FTZ R179, R179, R178 ;  /* 0x000000b2b3b37221 */ /* 0x000fe20000010000 */
[C---:B------:R-:W-:Y:S01]  /*79f0*/  HMMA.16816.F32 R88, R128.reuse, R110, R88 ;  /* 0x0000006e8058723c */ /* 0x040fe20000001858 */
[----:B------:R-:W2:Y:S03]  /*7a00*/  LDSM.16.MT88.4 R108, [R165+0x800] ;  /* 0x00080000a56c783b */ /* 0x000ea60000004200 */
[----:B------:R-:W-:Y:S01]  /*7a10*/  MUFU.EX2 R134, R134 ;  /* 0x0000008600867308 */ /* 0x000fe20000000800 */
[----:B------:R-:W-:Y:S01]  /*7a20*/  FADD.FTZ R181, R181, R180 ;  /* 0x000000b4b5b57221 */ /* 0x000fe20000010000 */
[----:B------:R-:W-:Y:S04]  /*7a30*/  FADD.FTZ R0, R182, R179 ;  /* 0x000000b3b6007221 */ /* 0x000fe80000010000 */
[----:B------:R-:W-:Y:S01]  /*7a40*/  FADD.FTZ R0, R183, R0 ;  /* 0x00000000b7007221 */ /* 0x000fe20000010000 */
[C---:B------:R-:W-:Y:S03]  /*7a50*/  HMMA.16816.F32 R92, R128.reuse, R104, R92 ;  /* 0x00000068805c723c */ /* 0x040fe6000000185c */
[----:B------:R3:W4:Y:S01]  /*7a60*/  MUFU.EX2 R133, R137 ;  /* 0x0000008900857308 */ /* 0x0007220000000800 */
[----:B-1----:R-:W-:Y:S04]  /*7a70*/  F2FP.F16.F32.PACK_AB R138, R216, R135 ;  /* 0x00000087d88a723e */ /* 0x002fe800000000ff */
[----:B------:R-:W-:Y:S01]  /*7a80*/  HMMA.16816.F32 R96, R128, R106, R96 ;  /* 0x0000006a8060723c */ /* 0x000fe20000001860 */
[----:B------:R-:W1:Y:S07]  /*7a90*/  LDSM.16.MT88.4 R104, [R165+0x2800] ;  /* 0x00280000a568783b */ /* 0x000e6e0000004200 */
[C---:B------:R-:W-:Y:S01]  /*7aa0*/  HMMA.16816.F32 R4, R100.reuse, R112, R4 ;  /* 0x000000706404723c */ /* 0x040fe20000001804 */
[----:B------:R-:W5:Y:S04]  /*7ab0*/  LDSM.16.MT88.4 R128, [R164+0x2800] ;  /* 0x00280000a480783b */ /* 0x000f680000004200 */
[----:B---3--:R-:W-:Y:S02]  /*7ac0*/  F2FP.F16.F32.PACK_AB R137, R224, R223 ;  /* 0x000000dfe089723e */ /* 0x008fe400000000ff */
[----:B----4-:R-:W-:Y:S01]  /*7ad0*/  F2FP.F16.F32.PACK_AB R139, R133, R134 ;  /* 0x00000086858b723e */ /* 0x010fe200000000ff */
[C---:B------:R-:W-:Y:S01]  /*7ae0*/  HMMA.16816.F32 R8, R100.reuse, R114, R8 ;  /* 0x000000726408723c */ /* 0x040fe20000001808 */
[----:B------:R-:W3:Y:S07]  /*7af0*/  LDSM.16.MT88.4 R112, [R190+0x16800] ;  /* 0x01680000be70783b */ /* 0x000eee0000004200 */
[C---:B------:R-:W-:Y:S08]  /*7b00*/  HMMA.16816.F32 R12, R100.reuse, R116, R12 ;  /* 0x00000074640c723c */ /* 0x040ff0000000180c */
[C---:B------:R-:W-:Y:S01]  /*7b10*/  HMMA.16816.F32 R16, R100.reuse, R118, R16 ;  /* 0x000000766410723c */ /* 0x040fe20000001810 */
[----:B------:R-:W-:Y:S07]  /*7b20*/  LDSM.16.MT88.4 R116, [R164+0x4800] ;  /* 0x00480000a474783b */ /* 0x000fee0000004200 */
[C---:B--2---:R-:W-:Y:S08]  /*7b30*/  HMMA.16816.F32 R20, R100.reuse, R108, R20 ;  /* 0x0000006c6414723c */ /* 0x044ff00000001814 */
[C---:B------:R-:W-:Y:S01]  /*7b40*/  HMMA.16816.F32 R24, R100.reuse, R110, R24 ;  /* 0x0000006e6418723c */ /* 0x040fe20000001818 */
[----:B------:R-:W2:Y:S07]  /*7b50*/  LDSM.16.MT88.4 R108, [R189+0x16800] ;  /* 0x01680000bd6c783b */ /* 0x000eae0000004200 */
        /* <DEDUP_REMOVED lines=10> */
[C---:B------:R-:W-:Y:S01]  /*7c00*/  HMMA.16816.F32 R56, R100.reuse, R106, R56 ;  /* 0x0000006a6438723c */ /* 0x040fe20000001838 */
[----:B------:R-:W1:Y:S07]  /*7c10*/  LDSM.16.MT88.4 R104, [R165+0x4800] ;  /* 0x00480000a568783b */ /* 0x000e6e0000004200 */
[C---:B-----5:R-:W-:Y:S08]  /*7c20*/  HMMA.16816.F32 R60, R100.reuse, R128, R60 ;  /* 0x00000080643c723c */ /* 0x060ff0000000183c */
[C---:B------:R-:W-:Y:S01]  /*7c30*/  HMMA.16816.F32 R64, R100.reuse, R130, R64 ;  /* 0x000000826440723c */ /* 0x040fe20000001840 */
[----:B------:R-:W-:Y:S07]  /*7c40*/  LDSM.16.MT88.4 R128, [R165+0x3000] ;  /* 0x00300000a580783b */ /* 0x000fee0000004200 */
[C---:B---3--:R-:W-:Y:S08]  /*7c50*/  HMMA.16816.F32 R68, R100.reuse, R112, R68 ;  /* 0x000000706444723c */ /* 0x048ff00000001844 */
[C---:B------:R-:W-:Y:S01]  /*7c60*/  HMMA.16816.F32 R72, R100.reuse, R114, R72 ;  /* 0x000000726448723c */ /* 0x040fe20000001848 */
[----:B------:R-:W-:Y:S07]  /*7c70*/  LDSM.16.MT88.4 R112, [R189+0x13000] ;  /* 0x01300000bd70783b */ /* 0x000fee0000004200 */
[C---:B--2---:R-:W-:Y:S08]  /*7c80*/  HMMA.16816.F32 R76, R100.reuse, R108, R76 ;  /* 0x0000006c644c723c */ /* 0x044ff0000000184c */
[C---:B------:R-:W-:Y:S01]  /*7c90*/  HMMA.16816.F32 R80, R100.reuse, R110, R80 ;  /* 0x0000006e6450723c */ /* 0x040fe20000001850 */
[----:B------:R-:W2:Y:S07]  /*7ca0*/  LDSM.16.MT88.4 R108, [R190+0x13000] ;  /* 0x01300000be6c783b */ /* 0x000eae0000004200 */
[C---:B-1----:R-:W-:Y:S08]  /*7cb0*/  HMMA.16816.F32 R84, R100.reuse, R104, R84 ;  /* 0x000000686454723c */ /* 0x042ff00000001854 */
[C---:B------:R-:W-:Y:S01]  /*7cc0*/  HMMA.16816.F32 R88, R100.reuse, R106, R88 ;  /* 0x0000006a6458723c */ /* 0x040fe20000001858 */
[----:B------:R-:W1:Y:S07]  /*7cd0*/  LDSM.16.MT88.4 R104, [R164+0x1000] ;  /* 0x00100000a468783b */ /* 0x000e6e0000004200 */
[C---:B------:R-:W-:Y:S08]  /*7ce0*/  HMMA.16816.F32 R92, R100.reuse, R116, R92 ;  /* 0x00000074645c723c */ /* 0x040ff0000000185c */
[----:B------:R-:W-:Y:S01]  /*7cf0*/  HMMA.16816.F32 R96, R100, R118, R96 ;  /* 0x000000766460723c */ /* 0x000fe20000001860 */
[----:B------:R-:W3:Y:S02]  /*7d00*/  LDSM.16.MT88.4 R116, [R189+0x15000] ;  /* 0x01500000bd74783b */ /* 0x000ee40000004200 */
[----:B------:R-:W-:Y:S02]  /*7d10*/  F2FP.F16.F32.PACK_AB R100, R183, R182 ;  /* 0x000000b6b764723e */ /* 0x000fe400000000ff */
[----:B------:R-:W-:Y:S01]  /*7d20*/  F2FP.F16.F32.PACK_AB R101, R197, R196 ;  /* 0x000000c4c565723e */ /* 0x000fe200000000ff */
[----:B------:R-:W-:Y:S01]  /*7d30*/  FADD.FTZ R196, R196, R181 ;  /* 0x000000b5c4c47221 */ /* 0x000fe20000010000 */
[----:B------:R-:W-:Y:S02]  /*7d40*/  F2FP.F16.F32.PACK_AB R102, R222, R199 ;  /* 0x000000c7de66723e */ /* 0x000fe400000000ff */
[----:B------:R-:W-:Y:S01]  /*7d50*/  F2FP.F16.F32.PACK_AB R103, R225, R220 ;  /* 0x000000dce167723e */ /* 0x000fe200000000ff */
[----:B------:R-:W-:Y:S04]  /*7d60*/  FADD.FTZ R197, R197, R196 ;  /* 0x000000c4c5c57221 */ /* 0x000fe80000010000 */
[----:B------:R-:W-:Y:S02]  /*7d70*/  FADD.FTZ R220, R220, R197 ;  /* 0x000000c5dcdc7221 */ /* 0x000fe40000010000 */
[C---:B--2---:R-:W-:Y:S03]  /*7d80*/  HMMA.16816.F32 R4, R100.reuse, R108, R4 ;  /* 0x0000006c6404723c */ /* 0x044fe60000001804 */
[----:B------:R-:W-:Y:S04]  /*7d90*/  FADD.FTZ R220, R225, R220 ;  /* 0x000000dce1dc7221 */ /* 0x000fe80000010000 */
[----:B------:R-:W-:Y:S01]  /*7da0*/  FADD.FTZ R223, R223, R220 ;  /* 0x000000dcdfdf7221 */ /* 0x000fe20000010000 */
[C---:B------:R-:W-:Y:S01]  /*7db0*/  HMMA.16816.F32 R8, R100.reuse, R110, R8 ;  /* 0x0000006e6408723c */ /* 0x040fe20000001808 */
[----:B------:R-:W2:Y:S02]  /*7dc0*/  LDSM.16.MT88.4 R108, [R190+0x17000] ;  /* 0x01700000be6c783b */ /* 0x000ea40000004200 */
[----:B------:R-:W-:Y:S04]  /*7dd0*/  FADD.FTZ R223, R224, R223 ;  /* 0x000000dfe0df7221 */ /* 0x000fe80000010000 */
[----:B------:R-:W-:Y:S01]  /*7de0*/  FADD.FTZ R134, R134, R223 ;  /* 0x000000df86867221 */ /* 0x000fe20000010000 */
[C---:B------:R-:W-:Y:S03]  /*7df0*/  HMMA.16816.F32 R12, R100.reuse, R112, R12 ;  /* 0x00000070640c723c */ /* 0x040fe6000000180c */
[----:B------:R-:W-:Y:S05]  /*7e00*/  FADD.FTZ R215, R133, R134 ;  /* 0x0000008685d77221 */ /* 0x000fea0000010000 */
[C---:B------:R-:W-:Y:S01]  /*7e10*/  HMMA.16816.F32 R16, R100.reuse, R114, R16 ;  /* 0x000000726410723c */ /* 0x040fe20000001810 */
[----:B------:R-:W-:Y:S07]  /*7e20*/  LDSM.16.MT88.4 R112, [R165+0x5000] ;  /* 0x00500000a570783b */ /* 0x000fee0000004200 */
[C---:B------:R-:W-:Y:S08]  /*7e30*/  HMMA.16816.F32 R20, R100.reuse, R120, R20 ;  /* 0x000000786414723c */ /* 0x040ff00000001814 */
[C---:B------:R-:W-:Y:S08]  /*7e40*/  HMMA.16816.F32 R24, R100.reuse, R122, R24 ;  /* 0x0000007a6418723c */ /* 0x040ff00000001818 */
[C---:B-1----:R-:W-:Y:S08]  /*7e50*/  HMMA.16816.F32 R28, R100.reuse, R104, R28 ;  /* 0x00000068641c723c */ /* 0x042ff0000000181c */
[C---:B------:R-:W-:Y:S01]  /*7e60*/  HMMA.16816.F32 R32, R100.reuse, R106, R32 ;  /* 0x0000006a6420723c */ /* 0x040fe20000001820 */
[----:B------:R-:W1:Y:S07]  /*7e70*/  LDSM.16.MT88.4 R104, [R189+0x17000] ;  /* 0x01700000bd68783b */ /* 0x000e6e0000004200 */
[C---:B------:R-:W-:Y:S08]  /*7e80*/  HMMA.16816.F32 R36, R100.reuse, R124, R36 ;  /* 0x0000007c6424723c */ /* 0x040ff00000001824 */
[C---:B------:R-:W-:Y:S01]  /*7e90*/  HMMA.16816.F32 R40, R100.reuse, R126, R40 ;  /* 0x0000007e6428723c */ /* 0x040fe20000001828 */
[----:B------:R-:W-:Y:S07]  /*7ea0*/  LDSM.16.MT88.4 R124, [R190+0x13800] ;  /* 0x01380000be7c783b */ /* 0x000fee0000004200 */
[C---:B---3--:R-:W-:Y:S08]  /*7eb0*/  HMMA.16816.F32 R44, R100.reuse, R116, R44 ;  /* 0x00000074642c723c */ /* 0x048ff0000000182c */
[C---:B------:R-:W-:Y:S01]  /*7ec0*/  HMMA.16816.F32 R48, R100.reuse, R118, R48 ;  /* 0x000000766430723c */ /* 0x040fe20000001830 */
[----:B------:R-:W3:Y:S07]  /*7ed0*/  LDSM.16.MT88.4 R116, [R164+0x5000] ;  /* 0x00500000a474783b */ /* 0x000eee0000004200 */
[C---:B------:R-:W-:Y:S08]  /*7ee0*/  HMMA.16816.F32 R52, R100.reuse, R128, R52 ;  /* 0x000000806434723c */ /* 0x040ff00000001834 */
[C---:B------:R-:W-:Y:S08]  /*7ef0*/  HMMA.16816.F32 R56, R100.reuse, R130, R56 ;  /* 0x000000826438723c */ /* 0x040ff00000001838 */
[C---:B------:R-:W-:Y:S08]  /*7f00*/  HMMA.16816.F32 R60, R100.reuse, R140, R60 ;  /* 0x0000008c643c723c */ /* 0x040ff0000000183c */
[C---:B------:R-:W-:Y:S01]  /*7f10*/  HMMA.16816.F32 R64, R100.reuse, R142, R64 ;  /* 0x0000008e6440723c */ /* 0x040fe20000001840 */
[----:B------:R-:W-:Y:S07]  /*7f20*/  LDSM.16.MT88.4 R140, [R164+0x1800] ;  /* 0x00180000a48c783b */ /* 0x000fee0000004200 */
[C---:B--2---:R-:W-:Y:S08]  /*7f30*/  HMMA.16816.F32 R68, R100.reuse, R108, R68 ;  /* 0x0000006c6444723c */ /* 0x044ff00000001844 */
[C---:B------:R-:W-:Y:S01]  /*7f40*/  HMMA.16816.F32 R72, R100.reuse, R110, R72 ;  /* 0x0000006e6448723c */ /* 0x040fe20000001848 */
[----:B------:R-:W-:Y:S07]  /*7f50*/  LDSM.16.MT88.4 R108, [R165+0x1800] ;  /* 0x00180000a56c783b */ /* 0x000fee0000004200 */
[C---:B-1----:R-:W-:Y:S08]  /*7f60*/  HMMA.16816.F32 R76, R100.reuse, R104, R76 ;  /* 0x00000068644c723c */ /* 0x042ff0000000184c */
[C---:B------:R-:W-:Y:S01]  /*7f70*/  HMMA.16816.F32 R80, R100.reuse, R106, R80 ;  /* 0x0000006a6450723c */ /* 0x040fe20000001850 */
[----:B------:R-:W1:Y:S07]  /*7f80*/  LDSM.16.MT88.4 R104, [R189+0x13800] ;  /* 0x01380000bd68783b */ /* 0x000e6e0000004200 */
[C---:B------:R-:W-:Y:S08]  /*7f90*/  HMMA.16816.F32 R84, R100.reuse, R112, R84 ;  /* 0x000000706454723c */ /* 0x040ff00000001854 */
[C---:B------:R-:W-:Y:S08]  /*7fa0*/  HMMA.16816.F32 R88, R100.reuse, R114, R88 ;  /* 0x000000726458723c */ /* 0x040ff00000001858 */
[C---:B---3--:R-:W-:Y:S08]  /*7fb0*/  HMMA.16816.F32 R92, R100.reuse, R116, R92 ;  /* 0x00000074645c723c */ /* 0x048ff0000000185c */
[----:B------:R-:W-:Y:S08]  /*7fc0*/  HMMA.16816.F32 R96, R100, R118, R96 ;  /* 0x000000766460723c */ /* 0x000ff00000001860 */
[C---:B------:R-:W-:Y:S01]  /*7fd0*/  HMMA.16816.F32 R128, R136.reuse, R124, R4 ;  /* 0x0000007c8880723c */ /* 0x040fe20000001804 */
[----:B------:R-:W2:Y:S07]  /*7fe0*/  LDSM.16.MT88.4 R4, [R189+0x17800] ;  /* 0x01780000bd04783b */ /* 0x000eae0000004200 */
[C---:B------:R-:W-:Y:S01]  /*7ff0*/  HMMA.16816.F32 R124, R136.reuse, R126, R8 ;  /* 0x0000007e887c723c */ /* 0x040fe20000001808 */
[----:B------:R-:W3:Y:S07]  /*8000*/  LDSM.16.MT88.4 R8, [R165+0x5800] ;  /* 0x00580000a508783b */ /* 0x000eee0000004200 */
[C---:B-1----:R-:W-:Y:S01]  /*8010*/  HMMA.16816.F32 R120, R136.reuse, R104, R12 ;  /* 0x000000688878723c */ /* 0x042fe2000000180c */
[----:B------:R-:W1:Y:S07]  /*8020*/  LDSM.16.MT88.4 R12, [R164+0x5800] ;  /* 0x00580000a40c783b */ /* 0x000e6e0000004200 */
        /* <DEDUP_REMOVED lines=15> */
[C---:B--2---:R-:W-:Y:S03]  /*8120*/  HMMA.16816.F32 R76, R136.reuse, R4, R76 ;  /* 0x00000004884c723c */ /* 0x044fe6000000184c */
[----:B------:R-:W-:Y:S04]  /*8130*/  FADD.FTZ R5, R199, R0 ;  /* 0x00000000c7057221 */ /* 0x000fe80000010000 */
[----:B------:R-:W-:Y:S01]  /*8140*/  FADD.FTZ R5, R222, R5 ;  /* 0x00000005de057221 */ /* 0x000fe20000010000 */
[C---:B------:R-:W-:Y:S03]  /*8150*/  HMMA.16816.F32 R80, R136.reuse, R6, R80 ;  /* 0x000000068850723c */ /* 0x040fe60000001850 */
[----:B------:R-:W-:Y:S04]  /*8160*/  FADD.FTZ R0, R218, R5 ;  /* 0x00000005da007221 */ /* 0x000fe80000010000 */
[----:B------:R-:W-:Y:S01]  /*8170*/  FADD.FTZ R0, R221, R0 ;  /* 0x00000000dd007221 */ /* 0x000fe20000010000 */
[C---:B---3--:R-:W-:Y:S03]  /*8180*/  HMMA.16816.F32 R84, R136.reuse, R8, R84 ;  /* 0x000000088854723c */ /* 0x048fe60000001854 */
[----:B------:R-:W-:Y:S01]  /*8190*/  FADD.FTZ R135, R135, R0 ;  /* 0x0000000087877221 */ /* 0x000fe20000010000 */
[----:B------:R-:W-:Y:S03]  /*81a0*/  IADD3 R0, PT, PT, R207, -0x1, RZ ;  /* 0xffffffffcf007810 */ /* 0x000fe60007ffe0ff */
[----:B------:R-:W-:Y:S01]  /*81b0*/  FADD.FTZ R217, R216, R135 ;  /* 0x00000087d8d97221 */ /* 0x000fe20000010000 */
[C---:B------:R-:W-:Y:S03]  /*81c0*/  HMMA.16816.F32 R88, R136.reuse, R10, R88 ;  /* 0x0000000a8858723c */ /* 0x040fe60000001858 */
[----:B------:R-:W-:Y:S02]  /*81d0*/  MOV R207, R0 ;  /* 0x0000000000cf7202 */ /* 0x000fe40000000f00 */
[----:B------:R-:W-:Y:S03]  /*81e0*/  MOV R0, R3 ;  /* 0x0000000300007202 */ /* 0x000fe60000000f00 */
[C---:B-1----:R-:W-:Y:S08]  /*81f0*/  HMMA.16816.F32 R92, R136.reuse, R12, R92 ;  /* 0x0000000c885c723c */ /* 0x042ff0000000185c */
[----:B------:R-:W-:Y:S03]  /*8200*/  HMMA.16816.F32 R96, R136, R14, R96 ;  /* 0x0000000e8860723c */ /* 0x000fe60000001860 */
[----:B------:R-:W-:Y:S05]  /*8210*/  MOV R137, R132 ;  /* 0x0000008400897202 */ /* 0x000fea0000000f00 */
[----:B------:R-:W-:Y:S01]  /*8220*/  @!UPT UIADD3 URZ, UPT, UPT, URZ, URZ, URZ ;  /* 0x000000fffffff290 */ /* 0x000fe2000fffe0ff */
[----:B------:R-:W-:Y:S11]  /*8230*/  @P2 BRA `(.L_x_187) ;  /* 0xffffffd400342947 */ /* 0x000ff6000383ffff */
.L_x_186:
        /* <DEDUP_REMOVED lines=9> */
[----:B------:R-:W2:Y:S08]  /*82d0*/  LDC R16, c[0x0][0x434] ;  /* 0x00010d00ff107b82 */ /* 0x000eb00000000800 */
        /* <DEDUP_REMOVED lines=222> */
[----:B------:R4:W-:Y:S01]  /*90c0*/  STS [R13+0x8400], R86 ;  /* 0x008400560d007388 */ /* 0x0009e20000000800 */
[----:B---3--:R-:W3:Y:S03]  /*90d0*/  @!P0 LDC.64 R8, c[0x0][0x400] ;  /* 0x00010000ff088b82 */ /* 0x008ee60000000a00 */
[----:B------:R-:W-:Y:S04]  /*90e0*/  STS [R17+0x8000], R88 ;  /* 0x0080005811007388 */ /* 0x000fe80000000800 */
[----:B------:R1:W-:Y:S04]  /*90f0*/  STS [R17+0x8400], R90 ;  /* 0x0084005a11007388 */ /* 0x0003e80000000800 */
[----:B------:R-:W-:Y:S04]  /*9100*/  STS [R19+0x8000], R92 ;  /* 0x0080005c13007388 */ /* 0x000fe80000000800 */
[----:B------:R-:W-:Y:S01]  /*9110*/  STS [R19+0x8400], R94 ;  /* 0x0084005e13007388 */ /* 0x000fe20000000800 */
[----:B-----5:R-:W2:Y:S03]  /*9120*/  S2R R11, SR_CTAID.Y ;  /* 0x00000000000b7919 */ /* 0x020ea60000002600 */
[----:B------:R-:W-:Y:S01]  /*9130*/  STS [R21+0x8400], R98 ;  /* 0x0084006215007388 */ /* 0x000fe20000000800 */
[----:B----4-:R-:W-:-:S03]  /*9140*/  LOP3.LUT R13, R12, 0x38, R193, 0x78, !PT ;  /* 0x000000380c0d7812 */ /* 0x010fc600078e78c1 */
[----:B------:R4:W-:Y:S01]  /*9150*/  STS [R21+0x8000], R7 ;  /* 0x0080000715007388 */ /* 0x0009e20000000800 */
[----:B------:R-:W-:Y:S01]  /*9160*/  LOP3.LUT R212, R13, 0x1e00, R212, 0xf8, !PT ;  /* 0x00001e000dd47812 */ /* 0x000fe200078ef8d4 */
[----:B-1----:R-:W1:Y:S03]  /*9170*/  @P3 LDC R17, c[0x0][0x430] ;  /* 0x00010c00ff113b82 */ /* 0x002e660000000800 */
[----:B----4-:R-:W-:Y:S01]  /*9180*/  LEA R7, R212, UR5, 0x1 ;  /* 0x00000005d4077c11 */ /* 0x010fe2000f8e08ff */
[----:B--23--:R-:W-:Y:S06]  /*9190*/  @P3 BRA `(.L_x_190) ;  /* 0x0000000000203947 */ /* 0x00cfec0003800000 */
[----:B------:R-:W-:Y:S01]  /*91a0*/  ISETP.NE.AND P4, PT, R22, RZ, PT ;  /* 0x000000ff1600720c */ /* 0x000fe20003f85270 */
[----:B------:R-:W2:-:S12]  /*91b0*/  LDC R13, c[0x0][0x3e0] ;  /* 0x0000f800ff0d7b82 */ /* 0x000e980000000800 */
[----:B------:R-:W2:Y:S01]  /*91c0*/  @P4 LDC R18, c[0x0][0x454] ;  /* 0x00011500ff124b82 */ /* 0x000ea20000000800 */
[----:B-1----:R-:W-:Y:S02]  /*91d0*/  @P4 MOV R17, 0x1 ;  /* 0x0000000100114802 */ /* 0x002fe40000000f00 */
[----:B------:R-:W-:-:S05]  /*91e0*/  @!P4 MOV R17, 0x1 ;  /* 0x000000010011c802 */ /* 0x000fca0000000f00 */
[----:B------:R-:W3:Y:S01]  /*91f0*/  @P4 LDC R16, c[0x0][0x454] ;  /* 0x00011500ff104b82 */ /* 0x000ee20000000800 */
[-C--:B--2---:R-:W-:Y:S02]  /*9200*/  @P4 IMAD R18, R18, R13.reuse, RZ ;  /* 0x0000000d12124224 */ /* 0x084fe400078e02ff */
[----:B------:R-:W-:-:S07]  /*9210*/  @!P4 IMAD R18, R10, R13, RZ ;  /* 0x0000000d0a12c224 */ /* 0x000fce00078e02ff */
.L_x_190:
[----:B------:R-:W-:Y:S01]  /*9220*/  BAR.SYNC.DEFER_BLOCKING 0x0 ;  /* 0x0000000000007b1d */ /* 0x000fe20000010000 */
[----:B------:R-:W-:Y:S01]  /*9230*/  ISETP.NE.AND P4, PT, R206, -0x1, PT ;  /* 0xffffffffce00780c */ /* 0x000fe20003f85270 */
[----:B------:R-:W-:Y:S01]  /*9240*/  @!P0 IMAD.WIDE.U32 R20, R11, R8, RZ ;  /* 0x000000080b148225 */ /* 0x000fe200078e00ff */
[----:B------:R-:W-:Y:S02]  /*9250*/  ISETP.NE.AND P3, PT, R22, RZ, !P3 ;  /* 0x000000ff1600720c */ /* 0x000fe40005f65270 */
[----:B------:R-:W-:Y:S01]  /*9260*/  LOP3.LUT P5, RZ, R193, 0x3, RZ, 0xc0, !PT ;  /* 0x00000003c1ff7812 */ /* 0x000fe200078ac0ff */
[----:B------:R-:W2:Y:S02]  /*9270*/  @P2 MUFU.LG2 R2, R2 ;  /* 0x0000000200022308 */ /* 0x000ea40000000c00 */
[----:B------:R-:W4:Y:S01]  /*9280*/  @P2 LDC R19, c[0x0][0x458] ;  /* 0x00011600ff132b82 */ /* 0x000f220000000800 */
[C---:B------:R-:W-:Y:S01]  /*9290*/  @P0 IMAD.WIDE.U32 R24, R206.reuse, R4, RZ ;  /* 0x00000004ce180225 */ /* 0x040fe200078e00ff */
[----:B------:R-:W-:Y:S01]  /*92a0*/  LOP3.LUT R8, R195, 0x70, RZ, 0xc0, !PT ;  /* 0x00000070c3087812 */ /* 0x000fe200078ec0ff */
[----:B------:R-:W-:Y:S02]  /*92b0*/  BSSY.RECONVERGENT B0, `(.L_x_191) ;  /* 0x000002c000007945 */ /* 0x000fe40003800200 */
[C---:B------:R-:W-:Y:S01]  /*92c0*/  @!P0 IMAD R9, R11.reuse, R9, R21 ;  /* 0x000000090b098224 */ /* 0x040fe200078e0215 */
[----:B------:R-:W-:Y:S01]  /*92d0*/  SHF.R.U32.HI R21, RZ, 0x2, R193 ;  /* 0x00000002ff157819 */ /* 0x000fe200000116c1 */
[----:B------:R-:W5:Y:S01]  /*92e0*/  @P1 MUFU.LG2 R0, R0 ;  /* 0x0000000000001308 */ /* 0x000f620000000c00 */
[----:B------:R-:W4:Y:S01]  /*92f0*/  @P1 LDC R22, c[0x0][0x458] ;  /* 0x00011600ff161b82 */ /* 0x000f220000000800 */
[----:B------:R-:W-:Y:S01]  /*9300*/  @P0 IMAD R9, R206, R5, R25 ;  /* 0x00000005ce090224 */ /* 0x000fe200078e0219 */
[----:B------:R-:W-:Y:S01]  /*9310*/  LOP3.LUT R8, R8, 0x7, R21, 0xf8, !PT ;  /* 0x0000000708087812 */ /* 0x000fe200078ef815 */
[----:B------:R-:W-:Y:S01]  /*9320*/  @!P4 IMAD R206, R11, R10, RZ ;  /* 0x0000000a0bcec224 */ /* 0x000fe200078e02ff */
[----:B------:R-:W-:Y:S01]  /*9330*/  MOV R10, 0x7f800000 ;  /* 0x7f800000000a7802 */ /* 0x000fe20000000f00 */
[----:B---3--:R-:W-:-:S02]  /*9340*/  IMAD R16, R23, R16, RZ ;  /* 0x0000001017107224 */ /* 0x008fc400078e02ff */
[----:B-1----:R-:W-:Y:S01]  /*9350*/  IMAD R5, R6, R17, RZ ;  /* 0x0000001106057224 */ /* 0x002fe200078e02ff */
[----:B------:R-:W-:Y:S01]  /*9360*/  SHF.R.S32.HI R4, RZ, 0x1f, R206 ;  /* 0x0000001fff047819 */ /* 0x000fe200000114ce */
[----:B------:R1:W3:Y:S01]  /*9370*/  LDS.128 R12, [R7+0x3000] ;  /* 0x00300000070c7984 */ /* 0x0002e20000000c00 */
[----:B------:R-:W-:Y:S01]  /*9380*/  @!P3 IMAD R16, R11, R18, R16 ;  /* 0x000000120b10b224 */ /* 0x000fe200078e0210 */
[----:B------:R-:W-:Y:S01]  /*9390*/  SEL R206, R206, RZ, P3 ;  /* 0x000000ffcece7207 */ /* 0x000fe20001800000 */
[----:B------:R-:W-:Y:S02]  /*93a0*/  IMAD.SHL.U32 R5, R5, 0x80, RZ ;  /* 0x0000008005057824 */ /* 0x000fe400078e00ff */
[----:B--2---:R-:W-:Y:S01]  /*93b0*/  @P2 FMUL.FTZ R21, R2, 0.69314718246459960938 ;  /* 0x3f31721802152820 */ /* 0x004fe20000410000 */
[----:B------:R-:W-:Y:S01]  /*93c0*/  SEL R4, R4, RZ, P3 ;  /* 0x000000ff04047207 */ /* 0x000fe20001800000 */
[----:B------:R-:W-:Y:S02]  /*93d0*/  IMAD.MOV.U32 R11, RZ, RZ, 0x7f800000 ;  /* 0x7f800000ff0b7424 */ /* 0x000fe400078e00ff */
[----:B-----5:R-:W-:Y:S01]  /*93e0*/  @P1 FMUL.FTZ R2, R0, 0.69314718246459960938 ;  /* 0x3f31721800021820 */ /* 0x020fe20000410000 */
[--C-:B------:R-:W-:Y:S01]  /*93f0*/  IADD3 R0, P4, P3, R5, R206, R16.reuse ;  /* 0x000000ce05007210 */ /* 0x100fe20007b9e010 */
[----:B----4-:R-:W-:Y:S01]  /*9400*/  @P2 FFMA.FTZ R11, R132, R19, R21 ;  /* 0x00000013840b2223 */ /* 0x010fe20000010015 */
[----:B------:R-:W-:-:S02]  /*9410*/  SHF.R.S32.HI R27, RZ, 0x1f, R16 ;  /* 0x0000001fff1b7819 */ /* 0x000fc40000011410 */
[----:B------:R-:W-:Y:S01]  /*9420*/  SHF.R.S32.HI R5, RZ, 0x1f, R5 ;  /* 0x0000001fff057819 */ /* 0x000fe20000011405 */
[----:B------:R-:W-:-:S03]  /*9430*/  @P1 FFMA.FTZ R10, R3, R22, R2 ;  /* 0x00000016030a1223 */ /* 0x000fc60000010002 */
[----:B------:R-:W-:Y:S01]  /*9440*/  IADD3.X R27, PT, PT, R5, R4, R27, P4, P3 ;  /* 0x00000004051b7210 */ /* 0x000fe200027e641b */
[----:B-1-3--:R-:W-:Y:S06]  /*9450*/  @P5 BRA `(.L_x_192) ;  /* 0x0000000000445947 */ /* 0x00afec0003800000 */
        /* <DEDUP_REMOVED lines=17> */
.L_x_192:
[----:B------:R-:W-:Y:S05]  /*9570*/  BSYNC.RECONVERGENT B0 ;  /* 0x0000000000007941 */ /* 0x000fea0003800200 */
.L_x_191:
        /* <DEDUP_REMOVED lines=37> */
.L_x_194:
[----:B------:R-:W-:Y:S05]  /*97d0*/  BSYNC.RECONVERGENT B0 ;  /* 0x0000000000007941 */ /* 0x000fea0003800200 */
.L_x_193:
        /* <DEDUP_REMOVED lines=24> */
.L_x_196:
[----:B------:R-:W-:Y:S05]  /*9960*/  BSYNC.RECONVERGENT B0 ;  /* 0x0000000000007941 */ /* 0x000fea0003800200 */
.L_x_195:
        /* <DEDUP_REMOVED lines=24> */
.L_x_198:
[----:B------:R-:W-:Y:S05]  /*9af0*/  BSYNC.RECONVERGENT B0 ;  /* 0x0000000000007941 */ /* 0x000fea0003800200 */
.L_x_197:
        /* <DEDUP_REMOVED lines=23> */
.L_x_199:
        /* <DEDUP_REMOVED lines=9> */
.L_x_1805:


//--------------------- .text._ZN5flash16flash_fwd_kernelI23Flash_fwd_kernel_traitsILi192ELi128ELi64ELi8ELb0ELb0EN7cutlass6half_tE19Flash_kernel_traitsILi192ELi128ELi64ELi8ES3_EELb0ELb0ELb0ELb1ELb0ELb0ELb0ELb0EEEvNS_16Flash_fwd_paramsE --------------------------
	.section	.text._ZN5flash16flash_fwd_kernelI23Flash_fwd_kernel_traitsILi192ELi128ELi64ELi8ELb0ELb0EN7cutlass6half_tE19Flash_kernel_traitsILi192ELi128ELi64ELi8ES3_EELb0ELb0ELb0ELb1ELb0ELb0ELb0ELb0EEEvNS_16Flash_fwd_paramsE,"ax",@progbits
	.align	128
        .global         _ZN5flash16flash_fwd_kernelI23Flash_fwd_kernel_traitsILi192ELi128ELi64ELi8ELb0ELb0EN7cutlass6half_tE19Flash_kernel_traitsILi192ELi128ELi64ELi8ES3_EELb0ELb0ELb0ELb1ELb0ELb0ELb0ELb0EEEvNS_16Flash_fwd_paramsE
        .type           _ZN5flash16flash_fwd_kernelI23Flash_fwd_kernel_traitsILi192ELi128ELi64ELi8ELb0ELb0EN7cutlass6half_tE19Flash_kernel_traitsILi192ELi128ELi64ELi8ES3_EELb0ELb0ELb0ELb1ELb0ELb0ELb0ELb0EEEvNS_16Flash_fwd_paramsE,@function
        .size           _ZN5flash16flash_fwd_kernelI23Flash_fwd_kernel_traitsILi192ELi128ELi64ELi8ELb0ELb0EN7cutlass6half_tE19Flash_kernel_traitsILi192ELi128ELi64ELi8ES3_EELb0ELb0ELb0ELb1ELb0ELb0ELb0ELb0EEEvNS_16Flash_fwd_paramsE,(.L_x_1806 - _ZN5flash16flash_fwd_kernelI23Flash_fwd_kernel_traitsILi192ELi128ELi64ELi8ELb0ELb0EN7cutlass6half_tE19Flash_kernel_traitsILi192ELi128ELi64ELi8ES3_EELb0ELb0ELb0ELb1ELb0ELb0ELb0ELb0EEEvNS_16Flash_fwd_paramsE)
        .other          _ZN5flash16flash_fwd_kernelI23Flash_fwd_kernel_traitsILi192ELi128ELi64ELi8ELb0ELb0EN7cutlass6half_tE19Flash_kernel_traitsILi192ELi128ELi64ELi8ES3_EELb0ELb0ELb0ELb1ELb0ELb0ELb0ELb0EEEvNS_16Flash_fwd_paramsE,@"STO_CUDA_ENTRY STV_DEFAULT"
_ZN5flash16flash_fwd_kernelI23Flash_fwd_kernel_traitsILi192ELi128ELi64ELi8ELb0ELb0EN7cutlass6half_tE19Flash_kernel_traitsILi192ELi128ELi64ELi8ES3_EELb0ELb0ELb0ELb1ELb0ELb0ELb0ELb0EEEvNS_16Flash_fwd_paramsE:
.text._ZN5flash16flash_fwd_kernelI23Flash_fwd_kernel_traitsILi192ELi128ELi64ELi8ELb0ELb0EN7cutlass6half_tE19Flash_kernel_traitsILi192ELi128ELi64ELi8ES3_EELb0ELb0ELb0ELb1ELb0ELb0ELb0ELb0EEEvNS_16Flash_fwd_paramsE:
        /* <DEDUP_REMOVED lines=21> */
[----:B------:R1:W2:Y:S03]  /*0150*/  @P0 LDG.E R10, desc[UR16][R8.64+0x4] ;  /* 0x00000410080a0981 */ /* 0x0002a6000c1e1900 */
[C---:B------:R-:W-:Y:S02]  /*0160*/  @P4 IADD3 R16, P3, PT, R15.reuse, UR6, RZ ;  /* 0x000000060f104c10 */ /* 0x040fe4000ff7e0ff */
[----:B------:R-:W-:Y:S01]  /*0170*/  @P2 IADD3 R12, P1, PT, R15, UR4, RZ ;  /* 0x000000040f0c2c10 */ /* 0x000fe2000ff3e0ff */
[----:B------:R-:W-:Y:S01]  /*0180*/  IMAD.MOV.U32 R2, RZ, RZ, RZ ;  /* 0x000000ffff027224 */ /* 0x000fe200078e00ff */
[----:B------:R-:W-:-:S02]  /*0190*/  @P4 IADD3.X R17, PT, PT, R4, UR7, RZ, P3, !PT ;  /* 0x0000000704114c10 */ /* 0x000fc40009ffe4ff */
[----:B------:R-:W-:-:S03]  /*01a0*/  @P2 IADD3.X R13, PT, PT, R4, UR5, RZ, P1, !PT ;  /* 0x00000005040d2c10 */ /* 0x000fc60008ffe4ff */
[----:B------:R-:W3:Y:S04]  /*01b0*/  @P4 LDG.E R2, desc[UR16][R16.64] ;  /* 0x0000001010024981 */ /* 0x000ee8000c1e1900 */
[----:B------:R4:W3:Y:S01]  /*01c0*/  @P2 LDG.E R11, desc[UR16][R12.64] ;  /* 0x000000100c0b2981 */ /* 0x0008e2000c1e1900 */
[----:B------:R-:W4:Y:S01]  /*01d0*/  LDCU.U8 UR4, c[0x0][0x532] ;  /* 0x0000a640ff0477ac */ /* 0x000f220008000000 */
[----:B------:R-:W-:Y:S02]  /*01e0*/  ISETP.EQ.U32.AND P3, PT, R6, RZ, PT ;  /* 0x000000ff0600720c */ /* 0x000fe40003f62070 */
[----:B------:R-:W-:Y:S01]  /*01f0*/  IADD3 R14, P1, PT, R15, R6, RZ ;  /* 0x000000060f0e7210 */ /* 0x000fe20007f3e0ff */
[----:B------:R-:W2:Y:S04]  /*0200*/  @!P0 LDC R3, c[0x0][0x434] ;  /* 0x00010d00ff038b82 */ /* 0x000ea80000000800 */
[----:B------:R-:W-:-:S02]  /*0210*/  IMAD.X R15, R4, 0x1, R7, P1 ;  /* 0x00000001040f7824 */ /* 0x000fc400008e0607 */
[----:B-1----:R-:W-:Y:S02]  /*0220*/  IMAD.MOV.U32 R9, RZ, RZ, -0x1 ;  /* 0xffffffffff097424 */ /* 0x002fe400078e00ff */
[----:B------:R-:W1:Y:S01]  /*0230*/  @!P2 LDC.64 R4, c[0x0][0x488] ;  /* 0x00012200ff04ab82 */ /* 0x000e620000000a00 */
[----:B----4-:R-:W-:Y:S01]  /*0240*/  ISETP.NE.AND P4, PT, RZ, UR4, PT ;  /* 0x00000004ff007c0c */ /* 0x010fe2000bf85270 */
[----:B------:R-:W4:Y:S06]  /*0250*/  S2R R135, SR_CTAID.X ;  /* 0x0000000000877919 */ /* 0x000f2c0000002500 */
[----:B------:R-:W1:Y:S01]  /*0260*/  @!P2 LDC R8, c[0x0][0x43c] ;  /* 0x00010f00ff08ab82 */ /* 0x000e620000000800 */
[----:B------:R-:W-:-:S13]  /*0270*/  ISETP.EQ.OR.EX P3, PT, R7, RZ, !P4, P3 ;  /* 0x000000ff0700720c */ /* 0x000fda0006762730 */
[----:B------:R1:W5:Y:S01]  /*0280*/  @!P3 LDG.E R9, desc[UR16][R14.64] ;  /* 0x000000100e09b981 */ /* 0x000362000c1e1900 */
[----:B------:R-:W-:-:S04]  /*0290*/  ISETP.NE.U32.AND P3, PT, R6, RZ, PT ;  /* 0x000000ff0600720c */ /* 0x000fc80003f65070 */
[----:B------:R-:W-:Y:S01]  /*02a0*/  ISETP.NE.AND.EX P3, PT, R7, RZ, PT, P3 ;  /* 0x000000ff0700720c */ /* 0x000fe20003f65330 */
[----:B------:R-:W1:Y:S01]  /*02b0*/  S2R R12, SR_CTAID.Z ;  /* 0x00000000000c7919 */ /* 0x000e620000002700 */
[----:B------:R-:W1:Y:S01]  /*02c0*/  S2R R181, SR_TID.X ;  /* 0x0000000000b57919 */ /* 0x000e620000002100 */
[----:B----4-:R-:W-:Y:S02]  /*02d0*/  IMAD.SHL.U32 R84, R135, 0x80, RZ ;  /* 0x0000008087547824 */ /* 0x010fe400078e00ff */
[----:B--2---:R-:W-:Y:S01]  /*02e0*/  @P0 IMAD.IADD R3, R10, 0x1, -R203 ;  /* 0x000000010a030824 */ /* 0x004fe200078e0acb */
[----:B-1----:R-:W-:-:S07]  /*02f0*/  @!P2 ISETP.NE.U32.AND P0, PT, R4, RZ, PT ;  /* 0x000000ff0400a20c */ /* 0x002fce0003f05070 */
[----:B------:R-:W1:Y:S01]  /*0300*/  @!P3 LDC R4, c[0x0][0x438] ;  /* 0x00010e00ff04bb82 */ /* 0x000e620000000800 */
[----:B------:R-:W-:Y:S02]  /*0310*/  @!P2 ISETP.NE.AND.EX P0, PT, R5, RZ, PT, P0 ;  /* 0x000000ff0500a20c */ /* 0x000fe40003f05300 */
[----:B------:R-:W-:Y:S02]  /*0320*/  ISETP.GT.AND P1, PT, R3, R84, PT ;  /* 0x000000540300720c */ /* 0x000fe40003f24270 */
[----:B------:R-:W-:Y:S01]  /*0330*/  @!P2 SEL R5, R8, RZ, P0 ;  /* 0x000000ff0805a207 */ /* 0x000fe20000000000 */
[----:B---3--:R-:W-:Y:S01]  /*0340*/  @P2 IMAD.IADD R146, R11, 0x1, -R2 ;  /* 0x000000010b922824 */ /* 0x008fe200078e0a02 */
[----:B------:R-:W-:Y:S09]  /*0350*/  @!P3 BRA `(.L_x_200) ;  /* 0x00000000000cb947 */ /* 0x000ff20003800000 */
[----:B-1----:R-:W2:Y:S02]  /*0360*/  @P4 LDG.E R4, desc[UR16][R14.64+0x4] ;  /* 0x000004100e044981 */ /* 0x002ea4000c1e1900 */
[----:B--2--5:R-:W-:-:S06]  /*0370*/  @P4 IADD3 R4, PT, PT, R4, -R9, RZ ;  /* 0x8000000904044210 */ /* 0x024fcc0007ffe0ff */
[----:B------:R2:W5:Y:S02]  /*0380*/  @!P4 LDG.E R4, desc[UR16][R14.64] ;  /* 0x000000100e04c981 */ /* 0x000564000c1e1900 */
.L_x_200:
[----:B-1---5:R-:W-:Y:S01]  /*0390*/  @!P2 IADD3 R146, PT, PT, R5, R4, -R2 ;  /* 0x000000040592a210 */ /* 0x022fe20007ffe802 */
[----:B------:R-:W-:Y:S06]  /*03a0*/  @!P1 EXIT ;  /* 0x000000000000994d */ /* 0x000fec0003800000 */
[----:B------:R-:W-:-:S13]  /*03b0*/  ISETP.GT.AND P0, PT, R146, RZ, PT ;  /* 0x000000ff9200720c */ /* 0x000fda0003f04270 */
[----:B------:R-:W-:Y:S05]  /*03c0*/  @P0 BRA `(.L_x_201) ;  /* 0x0000000c00080947 */ /* 0x000fea0003800000 */
[----:B------:R-:W1:Y:S01]  /*03d0*/  LDC.U8 R2, c[0x0][0x549] ;  /* 0x00015240ff027b82 */ /* 0x000e620000000000 */
[----:B------:R-:W-:-:S07]  /*03e0*/  ISETP.NE.AND P1, PT, R203, -0x1, PT ;  /* 0xffffffffcb00780c */ /* 0x000fce0003f25270 */
[----:B------:R-:W3:Y:S08]  /*03f0*/  LDC.U8 R10, c[0x0][0x548] ;  /* 0x00015200ff0a7b82 */ /* 0x000ef00000000000 */
[----:B------:R-:W4:Y:S01]  /*0400*/  @!P1 LDC.64 R8, c[0x0][0x400] ;  /* 0x00010000ff089b82 */ /* 0x000f220000000a00 */
[----:B-1----:R-:W-:-:S07]  /*0410*/  ISETP.NE.AND P6, PT, R2, RZ, PT ;  /* 0x000000ff0200720c */ /* 0x002fce0003fc5270 */
[----:B------:R-:W1:Y:S01]  /*0420*/  @P1 LDC.64 R6, c[0x0][0x408] ;  /* 0x00010200ff061b82 */ /* 0x000e620000000a00 */
[----:B------:R-:W-:-:S07]  /*0430*/  SHF.L.U32 R2, R181, 0x3, RZ ;  /* 0x00000003b5027819 */ /* 0x000fce00000006ff */
[----:B------:R-:W5:Y:S01]  /*0440*/  @P6 LDC.64 R4, c[0x0][0x430] ;  /* 0x00010c00ff046b82 */ /* 0x000f620000000a00 */
[----:B------:R-:W-:Y:S01]  /*0450*/  @P6 MOV R11, 0x1 ;  /* 0x00000001000b6802 */ /* 0x000fe20000000f00 */
[----:B----4-:R-:W-:-:S06]  /*0460*/  @!P1 IMAD.WIDE.U32 R16, R0, R8, RZ ;  /* 0x0000000800109225 */ /* 0x010fcc00078e00ff */
[----:B--2---:R-:W2:Y:S01]  /*0470*/  @P6 LDC R15, c[0x0][0x430] ;  /* 0x00010c00ff0f6b82 */ /* 0x004ea20000000800 */
[----:B-1----:R-:W-:-:S04]  /*0480*/  @P1 IMAD.WIDE.U32 R20, R203, R6, RZ ;  /* 0x00000006cb141225 */ /* 0x002fc800078e00ff */
[----:B-----5:R-:W-:Y:S01]  /*0490*/  @P6 IMAD R5, R4, R5, RZ ;  /* 0x0000000504056224 */ /* 0x020fe200078e02ff */
[----:B------:R-:W-:Y:S01]  /*04a0*/  @!P1 MOV R4, R16 ;  /* 0x0000001000049202 */ /* 0x000fe20000000f00 */
[----:B---3--:R-:W-:Y:S06]  /*04b0*/  @P6 BRA `(.L_x_202) ;  /* 0x0000000000286947 */ /* 0x008fec0003800000 */
[----:B------:R-:W-:Y:S01]  /*04c0*/  ISETP.NE.AND P0, PT, R10, RZ, PT ;  /* 0x000000ff0a00720c */ /* 0x000fe20003f05270 */
[----:B------:R-:W1:-:S12]  /*04d0*/  LDC R19, c[0x0][0x3e0] ;  /* 0x0000f800ff137b82 */ /* 0x000e580000000800 */
[----:B------:R-:W3:Y:S01]  /*04e0*/  @P0 LDC R5, c[0x0][0x454] ;  /* 0x00011500ff050b82 */ /* 0x000ee20000000800 */
[----:B--2---:R-:W-:Y:S02]  /*04f0*/  @P0 MOV R15, 0x1 ;  /* 0x00000001000f0802 */ /* 0x004fe40000000f00 */
[----:B------:R-:W-:-:S05]  /*0500*/  @!P0 MOV R15, 0x1 ;  /* 0x00000001000f8802 */ /* 0x000fca0000000f00 */
[----:B------:R-:W1:Y:S08]  /*0510*/  @P0 LDC R8, c[0x0][0x454] ;  /* 0x00011500ff080b82 */ /* 0x000e700000000800 */
[----:B------:R-:W2:Y:S08]  /*0520*/  @!P0 LDC R6, c[0x0][0x434] ;  /* 0x00010d00ff068b82 */ /* 0x000eb00000000800 */
[----:B------:R-:W4:Y:S01]  /*0530*/  @!P0 LDC R5, c[0x0][0x434] ;  /* 0x00010d00ff058b82 */ /* 0x000f220000000800 */
[----:B-1----:R-:W-:-:S02]  /*0540*/  @P0 IMAD R11, R8, R19, RZ ;  /* 0x00000013080b0224 */ /* 0x002fc400078e02ff */
[----:B--23--:R-:W-:-:S07]  /*0550*/  @!P0 IMAD R11, R6, R19, RZ ;  /* 0x00000013060b8224 */ /* 0x00cfce00078e02ff */
.L_x_202:
[----:B------:R-:W-:Y:S01]  /*0560*/  @P1 IMAD.MOV.U32 R4, RZ, RZ, R20 ;  /* 0x000000ffff041224 */ /* 0x000fe200078e0014 */
[----:B------:R-:W1:Y:S01]  /*0570*/  LDCU.64 UR4, c[0x0][0x410] ;  /* 0x00008200ff0477ac */ /* 0x000e620008000a00 */
[----:B------:R-:W-:Y:S01]  /*0580*/  LOP3.LUT R2, R2, 0x38, RZ, 0xc0, !PT ;  /* 0x0000003802027812 */ /* 0x000fe200078ec0ff */
[----:B------:R-:W-:Y:S01]  /*0590*/  @!P1 IMAD R9, R0, R9, R17 ;  /* 0x0000000900099224 */ /* 0x000fe200078e0211 */
[----:B------:R-:W-:Y:S01]  /*05a0*/  BSSY.RECONVERGENT B0, `(.L_x_203) ;  /* 0x0000024000007945 */ /* 0x000fe20003800200 */
[----:B------:R-:W-:Y:S01]  /*05b0*/  @P1 IMAD R9, R203, R7, R21 ;  /* 0x00000007cb091224 */ /* 0x000fe200078e0215 */
[----:B------:R-:W-:Y:S01]  /*05c0*/  IADD3 R22, P0, PT, R2, R4, RZ ;  /* 0x0000000402167210 */ /* 0x000fe20007f1e0ff */
[----:B------:R-:W3:Y:S01]  /*05d0*/  LDC R7, c[0x0][0x434] ;  /* 0x00010d00ff077b82 */ /* 0x000ee20000000800 */
[----:B------:R-:W-:Y:S01]  /*05e0*/  IMAD.IADD R3, R3, 0x1, -R84 ;  /* 0x0000000103037824 */ /* 0x000fe200078e0a54 */
[----:B------:R-:W-:Y:S01]  /*05f0*/  SHF.R.U32.HI R4, RZ, 0x3, R181 ;  /* 0x00000003ff047819 */ /* 0x000fe200000116b5 */
[----:B------:R-:W-:Y:S01]  /*0600*/  IMAD.WIDE.U32 R26, R135, 0x80, RZ ;  /* 0x00000080871a7825 */ /* 0x000fe200078e00ff */
[----:B------:R-:W-:-:S02]  /*0610*/  ISETP.NE.AND P6, PT, R10, RZ, !P6 ;  /* 0x000000ff0a00720c */ /* 0x000fc400077c5270 */
[----:B------:R-:W-:Y:S01]  /*0620*/  ISETP.NE.AND P1, PT, R203, -0x1, PT ;  /* 0xffffffffcb00780c */ /* 0x000fe20003f25270 */
[----:B------:R-:W-:Y:S01]  /*0630*/  IMAD.X R23, RZ, RZ, R9, P0 ;  /* 0x000000ffff177224 */ /* 0x000fe200000e0609 */
[CC--:B------:R-:W-:Y:S01]  /*0640*/  ISETP.GE.AND P0, PT, R4.reuse, R3.reuse, PT ;  /* 0x000000030400720c */ /* 0x0c0fe20003f06270 */
[----:B------:R-:W-:Y:S01]  /*0650*/  VIADD R14, R4, 0x20 ;  /* 0x00000020040e7836 */ /* 0x000fe20000000000 */
[----:B------:R-:W-:Y:S01]  /*0660*/  LOP3.LUT R6, R26, R4, RZ, 0xfc, !PT ;  /* 0x000000041a067212 */ /* 0x000fe200078efcff */
[----:B------:R-:W-:Y:S01]  /*0670*/  VIADD R10, R4, 0x40 ;  /* 0x00000040040a7836 */ /* 0x000fe20000000000 */
[----:B------:R-:W-:Y:S01]  /*0680*/  LOP3.LUT R16, R2, 0x40, RZ, 0xfc, !PT ;  /* 0x0000004002107812 */ /* 0x000fe200078efcff */
[----:B-1----:R-:W-:Y:S01]  /*0690*/  IMAD.WIDE.U32 R22, R12, UR4, R22 ;  /* 0x000000040c167c25 */ /* 0x002fe2000f8e0016 */
[----:B------:R-:W-:Y:S02]  /*06a0*/  ISETP.GE.AND P2, PT, R14, R3, PT ;  /* 0x000000030e00720c */ /* 0x000fe40003f46270 */
[----:B------:R-:W-:Y:S01]  /*06b0*/  LOP3.LUT R9, R2, 0x80, RZ, 0xfc, !PT ;  /* 0x0000008002097812 */ /* 0x000fe200078efcff */
[----:B------:R-:W-:-:S04]  /*06c0*/  IMAD R25, R12, UR5, R23 ;  /* 0x000000050c197c24 */ /* 0x000fc8000f8e0217 */
[----:B------:R-:W-:Y:S06]  /*06d0*/  @P0 BRA `(.L_x_204) ;  /* 0x0000000000400947 */ /* 0x000fec0003800000 */
[----:B------:R-:W1:Y:S01]  /*06e0*/  LDCU.64 UR4, c[0x0][0x408] ;  /* 0x00008100ff0477ac */ /* 0x000e620008000a00 */
[----:B------:R-:W-:Y:S01]  /*06f0*/  IMAD.MOV.U32 R24, RZ, RZ, R22 ;  /* 0x000000ffff187224 */ /* 0x000fe200078e0016 */
[----:B------:R-:W5:Y:S01]  /*0700*/  LDCU UR8, c[0x0][0x440] ;  /* 0x00008800ff0877ac */ /* 0x000f620008000800 */
[----:B------:R-:W2:Y:S01]  /*0710*/  LDCU.64 UR6, c[0x0][0x3f0] ;  /* 0x00007e00ff0677ac */ /* 0x000ea20008000a00 */
[----:B-1----:R-:W-:Y:S02]  /*0720*/  IMAD R17, R27, UR4, RZ ;  /* 0x000000041b117c24 */ /* 0x002fe4000f8e02ff */
[----:B------:R-:W-:Y:S01]  /*0730*/  IMAD.WIDE.U32 R18, R6, UR4, R24 ;  /* 0x0000000406127c25 */ /* 0x000fe2000f8e0018 */
[----:B-----5:R-:W-:-:S03]  /*0740*/  ISETP.GE.AND P5, PT, R2, UR8, PT ;  /* 0x0000000802007c0c */ /* 0x020fc6000bfa6270 */
[----:B------:R-:W-:Y:S01]  /*0750*/  IMAD R8, R6, UR5, R17 ;  /* 0x0000000506087c24 */ /* 0x000fe2000f8e0211 */
[----:B------:R-:W-:Y:S02]  /*0760*/  ISETP.GE.AND P4, PT, R16, UR8, PT ;  /* 0x0000000810007c0c */ /* 0x000fe4000bf86270 */
[----:B------:R-:W-:Y:S01]  /*0770*/  ISETP.GE.AND P3, PT, R9, UR8, PT ;  /* 0x0000000809007c0c */ /* 0x000fe2000bf66270 */
[----:B------:R-:W-:Y:S01]  /*0780*/  IMAD.IADD R8, R19, 0x1, R8 ;  /* 0x0000000113087824 */ /* 0x000fe200078e0208 */
[----:B--2---:R-:W-:-:S04]  /*0790*/  LEA R20, P0, R18, UR6, 0x1 ;  /* 0x0000000612147c11 */ /* 0x004fc8000f8008ff */
[----:B------:R-:W-:-:S05]  /*07a0*/  LEA.HI.X R21, R18, UR7, R8, 0x1, P0 ;  /* 0x0000000712157c11 */ /* 0x000fca00080f0c08 */
[----:B------:R1:W-:Y:S04]  /*07b0*/  @!P5 STG.E.128 desc[UR16][R20.64], RZ ;  /* 0x000000ff1400d986 */ /* 0x0003e8000c101d10 */
[----:B------:R1:W-:Y:S04]  /*07c0*/  @!P4 STG.E.128 desc[UR16][R20.64+0x80], RZ ;  /* 0x000080ff1400c986 */ /* 0x0003e8000c101d10 */
[----:B------:R1:W-:Y:S02]  /*07d0*/  @!P3 STG.E.128 desc[UR16][R20.64+0x100], RZ ;  /* 0x000100ff1400b986 */ /* 0x0003e4000c101d10 */
.L_x_204:
[----:B------:R-:W-:Y:S05]  /*07e0*/  BSYNC.RECONVERGENT B0 ;  /* 0x0000000000007941 */ /* 0x000fea0003800200 */
.L_x_203:
[----:B------:R-:W-:Y:S01]  /*07f0*/  BSSY.RECONVERGENT B0, `(.L_x_205) ;  /* 0x0000016000007945 */ /* 0x000fe20003800200 */
[----:B------:R-:W-:-:S03]  /*0800*/  ISETP.GE.AND P0, PT, R10, R3, PT ;  /* 0x000000030a00720c */ /* 0x000fc60003f06270 */
[----:B------:R-:W-:Y:S10]  /*0810*/  @P2 BRA `(.L_x_206) ;  /* 0x00000000004c2947 */ /* 0x000ff40003800000 */
[----:B------:R-:W5:Y:S01]  /*0820*/  LDCU.64 UR6, c[0x0][0x408] ;  /* 0x00008100ff0677ac */ /* 0x000f620008000a00 */
[----:B------:R-:W-:Y:S01]  /*0830*/  IADD3 R17, P2, PT, R6, 0x20, RZ ;  /* 0x0000002006117810 */ /* 0x000fe20007f5e0ff */
[----:B------:R-:W-:Y:S01]  /*0840*/  IMAD.MOV.U32 R18, RZ, RZ, R22 ;  /* 0x000000ffff127224 */ /* 0x000fe200078e0016 */
[----:B------:R-:W-:Y:S01]  /*0850*/  MOV R19, R25 ;  /* 0x0000001900137202 */ /* 0x000fe20000000f00 */
[----:B------:R-:W2:Y:S02]  /*0860*/  LDCU UR8, c[0x0][0x440] ;  /* 0x00008800ff0877ac */ /* 0x000ea40008000800 */
[----:B------:R-:W-:Y:S01]  /*0870*/  IMAD.X R8, RZ, RZ, R27, P2 ;  /* 0x000000ffff087224 */ /* 0x000fe200010e061b */
[----:B------:R-:W1:Y:S03]  /*0880*/  LDCU.64 UR4, c[0x0][0x3f0] ;  /* 0x00007e00ff0477ac */ /* 0x000e660008000a00 */
[----:B-----5:R-:W-:-:S02]  /*0890*/  IMAD R8, R8, UR6, RZ ;  /* 0x0000000608087c24 */ /* 0x020fc4000f8e02ff */
[----:B------:R-:W-:Y:S01]  /*08a0*/  IMAD.WIDE.U32 R18, R17, UR6, R18 ;  /* 0x0000000611127c25 */ /* 0x000fe2000f8e0012 */
[----:B--2---:R-:W-:-:S03]  /*08b0*/  ISETP.GE.AND P4, PT, R2, UR8, PT ;  /* 0x0000000802007c0c */ /* 0x004fc6000bf86270 */
[----:B------:R-:W-:Y:S01]  /*08c0*/  IMAD R8, R17, UR7, R8 ;  /* 0x0000000711087c24 */ /* 0x000fe2000f8e0208 */
[----:B------:R-:W-:Y:S02]  /*08d0*/  ISETP.GE.AND P3, PT, R16, UR8, PT ;  /* 0x0000000810007c0c */ /* 0x000fe4000bf66270 */
[----:B------:R-:W-:Y:S01]  /*08e0*/  ISETP.GE.AND P2, PT, R9, UR8, PT ;  /* 0x0000000809007c0c */ /* 0x000fe2000bf46270 */
[----:B------:R-:W-:Y:S01]  /*08f0*/  IMAD.IADD R8, R19, 0x1, R8 ;  /* 0x0000000113087824 */ /* 0x000fe200078e0208 */
[----:B-1----:R-:W-:-:S04]  /*0900*/  LEA R20, P5, R18, UR4, 0x1 ;  /* 0x0000000412147c11 */ /* 0x002fc8000f8a08ff */
[----:B------:R-:W-:-:S05]  /*0910*/  LEA.HI.X R21, R18, UR5, R8, 0x1, P5 ;  /* 0x0000000512157c11 */ /* 0x000fca000a8f0c08 */
[----:B------:R1:W-:Y:S04]  /*0920*/  @!P4 STG.E.128 desc[UR16][R20.64], RZ ;  /* 0x000000ff1400c986 */ /* 0x0003e8000c101d10 */
[----:B------:R1:W-:Y:S04]  /*0930*/  @!P3 STG.E.128 desc[UR16][R20.64+0x80], RZ ;  /* 0x000080ff1400b986 */ /* 0x0003e8000c101d10 */
[----:B------:R1:W-:Y:S02]  /*0940*/  @!P2 STG.E.128 desc[UR16][R20.64+0x100], RZ ;  /* 0x000100ff1400a986 */ /* 0x0003e4000c101d10 */
.L_x_206:
[----:B------:R-:W-:Y:S05]  /*0950*/  BSYNC.RECONVERGENT B0 ;  /* 0x0000000000007941 */ /* 0x000fea0003800200 */
.L_x_205:
[----:B------:R-:W-:Y:S01]  /*0960*/  BSSY.RECONVERGENT B0, `(.L_x_207) ;  /* 0x0000018000007945 */ /* 0x000fe20003800200 */
[----:B------:R-:W-:Y:S01]  /*0970*/  ISETP.NE.AND P2, PT, R2, RZ, PT ;  /* 0x000000ff0200720c */ /* 0x000fe20003f45270 */
[----:B-1-3--:R-:W-:Y:S01]  /*0980*/  IMAD R20, R0, R7, RZ ;  /* 0x0000000700147224 */ /* 0x00afe200078e02ff */
[----:B------:R-:W-:Y:S01]  /*0990*/  IADD3 R8, PT, PT, R4, 0x60, RZ ;  /* 0x0000006004087810 */ /* 0x000fe20007ffe0ff */
[----:B------:R-:W-:Y:S10]  /*09a0*/  @P0 BRA `(.L_x_208) ;  /* 0x00000000004c0947 */ /* 0x000ff40003800000 */
[----:B------:R-:W1:Y:S01]  /*09b0*/  LDCU.64 UR6, c[0x0][0x408] ;  /* 0x00008100ff0677ac */ /* 0x000e620008000a00 */
[----:B------:R-:W-:Y:S01]  /*09c0*/  IADD3 R18, P0, PT, R6, 0x40, RZ ;  /* 0x0000004006127810 */ /* 0x000fe20007f1e0ff */
[----:B------:R-:W-:Y:S01]  /*09d0*/  IMAD.MOV.U32 R28, RZ, RZ, R22 ;  /* 0x000000ffff1c7224 */ /* 0x000fe200078e0016 */
[----:B------:R-:W-:Y:S01]  /*09e0*/  MOV R29, R25 ;  /* 0x00000019001d7202 */ /* 0x000fe20000000f00 */
[----:B------:R-:W3:Y:S02]  /*09f0*/  LDCU UR8, c[0x0][0x440] ;  /* 0x00008800ff0877ac */ /* 0x000ee40008000800 */
[----:B------:R-:W-:Y:S01]  /*0a00*/  IMAD.X R7, RZ, RZ, R27, P0 ;  /* 0x000000ffff077224 */ /* 0x000fe200000e061b */
[----:B------:R-:W5:Y:S03]  /*0a10*/  LDCU.64 UR4, c[0x0][0x3f0] ;  /* 0x00007e00ff0477ac */ /* 0x000f660008000a00 */
[----:B-1----:R-:W-:-:S02]  /*0a20*/  IMAD R7, R7, UR6, RZ ;  /* 0x0000000607077c24 */ /* 0x002fc4000f8e02ff */
[----:B------:R-:W-:Y:S01]  /*0a30*/  IMAD.WIDE.U32 R28, R18, UR6, R28 ;  /* 0x00000006121c7c25 */ /* 0x000fe2000f8e001c */
[----:B---3--:R-:W-:-:S03]  /*0a40*/  ISETP.GE.AND P4, PT, R2, UR8, PT ;  /* 0x0000000802007c0c */ /* 0x008fc6000bf86270 */
        /* <DEDUP_REMOVED lines=9> */
.L_x_208:
[----:B------:R-:W-:Y:S05]  /*0ae0*/  BSYNC.RECONVERGENT B0 ;  /* 0x0000000000007941 */ /* 0x000fea0003800200 */
.L_x_207:
[----:B------:R-:W-:Y:S01]  /*0af0*/  ISETP.GE.AND P0, PT, R8, R3, PT ;  /* 0x000000030800720c */ /* 0x000fe20003f06270 */
[----:B----4-:R-:W-:Y:S01]  /*0b00*/  IMAD R5, R12, R5, RZ ;  /* 0x000000050c057224 */ /* 0x010fe200078e02ff */
[----:B------:R-:W-:Y:S01]  /*0b10*/  SEL R20, R20, R203, !P1 ;  /* 0x000000cb14147207 */ /* 0x000fe20004800000 */
[----:B------:R-:W-:Y:S01]  /*0b20*/  BSSY.RECONVERGENT B0, `(.L_x_209) ;  /* 0x000001c000007945 */ /* 0x000fe20003800200 */
[----:B------:R-:W-:Y:S01]  /*0b30*/  ISETP.GE.OR P5, PT, R4, R3, P2 ;  /* 0x000000030400720c */ /* 0x000fe200017a6670 */
[----:B------:R-:W-:Y:S01]  /*0b40*/  @!P6 IMAD R5, R0, R11, R5 ;  /* 0x0000000b0005e224 */ /* 0x000fe200078e0205 */
[----:B------:R-:W-:Y:S01]  /*0b50*/  ISETP.GE.OR P4, PT, R14, R3, P2 ;  /* 0x000000030e00720c */ /* 0x000fe20001786670 */
[----:B--2---:R-:W-:Y:S01]  /*0b60*/  IMAD R84, R84, R15, RZ ;  /* 0x0000000f54547224 */ /* 0x004fe200078e02ff */
        /* <DEDUP_REMOVED lines=8> */
[----:B------:R-:W3:Y:S03]  /*0bf0*/  LDCU UR8, c[0x0][0x440] ;  /* 0x00008800ff0877ac */ /* 0x000ee60008000800 */
[----:B------:R-:W-:Y:S01]  /*0c00*/  IMAD.X R3, RZ, RZ, R27, P0 ;  /* 0x000000ffff037224 */ /* 0x000fe200000e061b */
[----:B------:R-:W4:Y:S03]  /*0c10*/  LDCU.64 UR4, c[0x0][0x3f0] ;  /* 0x00007e00ff0477ac */ /* 0x000f260008000a00 */
[----:B--2---:R-:W-:-:S02]  /*0c20*/  IMAD R3, R3, UR6, RZ ;  /* 0x0000000603037c24 */ /* 0x004fc4000f8e02ff */
[----:B------:R-:W-:Y:S01]  /*0c30*/  IMAD.WIDE.U32 R22, R6, UR6, R22 ;  /* 0x0000000606167c25 */ /* 0x000fe2000f8e0016 */
[----:B---3--:R-:W-:-:S03]  /*0c40*/  ISETP.GE.AND P0, PT, R2, UR8, PT ;  /* 0x0000000802007c0c */ /* 0x008fc6000bf06270 */
[----:B------:R-:W-:Y:S01]  /*0c50*/  IMAD R3, R6, UR7, R3 ;  /* 0x0000000706037c24 */ /* 0x000fe2000f8e0203 */
[----:B----4-:R-:W-:-:S03]  /*0c60*/  LEA R2, P1, R22, UR4, 0x1 ;  /* 0x0000000416027c11 */ /* 0x010fc6000f8208ff */
[----:B------:R-:W-:-:S05]  /*0c70*/  IMAD.IADD R3, R23, 0x1, R3 ;  /* 0x0000000117037824 */ /* 0x000fca00078e0203 */
[----:B------:R-:W-:Y:S02]  /*0c80*/  LEA.HI.X R3, R22, UR5, R3, 0x1, P1 ;  /* 0x0000000516037c11 */ /* 0x000fe400088f0c03 */
[----:B------:R-:W-:-:S03]  /*0c90*/  ISETP.GE.AND P1, PT, R16, UR8, PT ;  /* 0x0000000810007c0c */ /* 0x000fc6000bf26270 */
[----:B------:R2:W-:Y:S01]  /*0ca0*/  @!P0 STG.E.128 desc[UR16][R2.64], RZ ;  /* 0x000000ff02008986 */ /* 0x0005e2000c101d10 */
[----:B------:R-:W-:-:S09]  /*0cb0*/  ISETP.GE.AND P0, PT, R9, UR8, PT ;  /* 0x0000000809007c0c */ /* 0x000fd2000bf06270 */
[----:B------:R2:W-:Y:S04]  /*0cc0*/  @!P1 STG.E.128 desc[UR16][R2.64+0x80], RZ ;  /* 0x000080ff02009986 */ /* 0x0005e8000c101d10 */
[----:B------:R2:W-:Y:S02]  /*0cd0*/  @!P0 STG.E.128 desc[UR16][R2.64+0x100], RZ ;  /* 0x000100ff02008986 */ /* 0x0005e4000c101d10 */
.L_x_210:
[----:B------:R-:W-:Y:S05]  /*0ce0*/  BSYNC.RECONVERGENT B0 ;  /* 0x0000000000007941 */ /* 0x000fea0003800200 */
.L_x_209:
[--C-:B------:R-:W-:Y:S01]  /*0cf0*/  IADD3 R20, P1, P0, R84, R20, R5.reuse ;  /* 0x0000001454147210 */ /* 0x100fe2000783e005 */
[----:B------:R-:W-:Y:S01]  /*0d00*/  BSSY.RECONVERGENT B0, `(.L_x_211) ;  /* 0x000000e000007945 */ /* 0x000fe20003800200 */
[----:B------:R-:W-:Y:S02]  /*0d10*/  SEL R0, R0, RZ, P6 ;  /* 0x000000ff00007207 */ /* 0x000fe40003000000 */
[----:B--2---:R-:W-:Y:S02]  /*0d20*/  SHF.R.S32.HI R3, RZ, 0x1f, R84 ;  /* 0x0000001fff037819 */ /* 0x004fe40000011454 */
        /* <DEDUP_REMOVED lines=11> */
.L_x_212:
[----:B------:R-:W-:Y:S05]  /*0de0*/  BSYNC.RECONVERGENT B0 ;  /* 0x0000000000007941 */ /* 0x000fea0003800200 */
.L_x_211:
[----:B------:R-:W-:Y:S04]  /*0df0*/  BSSY.RECONVERGENT B0, `(.L_x_213) ;  /* 0x000000a000007945 */ /* 0x000fe80003800200 */
[----:B------:R-:W-:Y:S05]  /*0e00*/  @P4 BRA `(.L_x_214) ;  /* 0x0000000000204947 */ /* 0x000fea0003800000 */
[----:B------:R-:W3:Y:S01]  /*0e10*/  LDCU.64 UR4, c[0x0][0x420] ;  /* 0x00008400ff0477ac */ /* 0x000ee20008000a00 */
[----:B--2---:R-:W-:-:S05]  /*0e20*/  IMAD R5, R14, R15, RZ ;  /* 0x0000000f0e057224 */ /* 0x004fca00078e02ff */
[----:B------:R-:W-:-:S04]  /*0e30*/  IADD3 R3, P0, PT, R5, R20, RZ ;  /* 0x0000001405037210 */ /* 0x000fc80007f1e0ff */
[----:B------:R-:W-:Y:S02]  /*0e40*/  LEA.HI.X.SX32 R2, R5, R0, 0x1, P0 ;  /* 0x0000000005027211 */ /* 0x000fe400000f0eff */
[----:B---3--:R-:W-:-:S04]  /*0e50*/  LEA R4, P0, R3, UR4, 0x2 ;  /* 0x0000000403047c11 */ /* 0x008fc8000f8010ff */
[----:B------:R-:W-:Y:S01]  /*0e60*/  LEA.HI.X R5, R3, UR5, R2, 0x2, P0 ;  /* 0x0000000503057c11 */ /* 0x000fe200080f1402 */
[----:B------:R-:W-:-:S05]  /*0e70*/  IMAD.MOV.U32 R3, RZ, RZ, 0x7f800000 ;  /* 0x7f800000ff037424 */ /* 0x000fca00078e00ff */
[----:B------:R3:W-:Y:S03]  /*0e80*/  STG.E desc[UR16][R4.64], R3 ;  /* 0x0000000304007986 */ /* 0x0007e6000c101910 */
.L_x_214:
[----:B------:R-:W-:Y:S05]  /*0e90*/  BSYNC.RECONVERGENT B0 ;  /* 0x0000000000007941 */ /* 0x000fea0003800200 */
.L_x_213:
[----:B------:R-:W-:Y:S04]  /*0ea0*/  BSSY.RECONVERGENT B0, `(.L_x_215) ;  /* 0x000000a000007945 */ /* 0x000fe80003800200 */
[----:B------:R-:W-:Y:S05]  /*0eb0*/  @P3 BRA `(.L_x_216) ;  /* 0x0000000000203947 */ /* 0x000fea0003800000 */
[----:B------:R-:W4:Y:S01]  /*0ec0*/  LDCU.64 UR4, c[0x0][0x420] ;  /* 0x00008400ff0477ac */ /* 0x000f220008000a00 */
[----:B--23--:R-:W-:-:S05]  /*0ed0*/  IMAD R5, R10, R15, RZ ;  /* 0x0000000f0a057224 */ /* 0x00cfca00078e02ff */
[----:B------:R-:W-:-:S04]  /*0ee0*/  IADD3 R3, P0, PT, R5, R20, RZ ;  /* 0x0000001405037210 */ /* 0x000fc80007f1e0ff */
[----:B------:R-:W-:Y:S02]  /*0ef0*/  LEA.HI.X.SX32 R2, R5, R0, 0x1, P0 ;  /* 0x0000000005027211 */ /* 0x000fe400000f0eff */
[----:B----4-:R-:W-:-:S04]  /*0f00*/  LEA R4, P0, R3, UR4, 0x2 ;  /* 0x0000000403047c11 */ /* 0x010fc8000f8010ff */
[----:B------:R-:W-:Y:S01]  /*0f10*/  LEA.HI.X R5, R3, UR5, R2, 0x2, P0 ;  /* 0x0000000503057c11 */ /* 0x000fe200080f1402 */
[----:B------:R-:W-:-:S05]  /*0f20*/  IMAD.MOV.U32 R3, RZ, RZ, 0x7f800000 ;  /* 0x7f800000ff037424 */ /* 0x000fca00078e00ff */
[----:B------:R4:W-:Y:S03]  /*0f30*/  STG.E desc[UR16][R4.64], R3 ;  /* 0x0000000304007986 */ /* 0x0009e6000c101910 */
.L_x_216:
[----:B------:R-:W-:Y:S05]  /*0f40*/  BSYNC.RECONVERGENT B0 ;  /* 0x0000000000007941 */ /* 0x000fea0003800200 */
.L_x_215:
[----:B------:R-:W-:Y:S05]  /*0f50*/  @P2 EXIT ;  /* 0x000000000000294d */ /* 0x000fea0003800000 */
[----:B------:R-:W5:Y:S01]  /*0f60*/  LDCU.64 UR4, c[0x0][0x420] ;  /* 0x00008400ff0477ac */ /* 0x000f620008000a00 */
[----:B------:R-:W-:Y:S02]  /*0f70*/  IMAD R15, R8, R15, RZ ;  /* 0x0000000f080f7224 */ /* 0x000fe400078e02ff */
[----:B--234-:R-:W-:-:S03]  /*0f80*/  IMAD.MOV.U32 R5, RZ, RZ, 0x7f800000 ;  /* 0x7f800000ff057424 */ /* 0x01cfc600078e00ff */
[----:B------:R-:W-:-:S04]  /*0f90*/  IADD3 R20, P0, PT, R15, R20, RZ ;  /* 0x000000140f147210 */ /* 0x000fc80007f1e0ff */
[----:B------:R-:W-:Y:S02]  /*0fa0*/  LEA.HI.X.SX32 R15, R15, R0, 0x1, P0 ;  /* 0x000000000f0f7211 */ /* 0x000fe400000f0eff */
[----:B-----5:R-:W-:-:S04]  /*0fb0*/  LEA R2, P0, R20, UR4, 0x2 ;  /* 0x0000000414027c11 */ /* 0x020fc8000f8010ff */
[----:B------:R-:W-:-:S05]  /*0fc0*/  LEA.HI.X R3, R20, UR5, R15, 0x2, P0 ;  /* 0x0000000514037c11 */ /* 0x000fca00080f140f */
[----:B------:R-:W-:Y:S01]  /*0fd0*/  STG.E desc[UR16][R2.64], R5 ;  /* 0x0000000502007986 */ /* 0x000fe2000c101910 */
[----:B------:R-:W-:Y:S05]  /*0fe0*/  EXIT ;  /* 0x000000000000794d */ /* 0x000fea0003800000 */
.L_x_201:
        /* <DEDUP_REMOVED lines=19> */
[----:B------:R-:W-:Y:S01]  /*1120*/  MOV R6, R4 ;  /* 0x0000000400067202 */ /* 0x000fe20000000f00 */
[----:B------:R-:W-:Y:S06]  /*1130*/  BRA `(.L_x_218) ;  /* 0x0000000000187947 */ /* 0x000fec0003800000 */
.L_x_217:
[----:B------:R-:W1:Y:S01]  /*1140*/  LDCU.64 UR8, c[0x0][0x3b8] ;  /* 0x00007700ff0877ac */ /* 0x000e620008000a00 */
[----:B------:R-:W-:-:S05]  /*1150*/  IADD3 R4, PT, PT, R2, R9, RZ ;  /* 0x0000000902047210 */ /* 0x000fca0007ffe0ff */
[C---:B-1----:R-:W-:Y:S02]  /*1160*/  IMAD R10, R4.reuse, UR9, RZ ;  /* 0x00000009040a7c24 */ /* 0x042fe4000f8e02ff */
[----:B------:R-:W-:-:S05]  /*1170*/  IMAD.WIDE.U32 R4, R4, UR8, RZ ;  /* 0x0000000804047c25 */ /* 0x000fca000f8e00ff */
[----:B------:R-:W-:Y:S02]  /*1180*/  IADD3 R10, PT, PT, R5, R10, RZ ;  /* 0x0000000a050a7210 */ /* 0x000fe40007ffe0ff */
[----:B------:R-:W-:-:S07]  /*1190*/  MOV R6, R4 ;  /* 0x0000000400067202 */ /* 0x000fce0000000f00 */
.L_x_218:
[----:B------:R-:W1:Y:S02]  /*11a0*/  LDC R5, c[0x0][0x3e8] ;  /* 0x0000fa00ff057b82 */ /* 0x000e640000000800 */
[----:B-1----:R-:W-:-:S04]  /*11b0*/  IABS R11, R5 ;  /* 0x00000005000b7213 */ /* 0x002fc80000000000 */
[----:B------:R-:W1:Y:S08]  /*11c0*/  I2F.RP R18, R11 ;  /* 0x0000000b00127306 */ /* 0x000e700000209400 */
[----:B-1----:R-:W1:Y:S02]  /*11d0*/  MUFU.RCP R16, R18 ;  /* 0x0000001200107308 */ /* 0x002e640000001000 */
[----:B-1----:R-:W-:-:S06]  /*11e0*/  VIADD R16, R16, 0xffffffe ;  /* 0x0ffffffe10107836 */ /* 0x002fcc0000000000 */
[----:B------:R-:W1:Y:S02]  /*11f0*/  F2I.FTZ.U32.TRUNC.NTZ R17, R16 ;  /* 0x0000001000117305 */ /* 0x000e64000021f000 */
[----:B-1----:R-:W-:Y:S01]  /*1200*/  IMAD.MOV R4, RZ, RZ, -R17 ;  /* 0x000000ffff047224 */ /* 0x002fe200078e0a11 */
[----:B------:R-:W-:-:S03]  /*1210*/  MOV R16, RZ ;  /* 0x000000ff00107202 */ /* 0x000fc60000000f00 */
        /* <DEDUP_REMOVED lines=30> */
[----:B------:R-:W-:Y:S06]  /*1400*/  BRA `(.L_x_220) ;  /* 0x0000000000147947 */ /* 0x000fec0003800000 */
.L_x_219:
[----:B------:R-:W1:Y:S01]  /*1410*/  LDC.64 R4, c[0x0][0x3c0] ;  /* 0x0000f000ff047b82 */ /* 0x000e620000000a00 */
[----:B------:R-:W-:-:S05]  /*1420*/  IADD3 R2, PT, PT, R2, R9, RZ ;  /* 0x0000000902027210 */ /* 0x000fca0007ffe0ff */
[C---:B-1----:R-:W-:Y:S02]  /*1430*/  IMAD R9, R2.reuse, R5, RZ ;  /* 0x0000000502097224 */ /* 0x042fe400078e02ff */
[----:B------:R-:W-:-:S05]  /*1440*/  IMAD.WIDE.U32 R16, R2, R4, RZ ;  /* 0x0000000402107225 */ /* 0x000fca00078e00ff */
[----:B------:R-:W-:-:S07]  /*1450*/  IADD3 R2, PT, PT, R17, R9, RZ ;  /* 0x0000000911027210 */ /* 0x000fce0007ffe0ff */
.L_x_220:
[----:B------:R-:W-:Y:S01]  /*1460*/  IMAD.SHL.U32 R210, R181, 0x8, RZ ;  /* 0x00000008b5d27824 */ /* 0x000fe200078e00ff */
[----:B------:R-:W1:Y:S01]  /*1470*/  LDCU.128 UR4, c[0x0][0x3d0] ;  /* 0x00007a00ff0477ac */ /* 0x000e620008000c00 */
[----:B------:R-:W-:Y:S01]  /*1480*/  SHF.R.S32.HI R199, RZ, 0x1f, R8 ;  /* 0x0000001fffc77819 */ /* 0x000fe20000011408 */
[----:B------:R-:W2:Y:S01]  /*1490*/  S2UR UR18, SR_CgaCtaId ;  /* 0x00000000001279c3 */ /* 0x000ea20000008800 */
[----:B------:R-:W-:Y:S01]  /*14a0*/  IMAD.IADD R195, R3, 0x1, -R84 ;  /* 0x0000000103c37824 */ /* 0x000fe200078e0a54 */
[C---:B------:R-:W-:Y:S01]  /*14b0*/  LOP3.LUT R180, R210.reuse, 0x38, RZ, 0xc0, !PT ;  /* 0x00000038d2b47812 */ /* 0x040fe200078ec0ff */
[----:B------:R-:W3:Y:S01]  /*14c0*/  LDCU.64 UR12, c[0x0][0x390] ;  /* 0x00007200ff0c77ac */ /* 0x000ee20008000a00 */
[----:B------:R-:W-:Y:S01]  /*14d0*/  LOP3.LUT R134, R210, 0x1f8, RZ, 0xc0, !PT ;  /* 0x000001f8d2867812 */ /* 0x000fe200078ec0ff */
[----:B------:R-:W-:Y:S01]  /*14e0*/  IMAD.SHL.U32 R83, R181, 0x40, RZ ;  /* 0x00000040b5537824 */ /* 0x000fe200078e00ff */
[C---:B------:R-:W-:Y:S01]  /*14f0*/  IADD3 R18, P1, PT, R180.reuse, R6, RZ ;  /* 0x00000006b4127210 */ /* 0x040fe20007f3e0ff */
[----:B------:R-:W4:Y:S01]  /*1500*/  LDCU.64 UR14, c[0x0][0x388] ;  /* 0x00007100ff0e77ac */ /* 0x000f220008000a00 */
[C---:B------:R-:W-:Y:S01]  /*1510*/  IADD3 R16, P0, PT, R180.reuse, R16, RZ ;  /* 0x00000010b4107210 */ /* 0x040fe20007f1e0ff */
[----:B------:R-:W-:Y:S01]  /*1520*/  BSSY.RECONVERGENT B0, `(.L_x_221) ;  /* 0x0000046000007945 */ /* 0x000fe20003800200 */
[----:B------:R-:W-:Y:S01]  /*1530*/  SHF.R.U32.HI R6, RZ, 0x3, R181 ;  /* 0x00000003ff067819 */ /* 0x000fe200000116b5 */
[----:B------:R-:W-:Y:S01]  /*1540*/  IMAD.X R19, RZ, RZ, R10, P1 ;  /* 0x000000ffff137224 */ /* 0x000fe200008e060a */
[----:B------:R-:W5:Y:S01]  /*1550*/  LDCU.64 UR10, c[0x0][0x3c8] ;  /* 0x00007900ff0a77ac */ /* 0x000f620008000a00 */
[----:B------:R-:W-:Y:S01]  /*1560*/  IMAD.X R17, RZ, RZ, R2, P0 ;  /* 0x000000ffff117224 */ /* 0x000fe200000e0602 */
[----:B------:R-:W-:Y:S01]  /*1570*/  IADD3 R14, P0, PT, R180, R14, RZ ;  /* 0x0000000eb40e7210 */ /* 0x000fe20007f1e0ff */
[----:B------:R-:W-:Y:S01]  /*1580*/  IMAD.WIDE.U32 R10, R6, UR8, R18 ;  /* 0x00000008060a7c25 */ /* 0x000fe2000f8e0012 */
[----:B------:R-:W-:-:S02]  /*1590*/  LOP3.LUT R134, R134, 0x38, R181, 0x78, !PT ;  /* 0x0000003886867812 */ /* 0x000fc400078e78b5 */
[----:B------:R-:W-:Y:S01]  /*15a0*/  SHF.R.U32.HI R183, RZ, 0x1, R181 ;  /* 0x00000001ffb77819 */ /* 0x000fe200000116b5 */
[----:B------:R-:W-:Y:S01]  /*15b0*/  IMAD.WIDE.U32 R16, R6, R4, R16 ;  /* 0x0000000406107225 */ /* 0x000fe200078e0010 */
[C---:B------:R-:W-:Y:S02]  /*15c0*/  LOP3.LUT R209, R180.reuse, 0x40, RZ, 0xfc, !PT ;  /* 0x00000040b4d17812 */ /* 0x040fe400078efcff */
[----:B------:R-:W-:Y:S01]  /*15d0*/  LOP3.LUT R208, R180, 0x80, RZ, 0xfc, !PT ;  /* 0x00000080b4d07812 */ /* 0x000fe200078efcff */
[C---:B-1----:R-:W-:Y:S02]  /*15e0*/  IMAD R201, R199.reuse, UR4, RZ ;  /* 0x00000004c7c97c24 */ /* 0x042fe4000f8e02ff */
[C---:B------:R-:W-:Y:S02]  /*15f0*/  IMAD R11, R6.reuse, UR9, R11 ;  /* 0x00000009060b7c24 */ /* 0x040fe4000f8e020b */
[----:B------:R-:W-:Y:S02]  /*1600*/  IMAD R199, R199, UR6, RZ ;  /* 0x00000006c7c77c24 */ /* 0x000fe4000f8e02ff */
[----:B------:R-:W-:-:S02]  /*1610*/  IMAD R17, R6, R5, R17 ;  /* 0x0000000506117224 */ /* 0x000fc400078e0211 */
[C---:B------:R-:W-:Y:S02]  /*1620*/  IMAD R201, R8.reuse, UR5, R201 ;  /* 0x0000000508c97c24 */ /* 0x040fe4000f8e02c9 */
[C---:B------:R-:W-:Y:S02]  /*1630*/  IMAD R199, R8.reuse, UR7, R199 ;  /* 0x0000000708c77c24 */ /* 0x040fe4000f8e02c7 */
[C---:B------:R-:W-:Y:S01]  /*1640*/  IMAD.WIDE.U32 R10, R8.reuse, UR4, R10 ;  /* 0x00000004080a7c25 */ /* 0x040fe2000f8e000a */
[----:B------:R-:W-:Y:S02]  /*1650*/  UMOV UR4, 0x400 ;  /* 0x0000040000047882 */ /* 0x000fe40000000000 */
[----:B--2---:R-:W-:Y:S01]  /*1660*/  ULEA UR5, UR18, UR4, 0x18 ;  /* 0x0000000412057291 */ /* 0x004fe2000f8ec0ff */
[----:B------:R-:W-:Y:S01]  /*1670*/  IMAD.WIDE.U32 R8, R8, UR6, R16 ;  /* 0x0000000608087c25 */ /* 0x000fe2000f8e0010 */
[----:B----4-:R-:W-:-:S03]  /*1680*/  LEA R202, P1, R10, UR14, 0x1 ;  /* 0x0000000e0aca7c11 */ /* 0x010fc6000f8208ff */
[----:B------:R-:W-:Y:S01]  /*1690*/  IMAD.X R15, RZ, RZ, R7, P0 ;  /* 0x000000ffff0f7224 */ /* 0x000fe200000e0607 */
[----:B---3--:R-:W-:Y:S01]  /*16a0*/  LEA R200, P0, R8, UR12, 0x1 ;  /* 0x0000000c08c87c11 */ /* 0x008fe2000f8008ff */
[----:B------:R-:W-:Y:S01]  /*16b0*/  IMAD.IADD R199, R9, 0x1, R199 ;  /* 0x0000000109c77824 */ /* 0x000fe200078e02c7 */
[----:B------:R-:W-:Y:S01]  /*16c0*/  LOP3.LUT R7, R210, 0x1e00, RZ, 0xc0, !PT ;  /* 0x00001e00d2077812 */ /* 0x000fe200078ec0ff */
[----:B------:R-:W-:Y:S01]  /*16d0*/  IMAD.IADD R201, R11, 0x1, R201 ;  /* 0x000000010bc97824 */ /* 0x000fe200078e02c9 */
[----:B------:R-:W-:Y:S01]  /*16e0*/  SHF.R.U32.HI R9, RZ, 0x19, R135 ;  /* 0x00000019ff097819 */ /* 0x000fe20000011687 */
[----:B-----5:R-:W-:Y:S01]  /*16f0*/  IMAD.WIDE.U32 R14, R12, UR10, R14 ;  /* 0x0000000a0c0e7c25 */ /* 0x020fe2000f8e000e */
[----:B------:R-:W-:Y:S02]  /*1700*/  LEA.HI.X R199, R8, UR13, R199, 0x1, P0 ;  /* 0x0000000d08c77c11 */ /* 0x000fe400080f0cc7 */
[----:B------:R-:W-:Y:S01]  /*1710*/  ISETP.GE.AND P0, PT, R6, R195, PT ;  /* 0x000000c30600720c */ /* 0x000fe20003f06270 */
[----:B------:R-:W-:Y:S01]  /*1720*/  IMAD R17, R12, UR11, R15 ;  /* 0x0000000b0c117c24 */ /* 0x000fe2000f8e020f */
[----:B------:R-:W-:Y:S01]  /*1730*/  LOP3.LUT R134, R134, R7, RZ, 0xfc, !PT ;  /* 0x0000000786867212 */ /* 0x000fe200078efcff */
[----:B------:R-:W-:Y:S01]  /*1740*/  IMAD.SHL.U32 R7, R135, 0x80, RZ ;  /* 0x0000008087077824 */ /* 0x000fe200078e00ff */
[----:B------:R-:W-:-:S02]  /*1750*/  LEA.HI.X R201, R10, UR15, R201, 0x1, P1 ;  /* 0x0000000f0ac97c11 */ /* 0x000fc400088f0cc9 */
[----:B------:R-:W-:Y:S02]  /*1760*/  LOP3.LUT R8, R180, 0x1c0, R83, 0xf8, !PT ;  /* 0x000001c0b4087812 */ /* 0x000fe400078ef853 */
[----:B------:R-:W-:Y:S02]  /*1770*/  LOP3.LUT R7, R7, R6, RZ, 0xfc, !PT ;  /* 0x0000000607077212 */ /* 0x000fe400078efcff */
[----:B------:R-:W-:-:S03]  /*1780*/  LEA R82, R134, UR5, 0x1 ;  /* 0x0000000586527c11 */ /* 0x000fc6000f8e08ff */
[----:B------:R-:W-:Y:S05]  /*1790*/  @P0 BRA `(.L_x_222) ;  /* 0x0000000000780947 */ /* 0x000fea0003800000 */
[----:B------:R-:W1:Y:S01]  /*17a0*/  LDCU.64 UR6, c[0x0][0x3b0] ;  /* 0x00007600ff0677ac */ /* 0x000e620008000a00 */
[----:B------:R-:W-:Y:S01]  /*17b0*/  IMAD.MOV.U32 R16, RZ, RZ, R14 ;  /* 0x000000ffff107224 */ /* 0x000fe200078e000e */
[----:B------:R-:W2:Y:S01]  /*17c0*/  LDCU UR12, c[0x0][0x440] ;  /* 0x00008800ff0c77ac */ /* 0x000ea20008000800 */
[----:B------:R-:W3:Y:S01]  /*17d0*/  LDCU.64 UR10, c[0x0][0x380] ;  /* 0x00007000ff0a77ac */ /* 0x000ee20008000a00 */
[----:B-1----:R-:W-:Y:S02]  /*17e0*/  IMAD R2, R9, UR6, RZ ;  /* 0x0000000609027c24 */ /* 0x002fe4000f8e02ff */
[----:B------:R-:W-:Y:S01]  /*17f0*/  IMAD.WIDE.U32 R10, R7, UR6, R16 ;  /* 0x00000006070a7c25 */ /* 0x000fe2000f8e0010 */
[----:B--2---:R-:W-:-:S03]  /*1800*/  ISETP.GE.AND P1, PT, R180, UR12, PT ;  /* 0x0000000cb4007c0c */ /* 0x004fc6000bf26270 */
[----:B------:R-:W-:Y:S01]  /*1810*/  IMAD R2, R7, UR7, R2 ;  /* 0x0000000707027c24 */ /* 0x000fe2000f8e0202 */
[----:B------:R-:W-:Y:S02]  /*1820*/  ISETP.GE.AND P0, PT, R209, UR12, PT ;  /* 0x0000000cd1007c0c */ /* 0x000fe4000bf06270 */
[----:B---3--:R-:W-:Y:S01]  /*1830*/  LEA R18, P2, R10, UR10, 0x1 ;  /* 0x0000000a0a127c11 */ /* 0x008fe2000f8408ff */
        /* <DEDUP_REMOVED lines=19> */
.L_x_223:
[----:B------:R2:W-:Y:S02]  /*1970*/  STS.128 [R82+0x8000], RZ ;  /* 0x008000ff52007388 */ /* 0x0005e40000000c00 */
.L_x_222:
[----:B------:R-:W-:Y:S05]  /*1980*/  BSYNC.RECONVERGENT B0 ;  /* 0x0000000000007941 */ /* 0x000fea0003800200 */
.L_x_221:
[----:B------:R-:W-:Y:S01]  /*1990*/  IADD3 R10, PT, PT, R6, 0x20, RZ ;  /* 0x00000020060a7810 */ /* 0x000fe20007ffe0ff */
[----:B------:R-:W-:Y:S03]  /*19a0*/  BSSY.RECONVERGENT B0, `(.L_x_224) ;  /* 0x0000024000007945 */ /* 0x000fe60003800200 */
[----:B------:R-:W-:-:S13]  /*19b0*/  ISETP.GE.AND P0, PT, R10, R195, PT ;  /* 0x000000c30a00720c */ /* 0x000fda0003f06270 */
[----:B------:R-:W-:Y:S05]  /*19c0*/  @P0 BRA `(.L_x_225) ;  /* 0x0000000000840947 */ /* 0x000fea0003800000 */
[----:B------:R-:W4:Y:S01]  /*19d0*/  LDCU.64 UR10, c[0x0][0x3b0] ;  /* 0x00007600ff0a77ac */ /* 0x000f220008000a00 */
[----:B------:R-:W-:Y:S01]  /*19e0*/  IADD3 R11, P0, PT, R7, 0x20, RZ ;  /* 0x00000020070b7810 */ /* 0x000fe20007f1e0ff */
[----:B-1-3--:R-:W-:Y:S01]  /*19f0*/  IMAD.MOV.U32 R18, RZ, RZ, R14 ;  /* 0x000000ffff127224 */ /* 0x00afe200078e000e */
[----:B------:R-:W-:Y:S01]  /*1a00*/  MOV R19, R17 ;  /* 0x0000001100137202 */ /* 0x000fe20000000f00 */
[----:B------:R-:W1:Y:S02]  /*1a10*/  LDCU UR12, c[0x0][0x440] ;  /* 0x00008800ff0c77ac */ /* 0x000e640008000800 */
[----:B------:R-:W-:Y:S01]  /*1a20*/  IMAD.X R2, RZ, RZ, R9, P0 ;  /* 0x000000ffff027224 */ /* 0x000fe200000e0609 */
[----:B------:R-:W3:Y:S03]  /*1a30*/  LDCU.64 UR6, c[0x0][0x380] ;  /* 0x00007000ff0677ac */ /* 0x000ee60008000a00 */
[----:B----4-:R-:W-:-:S02]  /*1a40*/  IMAD R2, R2, UR10, RZ ;  /* 0x0000000a02027c24 */ /* 0x010fc4000f8e02ff */
[----:B------:R-:W-:Y:S01]  /*1a50*/  IMAD.WIDE.U32 R18, R11, UR10, R18 ;  /* 0x0000000a0b127c25 */ /* 0x000fe2000f8e0012 */
[----:B-1----:R-:W-:-:S03]  /*1a60*/  ISETP.GE.AND P1, PT, R180, UR12, PT ;  /* 0x0000000cb4007c0c */ /* 0x002fc6000bf26270 */
        /* <DEDUP_REMOVED lines=22> */
.L_x_226:
[----:B------:R3:W-:Y:S02]  /*1bd0*/  STS.128 [R82+0x9000], RZ ;  /* 0x009000ff52007388 */ /* 0x0007e40000000c00 */
.L_x_225:
[----:B------:R-:W-:Y:S05]  /*1be0*/  BSYNC.RECONVERGENT B0 ;  /* 0x0000000000007941 */ /* 0x000fea0003800200 */
.L_x_224:
[----:B------:R-:W-:Y:S01]  /*1bf0*/  IADD3 R2, PT, PT, R6, 0x40, RZ ;  /* 0x0000004006027810 */ /* 0x000fe20007ffe0ff */
[----:B------:R-:W-:Y:S03]  /*1c00*/  BSSY.RECONVERGENT B0, `(.L_x_227) ;  /* 0x0000024000007945 */ /* 0x000fe60003800200 */
[----:B------:R-:W-:-:S13]  /*1c10*/  ISETP.GE.AND P0, PT, R2, R195, PT ;  /* 0x000000c30200720c */ /* 0x000fda0003f06270 */
[----:B------:R-:W-:Y:S05]  /*1c20*/  @P0 BRA `(.L_x_228) ;  /* 0x0000000000840947 */ /* 0x000fea0003800000 */
[----:B------:R-:W5:Y:S01]  /*1c30*/  LDCU.64 UR10, c[0x0][0x3b0] ;  /* 0x00007600ff0a77ac */ /* 0x000f620008000a00 */
[----:B------:R-:W-:Y:S01]  /*1c40*/  IADD3 R11, P0, PT, R7, 0x40, RZ ;  /* 0x00000040070b7810 */ /* 0x000fe20007f1e0ff */
[----:B-1-3--:R-:W-:Y:S01]  /*1c50*/  IMAD.MOV.U32 R18, RZ, RZ, R14 ;  /* 0x000000ffff127224 */ /* 0x00afe200078e000e */
[----:B------:R-:W-:Y:S01]  /*1c60*/  MOV R19, R17 ;  /* 0x0000001100137202 */ /* 0x000fe20000000f00 */
[----:B------:R-:W1:Y:S02]  /*1c70*/  LDCU UR12, c[0x0][0x440] ;  /* 0x00008800ff0c77ac */ /* 0x000e640008000800 */
[----:B------:R-:W-:Y:S01]  /*1c80*/  IMAD.X R2, RZ, RZ, R9, P0 ;  /* 0x000000ffff027224 */ /* 0x000fe200000e0609 */
[----:B------:R-:W4:Y:S03]  /*1c90*/  LDCU.64 UR6, c[0x0][0x380] ;  /* 0x00007000ff0677ac */ /* 0x000f260008000a00 */
[----:B-----5:R-:W-:-:S02]  /*1ca0*/  IMAD R2, R2, UR10, RZ ;  /* 0x0000000a02027c24 */ /* 0x020fc4000f8e02ff */
[----:B------:R-:W-:Y:S01]  /*1cb0*/  IMAD.WIDE.U32 R18, R11, UR10, R18 ;  /* 0x0000000a0b127c25 */ /* 0x000fe2000f8e0012 */
[----:B-1----:R-:W-:-:S03]  /*1cc0*/  ISETP.GE.AND P1, PT, R180, UR12, PT ;  /* 0x0000000cb4007c0c */ /* 0x002fc6000bf26270 */
        /* <DEDUP_REMOVED lines=22> */
.L_x_229:
[----:B------:R3:W-:Y:S02]  /*1e30*/  STS.128 [R82+0xa000], RZ ;  /* 0x00a000ff52007388 */ /* 0x0007e40000000c00 */
.L_x_228:
[----:B------:R-:W-:Y:S05]  /*1e40*/  BSYNC.RECONVERGENT B0 ;  /* 0x0000000000007941 */ /* 0x000fea0003800200 */
.L_x_227:
[----:B------:R-:W-:Y:S01]  /*1e50*/  VIADD R2, R6, 0x60 ;  /* 0x0000006006027836 */ /* 0x000fe20000000000 */
[----:B------:R-:W-:Y:S01]  /*1e60*/  USHF.L.U64.HI UR12, UR8, 0x6, UR9 ;  /* 0x00000006080c7899 */ /* 0x000fe20008010209 */
[----:B------:R-:W-:Y:S01]  /*1e70*/  VIADD R11, R146, 0x3f ;  /* 0x0000003f920b7836 */ /* 0x000fe20000000000 */
[----:B------:R-:W-:Y:S01]  /*1e80*/  USHF.L.U32 UR13, UR8, 0x6, URZ ;  /* 0x00000006080d7899 */ /* 0x000fe200080006ff */
[----:B------:R-:W-:Y:S01]  /*1e90*/  BSSY.RECONVERGENT B0, `(.L_x_230) ;  /* 0x0000025000007945 */ /* 0x000fe20003800200 */
[----:B------:R-:W-:Y:S02]  /*1ea0*/  ISETP.GE.AND P0, PT, R2, R195, PT ;  /* 0x000000c30200720c */ /* 0x000fe40003f06270 */
[----:B------:R-:W-:-:S04]  /*1eb0*/  SHF.R.S32.HI R2, RZ, 0x1f, R11 ;  /* 0x0000001fff027819 */ /* 0x000fc8000001140b */
[----:B------:R-:W-:-:S07]  /*1ec0*/  LEA.HI R2, R2, R11, RZ, 0x6 ;  /* 0x0000000b02027211 */ /* 0x000fce00078f30ff */
[----:B------:R-:W-:Y:S05]  /*1ed0*/  @P0 BRA `(.L_x_231) ;  /* 0x0000000000800947 */ /* 0x000fea0003800000 */
[----:B------:R-:W5:Y:S01]  /*1ee0*/  LDCU.64 UR10, c[0x0][0x3b0] ;  /* 0x00007600ff0a77ac */ /* 0x000f620008000a00 */
[----:B------:R-:W-:Y:S01]  /*1ef0*/  IADD3 R7, P0, PT, R7, 0x60, RZ ;  /* 0x0000006007077810 */ /* 0x000fe20007f1e0ff */
[----:B------:R-:W-:Y:S01]  /*1f00*/  IMAD.MOV.U32 R15, RZ, RZ, R17 ;  /* 0x000000ffff0f7224 */ /* 0x000fe200078e0011 */
[----:B------:R-:W1:Y:S03]  /*1f10*/  LDCU UR14, c[0x0][0x440] ;  /* 0x00008800ff0e77ac */ /* 0x000e660008000800 */
[----:B------:R-:W-:Y:S01]  /*1f20*/  IMAD.X R16, RZ, RZ, R9, P0 ;  /* 0x000000ffff107224 */ /* 0x000fe200000e0609 */
[----:B------:R-:W3:Y:S03]  /*1f30*/  LDCU.64 UR6, c[0x0][0x380] ;  /* 0x00007000ff0677ac */ /* 0x000ee60008000a00 */
[----:B-----5:R-:W-:-:S02]  /*1f40*/  IMAD R16, R16, UR10, RZ ;  /* 0x0000000a10107c24 */ /* 0x020fc4000f8e02ff */
        /* <DEDUP_REMOVED lines=24> */
.L_x_232:
[----:B------:R3:W-:Y:S02]  /*20d0*/  STS.128 [R82+0xb000], RZ ;  /* 0x00b000ff52007388 */ /* 0x0007e40000000c00 */
.L_x_231:
[----:B------:R-:W-:Y:S05]  /*20e0*/  BSYNC.RECONVERGENT B0 ;  /* 0x0000000000007941 */ /* 0x000fea0003800200 */
.L_x_230:
        /* <DEDUP_REMOVED lines=32> */
.L_x_235:
[----:B------:R1:W-:Y:S02]  /*22f0*/  STS.128 [R82+0x10000], RZ ;  /* 0x010000ff52007388 */ /* 0x0003e40000000c00 */
.L_x_234:
[----:B------:R-:W-:Y:S05]  /*2300*/  BSYNC.RECONVERGENT B0 ;  /* 0x0000000000007941 */ /* 0x000fea0003800200 */
.L_x_233:
[----:B------:R-:W-:Y:S01]  /*2310*/  ISETP.GE.AND P0, PT, R10, R9, PT ;  /* 0x000000090a00720c */ /* 0x000fe20003f06270 */
[----:B------:R-:W-:Y:S01]  /*2320*/  USHF.L.U64.HI UR9, UR8, 0x5, UR9 ;  /* 0x0000000508097899 */ /* 0x000fe20008010209 */
[----:B------:R-:W-:Y:S01]  /*2330*/  BSSY.RECONVERGENT B0, `(.L_x_236) ;  /* 0x000001c000007945 */ /* 0x000fe20003800200 */
[----:B------:R-:W-:-:S10]  /*2340*/  USHF.L.U32 UR8, UR8, 0x5, URZ ;  /* 0x0000000508087899 */ /* 0x000fd400080006ff */
[----:B------:R-:W-:Y:S05]  /*2350*/  @P0 BRA `(.L_x_237) ;  /* 0x0000000000640947 */ /* 0x000fea0003800000 */
[----:B------:R-:W5:Y:S01]  /*2360*/  LDCU UR6, c[0x0][0x440] ;  /* 0x00008800ff0677ac */ /* 0x000f620008000800 */
[----:B------:R-:W-:-:S04]  /*2370*/  IADD3 R16, P0, PT, R16, UR8, RZ ;  /* 0x0000000810107c10 */ /* 0x000fc8000ff1e0ff */
[----:B------:R-:W-:Y:S02]  /*2380*/  IADD3.X R6, PT, PT, R6, UR9, RZ, P0, !PT ;  /* 0x0000000906067c10 */ /* 0x000fe400087fe4ff */
        /* <DEDUP_REMOVED lines=21> */
.L_x_238:
[----:B------:R1:W-:Y:S02]  /*24e0*/  STS.128 [R82+0x11000], RZ ;  /* 0x011000ff52007388 */ /* 0x0003e40000000c00 */
.L_x_237:
[----:B------:R-:W-:Y:S05]  /*24f0*/  BSYNC.RECONVERGENT B0 ;  /* 0x0000000000007941 */ /* 0x000fea0003800200 */
.L_x_236:
[----:B------:R-:W5:Y:S01]  /*2500*/  LDCU.64 UR6, c[0x0][0x538] ;  /* 0x0000a700ff0677ac */ /* 0x000f620008000a00 */
[----:B------:R-:W0:Y:S01]  /*2510*/  LDGDEPBAR ;  /* 0x00000000000079af */ /* 0x000e220000000000 */
[----:B-----5:R-:W-:-:S04]  /*2520*/  ISETP.NE.U32.AND P1, PT, RZ, UR6, PT ;  /* 0x00000006ff007c0c */ /* 0x020fc8000bf25070 */
[----:B------:R-:W-:Y:S01]  /*2530*/  ISETP.NE.AND.EX P1, PT, RZ, UR7, PT, P1 ;  /* 0x00000007ff007c0c */ /* 0x000fe2000bf25310 */
[----:B------:R-:W-:Y:S01]  /*2540*/  BSSY.RECONVERGENT B0, `(.L_x_239) ;  /* 0x0000030000007945 */ /* 0x000fe20003800200 */
[----:B------:R-:W-:-:S11]  /*2550*/  DEPBAR.LE SB0, 0x0 ;  /* 0x000080000000791a */ /* 0x000fd60000000000 */
[----:B------:R-:W5:Y:S01]  /*2560*/  @P1 LDC.64 R6, c[0x0][0x540] ;  /* 0x00015000ff061b82 */ /* 0x000f620000000a00 */
[----:B------:R-:W-:-:S03]  /*2570*/  @P1 MOV R13, RZ ;  /* 0x000000ff000d1202 */ /* 0x000fc60000000f00 */
[----:B-----5:R-:W-:-:S04]  /*2580*/  @P1 IMAD.WIDE.U32 R12, R0, R6, R12 ;  /* 0x00000006000c1225 */ /* 0x020fc800078e000c */
[----:B------:R-:W-:Y:S01]  /*2590*/  @P1 IMAD R7, R0, R7, R13 ;  /* 0x0000000700071224 */ /* 0x000fe200078e020d */
[----:B-1----:R-:W-:-:S04]  /*25a0*/  @P1 LEA R14, P0, R12, UR6, 0x2 ;  /* 0x000000060c0e1c11 */ /* 0x002fc8000f8010ff */
[----:B------:R-:W-:Y:S02]  /*25b0*/  @P1 LEA.HI.X R15, R12, UR7, R7, 0x2, P0 ;  /* 0x000000070c0f1c11 */ /* 0x000fe400080f1407 */
[----:B------:R-:W1:Y:S03]  /*25c0*/  @P1 LDC R7, c[0x0][0x458] ;  /* 0x00011600ff071b82 */ /* 0x000e660000000800 */
[----:B------:R-:W5:Y:S01]  /*25d0*/  @P1 LDG.E R14, desc[UR16][R14.64] ;  /* 0x000000100e0e1981 */ /* 0x000f62000c1e1900 */
[C---:B------:R-:W-:Y:S02]  /*25e0*/  SHF.L.U64.HI R0, R4.reuse, 0x6, R5 ;  /* 0x0000000604007819 */ /* 0x040fe40000010205 */
[----:B------:R-:W-:-:S03]  /*25f0*/  SHF.L.U32 R12, R4, 0x6, RZ ;  /* 0x00000006040c7819 */ /* 0x000fc600000006ff */
[----:B------:R-:W-:-:S04]  /*2600*/  IMAD R0, R0, R85, RZ ;  /* 0x0000005500007224 */ /* 0x000fc800078e02ff */
[----:B------:R-:W-:Y:S01]  /*2610*/  IMAD R11, R11, R12, R0 ;  /* 0x0000000c0b0b7224 */ /* 0x000fe200078e0200 */
[----:B------:R-:W-:Y:S01]  /*2620*/  MOV R0, RZ ;  /* 0x000000ff00007202 */ /* 0x000fe20000000f00 */
[----:B------:R-:W-:-:S05]  /*2630*/  IMAD.WIDE.U32 R12, R12, R85, RZ ;  /* 0x000000550c0c7225 */ /* 0x000fca00078e00ff */
[----:B------:R-:W-:Y:S01]  /*2640*/  IADD3 R6, PT, PT, R13, R11, RZ ;  /* 0x0000000b0d067210 */ /* 0x000fe20007ffe0ff */
[----:B-1----:R-:W5:Y:S01]  /*2650*/  @P1 MUFU.RCP R7, R7 ;  /* 0x0000000700071308 */ /* 0x002f620000001000 */
[----:B------:R-:W-:Y:S01]  /*2660*/  BAR.SYNC.DEFER_BLOCKING 0x0 ;  /* 0x0000000000007b1d */ /* 0x000fe20000010000 */
[----:B-----5:R-:W-:-:S05]  /*2670*/  @P1 FMUL.FTZ R0, R14, R7 ;  /* 0x000000070e001220 */ /* 0x020fca0000410000 */
[----:B------:R-:W-:Y:S05]  /*2680*/  @P3 BRA `(.L_x_240) ;  /* 0x0000000000603947 */ /* 0x000fea0003800000 */
[----:B------:R-:W1:Y:S01]  /*2690*/  LDCU UR6, c[0x0][0x440] ;  /* 0x00008800ff0677ac */ /* 0x000e620008000800 */
        /* <DEDUP_REMOVED lines=21> */
.L_x_241:
[----:B------:R1:W-:Y:S01]  /*27f0*/  STS.128 [R82+0x16000], RZ ;  /* 0x016000ff52007388 */ /* 0x0003e20000000c00 */
[----:B------:R-:W-:Y:S05]  /*2800*/  BRA `(.L_x_242) ;  /* 0x00000000000c7947 */ /* 0x000fea0003800000 */
.L_x_240:
[----:B------:R1:W-:Y:S04]  /*2810*/  STS.128 [R82+0x12000], RZ ;  /* 0x012000ff52007388 */ /* 0x0003e80000000c00 */
[----:B------:R1:W-:Y:S04]  /*2820*/  STS.128 [R82+0x14000], RZ ;  /* 0x014000ff52007388 */ /* 0x0003e80000000c00 */
[----:B------:R1:W-:Y:S02]  /*2830*/  STS.128 [R82+0x16000], RZ ;  /* 0x016000ff52007388 */ /* 0x0003e40000000c00 */
.L_x_242:
[----:B------:R-:W-:Y:S05]  /*2840*/  BSYNC.RECONVERGENT B0 ;  /* 0x0000000000007941 */ /* 0x000fea0003800200 */
.L_x_239:
[----:B------:R-:W-:Y:S01]  /*2850*/  ISETP.GE.AND P0, PT, R10, R9, PT ;  /* 0x000000090a00720c */ /* 0x000fe20003f06270 */
[C---:B------:R-:W-:Y:S01]  /*2860*/  IMAD.SHL.U32 R182, R181.reuse, 0x20, RZ ;  /* 0x00000020b5b67824 */ /* 0x040fe200078e00ff */
[----:B------:R-:W-:Y:S01]  /*2870*/  BSSY.RECONVERGENT B0, `(.L_x_243) ;  /* 0x0000022000007945 */ /* 0x000fe20003800200 */
[----:B------:R-:W-:Y:S02]  /*2880*/  LOP3.LUT R7, R181, 0x8, RZ, 0xc0, !PT ;  /* 0x00000008b5077812 */ /* 0x000fe400078ec0ff */
[----:B------:R-:W-:Y:S02]  /*2890*/  LOP3.LUT R81, R8, 0x8, R183, 0x78, !PT ;  /* 0x0000000808517812 */ /* 0x000fe400078e78b7 */
[----:B------:R-:W-:-:S04]  /*28a0*/  LOP3.LUT R182, R182, 0x7c00, RZ, 0xc0, !PT ;  /* 0x00007c00b6b67812 */ /* 0x000fc800078ec0ff */
[----:B------:R-:W-:Y:S02]  /*28b0*/  LOP3.LUT R10, R182, 0x200, R83, 0xf8, !PT ;  /* 0x00000200b60a7812 */ /* 0x000fe400078ef853 */
        /* <DEDUP_REMOVED lines=28> */
.L_x_245:
[----:B------:R1:W-:Y:S02]  /*2a80*/  STS.128 [R82+0x17000], RZ ;  /* 0x017000ff52007388 */ /* 0x0003e40000000c00 */
.L_x_244:
[----:B------:R-:W-:Y:S05]  /*2a90*/  BSYNC.RECONVERGENT B0 ;  /* 0x0000000000007941 */ /* 0x000fea0003800200 */
.L_x_243:
[----:B------:R-:W-:Y:S01]  /*2aa0*/  LOP3.LUT R7, R8, R7, RZ, 0x3c, !PT ;  /* 0x0000000708077212 */ /* 0x000fe200078e3cff */
[----:B------:R-:W-:Y:S01]  /*2ab0*/  IMAD.IADD R10, R81, 0x1, R10 ;  /* 0x00000001510a7824 */ /* 0x000fe200078e020a */
[----:B------:R-:W-:Y:S01]  /*2ac0*/  LOP3.LUT R90, R83, 0x400, RZ, 0xc0, !PT ;  /* 0x00000400535a7812 */ /* 0x000fe200078ec0ff */
[----:B------:R-:W-:Y:S01]  /*2ad0*/  IMAD.MOV.U32 R179, RZ, RZ, 0x20 ;  /* 0x00000020ffb37424 */ /* 0x000fe200078e00ff */
[----:B------:R-:W-:Y:S01]  /*2ae0*/  LOP3.LUT P6, RZ, R181, 0x2, RZ, 0xc0, !PT ;  /* 0x00000002b5ff7812 */ /* 0x000fe200078cc0ff */
[----:B------:R-:W-:Y:S01]  /*2af0*/  IMAD.MOV.U32 R36, RZ, RZ, 0x40 ;  /* 0x00000040ff247424 */ /* 0x000fe200078e00ff */
[----:B------:R-:W-:Y:S01]  /*2b00*/  LEA R93, R10, UR5, 0x1 ;  /* 0x000000050a5d7c11 */ /* 0x000fe2000f8e08ff */
[----:B------:R-:W-:Y:S01]  /*2b10*/  IMAD R90, R7, 0x2, R90 ;  /* 0x00000002075a7824 */ /* 0x000fe200078e025a */
[----:B------:R-:W-:Y:S01]  /*2b20*/  SEL R80, R179, 0xffffffe0, !P6 ;  /* 0xffffffe0b3507807 */ /* 0x000fe20007000000 */
[C---:B------:R-:W-:Y:S01]  /*2b30*/  IMAD.SHL.U32 R144, R181.reuse, 0x2, RZ ;  /* 0x00000002b5907824 */ /* 0x040fe200078e00ff */
[----:B------:R-:W-:Y:S01]  /*2b40*/  LOP3.LUT P0, RZ, R181, 0x4, RZ, 0xc0, !PT ;  /* 0x00000004b5ff7812 */ /* 0x000fe2000780c0ff */
[----:B------:R-:W-:Y:S01]  /*2b50*/  LDSM.16.M88.4 R52, [R93] ;  /* 0x000000005d34783b */ /* 0x000fe20000000200 */
[----:B------:R-:W-:Y:S01]  /*2b60*/  VIADD R89, R90, UR5 ;  /* 0x000000055a597c36 */ /* 0x000fe20008000000 */
[----:B------:R-:W-:Y:S01]  /*2b70*/  SHF.R.U32.HI R145, RZ, 0x2, R181 ;  /* 0x00000002ff917819 */ /* 0x000fe200000116b5 */
[--C-:B------:R-:W-:Y:S01]  /*2b80*/  IMAD.IADD R76, R93, 0x1, R80.reuse ;  /* 0x000000015d4c7824 */ /* 0x100fe200078e0250 */
[----:B---3--:R-:W4:Y:S01]  /*2b90*/  LDSM.16.M88.4 R16, [R90+UR5+0xc800] ;  /* 0x00c800055a10783b */ /* 0x008f220008000200 */
[----:B------:R-:W-:Y:S01]  /*2ba0*/  IMAD.IADD R88, R89, 0x1, R80 ;  /* 0x0000000159587824 */ /* 0x000fe200078e0250 */
[----:B------:R-:W-:-:S02]  /*2bb0*/  SEL R36, R36, 0xffffffc0, !P0 ;  /* 0xffffffc024247807 */ /* 0x000fc40004000000 */
[----:B------:R-:W3:Y:S01]  /*2bc0*/  LDSM.16.M88.4 R24, [R90+UR5+0xc000] ;  /* 0x00c000055a18783b */ /* 0x000ee20008000200 */
[----:B------:R-:W-:Y:S02]  /*2bd0*/  LOP3.LUT R148, R183, 0x1f0, RZ, 0xc0, !PT ;  /* 0x000001f0b7947812 */ /* 0x000fe400078ec0ff */
[--C-:B------:R-:W-:Y:S01]  /*2be0*/  IMAD.IADD R91, R93, 0x1, R36.reuse ;  /* 0x000000015d5b7824 */ /* 0x100fe200078e0224 */
[----:B------:R-:W5:Y:S01]  /*2bf0*/  LDSM.16.M88.4 R60, [R90+UR5+0xd000] ;  /* 0x00d000055a3c783b */ /* 0x000f620008000200 */
[----:B------:R-:W-:Y:S01]  /*2c00*/  IMAD.IADD R89, R89, 0x1, R36 ;  /* 0x0000000159597824 */ /* 0x000fe200078e0224 */
[----:B------:R-:W-:Y:S01]  /*2c10*/  LOP3.LUT R145, R145, 0x7, RZ, 0xc0, !PT ;  /* 0x0000000791917812 */ /* 0x000fe200078ec0ff */
[C---:B------:R-:W-:Y:S01]  /*2c20*/  IMAD.IADD R87, R80.reuse, 0x1, R91 ;  /* 0x0000000150577824 */ /* 0x040fe200078e025b */
[----:B-1----:R-:W1:Y:S01]  /*2c30*/  LDSM.16.M88.4 R12, [R90+UR5+0xd800] ;  /* 0x00d800055a0c783b */ /* 0x002e620008000200 */
[----:B------:R-:W-:Y:S01]  /*2c40*/  IMAD.IADD R86, R80, 0x1, R89 ;  /* 0x0000000150567824 */ /* 0x000fe200078e0259 */
[----:B------:R-:W-:-:S02]  /*2c50*/  LOP3.LUT R144, R144, 0x6, RZ, 0xc0, !PT ;  /* 0x0000000690907812 */ /* 0x000fc400078ec0ff */
[----:B------:R-:W-:Y:S03]  /*2c60*/  LDSM.16.M88.4 R4, [R76] ;  /* 0x000000004c04783b */ /* 0x000fe60000000200 */
[----:B------:R-:W-:Y:S01]  /*2c70*/  IMAD R85, R85, 0x40, R144 ;  /* 0x0000004055557824 */ /* 0x000fe200078e0290 */
[----:B------:R-:W2:Y:S04]  /*2c80*/  LDSM.16.M88.4 R48, [R88+0xc800] ;  /* 0x00c800005830783b */ /* 0x000ea80000000200 */
[----:B------:R-:W2:Y:S01]  /*2c90*/  LDSM.16.M88.4 R68, [R88+0xc000] ;  /* 0x00c000005844783b */ /* 0x000ea20000000200 */
[----:B------:R-:W-:-:S03]  /*2ca0*/  ISETP.GE.AND P1, PT, R85, R146, PT ;  /* 0x000000925500720c */ /* 0x000fc60003f26270 */
[----:B------:R-:W2:Y:S04]  /*2cb0*/  LDSM.16.M88.4 R32, [R88+0xd000] ;  /* 0x00d000005820783b */ /* 0x000ea80000000200 */
[----:B------:R-:W2:Y:S04]  /*2cc0*/  LDSM.16.M88.4 R8, [R88+0xd800] ;  /* 0x00d800005808783b */ /* 0x000ea80000000200 */
[----:B------:R-:W-:Y:S01]  /*2cd0*/  LDSM.16.M88.4 R44, [R91] ;  /* 0x000000005b2c783b */ /* 0x000fe20000000200 */
[C---:B----4-:R-:W-:Y:S03]  /*2ce0*/  HMMA.16816.F32 R20, R52.reuse, R16, RZ ;  /* 0x000000103414723c */ /* 0x050fe600000018ff */
[----:B------:R-:W4:Y:S04]  /*2cf0*/  LDSM.16.M88.4 R36, [R89+0xc800] ;  /* 0x00c800005924783b */ /* 0x000f280000000200 */
[----:B------:R-:W4:Y:S01]  /*2d00*/  LDSM.16.M88.4 R40, [R89+0xc000] ;  /* 0x00c000005928783b */ /* 0x000f220000000200 */
[C---:B------:R-:W-:Y:S03]  /*2d10*/  HMMA.16816.F32 R16, R52.reuse, R18, RZ ;  /* 0x000000123410723c */ /* 0x040fe600000018ff */
[----:B------:R-:W-:Y:S04]  /*2d20*/  LDSM.16.M88.4 R72, [R86+0xd000] ;  /* 0x00d000005648783b */ /* 0x000fe80000000200 */
[----:B------:R-:W0:Y:S01]  /*2d30*/  LDGDEPBAR ;  /* 0x00000000000079af */ /* 0x000e220000000000 */
[C---:B---3--:R-:W-:Y:S08]  /*2d40*/  HMMA.16816.F32 R28, R52.reuse, R24, RZ ;  /* 0x00000018341c723c */ /* 0x048ff000000018ff */
[C---:B-----5:R-:W-:Y:S08]  /*2d50*/  HMMA.16816.F32 R64, R52.reuse, R60, RZ ;  /* 0x0000003c3440723c */ /* 0x060ff000000018ff */
[C---:B------:R-:W-:Y:S08]  /*2d60*/  HMMA.16816.F32 R24, R52.reuse, R26, RZ ;  /* 0x0000001a3418723c */ /* 0x040ff000000018ff */
[C---:B------:R-:W-:Y:S08]  /*2d70*/  HMMA.16816.F32 R60, R52.reuse, R62, RZ ;  /* 0x0000003e343c723c */ /* 0x040ff000000018ff */
[C---:B-1----:R-:W-:Y:S08]  /*2d80*/  HMMA.16816.F32 R56, R52.reuse, R12, RZ ;  /* 0x0000000c3438723c */ /* 0x042ff000000018ff */
[----:B------:R-:W-:Y:S01]  /*2d90*/  HMMA.16816.F32 R52, R52, R14, RZ ;  /* 0x0000000e3434723c */ /* 0x000fe200000018ff */
[----:B------:R-:W1:Y:S07]  /*2da0*/  LDSM.16.M88.4 R12, [R89+0xd000] ;  /* 0x00d00000590c783b */ /* 0x000e6e0000000200 */
[C---:B--2---:R-:W-:Y:S08]  /*2db0*/  HMMA.16816.F32 R20, R4.reuse, R48, R20 ;  /* 0x000000300414723c */ /* 0x044ff00000001814 */
[C---:B------:R-:W-:Y:S01]  /*2dc0*/  HMMA.16816.F32 R16, R4.reuse, R50, R16 ;  /* 0x000000320410723c */ /* 0x040fe20000001810 */
[----:B------:R-:W2:Y:S07]  /*2dd0*/  LDSM.16.M88.4 R48, [R89+0xd800] ;  /* 0x00d800005930783b */ /* 0x000eae0000000200 */
[C---:B------:R-:W-:Y:S08]  /*2de0*/  HMMA.16816.F32 R28, R4.reuse, R68, R28 ;  /* 0x00000044041c723c */ /* 0x040ff0000000181c */
[C---:B------:R-:W-:Y:S01]  /*2df0*/  HMMA.16816.F32 R24, R4.reuse, R70, R24 ;  /* 0x000000460418723c */ /* 0x040fe20000001818 */
[----:B------:R-:W-:Y:S07]  /*2e00*/  LDSM.16.M88.4 R68, [R90+UR5+0xe800] ;  /* 0x00e800055a44783b */ /* 0x000fee0008000200 */
        /* <DEDUP_REMOVED lines=9> */
[----:B------:R-:W4:Y:S07]  /*2ea0*/  LDSM.16.M88.4 R36, [R86+0xd800] ;  /* 0x00d800005624783b */ /* 0x000f2e0000000200 */
[C---:B------:R-:W-:Y:S08]  /*2eb0*/  HMMA.16816.F32 R28, R44.reuse, R40, R28 ;  /* 0x000000282c1c723c */ /* 0x040ff0000000181c */
[C---:B------:R-:W-:Y:S01]  /*2ec0*/  HMMA.16816.F32 R24, R44.reuse, R42, R24 ;  /* 0x0000002a2c18723c */ /* 0x040fe20000001818 */
[----:B------:R-:W-:Y:S07]  /*2ed0*/  LDSM.16.M88.4 R40, [R93+0x4000] ;  /* 0x004000005d28783b */ /* 0x000fee0000000200 */
[C---:B-1----:R-:W-:Y:S08]  /*2ee0*/  HMMA.16816.F32 R64, R44.reuse, R12, R64 ;  /* 0x0000000c2c40723c */ /* 0x042ff00000001840 */
[C---:B------:R-:W-:Y:S01]  /*2ef0*/  HMMA.16816.F32 R60, R44.reuse, R14, R60 ;  /* 0x0000000e2c3c723c */ /* 0x040fe2000000183c */
[----:B------:R-:W1:Y:S07]  /*2f00*/  LDSM.16.M88.4 R12, [R90+UR5+0xe000] ;  /* 0x00e000055a0c783b */ /* 0x000e6e0008000200 */
[C---:B--2---:R-:W-:Y:S08]  /*2f10*/  HMMA.16816.F32 R56, R44.reuse, R48, R56 ;  /* 0x000000302c38723c */ /* 0x044ff00000001838 */
[----:B------:R-:W-:Y:S01]  /*2f20*/  HMMA.16816.F32 R52, R44, R50, R52 ;  /* 0x000000322c34723c */ /* 0x000fe20000001834 */
[----:B------:R-:W2:Y:S04]  /*2f30*/  LDSM.16.M88.4 R48, [R90+UR5+0xf000] ;  /* 0x00f000055a30783b */ /* 0x000ea80008000200 */
[----:B------:R-:W2:Y:S03]  /*2f40*/  LDSM.16.M88.4 R44, [R90+UR5+0xf800] ;  /* 0x00f800055a2c783b */ /* 0x000ea60008000200 */
[C---:B---3--:R-:W-:Y:S08]  /*2f50*/  HMMA.16816.F32 R28, R4.reuse, R32, R28 ;  /* 0x00000020041c723c */ /* 0x048ff0000000181c */
[C---:B------:R-:W-:Y:S01]  /*2f60*/  HMMA.16816.F32 R24, R4.reuse, R34, R24 ;  /* 0x000000220418723c */ /* 0x040fe20000001818 */
[----:B------:R-:W-:Y:S07]  /*2f70*/  LDSM.16.M88.4 R32, [R88+0xe000] ;  /* 0x00e000005820783b */ /* 0x000fee0000000200 */
[C---:B-----5:R-:W-:Y:S08]  /*2f80*/  HMMA.16816.F32 R20, R4.reuse, R8, R20 ;  /* 0x000000080414723c */ /* 0x060ff00000001814 */
[C---:B------:R-:W-:Y:S01]  /*2f90*/  HMMA.16816.F32 R16, R4.reuse, R10, R16 ;  /* 0x0000000a0410723c */ /* 0x040fe20000001810 */
[----:B------:R-:W3:Y:S04]  /*2fa0*/  LDSM.16.M88.4 R8, [R76+0x4000] ;  /* 0x004000004c08783b */ /* 0x000ee80000000200 */
[----:B------:R-:W-:Y:S03]  /*2fb0*/  LDSM.16.M88.4 R76, [R76+0x8000] ;  /* 0x008000004c4c783b */ /* 0x000fe60000000200 */
[C---:B------:R-:W-:Y:S08]  /*2fc0*/  HMMA.16816.F32 R64, R4.reuse, R72, R64 ;  /* 0x000000480440723c */ /* 0x040ff00000001840 */
[C---:B------:R-:W-:Y:S01]  /*2fd0*/  HMMA.16816.F32 R60, R4.reuse, R74, R60 ;  /* 0x0000004a043c723c */ /* 0x040fe2000000183c */
[----:B------:R-:W-:Y:S07]  /*2fe0*/  LDSM.16.M88.4 R72, [R88+0x11000] ;  /* 0x011000005848783b */ /* 0x000fee0000000200 */
[C---:B----4-:R-:W-:Y:S08]  /*2ff0*/  HMMA.16816.F32 R56, R4.reuse, R36, R56 ;  /* 0x000000240438723c */ /* 0x050ff00000001838 */
[----:B------:R-:W-:Y:S01]  /*3000*/  HMMA.16816.F32 R52, R4, R38, R52 ;  /* 0x000000260434723c */ /* 0x000fe20000001834 */
[----:B------:R-:W4:Y:S04]  /*3010*/  LDSM.16.M88.4 R4, [R88+0xe800] ;  /* 0x00e800005804783b */ /* 0x000f280000000200 */
[----:B------:R-:W5:Y:S03]  /*3020*/  LDSM.16.M88.4 R36, [R88+0xf000] ;  /* 0x00f000005824783b */ /* 0x000f660000000200 */
[C---:B-1----:R-:W-:Y:S08]  /*3030*/  HMMA.16816.F32 R28, R40.reuse, R12, R28 ;  /* 0x0000000c281c723c */ /* 0x042ff0000000181c */
[C---:B------:R-:W-:Y:S01]  /*3040*/  HMMA.16816.F32 R24, R40.reuse, R14, R24 ;  /* 0x0000000e2818723c */ /* 0x040fe20000001818 */
[----:B------:R-:W1:Y:S07]  /*3050*/  LDSM.16.M88.4 R12, [R88+0xf800] ;  /* 0x00f80000580c783b */ /* 0x000e6e0000000200 */
[C---:B------:R-:W-:Y:S08]  /*3060*/  HMMA.16816.F32 R20, R40.reuse, R68, R20 ;  /* 0x000000442814723c */ /* 0x040ff00000001814 */
[C---:B------:R-:W-:Y:S01]  /*3070*/  HMMA.16816.F32 R16, R40.reuse, R70, R16 ;  /* 0x000000462810723c */ /* 0x040fe20000001810 */
[----:B------:R-:W-:Y:S07]  /*3080*/  LDSM.16.M88.4 R68, [R86+0xe800] ;  /* 0x00e800005644783b */ /* 0x000fee0000000200 */
[C---:B--2---:R-:W-:Y:S08]  /*3090*/  HMMA.16816.F32 R64, R40.reuse, R48, R64 ;  /* 0x000000302840723c */ /* 0x044ff00000001840 */
[C---:B------:R-:W-:Y:S01]  /*30a0*/  HMMA.16816.F32 R60, R40.reuse, R50, R60 ;  /* 0x00000032283c723c */ /* 0x040fe2000000183c */
[----:B------:R-:W-:Y:S07]  /*30b0*/  LDSM.16.M88.4 R48, [R86+0xf800] ;  /* 0x00f800005630783b */ /* 0x000fee0000000200 */
[C---:B------:R-:W-:Y:S08]  /*30c0*/  HMMA.16816.F32 R56, R40.reuse, R44, R56 ;  /* 0x0000002c2838723c */ /* 0x040ff00000001838 */
[----:B------:R-:W-:Y:S01]  /*30d0*/  HMMA.16816.F32 R52, R40, R46, R52 ;  /* 0x0000002e2834723c */ /* 0x000fe20000001834 */
[----:B------:R-:W-:Y:S04]  /*30e0*/  LDSM.16.M88.4 R44, [R89+0xe000] ;  /* 0x00e00000592c783b */ /* 0x000fe80000000200 */
[----:B------:R-:W-:Y:S03]  /*30f0*/  LDSM.16.M88.4 R40, [R89+0xf000] ;  /* 0x00f000005928783b */ /* 0x000fe60000000200 */
[C---:B---3--:R-:W-:Y:S08]  /*3100*/  HMMA.16816.F32 R28, R8.reuse, R32, R28 ;  /* 0x00000020081c723c */ /* 0x048ff0000000181c */
[C---:B------:R-:W-:Y:S01]  /*3110*/  HMMA.16816.F32 R24, R8.reuse, R34, R24 ;  /* 0x000000220818723c */ /* 0x040fe20000001818 */
[----:B------:R-:W2:Y:S07]  /*3120*/  LDSM.16.M88.4 R32, [R91+0x4000] ;  /* 0x004000005b20783b */ /* 0x000eae0000000200 */
[C---:B----4-:R-:W-:Y:S08]  /*3130*/  HMMA.16816.F32 R20, R8.reuse, R4, R20 ;  /* 0x000000040814723c */ /* 0x050ff00000001814 */
[C---:B------:R-:W-:Y:S01]  /*3140*/  HMMA.16816.F32 R16, R8.reuse, R6, R16 ;  /* 0x000000060810723c */ /* 0x040fe20000001810 */
[----:B------:R-:W3:Y:S07]  /*3150*/  LDSM.16.M88.4 R4, [R89+0xe800] ;  /* 0x00e800005904783b */ /* 0x000eee0000000200 */
[C---:B-----5:R-:W-:Y:S08]  /*3160*/  HMMA.16816.F32 R64, R8.reuse, R36, R64 ;  /* 0x000000240840723c */ /* 0x060ff00000001840 */
[C---:B------:R-:W-:Y:S01]  /*3170*/  HMMA.16816.F32 R60, R8.reuse, R38, R60 ;  /* 0x00000026083c723c */ /* 0x040fe2000000183c */
[----:B------:R-:W-:Y:S07]  /*3180*/  LDSM.16.M88.4 R36, [R89+0xf800] ;  /* 0x00f800005924783b */ /* 0x000fee0000000200 */
[C---:B-1----:R-:W-:Y:S08]  /*3190*/  HMMA.16816.F32 R56, R8.reuse, R12, R56 ;  /* 0x0000000c0838723c */ /* 0x042ff00000001838 */
[----:B------:R-:W-:Y:S01]  /*31a0*/  HMMA.16816.F32 R52, R8, R14, R52 ;  /* 0x0000000e0834723c */ /* 0x000fe20000001834 */
[----:B------:R-:W-:Y:S04]  /*31b0*/  LDSM.16.M88.4 R8, [R87+0x4000] ;  /* 0x004000005708783b */ /* 0x000fe80000000200 */
[----:B------:R-:W1:Y:S03]  /*31c0*/  LDSM.16.M88.4 R12, [R86+0xe000] ;  /* 0x00e00000560c783b */ /* 0x000e660000000200 */
[C---:B--2---:R-:W-:Y:S08]  /*31d0*/  HMMA.16816.F32 R28, R32.reuse, R44, R28 ;  /* 0x0000002c201c723c */ /* 0x044ff0000000181c */
[C---:B------:R-:W-:Y:S01]  /*31e0*/  HMMA.16816.F32 R24, R32.reuse, R46, R24 ;  /* 0x0000002e2018723c */ /* 0x040fe20000001818 */
[----:B------:R-:W-:Y:S07]  /*31f0*/  LDSM.16.M88.4 R44, [R90+UR5+0x10000] ;  /* 0x010000055a2c783b */ /* 0x000fee0008000200 */
[C---:B---3--:R-:W-:Y:S08]  /*3200*/  HMMA.16816.F32 R20, R32.reuse, R4, R20 ;  /* 0x000000042014723c */ /* 0x048ff00000001814 */
[C---:B------:R-:W-:Y:S01]  /*3210*/  HMMA.16816.F32 R16, R32.reuse, R6, R16 ;  /* 0x000000062010723c */ /* 0x040fe20000001810 */
[----:B------:R-:W2:Y:S07]  /*3220*/  LDSM.16.M88.4 R4, [R86+0xf000] ;  /* 0x00f000005604783b */ /* 0x000eae0000000200 */
[----:B------:R-:W-:Y:S08]  /*3230*/  HMMA.16816.F32 R64, R32, R40, R64 ;  /* 0x000000282040723c */ /* 0x000ff00000001840 */
[C---:B-1----:R-:W-:Y:S08]  /*3240*/  HMMA.16816.F32 R28, R8.reuse, R12, R28 ;  /* 0x0000000c081c723c */ /* 0x042ff0000000181c */
[----:B------:R-:W-:Y:S01]  /*3250*/  HMMA.16816.F32 R24, R8, R14, R24 ;  /* 0x0000000e0818723c */ /* 0x000fe20000001818 */
[----:B------:R-:W1:Y:S07]  /*3260*/  LDSM.16.M88.4 R12, [R93+0x8000] ;  /* 0x008000005d0c783b */ /* 0x000e6e0000000200 */
[C---:B------:R-:W-:Y:S01]  /*3270*/  HMMA.16816.F32 R60, R32.reuse, R42, R60 ;  /* 0x0000002a203c723c */ /* 0x040fe2000000183c */
[----:B------:R-:W-:Y:S07]  /*3280*/  LDSM.16.M88.4 R40, [R90+UR5+0x10800] ;  /* 0x010800055a28783b */ /* 0x000fee0008000200 */
[C---:B------:R-:W-:Y:S08]  /*3290*/  HMMA.16816.F32 R56, R32.reuse, R36, R56 ;  /* 0x000000242038723c */ /* 0x040ff00000001838 */
[----:B------:R-:W-:Y:S01]  /*32a0*/  HMMA.16816.F32 R52, R32, R38, R52 ;  /* 0x000000262034723c */ /* 0x000fe20000001834 */
[----:B------:R-:W3:Y:S04]  /*32b0*/  LDSM.16.M88.4 R36, [R90+UR5+0x11000] ;  /* 0x011000055a24783b */ /* 0x000ee80008000200 */
[----:B------:R-:W4:Y:S03]  /*32c0*/  LDSM.16.M88.4 R32, [R90+UR5+0x11800] ;  /* 0x011800055a20783b */ /* 0x000f260008000200 */
[C---:B--2---:R-:W-:Y:S08]  /*32d0*/  HMMA.16816.F32 R64, R8.reuse, R4, R64 ;  /* 0x000000040840723c */ /* 0x044ff00000001840 */
[C---:B------:R-:W-:Y:S01]  /*32e0*/  HMMA.16816.F32 R60, R8.reuse, R6, R60 ;  /* 0x00000006083c723c */ /* 0x040fe2000000183c */
[----:B------:R-:W2:Y:S07]  /*32f0*/  LDSM.16.M88.4 R4, [R88+0x10000] ;  /* 0x010000005804783b */ /* 0x000eae0000000200 */
[C---:B------:R-:W-:Y:S08]  /*3300*/  HMMA.16816.F32 R56, R8.reuse, R48, R56 ;  /* 0x000000300838723c */ /* 0x040ff00000001838 */
[----:B------:R-:W-:Y:S01]  /*3310*/  HMMA.16816.F32 R52, R8, R50, R52 ;  /* 0x000000320834723c */ /* 0x000fe20000001834 */
[----:B------:R-:W-:Y:S07]  /*3320*/  LDSM.16.M88.4 R48, [R91+0x8000] ;  /* 0x008000005b30783b */ /* 0x000fee0000000200 */
[C---:B-1----:R-:W-:Y:S08]  /*3330*/  HMMA.16816.F32 R28, R12.reuse, R44, R28 ;  /* 0x0000002c0c1c723c */ /* 0x042ff0000000181c */
[----:B------:R-:W-:Y:S01]  /*3340*/  HMMA.16816.F32 R24, R12, R46, R24 ;  /* 0x0000002e0c18723c */ /* 0x000fe20000001818 */
[----:B------:R-:W-:Y:S07]  /*3350*/  LDSM.16.M88.4 R44, [R89+0x10000] ;  /* 0x01000000592c783b */ /* 0x000fee0000000200 */
[C---:B------:R-:W-:Y:S08]  /*3360*/  HMMA.16816.F32 R20, R8.reuse, R68, R20 ;  /* 0x000000440814723c */ /* 0x040ff00000001814 */
[----:B------:R-:W-:Y:S01]  /*3370*/  HMMA.16816.F32 R16, R8, R70, R16 ;  /* 0x000000460810723c */ /* 0x000fe20000001810 */
[----:B------:R-:W1:Y:S04]  /*3380*/  LDSM.16.M88.4 R8, [R88+0x10800] ;  /* 0x010800005808783b */ /* 0x000e680000000200 */
[----:B------:R-:W5:Y:S03]  /*3390*/  LDSM.16.M88.4 R68, [R88+0x11800] ;  /* 0x011800005844783b */ /* 0x000f660000000200 */
[C---:B---3--:R-:W-:Y:S08]  /*33a0*/  HMMA.16816.F32 R64, R12.reuse, R36, R64 ;  /* 0x000000240c40723c */ /* 0x048ff00000001840 */
[C---:B------:R-:W-:Y:S08]  /*33b0*/  HMMA.16816.F32 R20, R12.reuse, R40, R20 ;  /* 0x000000280c14723c */ /* 0x040ff00000001814 */
[C---:B------:R-:W-:Y:S01]  /*33c0*/  HMMA.16816.F32 R16, R12.reuse, R42, R16 ;  /* 0x0000002a0c10723c */ /* 0x040fe20000001810 */
[----:B------:R-:W-:Y:S07]  /*33d0*/  LDSM.16.M88.4 R40, [R89+0x10800] ;  /* 0x010800005928783b */ /* 0x000fee0000000200 */
[C---:B------:R-:W-:Y:S01]  /*33e0*/  HMMA.16816.F32 R60, R12.reuse, R38, R60 ;  /* 0x000000260c3c723c */ /* 0x040fe2000000183c */
[----:B------:R-:W-:Y:S07]  /*33f0*/  LDSM.16.M88.4 R36, [R89+0x11000] ;  /* 0x011000005924783b */ /* 0x000fee0000000200 */
[C---:B----4-:R-:W-:Y:S08]  /*3400*/  HMMA.16816.F32 R56, R12.reuse, R32, R56 ;  /* 0x000000200c38723c */ /* 0x050ff00000001838 */
[----:B------:R-:W-:Y:S01]  /*3410*/  HMMA.16816.F32 R52, R12, R34, R52 ;  /* 0x000000220c34723c */ /* 0x000fe20000001834 */
[----:B------:R-:W-:Y:S04]  /*3420*/  LDSM.16.M88.4 R12, [R86+0x10000] ;  /* 0x01000000560c783b */ /* 0x000fe80000000200 */
[----:B------:R-:W-:Y:S03]  /*3430*/  LDSM.16.M88.4 R32, [R89+0x11800] ;  /* 0x011800005920783b */ /* 0x000fe60000000200 */
[C---:B--2---:R-:W-:Y:S08]  /*3440*/  HMMA.16816.F32 R28, R76.reuse, R4, R28 ;  /* 0x000000044c1c723c */ /* 0x044ff0000000181c */
[C---:B------:R-:W-:Y:S01]  /*3450*/  HMMA.16816.F32 R24, R76.reuse, R6, R24 ;  /* 0x000000064c18723c */ /* 0x040fe20000001818 */
[----:B------:R-:W2:Y:S07]  /*3460*/  LDSM.16.M88.4 R4, [R87+0x8000] ;  /* 0x008000005704783b */ /* 0x000eae0000000200 */
[----:B-1----:R-:W-:Y:S08]  /*3470*/  HMMA.16816.F32 R20, R76, R8, R20 ;  /* 0x000000084c14723c */ /* 0x002ff00000001814 */
[C---:B------:R-:W-:Y:S08]  /*3480*/  HMMA.16816.F32 R28, R48.reuse, R44, R28 ;  /* 0x0000002c301c723c */ /* 0x040ff0000000181c */
[----:B------:R-:W-:Y:S01]  /*3490*/  HMMA.16816.F32 R44, R48, R46, R24 ;  /* 0x0000002e302c723c */ /* 0x000fe20000001818 */
[----:B------:R-:W-:Y:S07]  /*34a0*/  LDSM.16.M88.4 R24, [R86+0x11000] ;  /* 0x011000005618783b */ /* 0x000fee0000000200 */
[C---:B------:R-:W-:Y:S01]  /*34b0*/  HMMA.16816.F32 R16, R76.reuse, R10, R16 ;  /* 0x0000000a4c10723c */ /* 0x040fe20000001810 */
[----:B------:R-:W1:Y:S07]  /*34c0*/  LDSM.16.M88.4 R8, [R86+0x10800] ;  /* 0x010800005608783b */ /* 0x000e6e0000000200 */
[----:B-----5:R-:W-:Y:S08]  /*34d0*/  HMMA.16816.F32 R56, R76, R68, R56 ;  /* 0x000000444c38723c */ /* 0x020ff00000001838 */
[C---:B--2---:R-:W-:Y:S08]  /*34e0*/  HMMA.16816.F32 R28, R4.reuse, R12, R28 ;  /* 0x0000000c041c723c */ /* 0x044ff0000000181c */
[----:B------:R-:W-:Y:S01]  /*34f0*/  HMMA.16816.F32 R44, R4, R14, R44 ;  /* 0x0000000e042c723c */ /* 0x000fe2000000182c */
[----:B------:R-:W2:Y:S01]  /*3500*/  LDSM.16.M88.4 R12, [R86+0x11800] ;  /* 0x01180000560c783b */ /* 0x000ea20000000200 */
[----:B------:R-:W-:-:S06]  /*3510*/  DEPBAR.LE SB0, 0x0 ;  /* 0x000080000000791a */ /* 0x000fcc0000000000 */
[C---:B------:R-:W-:Y:S08]  /*3520*/  HMMA.16816.F32 R60, R76.reuse, R74, R60 ;  /* 0x0000004a4c3c723c */ /* 0x040ff0000000183c */
[----:B------:R-:W-:Y:S08]  /*3530*/  HMMA.16816.F32 R64, R76, R72, R64 ;  /* 0x000000484c40723c */ /* 0x000ff00000001840 */
[C---:B------:R-:W-:Y:S08]  /*3540*/  HMMA.16816.F32 R20, R48.reuse, R40, R20 ;  /* 0x000000283014723c */ /* 0x040ff00000001814 */
[----:B------:R-:W-:Y:S08]  /*3550*/  HMMA.16816.F32 R16, R48, R42, R16 ;  /* 0x0000002a3010723c */ /* 0x000ff00000001810 */
[----:B------:R-:W-:Y:S08]  /*3560*/  HMMA.16816.F32 R52, R76, R70, R52 ;  /* 0x000000464c34723c */ /* 0x000ff00000001834 */
[----:B------:R-:W-:Y:S01]  /*3570*/  HMMA.16816.F32 R56, R48, R32, R56 ;  /* 0x000000203038723c */ /* 0x000fe20000001838 */
[----:B------:R-:W-:-:S07]  /*3580*/  VIADD R33, R85, 0x11 ;  /* 0x0000001155217836 */ /* 0x000fce0000000000 */
[C---:B------:R-:W-:Y:S08]  /*3590*/  HMMA.16816.F32 R60, R48.reuse, R38, R60 ;  /* 0x00000026303c723c */ /* 0x040ff0000000183c */
[----:B------:R-:W-:Y:S01]  /*35a0*/  HMMA.16816.F32 R64, R48, R36, R64 ;  /* 0x000000243040723c */ /* 0x000fe20000001840 */
[----:B------:R-:W-:Y:S01]  /*35b0*/  VIADD R37, R85, 0x9 ;  /* 0x0000000955257836 */ /* 0x000fe20000000000 */
[----:B------:R-:W-:Y:S04]  /*35c0*/  BAR.SYNC.DEFER_BLOCKING 0x0 ;  /* 0x0000000000007b1d */ /* 0x000fe80000010000 */
[----:B------:R-:W-:-:S02]  /*35d0*/  ISETP.GE.AND P3, PT, R37, R146, PT ;  /* 0x000000922500720c */ /* 0x000fc40003f66270 */
[----:B-1----:R-:W-:Y:S01]  /*35e0*/  HMMA.16816.F32 R20, R4, R8, R20 ;  /* 0x000000080414723c */ /* 0x002fe20000001814 */
[----:B------:R-:W-:Y:S01]  /*35f0*/  IADD3 R8, PT, PT, R145, R148, R84 ;  /* 0x0000009491087210 */ /* 0x000fe20007ffe054 */
[----:B------:R-:W-:-:S03]  /*3600*/  VIADD R9, R85, 0x1 ;  /* 0x0000000155097836 */ /* 0x000fc60000000000 */
[----:B------:R-:W-:Y:S02]  /*3610*/  IADD3 R8, PT, PT, R146, R8, -R3 ;  /* 0x0000000892087210 */ /* 0x000fe40007ffe803 */
[----:B------:R-:W-:Y:S01]  /*3620*/  ISETP.GE.AND P5, PT, R9, R146, PT ;  /* 0x000000920900720c */ /* 0x000fe20003fa6270 */
[----:B------:R-:W-:Y:S01]  /*3630*/  HMMA.16816.F32 R16, R4, R10, R16 ;  /* 0x0000000a0410723c */ /* 0x000fe20000001810 */
[C---:B------:R-:W-:Y:S02]  /*3640*/  VIADD R11, R85.reuse, 0x18 ;  /* 0x00000018550b7836 */ /* 0x040fe40000000000 */
[C---:B------:R-:W-:Y:S02]  /*3650*/  IMAD.IADD R10, R8.reuse, 0x1, -R9 ;  /* 0x00000001080a7824 */ /* 0x040fe400078e0a09 */
[C---:B------:R-:W-:Y:S02]  /*3660*/  VIADD R42, R8.reuse, 0x8 ;  /* 0x00000008082a7836 */ /* 0x040fe40000000000 */
[----:B------:R-:W-:Y:S01]  /*3670*/  IMAD.IADD R39, R8, 0x1, -R85 ;  /* 0x0000000108277824 */ /* 0x000fe200078e0a55 */
[----:B------:R-:W-:Y:S01]  /*3680*/  HMMA.16816.F32 R52, R48, R34, R52 ;  /* 0x000000223034723c */ /* 0x000fe20000001834 */
[----:B------:R-:W-:Y:S01]  /*3690*/  VIADD R35, R85, 0x10 ;  /* 0x0000001055237836 */ /* 0x000fe20000000000 */
[----:B------:R-:W-:Y:S01]  /*36a0*/  IABS R10, R10 ;  /* 0x0000000a000a7213 */ /* 0x000fe20000000000 */
[----:B------:R-:W-:Y:S01]  /*36b0*/  IMAD.IADD R9, R42, 0x1, -R9 ;  /* 0x000000012a097824 */ /* 0x000fe200078e0a09 */
[----:B------:R-:W-:Y:S01]  /*36c0*/  IABS R39, R39 ;  /* 0x0000002700277213 */ /* 0x000fe20000000000 */
[--C-:B------:R-:W-:Y:S01]  /*36d0*/  IMAD.IADD R36, R8, 0x1, -R37.reuse ;  /* 0x0000000108247824 */ /* 0x100fe200078e0a25 */
[----:B------:R-:W-:Y:S01]  /*36e0*/  I2FP.F32.S32 R10, R10 ;  /* 0x0000000a000a7245 */ /* 0x000fe20000201400 */
[----:B------:R-:W-:Y:S01]  /*36f0*/  IMAD.IADD R37, R42, 0x1, -R37 ;  /* 0x000000012a257824 */ /* 0x000fe200078e0a25 */
[C---:B--2---:R-:W-:Y:S01]  /*3700*/  HMMA.16816.F32 R56, R4.reuse, R12, R56 ;  /* 0x0000000c0438723c */ /* 0x044fe20000001838 */
[----:B------:R-:W-:Y:S01]  /*3710*/  IMAD.IADD R13, R8, 0x1, -R35 ;  /* 0x00000001080d7824 */ /* 0x000fe200078e0a23 */
[----:B------:R-:W-:Y:S01]  /*3720*/  I2FP.F32.S32 R39, R39 ;  /* 0x0000002700277245 */ /* 0x000fe20000201400 */
[----:B------:R-:W-:Y:S01]  /*3730*/  FFMA.FTZ R29, R10, -R0, R29 ;  /* 0x800000000a1d7223 */ /* 0x000fe2000001001d */
[----:B------:R-:W-:Y:S01]  /*3740*/  IMAD.IADD R10, R8, 0x1, -R33 ;  /* 0x00000001080a7824 */ /* 0x000fe200078e0a21 */
[----:B------:R-:W-:Y:S01]  /*3750*/  ISETP.GE.AND P2, PT, R35, R146, PT ;  /* 0x000000922300720c */ /* 0x000fe20003f46270 */
[----:B------:R-:W-:Y:S01]  /*3760*/  IMAD.IADD R35, R42, 0x1, -R35 ;  /* 0x000000012a237824 */ /* 0x000fe200078e0a23 */
[----:B------:R-:W-:Y:S01]  /*3770*/  IABS R13, R13 ;  /* 0x0000000d000d7213 */ /* 0x000fe20000000000 */
[----:B------:R-:W-:Y:S01]  /*3780*/  HMMA.16816.F32 R60, R4, R26, R60 ;  /* 0x0000001a043c723c */ /* 0x000fe2000000183c */
[----:B------:R-:W-:Y:S01]  /*3790*/  IMAD.IADD R27, R8, 0x1, -R11 ;  /* 0x00000001081b7824 */ /* 0x000fe200078e0a0b */
[----:B------:R-:W-:Y:S01]  /*37a0*/  IABS R10, R10 ;  /* 0x0000000a000a7213 */ /* 0x000fe20000000000 */
[CC--:B------:R-:W-:Y:S01]  /*37b0*/  FFMA.FTZ R28, R39.reuse, -R0.reuse, R28 ;  /* 0x80000000271c7223 */ /* 0x0c0fe2000001001c */
[----:B------:R-:W-:Y:S01]  /*37c0*/  I2FP.F32.S32 R13, R13 ;  /* 0x0000000d000d7245 */ /* 0x000fe20000201400 */
[----:B------:R-:W-:Y:S01]  /*37d0*/  FFMA.FTZ R46, R39, -R0, R46 ;  /* 0x80000000272e7223 */ /* 0x000fe2000001002e */
[----:B------:R-:W-:-:S02]  /*37e0*/  IABS R27, R27 ;  /* 0x0000001b001b7213 */ /* 0x000fc40000000000 */
[----:B------:R-:W-:Y:S01]  /*37f0*/  HMMA.16816.F32 R64, R4, R24, R64 ;  /* 0x000000180440723c */ /* 0x000fe20000001840 */
[----:B------:R-:W-:Y:S01]  /*3800*/  VIADD R25, R85, 0x8 ;  /* 0x0000000855197836 */ /* 0x000fe20000000000 */
[----:B------:R-:W-:Y:S01]  /*3810*/  I2FP.F32.S32 R27, R27 ;  /* 0x0000001b001b7245 */ /* 0x000fe20000201400 */
[----:B------:R-:W-:Y:S01]  /*3820*/  FFMA.FTZ R24, R13, -R0, R20 ;  /* 0x800000000d187223 */ /* 0x000fe20000010014 */
[----:B------:R-:W-:Y:S01]  /*3830*/  VIADD R13, R85, 0x21 ;  /* 0x00000021550d7836 */ /* 0x000fe20000000000 */
[----:B------:R-:W-:Y:S02]  /*3840*/  I2FP.F32.S32 R10, R10 ;  /* 0x0000000a000a7245 */ /* 0x000fe40000201400 */
[----:B------:R-:W-:Y:S01]  /*3850*/  ISETP.GE.AND P4, PT, R25, R146, PT ;  /* 0x000000921900720c */ /* 0x000fe20003f86270 */
[----:B------:R-:W-:Y:S02]  /*3860*/  IMAD.IADD R25, R8, 0x1, -R25 ;  /* 0x0000000108197824 */ /* 0x000fe400078e0a19 */
[----:B------:R-:W-:Y:S01]  /*3870*/  FFMA.FTZ R20, R27, -R0, R16 ;  /* 0x800000001b147223 */ /* 0x000fe20000010010 */
[----:B------:R-:W-:-:S02]  /*3880*/  IMAD.IADD R27, R42, 0x1, -R85 ;  /* 0x000000012a1b7824 */ /* 0x000fc400078e0a55 */
[----:B------:R-:W-:Y:S01]  /*3890*/  FFMA.FTZ R10, R10, -R0, R21 ;  /* 0x800000000a0a7223 */ /* 0x000fe20000010015 */
[C---:B------:R-:W-:Y:S01]  /*38a0*/  IMAD.IADD R12, R8.reuse, 0x1, -R13 ;  /* 0x00000001080c7824 */ /* 0x040fe200078e0a0d */
[----:B------:R-:W-:Y:S01]  /*38b0*/  IABS R25, R25 ;  /* 0x0000001900197213 */ /* 0x000fe20000000000 */
[----:B------:R-:W-:Y:S01]  /*38c0*/  VIADD R21, R85, 0x20 ;  /* 0x0000002055157836 */ /* 0x000fe20000000000 */
[----:B------:R-:W-:Y:S01]  /*38d0*/  IABS R27, R27 ;  /* 0x0000001b001b7213 */ /* 0x000fe20000000000 */
[----:B------:R-:W-:Y:S01]  /*38e0*/  HMMA.16816.F32 R52, R4, R14, R52 ;  /* 0x0000000e0434723c */ /* 0x000fe20000001834 */
[----:B------:R-:W-:Y:S01]  /*38f0*/  I2FP.F32.S32 R25, R25 ;  /* 0x0000001900197245 */ /* 0x000fe20000201400 */
[----:B------:R-:W-:Y:S01]  /*3900*/  IMAD.IADD R41, R8, 0x1, -R21 ;  /* 0x0000000108297824 */ /* 0x000fe200078e0a15 */
[----:B------:R-:W-:Y:S02]  /*3910*/  IABS R12, R12 ;  /* 0x0000000c000c7213 */ /* 0x000fe40000000000 */
[----:B------:R-:W-:Y:S01]  /*3920*/  I2FP.F32.S32 R27, R27 ;  /* 0x0000001b001b7245 */ /* 0x000fe20000201400 */
[----:B------:R-:W-:Y:S01]  /*3930*/  FFMA.FTZ R38, R25, -R0, R44 ;  /* 0x8000000019267223 */ /* 0x000fe2000001002c */
[----:B------:R-:W-:Y:S01]  /*3940*/  VIADD R25, R85, 0x19 ;  /* 0x0000001955197836 */ /* 0x000fe20000000000 */
[----:B------:R-:W-:Y:S01]  /*3950*/  I2FP.F32.S32 R12, R12 ;  /* 0x0000000c000c7245 */ /* 0x000fe20000201400 */
[----:B------:R-:W-:-:S02]  /*3960*/  IMAD.IADD R44, R42, 0x1, -R13 ;  /* 0x000000012a2c7824 */ /* 0x000fc400078e0a0d */
[-C--:B------:R-:W-:Y:S01]  /*3970*/  FFMA.FTZ R30, R27, -R0.reuse, R30 ;  /* 0x800000001b1e7223 */ /* 0x080fe2000001001e */
[----:B------:R-:W-:Y:S01]  /*3980*/  IMAD.IADD R16, R8, 0x1, -R25 ;  /* 0x0000000108107824 */ /* 0x000fe200078e0a19 */
[----:B------:R-:W-:Y:S01]  /*3990*/  IABS R41, R41 ;  /* 0x0000002900297213 */ /* 0x000fe20000000000 */
[----:B------:R-:W-:Y:S02]  /*39a0*/  VIADD R27, R85, 0x28 ;  /* 0x00000028551b7836 */ /* 0x000fe40000000000 */
[----:B------:R-:W-:Y:S01]  /*39b0*/  FFMA.FTZ R65, R12, -R0, R65 ;  /* 0x800000000c417223 */ /* 0x000fe20000010041 */
[----:B------:R-:W-:Y:S01]  /*39c0*/  FSEL R34, R28, -INF , !P1 ;  /* 0xff8000001c227808 */ /* 0x000fe20004800000 */
[----:B------:R-:W-:Y:S01]  /*39d0*/  IMAD.IADD R12, R8, 0x1, -R27 ;  /* 0x00000001080c7824 */ /* 0x000fe200078e0a1b */
[----:B------:R-:W-:Y:S02]  /*39e0*/  FSEL R30, R30, -INF , !P1 ;  /* 0xff8000001e1e7808 */ /* 0x000fe40004800000 */
[----:B------:R-:W-:-:S02]  /*39f0*/  IABS R16, R16 ;  /* 0x0000001000107213 */ /* 0x000fc40000000000 */
[----:B------:R-:W-:Y:S01]  /*3a00*/  ISETP.GE.AND P1, PT, R33, R146, PT ;  /* 0x000000922100720c */ /* 0x000fe20003f26270 */
[----:B------:R-:W-:Y:S01]  /*3a10*/  IMAD.IADD R33, R42, 0x1, -R33 ;  /* 0x000000012a217824 */ /* 0x000fe200078e0a21 */
[----:B------:R-:W-:Y:S02]  /*3a20*/  IABS R35, R35 ;  /* 0x0000002300237213 */ /* 0x000fe40000000000 */
[----:B------:R-:W-:Y:S02]  /*3a30*/  I2FP.F32.S32 R41, R41 ;  /* 0x0000002900297245 */ /* 0x000fe40000201400 */
[----:B------:R-:W-:Y:S02]  /*3a40*/  I2FP.F32.S32 R16, R16 ;  /* 0x0000001000107245 */ /* 0x000fe40000201400 */
[----:B------:R-:W-:Y:S01]  /*3a50*/  IABS R12, R12 ;  /* 0x0000000c000c7213 */ /* 0x000fe20000000000 */
[-C--:B------:R-:W-:Y:S01]  /*3a60*/  FFMA.FTZ R64, R41, -R0.reuse, R64 ;  /* 0x8000000029407223 */ /* 0x080fe20000010040 */
[----:B------:R-:W-:Y:S01]  /*3a70*/  IABS R9, R9 ;  /* 0x0000000900097213 */ /* 0x000fe20000000000 */
[----:B------:R-:W-:Y:S01]  /*3a80*/  FFMA.FTZ R17, R16, -R0, R17 ;  /* 0x8000000010117223 */ /* 0x000fe20000010011 */
[----:B------:R-:W-:-:S02]  /*3a90*/  I2FP.F32.S32 R35, R35 ;  /* 0x0000002300237245 */ /* 0x000fc40000201400 */
[----:B------:R-:W-:Y:S02]  /*3aa0*/  IABS R33, R33 ;  /* 0x0000002100217213 */ /* 0x000fe40000000000 */
[----:B------:R-:W-:Y:S01]  /*3ab0*/  I2FP.F32.S32 R41, R12 ;  /* 0x0000000c00297245 */ /* 0x000fe20000201400 */
[-C--:B------:R-:W-:Y:S01]  /*3ac0*/  FFMA.FTZ R16, R35, -R0.reuse, R22 ;  /* 0x8000000023107223 */ /* 0x080fe20000010016 */
[----:B------:R-:W-:Y:S01]  /*3ad0*/  I2FP.F32.S32 R12, R9 ;  /* 0x00000009000c7245 */ /* 0x000fe20000201400 */
[----:B------:R-:W-:Y:S01]  /*3ae0*/  IMAD.IADD R9, R42, 0x1, -R27 ;  /* 0x000000012a097824 */ /* 0x000fe200078e0a1b */
[----:B------:R-:W-:Y:S01]  /*3af0*/  I2FP.F32.S32 R28, R33 ;  /* 0x00000021001c7245 */ /* 0x000fe20000201400 */
[-C--:B------:R-:W-:Y:S01]  /*3b00*/  FFMA.FTZ R60, R41, -R0.reuse, R60 ;  /* 0x80000000293c7223 */ /* 0x080fe2000001003c */
[----:B------:R-:W-:Y:S01]  /*3b10*/  FSEL R22, R10, -INF , !P1 ;  /* 0xff8000000a167808 */ /* 0x000fe20004800000 */
[----:B------:R-:W-:Y:S02]  /*3b20*/  IMAD.IADD R10, R42, 0x1, -R11 ;  /* 0x000000012a0a7824 */ /* 0x000fe400078e0a0b */
[-C--:B------:R-:W-:Y:S01]  /*3b30*/  FFMA.FTZ R31, R12, -R0.reuse, R31 ;  /* 0x800000000c1f7223 */ /* 0x080fe2000001001f */
[----:B------:R-:W-:Y:S01]  /*3b40*/  FFMA.FTZ R12, R28, -R0, R23 ;  /* 0x800000001c0c7223 */ /* 0x000fe20000010017 */
[----:B------:R-:W-:Y:S01]  /*3b50*/  FSEL R24, R24, -INF , !P2 ;  /* 0xff80000018187808 */ /* 0x000fe20005000000 */
[----:B------:R-:W-:Y:S01]  /*3b60*/  VIADD R23, R85, 0x38 ;  /* 0x0000003855177836 */ /* 0x000fe20000000000 */
[----:B------:R-:W-:-:S02]  /*3b70*/  FSEL R16, R16, -INF , !P2 ;  /* 0xff80000010107808 */ /* 0x000fc40005000000 */
[----:B------:R-:W-:Y:S01]  /*3b80*/  FSEL R28, R46, -INF , !P4 ;  /* 0xff8000002e1c7808 */ /* 0x000fe20006000000 */
[C---:B------:R-:W-:Y:S01]  /*3b90*/  IMAD.IADD R46, R42.reuse, 0x1, -R25 ;  /* 0x000000012a2e7824 */ /* 0x040fe200078e0a19 */
[----:B------:R-:W-:Y:S02]  /*3ba0*/  ISETP.GE.AND P2, PT, R13, R146, PT ;  /* 0x000000920d00720c */ /* 0x000fe40003f46270 */
[----:B------:R-:W-:Y:S02]  /*3bb0*/  IABS R13, R10 ;  /* 0x0000000a000d7213 */ /* 0x000fe40000000000 */
[----:B------:R-:W-:Y:S02]  /*3bc0*/  IABS R46, R46 ;  /* 0x0000002e002e7213 */ /* 0x000fe40000000000 */
[----:B------:R-:W-:Y:S02]  /*3bd0*/  I2FP.F32.S32 R13, R13 ;  /* 0x0000000d000d7245 */ /* 0x000fe40000201400 */
[----:B------:R-:W-:Y:S01]  /*3be0*/  FSEL R40, R29, -INF , !P5 ;  /* 0xff8000001d287808 */ /* 0x000fe20006800000 */
[----:B------:R-:W-:Y:S01]  /*3bf0*/  VIADD R29, R85, 0x29 ;  /* 0x00000029551d7836 */ /* 0x000fe20000000000 */
[----:B------:R-:W-:Y:S01]  /*3c00*/  FSEL R32, R31, -INF , !P5 ;  /* 0xff8000001f207808 */ /* 0x000fe20006800000 */
[----:B------:R-:W-:Y:S01]  /*3c10*/  FFMA.FTZ R10, R13, -R0, R18 ;  /* 0x800000000d0a7223 */ /* 0x000fe20000010012 */
[----:B------:R-:W-:Y:S01]  /*3c20*/  ISETP.GE.AND P5, PT, R11, R146, PT ;  /* 0x000000920b00720c */ /* 0x000fe20003fa6270 */
[----:B------:R-:W-:Y:S01]  /*3c30*/  IMAD.IADD R11, R42, 0x1, -R21 ;  /* 0x000000012a0b7824 */ /* 0x000fe200078e0a15 */
[----:B------:R-:W-:-:S02]  /*3c40*/  I2FP.F32.S32 R46, R46 ;  /* 0x0000002e002e7245 */ /* 0x000fc40000201400 */
[----:B------:R-:W-:Y:S02]  /*3c50*/  IABS R36, R36 ;  /* 0x0000002400247213 */ /* 0x000fe40000000000 */
[----:B------:R-:W-:Y:S01]  /*3c60*/  IABS R37, R37 ;  /* 0x0000002500257213 */ /* 0x000fe20000000000 */
[----:B------:R-:W-:Y:S01]  /*3c70*/  FFMA.FTZ R31, R46, -R0, R19 ;  /* 0x800000002e1f7223 */ /* 0x000fe20000010013 */
[----:B------:R-:W-:Y:S01]  /*3c80*/  I2FP.F32.S32 R36, R36 ;  /* 0x0000002400247245 */ /* 0x000fe20000201400 */
[----:B------:R-:W-:Y:S01]  /*3c90*/  IMAD.IADD R19, R8, 0x1, -R29 ;  /* 0x0000000108137824 */ /* 0x000fe200078e0a1d */
[----:B------:R-:W-:Y:S02]  /*3ca0*/  I2FP.F32.S32 R26, R37 ;  /* 0x00000025001a7245 */ /* 0x000fe40000201400 */
[----:B------:R-:W-:Y:S01]  /*3cb0*/  FSEL R20, R20, -INF , !P5 ;  /* 0xff80000014147808 */ /* 0x000fe20006800000 */
[-C--:B------:R-:W-:Y:S01]  /*3cc0*/  FFMA.FTZ R36, R36, -R0.reuse, R45 ;  /* 0x8000000024247223 */ /* 0x080fe2000001002d */
[----:B------:R-:W-:Y:S01]  /*3cd0*/  FSEL R10, R10, -INF , !P5 ;  /* 0xff8000000a0a7808 */ /* 0x000fe20006800000 */
[----:B------:R-:W-:Y:S01]  /*3ce0*/  FFMA.FTZ R26, R26, -R0, R47 ;  /* 0x800000001a1a7223 */ /* 0x000fe2000001002f */
[----:B------:R-:W-:-:S02]  /*3cf0*/  IABS R11, R11 ;  /* 0x0000000b000b7213 */ /* 0x000fc40000000000 */
[----:B------:R-:W-:Y:S02]  /*3d00*/  IABS R44, R44 ;  /* 0x0000002c002c7213 */ /* 0x000fe40000000000 */
[----:B------:R-:W-:Y:S01]  /*3d10*/  ISETP.GE.AND P5, PT, R29, R146, PT ;  /* 0x000000921d00720c */ /* 0x000fe20003fa6270 */
[----:B------:R-:W-:Y:S01]  /*3d20*/  IMAD.IADD R29, R42, 0x1, -R29 ;  /* 0x000000012a1d7824 */ /* 0x000fe200078e0a1d */
[----:B------:R-:W-:Y:S02]  /*3d30*/  IABS R9, R9 ;  /* 0x0000000900097213 */ /* 0x000fe40000000000 */
[----:B------:R-:W-:Y:S02]  /*3d40*/  I2FP.F32.S32 R11, R11 ;  /* 0x0000000b000b7245 */ /* 0x000fe40000201400 */
[----:B------:R-:W-:Y:S02]  /*3d50*/  I2FP.F32.S32 R44, R44 ;  /* 0x0000002c002c7245 */ /* 0x000fe40000201400 */
[----:B------:R-:W-:Y:S01]  /*3d60*/  FSEL R38, R38, -INF , !P4 ;  /* 0xff80000026267808 */ /* 0x000fe20006000000 */
[-C--:B------:R-:W-:Y:S01]  /*3d70*/  FFMA.FTZ R66, R11, -R0.reuse, R66 ;  /* 0x800000000b427223 */ /* 0x080fe20000010042 */
[----:B------:R-:W-:Y:S01]  /*3d80*/  FSEL R12, R12, -INF , !P1 ;  /* 0xff8000000c0c7808 */ /* 0x000fe20004800000 */
[----:B------:R-:W-:Y:S01]  /*3d90*/  FFMA.FTZ R67, R44, -R0, R67 ;  /* 0x800000002c437223 */ /* 0x000fe20000010043 */
[----:B------:R-:W-:-:S02]  /*3da0*/  IABS R19, R19 ;  /* 0x0000001300137213 */ /* 0x000fc40000000000 */
[----:B------:R-:W-:Y:S02]  /*3db0*/  IABS R29, R29 ;  /* 0x0000001d001d7213 */ /* 0x000fe40000000000 */
[-C--:B------:R-:W-:Y:S01]  /*3dc0*/  ISETP.GE.AND P4, PT, R25, R146.reuse, PT ;  /* 0x000000921900720c */ /* 0x080fe20003f86270 */
[----:B------:R-:W-:Y:S01]  /*3dd0*/  VIADD R25, R85, 0x31 ;  /* 0x0000003155197836 */ /* 0x000fe20000000000 */
[----:B------:R-:W-:Y:S01]  /*3de0*/  ISETP.GE.AND P1, PT, R27, R146, PT ;  /* 0x000000921b00720c */ /* 0x000fe20003f26270 */
[C---:B------:R-:W-:Y:S01]  /*3df0*/  VIADD R27, R85.reuse, 0x30 ;  /* 0x00000030551b7836 */ /* 0x040fe20000000000 */
[----:B------:R-:W-:Y:S01]  /*3e00*/  I2FP.F32.S32 R9, R9 ;  /* 0x0000000900097245 */ /* 0x000fe20000201400 */
[----:B------:R-:W-:Y:S01]  /*3e10*/  VIADD R85, R85, 0x39 ;  /* 0x0000003955557836 */ /* 0x000fe20000000000 */
[----:B------:R-:W-:Y:S01]  /*3e20*/  FSEL R36, R36, -INF , !P3 ;  /* 0xff80000024247808 */ /* 0x000fe20005800000 */
[----:B------:R-:W-:Y:S01]  /*3e30*/  IMAD.IADD R13, R8, 0x1, -R27 ;  /* 0x00000001080d7824 */ /* 0x000fe200078e0a1b */
[----:B------:R-:W-:Y:S01]  /*3e40*/  FSEL R26, R26, -INF , !P3 ;  /* 0xff8000001a1a7808 */ /* 0x000fe20005800000 */
[----:B------:R-:W-:Y:S01]  /*3e50*/  FFMA.FTZ R62, R9, -R0, R62 ;  /* 0x80000000093e7223 */ /* 0x000fe2000001003e */
[----:B------:R-:W-:Y:S01]  /*3e60*/  ISETP.GE.AND P3, PT, R21, R146, PT ;  /* 0x000000921500720c */ /* 0x000fe20003f66270 */
[C---:B------:R-:W-:Y:S01]  /*3e70*/  IMAD.IADD R11, R8.reuse, 0x1, -R25 ;  /* 0x00000001080b7824 */ /* 0x040fe200078e0a19 */
[----:B------:R-:W-:Y:S01]  /*3e80*/  I2FP.F32.S32 R4, R19 ;  /* 0x0000001300047245 */ /* 0x000fe20000201400 */
[C---:B------:R-:W-:Y:S01]  /*3e90*/  IMAD.IADD R9, R8.reuse, 0x1, -R23 ;  /* 0x0000000108097824 */ /* 0x040fe200078e0a17 */
[----:B------:R-:W-:Y:S01]  /*3ea0*/  I2FP.F32.S32 R46, R29 ;  /* 0x0000001d002e7245 */ /* 0x000fe20000201400 */
[----:B------:R-:W-:Y:S01]  /*3eb0*/  IMAD.IADD R21, R8, 0x1, -R85 ;  /* 0x0000000108157824 */ /* 0x000fe200078e0a55 */
[----:B------:R-:W-:Y:S01]  /*3ec0*/  FSEL R18, R17, -INF , !P4 ;  /* 0xff80000011127808 */ /* 0x000fe20006000000 */
[-C--:B------:R-:W-:Y:S01]  /*3ed0*/  FFMA.FTZ R4, R4, -R0.reuse, R61 ;  /* 0x8000000004047223 */ /* 0x080fe2000001003d */
[----:B------:R-:W-:Y:S01]  /*3ee0*/  FSEL R8, R31, -INF , !P4 ;  /* 0xff8000001f087808 */ /* 0x000fe20006000000 */
[----:B------:R-:W-:Y:S01]  /*3ef0*/  FFMA.FTZ R63, R46, -R0, R63 ;  /* 0x800000002e3f7223 */ /* 0x000fe2000001003f */
[----:B------:R-:W-:-:S02]  /*3f00*/  FSEL R166, R64, -INF , !P3 ;  /* 0xff80000040a67808 */ /* 0x000fc40005800000 */
[----:B------:R-:W-:Y:S02]  /*3f10*/  FSEL R142, R66, -INF , !P3 ;  /* 0xff800000428e7808 */ /* 0x000fe40005800000 */
[----:B------:R-:W-:Y:S02]  /*3f20*/  FSEL R196, R65, -INF , !P2 ;  /* 0xff80000041c47808 */ /* 0x000fe40005000000 */
[----:B------:R-:W-:Y:S02]  /*3f30*/  FSEL R140, R67, -INF , !P2 ;  /* 0xff800000438c7808 */ /* 0x000fe40005000000 */
[-C--:B------:R-:W-:Y:S01]  /*3f40*/  ISETP.GE.AND P4, PT, R27, R146.reuse, PT ;  /* 0x000000921b00720c */ /* 0x080fe20003f86270 */
[C---:B------:R-:W-:Y:S01]  /*3f50*/  IMAD.IADD R27, R42.reuse, 0x1, -R27 ;  /* 0x000000012a1b7824 */ /* 0x040fe200078e0a1b */
[-C--:B------:R-:W-:Y:S01]  /*3f60*/  ISETP.GE.AND P3, PT, R25, R146.reuse, PT ;  /* 0x000000921900720c */ /* 0x080fe20003f66270 */
[C---:B------:R-:W-:Y:S01]  /*3f70*/  IMAD.IADD R25, R42.reuse, 0x1, -R25 ;  /* 0x000000012a197824 */ /* 0x040fe200078e0a19 */
[----:B------:R-:W-:Y:S01]  /*3f80*/  ISETP.GE.AND P2, PT, R23, R146, PT ;  /* 0x000000921700720c */ /* 0x000fe20003f46270 */
[----:B------:R-:W-:Y:S01]  /*3f90*/  IMAD.IADD R23, R42, 0x1, -R23 ;  /* 0x000000012a177824 */ /* 0x000fe200078e0a17 */
[----:B------:R-:W-:Y:S01]  /*3fa0*/  FSEL R170, R4, -INF , !P5 ;  /* 0xff80000004aa7808 */ /* 0x000fe20006800000 */
[----:B------:R-:W-:Y:S01]  /*3fb0*/  IMAD.IADD R42, R42, 0x1, -R85 ;  /* 0x000000012a2a7824 */ /* 0x000fe200078e0a55 */
[----:B------:R-:W-:-:S02]  /*3fc0*/  FSEL R194, R63, -INF , !P5 ;  /* 0xff8000003fc27808 */ /* 0x000fc40006800000 */
[----:B------:R-:W-:Y:S02]  /*3fd0*/  ISETP.GE.U32.AND P5, PT, R146, 0x41, PT ;  /* 0x000000419200780c */ /* 0x000fe40003fa6070 */
[----:B------:R-:W-:Y:S02]  /*3fe0*/  IABS R13, R13 ;  /* 0x0000000d000d7213 */ /* 0x000fe40000000000 */
[----:B------:R-:W-:Y:S02]  /*3ff0*/  IABS R11, R11 ;  /* 0x0000000b000b7213 */ /* 0x000fe40000000000 */
[----:B------:R-:W-:Y:S02]  /*4000*/  IABS R9, R9 ;  /* 0x0000000900097213 */ /* 0x000fe40000000000 */
[----:B------:R-:W-:Y:S02]  /*4010*/  IABS R21, R21 ;  /* 0x0000001500157213 */ /* 0x000fe40000000000 */
[----:B------:R-:W-:-:S02]  /*4020*/  IABS R27, R27 ;  /* 0x0000001b001b7213 */ /* 0x000fc40000000000 */
[----:B------:R-:W-:Y:S02]  /*4030*/  IABS R25, R25 ;  /* 0x0000001900197213 */ /* 0x000fe40000000000 */
[----:B------:R-:W-:Y:S02]  /*4040*/  IABS R23, R23 ;  /* 0x0000001700177213 */ /* 0x000fe40000000000 */
[----:B------:R-:W-:Y:S02]  /*4050*/  IABS R42, R42 ;  /* 0x0000002a002a7213 */ /* 0x000fe40000000000 */
[----:B------:R-:W-:Y:S02]  /*4060*/  I2FP.F32.S32 R13, R13 ;  /* 0x0000000d000d7245 */ /* 0x000fe40000201400 */
[----:B------:R-:W-:Y:S02]  /*4070*/  I2FP.F32.S32 R6, R11 ;  /* 0x0000000b00067245 */ /* 0x000fe40000201400 */
[----:B------:R-:W-:Y:S01]  /*4080*/  I2FP.F32.S32 R9, R9 ;  /* 0x0000000900097245 */ /* 0x000fe20000201400 */
[-C--:B------:R-:W-:Y:S01]  /*4090*/  FFMA.FTZ R13, R13, -R0.reuse, R56 ;  /* 0x800000000d0d7223 */ /* 0x080fe20000010038 */
[----:B------:R-:W-:Y:S01]  /*40a0*/  I2FP.F32.S32 R14, R21 ;  /* 0x00000015000e7245 */ /* 0x000fe20000201400 */
[-C--:B------:R-:W-:Y:S01]  /*40b0*/  FFMA.FTZ R6, R6, -R0.reuse, R57 ;  /* 0x8000000006067223 */ /* 0x080fe20000010039 */
[----:B------:R-:W-:Y:S01]  /*40c0*/  I2FP.F32.S32 R27, R27 ;  /* 0x0000001b001b7245 */ /* 0x000fe20000201400 */
[-C--:B------:R-:W-:Y:S01]  /*40d0*/  FFMA.FTZ R9, R9, -R0.reuse, R52 ;  /* 0x8000000009097223 */ /* 0x080fe20000010034 */
[----:B------:R-:W-:Y:S01]  /*40e0*/  I2FP.F32.S32 R44, R25 ;  /* 0x00000019002c7245 */ /* 0x000fe20000201400 */
[-C--:B------:R-:W-:Y:S01]  /*40f0*/  FFMA.FTZ R14, R14, -R0.reuse, R53 ;  /* 0x800000000e0e7223 */ /* 0x080fe20000010035 */
[----:B------:R-:W-:Y:S01]  /*4100*/  I2FP.F32.S32 R23, R23 ;  /* 0x0000001700177245 */ /* 0x000fe20000201400 */
[----:B------:R-:W-:Y:S01]  /*4110*/  FFMA.FTZ R58, R27, -R0, R58 ;  /* 0x800000001b3a7223 */ /* 0x000fe2000001003a */
[----:B------:R-:W-:Y:S01]  /*4120*/  I2FP.F32.S32 R42, R42 ;  /* 0x0000002a002a7245 */ /* 0x000fe20000201400 */
[-C--:B------:R-:W-:Y:S01]  /*4130*/  FFMA.FTZ R59, R44, -R0.reuse, R59 ;  /* 0x800000002c3b7223 */ /* 0x080fe2000001003b */
[----:B------:R-:W-:Y:S01]  /*4140*/  FSEL R168, R60, -INF , !P1 ;  /* 0xff8000003ca87808 */ /* 0x000fe20004800000 */
[-C--:B------:R-:W-:Y:S01]  /*4150*/  FFMA.FTZ R54, R23, -R0.reuse, R54 ;  /* 0x8000000017367223 */ /* 0x080fe20000010036 */
[----:B------:R-:W-:Y:S01]  /*4160*/  FSEL R174, R62, -INF , !P1 ;  /* 0xff8000003eae7808 */ /* 0x000fe20004800000 */
[----:B------:R-:W-:Y:S01]  /*4170*/  FFMA.FTZ R55, R42, -R0, R55 ;  /* 0x800000002a377223 */ /* 0x000fe20000010037 */
[----:B------:R-:W-:-:S02]  /*4180*/  ISETP.GE.AND P1, PT, R85, R146, PT ;  /* 0x000000925500720c */ /* 0x000fc40003f26270 */
[----:B------:R-:W-:Y:S02]  /*4190*/  FSEL R192, R13, -INF , !P4 ;  /* 0xff8000000dc07808 */ /* 0x000fe40006000000 */
[----:B------:R-:W-:Y:S02]  /*41a0*/  FSEL R184, R58, -INF , !P4 ;  /* 0xff8000003ab87808 */ /* 0x000fe40006000000 */
[----:B------:R-:W-:Y:S02]  /*41b0*/  FSEL R190, R6, -INF , !P3 ;  /* 0xff80000006be7808 */ /* 0x000fe40005800000 */
[----:B------:R-:W-:Y:S02]  /*41c0*/  FSEL R178, R59, -INF , !P3 ;  /* 0xff8000003bb27808 */ /* 0x000fe40005800000 */
[----:B------:R-:W-:Y:S02]  /*41d0*/  FSEL R188, R9, -INF , !P2 ;  /* 0xff80000009bc7808 */ /* 0x000fe40005000000 */
[----:B------:R-:W-:-:S02]  /*41e0*/  FSEL R176, R54, -INF , !P2 ;  /* 0xff80000036b07808 */ /* 0x000fc40005000000 */
        /* <DEDUP_REMOVED lines=49> */
.L_x_248:
[----:B------:R3:W-:Y:S02]  /*4500*/  STS.128 [R82+0x11000], RZ ;  /* 0x011000ff52007388 */ /* 0x0007e40000000c00 */
.L_x_249:
[----:B------:R-:W-:Y:S05]  /*4510*/  BSYNC.RECONVERGENT B0 ;  /* 0x0000000000007941 */ /* 0x000fea0003800200 */
.L_x_247:
[----:B------:R-:W0:Y:S02]  /*4520*/  LDGDEPBAR ;  /* 0x00000000000079af */ /* 0x000e240000000000 */
.L_x_246:
        /* <DEDUP_REMOVED lines=21> */
[----:B------:R-:W-:Y:S01]  /*4680*/  IADD3 R165, PT, PT, R169, 0x12040, RZ ;  /* 0x00012040a9a57810 */ /* 0x000fe20007ffe0ff */
[----:B------:R-:W-:Y:S01]  /*4690*/  LDSM.16.MT88.4 R64, [R169+0x14000] ;  /* 0x01400000a940783b */ /* 0x000fe20000004200 */
[----:B------:R-:W-:-:S03]  /*46a0*/  IADD3 R173, PT, PT, R80, R169, RZ ;  /* 0x000000a950ad7210 */ /* 0x000fc60007ffe0ff */
        /* <DEDUP_REMOVED lines=8> */
[----:B------:R-:W-:Y:S01]  /*4730*/  LDSM.16.MT88.4 R136, [R173+0x12800] ;  /* 0x01280000ad88783b */ /* 0x000fe20000004200 */
[----:B--2---:R-:W-:Y:S02]  /*4740*/  FMNMX.FTZ R133, R4, R133, !PT ;  /* 0x0000008504857209 */ /* 0x004fe40007810000 */
[----:B------:R-:W-:-:S02]  /*4750*/  IADD3 R4, PT, PT, R169, 0x12000, RZ ;  /* 0x00012000a9047810 */ /* 0x000fc40007ffe0ff */
[----:B----4-:R-:W-:Y:S01]  /*4760*/  FMNMX.FTZ R132, R5, R132, !PT ;  /* 0x0000008405847209 */ /* 0x010fe20007810000 */
[C---:B-1----:R-:W-:Y:S01]  /*4770*/  FMUL.FTZ R187, R133.reuse, UR6 ;  /* 0x0000000685bb7c20 */ /* 0x042fe20008410000 */
[----:B------:R-:W-:Y:S02]  /*4780*/  FSETP.NEU.FTZ.AND P1, PT, R133, -INF , PT ;  /* 0xff8000008500780b */ /* 0x000fe40003f3d000 */
[----:B------:R-:W-:Y:S01]  /*4790*/  @P0 IADD3 R165, PT, PT, R4, -0x40, RZ ;  /* 0xffffffc004a50810 */ /* 0x000fe20007ffe0ff */
[C---:B------:R-:W-:Y:S01]  /*47a0*/  FMUL.FTZ R177, R132.reuse, UR6 ;  /* 0x0000000684b17c20 */ /* 0x040fe20008410000 */
[----:B------:R-:W-:Y:S02]  /*47b0*/  FSEL R187, R187, RZ, P1 ;  /* 0x000000ffbbbb7208 */ /* 0x000fe40000800000 */
[----:B------:R-:W-:Y:S01]  /*47c0*/  FSETP.NEU.FTZ.AND P1, PT, R132, -INF , PT ;  /* 0xff8000008400780b */ /* 0x000fe20003f3d000 */
[----:B------:R-:W-:Y:S01]  /*47d0*/  LDSM.16.MT88.4 R48, [R165] ;  /* 0x00000000a530783b */ /* 0x000fe20000004200 */
[----:B------:R-:W-:Y:S01]  /*47e0*/  IADD3 R163, PT, PT, R80, R165, RZ ;  /* 0x000000a550a37210 */ /* 0x000fe20007ffe0ff */
[--C-:B------:R-:W-:Y:S01]  /*47f0*/  FFMA.FTZ R164, R34, UR6, -R187.reuse ;  /* 0x0000000622a47c23 */ /* 0x100fe200080108bb */
[----:B------:R-:W-:Y:S01]  /*4800*/  FSEL R177, R177, RZ, P1 ;  /* 0x000000ffb1b17208 */ /* 0x000fe20000800000 */
[--C-:B------:R-:W-:Y:S01]  /*4810*/  FFMA.FTZ R161, R40, UR6, -R187.reuse ;  /* 0x0000000628a17c23 */ /* 0x100fe200080108bb */
[--C-:B------:R-:W-:Y:S01]  /*4820*/  FFMA.FTZ R160, R38, UR6, -R187.reuse ;  /* 0x0000000626a07c23 */ /* 0x100fe200080108bb */
[----:B------:R-:W-:Y:S01]  /*4830*/  FFMA.FTZ R157, R36, UR6, -R187 ;  /* 0x00000006249d7c23 */ /* 0x000fe200080108bb */
[----:B------:R-:W1:Y:S01]  /*4840*/  LDSM.16.MT88.4 R40, [R173+0x12000] ;  /* 0x01200000ad28783b */ /* 0x000e620000004200 */
[--C-:B------:R-:W-:Y:S01]  /*4850*/  FFMA.FTZ R162, R30, UR6, -R177.reuse ;  /* 0x000000061ea27c23 */ /* 0x100fe200080108b1 */
[--C-:B------:R-:W-:Y:S01]  /*4860*/  FFMA.FTZ R159, R32, UR6, -R177.reuse ;  /* 0x00000006209f7c23 */ /* 0x100fe200080108b1 */
[--C-:B------:R-:W-:Y:S01]  /*4870*/  FFMA.FTZ R158, R28, UR6, -R177.reuse ;  /* 0x000000061c9e7c23 */ /* 0x100fe200080108b1 */
[--C-:B------:R-:W-:Y:S01]  /*4880*/  FFMA.FTZ R155, R26, UR6, -R177.reuse ;  /* 0x000000061a9b7c23 */ /* 0x100fe200080108b1 */
[----:B------:R-:W2:Y:S01]  /*4890*/  LDSM.16.MT88.4 R56, [R163] ;  /* 0x00000000a338783b */ /* 0x000ea20000004200 */
[----:B------:R-:W-:Y:S01]  /*48a0*/  MUFU.EX2 R164, R164 ;  /* 0x000000a400a47308 */ /* 0x000fe20000000800 */
[--C-:B------:R-:W-:Y:S01]  /*48b0*/  FFMA.FTZ R150, R10, UR6, -R177.reuse ;  /* 0x000000060a967c23 */ /* 0x100fe200080108b1 */
[----:B------:R-:W-:Y:S01]  /*48c0*/  FFMA.FTZ R147, R8, UR6, -R177 ;  /* 0x0000000608937c23 */ /* 0x000fe200080108b1 */
[----:B---3--:R-:W3:Y:S01]  /*48d0*/  LDSM.16.MT88.4 R80, [R165+0x2000] ;  /* 0x00200000a550783b */ /* 0x008ee20000004200 */
[--C-:B------:R-:W-:Y:S01]  /*48e0*/  FFMA.FTZ R156, R24, UR6, -R187.reuse ;  /* 0x00000006189c7c23 */ /* 0x100fe200080108bb */
[--C-:B------:R-:W-:Y:S01]  /*48f0*/  FFMA.FTZ R153, R22, UR6, -R187.reuse ;  /* 0x0000000616997c23 */ /* 0x100fe200080108bb */
[--C-:B------:R-:W-:Y:S01]  /*4900*/  FFMA.FTZ R152, R20, UR6, -R187.reuse ;  /* 0x0000000614987c23 */ /* 0x100fe200080108bb */
[----:B------:R-:W4:Y:S01]  /*4910*/  LDSM.16.MT88.4 R88, [R163+0x2000] ;  /* 0x00200000a358783b */ /* 0x000f220000004200 */
[----:B------:R-:W5:Y:S01]  /*4920*/  MUFU.EX2 R161, R161 ;  /* 0x000000a100a17308 */ /* 0x000f620000000800 */
[----:B------:R-:W-:Y:S01]  /*4930*/  FFMA.FTZ R149, R18, UR6, -R187 ;  /* 0x0000000612957c23 */ /* 0x000fe200080108bb */
[--C-:B------:R-:W-:Y:S01]  /*4940*/  FFMA.FTZ R154, R16, UR6, -R177.reuse ;  /* 0x00000006109a7c23 */ /* 0x100fe200080108b1 */
[----:B------:R-:W4:Y:S01]  /*4950*/  LDSM.16.MT88.4 R120, [R165+0x4000] ;  /* 0x00400000a578783b */ /* 0x000f220000004200 */
[----:B------:R-:W-:Y:S01]  /*4960*/  FFMA.FTZ R151, R12, UR6, -R177 ;  /* 0x000000060c977c23 */ /* 0x000fe200080108b1 */
[--C-:B------:R-:W-:Y:S01]  /*4970*/  FFMA.FTZ R171, R170, UR6, -R187.reuse ;  /* 0x00000006aaab7c23 */ /* 0x100fe200080108bb */
[--C-:B------:R-:W-:Y:S01]  /*4980*/  FFMA.FTZ R166, R166, UR6, -R187.reuse ;  /* 0x00000006a6a67c23 */ /* 0x100fe200080108bb */
[----:B------:R-:W4:Y:S01]  /*4990*/  LDSM.16.MT88.4 R4, [R163+0x4000] ;  /* 0x00400000a304783b */ /* 0x000f220000004200 */
[----:B------:R-:W-:Y:S01]  /*49a0*/  MUFU.EX2 R160, R160 ;  /* 0x000000a000a07308 */ /* 0x000fe20000000800 */
[--C-:B------:R-:W-:Y:S01]  /*49b0*/  FFMA.FTZ R167, R196, UR6, -R187.reuse ;  /* 0x00000006c4a77c23 */ /* 0x100fe200080108bb */
[----:B------:R-:W-:Y:S01]  /*49c0*/  FFMA.FTZ R168, R168, UR6, -R187 ;  /* 0x00000006a8a87c23 */ /* 0x000fe200080108bb */
[----:B------:R-:W4:Y:S01]  /*49d0*/  LDSM.16.MT88.4 R8, [R169+0x14800] ;  /* 0x01480000a908783b */ /* 0x000f220000004200 */
[--C-:B------:R-:W-:Y:S01]  /*49e0*/  FFMA.FTZ R170, R142, UR6, -R177.reuse ;  /* 0x000000068eaa7c23 */ /* 0x100fe200080108b1 */
[--C-:B------:R-:W-:Y:S01]  /*49f0*/  FFMA.FTZ R175, R140, UR6, -R177.reuse ;  /* 0x000000068caf7c23 */ /* 0x100fe200080108b1 */
[--C-:B------:R-:W-:Y:S01]  /*4a00*/  FFMA.FTZ R174, R174, UR6, -R177.reuse ;  /* 0x00000006aeae7c23 */ /* 0x100fe200080108b1 */
[----:B------:R-:W4:Y:S01]  /*4a10*/  LDSM.16.MT88.4 R12, [R165+0x800] ;  /* 0x00080000a50c783b */ /* 0x000f220000004200 */
[----:B------:R-:W1:Y:S01]  /*4a20*/  MUFU.EX2 R157, R157 ;  /* 0x0000009d009d7308 */ /* 0x000e620000000800 */
[----:B-----5:R-:W-:Y:S01]  /*4a30*/  F2FP.F16.F32.PACK_AB R116, R161, R164 ;  /* 0x000000a4a174723e */ /* 0x020fe200000000ff */
[----:B------:R-:W-:Y:S01]  /*4a40*/  FFMA.FTZ R185, R194, UR6, -R177 ;  /* 0x00000006c2b97c23 */ /* 0x000fe200080108b1 */
[----:B------:R-:W5:Y:S01]  /*4a50*/  LDSM.16.MT88.4 R16, [R165+0x2800] ;  /* 0x00280000a510783b */ /* 0x000f620000004200 */
[--C-:B------:R-:W-:Y:S01]  /*4a60*/  FFMA.FTZ R189, R192, UR6, -R187.reuse ;  /* 0x00000006c0bd7c23 */ /* 0x100fe200080108bb */
[--C-:B------:R-:W-:Y:S01]  /*4a70*/  FFMA.FTZ R190, R190, UR6, -R187.reuse ;  /* 0x00000006bebe7c23 */ /* 0x100fe200080108bb */
[--C-:B------:R-:W-:Y:S01]  /*4a80*/  FFMA.FTZ R188, R188, UR6, -R187.reuse ;  /* 0x00000006bcbc7c23 */ /* 0x100fe200080108bb */
[----:B------:R-:W5:Y:S01]  /*4a90*/  LDSM.16.MT88.4 R20, [R173+0x14800] ;  /* 0x01480000ad14783b */ /* 0x000f620000004200 */
[----:B------:R-:W-:Y:S01]  /*4aa0*/  MUFU.EX2 R162, R162 ;  /* 0x000000a200a27308 */ /* 0x000fe20000000800 */
[----:B------:R-:W-:Y:S01]  /*4ab0*/  FFMA.FTZ R187, R186, UR6, -R187 ;  /* 0x00000006babb7c23 */ /* 0x000fe200080108bb */
[--C-:B------:R-:W-:Y:S01]  /*4ac0*/  FFMA.FTZ R184, R184, UR6, -R177.reuse ;  /* 0x00000006b8b87c23 */ /* 0x100fe200080108b1 */
[----:B------:R-:W-:Y:S01]  /*4ad0*/  LDSM.16.MT88.4 R32, [R173+0x16800] ;  /* 0x01680000ad20783b */ /* 0x000fe20000004200 */
[--C-:B------:R-:W-:Y:S01]  /*4ae0*/  FFMA.FTZ R191, R178, UR6, -R177.reuse ;  /* 0x00000006b2bf7c23 */ /* 0x100fe200080108b1 */
[--C-:B------:R-:W-:Y:S01]  /*4af0*/  FFMA.FTZ R176, R176, UR6, -R177.reuse ;  /* 0x00000006b0b07c23 */ /* 0x100fe200080108b1 */
[----:B------:R-:W-:Y:S01]  /*4b00*/  FFMA.FTZ R211, R172, UR6, -R177 ;  /* 0x00000006acd37c23 */ /* 0x000fe200080108b1 */
[----:B------:R-:W-:Y:S01]  /*4b10*/  LDSM.16.MT88.4 R28, [R169+0x12800] ;  /* 0x01280000a91c783b */ /* 0x000fe20000004200 */
[----:B------:R-:W2:Y:S01]  /*4b20*/  MUFU.EX2 R159, R159 ;  /* 0x0000009f009f7308 */ /* 0x000ea20000000800 */
[C---:B-1----:R-:W-:Y:S01]  /*4b30*/  F2FP.F16.F32.PACK_AB R118, R157.reuse, R160 ;  /* 0x000000a09d76723e */ /* 0x042fe200000000ff */
[----:B------:R-:W-:Y:S01]  /*4b40*/  FADD.FTZ R161, R164, R161 ;  /* 0x000000a1a4a17221 */ /* 0x000fe20000010000 */
[----:B------:R-:W-:Y:S03]  /*4b50*/  LDSM.16.MT88.4 R24, [R163+0x800] ;  /* 0x00080000a318783b */ /* 0x000fe60000004200 */
[----:B------:R-:W-:Y:S01]  /*4b60*/  FADD.FTZ R160, R160, R161 ;  /* 0x000000a1a0a07221 */ /* 0x000fe20000010000 */
[----:B------:R-:W-:Y:S01]  /*4b70*/  LDSM.16.MT88.4 R140, [R173+0x13000] ;  /* 0x01300000ad8c783b */ /* 0x000fe20000004200 */
[----:B------:R-:W-:Y:S02]  /*4b80*/  MUFU.EX2 R158, R158 ;  /* 0x0000009e009e7308 */ /* 0x000fe40000000800 */
[----:B------:R-:W-:-:S06]  /*4b90*/  FADD.FTZ R157, R157, R160 ;  /* 0x000000a09d9d7221 */ /* 0x000fcc0000010000 */
[----:B------:R-:W1:Y:S01]  /*4ba0*/  MUFU.EX2 R155, R155 ;  /* 0x0000009b009b7308 */ /* 0x000e620000000800 */
[----:B--2---:R-:W-:Y:S01]  /*4bb0*/  F2FP.F16.F32.PACK_AB R117, R159, R162 ;  /* 0x000000a29f75723e */ /* 0x004fe200000000ff */
[----:B------:R-:W-:-:S06]  /*4bc0*/  FADD.FTZ R159, R162, R159 ;  /* 0x0000009fa29f7221 */ /* 0x000fcc0000010000 */
[----:B------:R-:W-:Y:S08]  /*4bd0*/  MUFU.EX2 R156, R156 ;  /* 0x0000009c009c7308 */ /* 0x000ff00000000800 */
[----:B------:R-:W2:Y:S01]  /*4be0*/  MUFU.EX2 R153, R153 ;  /* 0x0000009900997308 */ /* 0x000ea20000000800 */
[----:B-1----:R-:W-:Y:S01]  /*4bf0*/  F2FP.F16.F32.PACK_AB R119, R155, R158 ;  /* 0x0000009e9b77723e */ /* 0x002fe200000000ff */
        /* <DEDUP_REMOVED lines=8> */
[----:B------:R-:W1:Y:S01]  /*4c80*/  MUFU.EX2 R151, R151 ;  /* 0x0000009700977308 */ /* 0x000e620000000800 */
[C---:B------:R-:W-:Y:S07]  /*4c90*/  HMMA.16816.F32 R68, R116.reuse, R72, RZ ;  /* 0x000000487444723c */ /* 0x040fee00000018ff */
[----:B------:R-:W-:Y:S01]  /*4ca0*/  MUFU.EX2 R150, R150 ;  /* 0x0000009600967308 */ /* 0x000fe20000000800 */
[C---:B------:R-:W-:Y:S07]  /*4cb0*/  HMMA.16816.F32 R100, R116.reuse, R104, RZ ;  /* 0x000000687464723c */ /* 0x040fee00000018ff */
[----:B------:R-:W5:Y:S01]  /*4cc0*/  MUFU.EX2 R147, R147 ;  /* 0x0000009300937308 */ /* 0x000f620000000800 */
[C---:B------:R-:W-:Y:S07]  /*4cd0*/  HMMA.16816.F32 R128, R116.reuse, R124, RZ ;  /* 0x0000007c7480723c */ /* 0x040fee00000018ff */
[----:B------:R-:W-:Y:S01]  /*4ce0*/  MUFU.EX2 R166, R166 ;  /* 0x000000a600a67308 */ /* 0x000fe20000000800 */
[C---:B------:R-:W-:Y:S07]  /*4cf0*/  HMMA.16816.F32 R44, R116.reuse, R48, RZ ;  /* 0x00000030742c723c */ /* 0x040fee00000018ff */
[----:B------:R-:W5:Y:S01]  /*4d00*/  MUFU.EX2 R167, R167 ;  /* 0x000000a700a77308 */ /* 0x000f620000000800 */
[C---:B------:R-:W-:Y:S07]  /*4d10*/  HMMA.16816.F32 R52, R116.reuse, R56, RZ ;  /* 0x000000387434723c */ /* 0x040fee00000018ff */
[----:B------:R-:W-:Y:S01]  /*4d20*/  MUFU.EX2 R168, R168 ;  /* 0x000000a800a87308 */ /* 0x000fe20000000800 */
[C---:B---3--:R-:W-:Y:S07]  /*4d30*/  HMMA.16816.F32 R76, R116.reuse, R80, RZ ;  /* 0x00000050744c723c */ /* 0x048fee00000018ff */
[----:B------:R-:W-:Y:S01]  /*4d40*/  MUFU.EX2 R171, R171 ;  /* 0x000000ab00ab7308 */ /* 0x000fe20000000800 */
[C---:B----4-:R-:W-:Y:S07]  /*4d50*/  HMMA.16816.F32 R84, R116.reuse, R88, RZ ;  /* 0x000000587454723c */ /* 0x050fee00000018ff */
[----:B------:R-:W-:Y:S01]  /*4d60*/  MUFU.EX2 R170, R170 ;  /* 0x000000aa00aa7308 */ /* 0x000fe20000000800 */
[C---:B------:R-:W-:Y:S07]  /*4d70*/  HMMA.16816.F32 R92, R116.reuse, R96, RZ ;  /* 0x00000060745c723c */ /* 0x040fee00000018ff */
[----:B------:R-:W3:Y:S01]  /*4d80*/  MUFU.EX2 R175, R175 ;  /* 0x000000af00af7308 */ /* 0x000ee20000000800 */
[C---:B------:R-:W-:Y:S07]  /*4d90*/  HMMA.16816.F32 R108, R116.reuse, R120, RZ ;  /* 0x00000078746c723c */ /* 0x040fee00000018ff */
[----:B------:R-:W-:Y:S01]  /*4da0*/  MUFU.EX2 R174, R174 ;  /* 0x000000ae00ae7308 */ /* 0x000fe20000000800 */
[C---:B------:R-:W-:Y:S07]  /*4db0*/  HMMA.16816.F32 R40, R116.reuse, R42, RZ ;  /* 0x0000002a7428723c */ /* 0x040fee00000018ff */
[----:B------:R-:W4:Y:S01]  /*4dc0*/  MUFU.EX2 R185, R185 ;  /* 0x000000b900b97308 */ /* 0x000f220000000800 */
[C---:B------:R-:W-:Y:S07]  /*4dd0*/  HMMA.16816.F32 R72, R116.reuse, R74, RZ ;  /* 0x0000004a7448723c */ /* 0x040fee00000018ff */
[----:B------:R-:W-:Y:S01]  /*4de0*/  MUFU.EX2 R189, R189 ;  /* 0x000000bd00bd7308 */ /* 0x000fe20000000800 */
[C---:B------:R-:W-:Y:S07]  /*4df0*/  HMMA.16816.F32 R104, R116.reuse, R106, RZ ;  /* 0x0000006a7468723c */ /* 0x040fee00000018ff */
[----:B------:R-:W4:Y:S01]  /*4e00*/  MUFU.EX2 R190, R190 ;  /* 0x000000be00be7308 */ /* 0x000f220000000800 */
[C---:B------:R-:W-:Y:S07]  /*4e10*/  HMMA.16816.F32 R124, R116.reuse, R126, RZ ;  /* 0x0000007e747c723c */ /* 0x040fee00000018ff */
[----:B------:R-:W-:Y:S01]  /*4e20*/  MUFU.EX2 R188, R188 ;  /* 0x000000bc00bc7308 */ /* 0x000fe20000000800 */
[C---:B------:R-:W-:Y:S07]  /*4e30*/  HMMA.16816.F32 R48, R116.reuse, R50, RZ ;  /* 0x000000327430723c */ /* 0x040fee00000018ff */
[----:B------:R-:W-:Y:S01]  /*4e40*/  MUFU.EX2 R187, R187 ;  /* 0x000000bb00bb7308 */ /* 0x000fe20000000800 */
        /* <DEDUP_REMOVED lines=8> */
[C---:B------:R-:W-:Y:S08]  /*4ed0*/  HMMA.16816.F32 R120, R116.reuse, R122, RZ ;  /* 0x0000007a7478723c */ /* 0x040ff000000018ff */
[----:B------:R-:W-:Y:S01]  /*4ee0*/  HMMA.16816.F32 R112, R116, R4, RZ ;  /* 0x000000047470723c */ /* 0x000fe200000018ff */
[----:B--2---:R-:W-:Y:S01]  /*4ef0*/  F2FP.F16.F32.PACK_AB R4, R153, R156 ;  /* 0x0000009c9904723e */ /* 0x004fe200000000ff */
[----:B------:R-:W-:Y:S01]  /*4f00*/  FADD.FTZ R156, R156, R157 ;  /* 0x0000009d9c9c7221 */ /* 0x000fe20000010000 */
[----:B-1----:R-:W-:Y:S01]  /*4f10*/  F2FP.F16.F32.PACK_AB R5, R151, R154 ;  /* 0x0000009a9705723e */ /* 0x002fe200000000ff */
[----:B------:R-:W-:-:S02]  /*4f20*/  FADD.FTZ R154, R154, R155 ;  /* 0x0000009b9a9a7221 */ /* 0x000fc40000010000 */
[----:B------:R-:W-:Y:S02]  /*4f30*/  FADD.FTZ R153, R153, R156 ;  /* 0x0000009c99997221 */ /* 0x000fe40000010000 */
[----:B------:R-:W-:Y:S01]  /*4f40*/  HMMA.16816.F32 R116, R116, R6, RZ ;  /* 0x000000067474723c */ /* 0x000fe200000018ff */
[----:B------:R-:W-:Y:S01]  /*4f50*/  F2FP.F16.F32.PACK_AB R6, R149, R152 ;  /* 0x000000989506723e */ /* 0x000fe200000000ff */
[----:B------:R-:W-:Y:S01]  /*4f60*/  FADD.FTZ R151, R151, R154 ;  /* 0x0000009a97977221 */ /* 0x000fe20000010000 */
[----:B-----5:R-:W-:Y:S01]  /*4f70*/  F2FP.F16.F32.PACK_AB R7, R147, R150 ;  /* 0x000000969307723e */ /* 0x020fe200000000ff */
[----:B------:R-:W-:Y:S02]  /*4f80*/  FADD.FTZ R152, R152, R153 ;  /* 0x0000009998987221 */ /* 0x000fe40000010000 */
[----:B------:R-:W-:Y:S02]  /*4f90*/  FADD.FTZ R150, R150, R151 ;  /* 0x0000009796967221 */ /* 0x000fe40000010000 */
[----:B------:R-:W-:-:S02]  /*4fa0*/  FADD.FTZ R149, R149, R152 ;  /* 0x0000009895957221 */ /* 0x000fc40000010000 */
[----:B------:R-:W-:Y:S01]  /*4fb0*/  HMMA.16816.F32 R60, R4, R8, R60 ;  /* 0x00000008043c723c */ /* 0x000fe2000000183c */
[----:B------:R-:W-:-:S07]  /*4fc0*/  FADD.FTZ R147, R147, R150 ;  /* 0x0000009693937221 */ /* 0x000fce0000010000 */
[C---:B------:R-:W-:Y:S01]  /*4fd0*/  HMMA.16816.F32 R64, R4.reuse, R10, R64 ;  /* 0x0000000a0440723c */ /* 0x040fe20000001840 */
[----:B------:R-:W1:Y:S07]  /*4fe0*/  LDSM.16.MT88.4 R8, [R165+0x4800] ;  /* 0x00480000a508783b */ /* 0x000e6e0000004200 */
[C---:B------:R-:W-:Y:S08]  /*4ff0*/  HMMA.16816.F32 R44, R4.reuse, R12, R44 ;  /* 0x0000000c042c723c */ /* 0x040ff0000000182c */
[C---:B------:R-:W-:Y:S01]  /*5000*/  HMMA.16816.F32 R48, R4.reuse, R14, R48 ;  /* 0x0000000e0430723c */ /* 0x040fe20000001830 */
[----:B------:R-:W2:Y:S07]  /*5010*/  LDSM.16.MT88.4 R12, [R169+0x16800] ;  /* 0x01680000a90c783b */ /* 0x000eae0000004200 */
[C---:B------:R-:W-:Y:S08]  /*5020*/  HMMA.16816.F32 R76, R4.reuse, R16, R76 ;  /* 0x00000010044c723c */ /* 0x040ff0000000184c */
[C---:B------:R-:W-:Y:S01]  /*5030*/  HMMA.16816.F32 R80, R4.reuse, R18, R80 ;  /* 0x000000120450723c */ /* 0x040fe20000001850 */
[----:B------:R-:W5:Y:S07]  /*5040*/  LDSM.16.MT88.4 R16, [R163+0x4800] ;  /* 0x00480000a310783b */ /* 0x000f6e0000004200 */
[C---:B------:R-:W-:Y:S08]  /*5050*/  HMMA.16816.F32 R68, R4.reuse, R20, R68 ;  /* 0x000000140444723c */ /* 0x040ff00000001844 */
[C---:B------:R-:W-:Y:S01]  /*5060*/  HMMA.16816.F32 R72, R4.reuse, R22, R72 ;  /* 0x000000160448723c */ /* 0x040fe20000001848 */
[----:B------:R-:W3:Y:S07]  /*5070*/  LDSM.16.MT88.4 R20, [R163+0x2800] ;  /* 0x00280000a314783b */ /* 0x000eee0000004200 */
[C---:B-1----:R-:W-:Y:S08]  /*5080*/  HMMA.16816.F32 R108, R4.reuse, R8, R108 ;  /* 0x00000008046c723c */ /* 0x042ff0000000186c */
[C---:B------:R-:W-:Y:S01]  /*5090*/  HMMA.16816.F32 R120, R4.reuse, R10, R120 ;  /* 0x0000000a0478723c */ /* 0x040fe20000001878 */
[----:B------:R-:W1:Y:S07]  /*50a0*/  LDSM.16.MT88.4 R8, [R169+0x15000] ;  /* 0x01500000a908783b */ /* 0x000e6e0000004200 */
[C---:B--2---:R-:W-:Y:S08]  /*50b0*/  HMMA.16816.F32 R92, R4.reuse, R12, R92 ;  /* 0x0000000c045c723c */ /* 0x044ff0000000185c */
[C---:B------:R-:W-:Y:S01]  /*50c0*/  HMMA.16816.F32 R96, R4.reuse, R14, R96 ;  /* 0x0000000e0460723c */ /* 0x040fe20000001860 */
[----:B------:R-:W2:Y:S07]  /*50d0*/  LDSM.16.MT88.4 R12, [R165+0x1000] ;  /* 0x00100000a50c783b */ /* 0x000eae0000004200 */
[C---:B-----5:R-:W-:Y:S08]  /*50e0*/  HMMA.16816.F32 R112, R4.reuse, R16, R112 ;  /* 0x000000100470723c */ /* 0x060ff00000001870 */
[C---:B------:R-:W-:Y:S01]  /*50f0*/  HMMA.16816.F32 R116, R4.reuse, R18, R116 ;  /* 0x000000120474723c */ /* 0x040fe20000001874 */
[----:B------:R-:W5:Y:S07]  /*5100*/  LDSM.16.MT88.4 R16, [R163+0x3000] ;  /* 0x00300000a310783b */ /* 0x000f6e0000004200 */
        /* <DEDUP_REMOVED lines=12> */
[C---:B---3--:R-:W-:Y:S08]  /*51d0*/  HMMA.16816.F32 R84, R4.reuse, R20, R84 ;  /* 0x000000140454723c */ /* 0x048ff00000001854 */
[----:B------:R-:W-:Y:S01]  /*51e0*/  HMMA.16816.F32 R88, R4, R22, R88 ;  /* 0x000000160458723c */ /* 0x000fe20000001858 */
[----:B------:R-:W-:Y:S01]  /*51f0*/  F2FP.F16.F32.PACK_AB R4, R167, R166 ;  /* 0x000000a6a704723e */ /* 0x000fe200000000ff */
[----:B------:R-:W-:Y:S01]  /*5200*/  LDSM.16.MT88.4 R20, [R165+0x3000] ;  /* 0x00300000a514783b */ /* 0x000fe20000004200 */
[----:B------:R-:W-:Y:S01]  /*5210*/  F2FP.F16.F32.PACK_AB R5, R175, R170 ;  /* 0x000000aaaf05723e */ /* 0x000fe200000000ff */
[----:B------:R-:W-:Y:S01]  /*5220*/  FADD.FTZ R166, R166, R149 ;  /* 0x00000095a6a67221 */ /* 0x000fe20000010000 */
[----:B------:R-:W-:Y:S01]  /*5230*/  F2FP.F16.F32.PACK_AB R6, R171, R168 ;  /* 0x000000a8ab06723e */ /* 0x000fe200000000ff */
[----:B------:R-:W-:Y:S01]  /*5240*/  FADD.FTZ R170, R170, R147 ;  /* 0x00000093aaaa7221 */ /* 0x000fe20000010000 */
[----:B----4-:R-:W-:Y:S01]  /*5250*/  F2FP.F16.F32.PACK_AB R7, R185, R174 ;  /* 0x000000aeb907723e */ /* 0x010fe200000000ff */
[----:B------:R-:W-:-:S02]  /*5260*/  FADD.FTZ R167, R167, R166 ;  /* 0x000000a6a7a77221 */ /* 0x000fc40000010000 */
[----:B------:R-:W-:-:S04]  /*5270*/  FADD.FTZ R175, R175, R170 ;  /* 0x000000aaafaf7221 */ /* 0x000fc80000010000 */
[----:B-1----:R-:W-:Y:S01]  /*5280*/  HMMA.16816.F32 R60, R4, R8, R60 ;  /* 0x00000008043c723c */ /* 0x002fe2000000183c */
[----:B------:R-:W-:-:S04]  /*5290*/  FADD.FTZ R174, R174, R175 ;  /* 0x000000afaeae7221 */ /* 0x000fc80000010000 */
[----:B------:R-:W-:-:S03]  /*52a0*/  FADD.FTZ R185, R185, R174 ;  /* 0x000000aeb9b97221 */ /* 0x000fc60000010000 */
[C---:B------:R-:W-:Y:S01]  /*52b0*/  HMMA.16816.F32 R64, R4.reuse, R10, R64 ;  /* 0x0000000a0440723c */ /* 0x040fe20000001840 */
[----:B------:R-:W1:Y:S07]  /*52c0*/  LDSM.16.MT88.4 R8, [R165+0x5000] ;  /* 0x00500000a508783b */ /* 0x000e6e0000004200 */
[C---:B--2---:R-:W-:Y:S08]  /*52d0*/  HMMA.16816.F32 R44, R4.reuse, R12, R44 ;  /* 0x0000000c042c723c */ /* 0x044ff0000000182c */
[C---:B------:R-:W-:Y:S01]  /*52e0*/  HMMA.16816.F32 R48, R4.reuse, R14, R48 ;  /* 0x0000000e0430723c */ /* 0x040fe20000001830 */
[----:B------:R-:W2:Y:S07]  /*52f0*/  LDSM.16.MT88.4 R12, [R169+0x17000] ;  /* 0x01700000a90c783b */ /* 0x000eae0000004200 */
[C---:B-----5:R-:W-:Y:S08]  /*5300*/  HMMA.16816.F32 R84, R4.reuse, R16, R84 ;  /* 0x000000100454723c */ /* 0x060ff00000001854 */
[C---:B------:R-:W-:Y:S01]  /*5310*/  HMMA.16816.F32 R88, R4.reuse, R18, R88 ;  /* 0x000000120458723c */ /* 0x040fe20000001858 */
[----:B------:R-:W3:Y:S07]  /*5320*/  LDSM.16.MT88.4 R16, [R163+0x5000] ;  /* 0x00500000a310783b */ /* 0x000eee0000004200 */
[C---:B------:R-:W-:Y:S08]  /*5330*/  HMMA.16816.F32 R36, R4.reuse, R140, R36 ;  /* 0x0000008c0424723c */ /* 0x040ff00000001824 */
[C---:B-1----:R-:W-:Y:S08]  /*5340*/  HMMA.16816.F32 R108, R4.reuse, R8, R108 ;  /* 0x00000008046c723c */ /* 0x042ff0000000186c */
[C---:B------:R-:W-:Y:S01]  /*5350*/  HMMA.16816.F32 R120, R4.reuse, R10, R120 ;  /* 0x0000000a0478723c */ /* 0x040fe20000001878 */
[----:B------:R-:W1:Y:S07]  /*5360*/  LDSM.16.MT88.4 R8, [R169+0x15800] ;  /* 0x01580000a908783b */ /* 0x000e6e0000004200 */
[C---:B--2---:R-:W-:Y:S08]  /*5370*/  HMMA.16816.F32 R92, R4.reuse, R12, R92 ;  /* 0x0000000c045c723c */ /* 0x044ff0000000185c */
[C---:B------:R-:W-:Y:S01]  /*5380*/  HMMA.16816.F32 R96, R4.reuse, R14, R96 ;  /* 0x0000000e0460723c */ /* 0x040fe20000001860 */
[----:B------:R-:W2:Y:S07]  /*5390*/  LDSM.16.MT88.4 R12, [R173+0x13800] ;  /* 0x01380000ad0c783b */ /* 0x000eae0000004200 */
[C---:B---3--:R-:W-:Y:S08]  /*53a0*/  HMMA.16816.F32 R112, R4.reuse, R16, R112 ;  /* 0x000000100470723c */ /* 0x048ff00000001870 */
[C---:B------:R-:W-:Y:S01]  /*53b0*/  HMMA.16816.F32 R116, R4.reuse, R18, R116 ;  /* 0x000000120474723c */ /* 0x040fe20000001874 */
[----:B------:R-:W3:Y:S07]  /*53c0*/  LDSM.16.MT88.4 R16, [R165+0x5800] ;  /* 0x00580000a510783b */ /* 0x000eee0000004200 */
        /* <DEDUP_REMOVED lines=15> */
[----:B------:R-:W-:Y:S01]  /*54c0*/  HMMA.16816.F32 R80, R4, R22, R80 ;  /* 0x000000160450723c */ /* 0x000fe20000001850 */
[----:B------:R-:W-:Y:S01]  /*54d0*/  F2FP.F16.F32.PACK_AB R4, R190, R189 ;  /* 0x000000bdbe04723e */ /* 0x000fe200000000ff */
[----:B------:R-:W-:Y:S01]  /*54e0*/  LDSM.16.MT88.4 R20, [R165+0x3800] ;  /* 0x00380000a514783b */ /* 0x000fe20000004200 */
[----:B------:R-:W-:Y:S01]  /*54f0*/  F2FP.F16.F32.PACK_AB R5, R191, R184 ;  /* 0x000000b8bf05723e */ /* 0x000fe200000000ff */
[----:B------:R-:W-:Y:S01]  /*5500*/  FADD.FTZ R184, R184, R185 ;  /* 0x000000b9b8b87221 */ /* 0x000fe20000010000 */
[----:B------:R-:W-:-:S02]  /*5510*/  F2FP.F16.F32.PACK_AB R6, R187, R188 ;  /* 0x000000bcbb06723e */ /* 0x000fc400000000ff */
[----:B------:R-:W-:Y:S01]  /*5520*/  F2FP.F16.F32.PACK_AB R7, R211, R176 ;  /* 0x000000b0d307723e */ /* 0x000fe200000000ff */
[----:B------:R-:W-:-:S04]  /*5530*/  FADD.FTZ R191, R191, R184 ;  /* 0x000000b8bfbf7221 */ /* 0x000fc80000010000 */
[----:B------:R-:W-:Y:S02]  /*5540*/  FADD.FTZ R176, R176, R191 ;  /* 0x000000bfb0b07221 */ /* 0x000fe40000010000 */
[----:B-1----:R-:W-:Y:S02]  /*5550*/  HMMA.16816.F32 R60, R4, R8, R60 ;  /* 0x00000008043c723c */ /* 0x002fe4000000183c */
[----:B------:R-:W-:-:S06]  /*5560*/  FADD.FTZ R211, R211, R176 ;  /* 0x000000b0d3d37221 */ /* 0x000fcc0000010000 */
        /* <DEDUP_REMOVED lines=8> */
[C---:B----4-:R-:W-:Y:S08]  /*55f0*/  HMMA.16816.F32 R68, R4.reuse, R140, R68 ;  /* 0x0000008c0444723c */ /* 0x050ff00000001844 */
[----:B-1----:R-:W-:Y:S01]  /*5600*/  HMMA.16816.F32 R84, R4, R8, R84 ;  /* 0x000000080454723c */ /* 0x002fe20000001854 */
[----:B------:R-:W-:-:S04]  /*5610*/  FADD.FTZ R8, R168, R167 ;  /* 0x000000a7a8087221 */ /* 0x000fc80000010000 */
[----:B------:R-:W-:-:S03]  /*5620*/  FADD.FTZ R8, R171, R8 ;  /* 0x00000008ab087221 */ /* 0x000fc60000010000 */
        /* <DEDUP_REMOVED lines=15> */
[C---:B--2---:R-:W-:Y:S08]  /*5720*/  HMMA.16816.F32 R52, R4.reuse, R12, R52 ;  /* 0x0000000c0434723c */ /* 0x044ff00000001834 */
[C---:B------:R-:W-:Y:S08]  /*5730*/  HMMA.16816.F32 R56, R4.reuse, R14, R56 ;  /* 0x0000000e0438723c */ /* 0x040ff00000001838 */
[C---:B------:R-:W-:Y:S08]  /*5740*/  HMMA.16816.F32 R88, R4.reuse, R10, R88 ;  /* 0x0000000a0458723c */ /* 0x040ff00000001858 */
[C---:B---3--:R-:W-:Y:S08]  /*5750*/  HMMA.16816.F32 R112, R4.reuse, R16, R112 ;  /* 0x000000100470723c */ /* 0x048ff00000001870 */
[----:B------:R-:W-:Y:S01]  /*5760*/  HMMA.16816.F32 R116, R4, R18, R116 ;  /* 0x000000120474723c */ /* 0x000fe20000001874 */
[----:B------:R-:W-:-:S04]  /*5770*/  NOP ;  /* 0x0000000000007918 */ /* 0x000fc80000000000 */
[----:B------:R-:W-:-:S15]  /*5780*/  @!P5 BRA `(.L_x_250) ;  /* 0x000000340018d947 */ /* 0x000fde0003800000 */
[----:B------:R-:W-:Y:S01]  /*5790*/  IMAD.SHL.U32 R5, R181, 0x40, RZ ;  /* 0x00000040b5057824 */ /* 0x000fe200078e00ff */
[----:B------:R-:W-:Y:S01]  /*57a0*/  SHF.R.U32.HI R4, RZ, 0x1, R181 ;  /* 0x00000001ff047819 */ /* 0x000fe200000116b5 */
[----:B------:R-:W1:Y:S01]  /*57b0*/  S2UR UR6, SR_CgaCtaId ;  /* 0x00000000000679c3 */ /* 0x000e620000008800 */
[----:B------:R-:W2:Y:S01]  /*57c0*/  S2R R181, SR_TID.X ;  /* 0x0000000000b57919 */ /* 0x000ea20000002100 */
[----:B------:R-:W-:Y:S01]  /*57d0*/  LOP3.LUT R180, R210, 0x38, RZ, 0xc0, !PT ;  /* 0x00000038d2b47812 */ /* 0x000fe200078ec0ff */
[----:B------:R-:W3:Y:S01]  /*57e0*/  LDCU UR7, c[0x0][0x440] ;  /* 0x00008800ff0777ac */ /* 0x000ee20008000800 */
[----:B------:R-:W-:Y:S01]  /*57f0*/  IMAD R148, R135, 0x80, R148 ;  /* 0x0000008087947824 */ /* 0x000fe200078e0294 */
[----:B------:R-:W-:Y:S01]  /*5800*/  LEA.HI.SX32 R205, R2, 0xfffffffe, 0x1a ;  /* 0xfffffffe02cd7811 */ /* 0x000fe200078fd2ff */
[----:B------:R-:W-:Y:S01]  /*5810*/  IMAD.MOV.U32 R177, RZ, RZ, 0x20 ;  /* 0x00000020ffb17424 */ /* 0x000fe200078e00ff */
[----:B------:R-:W-:Y:S01]  /*5820*/  LOP3.LUT R7, R180, 0x1c0, R5, 0xf8, !PT ;  /* 0x000001c0b4077812 */ /* 0x000fe200078ef805 */
[----:B------:R-:W4:Y:S01]  /*5830*/  LDC.64 R192, c[0x0][0x3c0] ;  /* 0x0000f000ffc07b82 */ /* 0x000f220000000a00 */
[----:B------:R-:W-:Y:S01]  /*5840*/  ULEA UR5, UR18, UR4, 0x18 ;  /* 0x0000000412057291 */ /* 0x000fe2000f8ec0ff */
[----:B------:R-:W-:Y:S01]  /*5850*/  IMAD.IADD R145, R145, 0x1, R148 ;  /* 0x0000000191917824 */ /* 0x000fe200078e0294 */
[----:B------:R-:W-:Y:S01]  /*5860*/  LOP3.LUT R4, R7, 0x8, R4, 0x78, !PT ;  /* 0x0000000807047812 */ /* 0x000fe200078e7804 */
[----:B------:R-:W-:Y:S01]  /*5870*/  IMAD.IADD R198, R144, 0x1, R3 ;  /* 0x0000000190c67824 */ /* 0x000fe200078e0203 */
[----:B------:R-:W-:Y:S01]  /*5880*/  SEL R177, R177, 0xffffffe0, !P6 ;  /* 0xffffffe0b1b17807 */ /* 0x000fe20007000000 */
[----:B------:R-:W-:Y:S01]  /*5890*/  IMAD.IADD R197, R145, 0x1, R146 ;  /* 0x0000000191c57824 */ /* 0x000fe200078e0292 */
[----:B------:R-:W-:Y:S01]  /*58a0*/  LOP3.LUT R178, R4, 0x200, R5, 0xf8, !PT ;  /* 0x0000020004b27812 */ /* 0x000fe200078ef805 */
[----:B------:R-:W-:Y:S01]  /*58b0*/  IMAD.MOV.U32 R2, RZ, RZ, R133 ;  /* 0x000000ffff027224 */ /* 0x000fe200078e0085 */
[--C-:B------:R-:W-:Y:S01]  /*58c0*/  IADD3 R196, PT, PT, R146, R145, -R3.reuse ;  /* 0x0000009192c47210 */ /* 0x100fe20007ffe803 */
[----:B------:R-:W-:Y:S01]  /*58d0*/  IMAD.MOV.U32 R176, RZ, RZ, 0x40 ;  /* 0x00000040ffb07424 */ /* 0x000fe200078e00ff */
[----:B------:R-:W-:Y:S01]  /*58e0*/  LEA R178, R178, UR5, 0x1 ;  /* 0x00000005b2b27c11 */ /* 0x000fe2000f8e08ff */
[----:B------:R-:W-:Y:S01]  /*58f0*/  UMOV UR9, 0x400 ;  /* 0x0000040000097882 */ /* 0x000fe20000000000 */
[----:B------:R-:W-:Y:S01]  /*5900*/  IADD3 R196, PT, PT, R196, 0x8, R3 ;  /* 0x00000008c4c47810 */ /* 0x000fe20007ffe003 */
[----:B------:R-:W-:Y:S01]  /*5910*/  IMAD.MOV.U32 R3, RZ, RZ, R132 ;  /* 0x000000ffff037224 */ /* 0x000fe200078e0084 */
[----:B------:R-:W-:Y:S01]  /*5920*/  LEA R194, R134, UR5, 0x1 ;  /* 0x0000000586c27c11 */ /* 0x000fe2000f8e08ff */
[----:B------:R-:W-:Y:S01]  /*5930*/  IMAD.IADD R177, R177, 0x1, R178 ;  /* 0x00000001b1b17824 */ /* 0x000fe200078e02b2 */
[----:B---3--:R-:W-:Y:S01]  /*5940*/  ISETP.GE.AND P1, PT, R180, UR7, PT ;  /* 0x00000007b4007c0c */ /* 0x008fe2000bf26270 */
[C---:B------:R-:W-:Y:S01]  /*5950*/  VIADD R207, R178.reuse, 0x12000 ;  /* 0x00012000b2cf7836 */ /* 0x040fe20000000000 */
[----:B------:R-:W3:Y:S01]  /*5960*/  LDCU UR8, c[0x0][0x440] ;  /* 0x00008800ff0877ac */ /* 0x000ee20008000800 */
[----:B------:R-:W-:Y:S01]  /*5970*/  VIADD R206, R178, 0x12040 ;  /* 0x00012040b2ce7836 */ /* 0x000fe20000000000 */
[----:B------:R-:W3:Y:S01]  /*5980*/  LDCU UR4, c[0x0][0x45c] ;  /* 0x00008b80ff0477ac */ /* 0x000ee20008000800 */
[C---:B--2---:R-:W-:Y:S01]  /*5990*/  IMAD.SHL.U32 R175, R181.reuse, 0x40, RZ ;  /* 0x00000040b5af7824 */ /* 0x044fe200078e00ff */
[C---:B------:R-:W-:Y:S01]  /*59a0*/  LOP3.LUT P0, RZ, R181.reuse, 0x2, RZ, 0xc0, !PT ;  /* 0x00000002b5ff7812 */ /* 0x040fe2000780c0ff */
[C---:B------:R-:W-:Y:S01]  /*59b0*/  IMAD.SHL.U32 R204, R181.reuse, 0x20, RZ ;  /* 0x00000020b5cc7824 */ /* 0x040fe200078e00ff */
[----:B------:R-:W-:Y:S01]  /*59c0*/  LOP3.LUT R174, R181, 0x8, RZ, 0xc0, !PT ;  /* 0x00000008b5ae7812 */ /* 0x000fe200078ec0ff */
[----:B-1----:R-:W-:Y:S01]  /*59d0*/  ULEA UR6, UR6, UR9, 0x18 ;  /* 0x0000000906067291 */ /* 0x002fe2000f8ec0ff */
[----:B------:R-:W-:-:S02]  /*59e0*/  LOP3.LUT R173, R175, 0x400, RZ, 0xc0, !PT ;  /* 0x00000400afad7812 */ /* 0x000fc400078ec0ff */
[----:B------:R-:W-:Y:S01]  /*59f0*/  SEL R172, R179, 0xffffffe0, !P0 ;  /* 0xffffffe0b3ac7807 */ /* 0x000fe20004000000 */
[----:B------:R-:W-:Y:S08]  /*5a00*/  BRA `(.L_x_251) ;  /* 0x0000000000b47947 */ /* 0x000ff00003800000 */
.L_x_253:
[----:B------:R-:W1:Y:S01]  /*5a10*/  LDC.64 R132, c[0x0][0x3b8] ;  /* 0x0000ee00ff847b82 */ /* 0x000e620000000a00 */
[----:B------:R-:W-:Y:S01]  /*5a20*/  VIADD R135, R205, 0xffffffff ;  /* 0xffffffffcd877836 */ /* 0x000fe20000000000 */
[----:B------:R-:W-:Y:S03]  /*5a30*/  ISETP.GE.AND P1, PT, R180, UR8, PT ;  /* 0x00000008b4007c0c */ /* 0x000fe6000bf26270 */
        /* <DEDUP_REMOVED lines=42> */
.L_x_251:
[----:B------:R-:W-:Y:S04]  /*5ce0*/  DEPBAR.LE SB0, 0x0 ;  /* 0x000080000000791a */ /* 0x000fe80000000000 */
[----:B------:R-:W-:Y:S01]  /*5cf0*/  BAR.SYNC.DEFER_BLOCKING 0x0 ;  /* 0x0000000000007b1d */ /* 0x000fe20000010000 */
[C---:B----4-:R-:W-:Y:S01]  /*5d00*/  IMAD.WIDE.U32 R208, R205.reuse, R192, RZ ;  /* 0x000000c0cdd07225 */ /* 0x050fe200078e00ff */
[----:B------:R-:W-:Y:S02]  /*5d10*/  LOP3.LUT R182, R204, 0x7c00, RZ, 0xc0, !PT ;  /* 0x00007c00ccb67812 */ /* 0x000fe400078ec0ff */
[----:B------:R-:W-:Y:S01]  /*5d20*/  SHF.R.U32.HI R183, RZ, 0x1, R181 ;  /* 0x00000001ffb77819 */ /* 0x000fe200000116b5 */
[----:B------:R-:W-:Y:S01]  /*5d30*/  IMAD R132, R205, R193, R209 ;  /* 0x000000c1cd847224 */ /* 0x000fe200078e02d1 */
[----:B------:R-:W-:Y:S01]  /*5d40*/  LEA R214, P0, R208, R200, 0x7 ;  /* 0x000000c8d0d67211 */ /* 0x000fe200078038ff */
[----:B------:R-:W-:Y:S01]  /*5d50*/  IMAD.SHL.U32 R210, R181, 0x8, RZ ;  /* 0x00000008b5d27824 */ /* 0x000fe200078e00ff */
[----:B------:R-:W-:Y:S01]  /*5d60*/  LOP3.LUT R209, R180, 0x40, RZ, 0xfc, !PT ;  /* 0x00000040b4d17812 */ /* 0x000fe200078efcff */
[C---:B------:R-:W-:Y:S01]  /*5d70*/  IMAD.SHL.U32 R133, R208.reuse, 0x40, RZ ;  /* 0x00000040d0857824 */ /* 0x040fe200078e00ff */
[--C-:B------:R-:W-:Y:S02]  /*5d80*/  LEA.HI.X R215, R208, R199, R132.reuse, 0x7, P0 ;  /* 0x000000c7d0d77211 */ /* 0x100fe400000f3c84 */
[----:B---3--:R-:W-:Y:S02]  /*5d90*/  ISETP.GE.AND P3, PT, R209, UR8, PT ;  /* 0x00000008d1007c0c */ /* 0x008fe4000bf66270 */
[----:B------:R-:W-:Y:S02]  /*5da0*/  LOP3.LUT R180, R210, 0x38, RZ, 0xc0, !PT ;  /* 0x00000038d2b47812 */ /* 0x000fe400078ec0ff */
[----:B------:R-:W-:Y:S02]  /*5db0*/  SHF.L.U64.HI R136, R208, 0x6, R132 ;  /* 0x00000006d0887819 */ /* 0x000fe40000010284 */
[----:B------:R-:W-:Y:S02]  /*5dc0*/  LOP3.LUT R208, R180, 0x80, RZ, 0xfc, !PT ;  /* 0x00000080b4d07812 */ /* 0x000fe400078efcff */
[----:B------:R-:W-:Y:S02]  /*5dd0*/  LEA R133, P0, R192, R133, 0x5 ;  /* 0x00000085c0857211 */ /* 0x000fe400078028ff */
[----:B------:R-:W-:Y:S01]  /*5de0*/  ISETP.GE.AND P2, PT, R208, UR8, PT ;  /* 0x00000008d0007c0c */ /* 0x000fe2000bf46270 */
[----:B------:R-:W-:Y:S01]  /*5df0*/  @!PT LDS RZ, [RZ] ;  /* 0x00000000fffff984 */ /* 0x000fe20000000800 */
[----:B------:R-:W-:Y:S01]  /*5e00*/  @!PT LDS RZ, [RZ] ;  /* 0x00000000fffff984 */ /* 0x000fe20000000800 */
[----:B------:R-:W-:Y:S01]  /*5e10*/  @!PT LDS RZ, [RZ] ;  /* 0x00000000fffff984 */ /* 0x000fe20000000800 */
[----:B------:R-:W-:Y:S01]  /*5e20*/  @!P1 LDGSTS.E.BYPASS.LTC128B.128 [R194+0x12000], desc[UR16][R214.64] ;  /* 0x12000000d6c29fae */ /* 0x000fe2000b981a10 */
[----:B------:R-:W-:Y:S01]  /*5e30*/  LEA.HI.X R136, R192, R136, R193, 0x5, P0 ;  /* 0x00000088c0887211 */ /* 0x000fe200000f2cc1 */
[----:B------:R-:W-:Y:S01]  /*5e40*/  UMOV UR5, UR6 ;  /* 0x0000000600057c82 */ /* 0x000fe20008000000 */
[C---:B------:R-:W-:Y:S02]  /*5e50*/  LEA R132, P0, R133.reuse, R200, 0x1 ;  /* 0x000000c885847211 */ /* 0x040fe400078008ff */
[----:B------:R-:W-:Y:S01]  /*5e60*/  @P1 STS.128 [R194+0x12000], RZ ;  /* 0x012000ffc2001388 */ /* 0x000fe20000000c00 */
[--C-:B------:R-:W-:Y:S02]  /*5e70*/  LOP3.LUT R139, R180, 0x1c0, R175.reuse, 0xf8, !PT ;  /* 0x000001c0b48b7812 */ /* 0x100fe400078ef8af */
[----:B------:R-:W-:Y:S02]  /*5e80*/  LEA.HI.X R133, R133, R199, R136, 0x1, P0 ;  /* 0x000000c785857211 */ /* 0x000fe400000f0c88 */
[----:B------:R-:W-:Y:S01]  /*5e90*/  @!PT LDS RZ, [RZ] ;  /* 0x00000000fffff984 */ /* 0x000fe20000000800 */
[----:B------:R-:W-:Y:S01]  /*5ea0*/  @!PT LDS RZ, [RZ] ;  /* 0x00000000fffff984 */ /* 0x000fe20000000800 */
[----:B------:R-:W-:Y:S01]  /*5eb0*/  @!PT LDS RZ, [RZ] ;  /* 0x00000000fffff984 */ /* 0x000fe20000000800 */
[----:B------:R-:W-:Y:S01]  /*5ec0*/  @!P3 LDGSTS.E.BYPASS.LTC128B.128 [R194+0x14000], desc[UR16][R214.64+0x80] ;  /* 0x14000080d6c2bfae */ /* 0x000fe2000b981a10 */
[----:B------:R-:W-:Y:S02]  /*5ed0*/  LOP3.LUT R135, R182, 0x200, R175, 0xf8, !PT ;  /* 0x00000200b6877812 */ /* 0x000fe400078ef8af */
[----:B------:R-:W-:Y:S02]  /*5ee0*/  LOP3.LUT R134, R183, 0x8, RZ, 0xc0, !PT ;  /* 0x00000008b7867812 */ /* 0x000fe400078ec0ff */
[----:B------:R-:W-:Y:S01]  /*5ef0*/  @P3 STS.128 [R194+0x14000], RZ ;  /* 0x014000ffc2003388 */ /* 0x000fe20000000c00 */
[----:B------:R-:W-:Y:S02]  /*5f00*/  LOP3.LUT R190, R139, R174, RZ, 0x3c, !PT ;  /* 0x000000ae8bbe7212 */ /* 0x000fe400078e3cff */
[----:B------:R-:W-:Y:S02]  /*5f10*/  LOP3.LUT R134, R135, R139, R134, 0xf6, !PT ;  /* 0x0000008b87867212 */ /* 0x000fe400078ef686 */
[----:B------:R-:W-:Y:S01]  /*5f20*/  @!PT LDS RZ, [RZ] ;  /* 0x00000000fffff984 */ /* 0x000fe20000000800 */
[----:B------:R-:W-:Y:S01]  /*5f30*/  @!PT LDS RZ, [RZ] ;  /* 0x00000000fffff984 */ /* 0x000fe20000000800 */
[----:B------:R-:W-:Y:S01]  /*5f40*/  @!PT LDS RZ, [RZ] ;  /* 0x00000000fffff984 */ /* 0x000fe20000000800 */
[----:B------:R-:W-:Y:S01]  /*5f50*/  @!P2 LDGSTS.E.BYPASS.LTC128B.128 [R194+0x16000], desc[UR16][R214.64+0x100] ;  /* 0x16000100d6c2afae */ /* 0x000fe2000b981a10 */
[----:B------:R-:W-:Y:S01]  /*5f60*/  LOP3.LUT P0, RZ, R181, 0x4, RZ, 0xc0, !PT ;  /* 0x00000004b5ff7812 */ /* 0x000fe2000780c0ff */
[----:B------:R-:W-:Y:S01]  /*5f70*/  IMAD R190, R190, 0x2, R173 ;  /* 0x00000002bebe7824 */ /* 0x000fe200078e02ad */
[----:B------:R-:W-:Y:S02]  /*5f80*/  LEA R191, R134, UR5, 0x1 ;  /* 0x0000000586bf7c11 */ /* 0x000fe4000f8e08ff */
[----:B------:R-:W-:Y:S01]  /*5f90*/  @P2 STS.128 [R194+0x16000], RZ ;  /* 0x016000ffc2002388 */ /* 0x000fe20000000c00 */
[----:B------:R-:W-:Y:S01]  /*5fa0*/  SEL R134, R176, 0xffffffc0, !P0 ;  /* 0xffffffc0b0867807 */ /* 0x000fe20004000000 */
[----:B------:R-:W-:Y:S01]  /*5fb0*/  VIADD R185, R190, UR5 ;  /* 0x00000005beb97c36 */ /* 0x000fe20008000000 */
[----:B------:R-:W-:Y:S02]  /*5fc0*/  ISETP.NE.AND P4, PT, R205, RZ, PT ;  /* 0x000000ffcd00720c */ /* 0x000fe40003f85270 */
[----:B------:R-:W-:Y:S01]  /*5fd0*/  @!PT LDS RZ, [RZ] ;  /* 0x00000000fffff984 */ /* 0x000fe20000000800 */
[----:B------:R-:W-:Y:S01]  /*5fe0*/  @!PT LDS RZ, [RZ] ;  /* 0x00000000fffff984 */ /* 0x000fe20000000800 */
[----:B------:R-:W-:Y:S01]  /*5ff0*/  @!PT LDS RZ, [RZ] ;  /* 0x00000000fffff984 */ /* 0x000fe20000000800 */
[----:B------:R-:W-:Y:S01]  /*6000*/  @!P1 LDGSTS.E.BYPASS.LTC128B.128 [R194+0x13000], desc[UR16][R132.64] ;  /* 0x1300000084c29fae */ /* 0x000fe2000b981a10 */
[--C-:B------:R-:W-:Y:S02]  /*6010*/  IMAD.IADD R188, R172, 0x1, R191.reuse ;  /* 0x00000001acbc7824 */ /* 0x100fe400078e02bf */
[C---:B------:R-:W-:Y:S02]  /*6020*/  IMAD.IADD R187, R185.reuse, 0x1, R172 ;  /* 0x00000001b9bb7824 */ /* 0x040fe400078e02ac */
[----:B------:R-:W-:Y:S01]  /*6030*/  @P1 STS.128 [R194+0x13000], RZ ;  /* 0x013000ffc2001388 */ /* 0x000fe20000000c00 */
[----:B------:R-:W-:Y:S02]  /*6040*/  IMAD.IADD R189, R134, 0x1, R191 ;  /* 0x0000000186bd7824 */ /* 0x000fe400078e02bf */
[----:B------:R-:W-:Y:S02]  /*6050*/  IMAD.IADD R185, R185, 0x1, R134 ;  /* 0x00000001b9b97824 */ /* 0x000fe400078e0286 */
[----:B------:R-:W-:Y:S01]  /*6060*/  @!PT LDS RZ, [RZ] ;  /* 0x00000000fffff984 */ /* 0x000fe20000000800 */
[----:B------:R-:W-:Y:S01]  /*6070*/  @!PT LDS RZ, [RZ] ;  /* 0x00000000fffff984 */ /* 0x000fe20000000800 */
[----:B------:R-:W-:Y:S01]  /*6080*/  @!PT LDS RZ, [RZ] ;  /* 0x00000000fffff984 */ /* 0x000fe20000000800 */
[----:B------:R-:W-:Y:S01]  /*6090*/  @!P3 LDGSTS.E.BYPASS.LTC128B.128 [R194+0x15000], desc[UR16][R132.64+0x80] ;  /* 0x1500008084c2bfae */ /* 0x000fe2000b981a10 */
[C---:B------:R-:W-:Y:S02]  /*60a0*/  IMAD.IADD R186, R172.reuse, 0x1, R189 ;  /* 0x00000001acba7824 */ /* 0x040fe400078e02bd */
[----:B------:R-:W-:Y:S02]  /*60b0*/  IMAD.IADD R184, R172, 0x1, R185 ;  /* 0x00000001acb87824 */ /* 0x000fe400078e02b9 */
[----:B------:R-:W-:Y:S05]  /*60c0*/  @P3 STS.128 [R194+0x15000], RZ ;  /* 0x015000ffc2003388 */ /* 0x000fea0000000c00 */
[----:B------:R-:W-:Y:S01]  /*60d0*/  @!PT LDS RZ, [RZ] ;  /* 0x00000000fffff984 */ /* 0x000fe20000000800 */
[----:B------:R-:W-:Y:S01]  /*60e0*/  @!PT LDS RZ, [RZ] ;  /* 0x00000000fffff984 */ /* 0x000fe20000000800 */
[----:B------:R-:W-:Y:S01]  /*60f0*/  @!PT LDS RZ, [RZ] ;  /* 0x00000000fffff984 */ /* 0x000fe20000000800 */
[----:B------:R1:W-:Y:S05]  /*6100*/  @!P2 LDGSTS.E.BYPASS.LTC128B.128 [R194+0x17000], desc[UR16][R132.64+0x100] ;  /* 0x1700010084c2afae */ /* 0x0003ea000b981a10 */
        /* <DEDUP_REMOVED lines=9> */
[----:B------:R-:W5:Y:S05]  /*61a0*/  LDSM.16.M88.4 R168, [R187+0xc800] ;  /* 0x00c80000bba8783b */ /* 0x000f6a0000000200 */
[----:B-1----:R-:W-:Y:S01]  /*61b0*/  LDSM.16.M88.4 R132, [R189] ;  /* 0x00000000bd84783b */ /* 0x002fe20000000200 */
[C---:B--2---:R-:W-:Y:S04]  /*61c0*/  HMMA.16816.F32 R4, R140.reuse, R144, RZ ;  /* 0x000000908c04723c */ /* 0x044fe800000018ff */
[----:B------:R-:W-:Y:S04]  /*61d0*/  LDSM.16.M88.4 R136, [R185+0xc000] ;  /* 0x00c00000b988783b */ /* 0x000fe80000000200 */
[C---:B------:R-:W-:Y:S01]  /*61e0*/  HMMA.16816.F32 R8, R140.reuse, R146, RZ ;  /* 0x000000928c08723c */ /* 0x040fe200000018ff */
[----:B------:R-:W1:Y:S07]  /*61f0*/  LDSM.16.M88.4 R144, [R187+0xd000] ;  /* 0x00d00000bb90783b */ /* 0x000e6e0000000200 */
[C---:B---3--:R-:W-:Y:S08]  /*6200*/  HMMA.16816.F32 R12, R140.reuse, R148, RZ ;  /* 0x000000948c0c723c */ /* 0x048ff000000018ff */
[C---:B------:R-:W-:Y:S01]  /*6210*/  HMMA.16816.F32 R16, R140.reuse, R150, RZ ;  /* 0x000000968c10723c */ /* 0x040fe200000018ff */
[----:B------:R-:W-:Y:S07]  /*6220*/  LDSM.16.M88.4 R148, [R185+0xc800] ;  /* 0x00c80000b994783b */ /* 0x000fee0000000200 */
[C---:B----4-:R-:W-:Y:S08]  /*6230*/  HMMA.16816.F32 R20, R140.reuse, R152, RZ ;  /* 0x000000988c14723c */ /* 0x050ff000000018ff */
[C---:B------:R-:W-:Y:S01]  /*6240*/  HMMA.16816.F32 R24, R140.reuse, R154, RZ ;  /* 0x0000009a8c18723c */ /* 0x040fe200000018ff */
[----:B------:R-:W-:Y:S07]  /*6250*/  LDSM.16.M88.4 R152, [R185+0xd000] ;  /* 0x00d00000b998783b */ /* 0x000fee0000000200 */
[C---:B-----5:R-:W-:Y:S08]  /*6260*/  HMMA.16816.F32 R28, R140.reuse, R156, RZ ;  /* 0x0000009c8c1c723c */ /* 0x060ff000000018ff */
[----:B------:R-:W-:Y:S01]  /*6270*/  HMMA.16816.F32 R32, R140, R158, RZ ;  /* 0x0000009e8c20723c */ /* 0x000fe200000018ff */
[----:B------:R-:W2:Y:S05]  /*6280*/  LDSM.16.M88.4 R140, [R187+0xd800] ;  /* 0x00d80000bb8c783b */ /* 0x000eaa0000000200 */
[----:B------:R-:W3:Y:S02]  /*6290*/  LDSM.16.M88.4 R156, [R185+0xd800] ;  /* 0x00d80000b99c783b */ /* 0x000ee40000000200 */
[C---:B------:R-:W-:Y:S08]  /*62a0*/  HMMA.16816.F32 R4, R160.reuse, R164, R4 ;  /* 0x000000a4a004723c */ /* 0x040ff00000001804 */
[C---:B------:R-:W-:Y:S01]  /*62b0*/  HMMA.16816.F32 R8, R160.reuse, R166, R8 ;  /* 0x000000a6a008723c */ /* 0x040fe20000001808 */
[----:B------:R-:W-:Y:S07]  /*62c0*/  LDSM.16.M88.4 R164, [R186] ;  /* 0x00000000baa4783b */ /* 0x000fee0000000200 */
[C---:B------:R-:W-:Y:S08]  /*62d0*/  HMMA.16816.F32 R12, R160.reuse, R168, R12 ;  /* 0x000000a8a00c723c */ /* 0x040ff0000000180c */
[C---:B------:R-:W-:Y:S01]  /*62e0*/  HMMA.16816.F32 R16, R160.reuse, R170, R16 ;  /* 0x000000aaa010723c */ /* 0x040fe20000001810 */
[----:B------:R-:W4:Y:S07]  /*62f0*/  LDSM.16.M88.4 R168, [R184+0xc000] ;  /* 0x00c00000b8a8783b */ /* 0x000f2e0000000200 */
[C---:B-1----:R-:W-:Y:S08]  /*6300*/  HMMA.16816.F32 R20, R160.reuse, R144, R20 ;  /* 0x00000090a014723c */ /* 0x042ff00000001814 */
[C---:B------:R-:W-:Y:S01]  /*6310*/  HMMA.16816.F32 R24, R160.reuse, R146, R24 ;  /* 0x00000092a018723c */ /* 0x040fe20000001818 */
[----:B------:R-:W1:Y:S07]  /*6320*/  LDSM.16.M88.4 R144, [R184+0xc800] ;  /* 0x00c80000b890783b */ /* 0x000e6e0000000200 */
[C---:B--2---:R-:W-:Y:S08]  /*6330*/  HMMA.16816.F32 R28, R160.reuse, R140, R28 ;  /* 0x0000008ca01c723c */ /* 0x044ff0000000181c */
[----:B------:R-:W-:Y:S01]  /*6340*/  HMMA.16816.F32 R32, R160, R142, R32 ;  /* 0x0000008ea020723c */ /* 0x000fe20000001820 */
[----:B------:R-:W2:Y:S05]  /*6350*/  LDSM.16.M88.4 R140, [R184+0xd000] ;  /* 0x00d00000b88c783b */ /* 0x000eaa0000000200 */
[----:B------:R-:W5:Y:S02]  /*6360*/  LDSM.16.M88.4 R160, [R184+0xd800] ;  /* 0x00d80000b8a0783b */ /* 0x000f640000000200 */
[C---:B------:R-:W-:Y:S08]  /*6370*/  HMMA.16816.F32 R4, R132.reuse, R136, R4 ;  /* 0x000000888404723c */ /* 0x040ff00000001804 */
[C---:B------:R-:W-:Y:S01]  /*6380*/  HMMA.16816.F32 R8, R132.reuse, R138, R8 ;  /* 0x0000008a8408723c */ /* 0x040fe20000001808 */
[----:B------:R-:W-:Y:S07]  /*6390*/  LDSM.16.M88.4 R136, [R191+0x4000] ;  /* 0x00400000bf88783b */ /* 0x000fee0000000200 */
[C---:B------:R-:W-:Y:S08]  /*63a0*/  HMMA.16816.F32 R12, R132.reuse, R148, R12 ;  /* 0x00000094840c723c */ /* 0x040ff0000000180c */
[C---:B------:R-:W-:Y:S01]  /*63b0*/  HMMA.16816.F32 R16, R132.reuse, R150, R16 ;  /* 0x000000968410723c */ /* 0x040fe20000001810 */
[----:B------:R-:W5:Y:S07]  /*63c0*/  LDSM.16.M88.4 R148, [R190+UR5+0xe000] ;  /* 0x00e00005be94783b */ /* 0x000f6e0008000200 */
[C---:B------:R-:W-:Y:S08]  /*63d0*/  HMMA.16816.F32 R20, R132.reuse, R152, R20 ;  /* 0x000000988414723c */ /* 0x040ff00000001814 */
[C---:B------:R-:W-:Y:S01]  /*63e0*/  HMMA.16816.F32 R24, R132.reuse, R154, R24 ;  /* 0x0000009a8418723c */ /* 0x040fe20000001818 */
[----:B------:R-:W-:Y:S07]  /*63f0*/  LDSM.16.M88.4 R152, [R190+UR5+0xf000] ;  /* 0x00f00005be98783b */ /* 0x000fee0008000200 */
[C---:B---3--:R-:W-:Y:S08]  /*6400*/  HMMA.16816.F32 R28, R132.reuse, R156, R28 ;  /* 0x0000009c841c723c */ /* 0x048ff0000000181c */
[----:B------:R-:W-:Y:S01]  /*6410*/  HMMA.16816.F32 R32, R132, R158, R32 ;  /* 0x0000009e8420723c */ /* 0x000fe20000001820 */
[----:B------:R-:W3:Y:S05]  /*6420*/  LDSM.16.M88.4 R132, [R190+UR5+0xe800] ;  /* 0x00e80005be84783b */ /* 0x000eea0008000200 */
[----:B------:R-:W-:Y:S02]  /*6430*/  LDSM.16.M88.4 R156, [R187+0xe000] ;  /* 0x00e00000bb9c783b */ /* 0x000fe40000000200 */
[C---:B----4-:R-:W-:Y:S08]  /*6440*/  HMMA.16816.F32 R4, R164.reuse, R168, R4 ;  /* 0x000000a8a404723c */ /* 0x050ff00000001804 */
[C---:B------:R-:W-:Y:S01]  /*6450*/  HMMA.16816.F32 R8, R164.reuse, R170, R8 ;  /* 0x000000aaa408723c */ /* 0x040fe20000001808 */
[----:B------:R-:W-:Y:S07]  /*6460*/  LDSM.16.M88.4 R168, [R185+0xe800] ;  /* 0x00e80000b9a8783b */ /* 0x000fee0000000200 */
[C---:B-1----:R-:W-:Y:S08]  /*6470*/  HMMA.16816.F32 R12, R164.reuse, R144, R12 ;  /* 0x00000090a40c723c */ /* 0x042ff0000000180c */
[C---:B------:R-:W-:Y:S01]  /*6480*/  HMMA.16816.F32 R16, R164.reuse, R146, R16 ;  /* 0x00000092a410723c */ /* 0x040fe20000001810 */
[----:B------:R-:W-:Y:S07]  /*6490*/  LDSM.16.M88.4 R144, [R188+0x4000] ;  /* 0x00400000bc90783b */ /* 0x000fee0000000200 */
[C---:B--2---:R-:W-:Y:S08]  /*64a0*/  HMMA.16816.F32 R20, R164.reuse, R140, R20 ;  /* 0x0000008ca414723c */ /* 0x044ff00000001814 */
[C---:B------:R-:W-:Y:S01]  /*64b0*/  HMMA.16816.F32 R24, R164.reuse, R142, R24 ;  /* 0x0000008ea418723c */ /* 0x040fe20000001818 */
[----:B------:R-:W1:Y:S07]  /*64c0*/  LDSM.16.M88.4 R140, [R190+UR5+0xf800] ;  /* 0x00f80005be8c783b */ /* 0x000e6e0008000200 */
[C---:B-----5:R-:W-:Y:S08]  /*64d0*/  HMMA.16816.F32 R28, R164.reuse, R160, R28 ;  /* 0x000000a0a41c723c */ /* 0x060ff0000000181c */
[----:B------:R-:W-:Y:S01]  /*64e0*/  HMMA.16816.F32 R32, R164, R162, R32 ;  /* 0x000000a2a420723c */ /* 0x000fe20000001820 */
[----:B------:R-:W2:Y:S05]  /*64f0*/  LDSM.16.M88.4 R160, [R187+0xe800] ;  /* 0x00e80000bba0783b */ /* 0x000eaa0000000200 */
[----:B------:R-:W4:Y:S02]  /*6500*/  LDSM.16.M88.4 R164, [R187+0xf000] ;  /* 0x00f00000bba4783b */ /* 0x000f240000000200 */
[C---:B------:R-:W-:Y:S08]  /*6510*/  HMMA.16816.F32 R4, R136.reuse, R148, R4 ;  /* 0x000000948804723c */ /* 0x040ff00000001804 */
[C---:B------:R-:W-:Y:S01]  /*6520*/  HMMA.16816.F32 R8, R136.reuse, R150, R8 ;  /* 0x000000968808723c */ /* 0x040fe20000001808 */
[----:B------:R-:W-:Y:S07]  /*6530*/  LDSM.16.M88.4 R148, [R189+0x4000] ;  /* 0x00400000bd94783b */ /* 0x000fee0000000200 */
[C---:B---3--:R-:W-:Y:S08]  /*6540*/  HMMA.16816.F32 R12, R136.reuse, R132, R12 ;  /* 0x00000084880c723c */ /* 0x048ff0000000180c */
[C---:B------:R-:W-:Y:S01]  /*6550*/  HMMA.16816.F32 R16, R136.reuse, R134, R16 ;  /* 0x000000868810723c */ /* 0x040fe20000001810 */
[----:B------:R-:W3:Y:S07]  /*6560*/  LDSM.16.M88.4 R132, [R187+0xf800] ;  /* 0x00f80000bb84783b */ /* 0x000eee0000000200 */
[C---:B------:R-:W-:Y:S08]  /*6570*/  HMMA.16816.F32 R20, R136.reuse, R152, R20 ;  /* 0x000000988814723c */ /* 0x040ff00000001814 */
[C---:B------:R-:W-:Y:S01]  /*6580*/  HMMA.16816.F32 R24, R136.reuse, R154, R24 ;  /* 0x0000009a8818723c */ /* 0x040fe20000001818 */
[----:B------:R-:W5:Y:S07]  /*6590*/  LDSM.16.M88.4 R152, [R185+0xe000] ;  /* 0x00e00000b998783b */ /* 0x000f6e0000000200 */
[C---:B-1----:R-:W-:Y:S08]  /*65a0*/  HMMA.16816.F32 R28, R136.reuse, R140, R28 ;  /* 0x0000008c881c723c */ /* 0x042ff0000000181c */
[----:B------:R-:W-:Y:S01]  /*65b0*/  HMMA.16816.F32 R32, R136, R142, R32 ;  /* 0x0000008e8820723c */ /* 0x000fe20000001820 */
[----:B------:R-:W1:Y:S05]  /*65c0*/  LDSM.16.M88.4 R136, [R185+0xf000] ;  /* 0x00f00000b988783b */ /* 0x000e6a0000000200 */
[----:B------:R-:W1:Y:S02]  /*65d0*/  LDSM.16.M88.4 R140, [R185+0xf800] ;  /* 0x00f80000b98c783b */ /* 0x000e640000000200 */
[C---:B------:R-:W-:Y:S08]  /*65e0*/  HMMA.16816.F32 R4, R144.reuse, R156, R4 ;  /* 0x0000009c9004723c */ /* 0x040ff00000001804 */
[C---:B------:R-:W-:Y:S01]  /*65f0*/  HMMA.16816.F32 R8, R144.reuse, R158, R8 ;  /* 0x0000009e9008723c */ /* 0x040fe20000001808 */
[----:B------:R-:W-:Y:S07]  /*6600*/  LDSM.16.M88.4 R156, [R186+0x4000] ;  /* 0x00400000ba9c783b */ /* 0x000fee0000000200 */
[C---:B--2---:R-:W-:Y:S08]  /*6610*/  HMMA.16816.F32 R12, R144.reuse, R160, R12 ;  /* 0x000000a0900c723c */ /* 0x044ff0000000180c */
[C---:B------:R-:W-:Y:S01]  /*6620*/  HMMA.16816.F32 R16, R144.reuse, R162, R16 ;  /* 0x000000a29010723c */ /* 0x040fe20000001810 */
[----:B------:R-:W2:Y:S07]  /*6630*/  LDSM.16.M88.4 R160, [R184+0xe000] ;  /* 0x00e00000b8a0783b */ /* 0x000eae0000000200 */
[C---:B----4-:R-:W-:Y:S08]  /*6640*/  HMMA.16816.F32 R20, R144.reuse, R164, R20 ;  /* 0x000000a49014723c */ /* 0x050ff00000001814 */
[C---:B------:R-:W-:Y:S01]  /*6650*/  HMMA.16816.F32 R24, R144.reuse, R166, R24 ;  /* 0x000000a69018723c */ /* 0x040fe20000001818 */
[----:B------:R-:W-:Y:S07]  /*6660*/  LDSM.16.M88.4 R164, [R185+0x11800] ;  /* 0x01180000b9a4783b */ /* 0x000fee0000000200 */
[C---:B---3--:R-:W-:Y:S08]  /*6670*/  HMMA.16816.F32 R28, R144.reuse, R132, R28 ;  /* 0x00000084901c723c */ /* 0x048ff0000000181c */
[----:B------:R-:W-:Y:S01]  /*6680*/  HMMA.16816.F32 R32, R144, R134, R32 ;  /* 0x000000869020723c */ /* 0x000fe20000001820 */
[----:B------:R-:W3:Y:S05]  /*6690*/  LDSM.16.M88.4 R132, [R184+0xe800] ;  /* 0x00e80000b884783b */ /* 0x000eea0000000200 */
[----:B------:R-:W4:Y:S02]  /*66a0*/  LDSM.16.M88.4 R144, [R184+0xf000] ;  /* 0x00f00000b890783b */ /* 0x000f240000000200 */
[C---:B-----5:R-:W-:Y:S08]  /*66b0*/  HMMA.16816.F32 R4, R148.reuse, R152, R4 ;  /* 0x000000989404723c */ /* 0x060ff00000001804 */
[C---:B------:R-:W-:Y:S01]  /*66c0*/  HMMA.16816.F32 R8, R148.reuse, R154, R8 ;  /* 0x0000009a9408723c */ /* 0x040fe20000001808 */
[----:B------:R-:W5:Y:S07]  /*66d0*/  LDSM.16.M88.4 R152, [R184+0xf800] ;  /* 0x00f80000b898783b */ /* 0x000f6e0000000200 */
[C---:B------:R-:W-:Y:S08]  /*66e0*/  HMMA.16816.F32 R12, R148.reuse, R168, R12 ;  /* 0x000000a8940c723c */ /* 0x040ff0000000180c */
[C---:B------:R-:W-:Y:S08]  /*66f0*/  HMMA.16816.F32 R16, R148.reuse, R170, R16 ;  /* 0x000000aa9410723c */ /* 0x040ff00000001810 */
[C---:B-1----:R-:W-:Y:S08]  /*6700*/  HMMA.16816.F32 R20, R148.reuse, R136, R20 ;  /* 0x000000889414723c */ /* 0x042ff00000001814 */
[C---:B------:R-:W-:Y:S01]  /*6710*/  HMMA.16816.F32 R24, R148.reuse, R138, R24 ;  /* 0x0000008a9418723c */ /* 0x040fe20000001818 */
[----:B------:R-:W-:Y:S07]  /*6720*/  LDSM.16.M88.4 R136, [R191+0x8000] ;  /* 0x00800000bf88783b */ /* 0x000fee0000000200 */
[C---:B------:R-:W-:Y:S08]  /*6730*/  HMMA.16816.F32 R28, R148.reuse, R140, R28 ;  /* 0x0000008c941c723c */ /* 0x040ff0000000181c */
[----:B------:R-:W-:Y:S01]  /*6740*/  HMMA.16816.F32 R32, R148, R142, R32 ;  /* 0x0000008e9420723c */ /* 0x000fe20000001820 */
[----:B------:R-:W1:Y:S05]  /*6750*/  LDSM.16.M88.4 R140, [R190+UR5+0x10000] ;  /* 0x01000005be8c783b */ /* 0x000e6a0008000200 */
[----:B------:R-:W-:Y:S02]  /*6760*/  LDSM.16.M88.4 R148, [R190+UR5+0x11800] ;  /* 0x01180005be94783b */ /* 0x000fe40008000200 */
[C---:B--2---:R-:W-:Y:S08]  /*6770*/  HMMA.16816.F32 R4, R156.reuse, R160, R4 ;  /* 0x000000a09c04723c */ /* 0x044ff00000001804 */
[C---:B------:R-:W-:Y:S01]  /*6780*/  HMMA.16816.F32 R8, R156.reuse, R162, R8 ;  /* 0x000000a29c08723c */ /* 0x040fe20000001808 */
[----:B------:R-:W-:Y:S07]  /*6790*/  LDSM.16.M88.4 R160, [R185+0x11000] ;  /* 0x01100000b9a0783b */ /* 0x000fee0000000200 */
[C---:B---3--:R-:W-:Y:S08]  /*67a0*/  HMMA.16816.F32 R12, R156.reuse, R132, R12 ;  /* 0x000000849c0c723c */ /* 0x048ff0000000180c */
[C---:B------:R-:W-:Y:S01]  /*67b0*/  HMMA.16816.F32 R16, R156.reuse, R134, R16 ;  /* 0x000000869c10723c */ /* 0x040fe20000001810 */
[----:B------:R-:W2:Y:S07]  /*67c0*/  LDSM.16.M88.4 R132, [R190+UR5+0x10800] ;  /* 0x01080005be84783b */ /* 0x000eae0008000200 */
[C---:B----4-:R-:W-:Y:S08]  /*67d0*/  HMMA.16816.F32 R20, R156.reuse, R144, R20 ;  /* 0x000000909c14723c */ /* 0x050ff00000001814 */
[C---:B------:R-:W-:Y:S01]  /*67e0*/  HMMA.16816.F32 R24, R156.reuse, R146, R24 ;  /* 0x000000929c18723c */ /* 0x040fe20000001818 */
[----:B------:R-:W3:Y:S07]  /*67f0*/  LDSM.16.M88.4 R144, [R190+UR5+0x11000] ;  /* 0x01100005be90783b */ /* 0x000eee0008000200 */
[C---:B-----5:R-:W-:Y:S08]  /*6800*/  HMMA.16816.F32 R28, R156.reuse, R152, R28 ;  /* 0x000000989c1c723c */ /* 0x060ff0000000181c */
[----:B------:R-:W-:Y:S01]  /*6810*/  HMMA.16816.F32 R32, R156, R154, R32 ;  /* 0x0000009a9c20723c */ /* 0x000fe20000001820 */
[----:B------:R-:W-:Y:S05]  /*6820*/  LDSM.16.M88.4 R152, [R188+0x8000] ;  /* 0x00800000bc98783b */ /* 0x000fea0000000200 */
[----:B------:R-:W4:Y:S02]  /*6830*/  LDSM.16.M88.4 R156, [R187+0x10000] ;  /* 0x01000000bb9c783b */ /* 0x000f240000000200 */
[C---:B-1----:R-:W-:Y:S08]  /*6840*/  HMMA.16816.F32 R4, R136.reuse, R140, R4 ;  /* 0x0000008c8804723c */ /* 0x042ff00000001804 */
[C---:B------:R-:W-:Y:S01]  /*6850*/  HMMA.16816.F32 R8, R136.reuse, R142, R8 ;  /* 0x0000008e8808723c */ /* 0x040fe20000001808 */
[----:B------:R-:W1:Y:S07]  /*6860*/  LDSM.16.M88.4 R140, [R187+0x10800] ;  /* 0x01080000bb8c783b */ /* 0x000e6e0000000200 */
[C---:B--2---:R-:W-:Y:S08]  /*6870*/  HMMA.16816.F32 R12, R136.reuse, R132, R12 ;  /* 0x00000084880c723c */ /* 0x044ff0000000180c */
[C---:B------:R-:W-:Y:S01]  /*6880*/  HMMA.16816.F32 R16, R136.reuse, R134, R16 ;  /* 0x000000868810723c */ /* 0x040fe20000001810 */
[----:B------:R-:W2:Y:S07]  /*6890*/  LDSM.16.M88.4 R132, [R187+0x11000] ;  /* 0x01100000bb84783b */ /* 0x000eae0000000200 */
[C---:B---3--:R-:W-:Y:S08]  /*68a0*/  HMMA.16816.F32 R20, R136.reuse, R144, R20 ;  /* 0x000000908814723c */ /* 0x048ff00000001814 */
[C---:B------:R-:W-:Y:S01]  /*68b0*/  HMMA.16816.F32 R24, R136.reuse, R146, R24 ;  /* 0x000000928818723c */ /* 0x040fe20000001818 */
[----:B------:R-:W3:Y:S07]  /*68c0*/  LDSM.16.M88.4 R144, [R187+0x11800] ;  /* 0x01180000bb90783b */ /* 0x000eee0000000200 */
[C---:B------:R-:W-:Y:S08]  /*68d0*/  HMMA.16816.F32 R28, R136.reuse, R148, R28 ;  /* 0x00000094881c723c */ /* 0x040ff0000000181c */
[----:B------:R-:W-:Y:S01]  /*68e0*/  HMMA.16816.F32 R32, R136, R150, R32 ;  /* 0x000000968820723c */ /* 0x000fe20000001820 */
[----:B------:R-:W-:Y:S05]  /*68f0*/  LDSM.16.M88.4 R136, [R189+0x8000] ;  /* 0x00800000bd88783b */ /* 0x000fea0000000200 */
[----:B------:R-:W5:Y:S02]  /*6900*/  LDSM.16.M88.4 R148, [R185+0x10000] ;  /* 0x01000000b994783b */ /* 0x000f640000000200 */
        /* <DEDUP_REMOVED lines=8> */
[----:B------:R1:W2:Y:S07]  /*6990*/  LDSM.16.M88.4 R132, [R186+0x8000] ;  /* 0x00800000ba84783b */ /* 0x0002ae0000000200 */
[C---:B---3--:R-:W-:Y:S08]  /*69a0*/  HMMA.16816.F32 R28, R152.reuse, R144, R28 ;  /* 0x00000090981c723c */ /* 0x048ff0000000181c */
[----:B------:R-:W-:Y:S01]  /*69b0*/  HMMA.16816.F32 R32, R152, R146, R32 ;  /* 0x000000929820723c */ /* 0x000fe20000001820 */
[----:B------:R-:W3:Y:S07]  /*69c0*/  LDSM.16.M88.4 R144, [R184+0x10800] ;  /* 0x01080000b890783b */ /* 0x000eee0000000200 */
[C---:B-----5:R-:W-:Y:S05]  /*69d0*/  HMMA.16816.F32 R4, R136.reuse, R148, R4 ;  /* 0x000000948804723c */ /* 0x060fea0000001804 */
[----:B-1----:R-:W-:Y:S03]  /*69e0*/  IMAD R186, R205, 0x40, R198 ;  /* 0x00000040cdba7824 */ /* 0x002fe600078e02c6 */
[C---:B------:R-:W-:Y:S03]  /*69f0*/  HMMA.16816.F32 R8, R136.reuse, R150, R8 ;  /* 0x000000968808723c */ /* 0x040fe60000001808 */
[----:B------:R-:W-:Y:S01]  /*6a00*/  LOP3.LUT R218, RZ, R186, RZ, 0x33, !PT ;  /* 0x000000baffda7212 */ /* 0x000fe200078e33ff */
[C-C-:B------:R-:W-:Y:S02]  /*6a10*/  IMAD.IADD R214, R197.reuse, 0x1, -R186.reuse ;  /* 0x00000001c5d67824 */ /* 0x140fe400078e0aba */
[----:B------:R-:W-:Y:S02]  /*6a20*/  IMAD.IADD R215, R196, 0x1, -R186 ;  /* 0x00000001c4d77824 */ /* 0x000fe400078e0aba */
[C---:B----4-:R-:W-:Y:S03]  /*6a30*/  HMMA.16816.F32 R12, R136.reuse, R156, R12 ;  /* 0x0000009c880c723c */ /* 0x050fe6000000180c */
[----:B------:R-:W-:Y:S01]  /*6a40*/  IABS R213, R214 ;  /* 0x000000d600d57213 */ /* 0x000fe20000000000 */
[C---:B------:R-:W-:Y:S01]  /*6a50*/  IMAD.IADD R218, R197.reuse, 0x1, R218 ;  /* 0x00000001c5da7824 */ /* 0x040fe200078e02da */
[----:B------:R-:W-:Y:S01]  /*6a60*/  IABS R215, R215 ;  /* 0x000000d700d77213 */ /* 0x000fe20000000000 */
[----:B------:R-:W-:Y:S01]  /*6a70*/  VIADD R217, R214, 0xfffffff8 ;  /* 0xfffffff8d6d97836 */ /* 0x000fe20000000000 */
[----:B------:R-:W-:Y:S01]  /*6a80*/  I2FP.F32.S32 R213, R213 ;  /* 0x000000d500d57245 */ /* 0x000fe20000201400 */
[C---:B------:R-:W-:Y:S03]  /*6a90*/  HMMA.16816.F32 R16, R136.reuse, R158, R16 ;  /* 0x0000009e8810723c */ /* 0x040fe60000001810 */
[----:B------:R-:W-:Y:S01]  /*6aa0*/  I2FP.F32.S32 R215, R215 ;  /* 0x000000d700d77245 */ /* 0x000fe20000201400 */
[----:B------:R-:W-:Y:S01]  /*6ab0*/  VIADD R216, R218, 0x8 ;  /* 0x00000008dad87836 */ /* 0x000fe20000000000 */
[----:B------:R-:W-:Y:S02]  /*6ac0*/  IABS R218, R218 ;  /* 0x000000da00da7213 */ /* 0x000fe40000000000 */
[----:B------:R-:W-:Y:S01]  /*6ad0*/  IADD3 R214, PT, PT, R197, -0x9, -R186 ;  /* 0xfffffff7c5d67810 */ /* 0x000fe20007ffe8ba */
[C---:B------:R-:W-:Y:S03]  /*6ae0*/  HMMA.16816.F32 R20, R136.reuse, R160, R20 ;  /* 0x000000a08814723c */ /* 0x040fe60000001814 */
[----:B------:R-:W-:Y:S02]  /*6af0*/  IABS R216, R216 ;  /* 0x000000d800d87213 */ /* 0x000fe40000000000 */
[----:B------:R-:W-:Y:S02]  /*6b00*/  I2FP.F32.S32 R218, R218 ;  /* 0x000000da00da7245 */ /* 0x000fe40000201400 */
[----:B------:R-:W-:Y:S01]  /*6b10*/  I2FP.F32.S32 R216, R216 ;  /* 0x000000d800d87245 */ /* 0x000fe20000201400 */
[C---:B------:R-:W-:Y:S03]  /*6b20*/  HMMA.16816.F32 R24, R136.reuse, R162, R24 ;  /* 0x000000a28818723c */ /* 0x040fe60000001818 */
[----:B------:R-:W-:Y:S02]  /*6b30*/  IABS R214, R214 ;  /* 0x000000d600d67213 */ /* 0x000fe40000000000 */
[----:B------:R-:W-:Y:S02]  /*6b40*/  IABS R217, R217 ;  /* 0x000000d900d97213 */ /* 0x000fe40000000000 */
[----:B------:R-:W-:Y:S01]  /*6b50*/  I2FP.F32.S32 R214, R214 ;  /* 0x000000d600d67245 */ /* 0x000fe20000201400 */
[C---:B------:R-:W-:Y:S03]  /*6b60*/  HMMA.16816.F32 R28, R136.reuse, R164, R28 ;  /* 0x000000a4881c723c */ /* 0x040fe6000000181c */
[----:B------:R-:W-:Y:S05]  /*6b70*/  I2FP.F32.S32 R217, R217 ;  /* 0x000000d900d97245 */ /* 0x000fea0000201400 */
[----:B------:R-:W-:Y:S01]  /*6b80*/  HMMA.16816.F32 R32, R136, R166, R32 ;  /* 0x000000a68820723c */ /* 0x000fe20000001820 */
[----:B------:R-:W1:Y:S07]  /*6b90*/  LDSM.16.M88.4 R136, [R184+0x11000] ;  /* 0x01100000b888783b */ /* 0x000e6e0000000200 */
[C---:B--2---:R-:W-:Y:S08]  /*6ba0*/  HMMA.16816.F32 R4, R132.reuse, R140, R4 ;  /* 0x0000008c8404723c */ /* 0x044ff00000001804 */
[C---:B------:R-:W-:Y:S01]  /*6bb0*/  HMMA.16816.F32 R8, R132.reuse, R142, R8 ;  /* 0x0000008e8408723c */ /* 0x040fe20000001808 */
[----:B------:R-:W2:Y:S01]  /*6bc0*/  LDSM.16.M88.4 R140, [R184+0x11800] ;  /* 0x01180000b88c783b */ /* 0x000ea20000000200 */
[----:B------:R-:W-:Y:S04]  /*6bd0*/  DEPBAR.LE SB0, 0x0 ;  /* 0x000080000000791a */ /* 0x000fe80000000000 */
[----:B------:R-:W-:Y:S02]  /*6be0*/  BAR.SYNC.DEFER_BLOCKING 0x0 ;  /* 0x0000000000007b1d */ /* 0x000fe40000010000 */
[C---:B---3--:R-:W-:Y:S05]  /*6bf0*/  HMMA.16816.F32 R12, R132.reuse, R144, R12 ;  /* 0x00000090840c723c */ /* 0x048fea000000180c */
[-C--:B------:R-:W-:Y:S01]  /*6c00*/  FFMA.FTZ R4, R213, -R0.reuse, R4 ;  /* 0x80000000d5047223 */ /* 0x080fe20000010004 */
[-C--:B------:R-:W-:Y:S01]  /*6c10*/  FFMA.FTZ R6, R215, -R0.reuse, R6 ;  /* 0x80000000d7067223 */ /* 0x080fe20000010006 */
[C---:B------:R-:W-:Y:S01]  /*6c20*/  IADD3 R215, PT, PT, R196.reuse, -0x9, -R186 ;  /* 0xfffffff7c4d77810 */ /* 0x040fe20007ffe8ba */
[C---:B------:R-:W-:Y:S03]  /*6c30*/  HMMA.16816.F32 R16, R132.reuse, R146, R16 ;  /* 0x000000928410723c */ /* 0x040fe60000001810 */
[----:B------:R-:W-:Y:S01]  /*6c40*/  IABS R215, R215 ;  /* 0x000000d700d77213 */ /* 0x000fe20000000000 */
[-C--:B------:R-:W-:Y:S01]  /*6c50*/  FFMA.FTZ R10, R213, -R0.reuse, R10 ;  /* 0x80000000d50a7223 */ /* 0x080fe2000001000a */
[--C-:B------:R-:W-:Y:S01]  /*6c60*/  IADD3 R213, PT, PT, R196, -0x10, -R186.reuse ;  /* 0xfffffff0c4d57810 */ /* 0x100fe20007ffe8ba */
[-C--:B------:R-:W-:Y:S01]  /*6c70*/  FFMA.FTZ R7, R216, -R0.reuse, R7 ;  /* 0x80000000d8077223 */ /* 0x080fe20000010007 */
[C-C-:B------:R-:W-:Y:S01]  /*6c80*/  IADD3 R216, PT, PT, R197.reuse, -0x10, -R186.reuse ;  /* 0xfffffff0c5d87810 */ /* 0x140fe20007ffe8ba */
[-C--:B------:R-:W-:Y:S01]  /*6c90*/  FFMA.FTZ R5, R218, -R0.reuse, R5 ;  /* 0x80000000da057223 */ /* 0x080fe20000010005 */
[----:B------:R-:W-:Y:S01]  /*6ca0*/  IABS R213, R213 ;  /* 0x000000d500d57213 */ /* 0x000fe20000000000 */
[C---:B-1----:R-:W-:Y:S03]  /*6cb0*/  HMMA.16816.F32 R20, R132.reuse, R136, R20 ;  /* 0x000000888414723c */ /* 0x042fe60000001814 */
[C-C-:B------:R-:W-:Y:S01]  /*6cc0*/  IADD3 R137, PT, PT, R197.reuse, -0x18, -R186.reuse ;  /* 0xffffffe8c5897810 */ /* 0x140fe20007ffe8ba */
[-C--:B------:R-:W-:Y:S01]  /*6cd0*/  FFMA.FTZ R9, R214, -R0.reuse, R9 ;  /* 0x80000000d6097223 */ /* 0x080fe20000010009 */
[----:B------:R-:W-:Y:S01]  /*6ce0*/  IADD3 R136, PT, PT, R197, -0x19, -R186 ;  /* 0xffffffe7c5887810 */ /* 0x000fe20007ffe8ba */
[----:B------:R-:W-:Y:S01]  /*6cf0*/  FFMA.FTZ R8, R217, -R0, R8 ;  /* 0x80000000d9087223 */ /* 0x000fe20000010008 */
[----:B------:R-:W-:Y:S01]  /*6d00*/  IABS R137, R137 ;  /* 0x0000008900897213 */ /* 0x000fe20000000000 */
[C---:B------:R-:W-:Y:S03]  /*6d10*/  HMMA.16816.F32 R24, R132.reuse, R138, R24 ;  /* 0x0000008a8418723c */ /* 0x040fe60000001818 */
[----:B------:R-:W-:Y:S02]  /*6d20*/  IABS R136, R136 ;  /* 0x0000008800887213 */ /* 0x000fe40000000000 */
[----:B------:R-:W-:Y:S02]  /*6d30*/  I2FP.F32.S32 R137, R137 ;  /* 0x0000008900897245 */ /* 0x000fe40000201400 */
[----:B------:R-:W-:Y:S01]  /*6d40*/  I2FP.F32.S32 R136, R136 ;  /* 0x0000008800887245 */ /* 0x000fe20000201400 */
[C---:B--2---:R-:W-:Y:S03]  /*6d50*/  HMMA.16816.F32 R28, R132.reuse, R140, R28 ;  /* 0x0000008c841c723c */ /* 0x044fe6000000181c */
[----:B------:R-:W-:Y:S01]  /*6d60*/  I2FP.F32.S32 R213, R213 ;  /* 0x000000d500d57245 */ /* 0x000fe20000201400 */
[-C--:B------:R-:W-:Y:S01]  /*6d70*/  FFMA.FTZ R16, R137, -R0.reuse, R16 ;  /* 0x8000000089107223 */ /* 0x080fe20000010010 */
[--C-:B------:R-:W-:Y:S01]  /*6d80*/  IADD3 R137, PT, PT, R196, -0x20, -R186.reuse ;  /* 0xffffffe0c4897810 */ /* 0x100fe20007ffe8ba */
[-C--:B------:R-:W-:Y:S01]  /*6d90*/  FFMA.FTZ R17, R136, -R0.reuse, R17 ;  /* 0x8000000088117223 */ /* 0x080fe20000010011 */
[----:B------:R-:W-:Y:S01]  /*6da0*/  IADD3 R136, PT, PT, R197, -0x21, -R186 ;  /* 0xffffffdfc5887810 */ /* 0x000fe20007ffe8ba */
[----:B------:R-:W-:Y:S01]  /*6db0*/  FFMA.FTZ R14, R213, -R0, R14 ;  /* 0x80000000d50e7223 */ /* 0x000fe2000001000e */
[----:B------:R-:W-:Y:S01]  /*6dc0*/  IABS R137, R137 ;  /* 0x0000008900897213 */ /* 0x000fe20000000000 */
[----:B------:R-:W-:Y:S03]  /*6dd0*/  HMMA.16816.F32 R32, R132, R142, R32 ;  /* 0x0000008e8420723c */ /* 0x000fe60000001820 */
[----:B------:R-:W-:Y:S02]  /*6de0*/  IABS R136, R136 ;  /* 0x0000008800887213 */ /* 0x000fe40000000000 */
[----:B------:R-:W-:Y:S02]  /*6df0*/  I2FP.F32.S32 R137, R137 ;  /* 0x0000008900897245 */ /* 0x000fe40000201400 */
[----:B------:R-:W-:Y:S02]  /*6e00*/  I2FP.F32.S32 R136, R136 ;  /* 0x0000008800887245 */ /* 0x000fe40000201400 */
[----:B------:R-:W-:Y:S01]  /*6e10*/  IADD3 R213, PT, PT, R197, -0x20, -R186 ;  /* 0xffffffe0c5d57810 */ /* 0x000fe20007ffe8ba */
[-C--:B------:R-:W-:Y:S01]  /*6e20*/  FFMA.FTZ R22, R137, -R0.reuse, R22 ;  /* 0x8000000089167223 */ /* 0x080fe20000010016 */
[--C-:B------:R-:W-:Y:S01]  /*6e30*/  IADD3 R137, PT, PT, R196, -0x28, -R186.reuse ;  /* 0xffffffd8c4897810 */ /* 0x100fe20007ffe8ba */
[----:B------:R-:W-:Y:S01]  /*6e40*/  FFMA.FTZ R21, R136, -R0, R21 ;  /* 0x8000000088157223 */ /* 0x000fe20000010015 */
[C-C-:B------:R-:W-:Y:S02]  /*6e50*/  IADD3 R136, PT, PT, R196.reuse, -0x29, -R186.reuse ;  /* 0xffffffd7c4887810 */ /* 0x140fe40007ffe8ba */
[----:B------:R-:W-:Y:S02]  /*6e60*/  IABS R137, R137 ;  /* 0x0000008900897213 */ /* 0x000fe40000000000 */
[----:B------:R-:W-:Y:S02]  /*6e70*/  IABS R136, R136 ;  /* 0x0000008800887213 */ /* 0x000fe40000000000 */
[----:B------:R-:W-:Y:S02]  /*6e80*/  I2FP.F32.S32 R137, R137 ;  /* 0x0000008900897245 */ /* 0x000fe40000201400 */
[----:B------:R-:W-:Y:S02]  /*6e90*/  IADD3 R138, PT, PT, R196, -0x19, -R186 ;  /* 0xffffffe7c48a7810 */ /* 0x000fe40007ffe8ba */
[----:B------:R-:W-:Y:S01]  /*6ea0*/  IABS R213, R213 ;  /* 0x000000d500d57213 */ /* 0x000fe20000000000 */
[----:B------:R-:W-:Y:S01]  /*6eb0*/  FFMA.FTZ R26, R137, -R0, R26 ;  /* 0x80000000891a7223 */ /* 0x000fe2000001001a */
[----:B------:R-:W-:Y:S02]  /*6ec0*/  I2FP.F32.S32 R136, R136 ;  /* 0x0000008800887245 */ /* 0x000fe40000201400 */
[----:B------:R-:W-:Y:S02]  /*6ed0*/  IABS R216, R216 ;  /* 0x000000d800d87213 */ /* 0x000fe40000000000 */
[----:B------:R-:W-:Y:S01]  /*6ee0*/  IABS R138, R138 ;  /* 0x0000008a008a7213 */ /* 0x000fe20000000000 */
[-C--:B------:R-:W-:Y:S01]  /*6ef0*/  FFMA.FTZ R27, R136, -R0.reuse, R27 ;  /* 0x80000000881b7223 */ /* 0x080fe2000001001b */
[----:B------:R-:W-:Y:S02]  /*6f00*/  I2FP.F32.S32 R213, R213 ;  /* 0x000000d500d57245 */ /* 0x000fe40000201400 */
[----:B------:R-:W-:Y:S02]  /*6f10*/  IADD3 R137, PT, PT, R196, -0x30, -R186 ;  /* 0xffffffd0c4897810 */ /* 0x000fe40007ffe8ba */
[----:B------:R-:W-:Y:S01]  /*6f20*/  I2FP.F32.S32 R218, R215 ;  /* 0x000000d700da7245 */ /* 0x000fe20000201400 */
[----:B------:R-:W-:Y:S01]  /*6f30*/  FFMA.FTZ R20, R213, -R0, R20 ;  /* 0x80000000d5147223 */ /* 0x000fe20000010014 */
[----:B------:R-:W-:Y:S02]  /*6f40*/  I2FP.F32.S32 R215, R216 ;  /* 0x000000d800d77245 */ /* 0x000fe40000201400 */
[----:B------:R-:W-:Y:S01]  /*6f50*/  IADD3 R216, PT, PT, R197, -0x11, -R186 ;  /* 0xffffffefc5d87810 */ /* 0x000fe20007ffe8ba */
[----:B------:R-:W-:Y:S01]  /*6f60*/  FFMA.FTZ R11, R218, -R0, R11 ;  /* 0x80000000da0b7223 */ /* 0x000fe2000001000b */
[----:B------:R-:W-:Y:S01]  /*6f70*/  I2FP.F32.S32 R138, R138 ;  /* 0x0000008a008a7245 */ /* 0x000fe20000201400 */
[-C--:B------:R-:W-:Y:S01]  /*6f80*/  FFMA.FTZ R12, R215, -R0.reuse, R12 ;  /* 0x80000000d70c7223 */ /* 0x080fe2000001000c */
[C-C-:B------:R-:W-:Y:S02]  /*6f90*/  IADD3 R136, PT, PT, R197.reuse, -0x31, -R186.reuse ;  /* 0xffffffcfc5887810 */ /* 0x140fe40007ffe8ba */
[----:B------:R-:W-:Y:S01]  /*6fa0*/  IABS R137, R137 ;  /* 0x0000008900897213 */ /* 0x000fe20000000000 */
[----:B------:R-:W-:Y:S01]  /*6fb0*/  FFMA.FTZ R19, R138, -R0, R19 ;  /* 0x800000008a137223 */ /* 0x000fe20000010013 */
[C-C-:B------:R-:W-:Y:S02]  /*6fc0*/  IADD3 R213, PT, PT, R197.reuse, -0x28, -R186.reuse ;  /* 0xffffffd8c5d57810 */ /* 0x140fe40007ffe8ba */
[C-C-:B------:R-:W-:Y:S02]  /*6fd0*/  IADD3 R132, PT, PT, R196.reuse, -0x31, -R186.reuse ;  /* 0xffffffcfc4847810 */ /* 0x140fe40007ffe8ba */
[C-C-:B------:R-:W-:Y:S02]  /*6fe0*/  IADD3 R214, PT, PT, R196.reuse, -0x11, -R186.reuse ;  /* 0xffffffefc4d67810 */ /* 0x140fe40007ffe8ba */
[----:B------:R-:W-:Y:S02]  /*6ff0*/  IABS R216, R216 ;  /* 0x000000d800d87213 */ /* 0x000fe40000000000 */
[----:B------:R-:W-:Y:S02]  /*7000*/  IABS R136, R136 ;  /* 0x0000008800887213 */ /* 0x000fe40000000000 */
[----:B------:R-:W-:Y:S02]  /*7010*/  I2FP.F32.S32 R137, R137 ;  /* 0x0000008900897245 */ /* 0x000fe40000201400 */
[----:B------:R-:W-:Y:S02]  /*7020*/  IADD3 R138, PT, PT, R197, -0x29, -R186 ;  /* 0xffffffd7c58a7810 */ /* 0x000fe40007ffe8ba */
[----:B------:R-:W-:Y:S01]  /*7030*/  IABS R213, R213 ;  /* 0x000000d500d57213 */ /* 0x000fe20000000000 */
[----:B------:R-:W-:Y:S01]  /*7040*/  FFMA.FTZ R30, R137, -R0, R30 ;  /* 0x80000000891e7223 */ /* 0x000fe2000001001e */
[--C-:B------:R-:W-:Y:S02]  /*7050*/  IADD3 R133, PT, PT, R197, -0x38, -R186.reuse ;  /* 0xffffffc8c5857810 */ /* 0x100fe40007ffe8ba */
[----:B------:R-:W-:Y:S02]  /*7060*/  IABS R132, R132 ;  /* 0x0000008400847213 */ /* 0x000fe40000000000 */
[----:B------:R-:W-:Y:S02]  /*7070*/  IABS R214, R214 ;  /* 0x000000d600d67213 */ /* 0x000fe40000000000 */
[----:B------:R-:W-:Y:S02]  /*7080*/  I2FP.F32.S32 R216, R216 ;  /* 0x000000d800d87245 */ /* 0x000fe40000201400 */
[----:B------:R-:W-:Y:S02]  /*7090*/  IADD3 R215, PT, PT, R196, -0x18, -R186 ;  /* 0xffffffe8c4d77810 */ /* 0x000fe40007ffe8ba */
[----:B------:R-:W-:Y:S01]  /*70a0*/  I2FP.F32.S32 R136, R136 ;  /* 0x0000008800887245 */ /* 0x000fe20000201400 */
[----:B------:R-:W-:Y:S01]  /*70b0*/  FFMA.FTZ R13, R216, -R0, R13 ;  /* 0x80000000d80d7223 */ /* 0x000fe2000001000d */
[----:B------:R-:W-:Y:S02]  /*70c0*/  IABS R138, R138 ;  /* 0x0000008a008a7213 */ /* 0x000fe40000000000 */
[----:B------:R-:W-:Y:S01]  /*70d0*/  I2FP.F32.S32 R213, R213 ;  /* 0x000000d500d57245 */ /* 0x000fe20000201400 */
[----:B------:R-:W-:Y:S01]  /*70e0*/  FFMA.FTZ R29, R136, -R0, R29 ;  /* 0x80000000881d7223 */ /* 0x000fe2000001001d */
[----:B------:R-:W-:Y:S02]  /*70f0*/  IABS R133, R133 ;  /* 0x0000008500857213 */ /* 0x000fe40000000000 */
[----:B------:R-:W-:Y:S01]  /*7100*/  I2FP.F32.S32 R132, R132 ;  /* 0x0000008400847245 */ /* 0x000fe20000201400 */
[----:B------:R-:W-:Y:S01]  /*7110*/  FFMA.FTZ R24, R213, -R0, R24 ;  /* 0x80000000d5187223 */ /* 0x000fe20000010018 */
[----:B------:R-:W-:Y:S02]  /*7120*/  FMNMX3.FTZ R137, R2, R4, R5, !PT ;  /* 0x0000000402897276 */ /* 0x000fe40007810005 */
[----:B------:R-:W-:Y:S01]  /*7130*/  I2FP.F32.S32 R214, R214 ;  /* 0x000000d600d67245 */ /* 0x000fe20000201400 */
[-C--:B------:R-:W-:Y:S01]  /*7140*/  FFMA.FTZ R31, R132, -R0.reuse, R31 ;  /* 0x80000000841f7223 */ /* 0x080fe2000001001f */
[----:B------:R-:W-:Y:S02]  /*7150*/  IABS R215, R215 ;  /* 0x000000d700d77213 */ /* 0x000fe40000000000 */
[----:B------:R-:W-:Y:S01]  /*7160*/  IADD3 R184, PT, PT, R196, -0x21, -R186 ;  /* 0xffffffdfc4b87810 */ /* 0x000fe20007ffe8ba */
[----:B------:R-:W-:Y:S01]  /*7170*/  FFMA.FTZ R15, R214, -R0, R15 ;  /* 0x80000000d60f7223 */ /* 0x000fe2000001000f */
[----:B------:R-:W-:Y:S02]  /*7180*/  I2FP.F32.S32 R138, R138 ;  /* 0x0000008a008a7245 */ /* 0x000fe40000201400 */
[----:B------:R-:W-:Y:S02]  /*7190*/  I2FP.F32.S32 R133, R133 ;  /* 0x0000008500857245 */ /* 0x000fe40000201400 */
[----:B------:R-:W-:Y:S01]  /*71a0*/  FMNMX3.FTZ R136, R3, R6, R7, !PT ;  /* 0x0000000603887276 */ /* 0x000fe20007810007 */
[----:B------:R-:W-:Y:S01]  /*71b0*/  FFMA.FTZ R25, R138, -R0, R25 ;  /* 0x800000008a197223 */ /* 0x000fe20000010019 */
[----:B------:R-:W-:Y:S01]  /*71c0*/  FMNMX3.FTZ R137, R137, R8, R9, !PT ;  /* 0x0000000889897276 */ /* 0x000fe20007810009 */
[----:B------:R-:W-:Y:S01]  /*71d0*/  FFMA.FTZ R32, R133, -R0, R32 ;  /* 0x8000000085207223 */ /* 0x000fe20000010020 */
[----:B------:R-:W-:Y:S02]  /*71e0*/  I2FP.F32.S32 R215, R215 ;  /* 0x000000d700d77245 */ /* 0x000fe40000201400 */
[----:B------:R-:W-:Y:S02]  /*71f0*/  IABS R184, R184 ;  /* 0x000000b800b87213 */ /* 0x000fe40000000000 */
[----:B------:R-:W-:Y:S01]  /*7200*/  IADD3 R213, PT, PT, R197, -0x30, -R186 ;  /* 0xffffffd0c5d57810 */ /* 0x000fe20007ffe8ba */
[----:B------:R-:W-:Y:S01]  /*7210*/  FFMA.FTZ R18, R215, -R0, R18 ;  /* 0x80000000d7127223 */ /* 0x000fe20000010012 */
[--C-:B------:R-:W-:Y:S02]  /*7220*/  IADD3 R132, PT, PT, R196, -0x38, -R186.reuse ;  /* 0xffffffc8c4847810 */ /* 0x100fe40007ffe8ba */
[----:B------:R-:W-:Y:S02]  /*7230*/  FMNMX3.FTZ R136, R136, R10, R11, !PT ;  /* 0x0000000a88887276 */ /* 0x000fe4000781000b */
[----:B------:R-:W-:Y:S02]  /*7240*/  FMNMX3.FTZ R137, R137, R12, R13, !PT ;  /* 0x0000000c89897276 */ /* 0x000fe4000781000d */
[----:B------:R-:W-:Y:S02]  /*7250*/  I2FP.F32.S32 R184, R184 ;  /* 0x000000b800b87245 */ /* 0x000fe40000201400 */
[----:B------:R-:W-:Y:S02]  /*7260*/  IABS R213, R213 ;  /* 0x000000d500d57213 */ /* 0x000fe40000000000 */
[----:B------:R-:W-:Y:S01]  /*7270*/  IADD3 R138, PT, PT, R197, -0x39, -R186 ;  /* 0xffffffc7c58a7810 */ /* 0x000fe20007ffe8ba */
[----:B------:R-:W-:Y:S01]  /*7280*/  FFMA.FTZ R23, R184, -R0, R23 ;  /* 0x80000000b8177223 */ /* 0x000fe20000010017 */
[----:B------:R-:W-:Y:S02]  /*7290*/  IABS R133, R132 ;  /* 0x0000008400857213 */ /* 0x000fe40000000000 */
[----:B------:R-:W-:Y:S02]  /*72a0*/  FMNMX3.FTZ R136, R136, R14, R15, !PT ;  /* 0x0000000e88887276 */ /* 0x000fe4000781000f */
[----:B------:R-:W-:Y:S02]  /*72b0*/  FMNMX3.FTZ R137, R137, R16, R17, !PT ;  /* 0x0000001089897276 */ /* 0x000fe40007810011 */
[----:B------:R-:W-:Y:S02]  /*72c0*/  I2FP.F32.S32 R213, R213 ;  /* 0x000000d500d57245 */ /* 0x000fe40000201400 */
[----:B------:R-:W-:Y:S02]  /*72d0*/  IABS R138, R138 ;  /* 0x0000008a008a7213 */ /* 0x000fe40000000000 */
[----:B------:R-:W-:Y:S01]  /*72e0*/  I2FP.F32.S32 R133, R133 ;  /* 0x0000008500857245 */ /* 0x000fe20000201400 */
[----:B------:R-:W-:Y:S01]  /*72f0*/  FFMA.FTZ R28, R213, -R0, R28 ;  /* 0x80000000d51c7223 */ /* 0x000fe2000001001c */
[----:B------:R-:W-:Y:S02]  /*7300*/  IADD3 R186, PT, PT, R196, -0x39, -R186 ;  /* 0xffffffc7c4ba7810 */ /* 0x000fe40007ffe8ba */
[----:B------:R-:W-:Y:S01]  /*7310*/  FMNMX3.FTZ R136, R136, R18, R19, !PT ;  /* 0x0000001288887276 */ /* 0x000fe20007810013 */
[----:B------:R-:W-:Y:S01]  /*7320*/  FFMA.FTZ R34, R133, -R0, R34 ;  /* 0x8000000085227223 */ /* 0x000fe20000010022 */
[----:B------:R-:W-:Y:S02]  /*7330*/  FMNMX3.FTZ R137, R137, R20, R21, !PT ;  /* 0x0000001489897276 */ /* 0x000fe40007810015 */
[----:B------:R-:W-:Y:S02]  /*7340*/  I2FP.F32.S32 R138, R138 ;  /* 0x0000008a008a7245 */ /* 0x000fe40000201400 */
[----:B------:R-:W-:Y:S02]  /*7350*/  IABS R132, R186 ;  /* 0x000000ba00847213 */ /* 0x000fe40000000000 */
[----:B------:R-:W-:Y:S01]  /*7360*/  FMNMX3.FTZ R136, R136, R22, R23, !PT ;  /* 0x0000001688887276 */ /* 0x000fe20007810017 */
[----:B------:R-:W-:Y:S01]  /*7370*/  FFMA.FTZ R33, R138, -R0, R33 ;  /* 0x800000008a217223 */ /* 0x000fe20000010021 */
[----:B------:R-:W-:Y:S02]  /*7380*/  FMNMX3.FTZ R133, R137, R24, R25, !PT ;  /* 0x0000001889857276 */ /* 0x000fe40007810019 */
[----:B------:R-:W-:Y:S02]  /*7390*/  I2FP.F32.S32 R132, R132 ;  /* 0x0000008400847245 */ /* 0x000fe40000201400 */
[----:B------:R-:W-:Y:S02]  /*73a0*/  FMNMX3.FTZ R137, R136, R26, R27, !PT ;  /* 0x0000001a88897276 */ /* 0x000fe4000781001b */
[----:B------:R-:W-:Y:S01]  /*73b0*/  FMNMX3.FTZ R133, R133, R28, R29, !PT ;  /* 0x0000001c85857276 */ /* 0x000fe2000781001d */
[----:B------:R-:W-:Y:S01]  /*73c0*/  FFMA.FTZ R35, R132, -R0, R35 ;  /* 0x8000000084237223 */ /* 0x000fe20000010023 */
[----:B------:R-:W-:Y:S02]  /*73d0*/  FMNMX3.FTZ R137, R137, R30, R31, !PT ;  /* 0x0000001e89897276 */ /* 0x000fe4000781001f */
[----:B------:R-:W-:Y:S01]  /*73e0*/  FMNMX3.FTZ R136, R133, R32, R33, !PT ;  /* 0x0000002085887276 */ /* 0x000fe20007810021 */
[----:B------:R-:W-:Y:S06]  /*73f0*/  @P4 BRA `(.L_x_253) ;  /* 0xffffffe400844947 */ /* 0x000fec000383ffff */
.L_x_252:
        /* <DEDUP_REMOVED lines=10> */
[----:B-1----:R-:W-:Y:S02]  /*74a0*/  FMNMX.FTZ R133, R138, R133, !PT ;  /* 0x000000858a857209 */ /* 0x002fe40007810000 */
[----:B--2---:R-:W-:Y:S03]  /*74b0*/  FMNMX.FTZ R132, R135, R132, !PT ;  /* 0x0000008487847209 */ /* 0x004fe60007810000 */
[C---:B------:R-:W-:Y:S01]  /*74c0*/  FADD.FTZ R2, -R133.reuse, R2 ;  /* 0x0000000285027221 */ /* 0x040fe20000010100 */
[C---:B------:R-:W-:Y:S01]  /*74d0*/  FMUL.FTZ R165, R133.reuse, UR4 ;  /* 0x0000000485a57c20 */ /* 0x040fe20008410000 */
[----:B------:R-:W-:Y:S02]  /*74e0*/  FSETP.NEU.FTZ.AND P2, PT, R133, -INF , PT ;  /* 0xff8000008500780b */ /* 0x000fe40003f5d000 */
[----:B------:R-:W-:Y:S01]  /*74f0*/  FMUL.FTZ R134, R2, UR4 ;  /* 0x0000000402867c20 */ /* 0x000fe20008410000 */
[C---:B------:R-:W-:Y:S01]  /*7500*/  FADD.FTZ R2, -R132.reuse, R3 ;  /* 0x0000000384027221 */ /* 0x040fe20000010100 */
[----:B------:R-:W-:Y:S01]  /*7510*/  FSEL R165, R165, RZ, P2 ;  /* 0x000000ffa5a57208 */ /* 0x000fe20001000000 */
[C---:B------:R-:W-:Y:S01]  /*7520*/  FMUL.FTZ R163, R132.reuse, UR4 ;  /* 0x0000000484a37c20 */ /* 0x040fe20008410000 */
[----:B------:R-:W-:Y:S01]  /*7530*/  FSETP.NEU.FTZ.AND P2, PT, R132, -INF , PT ;  /* 0xff8000008400780b */ /* 0x000fe20003f5d000 */
[----:B------:R-:W-:Y:S01]  /*7540*/  FMUL.FTZ R136, R2, UR4 ;  /* 0x0000000402887c20 */ /* 0x000fe20008410000 */
[----:B------:R-:W1:Y:S01]  /*7550*/  MUFU.EX2 R3, R134 ;  /* 0x0000008600037308 */ /* 0x000e620000000800 */
[--C-:B------:R-:W-:Y:S01]  /*7560*/  FFMA.FTZ R164, R4, UR4, -R165.reuse ;  /* 0x0000000404a47c23 */ /* 0x100fe200080108a5 */
[----:B------:R-:W-:Y:S01]  /*7570*/  FSEL R163, R163, RZ, P2 ;  /* 0x000000ffa3a37208 */ /* 0x000fe20001000000 */
[--C-:B------:R-:W-:Y:S01]  /*7580*/  FFMA.FTZ R162, R5, UR4, -R165.reuse ;  /* 0x0000000405a27c23 */ /* 0x100fe200080108a5 */
[--C-:B------:R-:W-:Y:S01]  /*7590*/  FFMA.FTZ R160, R8, UR4, -R165.reuse ;  /* 0x0000000408a07c23 */ /* 0x100fe200080108a5 */
[----:B------:R-:W-:Y:S01]  /*75a0*/  FFMA.FTZ R159, R9, UR4, -R165 ;  /* 0x00000004099f7c23 */ /* 0x000fe200080108a5 */
[----:B------:R-:W-:Y:S01]  /*75b0*/  MOV R135, R206 ;  /* 0x000000ce00877202 */ /* 0x000fe20000000f00 */
[--C-:B------:R-:W-:Y:S03]  /*75c0*/  FFMA.FTZ R161, R6, UR4, -R163.reuse ;  /* 0x0000000406a17c23 */ /* 0x100fe600080108a3 */
[----:B------:R2:W3:Y:S01]  /*75d0*/  MUFU.EX2 R2, R136 ;  /* 0x0000008800027308 */ /* 0x0004e20000000800 */
[--C-:B------:R-:W-:Y:S01]  /*75e0*/  FFMA.FTZ R158, R7, UR4, -R163.reuse ;  /* 0x00000004079e7c23 */ /* 0x100fe200080108a3 */
[--C-:B------:R-:W-:Y:S01]  /*75f0*/  FFMA.FTZ R157, R10, UR4, -R163.reuse ;  /* 0x000000040a9d7c23 */ /* 0x100fe200080108a3 */
[----:B------:R-:W-:Y:S01]  /*7600*/  FFMA.FTZ R156, R11, UR4, -R163 ;  /* 0x000000040b9c7c23 */ /* 0x000fe200080108a3 */
[----:B------:R-:W-:Y:S01]  /*7610*/  @P0 IADD3 R135, PT, PT, R207, -0x40, RZ ;  /* 0xffffffc0cf870810 */ /* 0x000fe20007ffe0ff */
[--C-:B------:R-:W-:Y:S01]  /*7620*/  FFMA.FTZ R186, R24, UR4, -R165.reuse ;  /* 0x0000000418ba7c23 */ /* 0x100fe200080108a5 */
[----:B------:R-:W-:Y:S01]  /*7630*/  FFMA.FTZ R187, R25, UR4, -R165 ;  /* 0x0000000419bb7c23 */ /* 0x000fe200080108a5 */
[--C-:B------:R-:W-:Y:S03]  /*7640*/  FFMA.FTZ R188, R26, UR4, -R163.reuse ;  /* 0x000000041abc7c23 */ /* 0x100fe600080108a3 */
[----:B------:R-:W-:Y:S01]  /*7650*/  MUFU.EX2 R164, R164 ;  /* 0x000000a400a47308 */ /* 0x000fe20000000800 */
[----:B------:R-:W-:Y:S01]  /*7660*/  LDSM.16.MT88.4 R144, [R135] ;  /* 0x000000008790783b */ /* 0x000fe20000004200 */
[C---:B-1----:R-:W-:Y:S01]  /*7670*/  FMUL.FTZ R4, R3.reuse, R128 ;  /* 0x0000008003047220 */ /* 0x042fe20000410000 */
[C---:B------:R-:W-:Y:S01]  /*7680*/  FMUL.FTZ R5, R3.reuse, R129 ;  /* 0x0000008103057220 */ /* 0x040fe20000410000 */
[C---:B------:R-:W-:Y:S01]  /*7690*/  FMUL.FTZ R8, R3.reuse, R124 ;  /* 0x0000007c03087220 */ /* 0x040fe20000410000 */
[C---:B------:R-:W-:Y:S01]  /*76a0*/  FMUL.FTZ R9, R3.reuse, R125 ;  /* 0x0000007d03097220 */ /* 0x040fe20000410000 */
[----:B------:R-:W-:Y:S01]  /*76b0*/  IADD3 R134, PT, PT, R172, R135, RZ ;  /* 0x00000087ac867210 */ /* 0x000fe20007ffe0ff */
[C---:B------:R-:W-:Y:S03]  /*76c0*/  FMUL.FTZ R36, R3.reuse, R36 ;  /* 0x0000002403247220 */ /* 0x040fe60000410000 */
[----:B------:R-:W1:Y:S01]  /*76d0*/  MUFU.EX2 R162, R162 ;  /* 0x000000a200a27308 */ /* 0x000e620000000800 */
[----:B--2---:R-:W2:Y:S01]  /*76e0*/  LDSM.16.MT88.4 R136, [R178+0x12000] ;  /* 0x01200000b288783b */ /* 0x004ea20000004200 */
[C---:B---3--:R-:W-:Y:S01]  /*76f0*/  FMUL.FTZ R6, R2.reuse, R130 ;  /* 0x0000008202067220 */ /* 0x048fe20000410000 */
[C---:B------:R-:W-:Y:S01]  /*7700*/  FMUL.FTZ R7, R2.reuse, R131 ;  /* 0x0000008302077220 */ /* 0x040fe20000410000 */
[C---:B------:R-:W-:Y:S01]  /*7710*/  FMUL.FTZ R10, R2.reuse, R126 ;  /* 0x0000007e020a7220 */ /* 0x040fe20000410000 */
[C---:B------:R-:W-:Y:S01]  /*7720*/  FMUL.FTZ R11, R2.reuse, R127 ;  /* 0x0000007f020b7220 */ /* 0x040fe20000410000 */
[----:B------:R-:W-:Y:S01]  /*7730*/  FMUL.FTZ R37, R3, R37 ;  /* 0x0000002503257220 */ /* 0x000fe20000410000 */
[C---:B------:R-:W-:Y:S03]  /*7740*/  FMUL.FTZ R38, R2.reuse, R38 ;  /* 0x0000002602267220 */ /* 0x040fe60000410000 */
[----:B------:R-:W-:Y:S01]  /*7750*/  MUFU.EX2 R161, R161 ;  /* 0x000000a100a17308 */ /* 0x000fe20000000800 */
[----:B------:R-:W3:Y:S01]  /*7760*/  LDSM.16.MT88.4 R124, [R134] ;  /* 0x00000000867c783b */ /* 0x000ee20000004200 */
[----:B------:R-:W-:Y:S01]  /*7770*/  FMUL.FTZ R39, R2, R39 ;  /* 0x0000002702277220 */ /* 0x000fe20000410000 */
[----:B------:R-:W-:Y:S01]  /*7780*/  FFMA.FTZ R189, R27, UR4, -R163 ;  /* 0x000000041bbd7c23 */ /* 0x000fe200080108a3 */
[--C-:B------:R-:W-:Y:S01]  /*7790*/  FFMA.FTZ R190, R28, UR4, -R165.reuse ;  /* 0x000000041cbe7c23 */ /* 0x100fe200080108a5 */
[----:B------:R-:W-:Y:S01]  /*77a0*/  FFMA.FTZ R191, R29, UR4, -R165 ;  /* 0x000000041dbf7c23 */ /* 0x000fe200080108a5 */
[--C-:B------:R-:W-:Y:S01]  /*77b0*/  FFMA.FTZ R213, R30, UR4, -R163.reuse ;  /* 0x000000041ed57c23 */ /* 0x100fe200080108a3 */
[----:B------:R-:W-:Y:S03]  /*77c0*/  FFMA.FTZ R214, R31, UR4, -R163 ;  /* 0x000000041fd67c23 */ /* 0x000fe600080108a3 */
[----:B------:R-:W4:Y:S01]  /*77d0*/  MUFU.EX2 R158, R158 ;  /* 0x0000009e009e7308 */ /* 0x000f220000000800 */
[----:B-1----:R-:W-:Y:S01]  /*77e0*/  F2FP.F16.F32.PACK_AB R128, R162, R164 ;  /* 0x000000a4a280723e */ /* 0x002fe200000000ff */
[----:B------:R-:W-:Y:S01]  /*77f0*/  LDSM.16.MT88.4 R24, [R134+0x1000] ;  /* 0x001000008618783b */ /* 0x000fe20000004200 */
[----:B------:R-:W-:Y:S01]  /*7800*/  FFMA.FTZ R215, R32, UR4, -R165 ;  /* 0x0000000420d77c23 */ /* 0x000fe200080108a5 */
[----:B------:R-:W-:Y:S01]  /*7810*/  FFMA.FTZ R217, R34, UR4, -R163 ;  /* 0x0000000422d97c23 */ /* 0x000fe200080108a3 */
[C---:B------:R-:W-:Y:S01]  /*7820*/  FMUL.FTZ R40, R3.reuse, R40 ;  /* 0x0000002803287220 */ /* 0x040fe20000410000 */
[C---:B------:R-:W-:Y:S01]  /*7830*/  FMUL.FTZ R41, R3.reuse, R41 ;  /* 0x0000002903297220 */ /* 0x040fe20000410000 */
[C---:B------:R-:W-:Y:S03]  /*7840*/  FMUL.FTZ R42, R2.reuse, R42 ;  /* 0x0000002a022a7220 */ /* 0x040fe60000410000 */
[----:B------:R-:W-:Y:S01]  /*7850*/  MUFU.EX2 R160, R160 ;  /* 0x000000a000a07308 */ /* 0x000fe20000000800 */
[C---:B------:R-:W-:Y:S01]  /*7860*/  FMUL.FTZ R43, R2.reuse, R43 ;  /* 0x0000002b022b7220 */ /* 0x040fe20000410000 */
[----:B------:R-:W-:Y:S01]  /*7870*/  LDSM.16.MT88.4 R28, [R177+0x13800] ;  /* 0x01380000b11c783b */ /* 0x000fe20000004200 */
[C---:B------:R-:W-:Y:S01]  /*7880*/  FMUL.FTZ R44, R3.reuse, R44 ;  /* 0x0000002c032c7220 */ /* 0x040fe20000410000 */
[C---:B------:R-:W-:Y:S01]  /*7890*/  FMUL.FTZ R45, R3.reuse, R45 ;  /* 0x0000002d032d7220 */ /* 0x040fe20000410000 */
[C---:B------:R-:W-:Y:S01]  /*78a0*/  FMUL.FTZ R46, R2.reuse, R46 ;  /* 0x0000002e022e7220 */ /* 0x040fe20000410000 */
[----:B------:R-:W-:Y:S01]  /*78b0*/  FMUL.FTZ R47, R2, R47 ;  /* 0x0000002f022f7220 */ /* 0x000fe20000410000 */
[C---:B------:R-:W-:Y:S03]  /*78c0*/  FMUL.FTZ R48, R3.reuse, R48 ;  /* 0x0000003003307220 */ /* 0x040fe60000410000 */
[----:B------:R-:W1:Y:S01]  /*78d0*/  MUFU.EX2 R159, R159 ;  /* 0x0000009f009f7308 */ /* 0x000e620000000800 */
[----:B----4-:R-:W-:Y:S01]  /*78e0*/  F2FP.F16.F32.PACK_AB R129, R158, R161 ;  /* 0x000000a19e81723e */ /* 0x010fe200000000ff */
        /* <DEDUP_REMOVED lines=15> */
[----:B-1----:R-:W-:Y:S01]  /*79e0*/  F2FP.F16.F32.PACK_AB R130, R159, R160 ;  /* 0x000000a09f82723e */ /* 0x002fe200000000ff */
        /* <DEDUP_REMOVED lines=14> */
[C---:B------:R-:W-:Y:S01]  /*7ad0*/  FMUL.FTZ R76, R3.reuse, R76 ;  /* 0x0000004c034c7220 */ /* 0x040fe20000410000 */
[----:B----4-:R-:W-:Y:S01]  /*7ae0*/  F2FP.F16.F32.PACK_AB R131, R156, R157 ;  /* 0x0000009d9c83723e */ /* 0x010fe200000000ff */
[C---:B------:R-:W-:Y:S01]  /*7af0*/  FMUL.FTZ R77, R3.reuse, R77 ;  /* 0x0000004d034d7220 */ /* 0x040fe20000410000 */
[C---:B------:R-:W-:Y:S01]  /*7b00*/  FMUL.FTZ R78, R2.reuse, R78 ;  /* 0x0000004e024e7220 */ /* 0x040fe20000410000 */
[C---:B------:R-:W-:Y:S01]  /*7b10*/  FMUL.FTZ R79, R2.reuse, R79 ;  /* 0x0000004f024f7220 */ /* 0x040fe20000410000 */
[C---:B------:R-:W-:Y:S01]  /*7b20*/  FMUL.FTZ R80, R3.reuse, R80 ;  /* 0x0000005003507220 */ /* 0x040fe20000410000 */
[C---:B------:R-:W-:Y:S01]  /*7b30*/  FMUL.FTZ R81, R3.reuse, R81 ;  /* 0x0000005103517220 */ /* 0x040fe20000410000 */
[C---:B------:R-:W-:Y:S01]  /*7b40*/  FMUL.FTZ R82, R2.reuse, R82 ;  /* 0x0000005202527220 */ /* 0x040fe20000410000 */
[C---:B--2---:R-:W-:Y:S01]  /*7b50*/  HMMA.16816.F32 R4, R128.reuse, R136, R4 ;  /* 0x000000888004723c */ /* 0x044fe20000001804 */
[----:B------:R-:W-:Y:S04]  /*7b60*/  MUFU.EX2 R186, R186 ;  /* 0x000000ba00ba7308 */ /* 0x000fe80000000800 */
[C---:B------:R-:W-:Y:S01]  /*7b70*/  FMUL.FTZ R83, R2.reuse, R83 ;  /* 0x0000005302537220 */ /* 0x040fe20000410000 */
[C---:B------:R-:W-:Y:S01]  /*7b80*/  FMUL.FTZ R84, R3.reuse, R84 ;  /* 0x0000005403547220 */ /* 0x040fe20000410000 */
[C---:B------:R-:W-:Y:S01]  /*7b90*/  FMUL.FTZ R85, R3.reuse, R85 ;  /* 0x0000005503557220 */ /* 0x040fe20000410000 */
[C---:B------:R-:W-:Y:S01]  /*7ba0*/  HMMA.16816.F32 R8, R128.reuse, R138, R8 ;  /* 0x0000008a8008723c */ /* 0x040fe20000001808 */
[----:B------:R-:W1:Y:S02]  /*7bb0*/  LDSM.16.MT88.4 R136, [R178+0x14000] ;  /* 0x01400000b288783b */ /* 0x000e640000004200 */
[----:B------:R-:W-:Y:S01]  /*7bc0*/  MUFU.EX2 R187, R187 ;  /* 0x000000bb00bb7308 */ /* 0x000fe20000000800 */
[C---:B------:R-:W-:Y:S01]  /*7bd0*/  FMUL.FTZ R86, R2.reuse, R86 ;  /* 0x0000005602567220 */ /* 0x040fe20000410000 */
[C---:B------:R-:W-:Y:S01]  /*7be0*/  FMUL.FTZ R87, R2.reuse, R87 ;  /* 0x0000005702577220 */ /* 0x040fe20000410000 */
[C---:B------:R-:W-:Y:S01]  /*7bf0*/  FMUL.FTZ R88, R3.reuse, R88 ;  /* 0x0000005803587220 */ /* 0x040fe20000410000 */
[C---:B------:R-:W-:Y:S01]  /*7c00*/  FMUL.FTZ R89, R3.reuse, R89 ;  /* 0x0000005903597220 */ /* 0x040fe20000410000 */
[C---:B------:R-:W-:Y:S01]  /*7c10*/  FMUL.FTZ R90, R2.reuse, R90 ;  /* 0x0000005a025a7220 */ /* 0x040fe20000410000 */
[C---:B------:R-:W-:Y:S04]  /*7c20*/  HMMA.16816.F32 R36, R128.reuse, R140, R36 ;  /* 0x0000008c8024723c */ /* 0x040fe80000001824 */
[----:B------:R-:W-:Y:S01]  /*7c30*/  MUFU.EX2 R188, R188 ;  /* 0x000000bc00bc7308 */ /* 0x000fe20000000800 */
[C---:B------:R-:W-:Y:S01]  /*7c40*/  FMUL.FTZ R91, R2.reuse, R91 ;  /* 0x0000005b025b7220 */ /* 0x040fe20000410000 */
[C---:B------:R-:W-:Y:S01]  /*7c50*/  FMUL.FTZ R92, R3.reuse, R92 ;  /* 0x0000005c035c7220 */ /* 0x040fe20000410000 */
[C---:B------:R-:W-:Y:S01]  /*7c60*/  FMUL.FTZ R93, R3.reuse, R93 ;  /* 0x0000005d035d7220 */ /* 0x040fe20000410000 */
[C---:B------:R-:W-:Y:S01]  /*7c70*/  FMUL.FTZ R94, R2.reuse, R94 ;  /* 0x0000005e025e7220 */ /* 0x040fe20000410000 */
[C---:B------:R-:W-:Y:S01]  /*7c80*/  FMUL.FTZ R95, R2.reuse, R95 ;  /* 0x0000005f025f7220 */ /* 0x040fe20000410000 */
[C---:B------:R-:W-:Y:S01]  /*7c90*/  HMMA.16816.F32 R40, R128.reuse, R142, R40 ;  /* 0x0000008e8028723c */ /* 0x040fe20000001828 */
[----:B------:R-:W2:Y:S03]  /*7ca0*/  LDSM.16.MT88.4 R140, [R177+0x14000] ;  /* 0x01400000b18c783b */ /* 0x000ea60000004200 */
        /* <DEDUP_REMOVED lines=14> */
[----:B------:R-:W-:Y:S03]  /*7d90*/  LDSM.16.MT88.4 R144, [R134+0x800] ;  /* 0x000800008690783b */ /* 0x000fe60000004200 */
[----:B------:R-:W-:Y:S01]  /*7da0*/  MUFU.EX2 R191, R191 ;  /* 0x000000bf00bf7308 */ /* 0x000fe20000000800 */
[C---:B------:R-:W-:Y:S01]  /*7db0*/  FMUL.FTZ R106, R2.reuse, R106 ;  /* 0x0000006a026a7220 */ /* 0x040fe20000410000 */
[----:B------:R-:W-:Y:S01]  /*7dc0*/  FMUL.FTZ R107, R2, R107 ;  /* 0x0000006b026b7220 */ /* 0x000fe20000410000 */
[--C-:B------:R-:W-:Y:S01]  /*7dd0*/  FFMA.FTZ R166, R12, UR4, -R165.reuse ;  /* 0x000000040ca67c23 */ /* 0x100fe200080108a5 */
[----:B------:R-:W-:Y:S01]  /*7de0*/  FMUL.FTZ R12, R3, R120 ;  /* 0x00000078030c7220 */ /* 0x000fe20000410000 */
[----:B------:R-:W-:Y:S01]  /*7df0*/  FFMA.FTZ R167, R13, UR4, -R165 ;  /* 0x000000040da77c23 */ /* 0x000fe200080108a5 */
[C---:B---3--:R-:W-:Y:S04]  /*7e00*/  HMMA.16816.F32 R52, R128.reuse, R124, R52 ;  /* 0x0000007c8034723c */ /* 0x048fe80000001834 */
[----:B------:R-:W-:Y:S01]  /*7e10*/  MUFU.EX2 R213, R213 ;  /* 0x000000d500d57308 */ /* 0x000fe20000000800 */
[----:B------:R-:W-:Y:S01]  /*7e20*/  FMUL.FTZ R13, R3, R121 ;  /* 0x00000079030d7220 */ /* 0x000fe20000410000 */
[--C-:B------:R-:W-:Y:S01]  /*7e30*/  FFMA.FTZ R169, R14, UR4, -R163.reuse ;  /* 0x000000040ea97c23 */ /* 0x100fe200080108a3 */
[C---:B------:R-:W-:Y:S01]  /*7e40*/  FMUL.FTZ R14, R2.reuse, R122 ;  /* 0x0000007a020e7220 */ /* 0x040fe20000410000 */
[----:B------:R-:W-:Y:S01]  /*7e50*/  FFMA.FTZ R168, R15, UR4, -R163 ;  /* 0x000000040fa87c23 */ /* 0x000fe200080108a3 */
[C---:B------:R-:W-:Y:S01]  /*7e60*/  FMUL.FTZ R15, R2.reuse, R123 ;  /* 0x0000007b020f7220 */ /* 0x040fe20000410000 */
[C---:B------:R-:W-:Y:S01]  /*7e70*/  HMMA.16816.F32 R56, R128.reuse, R126, R56 ;  /* 0x0000007e8038723c */ /* 0x040fe20000001838 */
[----:B------:R-:W3:Y:S03]  /*7e80*/  LDSM.16.MT88.4 R124, [R135+0x2000] ;  /* 0x00200000877c783b */ /* 0x000ee60000004200 */
[----:B------:R-:W-:Y:S01]  /*7e90*/  MUFU.EX2 R166, R166 ;  /* 0x000000a600a67308 */ /* 0x000fe20000000800 */
[C---:B------:R-:W-:Y:S01]  /*7ea0*/  FMUL.FTZ R108, R3.reuse, R108 ;  /* 0x0000006c036c7220 */ /* 0x040fe20000410000 */
[----:B------:R-:W-:Y:S01]  /*7eb0*/  FMUL.FTZ R109, R3, R109 ;  /* 0x0000006d036d7220 */ /* 0x000fe20000410000 */
[C---:B------:R-:W-:Y:S01]  /*7ec0*/  FMUL.FTZ R110, R2.reuse, R110 ;  /* 0x0000006e026e7220 */ /* 0x040fe20000410000 */
[----:B------:R-:W-:Y:S01]  /*7ed0*/  FMUL.FTZ R111, R2, R111 ;  /* 0x0000006f026f7220 */ /* 0x000fe20000410000 */
[--C-:B------:R-:W-:Y:S01]  /*7ee0*/  FFMA.FTZ R170, R16, UR4, -R165.reuse ;  /* 0x0000000410aa7c23 */ /* 0x100fe200080108a5 */
[C---:B-1----:R-:W-:Y:S01]  /*7ef0*/  HMMA.16816.F32 R60, R128.reuse, R136, R60 ;  /* 0x00000088803c723c */ /* 0x042fe2000000183c */
[----:B------:R-:W-:Y:S03]  /*7f00*/  LDSM.16.MT88.4 R120, [R178+0x12800] ;  /* 0x01280000b278783b */ /* 0x000fe60000004200 */
[----:B------:R-:W1:Y:S01]  /*7f10*/  MUFU.EX2 R167, R167 ;  /* 0x000000a700a77308 */ /* 0x000e620000000800 */
[----:B------:R-:W-:Y:S01]  /*7f20*/  FFMA.FTZ R171, R17, UR4, -R165 ;  /* 0x0000000411ab7c23 */ /* 0x000fe200080108a5 */
[--C-:B------:R-:W-:Y:S01]  /*7f30*/  FFMA.FTZ R184, R18, UR4, -R163.reuse ;  /* 0x0000000412b87c23 */ /* 0x100fe200080108a3 */
[----:B------:R-:W-:Y:S01]  /*7f40*/  FFMA.FTZ R185, R19, UR4, -R163 ;  /* 0x0000000413b97c23 */ /* 0x000fe200080108a3 */
[C---:B------:R-:W-:Y:S01]  /*7f50*/  FMUL.FTZ R112, R3.reuse, R112 ;  /* 0x0000007003707220 */ /* 0x040fe20000410000 */
[C---:B------:R-:W-:Y:S01]  /*7f60*/  FMUL.FTZ R113, R3.reuse, R113 ;  /* 0x0000007103717220 */ /* 0x040fe20000410000 */
[C---:B------:R-:W-:Y:S01]  /*7f70*/  HMMA.16816.F32 R64, R128.reuse, R138, R64 ;  /* 0x0000008a8040723c */ /* 0x040fe20000001840 */
[----:B------:R-:W4:Y:S03]  /*7f80*/  LDSM.16.MT88.4 R136, [R134+0x2000] ;  /* 0x002000008688783b */ /* 0x000f260000004200 */
[----:B------:R-:W-:Y:S01]  /*7f90*/  MUFU.EX2 R169, R169 ;  /* 0x000000a900a97308 */ /* 0x000fe20000000800 */
[C---:B------:R-:W-:Y:S01]  /*7fa0*/  FMUL.FTZ R114, R2.reuse, R114 ;  /* 0x0000007202727220 */ /* 0x040fe20000410000 */
[C---:B------:R-:W-:Y:S01]  /*7fb0*/  FMUL.FTZ R115, R2.reuse, R115 ;  /* 0x0000007302737220 */ /* 0x040fe20000410000 */
[C---:B------:R-:W-:Y:S01]  /*7fc0*/  FMUL.FTZ R16, R3.reuse, R116 ;  /* 0x0000007403107220 */ /* 0x040fe20000410000 */
[----:B------:R-:W-:Y:S01]  /*7fd0*/  FMUL.FTZ R17, R3, R117 ;  /* 0x0000007503117220 */ /* 0x000fe20000410000 */
[C---:B------:R-:W-:Y:S01]  /*7fe0*/  FMUL.FTZ R18, R2.reuse, R118 ;  /* 0x0000007602127220 */ /* 0x040fe20000410000 */
[C---:B--2---:R-:W-:Y:S04]  /*7ff0*/  HMMA.16816.F32 R68, R128.reuse, R140, R68 ;  /* 0x0000008c8044723c */ /* 0x044fe80000001844 */
[----:B------:R-:W2:Y:S01]  /*8000*/  MUFU.EX2 R168, R168 ;  /* 0x000000a800a87308 */ /* 0x000ea20000000800 */
[----:B-1----:R-:W-:Y:S01]  /*8010*/  F2FP.F16.F32.PACK_AB R116, R167, R166 ;  /* 0x000000a6a774723e */ /* 0x002fe200000000ff */
[C---:B------:R-:W-:Y:S01]  /*8020*/  FMUL.FTZ R19, R2.reuse, R119 ;  /* 0x0000007702137220 */ /* 0x040fe20000410000 */
[----:B------:R-:W-:Y:S01]  /*8030*/  FFMA.FTZ R164, R3, R212, R164 ;  /* 0x000000d403a47223 */ /* 0x000fe200000100a4 */
[----:B------:R-:W-:Y:S01]  /*8040*/  ISETP.GT.AND P2, PT, R205, RZ, PT ;  /* 0x000000ffcd00720c */ /* 0x000fe20003f44270 */
[----:B------:R-:W-:Y:S01]  /*8050*/  FFMA.FTZ R161, R2, R211, R161 ;  /* 0x000000d302a17223 */ /* 0x000fe200000100a1 */
[C---:B------:R-:W-:Y:S01]  /*8060*/  HMMA.16816.F32 R72, R128.reuse, R142, R72 ;  /* 0x0000008e8048723c */ /* 0x040fe20000001848 */
[----:B------:R-:W1:Y:S03]  /*8070*/  LDSM.16.MT88.4 R140, [R178+0x16000] ;  /* 0x01600000b28c783b */ /* 0x000e660000004200 */
[----:B------:R-:W-:Y:S01]  /*8080*/  MUFU.EX2 R170, R170 ;  /* 0x000000aa00aa7308 */ /* 0x000fe20000000800 */
[----:B------:R-:W-:Y:S01]  /*8090*/  FADD.FTZ R3, R162, R164 ;  /* 0x000000a4a2037221 */ /* 0x000fe20000010000 */
[----:B------:R-:W-:Y:S03]  /*80a0*/  FADD.FTZ R158, R158, R161 ;  /* 0x000000a19e9e7221 */ /* 0x000fe60000010000 */
[----:B------:R-:W-:Y:S01]  /*80b0*/  FADD.FTZ R160, R160, R3 ;  /* 0x00000003a0a07221 */ /* 0x000fe20000010000 */
[----:B------:R-:W-:Y:S01]  /*80c0*/  FADD.FTZ R157, R157, R158 ;  /* 0x0000009e9d9d7221 */ /* 0x000fe20000010000 */
[C---:B---3--:R-:W-:Y:S03]  /*80d0*/  HMMA.16816.F32 R76, R128.reuse, R124, R76 ;  /* 0x0000007c804c723c */ /* 0x048fe6000000184c */
[----:B------:R-:W3:Y:S01]  /*80e0*/  MUFU.EX2 R171, R171 ;  /* 0x000000ab00ab7308 */ /* 0x000ee20000000800 */
[----:B--2---:R-:W-:Y:S01]  /*80f0*/  F2FP.F16.F32.PACK_AB R117, R168, R169 ;  /* 0x000000a9a875723e */ /* 0x004fe200000000ff */
[----:B------:R-:W-:Y:S01]  /*8100*/  FADD.FTZ R159, R159, R160 ;  /* 0x000000a09f9f7221 */ /* 0x000fe20000010000 */
[----:B------:R-:W-:Y:S01]  /*8110*/  MOV R3, R132 ;  /* 0x0000008400037202 */ /* 0x000fe20000000f00 */
[----:B------:R-:W-:Y:S01]  /*8120*/  FADD.FTZ R156, R156, R157 ;  /* 0x0000009d9c9c7221 */ /* 0x000fe20000010000 */
[C---:B------:R-:W-:Y:S01]  /*8130*/  HMMA.16816.F32 R80, R128.reuse, R126, R80 ;  /* 0x0000007e8050723c */ /* 0x040fe20000001850 */
[----:B------:R-:W2:Y:S04]  /*8140*/  LDSM.16.MT88.4 R124, [R177+0x16000] ;  /* 0x01600000b17c783b */ /* 0x000ea80000004200 */
[----:B------:R-:W-:Y:S01]  /*8150*/  MUFU.EX2 R184, R184 ;  /* 0x000000b800b87308 */ /* 0x000fe20000000800 */
[----:B------:R-:W-:Y:S01]  /*8160*/  FADD.FTZ R166, R166, R159 ;  /* 0x0000009fa6a67221 */ /* 0x000fe20000010000 */
[----:B------:R-:W-:Y:S03]  /*8170*/  FADD.FTZ R169, R169, R156 ;  /* 0x0000009ca9a97221 */ /* 0x000fe60000010000 */
[----:B------:R-:W-:Y:S01]  /*8180*/  FADD.FTZ R167, R167, R166 ;  /* 0x000000a6a7a77221 */ /* 0x000fe20000010000 */
[C---:B----4-:R-:W-:Y:S04]  /*8190*/  HMMA.16816.F32 R84, R128.reuse, R136, R84 ;  /* 0x000000888054723c */ /* 0x050fe80000001854 */
[----:B------:R-:W4:Y:S01]  /*81a0*/  MUFU.EX2 R185, R185 ;  /* 0x000000b900b97308 */ /* 0x000f220000000800 */
[C---:B---3--:R-:W-:Y:S01]  /*81b0*/  F2FP.F16.F32.PACK_AB R118, R171.reuse, R170 ;  /* 0x000000aaab76723e */ /* 0x048fe200000000ff */
[----:B------:R-:W-:Y:S01]  /*81c0*/  FADD.FTZ R169, R168, R169 ;  /* 0x000000a9a8a97221 */ /* 0x000fe20000010000 */
[----:B------:R-:W-:Y:S01]  /*81d0*/  FADD.FTZ R170, R170, R167 ;  /* 0x000000a7aaaa7221 */ /* 0x000fe20000010000 */
[C---:B------:R-:W-:Y:S01]  /*81e0*/  HMMA.16816.F32 R88, R128.reuse, R138, R88 ;  /* 0x0000008a8058723c */ /* 0x040fe20000001858 */
[----:B------:R-:W3:Y:S05]  /*81f0*/  LDSM.16.MT88.4 R136, [R135+0x4000] ;  /* 0x004000008788783b */ /* 0x000eea0000004200 */
[----:B------:R-:W-:Y:S01]  /*8200*/  MUFU.EX2 R214, R214 ;  /* 0x000000d600d67308 */ /* 0x000fe20000000800 */
[----:B------:R-:W-:Y:S01]  /*8210*/  FADD.FTZ R171, R171, R170 ;  /* 0x000000aaabab7221 */ /* 0x000fe20000010000 */
[C---:B-1----:R-:W-:Y:S08]  /*8220*/  HMMA.16816.F32 R92, R128.reuse, R140, R92 ;  /* 0x0000008c805c723c */ /* 0x042ff0000000185c */
[----:B------:R-:W-:Y:S01]  /*8230*/  MUFU.EX2 R215, R215 ;  /* 0x000000d700d77308 */ /* 0x000fe20000000800 */
[C---:B----4-:R-:W-:Y:S01]  /*8240*/  F2FP.F16.F32.PACK_AB R119, R185.reuse, R184 ;  /* 0x000000b8b977723e */ /* 0x050fe200000000ff */
[----:B------:R-:W-:Y:S01]  /*8250*/  FADD.FTZ R184, R184, R169 ;  /* 0x000000a9b8b87221 */ /* 0x000fe20000010000 */
[C---:B------:R-:W-:Y:S01]  /*8260*/  HMMA.16816.F32 R96, R128.reuse, R142, R96 ;  /* 0x0000008e8060723c */ /* 0x040fe20000001860 */
[----:B------:R-:W1:Y:S06]  /*8270*/  LDSM.16.MT88.4 R140, [R134+0x4000] ;  /* 0x00400000868c783b */ /* 0x000e6c0000004200 */
[----:B------:R-:W-:Y:S01]  /*8280*/  MUFU.EX2 R217, R217 ;  /* 0x000000d900d97308 */ /* 0x000fe20000000800 */
[----:B------:R-:W-:Y:S01]  /*8290*/  FADD.FTZ R185, R185, R184 ;  /* 0x000000b8b9b97221 */ /* 0x000fe20000010000 */
[C---:B--2---:R-:W-:Y:S08]  /*82a0*/  HMMA.16816.F32 R100, R128.reuse, R124, R100 ;  /* 0x0000007c8064723c */ /* 0x044ff00000001864 */
[C---:B------:R-:W-:Y:S01]  /*82b0*/  HMMA.16816.F32 R104, R128.reuse, R126, R104 ;  /* 0x0000007e8068723c */ /* 0x040fe20000001868 */
[----:B------:R-:W2:Y:S07]  /*82c0*/  LDSM.16.MT88.4 R124, [R177+0x12800] ;  /* 0x01280000b17c783b */ /* 0x000eae0000004200 */
[C---:B---3--:R-:W-:Y:S08]  /*82d0*/  HMMA.16816.F32 R108, R128.reuse, R136, R108 ;  /* 0x00000088806c723c */ /* 0x048ff0000000186c */
[C---:B------:R-:W-:Y:S01]  /*82e0*/  HMMA.16816.F32 R12, R128.reuse, R138, R12 ;  /* 0x0000008a800c723c */ /* 0x040fe2000000180c */
[----:B------:R-:W3:Y:S07]  /*82f0*/  LDSM.16.MT88.4 R136, [R135+0x800] ;  /* 0x000800008788783b */ /* 0x000eee0000004200 */
[C---:B-1----:R-:W-:Y:S08]  /*8300*/  HMMA.16816.F32 R112, R128.reuse, R140, R112 ;  /* 0x0000008c8070723c */ /* 0x042ff00000001870 */
[----:B------:R-:W-:Y:S01]  /*8310*/  HMMA.16816.F32 R16, R128, R142, R16 ;  /* 0x0000008e8010723c */ /* 0x000fe20000001810 */
[----:B------:R-:W1:Y:S07]  /*8320*/  LDSM.16.MT88.4 R128, [R135+0x2800] ;  /* 0x002800008780783b */ /* 0x000e6e0000004200 */
[C---:B------:R-:W-:Y:S01]  /*8330*/  HMMA.16816.F32 R4, R116.reuse, R120, R4 ;  /* 0x000000787404723c */ /* 0x040fe20000001804 */
[----:B------:R-:W4:Y:S07]  /*8340*/  LDSM.16.MT88.4 R140, [R134+0x2800] ;  /* 0x00280000868c783b */ /* 0x000f2e0000004200 */
[C---:B------:R-:W-:Y:S01]  /*8350*/  HMMA.16816.F32 R8, R116.reuse, R122, R8 ;  /* 0x0000007a7408723c */ /* 0x040fe20000001808 */
[----:B------:R-:W5:Y:S07]  /*8360*/  LDSM.16.MT88.4 R120, [R178+0x16800] ;  /* 0x01680000b278783b */ /* 0x000f6e0000004200 */
[C---:B--2---:R-:W-:Y:S08]  /*8370*/  HMMA.16816.F32 R36, R116.reuse, R124, R36 ;  /* 0x0000007c7424723c */ /* 0x044ff00000001824 */
[C---:B------:R-:W-:Y:S01]  /*8380*/  HMMA.16816.F32 R40, R116.reuse, R126, R40 ;  /* 0x0000007e7428723c */ /* 0x040fe20000001828 */
[----:B------:R-:W2:Y:S07]  /*8390*/  LDSM.16.MT88.4 R124, [R177+0x16800] ;  /* 0x01680000b17c783b */ /* 0x000eae0000004200 */
[C---:B---3--:R-:W-:Y:S08]  /*83a0*/  HMMA.16816.F32 R44, R116.reuse, R136, R44 ;  /* 0x00000088742c723c */ /* 0x048ff0000000182c */
        /* <DEDUP_REMOVED lines=19> */
[C---:B-1----:R-:W-:Y:S01]  /*84e0*/  HMMA.16816.F32 R76, R116.reuse, R128, R76 ;  /* 0x00000080744c723c */ /* 0x042fe2000000184c */
[----:B------:R-:W-:Y:S02]  /*84f0*/  LDSM.16.MT88.4 R32, [R178+0x15800] ;  /* 0x01580000b220783b */ /* 0x000fe40000004200 */
[----:B------:R-:W1:Y:S05]  /*8500*/  MUFU.EX2 R153, R153 ;  /* 0x0000009900997308 */ /* 0x000e6a0000000800 */
[C---:B------:R-:W-:Y:S01]  /*8510*/  HMMA.16816.F32 R80, R116.reuse, R130, R80 ;  /* 0x000000827450723c */ /* 0x040fe20000001850 */
[----:B------:R-:W3:Y:S04]  /*8520*/  LDSM.16.MT88.4 R128, [R135+0x4800] ;  /* 0x004800008780783b */ /* 0x000ee80000004200 */
[----:B------:R-:W-:Y:S03]  /*8530*/  MUFU.EX2 R154, R154 ;  /* 0x0000009a009a7308 */ /* 0x000fe60000000800 */
[C---:B----4-:R-:W-:Y:S07]  /*8540*/  HMMA.16816.F32 R84, R116.reuse, R140, R84 ;  /* 0x0000008c7454723c */ /* 0x050fee0000001854 */
[----:B------:R-:W4:Y:S01]  /*8550*/  MUFU.EX2 R155, R155 ;  /* 0x0000009b009b7308 */ /* 0x000f220000000800 */
[C---:B-1----:R-:W-:Y:S01]  /*8560*/  F2FP.F16.F32.PACK_AB R20, R153.reuse, R152 ;  /* 0x000000989914723e */ /* 0x042fe200000000ff */
[----:B------:R-:W-:Y:S01]  /*8570*/  FADD.FTZ R152, R152, R171 ;  /* 0x000000ab98987221 */ /* 0x000fe20000010000 */
[C---:B------:R-:W-:Y:S01]  /*8580*/  HMMA.16816.F32 R88, R116.reuse, R142, R88 ;  /* 0x0000008e7458723c */ /* 0x040fe20000001858 */
[----:B------:R-:W-:Y:S06]  /*8590*/  LDSM.16.MT88.4 R140, [R135+0x1000] ;  /* 0x00100000878c783b */ /* 0x000fec0000004200 */
[----:B------:R-:W1:Y:S01]  /*85a0*/  MUFU.EX2 R216, R165 ;  /* 0x000000a500d87308 */ /* 0x000e620000000800 */
[----:B------:R-:W-:Y:S04]  /*85b0*/  FADD.FTZ R153, R153, R152 ;  /* 0x0000009899997221 */ /* 0x000fe80000010000 */
[----:B------:R-:W-:Y:S01]  /*85c0*/  FADD.FTZ R186, R186, R153 ;  /* 0x00000099baba7221 */ /* 0x000fe20000010000 */
[C---:B-----5:R-:W-:Y:S04]  /*85d0*/  HMMA.16816.F32 R92, R116.reuse, R120, R92 ;  /* 0x00000078745c723c */ /* 0x060fe8000000185c */
[----:B------:R-:W5:Y:S01]  /*85e0*/  MUFU.EX2 R218, R163 ;  /* 0x000000a300da7308 */ /* 0x000f620000000800 */
[----:B----4-:R-:W-:Y:S01]  /*85f0*/  F2FP.F16.F32.PACK_AB R21, R155, R154 ;  /* 0x0000009a9b15723e */ /* 0x010fe200000000ff */
[----:B------:R-:W-:Y:S01]  /*8600*/  FADD.FTZ R154, R154, R185 ;  /* 0x000000b99a9a7221 */ /* 0x000fe20000010000 */
[----:B------:R-:W-:Y:S01]  /*8610*/  FADD.FTZ R187, R187, R186 ;  /* 0x000000babbbb7221 */ /* 0x000fe20000010000 */
[C---:B------:R-:W-:Y:S01]  /*8620*/  HMMA.16816.F32 R96, R116.reuse, R122, R96 ;  /* 0x0000007a7460723c */ /* 0x040fe20000001860 */
[----:B------:R-:W4:Y:S02]  /*8630*/  LDSM.16.MT88.4 R120, [R178+0x13000] ;  /* 0x01300000b278783b */ /* 0x000f240000004200 */
[----:B------:R-:W-:Y:S01]  /*8640*/  FADD.FTZ R155, R155, R154 ;  /* 0x0000009a9b9b7221 */ /* 0x000fe20000010000 */
[----:B------:R-:W-:Y:S03]  /*8650*/  FADD.FTZ R2, R190, R187 ;  /* 0x000000bbbe027221 */ /* 0x000fe60000010000 */
[----:B------:R-:W-:Y:S01]  /*8660*/  FADD.FTZ R188, R188, R155 ;  /* 0x0000009bbcbc7221 */ /* 0x000fe20000010000 */
[C---:B--2---:R-:W-:Y:S03]  /*8670*/  HMMA.16816.F32 R100, R116.reuse, R124, R100 ;  /* 0x0000007c7464723c */ /* 0x044fe60000001864 */
[----:B------:R-:W-:Y:S01]  /*8680*/  FADD.FTZ R188, R189, R188 ;  /* 0x000000bcbdbc7221 */ /* 0x000fe20000010000 */
[C---:B------:R-:W-:Y:S04]  /*8690*/  FADD.FTZ R2, R191.reuse, R2 ;  /* 0x00000002bf027221 */ /* 0x040fe80000010000 */
[C---:B------:R-:W-:Y:S01]  /*86a0*/  HMMA.16816.F32 R104, R116.reuse, R126, R104 ;  /* 0x0000007e7468723c */ /* 0x040fe20000001868 */
[----:B------:R-:W2:Y:S07]  /*86b0*/  LDSM.16.MT88.4 R124, [R177+0x13000] ;  /* 0x01300000b17c783b */ /* 0x000eae0000004200 */
[C---:B---3--:R-:W-:Y:S08]  /*86c0*/  HMMA.16816.F32 R108, R116.reuse, R128, R108 ;  /* 0x00000080746c723c */ /* 0x048ff0000000186c */
[C---:B------:R-:W-:Y:S01]  /*86d0*/  HMMA.16816.F32 R12, R116.reuse, R130, R12 ;  /* 0x00000082740c723c */ /* 0x040fe2000000180c */
[----:B------:R-:W3:Y:S07]  /*86e0*/  LDSM.16.MT88.4 R128, [R178+0x15000] ;  /* 0x01500000b280783b */ /* 0x000eee0000004200 */
[C---:B------:R-:W-:Y:S08]  /*86f0*/  HMMA.16816.F32 R112, R116.reuse, R136, R112 ;  /* 0x000000887470723c */ /* 0x040ff00000001870 */
[----:B------:R-:W-:Y:S01]  /*8700*/  HMMA.16816.F32 R16, R116, R138, R16 ;  /* 0x0000008a7410723c */ /* 0x000fe20000001810 */
[----:B------:R-:W1:Y:S07]  /*8710*/  LDSM.16.MT88.4 R116, [R177+0x15000] ;  /* 0x01500000b174783b */ /* 0x000e6e0000004200 */
[C---:B----4-:R-:W-:Y:S01]  /*8720*/  HMMA.16816.F32 R4, R20.reuse, R120, R4 ;  /* 0x000000781404723c */ /* 0x050fe20000001804 */
[----:B------:R-:W4:Y:S07]  /*8730*/  LDSM.16.MT88.4 R136, [R135+0x3000] ;  /* 0x003000008788783b */ /* 0x000f2e0000004200 */
[C---:B------:R-:W-:Y:S01]  /*8740*/  HMMA.16816.F32 R8, R20.reuse, R122, R8 ;  /* 0x0000007a1408723c */ /* 0x040fe20000001808 */
[----:B------:R-:W5:Y:S07]  /*8750*/  LDSM.16.MT88.4 R120, [R178+0x17000] ;  /* 0x01700000b278783b */ /* 0x000f6e0000004200 */
[C---:B--2---:R-:W-:Y:S08]  /*8760*/  HMMA.16816.F32 R36, R20.reuse, R124, R36 ;  /* 0x0000007c1424723c */ /* 0x044ff00000001824 */
[C---:B------:R-:W-:Y:S01]  /*8770*/  HMMA.16816.F32 R40, R20.reuse, R126, R40 ;  /* 0x0000007e1428723c */ /* 0x040fe20000001828 */
[----:B------:R-:W-:Y:S07]  /*8780*/  LDSM.16.MT88.4 R124, [R134+0x5000] ;  /* 0x00500000867c783b */ /* 0x000fee0000004200 */
[C---:B------:R-:W-:Y:S08]  /*8790*/  HMMA.16816.F32 R44, R20.reuse, R140, R44 ;  /* 0x0000008c142c723c */ /* 0x040ff0000000182c */
[C---:B------:R-:W-:Y:S01]  /*87a0*/  HMMA.16816.F32 R48, R20.reuse, R142, R48 ;  /* 0x0000008e1430723c */ /* 0x040fe20000001830 */
[----:B------:R-:W-:Y:S07]  /*87b0*/  LDSM.16.MT88.4 R140, [R177+0x15800] ;  /* 0x01580000b18c783b */ /* 0x000fee0000004200 */
[C---:B------:R-:W-:Y:S08]  /*87c0*/  HMMA.16816.F32 R52, R20.reuse, R24, R52 ;  /* 0x000000181434723c */ /* 0x040ff00000001834 */
[C---:B------:R-:W-:Y:S01]  /*87d0*/  HMMA.16816.F32 R56, R20.reuse, R26, R56 ;  /* 0x0000001a1438723c */ /* 0x040fe20000001838 */
[----:B------:R-:W2:Y:S07]  /*87e0*/  LDSM.16.MT88.4 R24, [R177+0x17000] ;  /* 0x01700000b118783b */ /* 0x000eae0000004200 */
[C---:B---3--:R-:W-:Y:S08]  /*87f0*/  HMMA.16816.F32 R60, R20.reuse, R128, R60 ;  /* 0x00000080143c723c */ /* 0x048ff0000000183c */
[C---:B------:R-:W-:Y:S08]  /*8800*/  HMMA.16816.F32 R64, R20.reuse, R130, R64 ;  /* 0x000000821440723c */ /* 0x040ff00000001840 */
        /* <DEDUP_REMOVED lines=12> */
[C---:B--2---:R-:W-:Y:S08]  /*88d0*/  HMMA.16816.F32 R100, R20.reuse, R24, R100 ;  /* 0x000000181464723c */ /* 0x044ff00000001864 */
[C---:B------:R-:W-:Y:S01]  /*88e0*/  HMMA.16816.F32 R104, R20.reuse, R26, R104 ;  /* 0x0000001a1468723c */ /* 0x040fe20000001868 */
[----:B------:R-:W2:Y:S07]  /*88f0*/  LDSM.16.MT88.4 R24, [R178+0x13800] ;  /* 0x01380000b218783b */ /* 0x000eae0000004200 */
[C---:B-1----:R-:W-:Y:S03]  /*8900*/  HMMA.16816.F32 R108, R20.reuse, R116, R108 ;  /* 0x00000074146c723c */ /* 0x042fe6000000186c */
[----:B------:R-:W-:Y:S02]  /*8910*/  F2FP.F16.F32.PACK_AB R116, R191, R190 ;  /* 0x000000bebf74723e */ /* 0x000fe400000000ff */
[----:B------:R-:W-:Y:S01]  /*8920*/  F2FP.F16.F32.PACK_AB R117, R214, R213 ;  /* 0x000000d5d675723e */ /* 0x000fe200000000ff */
[----:B------:R-:W-:Y:S02]  /*8930*/  FADD.FTZ R213, R213, R188 ;  /* 0x000000bcd5d57221 */ /* 0x000fe40000010000 */
[C---:B------:R-:W-:Y:S03]  /*8940*/  HMMA.16816.F32 R12, R20.reuse, R118, R12 ;  /* 0x00000076140c723c */ /* 0x040fe6000000180c */
[----:B------:R-:W-:Y:S01]  /*8950*/  F2FP.F16.F32.PACK_AB R118, R216, R215 ;  /* 0x000000d7d876723e */ /* 0x000fe200000000ff */
[----:B------:R-:W-:Y:S01]  /*8960*/  FADD.FTZ R214, R214, R213 ;  /* 0x000000d5d6d67221 */ /* 0x000fe20000010000 */
[----:B------:R-:W-:Y:S01]  /*8970*/  F2FP.F16.F32.PACK_AB R119, R218, R217 ;  /* 0x000000d9da77723e */ /* 0x000fe200000000ff */
[----:B------:R-:W-:Y:S01]  /*8980*/  FADD.FTZ R215, R215, R2 ;  /* 0x00000002d7d77221 */ /* 0x000fe20000010000 */
[----:B------:R-:W-:Y:S01]  /*8990*/  IADD3 R2, PT, PT, R205, -0x1, RZ ;  /* 0xffffffffcd027810 */ /* 0x000fe20007ffe0ff */
[C---:B------:R-:W-:Y:S03]  /*89a0*/  HMMA.16816.F32 R112, R20.reuse, R124, R112 ;  /* 0x0000007c1470723c */ /* 0x040fe60000001870 */
[----:B------:R-:W-:Y:S01]  /*89b0*/  FADD.FTZ R211, R217, R214 ;  /* 0x000000d6d9d37221 */ /* 0x000fe20000010000 */
[----:B------:R-:W-:Y:S01]  /*89c0*/  MOV R205, R2 ;  /* 0x0000000200cd7202 */ /* 0x000fe20000000f00 */
[----:B------:R-:W-:Y:S01]  /*89d0*/  FADD.FTZ R212, R216, R215 ;  /* 0x000000d7d8d47221 */ /* 0x000fe20000010000 */
[----:B------:R-:W-:Y:S01]  /*89e0*/  MOV R2, R133 ;  /* 0x0000008500027202 */ /* 0x000fe20000000f00 */
        /* <DEDUP_REMOVED lines=11> */
[----:B------:R-:W3:Y:S07]  /*8aa0*/  LDSM.16.MT88.4 R120, [R135+0x5800] ;  /* 0x005800008778783b */ /* 0x000eee0000004200 */
        /* <DEDUP_REMOVED lines=20> */
.L_x_250:
[----:B------:R-:W1:Y:S01]  /*8bf0*/  SHFL.BFLY PT, R3, R212, 0x2, 0x1f ;  /* 0x0c401f00d4037f89 */ /* 0x000e6200000e0000 */
[C---:B------:R-:W-:Y:S01]  /*8c00*/  SHF.L.U32 R4, R181.reuse, 0x4, RZ ;  /* 0x00000004b5047819 */ /* 0x040fe200000006ff */
[----:B------:R-:W2:Y:S01]  /*8c10*/  LDC R12, c[0x0][0x434] ;  /* 0x00010d00ff0c7b82 */ /* 0x000ea20000000800 */
[C---:B------:R-:W-:Y:S01]  /*8c20*/  LOP3.LUT P3, RZ, R181.reuse, 0x10, RZ, 0xc0, !PT ;  /* 0x00000010b5ff7812 */ /* 0x040fe2000786c0ff */
[----:B------:R-:W3:Y:S01]  /*8c30*/  SHFL.BFLY PT, R0, R211, 0x2, 0x1f ;  /* 0x0c401f00d3007f89 */ /* 0x000ee200000e0000 */
[----:B------:R-:W-:Y:S02]  /*8c40*/  LOP3.LUT R4, R4, 0x1c0, RZ, 0xc0, !PT ;  /* 0x000001c004047812 */ /* 0x000fe400078ec0ff */
[----:B------:R-:W-:Y:S01]  /*8c50*/  LOP3.LUT P4, RZ, R181, 0x8, RZ, 0xc0, !PT ;  /* 0x00000008b5ff7812 */ /* 0x000fe2000788c0ff */
[----:B------:R-:W4:Y:S02]  /*8c60*/  S2R R19, SR_CTAID.Y ;  /* 0x0000000000137919 */ /* 0x000f240000002600 */
[----:B------:R-:W2:Y:S01]  /*8c70*/  LDC R14, c[0x0][0x434] ;  /* 0x00010d00ff0e7b82 */ /* 0x000ea20000000800 */
[----:B------:R-:W2:Y:S07]  /*8c80*/  S2R R21, SR_CTAID.Z ;  /* 0x0000000000157919 */ /* 0x000eae0000002700 */
[----:B------:R-:W2:Y:S01]  /*8c90*/  LDC.U8 R20, c[0x0][0x548] ;  /* 0x00015200ff147b82 */ /* 0x000ea20000000000 */
[----:B-1----:R-:W-:Y:S01]  /*8ca0*/  FADD.FTZ R8, R3, R212 ;  /* 0x000000d403087221 */ /* 0x002fe20000010000 */
[----:B---3--:R-:W-:-:S04]  /*8cb0*/  FADD.FTZ R7, R0, R211 ;  /* 0x000000d300077221 */ /* 0x008fc80000010000 */
[----:B------:R-:W1:Y:S04]  /*8cc0*/  SHFL.BFLY PT, R3, R8, 0x1, 0x1f ;  /* 0x0c201f0008037f89 */ /* 0x000e6800000e0000 */
[----:B------:R-:W3:Y:S01]  /*8cd0*/  SHFL.BFLY PT, R0, R7, 0x1, 0x1f ;  /* 0x0c201f0007007f89 */ /* 0x000ee200000e0000 */
[----:B-1----:R-:W-:Y:S01]  /*8ce0*/  FADD.FTZ R2, R8, R3 ;  /* 0x0000000308027221 */ /* 0x002fe20000010000 */
[----:B------:R-:W-:Y:S02]  /*8cf0*/  SHF.L.U32 R3, R181, 0x1, RZ ;  /* 0x00000001b5037819 */ /* 0x000fe400000006ff */
[----:B------:R-:W-:Y:S01]  /*8d00*/  LOP3.LUT R8, R210, 0x1f8, RZ, 0xc0, !PT ;  /* 0x000001f8d2087812 */ /* 0x000fe200078ec0ff */
[----:B---3--:R-:W-:Y:S01]  /*8d10*/  FADD.FTZ R0, R7, R0 ;  /* 0x0000000007007221 */ /* 0x008fe20000010000 */
[----:B------:R-:W1:Y:S01]  /*8d20*/  MUFU.RCP R6, R2 ;  /* 0x0000000200067308 */ /* 0x000e620000001000 */
[----:B------:R-:W-:-:S02]  /*8d30*/  LOP3.LUT R182, R182, 0x6, R3, 0xf8, !PT ;  /* 0x00000006b6b67812 */ /* 0x000fc400078ef803 */
[----:B------:R-:W-:Y:S02]  /*8d40*/  LOP3.LUT R3, R4, 0x38, R3, 0xf8, !PT ;  /* 0x0000003804037812 */ /* 0x000fe400078ef803 */
[----:B------:R-:W-:Y:S02]  /*8d50*/  FSETP.NE.FTZ.AND P2, PT, R2, RZ, PT ;  /* 0x000000ff0200720b */ /* 0x000fe40003f55000 */
[----:B------:R-:W-:Y:S01]  /*8d60*/  LOP3.LUT R3, R182, R3, RZ, 0xfc, !PT ;  /* 0x00000003b6037212 */ /* 0x000fe200078efcff */
[----:B------:R-:W3:Y:S01]  /*8d70*/  MUFU.RCP R5, R0 ;  /* 0x0000000000057308 */ /* 0x000ee20000001000 */
[----:B------:R-:W-:Y:S02]  /*8d80*/  FSETP.NE.FTZ.AND P1, PT, R0, RZ, PT ;  /* 0x000000ff0000720b */ /* 0x000fe40003f35000 */
[----:B------:R-:W-:Y:S02]  /*8d90*/  LEA R3, R3, UR5, 0x1 ;  /* 0x0000000503037c11 */ /* 0x000fe4000f8e08ff */
[----:B------:R-:W-:-:S02]  /*8da0*/  MOV R4, 0x10 ;  /* 0x0000001000047802 */ /* 0x000fc40000000f00 */
[C---:B------:R-:W-:Y:S02]  /*8db0*/  IADD3 R9, PT, PT, R3.reuse, 0x40, RZ ;  /* 0x0000004003097810 */ /* 0x040fe40007ffe0ff */
[----:B-1----:R-:W-:Y:S02]  /*8dc0*/  FSEL R6, R6, 1, P2 ;  /* 0x3f80000006067808 */ /* 0x002fe40001000000 */
[----:B------:R-:W-:Y:S02]  /*8dd0*/  @P3 IADD3 R9, PT, PT, R3, -0x40, RZ ;  /* 0xffffffc003093810 */ /* 0x000fe40007ffe0ff */
[----:B------:R-:W-:Y:S01]  /*8de0*/  SEL R4, R4, 0xfffffff0, !P0 ;  /* 0xfffffff004047807 */ /* 0x000fe20004000000 */
[C---:B------:R-:W-:Y:S01]  /*8df0*/  FMUL.FTZ R128, R6.reuse, R128 ;  /* 0x0000008006807220 */ /* 0x040fe20000410000 */
[C---:B------:R-:W-:Y:S01]  /*8e00*/  FMUL.FTZ R129, R6.reuse, R129 ;  /* 0x0000008106817220 */ /* 0x040fe20000410000 */
[C---:B------:R-:W-:Y:S01]  /*8e10*/  FMUL.FTZ R124, R6.reuse, R124 ;  /* 0x0000007c067c7220 */ /* 0x040fe20000410000 */
[----:B---3--:R-:W-:Y:S01]  /*8e20*/  FSEL R5, R5, 1, P1 ;  /* 0x3f80000005057808 */ /* 0x008fe20000800000 */
        /* <DEDUP_REMOVED lines=45> */
[----:B------:R-:W-:Y:S01]  /*9100*/  SEL R6, R179, 0xffffffe0, !P4 ;  /* 0xffffffe0b3067807 */ /* 0x000fe20006000000 */
        /* <DEDUP_REMOVED lines=48> */
[----:B------:R-:W-:-:S02]  /*9410*/  IADD3 R7, PT, PT, R3, R6, RZ ;  /* 0x0000000603077210 */ /* 0x000fc40007ffe0ff */
[----:B------:R-:W-:Y:S02]  /*9420*/  IADD3 R15, PT, PT, R6, R9, RZ ;  /* 0x00000009060f7210 */ /* 0x000fe40007ffe0ff */
[----:B------:R-:W-:Y:S02]  /*9430*/  F2FP.F16.F32.PACK_AB R118, R5, R118 ;  /* 0x000000760576723e */ /* 0x000fe400000000ff */
[----:B------:R-:W-:Y:S02]  /*9440*/  IADD3 R5, PT, PT, R3, R4, RZ ;  /* 0x0000000403057210 */ /* 0x000fe40007ffe0ff */
[C---:B------:R-:W-:Y:S02]  /*9450*/  IADD3 R11, PT, PT, R4.reuse, R7, RZ ;  /* 0x00000007040b7210 */ /* 0x040fe40007ffe0ff */
[C---:B------:R-:W-:Y:S02]  /*9460*/  IADD3 R13, PT, PT, R4.reuse, R9, RZ ;  /* 0x00000009040d7210 */ /* 0x040fe40007ffe0ff */
[----:B------:R-:W-:-:S02]  /*9470*/  IADD3 R17, PT, PT, R4, R15, RZ ;  /* 0x0000000f04117210 */ /* 0x000fc40007ffe0ff */
[----:B------:R-:W1:Y:S01]  /*9480*/  LDC.U8 R4, c[0x0][0x549] ;  /* 0x00015240ff047b82 */ /* 0x000e620000000000 */
[----:B------:R-:W-:Y:S02]  /*9490*/  F2FP.F16.F32.PACK_AB R128, R129, R128 ;  /* 0x000000808180723e */ /* 0x000fe400000000ff */
[----:B------:R-:W-:Y:S02]  /*94a0*/  F2FP.F16.F32.PACK_AB R130, R131, R130 ;  /* 0x000000828382723e */ /* 0x000fe400000000ff */
[----:B------:R-:W-:Y:S01]  /*94b0*/  F2FP.F16.F32.PACK_AB R124, R125, R124 ;  /* 0x0000007c7d7c723e */ /* 0x000fe200000000ff */
[----:B------:R-:W-:Y:S01]  /*94c0*/  STS [R3], R128 ;  /* 0x0000008003007388 */ /* 0x000fe20000000800 */
[----:B------:R-:W-:Y:S02]  /*94d0*/  F2FP.F16.F32.PACK_AB R126, R127, R126 ;  /* 0x0000007e7f7e723e */ /* 0x000fe400000000ff */
[----:B------:R-:W-:Y:S01]  /*94e0*/  F2FP.F16.F32.PACK_AB R36, R37, R36 ;  /* 0x000000242524723e */ /* 0x000fe200000000ff */
[----:B------:R-:W-:Y:S01]  /*94f0*/  STS [R3+0x400], R130 ;  /* 0x0004008203007388 */ /* 0x000fe20000000800 */
[----:B------:R-:W-:-:S02]  /*9500*/  F2FP.F16.F32.PACK_AB R38, R39, R38 ;  /* 0x000000262726723e */ /* 0x000fc400000000ff */
[----:B------:R-:W-:Y:S01]  /*9510*/  F2FP.F16.F32.PACK_AB R40, R41, R40 ;  /* 0x000000282928723e */ /* 0x000fe200000000ff */
[----:B------:R-:W-:Y:S01]  /*9520*/  STS [R5], R124 ;  /* 0x0000007c05007388 */ /* 0x000fe20000000800 */
[----:B------:R-:W-:Y:S02]  /*9530*/  F2FP.F16.F32.PACK_AB R42, R43, R42 ;  /* 0x0000002a2b2a723e */ /* 0x000fe400000000ff */
[----:B------:R-:W-:Y:S01]  /*9540*/  F2FP.F16.F32.PACK_AB R44, R45, R44 ;  /* 0x0000002c2d2c723e */ /* 0x000fe200000000ff */
[----:B------:R-:W-:Y:S01]  /*9550*/  STS [R5+0x400], R126 ;  /* 0x0004007e05007388 */ /* 0x000fe20000000800 */
[----:B------:R-:W-:Y:S02]  /*9560*/  F2FP.F16.F32.PACK_AB R46, R47, R46 ;  /* 0x0000002e2f2e723e */ /* 0x000fe400000000ff */
[----:B------:R-:W-:Y:S01]  /*9570*/  F2FP.F16.F32.PACK_AB R48, R49, R48 ;  /* 0x000000303130723e */ /* 0x000fe200000000ff */
[----:B------:R-:W-:Y:S01]  /*9580*/  STS [R7], R36 ;  /* 0x0000002407007388 */ /* 0x000fe20000000800 */
[----:B------:R-:W-:-:S02]  /*9590*/  F2FP.F16.F32.PACK_AB R50, R51, R50 ;  /* 0x000000323332723e */ /* 0x000fc400000000ff */
[----:B------:R-:W-:Y:S01]  /*95a0*/  F2FP.F16.F32.PACK_AB R52, R53, R52 ;  /* 0x000000343534723e */ /* 0x000fe200000000ff */
[----:B------:R-:W-:Y:S01]  /*95b0*/  STS [R7+0x400], R38 ;  /* 0x0004002607007388 */ /* 0x000fe20000000800 */
        /* <DEDUP_REMOVED lines=16> */
[----:B-1----:R-:W-:Y:S01]  /*96c0*/  ISETP.NE.AND P3, PT, R4, RZ, PT ;  /* 0x000000ff0400720c */ /* 0x002fe20003f65270 */
        /* <DEDUP_REMOVED lines=10> */
[----:B------:R-:W-:Y:S01]  /*9770*/  F2FP.F16.F32.PACK_AB R88, R89, R88 ;  /* 0x000000585958723e */ /* 0x000fe200000000ff */
[----:B------:R-:W2:Y:S01]  /*9780*/  @P3 LDC R23, c[0x0][0x430] ;  /* 0x00010c00ff173b82 */ /* 0x000ea20000000800 */
[----:B------:R-:W-:Y:S01]  /*9790*/  F2FP.F16.F32.PACK_AB R90, R91, R90 ;  /* 0x0000005a5b5a723e */ /* 0x000fe200000000ff */
[----:B------:R-:W-:Y:S01]  /*97a0*/  STS [R17+0x400], R58 ;  /* 0x0004003a11007388 */ /* 0x000fe20000000800 */
[----:B------:R-:W-:Y:S02]  /*97b0*/  ISETP.NE.AND P0, PT, R203, -0x1, PT ;  /* 0xffffffffcb00780c */ /* 0x000fe40003f05270 */
[----:B------:R-:W-:Y:S01]  /*97c0*/  F2FP.F16.F32.PACK_AB R92, R93, R92 ;  /* 0x0000005c5d5c723e */ /* 0x000fe200000000ff */
[----:B------:R-:W-:Y:S01]  /*97d0*/  STS [R3+0x4000], R60 ;  /* 0x0040003c03007388 */ /* 0x000fe20000000800 */
[----:B------:R-:W-:Y:S01]  /*97e0*/  F2FP.F16.F32.PACK_AB R94, R95, R94 ;  /* 0x0000005e5f5e723e */ /* 0x000fe200000000ff */
[----:B------:R-:W1:Y:S01]  /*97f0*/  @P3 LDC R16, c[0x0][0x430] ;  /* 0x00010c00ff103b82 */ /* 0x000e620000000800 */
        /* <DEDUP_REMOVED lines=11> */
[----:B------:R-:W-:Y:S01]  /*98b0*/  F2FP.F16.F32.PACK_AB R110, R111, R110 ;  /* 0x0000006e6f6e723e */ /* 0x000fe200000000ff */
[----:B--2---:R-:W-:Y:S01]  /*98c0*/  @P3 IMAD R14, R23, R12, RZ ;  /* 0x0000000c170e3224 */ /* 0x004fe200078e02ff */
        /* <DEDUP_REMOVED lines=8> */
[----:B------:R-:W-:-:S03]  /*9950*/  @P3 MOV R18, 0x1 ;  /* 0x0000000100123802 */ /* 0x000fc60000000f00 */
        /* <DEDUP_REMOVED lines=15> */
[----:B------:R-:W-:Y:S04]  /*9a50*/  STS [R11+0x8400], R106 ;  /* 0x0084006a0b007388 */ /* 0x000fe80000000800 */
[----:B------:R-:W-:Y:S04]  /*9a60*/  STS [R9+0x8000], R108 ;  /* 0x0080006c09007388 */ /* 0x000fe80000000800 */
[----:B------:R-:W-:Y:S01]  /*9a70*/  STS [R9+0x8400], R110 ;  /* 0x0084006e09007388 */ /* 0x000fe20000000800 */
[----:B--2---:R-:W2:Y:S03]  /*9a80*/  @P0 LDC.64 R4, c[0x0][0x408] ;  /* 0x00010200ff040b82 */ /* 0x004ea60000000a00 */
[----:B------:R-:W-:Y:S04]  /*9a90*/  STS [R13+0x8000], R120 ;  /* 0x008000780d007388 */ /* 0x000fe80000000800 */
[----:B------:R5:W-:Y:S01]  /*9aa0*/  STS [R13+0x8400], R122 ;  /* 0x0084007a0d007388 */ /* 0x000be20000000800 */
[----:B---3--:R-:W3:Y:S03]  /*9ab0*/  @!P0 LDC.64 R6, c[0x0][0x400] ;  /* 0x00010000ff068b82 */ /* 0x008ee60000000a00 */
[----:B------:R1:W-:Y:S04]  /*9ac0*/  STS [R15+0x8000], R112 ;  /* 0x008000700f007388 */ /* 0x0003e80000000800 */
[----:B------:R1:W-:Y:S01]  /*9ad0*/  STS [R15+0x8400], R114 ;  /* 0x008400720f007388 */ /* 0x0003e20000000800 */
[----:B------:R-:W1:Y:S03]  /*9ae0*/  S2R R3, SR_CTAID.X ;  /* 0x0000000000037919 */ /* 0x000e660000002500 */
[----:B------:R1:W-:Y:S04]  /*9af0*/  STS [R17+0x8000], R116 ;  /* 0x0080007411007388 */ /* 0x0003e80000000800 */
[----:B------:R1:W-:Y:S01]  /*9b00*/  STS [R17+0x8400], R118 ;  /* 0x0084007611007388 */ /* 0x0003e20000000800 */
[----:B-----5:R-:W-:-:S04]  /*9b10*/  LOP3.LUT R13, R8, 0x38, R181, 0x78, !PT ;  /* 0x00000038080d7812 */ /* 0x020fc800078e78b5 */
[----:B------:R-:W-:-:S04]  /*9b20*/  LOP3.LUT R13, R13, 0x1e00, R210, 0xf8, !PT ;  /* 0x00001e000d0d7812 */ /* 0x000fc800078ef8d2 */
[----:B------:R-:W-:Y:S01]  /*9b30*/  LEA R13, R13, UR5, 0x1 ;  /* 0x000000050d0d7c11 */ /* 0x000fe2000f8e08ff */
[----:B----4-:R-:W-:Y:S06]  /*9b40*/  @P3 BRA `(.L_x_254) ;  /* 0x0000000000203947 */ /* 0x010fec0003800000 */
[----:B------:R-:W-:Y:S01]  /*9b50*/  ISETP.NE.AND P4, PT, R20, RZ, PT ;  /* 0x000000ff1400720c */ /* 0x000fe20003f85270 */
[----:B------:R-:W4:-:S12]  /*9b60*/  LDC R9, c[0x0][0x3e0] ;  /* 0x0000f800ff097b82 */ /* 0x000f180000000800 */
[----:B------:R-:W4:Y:S01]  /*9b70*/  @P4 LDC R18, c[0x0][0x454] ;  /* 0x00011500ff124b82 */ /* 0x000f220000000800 */
[----:B-1----:R-:W-:Y:S02]  /*9b80*/  @P4 MOV R16, 0x1 ;  /* 0x0000000100104802 */ /* 0x002fe40000000f00 */
[----:B------:R-:W-:-:S05]  /*9b90*/  @!P4 MOV R16, 0x1 ;  /* 0x000000010010c802 */ /* 0x000fca0000000f00 */
[----:B------:R-:W1:Y:S01]  /*9ba0*/  @P4 LDC R14, c[0x0][0x454] ;  /* 0x00011500ff0e4b82 */ /* 0x000e620000000800 */
[-C--:B----4-:R-:W-:Y:S02]  /*9bb0*/  @P4 IMAD R18, R18, R9.reuse, RZ ;  /* 0x0000000912124224 */ /* 0x090fe400078e02ff */
[----:B------:R-:W-:-:S07]  /*9bc0*/  @!P4 IMAD R18, R12, R9, RZ ;  /* 0x000000090c12c224 */ /* 0x000fce00078e02ff */
.L_x_254:
[----:B------:R-:W-:Y:S01]  /*9bd0*/  BAR.SYNC.DEFER_BLOCKING 0x0 ;  /* 0x0000000000007b1d */ /* 0x000fe20000010000 */
[----:B---3--:R-:W-:Y:S01]  /*9be0*/  @!P0 IMAD.WIDE.U32 R22, R19, R6, RZ ;  /* 0x0000000613168225 */ /* 0x008fe200078e00ff */
[----:B------:R-:W-:Y:S02]  /*9bf0*/  ISETP.NE.AND P4, PT, R203, -0x1, PT ;  /* 0xffffffffcb00780c */ /* 0x000fe40003f85270 */
[----:B------:R-:W-:Y:S01]  /*9c00*/  ISETP.NE.AND P3, PT, R20, RZ, !P3 ;  /* 0x000000ff1400720c */ /* 0x000fe20005f65270 */
[----:B-1----:R-:W-:-:S03]  /*9c10*/  @!P0 IMAD R15, R19, R7, R23 ;  /* 0x00000007130f8224 */ /* 0x002fc600078e0217 */
[----:B------:R-:W1:Y:S01]  /*9c20*/  @P2 LDC R6, c[0x0][0x458] ;  /* 0x00011600ff062b82 */ /* 0x000e620000000800 */
[----:B------:R-:W3:Y:S01]  /*9c30*/  @P1 MUFU.LG2 R0, R0 ;  /* 0x0000000000001308 */ /* 0x000ee20000000c00 */
[----:B--2---:R-:W-:Y:S01]  /*9c40*/  @P0 IMAD.WIDE.U32 R24, R203, R4, RZ ;  /* 0x00000004cb180225 */ /* 0x004fe200078e00ff */
[----:B------:R-:W-:Y:S01]  /*9c50*/  LOP3.LUT P5, RZ, R181, 0x3, RZ, 0xc0, !PT ;  /* 0x00000003b5ff7812 */ /* 0x000fe200078ac0ff */
[----:B------:R-:W-:Y:S01]  /*9c60*/  BSSY.RECONVERGENT B0, `(.L_x_255) ;  /* 0x000002c000007945 */ /* 0x000fe20003800200 */
[----:B------:R-:W-:Y:S01]  /*9c70*/  LOP3.LUT R183, R183, 0x70, RZ, 0xc0, !PT ;  /* 0x00000070b7b77812 */ /* 0x000fe200078ec0ff */
[----:B------:R-:W-:Y:S01]  /*9c80*/  IMAD R4, R21, R14, RZ ;  /* 0x0000000e15047224 */ /* 0x000fe200078e02ff */
[----:B------:R-:W-:Y:S01]  /*9c90*/  SHF.R.U32.HI R20, RZ, 0x2, R181 ;  /* 0x00000002ff147819 */ /* 0x000fe200000116b5 */
[----:B------:R-:W2:Y:S01]  /*9ca0*/  @P1 LDC R7, c[0x0][0x458] ;  /* 0x00011600ff071b82 */ /* 0x000ea20000000800 */
[----:B------:R-:W4:Y:S01]  /*9cb0*/  @P2 MUFU.LG2 R2, R2 ;  /* 0x0000000200022308 */ /* 0x000f220000000c00 */
[----:B------:R-:W-:Y:S01]  /*9cc0*/  @P0 IMAD R15, R203, R5, R25 ;  /* 0x00000005cb0f0224 */ /* 0x000fe200078e0219 */
[----:B------:R-:W-:Y:S01]  /*9cd0*/  LOP3.LUT R14, R183, 0x7, R20, 0xf8, !PT ;  /* 0x00000007b70e7812 */ /* 0x000fe200078ef814 */
[C---:B------:R-:W-:Y:S01]  /*9ce0*/  @!P4 IMAD R203, R19.reuse, R12, RZ ;  /* 0x0000000c13cbc224 */ /* 0x040fe200078e02ff */
[----:B------:R-:W-:Y:S01]  /*9cf0*/  MOV R12, 0x7f800000 ;  /* 0x7f800000000c7802 */ /* 0x000fe20000000f00 */
[----:B------:R-:W-:-:S02]  /*9d00*/  @!P3 IMAD R4, R19, R18, R4 ;  /* 0x000000121304b224 */ /* 0x000fc400078e0204 */
[----:B------:R-:W-:Y:S01]  /*9d10*/  IMAD R19, R3, R16, RZ ;  /* 0x0000001003137224 */ /* 0x000fe200078e02ff */
[----:B------:R-:W-:Y:S01]  /*9d20*/  SHF.R.S32.HI R5, RZ, 0x1f, R203 ;  /* 0x0000001fff057819 */ /* 0x000fe200000114cb */
[----:B------:R1:W2:Y:S01]  /*9d30*/  LDS.128 R8, [R13+0x3000] ;  /* 0x003000000d087984 */ /* 0x0002a20000000c00 */
[----:B------:R-:W-:Y:S01]  /*9d40*/  SEL R203, R203, RZ, P3 ;  /* 0x000000ffcbcb7207 */ /* 0x000fe20001800000 */
[----:B------:R-:W-:Y:S02]  /*9d50*/  IMAD.SHL.U32 R19, R19, 0x80, RZ ;  /* 0x0000008013137824 */ /* 0x000fe400078e00ff */
[----:B---3--:R-:W-:Y:S01]  /*9d60*/  @P1 FMUL.FTZ R23, R0, 0.69314718246459960938 ;  /* 0x3f31721800171820 */ /* 0x008fe20000410000 */
[----:B------:R-:W-:Y:S01]  /*9d70*/  SEL R5, R5, RZ, P3 ;  /* 0x000000ff05057207 */ /* 0x000fe20001800000 */
[----:B------:R-:W-:Y:S01]  /*9d80*/  IMAD.MOV.U32 R17, RZ, RZ, 0x7f800000 ;  /* 0x7f800000ff117424 */ /* 0x000fe200078e00ff */
[--C-:B------:R-:W-:Y:S01]  /*9d90*/  IADD3 R0, P4, P3, R19, R203, R4.reuse ;  /* 0x000000cb13007210 */ /* 0x100fe20007b9e004 */
[----:B----4-:R-:W-:Y:S01]  /*9da0*/  @P2 FMUL.FTZ R2, R2, 0.69314718246459960938 ;  /* 0x3f31721802022820 */ /* 0x010fe20000410000 */
[----:B------:R-:W-:-:S02]  /*9db0*/  SHF.R.S32.HI R4, RZ, 0x1f, R4 ;  /* 0x0000001fff047819 */ /* 0x000fc40000011404 */
[----:B------:R-:W-:Y:S01]  /*9dc0*/  SHF.R.S32.HI R19, RZ, 0x1f, R19 ;  /* 0x0000001fff137819 */ /* 0x000fe20000011413 */
[----:B-1----:R-:W-:Y:S01]  /*9dd0*/  @P2 FFMA.FTZ R17, R133, R6, R2 ;  /* 0x0000000685112223 */ /* 0x002fe20000010002 */
[----:B--2---:R-:W-:Y:S02]  /*9de0*/  @P1 FFMA.FTZ R12, R132, R7, R23 ;  /* 0x00000007840c1223 */ /* 0x004fe40000010017 */
[----:B------:R-:W-:Y:S01]  /*9df0*/  IADD3.X R19, PT, PT, R19, R5, R4, P4, P3 ;  /* 0x0000000513137210 */ /* 0x000fe200027e6404 */
[----:B------:R-:W-:Y:S06]  /*9e00*/  @P5 BRA `(.L_x_256) ;  /* 0x0000000000445947 */ /* 0x000fec0003800000 */
        /* <DEDUP_REMOVED lines=17> */
.L_x_256:
[----:B------:R-:W-:Y:S05]  /*9f20*/  BSYNC.RECONVERGENT B0 ;  /* 0x0000000000007941 */ /* 0x000fea0003800200 */
.L_x_255:
[----:B------:R-:W2:Y:S01]  /*9f30*/  LDCU.64 UR4, c[0x0][0x410] ;  /* 0x00008200ff0477ac */ /* 0x000ea20008000a00 */
[----:B------:R-:W-:Y:S01]  /*9f40*/  @P0 IMAD.MOV.U32 R22, RZ, RZ, R24 ;  /* 0x000000ffff160224 */ /* 0x000fe200078e0018 */
[----:B------:R-:W-:Y:S01]  /*9f50*/  SHF.R.U32.HI R0, RZ, 0x3, R181 ;  /* 0x00000003ff007819 */ /* 0x000fe200000116b5 */
[----:B-1----:R1:W3:Y:S01]  /*9f60*/  LDS.128 R16, [R13+0x4000] ;  /* 0x004000000d107984 */ /* 0x0022e20000000c00 */
[----:B------:R-:W-:Y:S02]  /*9f70*/  BSSY.RECONVERGENT B0, `(.L_x_257) ;  /* 0x0000021000007945 */ /* 0x000fe40003800200 */
[----:B------:R-:W-:Y:S01]  /*9f80*/  IADD3 R14, P0, PT, R180, R22, RZ ;  /* 0x00000016b40e7210 */ /* 0x000fe20007f1e0ff */
[C---:B------:R-:W-:Y:S01]  /*9f90*/  VIADD R2, R0.reuse, 0x20 ;  /* 0x0000002000027836 */ /* 0x040fe20000000000 */
        /* <DEDUP_REMOVED lines=8> */
[----:B------:R1:W4:Y:S01]  /*a020*/  LDS.128 R4, [R13+0x8000] ;  /* 0x008000000d047984 */ /* 0x0003220000000c00 */
[----:B--2---:R-:W-:Y:S01]  /*a030*/  IMAD.WIDE.U32 R14, R21, UR4, R14 ;  /* 0x00000004150e7c25 */ /* 0x004fe2000f8e000e */
[----:B------:R-:W-:-:S03]  /*a040*/  LOP3.LUT R0, R2, R0, RZ, 0xfc, !PT ;  /* 0x0000000002007212 */ /* 0x000fc600078efcff */
[----:B------:R-:W-:Y:S02]  /*a050*/  IMAD R25, R21, UR5, R15 ;  /* 0x0000000515197c24 */ /* 0x000fe4000f8e020f */
[----:B------:R1:W2:Y:S01]  /*a060*/  LDS.128 R20, [R13] ;  /* 0x000000000d147984 */ /* 0x0002a20000000c00 */
[----:B------:R-:W-:Y:S05]  /*a070*/  @P3 BRA `(.L_x_258) ;  /* 0x0000000000403947 */ /* 0x000fea0003800000 */
[----:B------:R-:W5:Y:S01]  /*a080*/  LDCU.64 UR6, c[0x0][0x408] ;  /* 0x00008100ff0677ac */ /* 0x000f620008000a00 */
[----:B------:R-:W-:Y:S01]  /*a090*/  IMAD.MOV.U32 R24, RZ, RZ, R14 ;  /* 0x000000ffff187224 */ /* 0x000fe200078e000e */
[----:B------:R-:W3:Y:S01]  /*a0a0*/  LDCU UR8, c[0x0][0x440] ;  /* 0x00008800ff0877ac */ /* 0x000ee20008000800 */
[----:B------:R-:W1:Y:S01]  /*a0b0*/  LDCU.64 UR4, c[0x0][0x3f0] ;  /* 0x00007e00ff0477ac */ /* 0x000e620008000a00 */
[----:B-----5:R-:W-:Y:S02]  /*a0c0*/  IMAD R27, R3, UR6, RZ ;  /* 0x00000006031b7c24 */ /* 0x020fe4000f8e02ff */
[----:B------:R-:W-:Y:S01]  /*a0d0*/  IMAD.WIDE.U32 R28, R0, UR6, R24 ;  /* 0x00000006001c7c25 */ /* 0x000fe2000f8e0018 */
[----:B---3--:R-:W-:-:S03]  /*a0e0*/  ISETP.GE.AND P5, PT, R180, UR8, PT ;  /* 0x00000008b4007c0c */ /* 0x008fc6000bfa6270 */
[----:B------:R-:W-:Y:S01]  /*a0f0*/  IMAD R12, R0, UR7, R27 ;  /* 0x00000007000c7c24 */ /* 0x000fe2000f8e021b */
[----:B------:R-:W-:Y:S02]  /*a100*/  ISETP.GE.AND P4, PT, R209, UR8, PT ;  /* 0x00000008d1007c0c */ /* 0x000fe4000bf86270 */
[----:B------:R-:W-:Y:S01]  /*a110*/  ISETP.GE.AND P3, PT, R208, UR8, PT ;  /* 0x00000008d0007c0c */ /* 0x000fe2000bf66270 */
[----:B------:R-:W-:Y:S01]  /*a120*/  IMAD.IADD R12, R12, 0x1, R29 ;  /* 0x000000010c0c7824 */ /* 0x000fe200078e021d */
[----:B-1----:R-:W-:-:S04]  /*a130*/  LEA R26, P6, R28, UR4, 0x1 ;  /* 0x000000041c1a7c11 */ /* 0x002fc8000f8c08ff */
[----:B------:R-:W-:-:S05]  /*a140*/  LEA.HI.X R27, R28, UR5, R12, 0x1, P6 ;  /* 0x000000051c1b7c11 */ /* 0x000fca000b0f0c0c */
[----:B--2---:R1:W-:Y:S04]  /*a150*/  @!P5 STG.E.128 desc[UR16][R26.64], R20 ;  /* 0x000000141a00d986 */ /* 0x0043e8000c101d10 */
[----:B------:R1:W-:Y:S04]  /*a160*/  @!P4 STG.E.128 desc[UR16][R26.64+0x80], R16 ;  /* 0x000080101a00c986 */ /* 0x0003e8000c101d10 */
[----:B----4-:R1:W-:Y:S02]  /*a170*/  @!P3 STG.E.128 desc[UR16][R26.64+0x100], R4 ;  /* 0x000100041a00b986 */ /* 0x0103e4000c101d10 */
.L_x_258:
[----:B------:R-:W-:Y:S05]  /*a180*/  BSYNC.RECONVERGENT B0 ;  /* 0x0000000000007941 */ /* 0x000fea0003800200 */
.L_x_257:
[----:B-12---:R1:W2:Y:S01]  /*a190*/  LDS.128 R20, [R13+0x1000] ;  /* 0x001000000d147984 */ /* 0x0062a20000000c00 */
[----:B------:R-:W-:Y:S03]  /*a1a0*/  BSSY.RECONVERGENT B0, `(.L_x_259) ;  /* 0x0000017000007945 */ /* 0x000fe60003800200 */
[----:B---3--:R1:W3:Y:S04]  /*a1b0*/  LDS.128 R16, [R13+0x5000] ;  /* 0x005000000d107984 */ /* 0x0082e80000000c00 */
[----:B----4-:R1:W4:Y:S01]  /*a1c0*/  LDS.128 R4, [R13+0x9000] ;  /* 0x009000000d047984 */ /* 0x0103220000000c00 */
[----:B------:R-:W-:Y:S05]  /*a1d0*/  @P2 BRA `(.L_x_260) ;  /* 0x00000000004c2947 */ /* 0x000fea0003800000 */
[----:B------:R-:W5:Y:S01]  /*a1e0*/  LDCU.64 UR6, c[0x0][0x408] ;  /* 0x00008100ff0677ac */ /* 0x000f620008000a00 */
[----:B------:R-:W-:Y:S01]  /*a1f0*/  IADD3 R27, P2, PT, R0, 0x20, RZ ;  /* 0x00000020001b7810 */ /* 0x000fe20007f5e0ff */
[----:B------:R-:W-:Y:S01]  /*a200*/  IMAD.MOV.U32 R28, RZ, RZ, R14 ;  /* 0x000000ffff1c7224 */ /* 0x000fe200078e000e */
[----:B------:R-:W-:Y:S01]  /*a210*/  MOV R29, R25 ;  /* 0x00000019001d7202 */ /* 0x000fe20000000f00 */
[----:B------:R-:W1:Y:S02]  /*a220*/  LDCU UR8, c[0x0][0x440] ;  /* 0x00008800ff0877ac */ /* 0x000e640008000800 */
[----:B------:R-:W-:Y:S01]  /*a230*/  IMAD.X R12, RZ, RZ, R3, P2 ;  /* 0x000000ffff0c7224 */ /* 0x000fe200010e0603 */
[----:B------:R-:W2:Y:S03]  /*a240*/  LDCU.64 UR4, c[0x0][0x3f0] ;  /* 0x00007e00ff0477ac */ /* 0x000ea60008000a00 */
[----:B-----5:R-:W-:-:S02]  /*a250*/  IMAD R12, R12, UR6, RZ ;  /* 0x000000060c0c7c24 */ /* 0x020fc4000f8e02ff */
[----:B------:R-:W-:Y:S01]  /*a260*/  IMAD.WIDE.U32 R28, R27, UR6, R28 ;  /* 0x000000061b1c7c25 */ /* 0x000fe2000f8e001c */
[----:B-1----:R-:W-:-:S03]  /*a270*/  ISETP.GE.AND P4, PT, R180, UR8, PT ;  /* 0x00000008b4007c0c */ /* 0x002fc6000bf86270 */
[----:B------:R-:W-:Y:S01]  /*a280*/  IMAD R12, R27, UR7, R12 ;  /* 0x000000071b0c7c24 */ /* 0x000fe2000f8e020c */
[----:B------:R-:W-:Y:S02]  /*a290*/  ISETP.GE.AND P3, PT, R209, UR8, PT ;  /* 0x00000008d1007c0c */ /* 0x000fe4000bf66270 */
[----:B------:R-:W-:Y:S01]  /*a2a0*/  ISETP.GE.AND P2, PT, R208, UR8, PT ;  /* 0x00000008d0007c0c */ /* 0x000fe2000bf46270 */
[----:B------:R-:W-:Y:S01]  /*a2b0*/  IMAD.IADD R12, R12, 0x1, R29 ;  /* 0x000000010c0c7824 */ /* 0x000fe200078e021d */
[----:B--2---:R-:W-:-:S04]  /*a2c0*/  LEA R26, P5, R28, UR4, 0x1 ;  /* 0x000000041c1a7c11 */ /* 0x004fc8000f8a08ff */
[----:B------:R-:W-:-:S05]  /*a2d0*/  LEA.HI.X R27, R28, UR5, R12, 0x1, P5 ;  /* 0x000000051c1b7c11 */ /* 0x000fca000a8f0c0c */
[----:B------:R1:W-:Y:S04]  /*a2e0*/  @!P4 STG.E.128 desc[UR16][R26.64], R20 ;  /* 0x000000141a00c986 */ /* 0x0003e8000c101d10 */
[----:B---3--:R1:W-:Y:S04]  /*a2f0*/  @!P3 STG.E.128 desc[UR16][R26.64+0x80], R16 ;  /* 0x000080101a00b986 */ /* 0x0083e8000c101d10 */
[----:B----4-:R1:W-:Y:S02]  /*a300*/  @!P2 STG.E.128 desc[UR16][R26.64+0x100], R4 ;  /* 0x000100041a00a986 */ /* 0x0103e4000c101d10 */
.L_x_260:
[----:B------:R-:W-:Y:S05]  /*a310*/  BSYNC.RECONVERGENT B0 ;  /* 0x0000000000007941 */ /* 0x000fea0003800200 */
.L_x_259:
        /* <DEDUP_REMOVED lines=24> */
.L_x_262:
[----:B------:R-:W-:Y:S05]  /*a4a0*/  BSYNC.RECONVERGENT B0 ;  /* 0x0000000000007941 */ /* 0x000fea0003800200 */
.L_x_261:
[----:B-1--4-:R1:W4:Y:S01]  /*a4b0*/  LDS.128 R4, [R13+0x7000] ;  /* 0x007000000d047984 */ /* 0x0123220000000c00 */
[----:B------:R-:W-:Y:S05]  /*a4c0*/  @P0 EXIT ;  /* 0x000000000000094d */ /* 0x000fea0003800000 */
[----:B------:R-:W5:Y:S01]  /*a4d0*/  LDCU.64 UR6, c[0x0][0x408] ;  /* 0x00008100ff0677ac */ /* 0x000f620008000a00 */
[----:B---3--:R3:W1:Y:S01]  /*a4e0*/  LDS.128 R16, [R13+0xb000] ;  /* 0x00b000000d107984 */ /* 0x0086620000000c00 */
[----:B------:R-:W-:Y:S01]  /*a4f0*/  IADD3 R0, P0, PT, R0, 0x60, RZ ;  /* 0x0000006000007810 */ /* 0x000fe20007f1e0ff */
[----:B------:R-:W-:Y:S01]  /*a500*/  IMAD.MOV.U32 R15, RZ, RZ, R25 ;  /* 0x000000ffff0f7224 */ /* 0x000fe200078e0019 */
[----:B------:R-:W2:Y:S03]  /*a510*/  LDCU UR8, c[0x0][0x440] ;  /* 0x00008800ff0877ac */ /* 0x000ea60008000800 */
[----:B------:R-:W-:Y:S01]  /*a520*/  IMAD.X R3, RZ, RZ, R3, P0 ;  /* 0x000000ffff037224 */ /* 0x000fe200000e0603 */
[----:B------:R-:W3:Y:S03]  /*a530*/  LDCU.64 UR4, c[0x0][0x3f0] ;  /* 0x00007e00ff0477ac */ /* 0x000ee60008000a00 */
[----:B-----5:R-:W-:-:S02]  /*a540*/  IMAD R3, R3, UR6, RZ ;  /* 0x0000000603037c24 */ /* 0x020fc4000f8e02ff */
        /* <DEDUP_REMOVED lines=8> */
[----:B------:R2:W-:Y:S04]  /*a5d0*/  @!P2 STG.E.128 desc[UR16][R2.64], R8 ;  /* 0x000000080200a986 */ /* 0x0005e8000c101d10 */
[----:B----4-:R2:W-:Y:S01]  /*a5e0*/  @!P1 STG.E.128 desc[UR16][R2.64+0x80], R4 ;  /* 0x0000800402009986 */ /* 0x0105e2000c101d10 */
[----:B-1----:R-:W-:Y:S05]  /*a5f0*/  @P0 EXIT ;  /* 0x000000000000094d */ /* 0x002fea0003800000 */
[----:B------:R-:W-:Y:S01]  /*a600*/  STG.E.128 desc[UR16][R2.64+0x100], R16 ;  /* 0x0001001002007986 */ /* 0x000fe2000c101d10 */
[----:B------:R-:W-:Y:S05]  /*a610*/  EXIT ;  /* 0x000000000000794d */ /* 0x000fea0003800000 */
.L_x_263:
        /* <DEDUP_REMOVED lines=14> */
.L_x_1806:


//--------------------- .text._ZN5flash16flash_fwd_kernelI23Flash_fwd_kernel_traitsILi192ELi128ELi64ELi8ELb0ELb0EN7cutlass6half_tE19Flash_kernel_traitsILi192ELi128ELi64ELi8ES3_EELb0ELb0ELb0ELb1ELb0ELb0ELb1ELb0EEEvNS_16Flash_fwd_paramsE --------------------------
	.section	.text._ZN5flash16flash_fwd_kernelI23Flash_fwd_kernel_traitsILi192ELi128ELi64ELi8ELb0ELb0EN7cutlass6half_tE19Flash_kernel_traitsILi192ELi128ELi64ELi8ES3_EELb0ELb0ELb0ELb1ELb0ELb0ELb1ELb0EEEvNS_16Flash_fwd_paramsE,"ax",@progbits
	.align	128
        .global         _ZN5flash16flash_fwd_kernelI23Flash_fwd_kernel_traitsILi192ELi128ELi64ELi8ELb0ELb0EN7cutlass6half_tE19Flash_kernel_traitsILi192ELi128ELi64ELi8ES3_EELb0ELb0ELb0ELb1ELb0ELb0ELb1ELb0EEEvNS_16Flash_fwd_paramsE
        .type           _ZN5flash16flash_fwd_kernelI23Flash_fwd_kernel_traitsILi192ELi128ELi64ELi8ELb0ELb0EN7cutlass6half_tE19Flash_kernel_traitsILi192ELi128ELi64ELi8ES3_EELb0ELb0ELb0ELb1ELb0ELb0ELb1ELb0EEEvNS_16Flash_fwd_paramsE,@function
        .size           _ZN5flash16flash_fwd_kernelI23Flash_fwd_kernel_traitsILi192ELi128ELi64ELi8ELb0ELb0EN7cutlass6half_tE19Flash_kernel_traitsILi192ELi128ELi64ELi8ES3_EELb0ELb0ELb0ELb1ELb0ELb0ELb1ELb0EEEvNS_16Flash_fwd_paramsE,(.L_x_1807 - _ZN5flash16flash_fwd_kernelI23Flash_fwd_kernel_traitsILi192ELi128ELi64ELi8ELb0ELb0EN7cutlass6half_tE19Flash_kernel_traitsILi192ELi128ELi64ELi8ES3_EELb0ELb0ELb0ELb1ELb0ELb0ELb1ELb0EEEvNS_16Flash_fwd_paramsE)
        .other          _ZN5flash16flash_fwd_kernelI23Flash_fwd_kernel_traitsILi192ELi128ELi64ELi8ELb0ELb0EN7cutlass6half_tE19Flash_kernel_traitsILi192ELi128ELi64ELi8ES3_EELb0ELb0ELb0ELb1ELb0ELb0ELb1ELb0EEEvNS_16Flash_fwd_paramsE,@"STO_CUDA_ENTRY STV_DEFAULT"
_ZN5flash16flash_fwd_kernelI23Flash_fwd_kernel_traitsILi192ELi128ELi64ELi8ELb0ELb0EN7cutlass6half_tE19Flash_kernel_traitsILi192ELi128ELi64ELi8ES3_EELb0ELb0ELb0ELb1ELb0ELb0ELb1ELb0EEEvNS_16Flash_fwd_paramsE:
.text._ZN5flash16flash_fwd_kernelI23Flash_fwd_kernel_traitsILi192ELi128ELi64ELi8ELb0ELb0EN7cutlass6half_tE19Flash_kernel_traitsILi192ELi128ELi64ELi8ES3_EELb0ELb0ELb0ELb1ELb0ELb0ELb1ELb0EEEvNS_16Flash_fwd_paramsE:
        /* <DEDUP_REMOVED lines=57> */
.L_x_264:
        /* <DEDUP_REMOVED lines=29> */
.L_x_266:
        /* <DEDUP_REMOVED lines=40> */
.L_x_268:
[----:B------:R-:W-:Y:S05]  /*07e0*/  BSYNC.RECONVERGENT B0 ;  /* 0x0000000000007941 */ /* 0x000fea0003800200 */
.L_x_267:
        /* <DEDUP_REMOVED lines=22> */
.L_x_270:
[----:B------:R-:W-:Y:S05]  /*0950*/  BSYNC.RECONVERGENT B0 ;  /* 0x0000000000007941 */ /* 0x000fea0003800200 */
.L_x_269:
        /* <DEDUP_REMOVED lines=24> */
.L_x_272:
[----:B------:R-:W-:Y:S05]  /*0ae0*/  BSYNC.RECONVERGENT B0 ;  /* 0x0000000000007941 */ /* 0x000fea0003800200 */
.L_x_271:
        /* <DEDUP_REMOVED lines=31> */
.L_x_274:
[----:B------:R-:W-:Y:S05]  /*0ce0*/  BSYNC.RECONVERGENT B0 ;  /* 0x0000000000007941 */ /* 0x000fea0003800200 */
.L_x_273:
        /* <DEDUP_REMOVED lines=15> */
.L_x_276:
[----:B------:R-:W-:Y:S05]  /*0de0*/  BSYNC.RECONVERGENT B0 ;  /* 0x0000000000007941 */ /* 0x000fea0003800200 */
.L_x_275:
        /* <DEDUP_REMOVED lines=10> */
.L_x_278:
[----:B------:R-:W-:Y:S05]  /*0e90*/  BSYNC.RECONVERGENT B0 ;  /* 0x0000000000007941 */ /* 0x000fea0003800200 */
.L_x_277:
        /* <DEDUP_REMOVED lines=10> */
.L_x_280:
[----:B------:R-:W-:Y:S05]  /*0f40*/  BSYNC.RECONVERGENT B0 ;  /* 0x0000000000007941 */ /* 0x000fea0003800200 */
.L_x_279:
        /* <DEDUP_REMOVED lines=10> */
.L_x_265:
        /* <DEDUP_REMOVED lines=21> */
.L_x_281:
[----:B------:R-:W1:Y:S01]  /*1140*/  LDCU.64 UR8, c[0x0][0x3b8] ;  /* 0x00007700ff0877ac */ /* 0x000e620008000a00 */
[----:B------:R-:W-:-:S05]  /*1150*/  IADD3 R4, PT, PT, R2, R9, RZ ;  /* 0x0000000902047210 */ /* 0x000fca0007ffe0ff */
[C---:B-1----:R-:W-:Y:S02]  /*1160*/  IMAD R10, R4.reuse, UR9, RZ ;  /* 0x00000009040a7c24 */ /* 0x042fe4000f8e02ff */
[----:B------:R-:W-:-:S05]  /*1170*/  IMAD.WIDE.U32 R4, R4, UR8, RZ ;  /* 0x0000000804047c25 */ /* 0x000fca000f8e00ff */
[----:B------:R-:W-:Y:S02]  /*1180*/  IADD3 R10, PT, PT, R5, R10, RZ ;  /* 0x0000000a050a7210 */ /* 0x000fe40007ffe0ff */
[----:B------:R-:W-:-:S07]  /*1190*/  MOV R6, R4 ;  /* 0x0000000400067202 */ /* 0x000fce0000000f00 */
.L_x_282:
        /* <DEDUP_REMOVED lines=39> */
.L_x_283:
[----:B------:R-:W1:Y:S01]  /*1410*/  LDC.64 R4, c[0x0][0x3c0] ;  /* 0x0000f000ff047b82 */ /* 0x000e620000000a00 */
[----:B------:R-:W-:-:S05]  /*1420*/  IADD3 R2, PT, PT, R2, R9, RZ ;  /* 0x0000000902027210 */ /* 0x000fca0007ffe0ff */
[C---:B-1----:R-:W-:Y:S02]  /*1430*/  IMAD R9, R2.reuse, R5, RZ ;  /* 0x0000000502097224 */ /* 0x042fe400078e02ff */
[----:B------:R-:W-:-:S05]  /*1440*/  IMAD.WIDE.U32 R16, R2, R4, RZ ;  /* 0x0000000402107225 */ /* 0x000fca00078e00ff */
[----:B------:R-:W-:-:S07]  /*1450*/  IADD3 R2, PT, PT, R17, R9, RZ ;  /* 0x0000000911027210 */ /* 0x000fce0007ffe0ff */
.L_x_284:
        /* <DEDUP_REMOVED lines=81> */
.L_x_287:
[----:B------:R2:W-:Y:S02]  /*1970*/  STS.128 [R86+0x8000], RZ ;  /* 0x008000ff56007388 */ /* 0x0005e40000000c00 */
.L_x_286:
[----:B------:R-:W-:Y:S05]  /*1980*/  BSYNC.RECONVERGENT B0 ;  /* 0x0000000000007941 */ /* 0x000fea0003800200 */
.L_x_285:
        /* <DEDUP_REMOVED lines=36> */
.L_x_290:
[----:B------:R3:W-:Y:S02]  /*1bd0*/  STS.128 [R86+0x9000], RZ ;  /* 0x009000ff56007388 */ /* 0x0007e40000000c00 */
.L_x_289:
[----:B------:R-:W-:Y:S05]  /*1be0*/  BSYNC.RECONVERGENT B0 ;  /* 0x0000000000007941 */ /* 0x000fea0003800200 */
.L_x_288:
        /* <DEDUP_REMOVED lines=36> */
.L_x_293:
[----:B------:R3:W-:Y:S02]  /*1e30*/  STS.128 [R86+0xa000], RZ ;  /* 0x00a000ff56007388 */ /* 0x0007e40000000c00 */
.L_x_292:
[----:B------:R-:W-:Y:S05]  /*1e40*/  BSYNC.RECONVERGENT B0 ;  /* 0x0000000000007941 */ /* 0x000fea0003800200 */
.L_x_291:
        /* <DEDUP_REMOVED lines=40> */
.L_x_296:
[----:B------:R3:W-:Y:S02]  /*20d0*/  STS.128 [R86+0xb000], RZ ;  /* 0x00b000ff56007388 */ /* 0x0007e40000000c00 */
.L_x_295:
[----:B------:R-:W-:Y:S05]  /*20e0*/  BSYNC.RECONVERGENT B0 ;  /* 0x0000000000007941 */ /* 0x000fea0003800200 */
.L_x_294:
        /* <DEDUP_REMOVED lines=32> */
.L_x_299:
[----:B------:R1:W-:Y:S02]  /*22f0*/  STS.128 [R86+0x10000], RZ ;  /* 0x010000ff56007388 */ /* 0x0003e40000000c00 */
.L_x_298:
[----:B------:R-:W-:Y:S05]  /*2300*/  BSYNC.RECONVERGENT B0 ;  /* 0x0000000000007941 */ /* 0x000fea0003800200 */
.L_x_297:
        /* <DEDUP_REMOVED lines=29> */
.L_x_302:
[----:B------:R1:W-:Y:S02]  /*24e0*/  STS.128 [R86+0x11000], RZ ;  /* 0x011000ff56007388 */ /* 0x0003e40000000c00 */
.L_x_301:
[----:B------:R-:W-:Y:S05]  /*24f0*/  BSYNC.RECONVERGENT B0 ;  /* 0x0000000000007941 */ /* 0x000fea0003800200 */
.L_x_300:
        /* <DEDUP_REMOVED lines=47> */
.L_x_305:
[----:B------:R1:W-:Y:S01]  /*27f0*/  STS.128 [R86+0x16000], RZ ;  /* 0x016000ff56007388 */ /* 0x0003e20000000c00 */
[----:B------:R-:W-:Y:S05]  /*2800*/  BRA `(.L_x_306) ;  /* 0x00000000000c7947 */ /* 0x000fea0003800000 */
.L_x_304:
[----:B------:R1:W-:Y:S04]  /*2810*/  STS.128 [R86+0x12000], RZ ;  /* 0x012000ff56007388 */ /* 0x0003e80000000c00 */
[----:B------:R1:W-:Y:S04]  /*2820*/  STS.128 [R86+0x14000], RZ ;  /* 0x014000ff56007388 */ /* 0x0003e80000000c00 */
[----:B------:R1:W-:Y:S02]  /*2830*/  STS.128 [R86+0x16000], RZ ;  /* 0x016000ff56007388 */ /* 0x0003e40000000c00 */
.L_x_306:
[----:B------:R-:W-:Y:S05]  /*2840*/  BSYNC.RECONVERGENT B0 ;  /* 0x0000000000007941 */ /* 0x000fea0003800200 */
.L_x_303:
        /* <DEDUP_REMOVED lines=35> */
.L_x_309:
[----:B------:R1:W-:Y:S02]  /*2a80*/  STS.128 [R86+0x17000], RZ ;  /* 0x017000ff56007388 */ /* 0x0003e40000000c00 */
.L_x_308:
[----:B------:R-:W-:Y:S05]  /*2a90*/  BSYNC.RECONVERGENT B0 ;  /* 0x0000000000007941 */ /* 0x000fea0003800200 */
.L_x_307:
        /* <DEDUP_REMOVED lines=9> */
[----:B------:R-:W5:Y:S01]  /*2b30*/  LDCU UR6, c[0x0][0x50c] ;  /* 0x0000a180ff0677ac */ /* 0x000f620008000800 */
[----:B------:R-:W-:Y:S01]  /*2b40*/  LOP3.LUT P0, RZ, R193, 0x4, RZ, 0xc0, !PT ;  /* 0x00000004c1ff7812 */ /* 0x000fe2000780c0ff */
[----:B------:R-:W-:Y:S01]  /*2b50*/  LDSM.16.M88.4 R36, [R97] ;  /* 0x000000006124783b */ /* 0x000fe20000000200 */
[----:B------:R-:W-:Y:S01]  /*2b60*/  VIADD R93, R96, UR5 ;  /* 0x00000005605d7c36 */ /* 0x000fe20008000000 */
[----:B------:R-:W-:Y:S01]  /*2b70*/  SHF.R.U32.HI R145, RZ, 0x2, R193 ;  /* 0x00000002ff917819 */ /* 0x000fe200000116c1 */
[--C-:B------:R-:W-:Y:S01]  /*2b80*/  IMAD.IADD R94, R97, 0x1, R84.reuse ;  /* 0x00000001615e7824 */ /* 0x100fe200078e0254 */
[----:B------:R-:W1:Y:S01]  /*2b90*/  LDSM.16.M88.4 R60, [R96+UR5+0xc000] ;  /* 0x00c00005603c783b */ /* 0x000e620008000200 */
[----:B------:R-:W-:Y:S01]  /*2ba0*/  IMAD.IADD R92, R93, 0x1, R84 ;  /* 0x000000015d5c7824 */ /* 0x000fe200078e0254 */
[----:B------:R-:W-:Y:S01]  /*2bb0*/  SEL R28, R28, 0xffffffc0, !P0 ;  /* 0xffffffc01c1c7807 */ /* 0x000fe20004000000 */
[----:B------:R-:W-:Y:S01]  /*2bc0*/  IMAD.SHL.U32 R144, R193, 0x2, RZ ;  /* 0x00000002c1907824 */ /* 0x000fe200078e00ff */
[----:B------:R-:W2:Y:S01]  /*2bd0*/  LDSM.16.M88.4 R52, [R96+UR5+0xc800] ;  /* 0x00c800056034783b */ /* 0x000ea20008000200 */
[----:B------:R-:W-:-:S02]  /*2be0*/  LOP3.LUT R148, R195, 0x1f0, RZ, 0xc0, !PT ;  /* 0x000001f0c3947812 */ /* 0x000fc400078ec0ff */
[--C-:B------:R-:W-:Y:S01]  /*2bf0*/  IMAD.IADD R95, R97, 0x1, R28.reuse ;  /* 0x00000001615f7824 */ /* 0x100fe200078e021c */
[----:B------:R-:W5:Y:S01]  /*2c00*/  LDSM.16.M88.4 R44, [R96+UR5+0xd000] ;  /* 0x00d00005602c783b */ /* 0x000f620008000200 */
[----:B------:R-:W-:Y:S01]  /*2c10*/  IMAD.IADD R93, R93, 0x1, R28 ;  /* 0x000000015d5d7824 */ /* 0x000fe200078e021c */
[----:B------:R-:W-:Y:S01]  /*2c20*/  LOP3.LUT R145, R145, 0x7, RZ, 0xc0, !PT ;  /* 0x0000000791917812 */ /* 0x000fe200078ec0ff */
[C---:B------:R-:W-:Y:S01]  /*2c30*/  IMAD.IADD R91, R84.reuse, 0x1, R95 ;  /* 0x00000001545b7824 */ /* 0x040fe200078e025f */
[----:B---34-:R-:W3:Y:S01]  /*2c40*/  LDSM.16.M88.4 R20, [R96+UR5+0xd800] ;  /* 0x00d800056014783b */ /* 0x018ee20008000200 */
[----:B------:R-:W-:Y:S01]  /*2c50*/  IMAD.IADD R90, R84, 0x1, R93 ;  /* 0x00000001545a7824 */ /* 0x000fe200078e025d */
[----:B------:R-:W-:Y:S02]  /*2c60*/  LOP3.LUT R144, R144, 0x6, RZ, 0xc0, !PT ;  /* 0x0000000690907812 */ /* 0x000fe400078ec0ff */
[----:B------:R-:W-:Y:S03]  /*2c70*/  LDSM.16.M88.4 R8, [R94] ;  /* 0x000000005e08783b */ /* 0x000fe60000000200 */
[----:B------:R-:W-:Y:S01]  /*2c80*/  IMAD R89, R89, 0x40, R144 ;  /* 0x0000004059597824 */ /* 0x000fe200078e0290 */
[----:B------:R-:W4:Y:S04]  /*2c90*/  LDSM.16.M88.4 R16, [R92+0xc000] ;  /* 0x00c000005c10783b */ /* 0x000f280000000200 */
[----:B------:R-:W4:Y:S01]  /*2ca0*/  LDSM.16.M88.4 R4, [R92+0xc800] ;  /* 0x00c800005c04783b */ /* 0x000f220000000200 */
[----:B------:R-:W-:-:S03]  /*2cb0*/  ISETP.GE.AND P1, PT, R89, R146, PT ;  /* 0x000000925900720c */ /* 0x000fc60003f26270 */
[----:B------:R-:W4:Y:S04]  /*2cc0*/  LDSM.16.M88.4 R24, [R92+0xd000] ;  /* 0x00d000005c18783b */ /* 0x000f280000000200 */
[----:B------:R-:W-:Y:S04]  /*2cd0*/  LDSM.16.M88.4 R64, [R95] ;  /* 0x000000005f40783b */ /* 0x000fe80000000200 */
[----:B------:R-:W-:Y:S01]  /*2ce0*/  LDSM.16.M88.4 R76, [R93+0xd000] ;  /* 0x00d000005d4c783b */ /* 0x000fe20000000200 */
[C---:B-1----:R-:W-:Y:S03]  /*2cf0*/  HMMA.16816.F32 R12, R36.reuse, R60, RZ ;  /* 0x0000003c240c723c */ /* 0x042fe600000018ff */
[----:B------:R-:W-:Y:S04]  /*2d00*/  LDSM.16.M88.4 R68, [R93+0xd800] ;  /* 0x00d800005d44783b */ /* 0x000fe80000000200 */
[----:B------:R-:W-:Y:S01]  /*2d10*/  LDSM.16.M88.4 R72, [R90+0xd000] ;  /* 0x00d000005a48783b */ /* 0x000fe20000000200 */
[C---:B--2---:R-:W-:Y:S03]  /*2d20*/  HMMA.16816.F32 R56, R36.reuse, R52, RZ ;  /* 0x000000342438723c */ /* 0x044fe600000018ff */
[----:B------:R-:W-:Y:S04]  /*2d30*/  LDSM.16.M88.4 R28, [R97+0x4000] ;  /* 0x00400000611c783b */ /* 0x000fe80000000200 */
[----:B------:R-:W-:Y:S01]  /*2d40*/  LDSM.16.M88.4 R32, [R90+0xd800] ;  /* 0x00d800005a20783b */ /* 0x000fe20000000200 */
[C---:B-----5:R-:W-:Y:S03]  /*2d50*/  HMMA.16816.F32 R48, R36.reuse, R44, RZ ;  /* 0x0000002c2430723c */ /* 0x060fe600000018ff */
[----:B------:R-:W-:Y:S04]  /*2d60*/  LDSM.16.M88.4 R80, [R96+UR5+0xf000] ;  /* 0x00f000056050783b */ /* 0x000fe80008000200 */
[----:B------:R-:W0:Y:S01]  /*2d70*/  LDGDEPBAR ;  /* 0x00000000000079af */ /* 0x000e220000000000 */
[C---:B------:R-:W-:Y:S08]  /*2d80*/  HMMA.16816.F32 R60, R36.reuse, R62, RZ ;  /* 0x0000003e243c723c */ /* 0x040ff000000018ff */
[C---:B------:R-:W-:Y:S08]  /*2d90*/  HMMA.16816.F32 R52, R36.reuse, R54, RZ ;  /* 0x000000362434723c */ /* 0x040ff000000018ff */
[C---:B------:R-:W-:Y:S08]  /*2da0*/  HMMA.16816.F32 R44, R36.reuse, R46, RZ ;  /* 0x0000002e242c723c */ /* 0x040ff000000018ff */
[C---:B---3--:R-:W-:Y:S08]  /*2db0*/  HMMA.16816.F32 R40, R36.reuse, R20, RZ ;  /* 0x000000142428723c */ /* 0x048ff000000018ff */
[----:B------:R-:W-:Y:S01]  /*2dc0*/  HMMA.16816.F32 R36, R36, R22, RZ ;  /* 0x000000162424723c */ /* 0x000fe200000018ff */
[----:B------:R-:W1:Y:S07]  /*2dd0*/  LDSM.16.M88.4 R20, [R92+0xd800] ;  /* 0x00d800005c14783b */ /* 0x000e6e0000000200 */
[C---:B----4-:R-:W-:Y:S08]  /*2de0*/  HMMA.16816.F32 R12, R8.reuse, R16, R12 ;  /* 0x00000010080c723c */ /* 0x050ff0000000180c */
[C---:B------:R-:W-:Y:S01]  /*2df0*/  HMMA.16816.F32 R60, R8.reuse, R18, R60 ;  /* 0x00000012083c723c */ /* 0x040fe2000000183c */
[----:B------:R-:W2:Y:S07]  /*2e00*/  LDSM.16.M88.4 R16, [R93+0xc000] ;  /* 0x00c000005d10783b */ /* 0x000eae0000000200 */
[C---:B------:R-:W-:Y:S08]  /*2e10*/  HMMA.16816.F32 R56, R8.reuse, R4, R56 ;  /* 0x000000040838723c */ /* 0x040ff00000001838 */
[C---:B------:R-:W-:Y:S01]  /*2e20*/  HMMA.16816.F32 R52, R8.reuse, R6, R52 ;  /* 0x000000060834723c */ /* 0x040fe20000001834 */
[----:B------:R-:W3:Y:S07]  /*2e30*/  LDSM.16.M88.4 R4, [R93+0xc800] ;  /* 0x00c800005d04783b */ /* 0x000eee0000000200 */
[C---:B------:R-:W-:Y:S08]  /*2e40*/  HMMA.16816.F32 R48, R8.reuse, R24, R48 ;  /* 0x000000180830723c */ /* 0x040ff00000001830 */
[C---:B------:R-:W-:Y:S01]  /*2e50*/  HMMA.16816.F32 R44, R8.reuse, R26, R44 ;  /* 0x0000001a082c723c */ /* 0x040fe2000000182c */
[----:B------:R-:W-:Y:S07]  /*2e60*/  LDSM.16.M88.4 R24, [R91] ;  /* 0x000000005b18783b */ /* 0x000fee0000000200 */
[C---:B-1----:R-:W-:Y:S08]  /*2e70*/  HMMA.16816.F32 R40, R8.reuse, R20, R40 ;  /* 0x000000140828723c */ /* 0x042ff00000001828 */
[----:B------:R-:W-:Y:S01]  /*2e80*/  HMMA.16816.F32 R36, R8, R22, R36 ;  /* 0x000000160824723c */ /* 0x000fe20000001824 */
[----:B------:R-:W1:Y:S04]  /*2e90*/  LDSM.16.M88.4 R20, [R90+0xc000] ;  /* 0x00c000005a14783b */ /* 0x000e680000000200 */
[----:B------:R-:W4:Y:S03]  /*2ea0*/  LDSM.16.M88.4 R8, [R90+0xc800] ;  /* 0x00c800005a08783b */ /* 0x000f260000000200 */
[C---:B--2---:R-:W-:Y:S08]  /*2eb0*/  HMMA.16816.F32 R12, R64.reuse, R16, R12 ;  /* 0x00000010400c723c */ /* 0x044ff0000000180c */
[C---:B------:R-:W-:Y:S01]  /*2ec0*/  HMMA.16816.F32 R60, R64.reuse, R18, R60 ;  /* 0x00000012403c723c */ /* 0x040fe2000000183c */
[----:B------:R-:W2:Y:S07]  /*2ed0*/  LDSM.16.M88.4 R16, [R96+UR5+0xe000] ;  /* 0x00e000056010783b */ /* 0x000eae0008000200 */
[C---:B---3--:R-:W-:Y:S08]  /*2ee0*/  HMMA.16816.F32 R56, R64.reuse, R4, R56 ;  /* 0x000000044038723c */ /* 0x048ff00000001838 */
[C---:B------:R-:W-:Y:S01]  /*2ef0*/  HMMA.16816.F32 R52, R64.reuse, R6, R52 ;  /* 0x000000064034723c */ /* 0x040fe20000001834 */
[----:B------:R-:W3:Y:S07]  /*2f00*/  LDSM.16.M88.4 R4, [R96+UR5+0xe800] ;  /* 0x00e800056004783b */ /* 0x000eee0008000200 */
[C---:B------:R-:W-:Y:S08]  /*2f10*/  HMMA.16816.F32 R48, R64.reuse, R76, R48 ;  /* 0x0000004c4030723c */ /* 0x040ff00000001830 */
[C---:B------:R-:W-:Y:S01]  /*2f20*/  HMMA.16816.F32 R44, R64.reuse, R78, R44 ;  /* 0x0000004e402c723c */ /* 0x040fe2000000182c */
[----:B------:R-:W-:Y:S07]  /*2f30*/  LDSM.16.M88.4 R76, [R92+0xf000] ;  /* 0x00f000005c4c783b */ /* 0x000fee0000000200 */
[C---:B------:R-:W-:Y:S08]  /*2f40*/  HMMA.16816.F32 R40, R64.reuse, R68, R40 ;  /* 0x000000444028723c */ /* 0x040ff00000001828 */
[----:B------:R-:W-:Y:S01]  /*2f50*/  HMMA.16816.F32 R36, R64, R70, R36 ;  /* 0x000000464024723c */ /* 0x000fe20000001824 */
[----:B------:R-:W-:Y:S04]  /*2f60*/  LDSM.16.M88.4 R64, [R94+0x4000] ;  /* 0x004000005e40783b */ /* 0x000fe80000000200 */
[----:B------:R-:W-:Y:S03]  /*2f70*/  LDSM.16.M88.4 R68, [R96+UR5+0xf800] ;  /* 0x00f800056044783b */ /* 0x000fe60008000200 */
[C---:B-1----:R-:W-:Y:S08]  /*2f80*/  HMMA.16816.F32 R12, R24.reuse, R20, R12 ;  /* 0x00000014180c723c */ /* 0x042ff0000000180c */
[C---:B------:R-:W-:Y:S01]  /*2f90*/  HMMA.16816.F32 R60, R24.reuse, R22, R60 ;  /* 0x00000016183c723c */ /* 0x040fe2000000183c */
[----:B------:R-:W1:Y:S07]  /*2fa0*/  LDSM.16.M88.4 R20, [R92+0xe000] ;  /* 0x00e000005c14783b */ /* 0x000e6e0000000200 */
[C---:B----4-:R-:W-:Y:S08]  /*2fb0*/  HMMA.16816.F32 R56, R24.reuse, R8, R56 ;  /* 0x000000081838723c */ /* 0x050ff00000001838 */
[C---:B------:R-:W-:Y:S01]  /*2fc0*/  HMMA.16816.F32 R52, R24.reuse, R10, R52 ;  /* 0x0000000a1834723c */ /* 0x040fe20000001834 */
[----:B------:R-:W4:Y:S07]  /*2fd0*/  LDSM.16.M88.4 R8, [R92+0xe800] ;  /* 0x00e800005c08783b */ /* 0x000f2e0000000200 */
[C---:B------:R-:W-:Y:S08]  /*2fe0*/  HMMA.16816.F32 R48, R24.reuse, R72, R48 ;  /* 0x000000481830723c */ /* 0x040ff00000001830 */
[----:B------:R-:W-:Y:S01]  /*2ff0*/  HMMA.16816.F32 R44, R24, R74, R44 ;  /* 0x0000004a182c723c */ /* 0x000fe2000000182c */
[----:B------:R-:W5:Y:S07]  /*3000*/  LDSM.16.M88.4 R72, [R92+0xf800] ;  /* 0x00f800005c48783b */ /* 0x000f6e0000000200 */
[C---:B--2---:R-:W-:Y:S08]  /*3010*/  HMMA.16816.F32 R12, R28.reuse, R16, R12 ;  /* 0x000000101c0c723c */ /* 0x044ff0000000180c */
[----:B------:R-:W-:Y:S01]  /*3020*/  HMMA.16816.F32 R60, R28, R18, R60 ;  /* 0x000000121c3c723c */ /* 0x000fe2000000183c */
[----:B------:R-:W-:Y:S07]  /*3030*/  LDSM.16.M88.4 R16, [R95+0x4000] ;  /* 0x004000005f10783b */ /* 0x000fee0000000200 */
[C---:B------:R-:W-:Y:S08]  /*3040*/  HMMA.16816.F32 R40, R24.reuse, R32, R40 ;  /* 0x000000201828723c */ /* 0x040ff00000001828 */
[----:B------:R-:W-:Y:S01]  /*3050*/  HMMA.16816.F32 R36, R24, R34, R36 ;  /* 0x000000221824723c */ /* 0x000fe20000001824 */
[----:B------:R-:W2:Y:S04]  /*3060*/  LDSM.16.M88.4 R32, [R93+0xe000] ;  /* 0x00e000005d20783b */ /* 0x000ea80000000200 */
[----:B------:R-:W2:Y:S03]  /*3070*/  LDSM.16.M88.4 R24, [R93+0xe800] ;  /* 0x00e800005d18783b */ /* 0x000ea60000000200 */
[C---:B---3--:R-:W-:Y:S08]  /*3080*/  HMMA.16816.F32 R56, R28.reuse, R4, R56 ;  /* 0x000000041c38723c */ /* 0x048ff00000001838 */
[C---:B------:R-:W-:Y:S01]  /*3090*/  HMMA.16816.F32 R52, R28.reuse, R6, R52 ;  /* 0x000000061c34723c */ /* 0x040fe20000001834 */
[----:B------:R-:W3:Y:S07]  /*30a0*/  LDSM.16.M88.4 R4, [R93+0xf000] ;  /* 0x00f000005d04783b */ /* 0x000eee0000000200 */
[C---:B------:R-:W-:Y:S08]  /*30b0*/  HMMA.16816.F32 R48, R28.reuse, R80, R48 ;  /* 0x000000501c30723c */ /* 0x040ff00000001830 */
[----:B------:R-:W-:Y:S01]  /*30c0*/  HMMA.16816.F32 R44, R28, R82, R44 ;  /* 0x000000521c2c723c */ /* 0x000fe2000000182c */
[----:B------:R-:W-:Y:S07]  /*30d0*/  LDSM.16.M88.4 R80, [R92+0x10000] ;  /* 0x010000005c50783b */ /* 0x000fee0000000200 */
[C---:B-1----:R-:W-:Y:S08]  /*30e0*/  HMMA.16816.F32 R12, R64.reuse, R20, R12 ;  /* 0x00000014400c723c */ /* 0x042ff0000000180c */
[----:B------:R-:W-:Y:S01]  /*30f0*/  HMMA.16816.F32 R60, R64, R22, R60 ;  /* 0x00000016403c723c */ /* 0x000fe2000000183c */
[----:B------:R-:W1:Y:S07]  /*3100*/  LDSM.16.M88.4 R20, [R93+0xf800] ;  /* 0x00f800005d14783b */ /* 0x000e6e0000000200 */
[C---:B------:R-:W-:Y:S08]  /*3110*/  HMMA.16816.F32 R40, R28.reuse, R68, R40 ;  /* 0x000000441c28723c */ /* 0x040ff00000001828 */
[----:B------:R-:W-:Y:S01]  /*3120*/  HMMA.16816.F32 R36, R28, R70, R36 ;  /* 0x000000461c24723c */ /* 0x000fe20000001824 */
[----:B------:R-:W-:Y:S04]  /*3130*/  LDSM.16.M88.4 R28, [R91+0x4000] ;  /* 0x004000005b1c783b */ /* 0x000fe80000000200 */
[----:B------:R-:W-:Y:S03]  /*3140*/  LDSM.16.M88.4 R68, [R90+0xe800] ;  /* 0x00e800005a44783b */ /* 0x000fe60000000200 */
[C---:B----4-:R-:W-:Y:S08]  /*3150*/  HMMA.16816.F32 R56, R64.reuse, R8, R56 ;  /* 0x000000084038723c */ /* 0x050ff00000001838 */
[C---:B------:R-:W-:Y:S01]  /*3160*/  HMMA.16816.F32 R52, R64.reuse, R10, R52 ;  /* 0x0000000a4034723c */ /* 0x040fe20000001834 */
[----:B------:R-:W4:Y:S07]  /*3170*/  LDSM.16.M88.4 R8, [R90+0xe000] ;  /* 0x00e000005a08783b */ /* 0x000f2e0000000200 */
[C---:B------:R-:W-:Y:S08]  /*3180*/  HMMA.16816.F32 R48, R64.reuse, R76, R48 ;  /* 0x0000004c4030723c */ /* 0x040ff00000001830 */
[C---:B------:R-:W-:Y:S01]  /*3190*/  HMMA.16816.F32 R44, R64.reuse, R78, R44 ;  /* 0x0000004e402c723c */ /* 0x040fe2000000182c */
[----:B------:R-:W-:Y:S07]  /*31a0*/  LDSM.16.M88.4 R76, [R94+0x8000] ;  /* 0x008000005e4c783b */ /* 0x000fee0000000200 */
[C---:B-----5:R-:W-:Y:S08]  /*31b0*/  HMMA.16816.F32 R40, R64.reuse, R72, R40 ;  /* 0x000000484028723c */ /* 0x060ff00000001828 */
[----:B------:R-:W-:Y:S01]  /*31c0*/  HMMA.16816.F32 R36, R64, R74, R36 ;  /* 0x0000004a4024723c */ /* 0x000fe20000001824 */
[----:B------:R-:W5:Y:S04]  /*31d0*/  LDSM.16.M88.4 R64, [R90+0xf000] ;  /* 0x00f000005a40783b */ /* 0x000f680000000200 */
[----:B------:R-:W-:Y:S03]  /*31e0*/  LDSM.16.M88.4 R72, [R92+0x10800] ;  /* 0x010800005c48783b */ /* 0x000fe60000000200 */
[C---:B--2---:R-:W-:Y:S08]  /*31f0*/  HMMA.16816.F32 R12, R16.reuse, R32, R12 ;  /* 0x00000020100c723c */ /* 0x044ff0000000180c */
[C---:B------:R-:W-:Y:S01]  /*3200*/  HMMA.16816.F32 R60, R16.reuse, R34, R60 ;  /* 0x00000022103c723c */ /* 0x040fe2000000183c */
[----:B------:R-:W2:Y:S07]  /*3210*/  LDSM.16.M88.4 R32, [R90+0xf800] ;  /* 0x00f800005a20783b */ /* 0x000eae0000000200 */
[C---:B------:R-:W-:Y:S08]  /*3220*/  HMMA.16816.F32 R56, R16.reuse, R24, R56 ;  /* 0x000000181038723c */ /* 0x040ff00000001838 */
[C---:B------:R-:W-:Y:S01]  /*3230*/  HMMA.16816.F32 R52, R16.reuse, R26, R52 ;  /* 0x0000001a1034723c */ /* 0x040fe20000001834 */
[----:B------:R-:W-:Y:S07]  /*3240*/  LDSM.16.M88.4 R24, [R96+UR5+0x10000] ;  /* 0x010000056018783b */ /* 0x000fee0008000200 */
[C---:B---3--:R-:W-:Y:S08]  /*3250*/  HMMA.16816.F32 R48, R16.reuse, R4, R48 ;  /* 0x000000041030723c */ /* 0x048ff00000001830 */
[C---:B------:R-:W-:Y:S01]  /*3260*/  HMMA.16816.F32 R44, R16.reuse, R6, R44 ;  /* 0x00000006102c723c */ /* 0x040fe2000000182c */
[----:B------:R-:W3:Y:S07]  /*3270*/  LDSM.16.M88.4 R4, [R97+0x8000] ;  /* 0x008000006104783b */ /* 0x000eee0000000200 */
[C---:B-1----:R-:W-:Y:S08]  /*3280*/  HMMA.16816.F32 R40, R16.reuse, R20, R40 ;  /* 0x000000141028723c */ /* 0x042ff00000001828 */
[----:B------:R-:W-:Y:S01]  /*3290*/  HMMA.16816.F32 R36, R16, R22, R36 ;  /* 0x000000161024723c */ /* 0x000fe20000001824 */
[----:B------:R-:W1:Y:S04]  /*32a0*/  LDSM.16.M88.4 R16, [R96+UR5+0x11000] ;  /* 0x011000056010783b */ /* 0x000e680008000200 */
[----:B------:R-:W1:Y:S03]  /*32b0*/  LDSM.16.M88.4 R20, [R96+UR5+0x10800] ;  /* 0x010800056014783b */ /* 0x000e660008000200 */
[C---:B----4-:R-:W-:Y:S08]  /*32c0*/  HMMA.16816.F32 R12, R28.reuse, R8, R12 ;  /* 0x000000081c0c723c */ /* 0x050ff0000000180c */
[C---:B------:R-:W-:Y:S01]  /*32d0*/  HMMA.16816.F32 R60, R28.reuse, R10, R60 ;  /* 0x0000000a1c3c723c */ /* 0x040fe2000000183c */
[----:B------:R-:W4:Y:S07]  /*32e0*/  LDSM.16.M88.4 R8, [R96+UR5+0x11800] ;  /* 0x011800056008783b */ /* 0x000f2e0008000200 */
[C---:B------:R-:W-:Y:S08]  /*32f0*/  HMMA.16816.F32 R56, R28.reuse, R68, R56 ;  /* 0x000000441c38723c */ /* 0x040ff00000001838 */
[C---:B------:R-:W-:Y:S01]  /*3300*/  HMMA.16816.F32 R52, R28.reuse, R70, R52 ;  /* 0x000000461c34723c */ /* 0x040fe20000001834 */
[----:B------:R-:W4:Y:S07]  /*3310*/  LDSM.16.M88.4 R68, [R92+0x11000] ;  /* 0x011000005c44783b */ /* 0x000f2e0000000200 */
[C---:B-----5:R-:W-:Y:S08]  /*3320*/  HMMA.16816.F32 R48, R28.reuse, R64, R48 ;  /* 0x000000401c30723c */ /* 0x060ff00000001830 */
[C---:B------:R-:W-:Y:S01]  /*3330*/  HMMA.16816.F32 R44, R28.reuse, R66, R44 ;  /* 0x000000421c2c723c */ /* 0x040fe2000000182c */
[----:B------:R-:W-:Y:S07]  /*3340*/  LDSM.16.M88.4 R64, [R92+0x11800] ;  /* 0x011800005c40783b */ /* 0x000fee0000000200 */
[C---:B--2---:R-:W-:Y:S08]  /*3350*/  HMMA.16816.F32 R40, R28.reuse, R32, R40 ;  /* 0x000000201c28723c */ /* 0x044ff00000001828 */
[----:B------:R-:W-:Y:S01]  /*3360*/  HMMA.16816.F32 R36, R28, R34, R36 ;  /* 0x000000221c24723c */ /* 0x000fe20000001824 */
[----:B------:R-:W-:Y:S04]  /*3370*/  LDSM.16.M88.4 R32, [R95+0x8000] ;  /* 0x008000005f20783b */ /* 0x000fe80000000200 */
[----:B------:R-:W2:Y:S03]  /*3380*/  LDSM.16.M88.4 R28, [R93+0x10000] ;  /* 0x010000005d1c783b */ /* 0x000ea60000000200 */
[C---:B---3--:R-:W-:Y:S08]  /*3390*/  HMMA.16816.F32 R12, R4.reuse, R24, R12 ;  /* 0x00000018040c723c */ /* 0x048ff0000000180c */
[C---:B------:R-:W-:Y:S01]  /*33a0*/  HMMA.16816.F32 R60, R4.reuse, R26, R60 ;  /* 0x0000001a043c723c */ /* 0x040fe2000000183c */
[----:B------:R-:W3:Y:S07]  /*33b0*/  LDSM.16.M88.4 R24, [R93+0x10800] ;  /* 0x010800005d18783b */ /* 0x000eee0000000200 */
[C---:B-1----:R-:W-:Y:S08]  /*33c0*/  HMMA.16816.F32 R48, R4.reuse, R16, R48 ;  /* 0x000000100430723c */ /* 0x042ff00000001830 */
[C---:B------:R-:W-:Y:S01]  /*33d0*/  HMMA.16816.F32 R44, R4.reuse, R18, R44 ;  /* 0x00000012042c723c */ /* 0x040fe2000000182c */
[----:B------:R-:W-:Y:S07]  /*33e0*/  LDSM.16.M88.4 R16, [R93+0x11800] ;  /* 0x011800005d10783b */ /* 0x000fee0000000200 */
[C---:B------:R-:W-:Y:S08]  /*33f0*/  HMMA.16816.F32 R52, R4.reuse, R22, R52 ;  /* 0x000000160434723c */ /* 0x040ff00000001834 */
[C---:B------:R-:W-:Y:S01]  /*3400*/  HMMA.16816.F32 R56, R4.reuse, R20, R56 ;  /* 0x000000140438723c */ /* 0x040fe20000001838 */
[----:B------:R-:W-:Y:S07]  /*3410*/  LDSM.16.M88.4 R20, [R93+0x11000] ;  /* 0x011000005d14783b */ /* 0x000fee0000000200 */
[C---:B----4-:R-:W-:Y:S08]  /*3420*/  HMMA.16816.F32 R40, R4.reuse, R8, R40 ;  /* 0x000000080428723c */ /* 0x050ff00000001828 */
[----:B------:R-:W-:Y:S01]  /*3430*/  HMMA.16816.F32 R36, R4, R10, R36 ;  /* 0x0000000a0424723c */ /* 0x000fe20000001824 */
[----:B------:R-:W-:Y:S04]  /*3440*/  LDSM.16.M88.4 R4, [R91+0x8000] ;  /* 0x008000005b04783b */ /* 0x000fe80000000200 */
[----:B------:R-:W1:Y:S03]  /*3450*/  LDSM.16.M88.4 R8, [R90+0x10000] ;  /* 0x010000005a08783b */ /* 0x000e660000000200 */
[C---:B------:R-:W-:Y:S08]  /*3460*/  HMMA.16816.F32 R12, R76.reuse, R80, R12 ;  /* 0x000000504c0c723c */ /* 0x040ff0000000180c */
[C---:B------:R-:W-:Y:S08]  /*3470*/  HMMA.16816.F32 R60, R76.reuse, R82, R60 ;  /* 0x000000524c3c723c */ /* 0x040ff0000000183c */
[C---:B------:R-:W-:Y:S08]  /*3480*/  HMMA.16816.F32 R48, R76.reuse, R68, R48 ;  /* 0x000000444c30723c */ /* 0x040ff00000001830 */
[C---:B------:R-:W-:Y:S01]  /*3490*/  HMMA.16816.F32 R44, R76.reuse, R70, R44 ;  /* 0x000000464c2c723c */ /* 0x040fe2000000182c */
[----:B------:R-:W4:Y:S07]  /*34a0*/  LDSM.16.M88.4 R68, [R90+0x10800] ;  /* 0x010800005a44783b */ /* 0x000f2e0000000200 */
[----:B------:R-:W-:Y:S08]  /*34b0*/  HMMA.16816.F32 R52, R76, R74, R52 ;  /* 0x0000004a4c34723c */ /* 0x000ff00000001834 */
[----:B--2---:R-:W-:Y:S01]  /*34c0*/  HMMA.16816.F32 R80, R32, R28, R12 ;  /* 0x0000001c2050723c */ /* 0x004fe2000000180c */
[----:B------:R-:W2:Y:S01]  /*34d0*/  LDSM.16.M88.4 R12, [R90+0x11800] ;  /* 0x011800005a0c783b */ /* 0x000ea20000000200 */
[----:B------:R-:W-:-:S06]  /*34e0*/  VIADD R29, R89, 0x19 ;  /* 0x00000019591d7836 */ /* 0x000fcc0000000000 */
[C---:B------:R-:W-:Y:S08]  /*34f0*/  HMMA.16816.F32 R56, R76.reuse, R72, R56 ;  /* 0x000000484c38723c */ /* 0x040ff00000001838 */
[----:B------:R-:W-:Y:S01]  /*3500*/  HMMA.16816.F32 R72, R76, R64, R40 ;  /* 0x000000404c48723c */ /* 0x000fe20000001828 */
[----:B------:R-:W5:Y:S01]  /*3510*/  LDSM.16.M88.4 R40, [R90+0x11000] ;  /* 0x011000005a28783b */ /* 0x000f620000000200 */
[----:B------:R-:W-:-:S06]  /*3520*/  DEPBAR.LE SB0, 0x0 ;  /* 0x000080000000791a */ /* 0x000fcc0000000000 */
[----:B------:R-:W-:Y:S08]  /*3530*/  HMMA.16816.F32 R36, R76, R66, R36 ;  /* 0x000000424c24723c */ /* 0x000ff00000001824 */
[----:B------:R-:W-:Y:S01]  /*3540*/  HMMA.16816.F32 R60, R32, R30, R60 ;  /* 0x0000001e203c723c */ /* 0x000fe2000000183c */
[----:B------:R-:W-:-:S07]  /*3550*/  VIADD R31, R89, 0x18 ;  /* 0x00000018591f7836 */ /* 0x000fce0000000000 */
[----:B---3--:R-:W-:Y:S01]  /*3560*/  HMMA.16816.F32 R52, R32, R26, R52 ;  /* 0x0000001a2034723c */ /* 0x008fe20000001834 */
[----:B------:R-:W-:-:S07]  /*3570*/  VIADD R27, R89, 0x20 ;  /* 0x00000020591b7836 */ /* 0x000fce0000000000 */
[----:B-1----:R-:W-:Y:S01]  /*3580*/  HMMA.16816.F32 R80, R4, R8, R80 ;  /* 0x000000080450723c */ /* 0x002fe20000001850 */
[----:B------:R-:W-:-:S04]  /*3590*/  IADD3 R8, PT, PT, R145, R148, R88 ;  /* 0x0000009491087210 */ /* 0x000fc80007ffe058 */
[----:B------:R-:W-:-:S03]  /*35a0*/  IADD3 R8, PT, PT, R146, R8, -R3 ;  /* 0x0000000892087210 */ /* 0x000fc60007ffe803 */
[----:B------:R-:W-:Y:S02]  /*35b0*/  HMMA.16816.F32 R36, R32, R18, R36 ;  /* 0x000000122024723c */ /* 0x000fe40000001824 */
[----:B------:R-:W-:-:S05]  /*35c0*/  IMAD.IADD R171, R8, 0x1, -R27 ;  /* 0x0000000108ab7824 */ /* 0x000fca00078e0a1b */
[----:B------:R-:W-:Y:S01]  /*35d0*/  IABS R171, R171 ;  /* 0x000000ab00ab7213 */ /* 0x000fe20000000000 */
[C---:B------:R-:W-:Y:S01]  /*35e0*/  HMMA.16816.F32 R56, R32.reuse, R24, R56 ;  /* 0x000000182038723c */ /* 0x040fe20000001838 */
[----:B------:R-:W-:Y:S02]  /*35f0*/  VIADD R25, R89, 0x21 ;  /* 0x0000002159197836 */ /* 0x000fe40000000000 */
[----:B------:R-:W-:Y:S01]  /*3600*/  FMUL.FTZ R9, R80, UR6 ;  /* 0x0000000650097c20 */ /* 0x000fe20008410000 */
[----:B------:R-:W-:Y:S01]  /*3610*/  I2FP.F32.S32 R171, R171 ;  /* 0x000000ab00ab7245 */ /* 0x000fe20000201400 */
[C---:B------:R-:W-:Y:S02]  /*3620*/  IMAD.IADD R167, R8.reuse, 0x1, -R25 ;  /* 0x0000000108a77824 */ /* 0x040fe400078e0a19 */
[----:B------:R-:W-:Y:S01]  /*3630*/  FMUL.FTZ R83, R83, UR6 ;  /* 0x0000000653537c20 */ /* 0x000fe20008410000 */
[----:B------:R-:W-:Y:S01]  /*3640*/  HMMA.16816.F32 R48, R32, R20, R48 ;  /* 0x000000142030723c */ /* 0x000fe20000001830 */
[----:B------:R-:W-:Y:S01]  /*3650*/  MUFU.TANH R9, R9 ;  /* 0x0000000900097308 */ /* 0x000fe20000002400 */
[----:B------:R-:W-:Y:S01]  /*3660*/  VIADD R20, R8, 0x8 ;  /* 0x0000000808147836 */ /* 0x000fe20000000000 */
[----:B------:R-:W-:-:S04]  /*3670*/  IABS R167, R167 ;  /* 0x000000a700a77213 */ /* 0x000fc80000000000 */
[----:B------:R-:W-:Y:S01]  /*3680*/  I2FP.F32.S32 R167, R167 ;  /* 0x000000a700a77245 */ /* 0x000fe20000201400 */
[C---:B------:R-:W-:Y:S01]  /*3690*/  HMMA.16816.F32 R44, R32.reuse, R22, R44 ;  /* 0x00000016202c723c */ /* 0x040fe2000000182c */
[----:B------:R-:W-:Y:S07]  /*36a0*/  MUFU.TANH R83, R83 ;  /* 0x0000005300537308 */ /* 0x000fee0000002400 */
[----:B------:R-:W-:Y:S01]  /*36b0*/  HMMA.16816.F32 R72, R32, R16, R72 ;  /* 0x000000102048723c */ /* 0x000fe20000001848 */
[----:B------:R-:W-:-:S02]  /*36c0*/  VIADD R17, R89, 0x8 ;  /* 0x0000000859117836 */ /* 0x000fc40000000000 */
[C---:B------:R-:W-:Y:S02]  /*36d0*/  VIADD R35, R89.reuse, 0x9 ;  /* 0x0000000959237836 */ /* 0x040fe40000000000 */
[----:B------:R-:W-:Y:S01]  /*36e0*/  VIADD R33, R89, 0x10 ;  /* 0x0000001059217836 */ /* 0x000fe20000000000 */
[-C--:B------:R-:W-:Y:S01]  /*36f0*/  ISETP.GE.AND P4, PT, R17, R146.reuse, PT ;  /* 0x000000921100720c */ /* 0x080fe20003f86270 */
[--C-:B------:R-:W-:Y:S01]  /*3700*/  IMAD.IADD R18, R8, 0x1, -R35.reuse ;  /* 0x0000000108127824 */ /* 0x100fe200078e0a23 */
[----:B------:R-:W-:Y:S01]  /*3710*/  HMMA.16816.F32 R60, R4, R10, R60 ;  /* 0x0000000a043c723c */ /* 0x000fe2000000183c */
[----:B------:R-:W-:Y:S01]  /*3720*/  FMUL.FTZ R11, R81, UR6 ;  /* 0x00000006510b7c20 */ /* 0x000fe20008410000 */
[----:B------:R-:W-:Y:S01]  /*3730*/  IMAD.IADD R24, R20, 0x1, -R35 ;  /* 0x0000000114187824 */ /* 0x000fe200078e0a23 */
[----:B------:R-:W-:Y:S02]  /*3740*/  ISETP.GE.AND P3, PT, R35, R146, PT ;  /* 0x000000922300720c */ /* 0x000fe40003f66270 */
[----:B------:R-:W-:-:S02]  /*3750*/  IABS R18, R18 ;  /* 0x0000001200127213 */ /* 0x000fc40000000000 */
[----:B------:R-:W-:Y:S01]  /*3760*/  MUFU.TANH R11, R11 ;  /* 0x0000000b000b7308 */ /* 0x000fe20000002400 */
[C---:B----4-:R-:W-:Y:S01]  /*3770*/  HMMA.16816.F32 R52, R4.reuse, R70, R52 ;  /* 0x000000460434723c */ /* 0x050fe20000001834 */
[----:B------:R-:W-:Y:S02]  /*3780*/  I2FP.F32.S32 R18, R18 ;  /* 0x0000001200127245 */ /* 0x000fe40000201400 */
[----:B------:R-:W-:Y:S02]  /*3790*/  IABS R24, R24 ;  /* 0x0000001800187213 */ /* 0x000fe40000000000 */
[----:B------:R-:W-:Y:S02]  /*37a0*/  ISETP.GE.AND P2, PT, R33, R146, PT ;  /* 0x000000922100720c */ /* 0x000fe40003f46270 */
[----:B------:R-:W-:Y:S01]  /*37b0*/  I2FP.F32.S32 R24, R24 ;  /* 0x0000001800187245 */ /* 0x000fe20000201400 */
[----:B--2---:R-:W-:Y:S01]  /*37c0*/  HMMA.16816.F32 R36, R4, R14, R36 ;  /* 0x0000000e0424723c */ /* 0x004fe20000001824 */
[----:B------:R-:W-:-:S02]  /*37d0*/  IMAD.IADD R14, R8, 0x1, -R33 ;  /* 0x00000001080e7824 */ /* 0x000fc400078e0a21 */
[----:B------:R-:W-:Y:S01]  /*37e0*/  FMUL.FTZ R15, R60, UR6 ;  /* 0x000000063c0f7c20 */ /* 0x000fe20008410000 */
[----:B------:R-:W-:Y:S01]  /*37f0*/  FMUL.FTZ R63, R63, UR6 ;  /* 0x000000063f3f7c20 */ /* 0x000fe20008410000 */
[----:B------:R-:W-:Y:S01]  /*3800*/  FMUL.FTZ R62, R62, UR6 ;  /* 0x000000063e3e7c20 */ /* 0x000fe20008410000 */
[----:B------:R-:W-:Y:S02]  /*3810*/  IABS R14, R14 ;  /* 0x0000000e000e7213 */ /* 0x000fe40000000000 */
[----:B------:R-:W-:Y:S01]  /*3820*/  HMMA.16816.F32 R56, R4, R68, R56 ;  /* 0x000000440438723c */ /* 0x000fe20000001838 */
[----:B------:R-:W1:Y:S01]  /*3830*/  MUFU.TANH R15, R15 ;  /* 0x0000000f000f7308 */ /* 0x000e620000002400 */
[----:B------:R-:W-:Y:S01]  /*3840*/  I2FP.F32.S32 R14, R14 ;  /* 0x0000000e000e7245 */ /* 0x000fe20000201400 */
[----:B------:R-:W-:Y:S01]  /*3850*/  FMUL.FTZ R53, R53, UR6 ;  /* 0x0000000635357c20 */ /* 0x000fe20008410000 */
[----:B------:R-:W-:Y:S01]  /*3860*/  FMUL.FTZ R52, R52, UR6 ;  /* 0x0000000634347c20 */ /* 0x000fe20008410000 */
[----:B------:R-:W-:Y:S01]  /*3870*/  FMUL.FTZ R54, R54, UR6 ;  /* 0x0000000636367c20 */ /* 0x000fe20008410000 */
[----:B------:R-:W-:-:S02]  /*3880*/  FMUL.FTZ R55, R55, UR6 ;  /* 0x0000000637377c20 */ /* 0x000fc40008410000 */
[C---:B-----5:R-:W-:Y:S01]  /*3890*/  HMMA.16816.F32 R48, R4.reuse, R40, R48 ;  /* 0x000000280430723c */ /* 0x060fe20000001830 */
[----:B------:R-:W-:Y:S02]  /*38a0*/  MUFU.TANH R21, R53 ;  /* 0x0000003500157308 */ /* 0x000fe40000002400 */
[----:B------:R-:W-:Y:S01]  /*38b0*/  FMUL.FTZ R37, R37, UR6 ;  /* 0x0000000625257c20 */ /* 0x000fe20008410000 */
[----:B------:R-:W-:Y:S01]  /*38c0*/  FMUL.FTZ R36, R36, UR6 ;  /* 0x0000000624247c20 */ /* 0x000fe20008410000 */
[----:B------:R-:W-:Y:S01]  /*38d0*/  FMUL.FTZ R39, R39, UR6 ;  /* 0x0000000627277c20 */ /* 0x000fe20008410000 */
[----:B------:R-:W-:Y:S02]  /*38e0*/  FMUL.FTZ R38, R38, UR6 ;  /* 0x0000000626267c20 */ /* 0x000fe40008410000 */
[----:B------:R-:W-:Y:S01]  /*38f0*/  HMMA.16816.F32 R44, R4, R42, R44 ;  /* 0x0000002a042c723c */ /* 0x000fe2000000182c */
[----:B------:R-:W-:Y:S02]  /*3900*/  MUFU.TANH R23, R52 ;  /* 0x0000003400177308 */ /* 0x000fe40000002400 */
[----:B------:R-:W-:Y:S01]  /*3910*/  FMUL.FTZ R19, R56, UR6 ;  /* 0x0000000638137c20 */ /* 0x000fe20008410000 */
[----:B------:R-:W-:Y:S01]  /*3920*/  FMUL.FTZ R57, R57, UR6 ;  /* 0x0000000639397c20 */ /* 0x000fe20008410000 */
[----:B------:R-:W-:Y:S01]  /*3930*/  FMUL.FTZ R58, R58, UR6 ;  /* 0x000000063a3a7c20 */ /* 0x000fe20008410000 */
[----:B------:R-:W-:-:S02]  /*3940*/  FMUL.FTZ R59, R59, UR6 ;  /* 0x000000063b3b7c20 */ /* 0x000fc40008410000 */
[----:B------:R-:W-:Y:S01]  /*3950*/  HMMA.16816.F32 R72, R4, R12, R72 ;  /* 0x0000000c0448723c */ /* 0x000fe20000001848 */
[----:B------:R-:W-:Y:S02]  /*3960*/  VIADD R5, R89, 0x1 ;  /* 0x0000000159057836 */ /* 0x000fe40000000000 */
[----:B------:R-:W-:Y:S01]  /*3970*/  FMUL.FTZ R13, R61, UR6 ;  /* 0x000000063d0d7c20 */ /* 0x000fe20008410000 */
[C---:B------:R-:W-:Y:S01]  /*3980*/  IMAD.IADD R4, R8.reuse, 0x1, -R17 ;  /* 0x0000000108047824 */ /* 0x040fe200078e0a11 */
[----:B------:R-:W2:Y:S01]  /*3990*/  MUFU.TANH R19, R19 ;  /* 0x0000001300137308 */ /* 0x000ea20000002400 */
[----:B------:R-:W-:Y:S02]  /*39a0*/  IMAD.IADD R6, R8, 0x1, -R5 ;  /* 0x0000000108067824 */ /* 0x000fe400078e0a05 */
[----:B------:R-:W-:Y:S01]  /*39b0*/  FMUL.FTZ R7, R82, UR6 ;  /* 0x0000000652077c20 */ /* 0x000fe20008410000 */
[----:B------:R-:W-:Y:S01]  /*39c0*/  FMUL.FTZ R22, R48, UR6 ;  /* 0x0000000630167c20 */ /* 0x000fe20008410000 */
[----:B------:R-:W-:Y:S01]  /*39d0*/  IABS R4, R4 ;  /* 0x0000000400047213 */ /* 0x000fe20000000000 */
[----:B------:R-:W-:Y:S01]  /*39e0*/  FMUL.FTZ R16, R49, UR6 ;  /* 0x0000000631107c20 */ /* 0x000fe20008410000 */
[----:B------:R-:W-:Y:S01]  /*39f0*/  IABS R6, R6 ;  /* 0x0000000600067213 */ /* 0x000fe20000000000 */
[----:B------:R-:W-:Y:S01]  /*3a00*/  FMUL.FTZ R44, R44, UR6 ;  /* 0x000000062c2c7c20 */ /* 0x000fe20008410000 */
[----:B------:R-:W-:Y:S01]  /*3a10*/  I2FP.F32.S32 R10, R4 ;  /* 0x00000004000a7245 */ /* 0x000fe20000201400 */
[----:B------:R-:W3:Y:S01]  /*3a20*/  MUFU.TANH R13, R13 ;  /* 0x0000000d000d7308 */ /* 0x000ee20000002400 */
[----:B------:R-:W-:Y:S01]  /*3a30*/  I2FP.F32.S32 R6, R6 ;  /* 0x0000000600067245 */ /* 0x000fe20000201400 */
[----:B------:R-:W-:Y:S01]  /*3a40*/  VIADD R17, R89, 0x11 ;  /* 0x0000001159117836 */ /* 0x000fe20000000000 */
[----:B------:R-:W-:Y:S01]  /*3a50*/  ISETP.GE.AND P5, PT, R5, R146, PT ;  /* 0x000000920500720c */ /* 0x000fe20003fa6270 */
[----:B-1----:R-:W-:Y:S01]  /*3a60*/  FFMA.FTZ R15, R10, -R0, R15 ;  /* 0x800000000a0f7223 */ /* 0x002fe2000001000f */
[----:B------:R-:W-:-:S02]  /*3a70*/  IMAD.IADD R10, R8, 0x1, -R31 ;  /* 0x00000001080a7824 */ /* 0x000fc400078e0a1f */
[-C--:B------:R-:W-:Y:S01]  /*3a80*/  FFMA.FTZ R4, R6, -R0.reuse, R11 ;  /* 0x8000000006047223 */ /* 0x080fe2000001000b */
[----:B------:R-:W-:Y:S01]  /*3a90*/  IMAD.IADD R6, R8, 0x1, -R29 ;  /* 0x0000000108067824 */ /* 0x000fe200078e0a1d */
[----:B------:R-:W1:Y:S01]  /*3aa0*/  MUFU.TANH R7, R7 ;  /* 0x0000000700077308 */ /* 0x000e620000002400 */
[----:B--2---:R-:W-:Y:S01]  /*3ab0*/  FFMA.FTZ R11, R14, -R0, R19 ;  /* 0x800000000e0b7223 */ /* 0x004fe20000010013 */
[----:B------:R-:W-:Y:S01]  /*3ac0*/  IABS R10, R10 ;  /* 0x0000000a000a7213 */ /* 0x000fe20000000000 */
[----:B------:R-:W-:Y:S01]  /*3ad0*/  IMAD.IADD R12, R8, 0x1, -R17 ;  /* 0x00000001080c7824 */ /* 0x000fe200078e0a11 */
[----:B------:R-:W-:Y:S01]  /*3ae0*/  IABS R6, R6 ;  /* 0x0000000600067213 */ /* 0x000fe20000000000 */
[----:B------:R-:W-:Y:S01]  /*3af0*/  FMUL.FTZ R46, R46, UR6 ;  /* 0x000000062e2e7c20 */ /* 0x000fe20008410000 */
[----:B------:R-:W-:Y:S01]  /*3b00*/  I2FP.F32.S32 R10, R10 ;  /* 0x0000000a000a7245 */ /* 0x000fe20000201400 */
[----:B------:R-:W-:Y:S01]  /*3b10*/  FMUL.FTZ R51, R51, UR6 ;  /* 0x0000000633337c20 */ /* 0x000fe20008410000 */
[----:B------:R-:W-:Y:S01]  /*3b20*/  I2FP.F32.S32 R6, R6 ;  /* 0x0000000600067245 */ /* 0x000fe20000201400 */
[-C--:B---3--:R-:W-:Y:S01]  /*3b30*/  FFMA.FTZ R13, R18, -R0.reuse, R13 ;  /* 0x80000000120d7223 */ /* 0x088fe2000001000d */
[----:B------:R-:W2:Y:S01]  /*3b40*/  MUFU.TANH R22, R22 ;  /* 0x0000001600167308 */ /* 0x000ea20000002400 */
[----:B------:R-:W-:Y:S01]  /*3b50*/  FFMA.FTZ R10, R10, -R0, R23 ;  /* 0x800000000a0a7223 */ /* 0x000fe20000010017 */
[----:B------:R-:W-:-:S02]  /*3b60*/  IMAD.IADD R18, R20, 0x1, -R89 ;  /* 0x0000000114127824 */ /* 0x000fc400078e0a59 */
[----:B------:R-:W-:Y:S01]  /*3b70*/  FFMA.FTZ R21, R6, -R0, R21 ;  /* 0x8000000006157223 */ /* 0x000fe20000010015 */
[C---:B------:R-:W-:Y:S01]  /*3b80*/  IMAD.IADD R6, R8.reuse, 0x1, -R89 ;  /* 0x0000000108067824 */ /* 0x040fe200078e0a59 */
[----:B------:R-:W-:Y:S01]  /*3b90*/  IABS R12, R12 ;  /* 0x0000000c000c7213 */ /* 0x000fe20000000000 */
[----:B------:R-:W-:Y:S01]  /*3ba0*/  VIADD R23, R89, 0x28 ;  /* 0x0000002859177836 */ /* 0x000fe20000000000 */
[----:B------:R-:W-:Y:S01]  /*3bb0*/  IABS R18, R18 ;  /* 0x0000001200127213 */ /* 0x000fe20000000000 */
[----:B------:R-:W3:Y:S01]  /*3bc0*/  MUFU.TANH R143, R44 ;  /* 0x0000002c008f7308 */ /* 0x000ee20000002400 */
[----:B------:R-:W-:Y:S01]  /*3bd0*/  IABS R6, R6 ;  /* 0x0000000600067213 */ /* 0x000fe20000000000 */
[----:B------:R-:W-:Y:S01]  /*3be0*/  IMAD.IADD R14, R8, 0x1, -R23 ;  /* 0x00000001080e7824 */ /* 0x000fe200078e0a17 */
[----:B------:R-:W-:Y:S01]  /*3bf0*/  I2FP.F32.S32 R18, R18 ;  /* 0x0000001200127245 */ /* 0x000fe20000201400 */
[----:B------:R-:W-:Y:S01]  /*3c00*/  FMUL.FTZ R50, R50, UR6 ;  /* 0x0000000632327c20 */ /* 0x000fe20008410000 */
[----:B------:R-:W-:Y:S01]  /*3c10*/  I2FP.F32.S32 R6, R6 ;  /* 0x0000000600067245 */ /* 0x000fe20000201400 */
[----:B------:R-:W-:Y:S01]  /*3c20*/  FMUL.FTZ R45, R45, UR6 ;  /* 0x000000062d2d7c20 */ /* 0x000fe20008410000 */
[----:B------:R-:W-:Y:S01]  /*3c30*/  IABS R14, R14 ;  /* 0x0000000e000e7213 */ /* 0x000fe20000000000 */
[----:B------:R-:W4:Y:S01]  /*3c40*/  MUFU.TANH R16, R16 ;  /* 0x0000001000107308 */ /* 0x000f220000002400 */
[-C--:B-1----:R-:W-:Y:S01]  /*3c50*/  FFMA.FTZ R18, R18, -R0.reuse, R7 ;  /* 0x8000000012127223 */ /* 0x082fe20000010007 */
[----:B------:R-:W-:Y:S01]  /*3c60*/  FFMA.FTZ R9, R6, -R0, R9 ;  /* 0x8000000006097223 */ /* 0x000fe20000010009 */
[----:B------:R-:W-:Y:S01]  /*3c70*/  I2FP.F32.S32 R14, R14 ;  /* 0x0000000e000e7245 */ /* 0x000fe20000201400 */
[----:B--2---:R-:W-:Y:S01]  /*3c80*/  FFMA.FTZ R171, R171, -R0, R22 ;  /* 0x80000000abab7223 */ /* 0x004fe20000010016 */
[----:B------:R-:W-:Y:S01]  /*3c90*/  IMAD.IADD R22, R20, 0x1, -R33 ;  /* 0x0000000114167824 */ /* 0x000fe200078e0a21 */
[----:B------:R-:W-:Y:S01]  /*3ca0*/  I2FP.F32.S32 R12, R12 ;  /* 0x0000000c000c7245 */ /* 0x000fe20000201400 */
[----:B------:R-:W-:Y:S01]  /*3cb0*/  FMUL.FTZ R47, R47, UR6 ;  /* 0x000000062f2f7c20 */ /* 0x000fe20008410000 */
[----:B------:R-:W1:Y:S01]  /*3cc0*/  MUFU.TANH R63, R63 ;  /* 0x0000003f003f7308 */ /* 0x000e620000002400 */
[----:B------:R-:W-:Y:S01]  /*3cd0*/  FSEL R19, R9, -INF , !P1 ;  /* 0xff80000009137808 */ /* 0x000fe20004800000 */
[----:B---3--:R-:W-:Y:S01]  /*3ce0*/  FFMA.FTZ R143, R14, -R0, R143 ;  /* 0x800000000e8f7223 */ /* 0x008fe2000001008f */
[----:B------:R-:W-:Y:S01]  /*3cf0*/  IMAD.IADD R14, R20, 0x1, -R17 ;  /* 0x00000001140e7824 */ /* 0x000fe200078e0a11 */
[----:B------:R-:W-:Y:S01]  /*3d00*/  IABS R22, R22 ;  /* 0x0000001600167213 */ /* 0x000fe20000000000 */
[----:B------:R-:W-:Y:S01]  /*3d10*/  FMUL.FTZ R75, R75, UR6 ;  /* 0x000000064b4b7c20 */ /* 0x000fe20008410000 */
[----:B------:R-:W-:Y:S01]  /*3d20*/  FSEL R18, R18, -INF , !P1 ;  /* 0xff80000012127808 */ /* 0x000fe20004800000 */
[----:B------:R-:W-:Y:S01]  /*3d30*/  FMUL.FTZ R74, R74, UR6 ;  /* 0x000000064a4a7c20 */ /* 0x000fe20008410000 */
[----:B------:R-:W2:Y:S01]  /*3d40*/  MUFU.TANH R7, R58 ;  /* 0x0000003a00077308 */ /* 0x000ea20000002400 */
[----:B----4-:R-:W-:Y:S01]  /*3d50*/  FFMA.FTZ R167, R167, -R0, R16 ;  /* 0x80000000a7a77223 */ /* 0x010fe20000010010 */
[----:B------:R-:W-:Y:S01]  /*3d60*/  IMAD.IADD R16, R20, 0x1, -R5 ;  /* 0x0000000114107824 */ /* 0x000fe200078e0a05 */
[----:B------:R-:W-:-:S02]  /*3d70*/  IABS R14, R14 ;  /* 0x0000000e000e7213 */ /* 0x000fc40000000000 */
[----:B------:R-:W-:Y:S02]  /*3d80*/  I2FP.F32.S32 R22, R22 ;  /* 0x0000001600167245 */ /* 0x000fe40000201400 */
[----:B------:R-:W-:Y:S01]  /*3d90*/  IABS R16, R16 ;  /* 0x0000001000107213 */ /* 0x000fe20000000000 */
[----:B------:R-:W3:Y:S01]  /*3da0*/  MUFU.TANH R57, R57 ;  /* 0x0000003900397308 */ /* 0x000ee20000002400 */
[----:B-1----:R-:W-:Y:S01]  /*3db0*/  FFMA.FTZ R63, R24, -R0, R63 ;  /* 0x80000000183f7223 */ /* 0x002fe2000001003f */
[----:B------:R-:W-:Y:S02]  /*3dc0*/  I2FP.F32.S32 R14, R14 ;  /* 0x0000000e000e7245 */ /* 0x000fe40000201400 */
[----:B------:R-:W-:Y:S02]  /*3dd0*/  ISETP.GE.AND P1, PT, R17, R146, PT ;  /* 0x000000921100720c */ /* 0x000fe40003f26270 */
[----:B------:R-:W-:Y:S02]  /*3de0*/  I2FP.F32.S32 R16, R16 ;  /* 0x0000001000107245 */ /* 0x000fe40000201400 */
[----:B------:R-:W1:Y:S01]  /*3df0*/  MUFU.TANH R9, R59 ;  /* 0x0000003b00097308 */ /* 0x000e620000002400 */
[-C--:B--2---:R-:W-:Y:S01]  /*3e00*/  FFMA.FTZ R7, R22, -R0.reuse, R7 ;  /* 0x8000000016077223 */ /* 0x084fe20000010007 */
[----:B------:R-:W-:Y:S01]  /*3e10*/  FSEL R17, R4, -INF , !P5 ;  /* 0xff80000004117808 */ /* 0x000fe20006800000 */
[----:B------:R-:W-:Y:S01]  /*3e20*/  FFMA.FTZ R16, R16, -R0, R83 ;  /* 0x8000000010107223 */ /* 0x000fe20000010053 */
[----:B------:R-:W-:-:S02]  /*3e30*/  FSEL R13, R13, -INF , !P3 ;  /* 0xff8000000d0d7808 */ /* 0x000fc40005800000 */
[----:B------:R-:W-:Y:S02]  /*3e40*/  FSEL R4, R63, -INF , !P3 ;  /* 0xff8000003f047808 */ /* 0x000fe40005800000 */
[----:B------:R-:W2:Y:S01]  /*3e50*/  MUFU.TANH R41, R62 ;  /* 0x0000003e00297308 */ /* 0x000ea20000002400 */
[----:B---3--:R-:W-:Y:S01]  /*3e60*/  FFMA.FTZ R12, R12, -R0, R57 ;  /* 0x800000000c0c7223 */ /* 0x008fe20000010039 */
[-C--:B------:R-:W-:Y:S01]  /*3e70*/  ISETP.GE.AND P3, PT, R27, R146.reuse, PT ;  /* 0x000000921b00720c */ /* 0x080fe20003f66270 */
[----:B------:R-:W-:Y:S01]  /*3e80*/  IMAD.IADD R27, R20, 0x1, -R27 ;  /* 0x00000001141b7824 */ /* 0x000fe200078e0a1b */
[----:B------:R-:W-:Y:S02]  /*3e90*/  FSEL R16, R16, -INF , !P5 ;  /* 0xff80000010107808 */ /* 0x000fe40006800000 */
[----:B------:R-:W-:Y:S01]  /*3ea0*/  ISETP.GE.AND P5, PT, R31, R146, PT ;  /* 0x000000921f00720c */ /* 0x000fe20003fa6270 */
[----:B------:R-:W-:Y:S01]  /*3eb0*/  IMAD.IADD R31, R20, 0x1, -R31 ;  /* 0x00000001141f7824 */ /* 0x000fe200078e0a1f */
[----:B------:R-:W-:Y:S01]  /*3ec0*/  MUFU.TANH R5, R54 ;  /* 0x0000003600057308 */ /* 0x000fe20000002400 */
[----:B-1----:R-:W-:Y:S01]  /*3ed0*/  FFMA.FTZ R9, R14, -R0, R9 ;  /* 0x800000000e097223 */ /* 0x002fe20000010009 */
[----:B------:R-:W-:-:S02]  /*3ee0*/  FSEL R14, R7, -INF , !P2 ;  /* 0xff800000070e7808 */ /* 0x000fc40005000000 */
[----:B------:R-:W-:Y:S02]  /*3ef0*/  FSEL R7, R12, -INF , !P1 ;  /* 0xff8000000c077808 */ /* 0x000fe40004800000 */
[----:B------:R-:W-:Y:S02]  /*3f00*/  FSEL R12, R9, -INF , !P1 ;  /* 0xff800000090c7808 */ /* 0x000fe40004800000 */
[----:B------:R-:W-:Y:S01]  /*3f10*/  IABS R9, R27 ;  /* 0x0000001b00097213 */ /* 0x000fe20000000000 */
[----:B--2---:R-:W-:Y:S01]  /*3f20*/  FFMA.FTZ R6, R6, -R0, R41 ;  /* 0x8000000006067223 */ /* 0x004fe20000010029 */
[----:B------:R-:W1:Y:S01]  /*3f30*/  MUFU.TANH R27, R46 ;  /* 0x0000002e001b7308 */ /* 0x000e620000002400 */
[----:B------:R-:W-:Y:S01]  /*3f40*/  ISETP.GE.AND P1, PT, R23, R146, PT ;  /* 0x000000921700720c */ /* 0x000fe20003f26270 */
[----:B------:R-:W-:Y:S01]  /*3f50*/  IMAD.IADD R23, R20, 0x1, -R23 ;  /* 0x0000000114177824 */ /* 0x000fe200078e0a17 */
[----:B------:R-:W-:Y:S02]  /*3f60*/  FSEL R15, R15, -INF , !P4 ;  /* 0xff8000000f0f7808 */ /* 0x000fe40006000000 */
[----:B------:R-:W-:-:S02]  /*3f70*/  FSEL R6, R6, -INF , !P4 ;  /* 0xff80000006067808 */ /* 0x000fc40006000000 */
[----:B------:R-:W-:Y:S01]  /*3f80*/  ISETP.GE.AND P4, PT, R29, R146, PT ;  /* 0x000000921d00720c */ /* 0x000fe20003f86270 */
[----:B------:R-:W-:Y:S01]  /*3f90*/  IMAD.IADD R29, R20, 0x1, -R29 ;  /* 0x00000001141d7824 */ /* 0x000fe200078e0a1d */
[----:B------:R-:W-:Y:S01]  /*3fa0*/  IABS R31, R31 ;  /* 0x0000001f001f7213 */ /* 0x000fe20000000000 */
[----:B------:R-:W2:Y:S01]  /*3fb0*/  MUFU.TANH R55, R55 ;  /* 0x0000003700377308 */ /* 0x000ea20000002400 */
[----:B------:R-:W-:Y:S02]  /*3fc0*/  IABS R23, R23 ;  /* 0x0000001700177213 */ /* 0x000fe40000000000 */
[----:B------:R-:W-:Y:S01]  /*3fd0*/  I2FP.F32.S32 R22, R31 ;  /* 0x0000001f00167245 */ /* 0x000fe20000201400 */
[----:B------:R-:W-:Y:S01]  /*3fe0*/  FMUL.FTZ R31, R72, UR6 ;  /* 0x00000006481f7c20 */ /* 0x000fe20008410000 */
[----:B------:R-:W-:Y:S01]  /*3ff0*/  I2FP.F32.S32 R174, R23 ;  /* 0x0000001700ae7245 */ /* 0x000fe20000201400 */
[----:B------:R-:W-:Y:S01]  /*4000*/  VIADD R23, R89, 0x38 ;  /* 0x0000003859177836 */ /* 0x000fe20000000000 */
[----:B------:R-:W-:Y:S01]  /*4010*/  IABS R29, R29 ;  /* 0x0000001d001d7213 */ /* 0x000fe20000000000 */
[----:B------:R-:W3:Y:S01]  /*4020*/  MUFU.TANH R33, R50 ;  /* 0x0000003200217308 */ /* 0x000ee20000002400 */
[----:B------:R-:W-:Y:S01]  /*4030*/  FSEL R11, R11, -INF , !P2 ;  /* 0xff8000000b0b7808 */ /* 0x000fe20005000000 */
[----:B-1----:R-:W-:Y:S01]  /*4040*/  FFMA.FTZ R174, R174, -R0, R27 ;  /* 0x80000000aeae7223 */ /* 0x002fe2000001001b */
[----:B------:R-:W-:Y:S01]  /*4050*/  ISETP.GE.AND P2, PT, R25, R146, PT ;  /* 0x000000921900720c */ /* 0x000fe20003f46270 */
[----:B------:R-:W-:Y:S01]  /*4060*/  IMAD.IADD R25, R20, 0x1, -R25 ;  /* 0x0000000114197824 */ /* 0x000fe200078e0a19 */
[----:B------:R-:W-:Y:S01]  /*4070*/  I2FP.F32.S32 R142, R9 ;  /* 0x00000009008e7245 */ /* 0x000fe20000201400 */
[----:B------:R-:W-:Y:S01]  /*4080*/  FFMA.FTZ R9, R22, -R0, R5 ;  /* 0x8000000016097223 */ /* 0x000fe20000010005 */
[----:B------:R-:W-:Y:S01]  /*4090*/  I2FP.F32.S32 R32, R29 ;  /* 0x0000001d00207245 */ /* 0x000fe20000201400 */
[----:B------:R-:W1:Y:S01]  /*40a0*/  MUFU.TANH R51, R51 ;  /* 0x0000003300337308 */ /* 0x000e620000002400 */
[C---:B------:R-:W-:Y:S01]  /*40b0*/  VIADD R29, R89.reuse, 0x29 ;  /* 0x00000029591d7836 */ /* 0x040fe20000000000 */
[----:B------:R-:W-:Y:S01]  /*40c0*/  IABS R25, R25 ;  /* 0x0000001900197213 */ /* 0x000fe20000000000 */
[----:B------:R-:W-:Y:S01]  /*40d0*/  VIADD R27, R89, 0x30 ;  /* 0x00000030591b7836 */ /* 0x000fe20000000000 */
[----:B------:R-:W-:Y:S01]  /*40e0*/  FSEL R5, R10, -INF , !P5 ;  /* 0xff8000000a057808 */ /* 0x000fe20006800000 */
[C---:B------:R-:W-:Y:S01]  /*40f0*/  IMAD.IADD R24, R8.reuse, 0x1, -R29 ;  /* 0x0000000108187824 */ /* 0x040fe200078e0a1d */
[----:B------:R-:W-:Y:S01]  /*4100*/  FSEL R10, R9, -INF , !P5 ;  /* 0xff800000090a7808 */ /* 0x000fe20006800000 */
[----:B------:R-:W-:Y:S01]  /*4110*/  IMAD.IADD R22, R8, 0x1, -R27 ;  /* 0x0000000108167824 */ /* 0x000fe200078e0a1b */
[----:B------:R-:W4:Y:S01]  /*4120*/  MUFU.TANH R31, R31 ;  /* 0x0000001f001f7308 */ /* 0x000f220000002400 */
[----:B------:R-:W-:Y:S01]  /*4130*/  ISETP.GE.AND P5, PT, R29, R146, PT ;  /* 0x000000921d00720c */ /* 0x000fe20003fa6270 */
[----:B------:R-:W-:Y:S01]  /*4140*/  IMAD.IADD R29, R20, 0x1, -R29 ;  /* 0x00000001141d7824 */ /* 0x000fe200078e0a1d */
[----:B------:R-:W-:Y:S01]  /*4150*/  FSEL R9, R21, -INF , !P4 ;  /* 0xff80000015097808 */ /* 0x000fe20006000000 */
[----:B------:R-:W-:Y:S01]  /*4160*/  FMUL.FTZ R21, R73, UR6 ;  /* 0x0000000649157c20 */ /* 0x000fe20008410000 */
[----:B------:R-:W-:Y:S01]  /*4170*/  I2FP.F32.S32 R140, R25 ;  /* 0x00000019008c7245 */ /* 0x000fe20000201400 */
[----:B------:R-:W-:-:S02]  /*4180*/  VIADD R25, R89, 0x31 ;  /* 0x0000003159197836 */ /* 0x000fc40000000000 */
[----:B--2---:R-:W-:Y:S01]  /*4190*/  FFMA.FTZ R32, R32, -R0, R55 ;  /* 0x8000000020207223 */ /* 0x004fe20000010037 */
[----:B------:R-:W2:Y:S01]  /*41a0*/  MUFU.TANH R45, R45 ;  /* 0x0000002d002d7308 */ /* 0x000ea20000002400 */
[----:B------:R-:W-:Y:S01]  /*41b0*/  VIADD R89, R89, 0x39 ;  /* 0x0000003959597836 */ /* 0x000fe20000000000 */
[----:B------:R-:W-:Y:S01]  /*41c0*/  IABS R22, R22 ;  /* 0x0000001600167213 */ /* 0x000fe20000000000 */
[C---:B------:R-:W-:Y:S01]  /*41d0*/  IMAD.IADD R28, R8.reuse, 0x1, -R25 ;  /* 0x00000001081c7824 */ /* 0x040fe200078e0a19 */
[----:B------:R-:W-:Y:S01]  /*41e0*/  IABS R24, R24 ;  /* 0x0000001800187213 */ /* 0x000fe20000000000 */
[C---:B------:R-:W-:Y:S01]  /*41f0*/  IMAD.IADD R26, R8.reuse, 0x1, -R23 ;  /* 0x00000001081a7824 */ /* 0x040fe200078e0a17 */
[----:B------:R-:W-:Y:S01]  /*4200*/  IABS R29, R29 ;  /* 0x0000001d001d7213 */ /* 0x000fe20000000000 */
[----:B------:R-:W-:Y:S01]  /*4210*/  IMAD.IADD R30, R8, 0x1, -R89 ;  /* 0x00000001081e7824 */ /* 0x000fe200078e0a59 */
[----:B------:R-:W5:Y:S01]  /*4220*/  MUFU.TANH R47, R47 ;  /* 0x0000002f002f7308 */ /* 0x000f620000002400 */
[----:B------:R-:W-:Y:S01]  /*4230*/  I2FP.F32.S32 R22, R22 ;  /* 0x0000001600167245 */ /* 0x000fe20000201400 */
[-C--:B---3--:R-:W-:Y:S01]  /*4240*/  FFMA.FTZ R142, R142, -R0.reuse, R33 ;  /* 0x800000008e8e7223 */ /* 0x088fe20000010021 */
[----:B-1----:R-:W-:Y:S01]  /*4250*/  FFMA.FTZ R140, R140, -R0, R51 ;  /* 0x800000008c8c7223 */ /* 0x002fe20000010033 */
[----:B------:R-:W-:-:S02]  /*4260*/  FSEL R8, R32, -INF , !P4 ;  /* 0xff80000020087808 */ /* 0x000fc40006000000 */
[----:B------:R-:W-:Y:S01]  /*4270*/  I2FP.F32.S32 R24, R24 ;  /* 0x0000001800187245 */ /* 0x000fe20000201400 */
[-C--:B----4-:R-:W-:Y:S01]  /*4280*/  FFMA.FTZ R22, R22, -R0.reuse, R31 ;  /* 0x8000000016167223 */ /* 0x090fe2000001001f */
[----:B------:R-:W1:Y:S01]  /*4290*/  MUFU.TANH R21, R21 ;  /* 0x0000001500157308 */ /* 0x000e620000002400 */
[----:B------:R-:W-:Y:S02]  /*42a0*/  I2FP.F32.S32 R32, R29 ;  /* 0x0000001d00207245 */ /* 0x000fe40000201400 */
[----:B------:R-:W-:Y:S01]  /*42b0*/  FSEL R171, R171, -INF , !P3 ;  /* 0xff800000abab7808 */ /* 0x000fe20005800000 */
[-C--:B--2---:R-:W-:Y:S01]  /*42c0*/  FFMA.FTZ R24, R24, -R0.reuse, R45 ;  /* 0x8000000018187223 */ /* 0x084fe2000001002d */
[----:B------:R-:W-:Y:S02]  /*42d0*/  FSEL R142, R142, -INF , !P3 ;  /* 0xff8000008e8e7808 */ /* 0x000fe40005800000 */
[----:B------:R-:W-:Y:S01]  /*42e0*/  FSEL R167, R167, -INF , !P2 ;  /* 0xff800000a7a77808 */ /* 0x000fe20005000000 */
[----:B------:R-:W2:Y:S01]  /*42f0*/  MUFU.TANH R35, R36 ;  /* 0x0000002400237308 */ /* 0x000ea20000002400 */
[----:B------:R-:W-:Y:S01]  /*4300*/  FSEL R140, R140, -INF , !P2 ;  /* 0xff8000008c8c7808 */ /* 0x000fe20005000000 */
[----:B-----5:R-:W-:Y:S01]  /*4310*/  FFMA.FTZ R47, R32, -R0, R47 ;  /* 0x80000000202f7223 */ /* 0x020fe2000001002f */
[-C--:B------:R-:W-:Y:S01]  /*4320*/  ISETP.GE.AND P4, PT, R27, R146.reuse, PT ;  /* 0x000000921b00720c */ /* 0x080fe20003f86270 */
[C---:B------:R-:W-:Y:S01]  /*4330*/  IMAD.IADD R27, R20.reuse, 0x1, -R27 ;  /* 0x00000001141b7824 */ /* 0x040fe200078e0a1b */
[-C--:B------:R-:W-:Y:S01]  /*4340*/  ISETP.GE.AND P3, PT, R25, R146.reuse, PT ;  /* 0x000000921900720c */ /* 0x080fe20003f66270 */
[C---:B------:R-:W-:Y:S01]  /*4350*/  IMAD.IADD R25, R20.reuse, 0x1, -R25 ;  /* 0x0000000114197824 */ /* 0x040fe200078e0a19 */
[----:B------:R-:W-:Y:S01]  /*4360*/  ISETP.GE.AND P2, PT, R23, R146, PT ;  /* 0x000000921700720c */ /* 0x000fe20003f46270 */
[----:B------:R-:W3:Y:S01]  /*4370*/  MUFU.TANH R37, R37 ;  /* 0x0000002500257308 */ /* 0x000ee20000002400 */
[C---:B------:R-:W-:Y:S01]  /*4380*/  IMAD.IADD R23, R20.reuse, 0x1, -R23 ;  /* 0x0000000114177824 */ /* 0x040fe200078e0a17 */
[----:B------:R-:W-:Y:S01]  /*4390*/  IABS R28, R28 ;  /* 0x0000001c001c7213 */ /* 0x000fe20000000000 */
[----:B------:R-:W-:Y:S01]  /*43a0*/  IMAD.IADD R20, R20, 0x1, -R89 ;  /* 0x0000000114147824 */ /* 0x000fe200078e0a59 */
[----:B------:R-:W-:-:S02]  /*43b0*/  IABS R26, R26 ;  /* 0x0000001a001a7213 */ /* 0x000fc40000000000 */
[----:B------:R-:W-:Y:S02]  /*43c0*/  IABS R30, R30 ;  /* 0x0000001e001e7213 */ /* 0x000fe40000000000 */
[----:B------:R-:W4:Y:S01]  /*43d0*/  MUFU.TANH R33, R74 ;  /* 0x0000004a00217308 */ /* 0x000f220000002400 */
[----:B------:R-:W-:Y:S02]  /*43e0*/  I2FP.F32.S32 R28, R28 ;  /* 0x0000001c001c7245 */ /* 0x000fe40000201400 */
[----:B------:R-:W-:Y:S02]  /*43f0*/  I2FP.F32.S32 R26, R26 ;  /* 0x0000001a001a7245 */ /* 0x000fe40000201400 */
[----:B------:R-:W-:Y:S01]  /*4400*/  I2FP.F32.S32 R30, R30 ;  /* 0x0000001e001e7245 */ /* 0x000fe20000201400 */
[-C--:B-1----:R-:W-:Y:S01]  /*4410*/  FFMA.FTZ R21, R28, -R0.reuse, R21 ;  /* 0x800000001c157223 */ /* 0x082fe20000010015 */
[----:B------:R-:W-:Y:S01]  /*4420*/  FSEL R141, R24, -INF , !P5 ;  /* 0xff800000188d7808 */ /* 0x000fe20006800000 */
[----:B------:R-:W1:Y:S01]  /*4430*/  MUFU.TANH R75, R75 ;  /* 0x0000004b004b7308 */ /* 0x000e620000002400 */
[----:B------:R-:W-:Y:S01]  /*4440*/  FSEL R184, R47, -INF , !P5 ;  /* 0xff8000002fb87808 */ /* 0x000fe20006800000 */
[-C--:B--2---:R-:W-:Y:S01]  /*4450*/  FFMA.FTZ R35, R26, -R0.reuse, R35 ;  /* 0x800000001a237223 */ /* 0x084fe20000010023 */
[----:B------:R-:W-:Y:S01]  /*4460*/  ISETP.GE.U32.AND P5, PT, R146, 0x41, PT ;  /* 0x000000419200780c */ /* 0x000fe20003fa6070 */
[----:B---3--:R-:W-:Y:S01]  /*4470*/  FFMA.FTZ R37, R30, -R0, R37 ;  /* 0x800000001e257223 */ /* 0x008fe20000010025 */
[----:B------:R-:W-:-:S02]  /*4480*/  IABS R27, R27 ;  /* 0x0000001b001b7213 */ /* 0x000fc40000000000 */
[----:B------:R-:W-:Y:S01]  /*4490*/  IABS R25, R25 ;  /* 0x0000001900197213 */ /* 0x000fe20000000000 */
[----:B------:R-:W2:Y:S01]  /*44a0*/  MUFU.TANH R31, R38 ;  /* 0x00000026001f7308 */ /* 0x000ea20000002400 */
[----:B------:R-:W-:Y:S02]  /*44b0*/  IABS R23, R23 ;  /* 0x0000001700177213 */ /* 0x000fe40000000000 */
[----:B------:R-:W-:Y:S02]  /*44c0*/  IABS R20, R20 ;  /* 0x0000001400147213 */ /* 0x000fe40000000000 */
[----:B------:R-:W-:Y:S02]  /*44d0*/  I2FP.F32.S32 R30, R27 ;  /* 0x0000001b001e7245 */ /* 0x000fe40000201400 */
[----:B------:R-:W-:Y:S01]  /*44e0*/  I2FP.F32.S32 R28, R25 ;  /* 0x00000019001c7245 */ /* 0x000fe20000201400 */
[----:B------:R-:W3:Y:S01]  /*44f0*/  MUFU.TANH R39, R39 ;  /* 0x0000002700277308 */ /* 0x000ee20000002400 */
[----:B------:R-:W-:Y:S01]  /*4500*/  I2FP.F32.S32 R26, R23 ;  /* 0x00000017001a7245 */ /* 0x000fe20000201400 */
[----:B----4-:R-:W-:Y:S01]  /*4510*/  FFMA.FTZ R33, R30, -R0, R33 ;  /* 0x800000001e217223 */ /* 0x010fe20000010021 */
[----:B------:R-:W-:Y:S01]  /*4520*/  I2FP.F32.S32 R20, R20 ;  /* 0x0000001400147245 */ /* 0x000fe20000201400 */
[----:B-1----:R-:W-:Y:S01]  /*4530*/  FFMA.FTZ R75, R28, -R0, R75 ;  /* 0x800000001c4b7223 */ /* 0x002fe2000001004b */
[----:B------:R-:W-:-:S02]  /*4540*/  FSEL R143, R143, -INF , !P1 ;  /* 0xff8000008f8f7808 */ /* 0x000fc40004800000 */
[----:B------:R-:W-:Y:S01]  /*4550*/  FSEL R174, R174, -INF , !P1 ;  /* 0xff800000aeae7808 */ /* 0x000fe20004800000 */
[----:B--2---:R-:W-:Y:S01]  /*4560*/  FFMA.FTZ R31, R26, -R0, R31 ;  /* 0x800000001a1f7223 */ /* 0x004fe2000001001f */
[----:B------:R-:W-:Y:S02]  /*4570*/  ISETP.GE.AND P1, PT, R89, R146, PT ;  /* 0x000000925900720c */ /* 0x000fe40003f26270 */
[----:B------:R-:W-:Y:S02]  /*4580*/  FSEL R187, R22, -INF , !P4 ;  /* 0xff80000016bb7808 */ /* 0x000fe40006000000 */
[----:B------:R-:W-:Y:S02]  /*4590*/  FSEL R180, R33, -INF , !P4 ;  /* 0xff80000021b47808 */ /* 0x000fe40006000000 */
[----:B------:R-:W-:Y:S01]  /*45a0*/  FSEL R185, R21, -INF , !P3 ;  /* 0xff80000015b97808 */ /* 0x000fe20005800000 */
[----:B---3--:R-:W-:Y:S01]  /*45b0*/  FFMA.FTZ R39, R20, -R0, R39 ;  /* 0x8000000014277223 */ /* 0x008fe20000010027 */
[----:B------:R-:W-:-:S02]  /*45c0*/  FSEL R178, R75, -INF , !P3 ;  /* 0xff8000004bb27808 */ /* 0x000fc40005800000 */
[----:B------:R-:W-:Y:S02]  /*45d0*/  FSEL R183, R35, -INF , !P2 ;  /* 0xff80000023b77808 */ /* 0x000fe40005000000 */
[----:B------:R-:W-:Y:S02]  /*45e0*/  FSEL R176, R31, -INF , !P2 ;  /* 0xff8000001fb07808 */ /* 0x000fe40005000000 */
[----:B------:R-:W-:Y:S02]  /*45f0*/  FSEL R181, R37, -INF , !P1 ;  /* 0xff80000025b57808 */ /* 0x000fe40004800000 */
[----:B------:R-:W-:Y:S01]  /*4600*/  FSEL R172, R39, -INF , !P1 ;  /* 0xff80000027ac7808 */ /* 0x000fe20004800000 */
        /* <DEDUP_REMOVED lines=48> */
.L_x_312:
[----:B------:R3:W-:Y:S02]  /*4910*/  STS.128 [R86+0x11000], RZ ;  /* 0x011000ff56007388 */ /* 0x0007e40000000c00 */
.L_x_313:
[----:B------:R-:W-:Y:S05]  /*4920*/  BSYNC.RECONVERGENT B0 ;  /* 0x0000000000007941 */ /* 0x000fea0003800200 */
.L_x_311:
[----:B------:R-:W0:Y:S02]  /*4930*/  LDGDEPBAR ;  /* 0x00000000000079af */ /* 0x000e240000000000 */
.L_x_310:
[----:B------:R-:W-:Y:S01]  /*4940*/  FMNMX3.FTZ R20, R19, R17, R15, !PT ;  /* 0x0000001113147276 */ /* 0x000fe2000781000f */
[----:B------:R-:W4:Y:S01]  /*4950*/  LDCU UR6, c[0x0][0x45c] ;  /* 0x00008b80ff0677ac */ /* 0x000f220008000800 */
        /* <DEDUP_REMOVED lines=13> */
[----:B-12---:R-:W-:Y:S02]  /*4a30*/  FMNMX.FTZ R23, R181, R20, !PT ;  /* 0x00000014b5177209 */ /* 0x006fe40007810000 */
[----:B------:R-:W-:Y:S02]  /*4a40*/  FMNMX.FTZ R22, R172, R21, !PT ;  /* 0x00000015ac167209 */ /* 0x000fe40007810000 */
[----:B------:R-:W-:Y:S01]  /*4a50*/  LOP3.LUT R169, R85, 0x200, R87, 0xf8, !PT ;  /* 0x0000020055a97812 */ /* 0x000fe200078ef857 */
[----:B------:R-:W1:Y:S03]  /*4a60*/  SHFL.BFLY PT, R20, R23, 0x2, 0x1f ;  /* 0x0c401f0017147f89 */ /* 0x000e6600000e0000 */
[----:B------:R-:W-:Y:S01]  /*4a70*/  LEA R169, R169, UR5, 0x1 ;  /* 0x00000005a9a97c11 */ /* 0x000fe2000f8e08ff */
[----:B------:R-:W2:Y:S03]  /*4a80*/  SHFL.BFLY PT, R21, R22, 0x2, 0x1f ;  /* 0x0c401f0016157f89 */ /* 0x000ea600000e0000 */
[----:B------:R-:W-:Y:S01]  /*4a90*/  IADD3 R165, PT, PT, R169, 0x12040, RZ ;  /* 0x00012040a9a57810 */ /* 0x000fe20007ffe0ff */
[----:B------:R-:W-:Y:S01]  /*4aa0*/  LDSM.16.MT88.4 R40, [R169+0x14000] ;  /* 0x01400000a928783b */ /* 0x000fe20000004200 */
[----:B------:R-:W-:-:S03]  /*4ab0*/  IADD3 R173, PT, PT, R84, R169, RZ ;  /* 0x000000a954ad7210 */ /* 0x000fc60007ffe0ff */
[----:B------:R-:W-:Y:S04]  /*4ac0*/  LDSM.16.MT88.4 R124, [R169+0x12000] ;  /* 0x01200000a97c783b */ /* 0x000fe80000004200 */
[----:B------:R-:W-:Y:S04]  /*4ad0*/  LDSM.16.MT88.4 R116, [R173+0x12000] ;  /* 0x01200000ad74783b */ /* 0x000fe80000004200 */
[----:B------:R-:W-:Y:S01]  /*4ae0*/  LDSM.16.MT88.4 R48, [R173+0x14000] ;  /* 0x01400000ad30783b */ /* 0x000fe20000004200 */
[----:B-1----:R-:W-:-:S03]  /*4af0*/  FMNMX.FTZ R20, R23, R20, !PT ;  /* 0x0000001417147209 */ /* 0x002fc60007810000 */
[----:B------:R-:W-:Y:S01]  /*4b00*/  LDSM.16.MT88.4 R80, [R173+0x16000] ;  /* 0x01600000ad50783b */ /* 0x000fe20000004200 */
[----:B--2---:R-:W-:-:S03]  /*4b10*/  FMNMX.FTZ R21, R22, R21, !PT ;  /* 0x0000001516157209 */ /* 0x004fc60007810000 */
[----:B------:R-:W1:Y:S04]  /*4b20*/  SHFL.BFLY PT, R133, R20, 0x1, 0x1f ;  /* 0x0c201f0014857f89 */ /* 0x000e6800000e0000 */
[----:B------:R-:W2:Y:S04]  /*4b30*/  SHFL.BFLY PT, R132, R21, 0x1, 0x1f ;  /* 0x0c201f0015847f89 */ /* 0x000ea800000e0000 */
[----:B------:R-:W-:Y:S04]  /*4b40*/  LDSM.16.MT88.4 R72, [R169+0x16000] ;  /* 0x01600000a948783b */ /* 0x000fe80000004200 */
[----:B------:R-:W-:Y:S04]  /*4b50*/  LDSM.16.MT88.4 R136, [R173+0x12800] ;  /* 0x01280000ad88783b */ /* 0x000fe80000004200 */
[----:B------:R-:W-:Y:S04]  /*4b60*/  LDSM.16.MT88.4 R32, [R173+0x16800] ;  /* 0x01680000ad20783b */ /* 0x000fe80000004200 */
[----:B------:R-:W-:Y:S01]  /*4b70*/  LDSM.16.MT88.4 R28, [R169+0x12800] ;  /* 0x01280000a91c783b */ /* 0x000fe20000004200 */
[----:B-1----:R-:W-:-:S02]  /*4b80*/  FMNMX.FTZ R133, R20, R133, !PT ;  /* 0x0000008514857209 */ /* 0x002fc40007810000 */
[----:B--2---:R-:W-:-:S03]  /*4b90*/  FMNMX.FTZ R132, R21, R132, !PT ;  /* 0x0000008415847209 */ /* 0x004fc60007810000 */
[C---:B----4-:R-:W-:Y:S01]  /*4ba0*/  FMUL.FTZ R182, R133.reuse, UR6 ;  /* 0x0000000685b67c20 */ /* 0x050fe20008410000 */
[----:B------:R-:W-:Y:S01]  /*4bb0*/  FSETP.NEU.FTZ.AND P1, PT, R133, -INF , PT ;  /* 0xff8000008500780b */ /* 0x000fe20003f3d000 */
[----:B------:R-:W-:Y:S01]  /*4bc0*/  LDSM.16.MT88.4 R20, [R173+0x14800] ;  /* 0x01480000ad14783b */ /* 0x000fe20000004200 */
[----:B------:R-:W-:Y:S02]  /*4bd0*/  FMUL.FTZ R177, R132, UR6 ;  /* 0x0000000684b17c20 */ /* 0x000fe40008410000 */
[----:B------:R-:W-:Y:S02]  /*4be0*/  FSEL R182, R182, RZ, P1 ;  /* 0x000000ffb6b67208 */ /* 0x000fe40000800000 */
        /* <DEDUP_REMOVED lines=8> */
[----:B------:R-:W-:Y:S01]  /*4c70*/  IADD3 R6, PT, PT, R169, 0x12000, RZ ;  /* 0x00012000a9067810 */ /* 0x000fe20007ffe0ff */
[--C-:B------:R-:W-:Y:S01]  /*4c80*/  FFMA.FTZ R162, R18, UR6, -R177.reuse ;  /* 0x0000000612a27c23 */ /* 0x100fe200080108b1 */
[--C-:B------:R-:W-:Y:S01]  /*4c90*/  FFMA.FTZ R159, R16, UR6, -R177.reuse ;  /* 0x00000006109f7c23 */ /* 0x100fe200080108b1 */
[--C-:B------:R-:W-:Y:S01]  /*4ca0*/  FFMA.FTZ R155, R4, UR6, -R177.reuse ;  /* 0x00000006049b7c23 */ /* 0x100fe200080108b1 */
[----:B------:R-:W-:Y:S01]  /*4cb0*/  @P0 IADD3 R165, PT, PT, R6, -0x40, RZ ;  /* 0xffffffc006a50810 */ /* 0x000fe20007ffe0ff */
[--C-:B------:R-:W-:Y:S01]  /*4cc0*/  FFMA.FTZ R152, R5, UR6, -R182.reuse ;  /* 0x0000000605987c23 */ /* 0x100fe200080108b6 */
[----:B------:R-:W-:Y:S01]  /*4cd0*/  MUFU.EX2 R164, R164 ;  /* 0x000000a400a47308 */ /* 0x000fe20000000800 */
[--C-:B------:R-:W-:Y:S01]  /*4ce0*/  FFMA.FTZ R156, R11, UR6, -R182.reuse ;  /* 0x000000060b9c7c23 */ /* 0x100fe200080108b6 */
[----:B------:R-:W-:Y:S01]  /*4cf0*/  IADD3 R163, PT, PT, R84, R165, RZ ;  /* 0x000000a554a37210 */ /* 0x000fe20007ffe0ff */
[----:B------:R-:W1:Y:S01]  /*4d00*/  LDSM.16.MT88.4 R108, [R165] ;  /* 0x00000000a56c783b */ /* 0x000e620000004200 */
[--C-:B------:R-:W-:Y:S01]  /*4d10*/  FFMA.FTZ R149, R9, UR6, -R182.reuse ;  /* 0x0000000609957c23 */ /* 0x100fe200080108b6 */
[--C-:B------:R-:W-:Y:S01]  /*4d20*/  FFMA.FTZ R154, R14, UR6, -R177.reuse ;  /* 0x000000060e9a7c23 */ /* 0x100fe200080108b1 */
[--C-:B------:R-:W-:Y:S01]  /*4d30*/  FFMA.FTZ R151, R12, UR6, -R177.reuse ;  /* 0x000000060c977c23 */ /* 0x100fe200080108b1 */
[----:B------:R-:W2:Y:S01]  /*4d40*/  LDSM.16.MT88.4 R56, [R165+0x2000] ;  /* 0x00200000a538783b */ /* 0x000ea20000004200 */
[----:B------:R-:W4:Y:S01]  /*4d50*/  MUFU.EX2 R161, R161 ;  /* 0x000000a100a17308 */ /* 0x000f220000000800 */
[--C-:B------:R-:W-:Y:S01]  /*4d60*/  FFMA.FTZ R150, R10, UR6, -R177.reuse ;  /* 0x000000060a967c23 */ /* 0x100fe200080108b1 */
[--C-:B------:R-:W-:Y:S01]  /*4d70*/  FFMA.FTZ R147, R8, UR6, -R177.reuse ;  /* 0x0000000608937c23 */ /* 0x100fe200080108b1 */
[----:B------:R-:W5:Y:S01]  /*4d80*/  LDSM.16.MT88.4 R100, [R163] ;  /* 0x00000000a364783b */ /* 0x000f620000004200 */
[--C-:B------:R-:W-:Y:S01]  /*4d90*/  FFMA.FTZ R166, R171, UR6, -R182.reuse ;  /* 0x00000006aba67c23 */ /* 0x100fe200080108b6 */
[--C-:B------:R-:W-:Y:S01]  /*4da0*/  FFMA.FTZ R167, R167, UR6, -R182.reuse ;  /* 0x00000006a7a77c23 */ /* 0x100fe200080108b6 */
[--C-:B------:R-:W-:Y:S01]  /*4db0*/  FFMA.FTZ R168, R143, UR6, -R182.reuse ;  /* 0x000000068fa87c23 */ /* 0x100fe200080108b6 */
[----:B------:R-:W3:Y:S01]  /*4dc0*/  LDSM.16.MT88.4 R64, [R163+0x2000] ;  /* 0x00200000a340783b */ /* 0x000ee20000004200 */
[----:B------:R-:W-:Y:S01]  /*4dd0*/  MUFU.EX2 R160, R160 ;  /* 0x000000a000a07308 */ /* 0x000fe20000000800 */
[--C-:B------:R-:W-:Y:S01]  /*4de0*/  FFMA.FTZ R171, R141, UR6, -R182.reuse ;  /* 0x000000068dab7c23 */ /* 0x100fe200080108b6 */
[--C-:B------:R-:W-:Y:S01]  /*4df0*/  FFMA.FTZ R170, R142, UR6, -R177.reuse ;  /* 0x000000068eaa7c23 */ /* 0x100fe200080108b1 */
[----:B------:R-:W3:Y:S01]  /*4e00*/  LDSM.16.MT88.4 R88, [R165+0x4000] ;  /* 0x00400000a558783b */ /* 0x000ee20000004200 */
[--C-:B------:R-:W-:Y:S01]  /*4e10*/  FFMA.FTZ R175, R140, UR6, -R177.reuse ;  /* 0x000000068caf7c23 */ /* 0x100fe200080108b1 */
[--C-:B------:R-:W-:Y:S01]  /*4e20*/  FFMA.FTZ R174, R174, UR6, -R177.reuse ;  /* 0x00000006aeae7c23 */ /* 0x100fe200080108b1 */
[--C-:B------:R-:W-:Y:S01]  /*4e30*/  FFMA.FTZ R179, R184, UR6, -R177.reuse ;  /* 0x00000006b8b37c23 */ /* 0x100fe200080108b1 */
[----:B------:R-:W3:Y:S01]  /*4e40*/  LDSM.16.MT88.4 R4, [R163+0x4000] ;  /* 0x00400000a304783b */ /* 0x000ee20000004200 */
[----:B------:R-:W1:Y:S01]  /*4e50*/  MUFU.EX2 R157, R157 ;  /* 0x0000009d009d7308 */ /* 0x000e620000000800 */
[----:B----4-:R-:W-:Y:S01]  /*4e60*/  F2FP.F16.F32.PACK_AB R96, R161, R164 ;  /* 0x000000a4a160723e */ /* 0x010fe200000000ff */
[--C-:B------:R-:W-:Y:S01]  /*4e70*/  FFMA.FTZ R224, R181, UR6, -R182.reuse ;  /* 0x00000006b5e07c23 */ /* 0x100fe200080108b6 */
[----:B------:R-:W4:Y:S01]  /*4e80*/  LDSM.16.MT88.4 R12, [R165+0x800] ;  /* 0x00080000a50c783b */ /* 0x000f220000004200 */
[--C-:B------:R-:W-:Y:S01]  /*4e90*/  FFMA.FTZ R184, R187, UR6, -R182.reuse ;  /* 0x00000006bbb87c23 */ /* 0x100fe200080108b6 */
[--C-:B------:R-:W-:Y:S01]  /*4ea0*/  FFMA.FTZ R185, R185, UR6, -R182.reuse ;  /* 0x00000006b9b97c23 */ /* 0x100fe200080108b6 */
[----:B------:R-:W-:Y:S01]  /*4eb0*/  FFMA.FTZ R183, R183, UR6, -R182 ;  /* 0x00000006b7b77c23 */ /* 0x000fe200080108b6 */
[----:B------:R-:W4:Y:S01]  /*4ec0*/  LDSM.16.MT88.4 R8, [R169+0x14800] ;  /* 0x01480000a908783b */ /* 0x000f220000004200 */
[----:B------:R-:W-:Y:S01]  /*4ed0*/  MUFU.EX2 R162, R162 ;  /* 0x000000a200a27308 */ /* 0x000fe20000000800 */
[--C-:B------:R-:W-:Y:S01]  /*4ee0*/  FFMA.FTZ R180, R180, UR6, -R177.reuse ;  /* 0x00000006b4b47c23 */ /* 0x100fe200080108b1 */
[--C-:B------:R-:W-:Y:S01]  /*4ef0*/  FFMA.FTZ R181, R178, UR6, -R177.reuse ;  /* 0x00000006b2b57c23 */ /* 0x100fe200080108b1 */
[----:B------:R-:W4:Y:S01]  /*4f00*/  LDSM.16.MT88.4 R16, [R165+0x2800] ;  /* 0x00280000a510783b */ /* 0x000f220000004200 */
[--C-:B------:R-:W-:Y:S01]  /*4f10*/  FFMA.FTZ R176, R176, UR6, -R177.reuse ;  /* 0x00000006b0b07c23 */ /* 0x100fe200080108b1 */
[----:B------:R-:W-:Y:S01]  /*4f20*/  FFMA.FTZ R223, R172, UR6, -R177 ;  /* 0x00000006acdf7c23 */ /* 0x000fe200080108b1 */
[----:B------:R-:W-:Y:S01]  /*4f30*/  FADD.FTZ R161, R164, R161 ;  /* 0x000000a1a4a17221 */ /* 0x000fe20000010000 */
[----:B------:R-:W-:Y:S01]  /*4f40*/  LDSM.16.MT88.4 R24, [R163+0x800] ;  /* 0x00080000a318783b */ /* 0x000fe20000004200 */
[----:B------:R-:W2:Y:S01]  /*4f50*/  MUFU.EX2 R159, R159 ;  /* 0x0000009f009f7308 */ /* 0x000ea20000000800 */
[C---:B-1----:R-:W-:Y:S01]  /*4f60*/  F2FP.F16.F32.PACK_AB R98, R157.reuse, R160 ;  /* 0x000000a09d62723e */ /* 0x042fe200000000ff */
[----:B------:R-:W-:Y:S01]  /*4f70*/  FADD.FTZ R160, R160, R161 ;  /* 0x000000a1a0a07221 */ /* 0x000fe20000010000 */
[----:B------:R-:W-:Y:S03]  /*4f80*/  LDSM.16.MT88.4 R140, [R173+0x13000] ;  /* 0x01300000ad8c783b */ /* 0x000fe60000004200 */
[----:B------:R-:W-:-:S02]  /*4f90*/  FADD.FTZ R157, R157, R160 ;  /* 0x000000a09d9d7221 */ /* 0x000fc40000010000 */
[----:B------:R-:W-:Y:S08]  /*4fa0*/  MUFU.EX2 R158, R158 ;  /* 0x0000009e009e7308 */ /* 0x000ff00000000800 */
        /* <DEDUP_REMOVED lines=29> */
[C---:B-----5:R-:W-:Y:S07]  /*5180*/  HMMA.16816.F32 R104, R96.reuse, R100, RZ ;  /* 0x000000646068723c */ /* 0x060fee00000018ff */
[----:B------:R-:W5:Y:S01]  /*5190*/  MUFU.EX2 R175, R175 ;  /* 0x000000af00af7308 */ /* 0x000f620000000800 */
[C---:B---3--:R-:W-:Y:S07]  /*51a0*/  HMMA.16816.F32 R60, R96.reuse, R64, RZ ;  /* 0x00000040603c723c */ /* 0x048fee00000018ff */
        /* <DEDUP_REMOVED lines=29> */
[----:B----4-:R-:W-:Y:S01]  /*5380*/  F2FP.F16.F32.PACK_AB R7, R147, R150 ;  /* 0x000000969307723e */ /* 0x010fe200000000ff */
        /* <DEDUP_REMOVED lines=12> */
[----:B------:R-:W4:Y:S07]  /*5450*/  LDSM.16.MT88.4 R16, [R163+0x4800] ;  /* 0x00480000a310783b */ /* 0x000f2e0000004200 */
[C---:B------:R-:W-:Y:S08]  /*5460*/  HMMA.16816.F32 R44, R4.reuse, R20, R44 ;  /* 0x00000014042c723c */ /* 0x040ff0000000182c */
[C---:B------:R-:W-:Y:S01]  /*5470*/  HMMA.16816.F32 R48, R4.reuse, R22, R48 ;  /* 0x000000160430723c */ /* 0x040fe20000001830 */
[----:B------:R-:W5:Y:S07]  /*5480*/  LDSM.16.MT88.4 R20, [R163+0x2800] ;  /* 0x00280000a314783b */ /* 0x000f6e0000004200 */
[C---:B-1----:R-:W-:Y:S08]  /*5490*/  HMMA.16816.F32 R68, R4.reuse, R12, R68 ;  /* 0x0000000c0444723c */ /* 0x042ff00000001844 */
[C---:B------:R-:W-:Y:S01]  /*54a0*/  HMMA.16816.F32 R72, R4.reuse, R14, R72 ;  /* 0x0000000e0448723c */ /* 0x040fe20000001848 */
[----:B------:R-:W1:Y:S07]  /*54b0*/  LDSM.16.MT88.4 R12, [R165+0x1000] ;  /* 0x00100000a50c783b */ /* 0x000e6e0000004200 */
[C---:B--2---:R-:W-:Y:S08]  /*54c0*/  HMMA.16816.F32 R84, R4.reuse, R8, R84 ;  /* 0x000000080454723c */ /* 0x044ff00000001854 */
[C---:B------:R-:W-:Y:S01]  /*54d0*/  HMMA.16816.F32 R88, R4.reuse, R10, R88 ;  /* 0x0000000a0458723c */ /* 0x040fe20000001858 */
[----:B------:R-:W2:Y:S07]  /*54e0*/  LDSM.16.MT88.4 R8, [R169+0x15000] ;  /* 0x01500000a908783b */ /* 0x000eae0000004200 */
[C---:B----4-:R-:W-:Y:S08]  /*54f0*/  HMMA.16816.F32 R92, R4.reuse, R16, R92 ;  /* 0x00000010045c723c */ /* 0x050ff0000000185c */
[C---:B------:R-:W-:Y:S01]  /*5500*/  HMMA.16816.F32 R96, R4.reuse, R18, R96 ;  /* 0x000000120460723c */ /* 0x040fe20000001860 */
[----:B------:R-:W4:Y:S07]  /*5510*/  LDSM.16.MT88.4 R16, [R163+0x3000] ;  /* 0x00300000a310783b */ /* 0x000f2e0000004200 */
[C---:B-----5:R-:W-:Y:S08]  /*5520*/  HMMA.16816.F32 R60, R4.reuse, R20, R60 ;  /* 0x00000014043c723c */ /* 0x060ff0000000183c */
        /* <DEDUP_REMOVED lines=17> */
[----:B------:R-:W-:Y:S01]  /*5640*/  F2FP.F16.F32.PACK_AB R6, R171, R168 ;  /* 0x000000a8ab06723e */ /* 0x000fe200000000ff */
[----:B------:R-:W-:Y:S01]  /*5650*/  FADD.FTZ R170, R170, R147 ;  /* 0x00000093aaaa7221 */ /* 0x000fe20000010000 */
[----:B---3--:R-:W-:Y:S01]  /*5660*/  F2FP.F16.F32.PACK_AB R7, R179, R174 ;  /* 0x000000aeb307723e */ /* 0x008fe200000000ff */
[----:B------:R-:W-:-:S02]  /*5670*/  FADD.FTZ R167, R167, R166 ;  /* 0x000000a6a7a77221 */ /* 0x000fc40000010000 */
[----:B------:R-:W-:Y:S02]  /*5680*/  FADD.FTZ R175, R175, R170 ;  /* 0x000000aaafaf7221 */ /* 0x000fe40000010000 */
[----:B------:R-:W-:Y:S02]  /*5690*/  FADD.FTZ R168, R168, R167 ;  /* 0x000000a7a8a87221 */ /* 0x000fe40000010000 */
[----:B-1----:R-:W-:Y:S01]  /*56a0*/  HMMA.16816.F32 R112, R4, R12, R112 ;  /* 0x0000000c0470723c */ /* 0x002fe20000001870 */
[----:B------:R-:W-:Y:S01]  /*56b0*/  FADD.FTZ R174, R174, R175 ;  /* 0x000000afaeae7221 */ /* 0x000fe20000010000 */
[----:B------:R-:W-:-:S03]  /*56c0*/  FADD.FTZ R171, R171, R168 ;  /* 0x000000a8abab7221 */ /* 0x000fc60000010000 */
[----:B------:R-:W-:-:S03]  /*56d0*/  FADD.FTZ R179, R179, R174 ;  /* 0x000000aeb3b37221 */ /* 0x000fc60000010000 */
[C---:B------:R-:W-:Y:S01]  /*56e0*/  HMMA.16816.F32 R108, R4.reuse, R14, R108 ;  /* 0x0000000e046c723c */ /* 0x040fe2000000186c */
[----:B------:R-:W1:Y:S07]  /*56f0*/  LDSM.16.MT88.4 R12, [R169+0x17000] ;  /* 0x01700000a90c783b */ /* 0x000e6e0000004200 */
[C---:B--2---:R-:W-:Y:S08]  /*5700*/  HMMA.16816.F32 R36, R4.reuse, R8, R36 ;  /* 0x000000080424723c */ /* 0x044ff00000001824 */
[C---:B------:R-:W-:Y:S01]  /*5710*/  HMMA.16816.F32 R40, R4.reuse, R10, R40 ;  /* 0x0000000a0428723c */ /* 0x040fe20000001828 */
[----:B------:R-:W2:Y:S07]  /*5720*/  LDSM.16.MT88.4 R8, [R165+0x5000] ;  /* 0x00500000a508783b */ /* 0x000eae0000004200 */
[C---:B----4-:R-:W-:Y:S08]  /*5730*/  HMMA.16816.F32 R60, R4.reuse, R16, R60 ;  /* 0x00000010043c723c */ /* 0x050ff0000000183c */
        /* <DEDUP_REMOVED lines=16> */
[----:B------:R-:W5:Y:S07]  /*5840*/  LDSM.16.MT88.4 R136, [R173+0x17800] ;  /* 0x01780000ad88783b */ /* 0x000f6e0000004200 */
        /* <DEDUP_REMOVED lines=10> */
[----:B------:R-:W-:Y:S01]  /*58f0*/  HMMA.16816.F32 R56, R4, R22, R56 ;  /* 0x000000160438723c */ /* 0x000fe20000001838 */
[----:B------:R-:W-:Y:S01]  /*5900*/  F2FP.F16.F32.PACK_AB R4, R185, R184 ;  /* 0x000000b8b904723e */ /* 0x000fe200000000ff */
[----:B------:R-:W5:Y:S01]  /*5910*/  LDSM.16.MT88.4 R20, [R165+0x3800] ;  /* 0x00380000a514783b */ /* 0x000f620000004200 */
[----:B------:R-:W-:Y:S01]  /*5920*/  F2FP.F16.F32.PACK_AB R5, R181, R180 ;  /* 0x000000b4b505723e */ /* 0x000fe200000000ff */
[----:B------:R-:W-:Y:S01]  /*5930*/  FADD.FTZ R184, R184, R171 ;  /* 0x000000abb8b87221 */ /* 0x000fe20000010000 */
[----:B------:R-:W-:Y:S01]  /*5940*/  F2FP.F16.F32.PACK_AB R6, R224, R183 ;  /* 0x000000b7e006723e */ /* 0x000fe200000000ff */
[----:B------:R-:W-:Y:S01]  /*5950*/  FADD.FTZ R180, R180, R179 ;  /* 0x000000b3b4b47221 */ /* 0x000fe20000010000 */
[----:B------:R-:W-:Y:S01]  /*5960*/  F2FP.F16.F32.PACK_AB R7, R223, R176 ;  /* 0x000000b0df07723e */ /* 0x000fe200000000ff */
        /* <DEDUP_REMOVED lines=16> */
[C---:B------:R-:W-:Y:S08]  /*5a70*/  HMMA.16816.F32 R48, R4.reuse, R142, R48 ;  /* 0x0000008e0430723c */ /* 0x040ff00000001830 */
[C---:B-----5:R-:W-:Y:S08]  /*5a80*/  HMMA.16816.F32 R76, R4.reuse, R136, R76 ;  /* 0x00000088044c723c */ /* 0x060ff0000000184c */
        /* <DEDUP_REMOVED lines=53> */
[----:B------:R-:W2:Y:S01]  /*5de0*/  LDCU UR4, c[0x0][0x45c] ;  /* 0x00008b80ff0477ac */ /* 0x000ea20008000800 */
[----:B------:R-:W-:-:S02]  /*5df0*/  LOP3.LUT R185, R187, 0x400, RZ, 0xc0, !PT ;  /* 0x00000400bbb97812 */ /* 0x000fc400078ec0ff */
[----:B------:R-:W-:Y:S01]  /*5e00*/  SEL R184, R191, 0xffffffe0, !P0 ;  /* 0xffffffe0bfb87807 */ /* 0x000fe20004000000 */
[----:B-1----:R-:W-:Y:S01]  /*5e10*/  ULEA UR6, UR6, UR9, 0x18 ;  /* 0x0000000906067291 */ /* 0x002fe2000f8ec0ff */
[----:B------:R-:W-:Y:S11]  /*5e20*/  BRA `(.L_x_315) ;  /* 0x0000000000b47947 */ /* 0x000ff60003800000 */
.L_x_317:
        /* <DEDUP_REMOVED lines=45> */
.L_x_315:
[----:B------:R-:W-:Y:S04]  /*6100*/  DEPBAR.LE SB0, 0x0 ;  /* 0x000080000000791a */ /* 0x000fe80000000000 */
[----:B------:R-:W-:Y:S01]  /*6110*/  BAR.SYNC.DEFER_BLOCKING 0x0 ;  /* 0x0000000000007b1d */ /* 0x000fe20000010000 */
[C---:B----4-:R-:W-:Y:S01]  /*6120*/  IMAD.WIDE.U32 R22, R217.reuse, R204, RZ ;  /* 0x000000ccd9167225 */ /* 0x050fe200078e00ff */
[----:B------:R-:W-:Y:S02]  /*6130*/  LOP3.LUT R221, R192, 0x40, RZ, 0xfc, !PT ;  /* 0x00000040c0dd7812 */ /* 0x000fe400078efcff */
[----:B------:R-:W-:Y:S01]  /*6140*/  LOP3.LUT R194, R216, 0x7c00, RZ, 0xc0, !PT ;  /* 0x00007c00d8c27812 */ /* 0x000fe200078ec0ff */
[----:B------:R-:W-:Y:S01]  /*6150*/  IMAD R16, R217, R205, R23 ;  /* 0x000000cdd9107224 */ /* 0x000fe200078e0217 */
[C---:B------:R-:W-:Y:S01]  /*6160*/  LEA R20, P0, R22.reuse, R212, 0x7 ;  /* 0x000000d416147211 */ /* 0x040fe200078038ff */
[----:B------:R-:W-:Y:S01]  /*6170*/  IMAD.SHL.U32 R222, R193, 0x8, RZ ;  /* 0x00000008c1de7824 */ /* 0x000fe200078e00ff */
[----:B---3--:R-:W-:Y:S01]  /*6180*/  ISETP.GE.AND P3, PT, R221, UR8, PT ;  /* 0x00000008dd007c0c */ /* 0x008fe2000bf66270 */
[C---:B------:R-:W-:Y:S01]  /*6190*/  IMAD.SHL.U32 R17, R22.reuse, 0x40, RZ ;  /* 0x0000004016117824 */ /* 0x040fe200078e00ff */
[----:B------:R-:W-:Y:S01]  /*61a0*/  LEA.HI.X R21, R22, R211, R16, 0x7, P0 ;  /* 0x000000d316157211 */ /* 0x000fe200000f3c10 */
[----:B------:R-:W-:Y:S01]  /*61b0*/  IMAD R250, R217, 0x40, R210 ;  /* 0x00000040d9fa7824 */ /* 0x000fe200078e02d2 */
[----:B------:R-:W-:Y:S02]  /*61c0*/  LOP3.LUT R192, R222, 0x38, RZ, 0xc0, !PT ;  /* 0x00000038dec07812 */ /* 0x000fe400078ec0ff */
[----:B------:R-:W-:Y:S01]  /*61d0*/  SHF.L.U64.HI R18, R22, 0x6, R16 ;  /* 0x0000000616127819 */ /* 0x000fe20000010210 */
[----:B------:R-:W-:Y:S01]  /*61e0*/  IMAD.IADD R226, R208, 0x1, -R250 ;  /* 0x00000001d0e27824 */ /* 0x000fe200078e0afa */
[----:B------:R-:W-:Y:S02]  /*61f0*/  LOP3.LUT R220, R192, 0x80, RZ, 0xfc, !PT ;  /* 0x00000080c0dc7812 */ /* 0x000fe400078efcff */
[----:B------:R-:W-:Y:S02]  /*6200*/  LEA R17, P0, R204, R17, 0x5 ;  /* 0x00000011cc117211 */ /* 0x000fe400078028ff */
[----:B------:R-:W-:Y:S02]  /*6210*/  ISETP.GE.AND P2, PT, R220, UR8, PT ;  /* 0x00000008dc007c0c */ /* 0x000fe4000bf46270 */
[----:B------:R-:W-:Y:S01]  /*6220*/  LEA.HI.X R18, R204, R18, R205, 0x5, P0 ;  /* 0x00000012cc127211 */ /* 0x000fe200000f2ccd */
[----:B------:R-:W-:Y:S01]  /*6230*/  @!PT LDS RZ, [RZ] ;  /* 0x00000000fffff984 */ /* 0x000fe20000000800 */
[----:B------:R-:W-:Y:S01]  /*6240*/  @!PT LDS RZ, [RZ] ;  /* 0x00000000fffff984 */ /* 0x000fe20000000800 */
[----:B------:R-:W-:Y:S01]  /*6250*/  @!PT LDS RZ, [RZ] ;  /* 0x00000000fffff984 */ /* 0x000fe20000000800 */
[----:B------:R-:W-:Y:S01]  /*6260*/  @!P1 LDGSTS.E.BYPASS.LTC128B.128 [R206+0x12000], desc[UR16][R20.64] ;  /* 0x1200000014ce9fae */ /* 0x000fe2000b981a10 */
[C---:B------:R-:W-:Y:S01]  /*6270*/  LEA R16, P0, R17.reuse, R212, 0x1 ;  /* 0x000000d411107211 */ /* 0x040fe200078008ff */
[----:B------:R-:W-:Y:S01]  /*6280*/  UMOV UR5, UR6 ;  /* 0x0000000600057c82 */ /* 0x000fe20008000000 */
[----:B------:R-:W-:Y:S03]  /*6290*/  SHF.R.U32.HI R195, RZ, 0x1, R193 ;  /* 0x00000001ffc37819 */ /* 0x000fe600000116c1 */
[----:B------:R-:W-:Y:S01]  /*62a0*/  @P1 STS.128 [R206+0x12000], RZ ;  /* 0x012000ffce001388 */ /* 0x000fe20000000c00 */
[----:B------:R-:W-:Y:S02]  /*62b0*/  LEA.HI.X R17, R17, R211, R18, 0x1, P0 ;  /* 0x000000d311117211 */ /* 0x000fe400000f0c12 */
[--C-:B------:R-:W-:Y:S03]  /*62c0*/  LOP3.LUT R139, R192, 0x1c0, R187.reuse, 0xf8, !PT ;  /* 0x000001c0c08b7812 */ /* 0x100fe600078ef8bb */
[----:B------:R-:W-:Y:S01]  /*62d0*/  @!PT LDS RZ, [RZ] ;  /* 0x00000000fffff984 */ /* 0x000fe20000000800 */
[----:B------:R-:W-:Y:S01]  /*62e0*/  @!PT LDS RZ, [RZ] ;  /* 0x00000000fffff984 */ /* 0x000fe20000000800 */
[----:B------:R-:W-:Y:S01]  /*62f0*/  @!PT LDS RZ, [RZ] ;  /* 0x00000000fffff984 */ /* 0x000fe20000000800 */
[----:B------:R-:W-:Y:S01]  /*6300*/  @!P3 LDGSTS.E.BYPASS.LTC128B.128 [R206+0x14000], desc[UR16][R20.64+0x80] ;  /* 0x1400008014cebfae */ /* 0x000fe2000b981a10 */
[----:B------:R-:W-:Y:S02]  /*6310*/  LOP3.LUT R133, R194, 0x200, R187, 0xf8, !PT ;  /* 0x00000200c2857812 */ /* 0x000fe400078ef8bb */
[----:B------:R-:W-:Y:S03]  /*6320*/  LOP3.LUT R132, R195, 0x8, RZ, 0xc0, !PT ;  /* 0x00000008c3847812 */ /* 0x000fe600078ec0ff */
[----:B------:R-:W-:Y:S01]  /*6330*/  @P3 STS.128 [R206+0x14000], RZ ;  /* 0x014000ffce003388 */ /* 0x000fe20000000c00 */
[----:B------:R-:W-:Y:S02]  /*6340*/  LOP3.LUT R202, R139, R186, RZ, 0x3c, !PT ;  /* 0x000000ba8bca7212 */ /* 0x000fe400078e3cff */
[----:B------:R-:W-:Y:S03]  /*6350*/  LOP3.LUT R132, R133, R139, R132, 0xf6, !PT ;  /* 0x0000008b85847212 */ /* 0x000fe600078ef684 */
[----:B------:R-:W-:Y:S01]  /*6360*/  @!PT LDS RZ, [RZ] ;  /* 0x00000000fffff984 */ /* 0x000fe20000000800 */
[----:B------:R-:W-:Y:S01]  /*6370*/  @!PT LDS RZ, [RZ] ;  /* 0x00000000fffff984 */ /* 0x000fe20000000800 */
[----:B------:R-:W-:Y:S01]  /*6380*/  @!PT LDS RZ, [RZ] ;  /* 0x00000000fffff984 */ /* 0x000fe20000000800 */
[----:B------:R-:W-:Y:S01]  /*6390*/  @!P2 LDGSTS.E.BYPASS.LTC128B.128 [R206+0x16000], desc[UR16][R20.64+0x100] ;  /* 0x1600010014ceafae */ /* 0x000fe2000b981a10 */
[----:B------:R-:W-:Y:S01]  /*63a0*/  LOP3.LUT P0, RZ, R193, 0x4, RZ, 0xc0, !PT ;  /* 0x00000004c1ff7812 */ /* 0x000fe2000780c0ff */
[----:B------:R-:W-:Y:S01]  /*63b0*/  IMAD R202, R202, 0x2, R185 ;  /* 0x00000002caca7824 */ /* 0x000fe200078e02b9 */
[----:B------:R-:W-:Y:S03]  /*63c0*/  LEA R203, R132, UR5, 0x1 ;  /* 0x0000000584cb7c11 */ /* 0x000fe6000f8e08ff */
[----:B------:R-:W-:Y:S01]  /*63d0*/  @P2 STS.128 [R206+0x16000], RZ ;  /* 0x016000ffce002388 */ /* 0x000fe20000000c00 */
[----:B------:R-:W-:Y:S01]  /*63e0*/  SEL R132, R188, 0xffffffc0, !P0 ;  /* 0xffffffc0bc847807 */ /* 0x000fe20004000000 */
[----:B------:R-:W-:Y:S01]  /*63f0*/  VIADD R197, R202, UR5 ;  /* 0x00000005cac57c36 */ /* 0x000fe20008000000 */
[----:B------:R-:W-:Y:S03]  /*6400*/  IABS R226, R226 ;  /* 0x000000e200e27213 */ /* 0x000fe60000000000 */
[----:B------:R-:W-:Y:S01]  /*6410*/  @!PT LDS RZ, [RZ] ;  /* 0x00000000fffff984 */ /* 0x000fe20000000800 */
[----:B------:R-:W-:Y:S01]  /*6420*/  @!PT LDS RZ, [RZ] ;  /* 0x00000000fffff984 */ /* 0x000fe20000000800 */
[----:B------:R-:W-:Y:S01]  /*6430*/  @!PT LDS RZ, [RZ] ;  /* 0x00000000fffff984 */ /* 0x000fe20000000800 */
[----:B------:R-:W-:Y:S01]  /*6440*/  @!P1 LDGSTS.E.BYPASS.LTC128B.128 [R206+0x13000], desc[UR16][R16.64] ;  /* 0x1300000010ce9fae */ /* 0x000fe2000b981a10 */
[--C-:B------:R-:W-:Y:S01]  /*6450*/  IMAD.IADD R201, R184, 0x1, R203.reuse ;  /* 0x00000001b8c97824 */ /* 0x100fe200078e02cb */
[----:B------:R-:W-:Y:S01]  /*6460*/  ISETP.NE.AND P4, PT, R217, RZ, PT ;  /* 0x000000ffd900720c */ /* 0x000fe20003f85270 */
[C---:B------:R-:W-:Y:S03]  /*6470*/  IMAD.IADD R200, R197.reuse, 0x1, R184 ;  /* 0x00000001c5c87824 */ /* 0x040fe600078e02b8 */
[----:B------:R-:W-:Y:S01]  /*6480*/  @P1 STS.128 [R206+0x13000], RZ ;  /* 0x013000ffce001388 */ /* 0x000fe20000000c00 */
[----:B------:R-:W-:Y:S01]  /*6490*/  IMAD.IADD R199, R132, 0x1, R203 ;  /* 0x0000000184c77824 */ /* 0x000fe200078e02cb */
[----:B------:R-:W-:Y:S01]  /*64a0*/  I2FP.F32.S32 R226, R226 ;  /* 0x000000e200e27245 */ /* 0x000fe20000201400 */
[----:B------:R-:W-:Y:S03]  /*64b0*/  IMAD.IADD R197, R197, 0x1, R132 ;  /* 0x00000001c5c57824 */ /* 0x000fe600078e0284 */
[----:B------:R-:W-:Y:S01]  /*64c0*/  @!PT LDS RZ, [RZ] ;  /* 0x00000000fffff984 */ /* 0x000fe20000000800 */
[----:B------:R-:W-:Y:S01]  /*64d0*/  @!PT LDS RZ, [RZ] ;  /* 0x00000000fffff984 */ /* 0x000fe20000000800 */
[----:B------:R-:W-:Y:S01]  /*64e0*/  @!PT LDS RZ, [RZ] ;  /* 0x00000000fffff984 */ /* 0x000fe20000000800 */
[----:B------:R-:W-:Y:S01]  /*64f0*/  @!P3 LDGSTS.E.BYPASS.LTC128B.128 [R206+0x15000], desc[UR16][R16.64+0x80] ;  /* 0x1500008010cebfae */ /* 0x000fe2000b981a10 */
[C---:B------:R-:W-:Y:S02]  /*6500*/  IMAD.IADD R198, R184.reuse, 0x1, R199 ;  /* 0x00000001b8c67824 */ /* 0x040fe400078e02c7 */
[----:B------:R-:W-:Y:S03]  /*6510*/  IMAD.IADD R196, R184, 0x1, R197 ;  /* 0x00000001b8c47824 */ /* 0x000fe600078e02c5 */
[----:B------:R-:W-:Y:S06]  /*6520*/  @P3 STS.128 [R206+0x15000], RZ ;  /* 0x015000ffce003388 */ /* 0x000fec0000000c00 */
[----:B------:R-:W-:Y:S01]  /*6530*/  @!PT LDS RZ, [RZ] ;  /* 0x00000000fffff984 */ /* 0x000fe20000000800 */
[----:B------:R-:W-:Y:S01]  /*6540*/  @!PT LDS RZ, [RZ] ;  /* 0x00000000fffff984 */ /* 0x000fe20000000800 */
[----:B------:R-:W-:Y:S01]  /*6550*/  @!PT LDS RZ, [RZ] ;  /* 0x00000000fffff984 */ /* 0x000fe20000000800 */
[----:B------:R1:W-:Y:S06]  /*6560*/  @!P2 LDGSTS.E.BYPASS.LTC128B.128 [R206+0x17000], desc[UR16][R16.64+0x100] ;  /* 0x1700010010ceafae */ /* 0x0003ec000b981a10 */
[----:B------:R-:W-:Y:S06]  /*6570*/  @P2 STS.128 [R206+0x17000], RZ ;  /* 0x017000ffce002388 */ /* 0x000fec0000000c00 */
[----:B------:R-:W-:Y:S06]  /*6580*/  LDSM.16.M88.4 R140, [R203] ;  /* 0x00000000cb8c783b */ /* 0x000fec0000000200 */
[----:B------:R-:W3:Y:S06]  /*6590*/  LDSM.16.M88.4 R144, [R202+UR5+0xc000] ;  /* 0x00c00005ca90783b */ /* 0x000eec0008000200 */
[----:B------:R-:W4:Y:S06]  /*65a0*/  LDSM.16.M88.4 R148, [R202+UR5+0xc800] ;  /* 0x00c80005ca94783b */ /* 0x000f2c0008000200 */
[----:B------:R-:W5:Y:S06]  /*65b0*/  LDSM.16.M88.4 R152, [R202+UR5+0xd000] ;  /* 0x00d00005ca98783b */ /* 0x000f6c0008000200 */
[----:B------:R-:W0:Y:S06]  /*65c0*/  LDGDEPBAR ;  /* 0x00000000000079af */ /* 0x000e2c0000000000 */
[----:B------:R-:W2:Y:S06]  /*65d0*/  LDSM.16.M88.4 R156, [R202+UR5+0xd800] ;  /* 0x00d80005ca9c783b */ /* 0x000eac0008000200 */
[----:B------:R-:W-:Y:S06]  /*65e0*/  LDSM.16.M88.4 R160, [R201] ;  /* 0x00000000c9a0783b */ /* 0x000fec0000000200 */
[----:B------:R-:W2:Y:S01]  /*65f0*/  LDSM.16.M88.4 R164, [R200+0xc000] ;  /* 0x00c00000c8a4783b */ /* 0x000ea20000000200 */
[C---:B---3--:R-:W-:Y:S05]  /*6600*/  HMMA.16816.F32 R4, R140.reuse, R144, RZ ;  /* 0x000000908c04723c */ /* 0x048fea00000018ff */
[----:B------:R-:W3:Y:S06]  /*6610*/  LDSM.16.M88.4 R168, [R200+0xc800] ;  /* 0x00c80000c8a8783b */ /* 0x000eec0000000200 */
[----:B------:R-:W3:Y:S01]  /*6620*/  LDSM.16.M88.4 R172, [R200+0xd000] ;  /* 0x00d00000c8ac783b */ /* 0x000ee20000000200 */
[C---:B------:R-:W-:Y:S05]  /*6630*/  HMMA.16816.F32 R8, R140.reuse, R146, RZ ;  /* 0x000000928c08723c */ /* 0x040fea00000018ff */
[----:B------:R-:W3:Y:S03]  /*6640*/  LDSM.16.M88.4 R144, [R200+0xd800] ;  /* 0x00d80000c890783b */ /* 0x000ee60000000200 */
[C---:B----4-:R-:W-:Y:S03]  /*6650*/  HMMA.16816.F32 R12, R140.reuse, R148, RZ ;  /* 0x000000948c0c723c */ /* 0x050fe600000018ff */
[----:B------:R-:W-:Y:S05]  /*6660*/  LDSM.16.M88.4 R176, [R199] ;  /* 0x00000000c7b0783b */ /* 0x000fea0000000200 */
[C---:B-1----:R-:W-:Y:S01]  /*6670*/  HMMA.16816.F32 R16, R140.reuse, R150, RZ ;  /* 0x000000968c10723c */ /* 0x042fe200000018ff */
[----:B------:R-:W1:Y:S06]  /*6680*/  LDSM.16.M88.4 R180, [R197+0xc000] ;  /* 0x00c00000c5b4783b */ /* 0x000e6c0000000200 */
[----:B------:R-:W4:Y:S01]  /*6690*/  LDSM.16.M88.4 R132, [R197+0xc800] ;  /* 0x00c80000c584783b */ /* 0x000f220000000200 */
[C---:B-----5:R-:W-:Y:S05]  /*66a0*/  HMMA.16816.F32 R20, R140.reuse, R152, RZ ;  /* 0x000000988c14723c */ /* 0x060fea00000018ff */
[----:B------:R-:W5:Y:S03]  /*66b0*/  LDSM.16.M88.4 R136, [R197+0xd000] ;  /* 0x00d00000c588783b */ /* 0x000f660000000200 */
[C---:B------:R-:W-:Y:S03]  /*66c0*/  HMMA.16816.F32 R24, R140.reuse, R154, RZ ;  /* 0x0000009a8c18723c */ /* 0x040fe600000018ff */
[----:B------:R-:W-:Y:S05]  /*66d0*/  LDSM.16.M88.4 R148, [R198] ;  /* 0x00000000c694783b */ /* 0x000fea0000000200 */
[C---:B--2---:R-:W-:Y:S01]  /*66e0*/  HMMA.16816.F32 R28, R140.reuse, R156, RZ ;  /* 0x0000009c8c1c723c */ /* 0x044fe200000018ff */
[----:B------:R-:W-:Y:S07]  /*66f0*/  LDSM.16.M88.4 R152, [R196+0xc000] ;  /* 0x00c00000c498783b */ /* 0x000fee0000000200 */
[----:B------:R-:W-:Y:S01]  /*6700*/  HMMA.16816.F32 R32, R140, R158, RZ ;  /* 0x0000009e8c20723c */ /* 0x000fe200000018ff */
[----:B------:R-:W2:Y:S06]  /*6710*/  LDSM.16.M88.4 R140, [R197+0xd800] ;  /* 0x00d80000c58c783b */ /* 0x000eac0000000200 */
[----:B------:R-:W-:Y:S01]  /*6720*/  LDSM.16.M88.4 R156, [R196+0xd000] ;  /* 0x00d00000c49c783b */ /* 0x000fe20000000200 */
[C---:B------:R-:W-:Y:S08]  /*6730*/  HMMA.16816.F32 R4, R160.reuse, R164, R4 ;  /* 0x000000a4a004723c */ /* 0x040ff00000001804 */
[C---:B------:R-:W-:Y:S01]  /*6740*/  HMMA.16816.F32 R8, R160.reuse, R166, R8 ;  /* 0x000000a6a008723c */ /* 0x040fe20000001808 */
[----:B------:R-:W-:Y:S07]  /*6750*/  LDSM.16.M88.4 R164, [R203+0x4000] ;  /* 0x00400000cba4783b */ /* 0x000fee0000000200 */
[C---:B---3--:R-:W-:Y:S08]  /*6760*/  HMMA.16816.F32 R12, R160.reuse, R168, R12 ;  /* 0x000000a8a00c723c */ /* 0x048ff0000000180c */
[C---:B------:R-:W-:Y:S01]  /*6770*/  HMMA.16816.F32 R16, R160.reuse, R170, R16 ;  /* 0x000000aaa010723c */ /* 0x040fe20000001810 */
[----:B------:R-:W-:Y:S07]  /*6780*/  LDSM.16.M88.4 R168, [R202+UR5+0xe000] ;  /* 0x00e00005caa8783b */ /* 0x000fee0008000200 */
[C---:B------:R-:W-:Y:S08]  /*6790*/  HMMA.16816.F32 R20, R160.reuse, R172, R20 ;  /* 0x000000aca014723c */ /* 0x040ff00000001814 */
[C---:B------:R-:W-:Y:S01]  /*67a0*/  HMMA.16816.F32 R24, R160.reuse, R174, R24 ;  /* 0x000000aea018723c */ /* 0x040fe20000001818 */
[----:B------:R-:W-:Y:S07]  /*67b0*/  LDSM.16.M88.4 R172, [R201+0x4000] ;  /* 0x00400000c9ac783b */ /* 0x000fee0000000200 */
[C---:B------:R-:W-:Y:S08]  /*67c0*/  HMMA.16816.F32 R28, R160.reuse, R144, R28 ;  /* 0x00000090a01c723c */ /* 0x040ff0000000181c */
[----:B------:R-:W-:Y:S01]  /*67d0*/  HMMA.16816.F32 R32, R160, R146, R32 ;  /* 0x00000092a020723c */ /* 0x000fe20000001820 */
[----:B------:R-:W3:Y:S06]  /*67e0*/  LDSM.16.M88.4 R144, [R196+0xc800] ;  /* 0x00c80000c490783b */ /* 0x000eec0000000200 */
[----:B------:R-:W3:Y:S01]  /*67f0*/  LDSM.16.M88.4 R160, [R196+0xd800] ;  /* 0x00d80000c4a0783b */ /* 0x000ee20000000200 */
[C---:B-1----:R-:W-:Y:S08]  /*6800*/  HMMA.16816.F32 R4, R176.reuse, R180, R4 ;  /* 0x000000b4b004723c */ /* 0x042ff00000001804 */
[C---:B------:R-:W-:Y:S08]  /*6810*/  HMMA.16816.F32 R8, R176.reuse, R182, R8 ;  /* 0x000000b6b008723c */ /* 0x040ff00000001808 */
[C---:B----4-:R-:W-:Y:S08]  /*6820*/  HMMA.16816.F32 R12, R176.reuse, R132, R12 ;  /* 0x00000084b00c723c */ /* 0x050ff0000000180c */
[C---:B------:R-:W-:Y:S01]  /*6830*/  HMMA.16816.F32 R16, R176.reuse, R134, R16 ;  /* 0x00000086b010723c */ /* 0x040fe20000001810 */
[----:B------:R-:W1:Y:S07]  /*6840*/  LDSM.16.M88.4 R132, [R202+UR5+0xe800] ;  /* 0x00e80005ca84783b */ /* 0x000e6e0008000200 */
[C---:B-----5:R-:W-:Y:S08]  /*6850*/  HMMA.16816.F32 R20, R176.reuse, R136, R20 ;  /* 0x00000088b014723c */ /* 0x060ff00000001814 */
[C---:B------:R-:W-:Y:S01]  /*6860*/  HMMA.16816.F32 R24, R176.reuse, R138, R24 ;  /* 0x0000008ab018723c */ /* 0x040fe20000001818 */
[----:B------:R-:W4:Y:S07]  /*6870*/  LDSM.16.M88.4 R136, [R202+UR5+0xf000] ;  /* 0x00f00005ca88783b */ /* 0x000f2e0008000200 */
[C---:B--2---:R-:W-:Y:S08]  /*6880*/  HMMA.16816.F32 R28, R176.reuse, R140, R28 ;  /* 0x0000008cb01c723c */ /* 0x044ff0000000181c */
[----:B------:R-:W-:Y:S01]  /*6890*/  HMMA.16816.F32 R32, R176, R142, R32 ;  /* 0x0000008eb020723c */ /* 0x000fe20000001820 */
[----:B------:R-:W2:Y:S06]  /*68a0*/  LDSM.16.M88.4 R140, [R202+UR5+0xf800] ;  /* 0x00f80005ca8c783b */ /* 0x000eac0008000200 */
[----:B------:R-:W5:Y:S01]  /*68b0*/  LDSM.16.M88.4 R176, [R200+0xe000] ;  /* 0x00e00000c8b0783b */ /* 0x000f620000000200 */
        /* <DEDUP_REMOVED lines=8> */
[----:B------:R-:W-:Y:S07]  /*6940*/  LDSM.16.M88.4 R156, [R199+0x4000] ;  /* 0x00400000c79c783b */ /* 0x000fee0000000200 */
[C---:B------:R-:W-:Y:S08]  /*6950*/  HMMA.16816.F32 R28, R148.reuse, R160, R28 ;  /* 0x000000a0941c723c */ /* 0x040ff0000000181c */
[----:B------:R-:W-:Y:S01]  /*6960*/  HMMA.16816.F32 R32, R148, R162, R32 ;  /* 0x000000a29420723c */ /* 0x000fe20000001820 */
[----:B------:R-:W3:Y:S06]  /*6970*/  LDSM.16.M88.4 R148, [R200+0xf000] ;  /* 0x00f00000c894783b */ /* 0x000eec0000000200 */
[----:B------:R-:W3:Y:S01]  /*6980*/  LDSM.16.M88.4 R160, [R197+0xe000] ;  /* 0x00e00000c5a0783b */ /* 0x000ee20000000200 */
[C---:B------:R-:W-:Y:S08]  /*6990*/  HMMA.16816.F32 R4, R164.reuse, R168, R4 ;  /* 0x000000a8a404723c */ /* 0x040ff00000001804 */
[C---:B------:R-:W-:Y:S01]  /*69a0*/  HMMA.16816.F32 R8, R164.reuse, R170, R8 ;  /* 0x000000aaa408723c */ /* 0x040fe20000001808 */
[----:B------:R-:W-:Y:S07]  /*69b0*/  LDSM.16.M88.4 R168, [R196+0xe000] ;  /* 0x00e00000c4a8783b */ /* 0x000fee0000000200 */
[C---:B-1----:R-:W-:Y:S08]  /*69c0*/  HMMA.16816.F32 R12, R164.reuse, R132, R12 ;  /* 0x00000084a40c723c */ /* 0x042ff0000000180c */
[C---:B------:R-:W-:Y:S01]  /*69d0*/  HMMA.16816.F32 R16, R164.reuse, R134, R16 ;  /* 0x00000086a410723c */ /* 0x040fe20000001810 */
[----:B------:R-:W1:Y:S07]  /*69e0*/  LDSM.16.M88.4 R132, [R197+0xe800] ;  /* 0x00e80000c584783b */ /* 0x000e6e0000000200 */
[C---:B----4-:R-:W-:Y:S08]  /*69f0*/  HMMA.16816.F32 R20, R164.reuse, R136, R20 ;  /* 0x00000088a414723c */ /* 0x050ff00000001814 */
[C---:B------:R-:W-:Y:S01]  /*6a00*/  HMMA.16816.F32 R24, R164.reuse, R138, R24 ;  /* 0x0000008aa418723c */ /* 0x040fe20000001818 */
[----:B------:R-:W4:Y:S07]  /*6a10*/  LDSM.16.M88.4 R136, [R197+0xf000] ;  /* 0x00f00000c588783b */ /* 0x000f2e0000000200 */
[C---:B--2---:R-:W-:Y:S08]  /*6a20*/  HMMA.16816.F32 R28, R164.reuse, R140, R28 ;  /* 0x0000008ca41c723c */ /* 0x044ff0000000181c */
[----:B------:R-:W-:Y:S01]  /*6a30*/  HMMA.16816.F32 R32, R164, R142, R32 ;  /* 0x0000008ea420723c */ /* 0x000fe20000001820 */
[----:B------:R-:W2:Y:S06]  /*6a40*/  LDSM.16.M88.4 R140, [R197+0xf800] ;  /* 0x00f80000c58c783b */ /* 0x000eac0000000200 */
[----:B------:R-:W2:Y:S01]  /*6a50*/  LDSM.16.M88.4 R164, [R198+0x4000] ;  /* 0x00400000c6a4783b */ /* 0x000ea20000000200 */
[C---:B-----5:R-:W-:Y:S08]  /*6a60*/  HMMA.16816.F32 R4, R172.reuse, R176, R4 ;  /* 0x000000b0ac04723c */ /* 0x060ff00000001804 */
        /* <DEDUP_REMOVED lines=8> */
[C---:B------:R-:W-:Y:S08]  /*6af0*/  HMMA.16816.F32 R28, R172.reuse, R152, R28 ;  /* 0x00000098ac1c723c */ /* 0x040ff0000000181c */
[----:B------:R-:W-:Y:S01]  /*6b00*/  HMMA.16816.F32 R32, R172, R154, R32 ;  /* 0x0000009aac20723c */ /* 0x000fe20000001820 */
[----:B------:R-:W5:Y:S06]  /*6b10*/  LDSM.16.M88.4 R152, [R196+0xf800] ;  /* 0x00f80000c498783b */ /* 0x000f6c0000000200 */
[----:B------:R-:W-:Y:S01]  /*6b20*/  LDSM.16.M88.4 R172, [R202+UR5+0x10000] ;  /* 0x01000005caac783b */ /* 0x000fe20008000200 */
[C---:B------:R-:W-:Y:S08]  /*6b30*/  HMMA.16816.F32 R4, R156.reuse, R160, R4 ;  /* 0x000000a09c04723c */ /* 0x040ff00000001804 */
[C---:B------:R-:W-:Y:S01]  /*6b40*/  HMMA.16816.F32 R8, R156.reuse, R162, R8 ;  /* 0x000000a29c08723c */ /* 0x040fe20000001808 */
[----:B------:R-:W5:Y:S07]  /*6b50*/  LDSM.16.M88.4 R160, [R203+0x8000] ;  /* 0x00800000cba0783b */ /* 0x000f6e0000000200 */
[C---:B-1----:R-:W-:Y:S08]  /*6b60*/  HMMA.16816.F32 R12, R156.reuse, R132, R12 ;  /* 0x000000849c0c723c */ /* 0x042ff0000000180c */
[C---:B------:R-:W-:Y:S01]  /*6b70*/  HMMA.16816.F32 R16, R156.reuse, R134, R16 ;  /* 0x000000869c10723c */ /* 0x040fe20000001810 */
[----:B------:R-:W1:Y:S07]  /*6b80*/  LDSM.16.M88.4 R132, [R202+UR5+0x10800] ;  /* 0x01080005ca84783b */ /* 0x000e6e0008000200 */
[C---:B----4-:R-:W-:Y:S08]  /*6b90*/  HMMA.16816.F32 R20, R156.reuse, R136, R20 ;  /* 0x000000889c14723c */ /* 0x050ff00000001814 */
[C---:B------:R-:W-:Y:S01]  /*6ba0*/  HMMA.16816.F32 R24, R156.reuse, R138, R24 ;  /* 0x0000008a9c18723c */ /* 0x040fe20000001818 */
[----:B------:R-:W4:Y:S07]  /*6bb0*/  LDSM.16.M88.4 R136, [R202+UR5+0x11000] ;  /* 0x01100005ca88783b */ /* 0x000f2e0008000200 */
[C---:B--2---:R-:W-:Y:S08]  /*6bc0*/  HMMA.16816.F32 R28, R156.reuse, R140, R28 ;  /* 0x0000008c9c1c723c */ /* 0x044ff0000000181c */
[----:B------:R-:W-:Y:S01]  /*6bd0*/  HMMA.16816.F32 R32, R156, R142, R32 ;  /* 0x0000008e9c20723c */ /* 0x000fe20000001820 */
[----:B------:R-:W2:Y:S06]  /*6be0*/  LDSM.16.M88.4 R140, [R202+UR5+0x11800] ;  /* 0x01180005ca8c783b */ /* 0x000eac0008000200 */
[----:B------:R-:W-:Y:S01]  /*6bf0*/  LDSM.16.M88.4 R156, [R201+0x8000] ;  /* 0x00800000c99c783b */ /* 0x000fe20000000200 */
[C---:B------:R-:W-:Y:S08]  /*6c00*/  HMMA.16816.F32 R4, R164.reuse, R168, R4 ;  /* 0x000000a8a404723c */ /* 0x040ff00000001804 */
[C---:B------:R-:W-:Y:S01]  /*6c10*/  HMMA.16816.F32 R8, R164.reuse, R170, R8 ;  /* 0x000000aaa408723c */ /* 0x040fe20000001808 */
[----:B------:R-:W2:Y:S07]  /*6c20*/  LDSM.16.M88.4 R168, [R200+0x10000] ;  /* 0x01000000c8a8783b */ /* 0x000eae0000000200 */
[C---:B---3--:R-:W-:Y:S08]  /*6c30*/  HMMA.16816.F32 R12, R164.reuse, R144, R12 ;  /* 0x00000090a40c723c */ /* 0x048ff0000000180c */
[C---:B------:R-:W-:Y:S01]  /*6c40*/  HMMA.16816.F32 R16, R164.reuse, R146, R16 ;  /* 0x00000092a410723c */ /* 0x040fe20000001810 */
[----:B------:R-:W3:Y:S07]  /*6c50*/  LDSM.16.M88.4 R144, [R200+0x10800] ;  /* 0x01080000c890783b */ /* 0x000eee0000000200 */
[C---:B-----5:R-:W-:Y:S08]  /*6c60*/  HMMA.16816.F32 R20, R164.reuse, R148, R20 ;  /* 0x00000094a414723c */ /* 0x060ff00000001814 */
[C---:B------:R-:W-:Y:S01]  /*6c70*/  HMMA.16816.F32 R24, R164.reuse, R150, R24 ;  /* 0x00000096a418723c */ /* 0x040fe20000001818 */
[----:B------:R-:W5:Y:S07]  /*6c80*/  LDSM.16.M88.4 R148, [R200+0x11000] ;  /* 0x01100000c894783b */ /* 0x000f6e0000000200 */
[C---:B------:R-:W-:Y:S08]  /*6c90*/  HMMA.16816.F32 R28, R164.reuse, R152, R28 ;  /* 0x00000098a41c723c */ /* 0x040ff0000000181c */
[----:B------:R-:W-:Y:S01]  /*6ca0*/  HMMA.16816.F32 R32, R164, R154, R32 ;  /* 0x0000009aa420723c */ /* 0x000fe20000001820 */
[----:B------:R-:W5:Y:S06]  /*6cb0*/  LDSM.16.M88.4 R152, [R200+0x11800] ;  /* 0x01180000c898783b */ /* 0x000f6c0000000200 */
[----:B------:R-:W-:Y:S01]  /*6cc0*/  LDSM.16.M88.4 R164, [R199+0x8000] ;  /* 0x00800000c7a4783b */ /* 0x000fe20000000200 */
[C---:B------:R-:W-:Y:S08]  /*6cd0*/  HMMA.16816.F32 R4, R160.reuse, R172, R4 ;  /* 0x000000aca004723c */ /* 0x040ff00000001804 */
[C---:B------:R-:W-:Y:S01]  /*6ce0*/  HMMA.16816.F32 R8, R160.reuse, R174, R8 ;  /* 0x000000aea008723c */ /* 0x040fe20000001808 */
[----:B------:R-:W5:Y:S07]  /*6cf0*/  LDSM.16.M88.4 R172, [R197+0x10000] ;  /* 0x01000000c5ac783b */ /* 0x000f6e0000000200 */
        /* <DEDUP_REMOVED lines=9> */
[----:B------:R5:W2:Y:S01]  /*6d90*/  LDSM.16.M88.4 R160, [R198+0x8000] ;  /* 0x00800000c6a0783b */ /* 0x000aa20000000200 */
[C---:B------:R-:W-:Y:S08]  /*6da0*/  HMMA.16816.F32 R4, R156.reuse, R168, R4 ;  /* 0x000000a89c04723c */ /* 0x040ff00000001804 */
[C---:B------:R-:W-:Y:S08]  /*6db0*/  HMMA.16816.F32 R8, R156.reuse, R170, R8 ;  /* 0x000000aa9c08723c */ /* 0x040ff00000001808 */
[C---:B---3--:R-:W-:Y:S03]  /*6dc0*/  HMMA.16816.F32 R12, R156.reuse, R144, R12 ;  /* 0x000000909c0c723c */ /* 0x048fe6000000180c */
[----:B-----5:R-:W-:Y:S05]  /*6dd0*/  LOP3.LUT R198, RZ, R250, RZ, 0x33, !PT ;  /* 0x000000faffc67212 */ /* 0x020fea00078e33ff */
[C---:B------:R-:W-:Y:S03]  /*6de0*/  HMMA.16816.F32 R16, R156.reuse, R146, R16 ;  /* 0x000000929c10723c */ /* 0x040fe60000001810 */
[----:B------:R-:W-:Y:S04]  /*6df0*/  IMAD.IADD R225, R209, 0x1, R198 ;  /* 0x00000001d1e17824 */ /* 0x000fe800078e02c6 */
[----:B------:R-:W-:Y:S01]  /*6e00*/  VIADD R198, R225, 0x8 ;  /* 0x00000008e1c67836 */ /* 0x000fe20000000000 */
[C---:B------:R-:W-:Y:S03]  /*6e10*/  HMMA.16816.F32 R20, R156.reuse, R148, R20 ;  /* 0x000000949c14723c */ /* 0x040fe60000001814 */
[----:B------:R-:W-:Y:S02]  /*6e20*/  IABS R225, R225 ;  /* 0x000000e100e17213 */ /* 0x000fe40000000000 */
[----:B------:R-:W-:Y:S02]  /*6e30*/  IABS R198, R198 ;  /* 0x000000c600c67213 */ /* 0x000fe40000000000 */
[----:B------:R-:W-:Y:S01]  /*6e40*/  I2FP.F32.S32 R225, R225 ;  /* 0x000000e100e17245 */ /* 0x000fe20000201400 */
[C---:B------:R-:W-:Y:S03]  /*6e50*/  HMMA.16816.F32 R24, R156.reuse, R150, R24 ;  /* 0x000000969c18723c */ /* 0x040fe60000001818 */
[----:B------:R-:W-:Y:S05]  /*6e60*/  I2FP.F32.S32 R198, R198 ;  /* 0x000000c600c67245 */ /* 0x000fea0000201400 */
[C---:B------:R-:W-:Y:S08]  /*6e70*/  HMMA.16816.F32 R28, R156.reuse, R152, R28 ;  /* 0x000000989c1c723c */ /* 0x040ff0000000181c */
[----:B------:R-:W-:Y:S08]  /*6e80*/  HMMA.16816.F32 R32, R156, R154, R32 ;  /* 0x0000009a9c20723c */ /* 0x000ff00000001820 */
[C---:B------:R-:W-:Y:S08]  /*6e90*/  HMMA.16816.F32 R4, R164.reuse, R172, R4 ;  /* 0x000000aca404723c */ /* 0x040ff00000001804 */
[C---:B------:R-:W-:Y:S08]  /*6ea0*/  HMMA.16816.F32 R8, R164.reuse, R174, R8 ;  /* 0x000000aea408723c */ /* 0x040ff00000001808 */
[C---:B-1----:R-:W-:Y:S08]  /*6eb0*/  HMMA.16816.F32 R12, R164.reuse, R132, R12 ;  /* 0x00000084a40c723c */ /* 0x042ff0000000180c */
[C---:B------:R-:W-:Y:S01]  /*6ec0*/  HMMA.16816.F32 R16, R164.reuse, R134, R16 ;  /* 0x00000086a410723c */ /* 0x040fe20000001810 */
[----:B------:R-:W1:Y:S07]  /*6ed0*/  LDSM.16.M88.4 R132, [R196+0x10800] ;  /* 0x01080000c484783b */ /* 0x000e6e0000000200 */
[C---:B----4-:R-:W-:Y:S08]  /*6ee0*/  HMMA.16816.F32 R20, R164.reuse, R136, R20 ;  /* 0x00000088a414723c */ /* 0x050ff00000001814 */
[C---:B------:R-:W-:Y:S01]  /*6ef0*/  HMMA.16816.F32 R24, R164.reuse, R138, R24 ;  /* 0x0000008aa418723c */ /* 0x040fe20000001818 */
[----:B------:R-:W3:Y:S07]  /*6f00*/  LDSM.16.M88.4 R136, [R196+0x11000] ;  /* 0x01100000c488783b */ /* 0x000eee0000000200 */
[C---:B--2---:R-:W-:Y:S08]  /*6f10*/  HMMA.16816.F32 R28, R164.reuse, R140, R28 ;  /* 0x0000008ca41c723c */ /* 0x044ff0000000181c */
[----:B------:R-:W-:Y:S08]  /*6f20*/  HMMA.16816.F32 R32, R164, R142, R32 ;  /* 0x0000008ea420723c */ /* 0x000ff00000001820 */
[C---:B------:R-:W-:Y:S08]  /*6f30*/  HMMA.16816.F32 R4, R160.reuse, R176, R4 ;  /* 0x000000b0a004723c */ /* 0x040ff00000001804 */
[C---:B------:R-:W-:Y:S08]  /*6f40*/  HMMA.16816.F32 R8, R160.reuse, R178, R8 ;  /* 0x000000b2a008723c */ /* 0x040ff00000001808 */
[C---:B-1----:R-:W-:Y:S03]  /*6f50*/  HMMA.16816.F32 R12, R160.reuse, R132, R12 ;  /* 0x00000084a00c723c */ /* 0x042fe6000000180c */
[----:B------:R-:W-:Y:S01]  /*6f60*/  FMUL.FTZ R243, R7, UR7 ;  /* 0x0000000707f37c20 */ /* 0x000fe20008410000 */
[----:B------:R-:W-:Y:S01]  /*6f70*/  FMUL.FTZ R245, R6, UR7 ;  /* 0x0000000706f57c20 */ /* 0x000fe20008410000 */
[----:B------:R-:W-:Y:S01]  /*6f80*/  FMUL.FTZ R244, R5, UR7 ;  /* 0x0000000705f47c20 */ /* 0x000fe20008410000 */
[----:B------:R-:W-:Y:S02]  /*6f90*/  FMUL.FTZ R252, R4, UR7 ;  /* 0x0000000704fc7c20 */ /* 0x000fe40008410000 */
[C---:B------:R-:W-:Y:S01]  /*6fa0*/  HMMA.16816.F32 R16, R160.reuse, R134, R16 ;  /* 0x00000086a010723c */ /* 0x040fe20000001810 */
[----:B------:R-:W1:Y:S02]  /*6fb0*/  MUFU.TANH R243, R243 ;  /* 0x000000f300f37308 */ /* 0x000e640000002400 */
[----:B------:R-:W-:Y:S01]  /*6fc0*/  FMUL.FTZ R247, R11, UR7 ;  /* 0x000000070bf77c20 */ /* 0x000fe20008410000 */
[----:B------:R-:W-:Y:S01]  /*6fd0*/  FMUL.FTZ R249, R10, UR7 ;  /* 0x000000070af97c20 */ /* 0x000fe20008410000 */
[----:B------:R-:W-:Y:S01]  /*6fe0*/  FMUL.FTZ R248, R8, UR7 ;  /* 0x0000000708f87c20 */ /* 0x000fe20008410000 */
[----:B------:R-:W-:Y:S01]  /*6ff0*/  FMUL.FTZ R246, R9, UR7 ;  /* 0x0000000709f67c20 */ /* 0x000fe20008410000 */
[C-C-:B------:R-:W-:Y:S01]  /*7000*/  IMAD.IADD R134, R209.reuse, 0x1, -R250.reuse ;  /* 0x00000001d1867824 */ /* 0x140fe200078e0afa */
[C---:B---3--:R-:W-:Y:S03]  /*7010*/  HMMA.16816.F32 R20, R160.reuse, R136, R20 ;  /* 0x00000088a014723c */ /* 0x048fe60000001814 */
[----:B------:R-:W2:Y:S01]  /*7020*/  MUFU.TANH R245, R245 ;  /* 0x000000f500f57308 */ /* 0x000ea20000002400 */
[--C-:B------:R-:W-:Y:S01]  /*7030*/  IADD3 R136, PT, PT, R208, -0x9, -R250.reuse ;  /* 0xfffffff7d0887810 */ /* 0x100fe20007ffe8fa */
[----:B------:R-:W-:Y:S01]  /*7040*/  FMUL.FTZ R241, R14, UR7 ;  /* 0x000000070ef17c20 */ /* 0x000fe20008410000 */
[--C-:B------:R-:W-:Y:S01]  /*7050*/  IADD3 R135, PT, PT, R209, -0x9, -R250.reuse ;  /* 0xfffffff7d1877810 */ /* 0x100fe20007ffe8fa */
[----:B------:R-:W-:Y:S01]  /*7060*/  FMUL.FTZ R240, R13, UR7 ;  /* 0x000000070df07c20 */ /* 0x000fe20008410000 */
[----:B------:R-:W-:Y:S01]  /*7070*/  IABS R136, R136 ;  /* 0x0000008800887213 */ /* 0x000fe20000000000 */
[C---:B------:R-:W-:Y:S04]  /*7080*/  HMMA.16816.F32 R24, R160.reuse, R138, R24 ;  /* 0x0000008aa018723c */ /* 0x040fe80000001818 */
[----:B------:R-:W3:Y:S01]  /*7090*/  MUFU.TANH R247, R247 ;  /* 0x000000f700f77308 */ /* 0x000ee20000002400 */
[----:B------:R-:W-:Y:S01]  /*70a0*/  FMUL.FTZ R16, R16, UR7 ;  /* 0x0000000710107c20 */ /* 0x000fe20008410000 */
[----:B------:R-:W-:Y:S01]  /*70b0*/  FMUL.FTZ R236, R17, UR7 ;  /* 0x0000000711ec7c20 */ /* 0x000fe20008410000 */
[----:B------:R-:W-:Y:S01]  /*70c0*/  FMUL.FTZ R237, R18, UR7 ;  /* 0x0000000712ed7c20 */ /* 0x000fe20008410000 */
[----:B------:R-:W-:Y:S01]  /*70d0*/  FMUL.FTZ R235, R19, UR7 ;  /* 0x0000000713eb7c20 */ /* 0x000fe20008410000 */
[----:B-1----:R-:W-:Y:S01]  /*70e0*/  FFMA.FTZ R243, R198, -R0, R243 ;  /* 0x80000000c6f37223 */ /* 0x002fe200000100f3 */
[----:B------:R-:W-:Y:S04]  /*70f0*/  I2FP.F32.S32 R136, R136 ;  /* 0x0000008800887245 */ /* 0x000fe80000201400 */
[----:B------:R1:W-:Y:S01]  /*7100*/  MUFU.TANH R238, R16 ;  /* 0x0000001000ee7308 */ /* 0x0003e20000002400 */
[----:B--2---:R-:W-:Y:S01]  /*7110*/  FFMA.FTZ R245, R226, -R0, R245 ;  /* 0x80000000e2f57223 */ /* 0x004fe200000100f5 */
[----:B------:R-:W-:Y:S01]  /*7120*/  FMUL.FTZ R234, R20, UR7 ;  /* 0x0000000714ea7c20 */ /* 0x000fe20008410000 */
[--C-:B------:R-:W-:Y:S01]  /*7130*/  IADD3 R20, PT, PT, R208, -0x18, -R250.reuse ;  /* 0xffffffe8d0147810 */ /* 0x100fe20007ffe8fa */
[----:B------:R-:W-:Y:S01]  /*7140*/  FMUL.FTZ R233, R22, UR7 ;  /* 0x0000000716e97c20 */ /* 0x000fe20008410000 */
[----:B------:R-:W-:Y:S01]  /*7150*/  VIADD R198, R134, 0xfffffff8 ;  /* 0xfffffff886c67836 */ /* 0x000fe20000000000 */
[----:B------:R-:W-:Y:S01]  /*7160*/  IABS R135, R135 ;  /* 0x0000008700877213 */ /* 0x000fe20000000000 */
[----:B------:R-:W-:Y:S03]  /*7170*/  FMUL.FTZ R242, R12, UR7 ;  /* 0x000000070cf27c20 */ /* 0x000fe60008410000 */
[----:B------:R-:W2:Y:S01]  /*7180*/  MUFU.TANH R237, R237 ;  /* 0x000000ed00ed7308 */ /* 0x000ea20000002400 */
[----:B------:R-:W-:Y:S01]  /*7190*/  IABS R20, R20 ;  /* 0x0000001400147213 */ /* 0x000fe20000000000 */
[----:B------:R-:W-:Y:S01]  /*71a0*/  FMUL.FTZ R24, R24, UR7 ;  /* 0x0000000718187c20 */ /* 0x000fe20008410000 */
[----:B------:R-:W-:Y:S01]  /*71b0*/  FMUL.FTZ R25, R25, UR7 ;  /* 0x0000000719197c20 */ /* 0x000fe20008410000 */
[----:B---3--:R-:W-:Y:S01]  /*71c0*/  FFMA.FTZ R247, R136, -R0, R247 ;  /* 0x8000000088f77223 */ /* 0x008fe200000100f7 */
[----:B------:R-:W-:Y:S01]  /*71d0*/  I2FP.F32.S32 R20, R20 ;  /* 0x0000001400147245 */ /* 0x000fe20000201400 */
[----:B------:R-:W-:Y:S01]  /*71e0*/  FMUL.FTZ R232, R21, UR7 ;  /* 0x0000000715e87c20 */ /* 0x000fe20008410000 */
[--C-:B------:R-:W-:Y:S03]  /*71f0*/  IADD3 R136, PT, PT, R208, -0x10, -R250.reuse ;  /* 0xfffffff0d0887810 */ /* 0x100fe60007ffe8fa */
[----:B------:R-:W-:Y:S01]  /*7200*/  MUFU.TANH R230, R24 ;  /* 0x0000001800e67308 */ /* 0x000fe20000002400 */
[----:B-1----:R-:W1:Y:S01]  /*7210*/  LDSM.16.M88.4 R16, [R196+0x11800] ;  /* 0x01180000c410783b */ /* 0x002e620000000200 */
[----:B------:R-:W-:Y:S04]  /*7220*/  DEPBAR.LE SB0, 0x0 ;  /* 0x000080000000791a */ /* 0x000fe80000000000 */
[----:B------:R-:W-:Y:S01]  /*7230*/  IABS R134, R134 ;  /* 0x0000008600867213 */ /* 0x000fe20000000000 */
[----:B------:R-:W-:Y:S03]  /*7240*/  FMUL.FTZ R23, R23, UR7 ;  /* 0x0000000717177c20 */ /* 0x000fe60008410000 */
[----:B------:R-:W3:Y:S01]  /*7250*/  MUFU.TANH R244, R244 ;  /* 0x000000f400f47308 */ /* 0x000ee20000002400 */
[----:B------:R-:W-:Y:S01]  /*7260*/  BAR.SYNC.DEFER_BLOCKING 0x0 ;  /* 0x0000000000007b1d */ /* 0x000fe20000010000 */
[----:B--2---:R-:W-:Y:S01]  /*7270*/  FFMA.FTZ R237, R20, -R0, R237 ;  /* 0x8000000014ed7223 */ /* 0x004fe200000100ed */
[----:B------:R-:W-:Y:S01]  /*7280*/  IABS R136, R136 ;  /* 0x0000008800887213 */ /* 0x000fe20000000000 */
[----:B------:R-:W-:Y:S01]  /*7290*/  FMUL.FTZ R27, R27, UR7 ;  /* 0x000000071b1b7c20 */ /* 0x000fe20008410000 */
[----:B------:R-:W-:Y:S01]  /*72a0*/  IABS R137, R198 ;  /* 0x000000c600897213 */ /* 0x000fe20000000000 */
[----:B------:R-:W-:Y:S01]  /*72b0*/  FMUL.FTZ R239, R15, UR7 ;  /* 0x000000070fef7c20 */ /* 0x000fe20008410000 */
[----:B------:R-:W-:Y:S03]  /*72c0*/  I2FP.F32.S32 R136, R136 ;  /* 0x0000008800887245 */ /* 0x000fe60000201400 */
[----:B------:R-:W2:Y:S01]  /*72d0*/  MUFU.TANH R252, R252 ;  /* 0x000000fc00fc7308 */ /* 0x000ea20000002400 */
[----:B------:R-:W-:Y:S01]  /*72e0*/  I2FP.F32.S32 R137, R137 ;  /* 0x0000008900897245 */ /* 0x000fe20000201400 */
[----:B------:R-:W-:Y:S01]  /*72f0*/  FMUL.FTZ R26, R26, UR7 ;  /* 0x000000071a1a7c20 */ /* 0x000fe20008410000 */
[--C-:B------:R-:W-:Y:S02]  /*7300*/  IADD3 R21, PT, PT, R209, -0x19, -R250.reuse ;  /* 0xffffffe7d1157810 */ /* 0x100fe40007ffe8fa */
[C---:B------:R-:W-:Y:S02]  /*7310*/  IADD3 R22, PT, PT, R208.reuse, -0x19, -R250 ;  /* 0xffffffe7d0167810 */ /* 0x040fe40007ffe8fa */
[----:B------:R-:W-:Y:S03]  /*7320*/  IABS R21, R21 ;  /* 0x0000001500157213 */ /* 0x000fe60000000000 */
[----:B------:R-:W4:Y:S01]  /*7330*/  MUFU.TANH R249, R249 ;  /* 0x000000f900f97308 */ /* 0x000f220000002400 */
[----:B---3--:R-:W-:Y:S01]  /*7340*/  FFMA.FTZ R244, R225, -R0, R244 ;  /* 0x80000000e1f47223 */ /* 0x008fe200000100f4 */
[----:B------:R-:W-:Y:S02]  /*7350*/  I2FP.F32.S32 R225, R135 ;  /* 0x0000008700e17245 */ /* 0x000fe40000201400 */
[----:B------:R-:W-:Y:S02]  /*7360*/  I2FP.F32.S32 R135, R134 ;  /* 0x0000008600877245 */ /* 0x000fe40000201400 */
[----:B------:R-:W-:Y:S04]  /*7370*/  I2FP.F32.S32 R21, R21 ;  /* 0x0000001500157245 */ /* 0x000fe80000201400 */
[----:B------:R-:W-:Y:S01]  /*7380*/  MUFU.TANH R228, R25 ;  /* 0x0000001900e47308 */ /* 0x000fe20000002400 */
[C---:B--2---:R-:W-:Y:S01]  /*7390*/  FFMA.FTZ R252, R135.reuse, -R0, R252 ;  /* 0x8000000087fc7223 */ /* 0x044fe200000100fc */
[C-C-:B------:R-:W-:Y:S02]  /*73a0*/  IADD3 R134, PT, PT, R208.reuse, -0x11, -R250.reuse ;  /* 0xffffffefd0867810 */ /* 0x140fe40007ffe8fa */
[----:B------:R-:W-:Y:S02]  /*73b0*/  IABS R22, R22 ;  /* 0x0000001600167213 */ /* 0x000fe40000000000 */
[----:B------:R-:W-:Y:S04]  /*73c0*/  IABS R134, R134 ;  /* 0x0000008600867213 */ /* 0x000fe80000000000 */
[----:B------:R-:W2:Y:S01]  /*73d0*/  MUFU.TANH R241, R241 ;  /* 0x000000f100f17308 */ /* 0x000ea20000002400 */
[C---:B-1----:R-:W-:Y:S05]  /*73e0*/  HMMA.16816.F32 R28, R160.reuse, R16, R28 ;  /* 0x00000010a01c723c */ /* 0x042fea000000181c */
[--C-:B------:R-:W-:Y:S01]  /*73f0*/  IADD3 R17, PT, PT, R208, -0x21, -R250.reuse ;  /* 0xffffffdfd0117810 */ /* 0x100fe20007ffe8fa */
[----:B----4-:R-:W-:Y:S03]  /*7400*/  FFMA.FTZ R249, R135, -R0, R249 ;  /* 0x8000000087f97223 */ /* 0x010fe600000100f9 */
[----:B------:R-:W1:Y:S01]  /*7410*/  MUFU.TANH R248, R248 ;  /* 0x000000f800f87308 */ /* 0x000e620000002400 */
[C-C-:B------:R-:W-:Y:S01]  /*7420*/  IADD3 R16, PT, PT, R209.reuse, -0x28, -R250.reuse ;  /* 0xffffffd8d1107810 */ /* 0x140fe20007ffe8fa */
[----:B------:R-:W-:Y:S03]  /*7430*/  HMMA.16816.F32 R32, R160, R18, R32 ;  /* 0x00000012a020723c */ /* 0x000fe60000001820 */
[----:B------:R-:W-:Y:S02]  /*7440*/  IABS R17, R17 ;  /* 0x0000001100117213 */ /* 0x000fe40000000000 */
[----:B------:R-:W-:Y:S03]  /*7450*/  IABS R16, R16 ;  /* 0x0000001000107213 */ /* 0x000fe60000000000 */
[----:B------:R-:W3:Y:S01]  /*7460*/  MUFU.TANH R246, R246 ;  /* 0x000000f600f67308 */ /* 0x000ee20000002400 */
[----:B------:R-:W-:Y:S01]  /*7470*/  I2FP.F32.S32 R20, R17 ;  /* 0x0000001100147245 */ /* 0x000fe20000201400 */
[----:B--2---:R-:W-:Y:S01]  /*7480*/  FFMA.FTZ R241, R136, -R0, R241 ;  /* 0x8000000088f17223 */ /* 0x004fe200000100f1 */
[----:B------:R-:W-:Y:S01]  /*7490*/  I2FP.F32.S32 R17, R16 ;  /* 0x0000001000117245 */ /* 0x000fe20000201400 */
[----:B------:R-:W-:Y:S01]  /*74a0*/  FMUL.FTZ R28, R28, UR7 ;  /* 0x000000071c1c7c20 */ /* 0x000fe20008410000 */
[--C-:B------:R-:W-:Y:S01]  /*74b0*/  IADD3 R16, PT, PT, R209, -0x30, -R250.reuse ;  /* 0xffffffd0d1107810 */ /* 0x100fe20007ffe8fa */
[----:B------:R-:W-:Y:S01]  /*74c0*/  FMUL.FTZ R31, R31, UR7 ;  /* 0x000000071f1f7c20 */ /* 0x000fe20008410000 */
[----:B------:R-:W-:Y:S03]  /*74d0*/  IADD3 R18, PT, PT, R208, -0x20, -R250 ;  /* 0xffffffe0d0127810 */ /* 0x000fe60007ffe8fa */
[----:B------:R-:W2:Y:S01]  /*74e0*/  MUFU.TANH R226, R28 ;  /* 0x0000001c00e27308 */ /* 0x000ea20000002400 */
[-C--:B------:R-:W-:Y:S01]  /*74f0*/  FFMA.FTZ R230, R17, -R0.reuse, R230 ;  /* 0x8000000011e67223 */ /* 0x080fe200000100e6 */
[----:B------:R-:W-:Y:S01]  /*7500*/  IADD3 R17, PT, PT, R209, -0x29, -R250 ;  /* 0xffffffd7d1117810 */ /* 0x000fe20007ffe8fa */
[----:B-1----:R-:W-:Y:S01]  /*7510*/  FFMA.FTZ R248, R137, -R0, R248 ;  /* 0x8000000089f87223 */ /* 0x002fe200000100f8 */
[----:B------:R-:W-:Y:S01]  /*7520*/  IABS R16, R16 ;  /* 0x0000001000107213 */ /* 0x000fe20000000000 */
[----:B------:R-:W-:Y:S01]  /*7530*/  FMUL.FTZ R32, R32, UR7 ;  /* 0x0000000720207c20 */ /* 0x000fe20008410000 */
[----:B------:R-:W-:Y:S01]  /*7540*/  IABS R17, R17 ;  /* 0x0000001100117213 */ /* 0x000fe20000000000 */
[----:B------:R-:W-:Y:S03]  /*7550*/  FMUL.FTZ R29, R29, UR7 ;  /* 0x000000071d1d7c20 */ /* 0x000fe60008410000 */
[----:B------:R-:W1:Y:S01]  /*7560*/  MUFU.TANH R233, R233 ;  /* 0x000000e900e97308 */ /* 0x000e620000002400 */
[----:B------:R-:W-:Y:S01]  /*7570*/  IABS R18, R18 ;  /* 0x0000001200127213 */ /* 0x000fe20000000000 */
[----:B---3--:R-:W-:Y:S01]  /*7580*/  FFMA.FTZ R246, R225, -R0, R246 ;  /* 0x80000000e1f67223 */ /* 0x008fe200000100f6 */
[----:B------:R-:W-:Y:S01]  /*7590*/  I2FP.F32.S32 R17, R17 ;  /* 0x0000001100117245 */ /* 0x000fe20000201400 */
[----:B------:R-:W-:Y:S01]  /*75a0*/  FMUL.FTZ R30, R30, UR7 ;  /* 0x000000071e1e7c20 */ /* 0x000fe20008410000 */
[----:B------:R-:W-:Y:S01]  /*75b0*/  IADD3 R135, PT, PT, R209, -0x11, -R250 ;  /* 0xffffffefd1877810 */ /* 0x000fe20007ffe8fa */
[----:B------:R-:W-:Y:S01]  /*75c0*/  FMUL.FTZ R33, R33, UR7 ;  /* 0x0000000721217c20 */ /* 0x000fe20008410000 */
[----:B------:R-:W-:Y:S03]  /*75d0*/  I2FP.F32.S32 R18, R18 ;  /* 0x0000001200127245 */ /* 0x000fe60000201400 */
[----:B------:R-:W3:Y:S01]  /*75e0*/  MUFU.TANH R240, R240 ;  /* 0x000000f000f07308 */ /* 0x000ee20000002400 */
[----:B------:R-:W-:Y:S01]  /*75f0*/  FFMA.FTZ R228, R17, -R0, R228 ;  /* 0x8000000011e47223 */ /* 0x000fe200000100e4 */
[----:B------:R-:W-:Y:S01]  /*7600*/  I2FP.F32.S32 R17, R16 ;  /* 0x0000001000117245 */ /* 0x000fe20000201400 */
[----:B------:R-:W-:Y:S01]  /*7610*/  FMUL.FTZ R34, R34, UR7 ;  /* 0x0000000722227c20 */ /* 0x000fe20008410000 */
[--C-:B------:R-:W-:Y:S01]  /*7620*/  IADD3 R137, PT, PT, R209, -0x10, -R250.reuse ;  /* 0xfffffff0d1897810 */ /* 0x100fe20007ffe8fa */
[----:B------:R-:W-:Y:S01]  /*7630*/  FMUL.FTZ R35, R35, UR7 ;  /* 0x0000000723237c20 */ /* 0x000fe20008410000 */
[----:B------:R-:W-:Y:S01]  /*7640*/  IADD3 R19, PT, PT, R209, -0x21, -R250 ;  /* 0xffffffdfd1137810 */ /* 0x000fe20007ffe8fa */
[-C--:B--2---:R-:W-:Y:S03]  /*7650*/  FFMA.FTZ R226, R17, -R0.reuse, R226 ;  /* 0x8000000011e27223 */ /* 0x084fe600000100e2 */
[----:B------:R-:W2:Y:S01]  /*7660*/  MUFU.TANH R242, R242 ;  /* 0x000000f200f27308 */ /* 0x000ea20000002400 */
[----:B------:R-:W-:Y:S01]  /*7670*/  IABS R135, R135 ;  /* 0x0000008700877213 */ /* 0x000fe20000000000 */
[-C--:B-1----:R-:W-:Y:S01]  /*7680*/  FFMA.FTZ R233, R18, -R0.reuse, R233 ;  /* 0x8000000012e97223 */ /* 0x082fe200000100e9 */
[----:B------:R-:W-:Y:S02]  /*7690*/  IABS R137, R137 ;  /* 0x0000008900897213 */ /* 0x000fe40000000000 */
[----:B------:R-:W-:Y:S02]  /*76a0*/  IABS R19, R19 ;  /* 0x0000001300137213 */ /* 0x000fe40000000000 */
[C-C-:B------:R-:W-:Y:S03]  /*76b0*/  IADD3 R17, PT, PT, R208.reuse, -0x31, -R250.reuse ;  /* 0xffffffcfd0117810 */ /* 0x140fe60007ffe8fa */
[----:B------:R-:W1:Y:S01]  /*76c0*/  MUFU.TANH R232, R232 ;  /* 0x000000e800e87308 */ /* 0x000e620000002400 */
[----:B------:R-:W-:Y:S02]  /*76d0*/  I2FP.F32.S32 R135, R135 ;  /* 0x0000008700877245 */ /* 0x000fe40000201400 */
[--C-:B------:R-:W-:Y:S02]  /*76e0*/  IADD3 R18, PT, PT, R208, -0x29, -R250.reuse ;  /* 0xffffffd7d0127810 */ /* 0x100fe40007ffe8fa */
[----:B------:R-:W-:Y:S01]  /*76f0*/  IADD3 R16, PT, PT, R209, -0x38, -R250 ;  /* 0xffffffc8d1107810 */ /* 0x000fe20007ffe8fa */
[-C--:B---3--:R-:W-:Y:S01]  /*7700*/  FFMA.FTZ R240, R135, -R0.reuse, R240 ;  /* 0x8000000087f07223 */ /* 0x088fe200000100f0 */
[----:B------:R-:W-:Y:S03]  /*7710*/  I2FP.F32.S32 R137, R137 ;  /* 0x0000008900897245 */ /* 0x000fe60000201400 */
[----:B------:R-:W3:Y:S01]  /*7720*/  MUFU.TANH R236, R236 ;  /* 0x000000ec00ec7308 */ /* 0x000ee20000002400 */
[----:B------:R-:W-:Y:S02]  /*7730*/  I2FP.F32.S32 R19, R19 ;  /* 0x0000001300137245 */ /* 0x000fe40000201400 */
[----:B------:R-:W-:Y:S01]  /*7740*/  IABS R17, R17 ;  /* 0x0000001100117213 */ /* 0x000fe20000000000 */
[----:B--2---:R-:W-:Y:S01]  /*7750*/  FFMA.FTZ R242, R137, -R0, R242 ;  /* 0x8000000089f27223 */ /* 0x004fe200000100f2 */
[----:B------:R-:W-:Y:S02]  /*7760*/  IABS R18, R18 ;  /* 0x0000001200127213 */ /* 0x000fe40000000000 */
[----:B------:R-:W-:Y:S03]  /*7770*/  IADD3 R135, PT, PT, R209, -0x18, -R250 ;  /* 0xffffffe8d1877810 */ /* 0x000fe60007ffe8fa */
[----:B------:R-:W2:Y:S01]  /*7780*/  MUFU.TANH R136, R31 ;  /* 0x0000001f00887308 */ /* 0x000ea20000002400 */
[----:B------:R-:W-:Y:S01]  /*7790*/  IABS R16, R16 ;  /* 0x0000001000107213 */ /* 0x000fe20000000000 */
[----:B-1----:R-:W-:Y:S01]  /*77a0*/  FFMA.FTZ R232, R19, -R0, R232 ;  /* 0x8000000013e87223 */ /* 0x002fe200000100e8 */
[----:B------:R-:W-:Y:S02]  /*77b0*/  I2FP.F32.S32 R17, R17 ;  /* 0x0000001100117245 */ /* 0x000fe40000201400 */
[----:B------:R-:W-:Y:S02]  /*77c0*/  I2FP.F32.S32 R18, R18 ;  /* 0x0000001200127245 */ /* 0x000fe40000201400 */
[----:B------:R-:W-:Y:S03]  /*77d0*/  IADD3 R19, PT, PT, R209, -0x31, -R250 ;  /* 0xffffffcfd1137810 */ /* 0x000fe60007ffe8fa */
[----:B------:R-:W1:Y:S01]  /*77e0*/  MUFU.TANH R231, R23 ;  /* 0x0000001700e77308 */ /* 0x000e620000002400 */
[----:B------:R-:W-:Y:S01]  /*77f0*/  IABS R135, R135 ;  /* 0x0000008700877213 */ /* 0x000fe20000000000 */
[----:B---3--:R-:W-:Y:S01]  /*7800*/  FFMA.FTZ R236, R21, -R0, R236 ;  /* 0x8000000015ec7223 */ /* 0x008fe200000100ec */
[----:B------:R-:W-:Y:S02]  /*7810*/  I2FP.F32.S32 R16, R16 ;  /* 0x0000001000107245 */ /* 0x000fe40000201400 */
[----:B------:R-:W-:Y:S02]  /*7820*/  IADD3 R21, PT, PT, R209, -0x20, -R250 ;  /* 0xffffffe0d1157810 */ /* 0x000fe40007ffe8fa */
[----:B------:R-:W-:Y:S03]  /*7830*/  IABS R19, R19 ;  /* 0x0000001300137213 */ /* 0x000fe60000000000 */
[----:B------:R-:W3:Y:S01]  /*7840*/  MUFU.TANH R227, R27 ;  /* 0x0000001b00e37308 */ /* 0x000ee20000002400 */
[----:B--2---:R-:W-:Y:S01]  /*7850*/  FFMA.FTZ R136, R17, -R0, R136 ;  /* 0x8000000011887223 */ /* 0x004fe20000010088 */
[----:B------:R-:W-:Y:S02]  /*7860*/  FMNMX3.FTZ R17, R2, R252, R244, !PT ;  /* 0x000000fc02117276 */ /* 0x000fe400078100f4 */
[----:B------:R-:W-:Y:S02]  /*7870*/  I2FP.F32.S32 R134, R134 ;  /* 0x0000008600867245 */ /* 0x000fe40000201400 */
[----:B------:R-:W-:Y:S04]  /*7880*/  I2FP.F32.S32 R135, R135 ;  /* 0x0000008700877245 */ /* 0x000fe80000201400 */
[----:B------:R-:W2:Y:S01]  /*7890*/  MUFU.TANH R225, R32 ;  /* 0x0000002000e17308 */ /* 0x000ea20000002400 */
[-C--:B-1----:R-:W-:Y:S01]  /*78a0*/  FFMA.FTZ R231, R20, -R0.reuse, R231 ;  /* 0x8000000014e77223 */ /* 0x082fe200000100e7 */
[----:B------:R-:W-:Y:S01]  /*78b0*/  IADD3 R20, PT, PT, R208, -0x28, -R250 ;  /* 0xffffffd8d0147810 */ /* 0x000fe20007ffe8fa */
[-C--:B------:R-:W-:Y:S01]  /*78c0*/  FFMA.FTZ R238, R135, -R0.reuse, R238 ;  /* 0x8000000087ee7223 */ /* 0x080fe200000100ee */
[----:B------:R-:W-:Y:S02]  /*78d0*/  IABS R21, R21 ;  /* 0x0000001500157213 */ /* 0x000fe40000000000 */
[----:B------:R-:W-:Y:S04]  /*78e0*/  I2FP.F32.S32 R19, R19 ;  /* 0x0000001300137245 */ /* 0x000fe80000201400 */
[----:B------:R-:W1:Y:S01]  /*78f0*/  MUFU.TANH R239, R239 ;  /* 0x000000ef00ef7308 */ /* 0x000e620000002400 */
[----:B---3--:R-:W-:Y:S01]  /*7900*/  FFMA.FTZ R227, R18, -R0, R227 ;  /* 0x8000000012e37223 */ /* 0x008fe200000100e3 */
[----:B------:R-:W-:Y:S02]  /*7910*/  IADD3 R18, PT, PT, R208, -0x30, -R250 ;  /* 0xffffffd0d0127810 */ /* 0x000fe40007ffe8fa */
[----:B------:R-:W-:Y:S02]  /*7920*/  FMNMX3.FTZ R17, R17, R248, R246, !PT ;  /* 0x000000f811117276 */ /* 0x000fe400078100f6 */
[----:B------:R-:W-:Y:S04]  /*7930*/  I2FP.F32.S32 R22, R22 ;  /* 0x0000001600167245 */ /* 0x000fe80000201400 */
[----:B------:R-:W3:Y:S01]  /*7940*/  MUFU.TANH R198, R29 ;  /* 0x0000001d00c67308 */ /* 0x000ee20000002400 */
[----:B--2---:R-:W-:Y:S01]  /*7950*/  FFMA.FTZ R225, R16, -R0, R225 ;  /* 0x8000000010e17223 */ /* 0x004fe200000100e1 */
[----:B------:R-:W-:Y:S02]  /*7960*/  FMNMX3.FTZ R16, R3, R245, R243, !PT ;  /* 0x000000f503107276 */ /* 0x000fe400078100f3 */
[----:B------:R-:W-:Y:S02]  /*7970*/  IABS R20, R20 ;  /* 0x0000001400147213 */ /* 0x000fe40000000000 */
[----:B------:R-:W-:Y:S04]  /*7980*/  IABS R18, R18 ;  /* 0x0000001200127213 */ /* 0x000fe80000000000 */
[----:B------:R-:W2:Y:S01]  /*7990*/  MUFU.TANH R235, R235 ;  /* 0x000000eb00eb7308 */ /* 0x000ea20000002400 */
[----:B-1----:R-:W-:Y:S01]  /*79a0*/  FFMA.FTZ R239, R134, -R0, R239 ;  /* 0x8000000086ef7223 */ /* 0x002fe200000100ef */
[----:B------:R-:W-:Y:S02]  /*79b0*/  I2FP.F32.S32 R21, R21 ;  /* 0x0000001500157245 */ /* 0x000fe40000201400 */
[----:B------:R-:W-:Y:S02]  /*79c0*/  FMNMX3.FTZ R16, R16, R249, R247, !PT ;  /* 0x000000f910107276 */ /* 0x000fe400078100f7 */
[----:B------:R-:W-:Y:S04]  /*79d0*/  FMNMX3.FTZ R17, R17, R242, R240, !PT ;  /* 0x000000f211117276 */ /* 0x000fe800078100f0 */
[----:B------:R-:W1:Y:S01]  /*79e0*/  MUFU.TANH R234, R234 ;  /* 0x000000ea00ea7308 */ /* 0x000e620000002400 */
[----:B------:R-:W-:Y:S01]  /*79f0*/  I2FP.F32.S32 R20, R20 ;  /* 0x0000001400147245 */ /* 0x000fe20000201400 */
[----:B---3--:R-:W-:Y:S01]  /*7a00*/  FFMA.FTZ R198, R19, -R0, R198 ;  /* 0x8000000013c67223 */ /* 0x008fe200000100c6 */
[----:B------:R-:W-:Y:S02]  /*7a10*/  I2FP.F32.S32 R18, R18 ;  /* 0x0000001200127245 */ /* 0x000fe40000201400 */
[----:B------:R-:W-:Y:S02]  /*7a20*/  IADD3 R19, PT, PT, R209, -0x39, -R250 ;  /* 0xffffffc7d1137810 */ /* 0x000fe40007ffe8fa */
[----:B------:R-:W-:Y:S03]  /*7a30*/  FMNMX3.FTZ R16, R16, R241, R239, !PT ;  /* 0x000000f110107276 */ /* 0x000fe600078100ef */
[----:B------:R-:W3:Y:S01]  /*7a40*/  MUFU.TANH R229, R26 ;  /* 0x0000001a00e57308 */ /* 0x000ee20000002400 */
[----:B------:R-:W-:Y:S01]  /*7a50*/  FMNMX3.FTZ R17, R17, R238, R236, !PT ;  /* 0x000000ee11117276 */ /* 0x000fe200078100ec */
[-C--:B--2---:R-:W-:Y:S01]  /*7a60*/  FFMA.FTZ R235, R22, -R0.reuse, R235 ;  /* 0x8000000016eb7223 */ /* 0x084fe200000100eb */
[----:B------:R-:W-:Y:S04]  /*7a70*/  IABS R19, R19 ;  /* 0x0000001300137213 */ /* 0x000fe80000000000 */
[----:B------:R-:W-:Y:S03]  /*7a80*/  FMNMX3.FTZ R16, R16, R237, R235, !PT ;  /* 0x000000ed10107276 */ /* 0x000fe600078100eb */
[----:B------:R-:W2:Y:S01]  /*7a90*/  MUFU.TANH R137, R30 ;  /* 0x0000001e00897308 */ /* 0x000ea20000002400 */
[----:B------:R-:W-:Y:S01]  /*7aa0*/  I2FP.F32.S32 R19, R19 ;  /* 0x0000001300137245 */ /* 0x000fe20000201400 */
[----:B-1----:R-:W-:Y:S01]  /*7ab0*/  FFMA.FTZ R234, R21, -R0, R234 ;  /* 0x8000000015ea7223 */ /* 0x002fe200000100ea */
[----:B------:R-:W-:Y:S04]  /*7ac0*/  FMNMX3.FTZ R16, R16, R233, R231, !PT ;  /* 0x000000e910107276 */ /* 0x000fe800078100e7 */
[----:B------:R-:W-:Y:S03]  /*7ad0*/  FMNMX3.FTZ R17, R17, R234, R232, !PT ;  /* 0x000000ea11117276 */ /* 0x000fe600078100e8 */
[----:B------:R-:W1:Y:S01]  /*7ae0*/  MUFU.TANH R196, R33 ;  /* 0x0000002100c47308 */ /* 0x000e620000002400 */
[----:B---3--:R-:W-:Y:S01]  /*7af0*/  FFMA.FTZ R229, R20, -R0, R229 ;  /* 0x8000000014e57223 */ /* 0x008fe200000100e5 */
[----:B------:R-:W-:Y:S02]  /*7b00*/  IADD3 R20, PT, PT, R208, -0x38, -R250 ;  /* 0xffffffc8d0147810 */ /* 0x000fe40007ffe8fa */
[----:B------:R-:W-:Y:S02]  /*7b10*/  FMNMX3.FTZ R17, R17, R230, R228, !PT ;  /* 0x000000e611117276 */ /* 0x000fe400078100e4 */
[----:B------:R-:W-:Y:S04]  /*7b20*/  IABS R20, R20 ;  /* 0x0000001400147213 */ /* 0x000fe80000000000 */
[----:B------:R-:W3:Y:S01]  /*7b30*/  MUFU.TANH R135, R34 ;  /* 0x0000002200877308 */ /* 0x000ee20000002400 */
[----:B------:R-:W-:Y:S01]  /*7b40*/  FMNMX3.FTZ R7, R16, R229, R227, !PT ;  /* 0x000000e510077276 */ /* 0x000fe200078100e3 */
[----:B--2---:R-:W-:Y:S01]  /*7b50*/  FFMA.FTZ R137, R18, -R0, R137 ;  /* 0x8000000012897223 */ /* 0x004fe20000010089 */
[----:B------:R-:W-:Y:S02]  /*7b60*/  IADD3 R18, PT, PT, R208, -0x39, -R250 ;  /* 0xffffffc7d0127810 */ /* 0x000fe40007ffe8fa */
[----:B------:R-:W-:Y:S02]  /*7b70*/  I2FP.F32.S32 R4, R20 ;  /* 0x0000001400047245 */ /* 0x000fe40000201400 */
[----:B------:R-:W-:Y:S03]  /*7b80*/  IABS R18, R18 ;  /* 0x0000001200127213 */ /* 0x000fe60000000000 */
[----:B------:R-:W2:Y:S01]  /*7b90*/  MUFU.TANH R134, R35 ;  /* 0x0000002300867308 */ /* 0x000ea20000002400 */
[----:B------:R-:W-:Y:S01]  /*7ba0*/  FMNMX3.FTZ R16, R17, R226, R198, !PT ;  /* 0x000000e211107276 */ /* 0x000fe200078100c6 */
[----:B-1----:R-:W-:Y:S01]  /*7bb0*/  FFMA.FTZ R196, R19, -R0, R196 ;  /* 0x8000000013c47223 */ /* 0x002fe200000100c4 */
[----:B------:R-:W-:Y:S02]  /*7bc0*/  I2FP.F32.S32 R5, R18 ;  /* 0x0000001200057245 */ /* 0x000fe40000201400 */
[----:B------:R-:W-:Y:S02]  /*7bd0*/  FMNMX3.FTZ R7, R7, R137, R136, !PT ;  /* 0x0000008907077276 */ /* 0x000fe40007810088 */
[----:B------:R-:W-:Y:S01]  /*7be0*/  FMNMX3.FTZ R16, R16, R225, R196, !PT ;  /* 0x000000e110107276 */ /* 0x000fe200078100c4 */
[-C--:B---3--:R-:W-:Y:S01]  /*7bf0*/  FFMA.FTZ R135, R4, -R0.reuse, R135 ;  /* 0x8000000004877223 */ /* 0x088fe20000010087 */
[----:B--2---:R-:W-:Y:S01]  /*7c00*/  FFMA.FTZ R134, R5, -R0, R134 ;  /* 0x8000000005867223 */ /* 0x004fe20000010086 */
[----:B------:R-:W-:Y:S06]  /*7c10*/  @P4 BRA `(.L_x_317) ;  /* 0xffffffe000844947 */ /* 0x000fec000383ffff */
.L_x_316:
[----:B------:R-:W2:Y:S01]  /*7c20*/  SHFL.BFLY PT, R9, R16, 0x2, 0x1f ;  /* 0x0c401f0010097f89 */ /* 0x000ea200000e0000 */
[----:B------:R-:W-:Y:S02]  /*7c30*/  FMNMX3.FTZ R7, R7, R135, R134, !PT ;  /* 0x0000008707077276 */ /* 0x000fe40007810086 */
[----:B------:R-:W-:Y:S05]  /*7c40*/  MOV R165, R218 ;  /* 0x000000da00a57202 */ /* 0x000fea0000000f00 */
[----:B------:R-:W-:Y:S01]  /*7c50*/  LDSM.16.MT88.4 R12, [R190+0x12000] ;  /* 0x01200000be0c783b */ /* 0x000fe20000004200 */
[----:B------:R-:W-:Y:S04]  /*7c60*/  @P0 IADD3 R165, PT, PT, R219, -0x40, RZ ;  /* 0xffffffc0dba50810 */ /* 0x000fe80007ffe0ff */
[----:B------:R-:W-:Y:S03]  /*7c70*/  IADD3 R164, PT, PT, R184, R165, RZ ;  /* 0x000000a5b8a47210 */ /* 0x000fe60007ffe0ff */
[----:B-1----:R-:W1:Y:S08]  /*7c80*/  SHFL.BFLY PT, R4, R7, 0x2, 0x1f ;  /* 0x0c401f0007047f89 */ /* 0x002e7000000e0000 */
        /* <DEDUP_REMOVED lines=9> */
[----:B-1----:R-:W-:Y:S05]  /*7d20*/  FMNMX.FTZ R5, R7, R4, !PT ;  /* 0x0000000407057209 */ /* 0x002fea0007810000 */
[----:B------:R-:W1:Y:S08]  /*7d30*/  SHFL.BFLY PT, R133, R6, 0x1, 0x1f ;  /* 0x0c201f0006857f89 */ /* 0x000e7000000e0000 */
[----:B------:R-:W2:Y:S01]  /*7d40*/  SHFL.BFLY PT, R132, R5, 0x1, 0x1f ;  /* 0x0c201f0005847f89 */ /* 0x000ea200000e0000 */
[----:B-1----:R-:W-:Y:S02]  /*7d50*/  FMNMX.FTZ R133, R6, R133, !PT ;  /* 0x0000008506857209 */ /* 0x002fe40007810000 */
[----:B--2---:R-:W-:Y:S03]  /*7d60*/  FMNMX.FTZ R132, R5, R132, !PT ;  /* 0x0000008405847209 */ /* 0x004fe60007810000 */
[C---:B------:R-:W-:Y:S01]  /*7d70*/  FMUL.FTZ R139, R133.reuse, UR4 ;  /* 0x00000004858b7c20 */ /* 0x040fe20008410000 */
[C---:B------:R-:W-:Y:S01]  /*7d80*/  FSETP.NEU.FTZ.AND P2, PT, R133.reuse, -INF , PT ;  /* 0xff8000008500780b */ /* 0x040fe20003f5d000 */
[----:B------:R-:W-:Y:S01]  /*7d90*/  FADD.FTZ R2, -R133, R2 ;  /* 0x0000000285027221 */ /* 0x000fe20000010100 */
[----:B------:R-:W-:Y:S02]  /*7da0*/  FMUL.FTZ R138, R132, UR4 ;  /* 0x00000004848a7c20 */ /* 0x000fe40008410000 */
[----:B------:R-:W-:Y:S01]  /*7db0*/  FSEL R139, R139, RZ, P2 ;  /* 0x000000ff8b8b7208 */ /* 0x000fe20001000000 */
[----:B------:R-:W-:Y:S01]  /*7dc0*/  FMUL.FTZ R4, R2, UR4 ;  /* 0x0000000402047c20 */ /* 0x000fe20008410000 */
[C---:B------:R-:W-:Y:S01]  /*7dd0*/  FSETP.NEU.FTZ.AND P2, PT, R132.reuse, -INF , PT ;  /* 0xff8000008400780b */ /* 0x040fe20003f5d000 */
[----:B------:R-:W-:Y:S02]  /*7de0*/  FADD.FTZ R2, -R132, R3 ;  /* 0x0000000384027221 */ /* 0x000fe40000010100 */
        /* <DEDUP_REMOVED lines=10> */
[----:B------:R-:W1:Y:S01]  /*7e90*/  MUFU.EX2 R3, R4 ;  /* 0x0000000400037308 */ /* 0x000e620000000800 */
[--C-:B------:R-:W-:Y:S01]  /*7ea0*/  FFMA.FTZ R203, R137, UR4, -R138.reuse ;  /* 0x0000000489cb7c23 */ /* 0x100fe2000801088a */
[--C-:B------:R-:W-:Y:S01]  /*7eb0*/  FFMA.FTZ R173, R242, UR4, -R139.reuse ;  /* 0x00000004f2ad7c23 */ /* 0x100fe2000801088b */
[--C-:B------:R-:W-:Y:S01]  /*7ec0*/  FFMA.FTZ R176, R240, UR4, -R139.reuse ;  /* 0x00000004f0b07c23 */ /* 0x100fe2000801088b */
[--C-:B------:R-:W-:Y:S01]  /*7ed0*/  FFMA.FTZ R178, R241, UR4, -R138.reuse ;  /* 0x00000004f1b27c23 */ /* 0x100fe2000801088a */
[--C-:B------:R-:W-:Y:S01]  /*7ee0*/  FFMA.FTZ R175, R239, UR4, -R138.reuse ;  /* 0x00000004efaf7c23 */ /* 0x100fe2000801088a */
[--C-:B------:R-:W-:Y:S01]  /*7ef0*/  FFMA.FTZ R177, R238, UR4, -R139.reuse ;  /* 0x00000004eeb17c23 */ /* 0x100fe2000801088b */
[--C-:B------:R-:W-:Y:S03]  /*7f00*/  FFMA.FTZ R180, R236, UR4, -R139.reuse ;  /* 0x00000004ecb47c23 */ /* 0x100fe6000801088b */
        /* <DEDUP_REMOVED lines=9> */
[C---:B-1----:R-:W-:Y:S01]  /*7fa0*/  FMUL.FTZ R4, R3.reuse, R128 ;  /* 0x0000008003047220 */ /* 0x042fe20000410000 */
[C---:B------:R-:W-:Y:S01]  /*7fb0*/  FMUL.FTZ R5, R3.reuse, R129 ;  /* 0x0000008103057220 */ /* 0x040fe20000410000 */
[C---:B------:R-:W-:Y:S01]  /*7fc0*/  FMUL.FTZ R8, R3.reuse, R124 ;  /* 0x0000007c03087220 */ /* 0x040fe20000410000 */
[C---:B------:R-:W-:Y:S01]  /*7fd0*/  FMUL.FTZ R9, R3.reuse, R125 ;  /* 0x0000007d03097220 */ /* 0x040fe20000410000 */
[C---:B------:R-:W-:Y:S01]  /*7fe0*/  FMUL.FTZ R16, R3.reuse, R116 ;  /* 0x0000007403107220 */ /* 0x040fe20000410000 */
[C---:B------:R-:W-:Y:S01]  /*7ff0*/  FMUL.FTZ R17, R3.reuse, R117 ;  /* 0x0000007503117220 */ /* 0x040fe20000410000 */
[C---:B------:R-:W-:Y:S03]  /*8000*/  FMUL.FTZ R24, R3.reuse, R108 ;  /* 0x0000006c03187220 */ /* 0x040fe60000410000 */
[----:B------:R-:W1:Y:S01]  /*8010*/  MUFU.EX2 R172, R172 ;  /* 0x000000ac00ac7308 */ /* 0x000e620000000800 */
[C---:B--2---:R-:W-:Y:S01]  /*8020*/  FMUL.FTZ R6, R2.reuse, R130 ;  /* 0x0000008202067220 */ /* 0x044fe20000410000 */
[C---:B------:R-:W-:Y:S01]  /*8030*/  FMUL.FTZ R7, R2.reuse, R131 ;  /* 0x0000008302077220 */ /* 0x040fe20000410000 */
[C---:B------:R-:W-:Y:S01]  /*8040*/  FMUL.FTZ R10, R2.reuse, R126 ;  /* 0x0000007e020a7220 */ /* 0x040fe20000410000 */
[C---:B------:R-:W-:Y:S01]  /*8050*/  FMUL.FTZ R11, R2.reuse, R127 ;  /* 0x0000007f020b7220 */ /* 0x040fe20000410000 */
[C---:B------:R-:W-:Y:S01]  /*8060*/  FMUL.FTZ R18, R2.reuse, R118 ;  /* 0x0000007602127220 */ /* 0x040fe20000410000 */
[C---:B------:R-:W-:Y:S01]  /*8070*/  FMUL.FTZ R19, R2.reuse, R119 ;  /* 0x0000007702137220 */ /* 0x040fe20000410000 */
[----:B------:R-:W-:Y:S03]  /*8080*/  LDSM.16.MT88.4 R124, [R190+0x14800] ;  /* 0x01480000be7c783b */ /* 0x000fe60000004200 */
[----:B------:R-:W-:Y:S01]  /*8090*/  MUFU.EX2 R171, R171 ;  /* 0x000000ab00ab7308 */ /* 0x000fe20000000800 */
[C---:B------:R-:W-:Y:S01]  /*80a0*/  FMUL.FTZ R25, R3.reuse, R109 ;  /* 0x0000006d03197220 */ /* 0x040fe20000410000 */
[C---:B------:R-:W-:Y:S01]  /*80b0*/  FMUL.FTZ R26, R2.reuse, R110 ;  /* 0x0000006e021a7220 */ /* 0x040fe20000410000 */
[C---:B------:R-:W-:Y:S01]  /*80c0*/  FMUL.FTZ R27, R2.reuse, R111 ;  /* 0x0000006f021b7220 */ /* 0x040fe20000410000 */
[C---:B------:R-:W-:Y:S01]  /*80d0*/  FMUL.FTZ R32, R3.reuse, R100 ;  /* 0x0000006403207220 */ /* 0x040fe20000410000 */
[C---:B------:R-:W-:Y:S01]  /*80e0*/  FMUL.FTZ R33, R3.reuse, R101 ;  /* 0x0000006503217220 */ /* 0x040fe20000410000 */
[----:B------:R-:W-:Y:S01]  /*80f0*/  FMUL.FTZ R34, R2, R102 ;  /* 0x0000006602227220 */ /* 0x000fe20000410000 */
[----:B------:R-:W-:Y:S03]  /*8100*/  LDSM.16.MT88.4 R108, [R164+0x2000] ;  /* 0x00200000a46c783b */ /* 0x000fe60000004200 */
[----:B------:R-:W2:Y:S01]  /*8110*/  MUFU.EX2 R168, R168 ;  /* 0x000000a800a87308 */ /* 0x000ea20000000800 */
[----:B-1----:R-:W-:Y:S01]  /*8120*/  F2FP.F16.F32.PACK_AB R128, R172, R174 ;  /* 0x000000aeac80723e */ /* 0x002fe200000000ff */
        /* <DEDUP_REMOVED lines=10> */
[----:B------:R-:W-:Y:S01]  /*81d0*/  FMUL.FTZ R43, R2, R43 ;  /* 0x0000002b022b7220 */ /* 0x000fe20000410000 */
[C---:B------:R-:W-:Y:S01]  /*81e0*/  FMUL.FTZ R44, R3.reuse, R44 ;  /* 0x0000002c032c7220 */ /* 0x040fe20000410000 */
[C---:B------:R-:W-:Y:S01]  /*81f0*/  FMUL.FTZ R45, R3.reuse, R45 ;  /* 0x0000002d032d7220 */ /* 0x040fe20000410000 */
[----:B------:R-:W-:Y:S03]  /*8200*/  LDSM.16.MT88.4 R116, [R189+0x12800] ;  /* 0x01280000bd74783b */ /* 0x000fe60000004200 */
[----:B------:R-:W1:Y:S01]  /*8210*/  MUFU.EX2 R169, R169 ;  /* 0x000000a900a97308 */ /* 0x000e620000000800 */
[----:B--2---:R-:W-:Y:S01]  /*8220*/  F2FP.F16.F32.PACK_AB R129, R168, R171 ;  /* 0x000000aba881723e */ /* 0x004fe200000000ff */
        /* <DEDUP_REMOVED lines=12> */
[----:B------:R-:W-:Y:S01]  /*82f0*/  FMUL.FTZ R57, R3, R57 ;  /* 0x0000003903397220 */ /* 0x000fe20000410000 */
[C---:B------:R-:W-:Y:S03]  /*8300*/  FMUL.FTZ R58, R2.reuse, R58 ;  /* 0x0000003a023a7220 */ /* 0x040fe60000410000 */
[----:B------:R-:W2:Y:S01]  /*8310*/  MUFU.EX2 R166, R166 ;  /* 0x000000a600a67308 */ /* 0x000ea20000000800 */
        /* <DEDUP_REMOVED lines=15> */
[C---:B------:R-:W-:Y:S01]  /*8410*/  FMUL.FTZ R73, R3.reuse, R73 ;  /* 0x0000004903497220 */ /* 0x040fe20000410000 */
[----:B--2---:R-:W-:Y:S01]  /*8420*/  F2FP.F16.F32.PACK_AB R131, R166, R167 ;  /* 0x000000a7a683723e */ /* 0x004fe200000000ff */
[C---:B------:R-:W-:Y:S01]  /*8430*/  FMUL.FTZ R74, R2.reuse, R74 ;  /* 0x0000004a024a7220 */ /* 0x040fe20000410000 */
[C---:B------:R-:W-:Y:S01]  /*8440*/  FMUL.FTZ R75, R2.reuse, R75 ;  /* 0x0000004b024b7220 */ /* 0x040fe20000410000 */
[C---:B------:R-:W-:Y:S01]  /*8450*/  FMUL.FTZ R76, R3.reuse, R76 ;  /* 0x0000004c034c7220 */ /* 0x040fe20000410000 */
[C---:B------:R-:W-:Y:S01]  /*8460*/  FMUL.FTZ R77, R3.reuse, R77 ;  /* 0x0000004d034d7220 */ /* 0x040fe20000410000 */
[C---:B------:R-:W-:Y:S01]  /*8470*/  FMUL.FTZ R78, R2.reuse, R78 ;  /* 0x0000004e024e7220 */ /* 0x040fe20000410000 */
[C---:B------:R-:W-:Y:S01]  /*8480*/  FMUL.FTZ R79, R2.reuse, R79 ;  /* 0x0000004f024f7220 */ /* 0x040fe20000410000 */
[C---:B------:R-:W-:Y:S01]  /*8490*/  HMMA.16816.F32 R4, R128.reuse, R12, R4 ;  /* 0x0000000c8004723c */ /* 0x040fe20000001804 */
[----:B------:R-:W-:Y:S04]  /*84a0*/  MUFU.EX2 R173, R173 ;  /* 0x000000ad00ad7308 */ /* 0x000fe80000000800 */
[C---:B------:R-:W-:Y:S01]  /*84b0*/  FMUL.FTZ R12, R3.reuse, R120 ;  /* 0x00000078030c7220 */ /* 0x040fe20000410000 */
[C---:B------:R-:W-:Y:S01]  /*84c0*/  FMUL.FTZ R13, R3.reuse, R121 ;  /* 0x00000079030d7220 */ /* 0x040fe20000410000 */
[C---:B------:R-:W-:Y:S01]  /*84d0*/  FMUL.FTZ R80, R3.reuse, R80 ;  /* 0x0000005003507220 */ /* 0x040fe20000410000 */
[C---:B------:R-:W-:Y:S03]  /*84e0*/  HMMA.16816.F32 R8, R128.reuse, R14, R8 ;  /* 0x0000000e8008723c */ /* 0x040fe60000001808 */
[----:B------:R-:W1:Y:S01]  /*84f0*/  MUFU.EX2 R176, R176 ;  /* 0x000000b000b07308 */ /* 0x000e620000000800 */
[C---:B------:R-:W-:Y:S01]  /*8500*/  FMUL.FTZ R14, R2.reuse, R122 ;  /* 0x0000007a020e7220 */ /* 0x040fe20000410000 */
[C---:B------:R-:W-:Y:S01]  /*8510*/  FMUL.FTZ R15, R2.reuse, R123 ;  /* 0x0000007b020f7220 */ /* 0x040fe20000410000 */
[C---:B------:R-:W-:Y:S01]  /*8520*/  FMUL.FTZ R81, R3.reuse, R81 ;  /* 0x0000005103517220 */ /* 0x040fe20000410000 */
[----:B------:R-:W2:Y:S01]  /*8530*/  LDSM.16.MT88.4 R120, [R164] ;  /* 0x00000000a478783b */ /* 0x000ea20000004200 */
[C---:B------:R-:W-:Y:S01]  /*8540*/  FMUL.FTZ R82, R2.reuse, R82 ;  /* 0x0000005202527220 */ /* 0x040fe20000410000 */
[C---:B------:R-:W-:Y:S01]  /*8550*/  FMUL.FTZ R83, R2.reuse, R83 ;  /* 0x0000005302537220 */ /* 0x040fe20000410000 */
[C---:B------:R-:W-:Y:S01]  /*8560*/  FMUL.FTZ R84, R3.reuse, R84 ;  /* 0x0000005403547220 */ /* 0x040fe20000410000 */
[C---:B------:R-:W-:Y:S01]  /*8570*/  FMUL.FTZ R85, R3.reuse, R85 ;  /* 0x0000005503557220 */ /* 0x040fe20000410000 */
[C---:B------:R-:W-:Y:S01]  /*8580*/  HMMA.16816.F32 R12, R128.reuse, R20, R12 ;  /* 0x00000014800c723c */ /* 0x040fe2000000180c */
[----:B------:R-:W-:Y:S02]  /*8590*/  MUFU.EX2 R178, R178 ;  /* 0x000000b200b27308 */ /* 0x000fe40000000800 */
[C---:B------:R-:W-:Y:S01]  /*85a0*/  FMUL.FTZ R20, R3.reuse, R112 ;  /* 0x0000007003147220 */ /* 0x040fe20000410000 */
[C---:B------:R-:W-:Y:S01]  /*85b0*/  FMUL.FTZ R21, R3.reuse, R113 ;  /* 0x0000007103157220 */ /* 0x040fe20000410000 */
[C---:B------:R-:W-:Y:S01]  /*85c0*/  FMUL.FTZ R86, R2.reuse, R86 ;  /* 0x0000005602567220 */ /* 0x040fe20000410000 */
[C---:B------:R-:W-:Y:S01]  /*85d0*/  FMUL.FTZ R87, R2.reuse, R87 ;  /* 0x0000005702577220 */ /* 0x040fe20000410000 */
[C---:B------:R-:W-:Y:S01]  /*85e0*/  FMUL.FTZ R88, R3.reuse, R88 ;  /* 0x0000005803587220 */ /* 0x040fe20000410000 */
[C---:B------:R-:W-:Y:S03]  /*85f0*/  HMMA.16816.F32 R16, R128.reuse, R22, R16 ;  /* 0x000000168010723c */ /* 0x040fe60000001810 */
[----:B------:R-:W3:Y:S01]  /*8600*/  MUFU.EX2 R175, R175 ;  /* 0x000000af00af7308 */ /* 0x000ee20000000800 */
[C---:B------:R-:W-:Y:S01]  /*8610*/  FMUL.FTZ R22, R2.reuse, R114 ;  /* 0x0000007202167220 */ /* 0x040fe20000410000 */
[C---:B------:R-:W-:Y:S01]  /*8620*/  FMUL.FTZ R23, R2.reuse, R115 ;  /* 0x0000007302177220 */ /* 0x040fe20000410000 */
[C---:B------:R-:W-:Y:S01]  /*8630*/  FMUL.FTZ R89, R3.reuse, R89 ;  /* 0x0000005903597220 */ /* 0x040fe20000410000 */
[----:B------:R-:W4:Y:S01]  /*8640*/  LDSM.16.MT88.4 R112, [R190+0x14000] ;  /* 0x01400000be70783b */ /* 0x000f220000004200 */
        /* <DEDUP_REMOVED lines=12> */
[----:B------:R-:W-:Y:S01]  /*8710*/  MUFU.EX2 R180, R180 ;  /* 0x000000b400b47308 */ /* 0x000fe20000000800 */
[C---:B------:R-:W-:Y:S01]  /*8720*/  FMUL.FTZ R30, R2.reuse, R106 ;  /* 0x0000006a021e7220 */ /* 0x040fe20000410000 */
[C---:B------:R-:W-:Y:S01]  /*8730*/  FMUL.FTZ R31, R2.reuse, R107 ;  /* 0x0000006b021f7220 */ /* 0x040fe20000410000 */
        /* <DEDUP_REMOVED lines=32> */
[----:B------:R-:W-:Y:S01]  /*8940*/  MOV R3, R132 ;  /* 0x0000008400037202 */ /* 0x000fe20000000f00 */
[C---:B-----5:R-:W-:Y:S06]  /*8950*/  HMMA.16816.F32 R44, R128.reuse, R104, R44 ;  /* 0x00000068802c723c */ /* 0x060fec000000182c */
        /* <DEDUP_REMOVED lines=22> */
[----:B------:R-:W4:Y:S01]  /*8ac0*/  MUFU.EX2 R226, R226 ;  /* 0x000000e200e27308 */ /* 0x000f220000000800 */
        /* <DEDUP_REMOVED lines=11> */
[----:B------:R-:W-:Y:S01]  /*8b80*/  IADD3 R2, PT, PT, R217, -0x1, RZ ;  /* 0xffffffffd9027810 */ /* 0x000fe20007ffe0ff */
[C---:B-----5:R-:W-:Y:S04]  /*8b90*/  HMMA.16816.F32 R84, R128.reuse, R108, R84 ;  /* 0x0000006c8054723c */ /* 0x060fe80000001854 */
[----:B------:R-:W1:Y:S01]  /*8ba0*/  MUFU.EX2 R196, R139 ;  /* 0x0000008b00c47308 */ /* 0x000e620000000800 */
[----:B----4-:R-:W-:Y:S01]  /*8bb0*/  F2FP.F16.F32.PACK_AB R137, R226, R203 ;  /* 0x000000cbe289723e */ /* 0x010fe200000000ff */
[----:B------:R-:W-:Y:S01]  /*8bc0*/  FADD.FTZ R177, R177, R176 ;  /* 0x000000b0b1b17221 */ /* 0x000fe20000010000 */
[----:B------:R-:W-:Y:S01]  /*8bd0*/  MOV R217, R2 ;  /* 0x0000000200d97202 */ /* 0x000fe20000000f00 */
[----:B------:R-:W-:Y:S01]  /*8be0*/  FADD.FTZ R179, R179, R178 ;  /* 0x000000b2b3b37221 */ /* 0x000fe20000010000 */
[----:B------:R-:W-:Y:S01]  /*8bf0*/  MOV R2, R133 ;  /* 0x0000008500027202 */ /* 0x000fe20000000f00 */
[C---:B------:R-:W-:Y:S01]  /*8c00*/  HMMA.16816.F32 R88, R128.reuse, R110, R88 ;  /* 0x0000006e8058723c */ /* 0x040fe20000001858 */
[----:B------:R-:W2:Y:S03]  /*8c10*/  LDSM.16.MT88.4 R108, [R165+0x800] ;  /* 0x00080000a56c783b */ /* 0x000ea60000004200 */
[----:B------:R-:W-:Y:S01]  /*8c20*/  MUFU.EX2 R135, R135 ;  /* 0x0000008700877308 */ /* 0x000fe20000000800 */
[----:B------:R-:W-:Y:S01]  /*8c30*/  FADD.FTZ R180, R180, R177 ;  /* 0x000000b1b4b47221 */ /* 0x000fe20000010000 */
[----:B------:R-:W-:Y:S02]  /*8c40*/  FADD.FTZ R182, R182, R179 ;  /* 0x000000b3b6b67221 */ /* 0x000fe40000010000 */
[C---:B------:R-:W-:Y:S06]  /*8c50*/  HMMA.16816.F32 R92, R128.reuse, R104, R92 ;  /* 0x00000068805c723c */ /* 0x040fec000000185c */
[----:B------:R1:W3:Y:S02]  /*8c60*/  MUFU.EX2 R134, R138 ;  /* 0x0000008a00867308 */ /* 0x0002e40000000800 */
[----:B------:R-:W-:Y:S01]  /*8c70*/  HMMA.16816.F32 R96, R128, R106, R96 ;  /* 0x0000006a8060723c */ /* 0x000fe20000001860 */
[----:B------:R-:W4:Y:S07]  /*8c80*/  LDSM.16.MT88.4 R104, [R165+0x2800] ;  /* 0x00280000a568783b */ /* 0x000f2e0000004200 */
[C---:B------:R-:W-:Y:S01]  /*8c90*/  HMMA.16816.F32 R4, R100.reuse, R112, R4 ;  /* 0x000000706404723c */ /* 0x040fe20000001804 */
[----:B------:R-:W5:Y:S04]  /*8ca0*/  LDSM.16.MT88.4 R128, [R164+0x2800] ;  /* 0x00280000a480783b */ /* 0x000f680000004200 */
[----:B-1----:R-:W-:Y:S02]  /*8cb0*/  F2FP.F16.F32.PACK_AB R138, R196, R225 ;  /* 0x000000e1c48a723e */ /* 0x002fe400000000ff */
[----:B---3--:R-:W-:Y:S01]  /*8cc0*/  F2FP.F16.F32.PACK_AB R139, R134, R135 ;  /* 0x00000087868b723e */ /* 0x008fe200000000ff */
[C---:B------:R-:W-:Y:S01]  /*8cd0*/  HMMA.16816.F32 R8, R100.reuse, R114, R8 ;  /* 0x000000726408723c */ /* 0x040fe20000001808 */
[----:B------:R-:W1:Y:S07]  /*8ce0*/  LDSM.16.MT88.4 R112, [R190+0x16800] ;  /* 0x01680000be70783b */ /* 0x000e6e0000004200 */
        /* <DEDUP_REMOVED lines=15> */
[C---:B----4-:R-:W-:Y:S08]  /*8de0*/  HMMA.16816.F32 R52, R100.reuse, R104, R52 ;  /* 0x000000686434723c */ /* 0x050ff00000001834 */
[C---:B------:R-:W-:Y:S01]  /*8df0*/  HMMA.16816.F32 R56, R100.reuse, R106, R56 ;  /* 0x0000006a6438723c */ /* 0x040fe20000001838 */
[----:B------:R-:W3:Y:S07]  /*8e00*/  LDSM.16.MT88.4 R104, [R165+0x4800] ;  /* 0x00480000a568783b */ /* 0x000eee0000004200 */
[C---:B-----5:R-:W-:Y:S08]  /*8e10*/  HMMA.16816.F32 R60, R100.reuse, R128, R60 ;  /* 0x00000080643c723c */ /* 0x060ff0000000183c */
[C---:B------:R-:W-:Y:S01]  /*8e20*/  HMMA.16816.F32 R64, R100.reuse, R130, R64 ;  /* 0x000000826440723c */ /* 0x040fe20000001840 */
[----:B------:R-:W-:Y:S07]  /*8e30*/  LDSM.16.MT88.4 R128, [R165+0x3000] ;  /* 0x00300000a580783b */ /* 0x000fee0000004200 */
[C---:B-1----:R-:W-:Y:S08]  /*8e40*/  HMMA.16816.F32 R68, R100.reuse, R112, R68 ;  /* 0x000000706444723c */ /* 0x042ff00000001844 */
[C---:B------:R-:W-:Y:S01]  /*8e50*/  HMMA.16816.F32 R72, R100.reuse, R114, R72 ;  /* 0x000000726448723c */ /* 0x040fe20000001848 */
[----:B------:R-:W-:Y:S07]  /*8e60*/  LDSM.16.MT88.4 R112, [R189+0x13000] ;  /* 0x01300000bd70783b */ /* 0x000fee0000004200 */
[C---:B--2---:R-:W-:Y:S08]  /*8e70*/  HMMA.16816.F32 R76, R100.reuse, R108, R76 ;  /* 0x0000006c644c723c */ /* 0x044ff0000000184c */
[C---:B------:R-:W-:Y:S01]  /*8e80*/  HMMA.16816.F32 R80, R100.reuse, R110, R80 ;  /* 0x0000006e6450723c */ /* 0x040fe20000001850 */
[----:B------:R-:W1:Y:S07]  /*8e90*/  LDSM.16.MT88.4 R108, [R190+0x13000] ;  /* 0x01300000be6c783b */ /* 0x000e6e0000004200 */
[C---:B---3--:R-:W-:Y:S08]  /*8ea0*/  HMMA.16816.F32 R84, R100.reuse, R104, R84 ;  /* 0x000000686454723c */ /* 0x048ff00000001854 */
[C---:B------:R-:W-:Y:S01]  /*8eb0*/  HMMA.16816.F32 R88, R100.reuse, R106, R88 ;  /* 0x0000006a6458723c */ /* 0x040fe20000001858 */
[----:B------:R-:W2:Y:S07]  /*8ec0*/  LDSM.16.MT88.4 R104, [R164+0x1000] ;  /* 0x00100000a468783b */ /* 0x000eae0000004200 */
[C---:B------:R-:W-:Y:S08]  /*8ed0*/  HMMA.16816.F32 R92, R100.reuse, R116, R92 ;  /* 0x00000074645c723c */ /* 0x040ff0000000185c */
[----:B------:R-:W-:Y:S01]  /*8ee0*/  HMMA.16816.F32 R96, R100, R118, R96 ;  /* 0x000000766460723c */ /* 0x000fe20000001860 */
[----:B------:R-:W3:Y:S02]  /*8ef0*/  LDSM.16.MT88.4 R116, [R189+0x15000] ;  /* 0x01500000bd74783b */ /* 0x000ee40000004200 */
        /* <DEDUP_REMOVED lines=10> */
[C---:B-1----:R-:W-:Y:S03]  /*8fa0*/  HMMA.16816.F32 R4, R100.reuse, R108, R4 ;  /* 0x0000006c6404723c */ /* 0x042fe60000001804 */
[----:B------:R-:W-:Y:S01]  /*8fb0*/  FADD.FTZ R228, R228, R197 ;  /* 0x000000c5e4e47221 */ /* 0x000fe20000010000 */
[----:B------:R-:W-:Y:S03]  /*8fc0*/  FADD.FTZ R230, R230, R199 ;  /* 0x000000c7e6e67221 */ /* 0x000fe60000010000 */
[----:B------:R-:W-:Y:S01]  /*8fd0*/  FADD.FTZ R201, R201, R228 ;  /* 0x000000e4c9c97221 */ /* 0x000fe20000010000 */
[C---:B------:R-:W-:Y:S01]  /*8fe0*/  HMMA.16816.F32 R8, R100.reuse, R110, R8 ;  /* 0x0000006e6408723c */ /* 0x040fe20000001808 */
[----:B------:R-:W1:Y:S02]  /*8ff0*/  LDSM.16.MT88.4 R108, [R190+0x17000] ;  /* 0x01700000be6c783b */ /* 0x000e640000004200 */
[----:B------:R-:W-:Y:S01]  /*9000*/  FADD.FTZ R203, R203, R230 ;  /* 0x000000e6cbcb7221 */ /* 0x000fe20000010000 */
[----:B------:R-:W-:Y:S03]  /*9010*/  FADD.FTZ R198, R198, R201 ;  /* 0x000000c9c6c67221 */ /* 0x000fe60000010000 */
[----:B------:R-:W-:Y:S01]  /*9020*/  FADD.FTZ R226, R226, R203 ;  /* 0x000000cbe2e27221 */ /* 0x000fe20000010000 */
[C---:B------:R-:W-:Y:S03]  /*9030*/  HMMA.16816.F32 R12, R100.reuse, R112, R12 ;  /* 0x00000070640c723c */ /* 0x040fe6000000180c */
[----:B------:R-:W-:Y:S01]  /*9040*/  FADD.FTZ R225, R225, R198 ;  /* 0x000000c6e1e17221 */ /* 0x000fe20000010000 */
[----:B------:R-:W-:Y:S03]  /*9050*/  FADD.FTZ R135, R135, R226 ;  /* 0x000000e287877221 */ /* 0x000fe60000010000 */
[----:B------:R-:W-:Y:S01]  /*9060*/  FADD.FTZ R224, R196, R225 ;  /* 0x000000e1c4e07221 */ /* 0x000fe20000010000 */
[C---:B------:R-:W-:Y:S01]  /*9070*/  HMMA.16816.F32 R16, R100.reuse, R114, R16 ;  /* 0x000000726410723c */ /* 0x040fe20000001810 */
[----:B------:R-:W-:Y:S02]  /*9080*/  LDSM.16.MT88.4 R112, [R165+0x5000] ;  /* 0x00500000a570783b */ /* 0x000fe40000004200 */
[----:B------:R-:W-:Y:S05]  /*9090*/  FADD.FTZ R223, R134, R135 ;  /* 0x0000008786df7221 */ /* 0x000fea0000010000 */
[C---:B------:R-:W-:Y:S08]  /*90a0*/  HMMA.16816.F32 R20, R100.reuse, R120, R20 ;  /* 0x000000786414723c */ /* 0x040ff00000001814 */
[C---:B------:R-:W-:Y:S08]  /*90b0*/  HMMA.16816.F32 R24, R100.reuse, R122, R24 ;  /* 0x0000007a6418723c */ /* 0x040ff00000001818 */
[C---:B--2---:R-:W-:Y:S08]  /*90c0*/  HMMA.16816.F32 R28, R100.reuse, R104, R28 ;  /* 0x00000068641c723c */ /* 0x044ff0000000181c */
[C---:B------:R-:W-:Y:S01]  /*90d0*/  HMMA.16816.F32 R32, R100.reuse, R106, R32 ;  /* 0x0000006a6420723c */ /* 0x040fe20000001820 */
[----:B------:R-:W2:Y:S07]  /*90e0*/  LDSM.16.MT88.4 R104, [R189+0x17000] ;  /* 0x01700000bd68783b */ /* 0x000eae0000004200 */
        /* <DEDUP_REMOVED lines=44> */
[C---:B---3--:R-:W-:Y:S08]  /*93b0*/  HMMA.16816.F32 R84, R136.reuse, R8, R84 ;  /* 0x000000088854723c */ /* 0x048ff00000001854 */
[C---:B------:R-:W-:Y:S08]  /*93c0*/  HMMA.16816.F32 R88, R136.reuse, R10, R88 ;  /* 0x0000000a8858723c */ /* 0x040ff00000001858 */
[C---:B-1----:R-:W-:Y:S08]  /*93d0*/  HMMA.16816.F32 R92, R136.reuse, R12, R92 ;  /* 0x0000000c885c723c */ /* 0x042ff0000000185c */
[----:B------:R-:W-:Y:S01]  /*93e0*/  HMMA.16816.F32 R96, R136, R14, R96 ;  /* 0x0000000e8860723c */ /* 0x000fe20000001860 */
[----:B------:R-:W-:Y:S08]  /*93f0*/  @!UPT UIADD3 URZ, UPT, UPT, URZ, URZ, URZ ;  /* 0x000000fffffff290 */ /* 0x000ff0000fffe0ff */
[----:B------:R-:W-:Y:S11]  /*9400*/  @P2 BRA `(.L_x_315) ;  /* 0xffffffcc003c2947 */ /* 0x000ff6000383ffff */
.L_x_314:
        /* <DEDUP_REMOVED lines=254> */
.L_x_318:
        /* <DEDUP_REMOVED lines=53> */
.L_x_320:
[----:B------:R-:W-:Y:S05]  /*a740*/  BSYNC.RECONVERGENT B0 ;  /* 0x0000000000007941 */ /* 0x000fea0003800200 */
.L_x_319:
        /* <DEDUP_REMOVED lines=37> */
.L_x_322:
[----:B------:R-:W-:Y:S05]  /*a9a0*/  BSYNC.RECONVERGENT B0 ;  /* 0x0000000000007941 */ /* 0x000fea0003800200 */
.L_x_321:
        /* <DEDUP_REMOVED lines=24> */
.L_x_324:
[----:B------:R-:W-:Y:S05]  /*ab30*/  BSYNC.RECONVERGENT B0 ;  /* 0x0000000000007941 */ /* 0x000fea0003800200 */
.L_x_323:
        /* <DEDUP_REMOVED lines=24> */
.L_x_326:
[----:B------:R-:W-:Y:S05]  /*acc0*/  BSYNC.RECONVERGENT B0 ;  /* 0x0000000000007941 */ /* 0x000fea0003800200 */
.L_x_325:
        /* <DEDUP_REMOVED lines=23> */
.L_x_327:
        /* <DEDUP_REMOVED lines=12> */
.L_x_1807:


//--------------------- .text._ZN5flash16flash_fwd_kernelI23Flash_fwd_kernel_traitsILi192ELi128ELi64ELi8ELb0ELb0EN7cutlass6half_tE19Flash_kernel_traitsILi192ELi128ELi64ELi8ES3_EELb0ELb0ELb1ELb0ELb0ELb1ELb0ELb0EEEvNS_16Flash_fwd_paramsE --------------------------
	.section	.text._ZN5flash16flash_fwd_kernelI23Flash_fwd_kernel_traitsILi192ELi128ELi64ELi8ELb0ELb0EN7cutlass6half_tE19Flash_kernel_traitsILi192ELi128ELi64ELi8ES3_EELb0ELb0ELb1ELb0ELb0ELb1ELb0ELb0EEEvNS_16Flash_fwd_paramsE,"ax",@progbits
	.align	128
        .global         _ZN5flash16flash_fwd_kernelI23Flash_fwd_kernel_traitsILi192ELi128ELi64ELi8ELb0ELb0EN7cutlass6half_tE19Flash_kernel_traitsILi192ELi128ELi64ELi8ES3_EELb0ELb0ELb1ELb0ELb0ELb1ELb0ELb0EEEvNS_16Flash_fwd_paramsE
        .type           _ZN5flash16flash_fwd_kernelI23Flash_fwd_kernel_traitsILi192ELi128ELi64ELi8ELb0ELb0EN7cutlass6half_tE19Flash_kernel_traitsILi192ELi128ELi64ELi8ES3_EELb0ELb0ELb1ELb0ELb0ELb1ELb0ELb0EEEvNS_16Flash_fwd_paramsE,@function
        .size           _ZN5flash16flash_fwd_kernelI23Flash_fwd_kernel_traitsILi192ELi128ELi64ELi8ELb0ELb0EN7cutlass6half_tE19Flash_kernel_traitsILi192ELi128ELi64ELi8ES3_EELb0ELb0ELb1ELb0ELb0ELb1ELb0ELb0EEEvNS_16Flash_fwd_paramsE,(.L_x_1808 - _ZN5flash16flash_fwd_kernelI23Flash_fwd_kernel_traitsILi192ELi128ELi64ELi8ELb0ELb0EN7cutlass6half_tE19Flash_kernel_traitsILi192ELi128ELi64ELi8ES3_EELb0ELb0ELb1ELb0ELb0ELb1ELb0ELb0EEEvNS_16Flash_fwd_paramsE)
        .other          _ZN5flash16flash_fwd_kernelI23Flash_fwd_kernel_traitsILi192ELi128ELi64ELi8ELb0ELb0EN7cutlass6half_tE19Flash_kernel_traitsILi192ELi128ELi64ELi8ES3_EELb0ELb0ELb1ELb0ELb0ELb1ELb0ELb0EEEvNS_16Flash_fwd_paramsE,@"STO_CUDA_ENTRY STV_DEFAULT"
_ZN5flash16flash_fwd_kernelI23Flash_fwd_kernel_traitsILi192ELi128ELi64ELi8ELb0ELb0EN7cutlass6half_tE19Flash_kernel_traitsILi192ELi128ELi64ELi8ES3_EELb0ELb0ELb1ELb0ELb0ELb1ELb0ELb0EEEvNS_16Flash_fwd_paramsE:
.text._ZN5flash16flash_fwd_kernelI23Flash_fwd_kernel_traitsILi192ELi128ELi64ELi8ELb0ELb0EN7cutlass6half_tE19Flash_kernel_traitsILi192ELi128ELi64ELi8ES3_EELb0ELb0ELb1ELb0ELb0ELb1ELb0ELb0EEEvNS_16Flash_fwd_paramsE:
[----:B------:R-:W-:Y:S01]  /*0000*/  LDC R1, c[0x0][0x37c] ;  /* 0x0000df00ff017b82 */ /* 0x000fe20000000800 */
[----:B------:R-:W1:Y:S01]  /*0010*/  S2R R16, SR_CTAID.Y ;  /* 0x0000000000107919 */ /* 0x000e620000002600 */
[----:B------:R-:W2:Y:S06]  /*0020*/  LDCU.64 UR6, c[0x0][0x460] ;  /* 0x00008c00ff0677ac */ /* 0x000eac0008000a00 */
[----:B------:R-:W1:Y:S01]  /*0030*/  LDC.64 R4, c[0x0][0x460] ;  /* 0x00011800ff047b82 */ /* 0x000e620000000a00 */
[----:B------:R-:W-:Y:S01]  /*0040*/  IMAD.MOV.U32 R198, RZ, RZ, -0x1 ;  /* 0xffffffffffc67424 */ /* 0x000fe200078e00ff */
[----:B------:R-:W3:Y:S01]  /*0050*/  LDCU.64 UR12, c[0x0][0x358] ;  /* 0x00006b00ff0c77ac */ /* 0x000ee20008000a00 */
[----:B------:R-:W4:Y:S05]  /*0060*/  LDCU.64 UR4, c[0x0][0x470] ;  /* 0x00008e00ff0477ac */ /* 0x000f2a0008000a00 */
[----:B------:R-:W3:Y:S08]  /*0070*/  LDC.64 R2, c[0x0][0x478] ;  /* 0x00011e00ff027b82 */ /* 0x000ef00000000a00 */
[----:B------:R-:W3:Y:S01]  /*0080*/  LDC.64 R6, c[0x0][0x468] ;  /* 0x00011a00ff067b82 */ /* 0x000ee20000000a00 */
[----:B--2---:R-:W-:-:S02]  /*0090*/  ISETP.NE.U32.AND P0, PT, RZ, UR6, PT ;  /* 0x00000006ff007c0c */ /* 0x004fc4000bf05070 */
[----:B------:R-:W-:Y:S02]  /*00a0*/  ISETP.NE.U32.AND P4, PT, RZ, UR6, PT ;  /* 0x00000006ff007c0c */ /* 0x000fe4000bf85070 */
[----:B------:R-:W-:Y:S02]  /*00b0*/  ISETP.NE.AND.EX P0, PT, RZ, UR7, PT, P0 ;  /* 0x00000007ff007c0c */ /* 0x000fe4000bf05300 */
[----:B------:R-:W-:Y:S02]  /*00c0*/  ISETP.NE.AND.EX P4, PT, RZ, UR7, PT, P4 ;  /* 0x00000007ff007c0c */ /* 0x000fe4000bf85340 */
[----:B----4-:R-:W-:-:S04]  /*00d0*/  ISETP.NE.U32.AND P3, PT, RZ, UR4, PT ;  /* 0x00000004ff007c0c */ /* 0x010fc8000bf65070 */
[----:B------:R-:W-:Y:S01]  /*00e0*/  ISETP.NE.AND.EX P3, PT, RZ, UR5, PT, P3 ;  /* 0x00000005ff007c0c */ /* 0x000fe2000bf65330 */
[----:B-1----:R-:W-:Y:S01]  /*00f0*/  IMAD.WIDE.U32 R10, R16, 0x4, R4 ;  /* 0x00000004100a7825 */ /* 0x002fe200078e0004 */
[----:B---3--:R-:W-:-:S04]  /*0100*/  ISETP.NE.U32.AND P2, PT, R2, RZ, PT ;  /* 0x000000ff0200720c */ /* 0x008fc80003f45070 */
[----:B------:R-:W2:Y:S01]  /*0110*/  @P0 LDG.E R198, desc[UR12][R10.64] ;  /* 0x0000000c0ac60981 */ /* 0x000ea2000c1e1900 */
[----:B------:R-:W-:-:S03]  /*0120*/  ISETP.NE.AND.EX P2, PT, R3, RZ, PT, P2 ;  /* 0x000000ff0300720c */ /* 0x000fc60003f45320 */
[----:B------:R1:W2:Y:S01]  /*0130*/  @P4 LDG.E R5, desc[UR12][R10.64+0x4] ;  /* 0x0000040c0a054981 */ /* 0x0002a2000c1e1900 */
[----:B------:R-:W-:Y:S01]  /*0140*/  IMAD.SHL.U32 R9, R16, 0x4, RZ ;  /* 0x0000000410097824 */ /* 0x000fe200078e00ff */
[----:B------:R-:W-:-:S08]  /*0150*/  SHF.R.U32.HI R0, RZ, 0x1e, R16 ;  /* 0x0000001eff007819 */ /* 0x000fd00000011610 */
[C---:B------:R-:W-:Y:S02]  /*0160*/  @P2 IADD3 R2, P0, PT, R9.reuse, R2, RZ ;  /* 0x0000000209022210 */ /* 0x040fe40007f1e0ff */
[C---:B------:R-:W-:Y:S01]  /*0170*/  @P3 IADD3 R12, P1, PT, R9.reuse, UR4, RZ ;  /* 0x00000004090c3c10 */ /* 0x040fe2000ff3e0ff */
[----:B------:R-:W3:Y:S02]  /*0180*/  LDCU.U8 UR4, c[0x0][0x532] ;  /* 0x0000a640ff0477ac */ /* 0x000ee40008000000 */
[C---:B------:R-:W-:Y:S01]  /*0190*/  @P2 IMAD.X R3, R0.reuse, 0x1, R3, P0 ;  /* 0x0000000100032824 */ /* 0x040fe200000e0603 */
[----:B------:R-:W-:Y:S02]  /*01a0*/  IADD3 R8, P0, PT, R9, R6, RZ ;  /* 0x0000000609087210 */ /* 0x000fe40007f1e0ff */
[C---:B------:R-:W-:Y:S01]  /*01b0*/  @P3 IADD3.X R13, PT, PT, R0.reuse, UR5, RZ, P1, !PT ;  /* 0x00000005000d3c10 */ /* 0x040fe20008ffe4ff */
[----:B------:R-:W-:Y:S01]  /*01c0*/  IMAD.MOV.U32 R4, RZ, RZ, RZ ;  /* 0x000000ffff047224 */ /* 0x000fe200078e00ff */
[----:B------:R-:W4:Y:S01]  /*01d0*/  @!P4 LDC R94, c[0x0][0x434] ;  /* 0x00010d00ff5ecb82 */ /* 0x000f220000000800 */
[----:B------:R-:W-:Y:S01]  /*01e0*/  IMAD.X R9, R0, 0x1, R7, P0 ;  /* 0x0000000100097824 */ /* 0x000fe200000e0607 */
[C---:B------:R-:W-:Y:S01]  /*01f0*/  ISETP.NE.U32.AND P0, PT, R6.reuse, RZ, PT ;  /* 0x000000ff0600720c */ /* 0x040fe20003f05070 */
[----:B------:R1:W5:Y:S03]  /*0200*/  @P2 LDG.E R85, desc[UR12][R2.64] ;  /* 0x0000000c02552981 */ /* 0x000366000c1e1900 */
[----:B------:R-:W-:Y:S01]  /*0210*/  ISETP.NE.AND.EX P0, PT, R7, RZ, PT, P0 ;  /* 0x000000ff0700720c */ /* 0x000fe20003f05300 */
[----:B------:R1:W5:Y:S01]  /*0220*/  @P3 LDG.E R4, desc[UR12][R12.64] ;  /* 0x0000000c0c043981 */ /* 0x000362000c1e1900 */
[----:B------:R-:W1:Y:S01]  /*0230*/  S2UR UR5, SR_CTAID.X ;  /* 0x00000000000579c3 */ /* 0x000e620000002500 */
[----:B------:R-:W-:-:S02]  /*0240*/  ISETP.EQ.U32.AND P3, PT, R6, RZ, PT ;  /* 0x000000ff0600720c */ /* 0x000fc40003f62070 */
[----:B---3--:R-:W-:-:S04]  /*0250*/  ISETP.NE.AND P1, PT, RZ, UR4, PT ;  /* 0x00000004ff007c0c */ /* 0x008fc8000bf25270 */
[----:B------:R-:W-:Y:S01]  /*0260*/  ISETP.EQ.OR.EX P3, PT, R7, RZ, !P1, P3 ;  /* 0x000000ff0700720c */ /* 0x000fe20004f62730 */
[----:B------:R-:W3:Y:S08]  /*0270*/  @!P2 LDC R0, c[0x0][0x43c] ;  /* 0x00010f00ff00ab82 */ /* 0x000ef00000000800 */
[----:B------:R-:W2:Y:S08]  /*0280*/  @!P0 LDC R7, c[0x0][0x438] ;  /* 0x00010e00ff078b82 */ /* 0x000eb00000000800 */
[----:B------:R-:W2:Y:S01]  /*0290*/  @!P2 LDC.64 R2, c[0x0][0x488] ;  /* 0x00012200ff02ab82 */ /* 0x000ea20000000a00 */
[----:B-1----:R-:W-:Y:S01]  /*02a0*/  IMAD.MOV.U32 R11, RZ, RZ, -0x1 ;  /* 0xffffffffff0b7424 */ /* 0x002fe200078e00ff */
[----:B------:R-:W-:-:S05]  /*02b0*/  USHF.L.U32 UR4, UR5, 0x7, URZ ;  /* 0x0000000705047899 */ /* 0x000fca00080006ff */
[----:B------:R1:W5:Y:S01]  /*02c0*/  @!P3 LDG.E R11, desc[UR12][R8.64] ;  /* 0x0000000c080bb981 */ /* 0x000362000c1e1900 */
[----:B--2---:R-:W-:-:S05]  /*02d0*/  @P4 IMAD.IADD R94, R5, 0x1, -R198 ;  /* 0x00000001055e4824 */ /* 0x004fca00078e0ac6 */
[----:B----4-:R-:W-:Y:S01]  /*02e0*/  ISETP.GT.AND P3, PT, R94, UR4, PT ;  /* 0x000000045e007c0c */ /* 0x010fe2000bf64270 */
[----:B-1-3--:R-:W-:-:S12]  /*02f0*/  @!P0 BRA `(.L_x_328) ;  /* 0x00000000000c8947 */ /* 0x00afd80003800000 */
[----:B------:R-:W2:Y:S02]  /*0300*/  @P1 LDG.E R6, desc[UR12][R8.64+0x4] ;  /* 0x0000040c08061981 */ /* 0x000ea4000c1e1900 */
[----:B--2--5:R-:W-:-:S06]  /*0310*/  @P1 IADD3 R7, PT, PT, R6, -R11, RZ ;  /* 0x8000000b06071210 */ /* 0x024fcc0007ffe0ff */
[----:B------:R1:W5:Y:S02]  /*0320*/  @!P1 LDG.E R7, desc[UR12][R8.64] ;  /* 0x0000000c08079981 */ /* 0x000364000c1e1900 */
.L_x_328:
[----:B------:R-:W-:Y:S05]  /*0330*/  @!P3 EXIT ;  /* 0x000000000000b94d */ /* 0x000fea0003800000 */
[----:B------:R-:W2:Y:S01]  /*0340*/  LDC R5, c[0x0][0x504] ;  /* 0x00014100ff057b82 */ /* 0x000ea20000000800 */
[----:B------:R-:W-:Y:S01]  /*0350*/  @!P2 ISETP.NE.U32.AND P0, PT, R2, RZ, PT ;  /* 0x000000ff0200a20c */ /* 0x000fe20003f05070 */
[----:B-----5:R-:W-:Y:S01]  /*0360*/  @P2 IMAD.IADD R85, R85, 0x1, -R4 ;  /* 0x0000000155552824 */ /* 0x020fe200078e0a04 */
[----:B------:R-:W3:Y:S02]  /*0370*/  S2R R17, SR_CTAID.Z ;  /* 0x0000000000117919 */ /* 0x000ee40000002700 */
[----:B------:R-:W-:-:S03]  /*0380*/  @!P2 ISETP.NE.AND.EX P0, PT, R3, RZ, PT, P0 ;  /* 0x000000ff0300a20c */ /* 0x000fc60003f05300 */
[----:B------:R-:W4:Y:S01]  /*0390*/  LDC R90, c[0x0][0x508] ;  /* 0x00014200ff5a7b82 */ /* 0x000f220000000800 */
[----:B------:R-:W-:-:S04]  /*03a0*/  @!P2 SEL R0, R0, RZ, P0 ;  /* 0x000000ff0000a207 */ /* 0x000fc80000000000 */
[----:B------:R-:W-:-:S05]  /*03b0*/  @!P2 IADD3 R85, PT, PT, R0, R7, -R4 ;  /* 0x000000070055a210 */ /* 0x000fca0007ffe804 */
[----:B------:R-:W-:-:S05]  /*03c0*/  VIADD R7, R85, 0x3f ;  /* 0x0000003f55077836 */ /* 0x000fca0000000000 */
[----:B------:R-:W-:Y:S01]  /*03d0*/  IADD3 R3, PT, PT, R7, UR4, -R94 ;  /* 0x0000000407037c10 */ /* 0x000fe2000fffe85e */
[----:B--2---:R-:W-:Y:S01]  /*03e0*/  IMAD.IADD R88, R94, 0x1, R5 ;  /* 0x000000015e587824 */ /* 0x004fe200078e0205 */
[----:B------:R-:W-:Y:S01]  /*03f0*/  SHF.R.S32.HI R2, RZ, 0x1f, R7 ;  /* 0x0000001fff027819 */ /* 0x000fe20000011407 */
[----:B------:R-:W2:Y:S03]  /*0400*/  S2R R5, SR_TID.X ;  /* 0x0000000000057919 */ /* 0x000ea60000002100 */
[----:B-1----:R-:W-:Y:S02]  /*0410*/  IADD3 R9, PT, PT, -R88, UR4, R85 ;  /* 0x0000000458097c10 */ /* 0x002fe4000fffe155 */
[----:B------:R-:W-:Y:S02]  /*0420*/  LEA.HI R2, R2, R7, RZ, 0x6 ;  /* 0x0000000702027211 */ /* 0x000fe400078f30ff */
[----:B----4-:R-:W-:-:S02]  /*0430*/  IADD3 R3, PT, PT, R3, 0x80, R90 ;  /* 0x0000008003037810 */ /* 0x010fc40007ffe05a */
[----:B------:R-:W-:Y:S02]  /*0440*/  SHF.R.S32.HI R6, RZ, 0x1f, R9 ;  /* 0x0000001fff067819 */ /* 0x000fe40000011409 */
[----:B------:R-:W-:Y:S02]  /*0450*/  SHF.R.S32.HI R0, RZ, 0x1f, R3 ;  /* 0x0000001fff007819 */ /* 0x000fe40000011403 */
[----:B------:R-:W-:Y:S02]  /*0460*/  LEA.HI R6, R6, R9, RZ, 0x6 ;  /* 0x0000000906067211 */ /* 0x000fe400078f30ff */
[----:B------:R-:W-:Y:S02]  /*0470*/  LEA.HI R0, R0, R3, RZ, 0x6 ;  /* 0x0000000300007211 */ /* 0x000fe400078f30ff */
[----:B------:R-:W-:Y:S02]  /*0480*/  SHF.R.S32.HI R2, RZ, 0x6, R2 ;  /* 0x00000006ff027819 */ /* 0x000fe40000011402 */
[----:B------:R-:W-:-:S02]  /*0490*/  SHF.R.S32.HI R3, RZ, 0x6, R0 ;  /* 0x00000006ff037819 */ /* 0x000fc40000011400 */
[----:B------:R-:W-:Y:S02]  /*04a0*/  SHF.R.S32.HI R6, RZ, 0x6, R6 ;  /* 0x00000006ff067819 */ /* 0x000fe40000011406 */
[----:B------:R-:W-:Y:S02]  /*04b0*/  VIMNMX R2, PT, PT, R2, R3, PT ;  /* 0x0000000302027248 */ /* 0x000fe40003fe0100 */
[----:B------:R-:W-:-:S04]  /*04c0*/  VIMNMX R197, PT, PT, RZ, R6, !PT ;  /* 0x00000006ffc57248 */ /* 0x000fc80007fe0100 */
[----:B------:R-:W-:-:S13]  /*04d0*/  ISETP.GT.AND P0, PT, R2, R197, PT ;  /* 0x000000c50200720c */ /* 0x000fda0003f04270 */
[----:B--23--:R-:W-:Y:S05]  /*04e0*/  @P0 BRA `(.L_x_329) ;  /* 0x0000000800bc0947 */ /* 0x00cfea0003800000 */
[----:B------:R-:W1:Y:S01]  /*04f0*/  LDC.U8 R0, c[0x0][0x549] ;  /* 0x00015240ff007b82 */ /* 0x000e620000000000 */
[----:B------:R-:W-:-:S07]  /*0500*/  ISETP.NE.AND P1, PT, R198, -0x1, PT ;  /* 0xffffffffc600780c */ /* 0x000fce0003f25270 */
[----:B------:R-:W2:Y:S08]  /*0510*/  LDC.U8 R10, c[0x0][0x548] ;  /* 0x00015200ff0a7b82 */ /* 0x000eb00000000000 */
[----:B------:R-:W3:Y:S01]  /*0520*/  @!P1 LDC.64 R8, c[0x0][0x400] ;  /* 0x00010000ff089b82 */ /* 0x000ee20000000a00 */
[----:B-1----:R-:W-:-:S07]  /*0530*/  ISETP.NE.AND P0, PT, R0, RZ, PT ;  /* 0x000000ff0000720c */ /* 0x002fce0003f05270 */
[----:B------:R-:W1:Y:S01]  /*0540*/  @P1 LDC.64 R6, c[0x0][0x408] ;  /* 0x00010200ff061b82 */ /* 0x000e620000000a00 */
[----:B--2---:R-:W-:-:S07]  /*0550*/  ISETP.NE.AND P4, PT, R10, RZ, !P0 ;  /* 0x000000ff0a00720c */ /* 0x004fce0004785270 */
[----:B------:R-:W2:Y:S01]  /*0560*/  LDC R11, c[0x0][0x434] ;  /* 0x00010d00ff0b7b82 */ /* 0x000ea20000000800 */
[----:B---3--:R-:W-:-:S07]  /*0570*/  @!P1 IMAD.WIDE.U32 R14, R16, R8, RZ ;  /* 0x00000008100e9225 */ /* 0x008fce00078e00ff */
[----:B------:R-:W3:Y:S01]  /*0580*/  @P0 LDC.64 R2, c[0x0][0x430] ;  /* 0x00010c00ff020b82 */ /* 0x000ee20000000a00 */
[----:B------:R-:W-:-:S07]  /*0590*/  @!P1 IMAD R4, R16, R9, R15 ;  /* 0x0000000910049224 */ /* 0x000fce00078e020f */
[----:B------:R-:W4:Y:S01]  /*05a0*/  @P0 LDC R0, c[0x0][0x430] ;  /* 0x00010c00ff000b82 */ /* 0x000f220000000800 */
[----:B-1----:R-:W-:-:S04]  /*05b0*/  @P1 IMAD.WIDE.U32 R8, R198, R6, RZ ;  /* 0x00000006c6081225 */ /* 0x002fc800078e00ff */
[----:B------:R-:W-:Y:S01]  /*05c0*/  @P1 IMAD R4, R198, R7, R9 ;  /* 0x00000007c6041224 */ /* 0x000fe200078e0209 */
[----:B------:R-:W-:Y:S01]  /*05d0*/  @P1 MOV R14, R8 ;  /* 0x00000008000e1202 */ /* 0x000fe20000000f00 */
[----:B---3--:R-:W-:Y:S01]  /*05e0*/  @P0 IMAD R6, R2, R3, RZ ;  /* 0x0000000302060224 */ /* 0x008fe200078e02ff */
[----:B------:R-:W-:Y:S02]  /*05f0*/  SHF.L.U32 R3, R5, 0x3, RZ ;  /* 0x0000000305037819 */ /* 0x000fe400000006ff */
[----:B------:R-:W-:Y:S01]  /*0600*/  @P0 MOV R2, 0x1 ;  /* 0x0000000100020802 */ /* 0x000fe20000000f00 */
[----:B--2---:R-:W-:Y:S06]  /*0610*/  @P0 BRA `(.L_x_330) ;  /* 0x0000000000280947 */ /* 0x004fec0003800000 */
[----:B------:R-:W-:Y:S01]  /*0620*/  ISETP.NE.AND P0, PT, R10, RZ, PT ;  /* 0x000000ff0a00720c */ /* 0x000fe20003f05270 */
[----:B------:R-:W1:-:S12]  /*0630*/  LDC R8, c[0x0][0x3e0] ;  /* 0x0000f800ff087b82 */ /* 0x000e580000000800 */
[----:B------:R-:W2:Y:S01]  /*0640*/  @P0 LDC R6, c[0x0][0x454] ;  /* 0x00011500ff060b82 */ /* 0x000ea20000000800 */
[----:B----4-:R-:W-:Y:S02]  /*0650*/  @P0 MOV R0, 0x1 ;  /* 0x0000000100000802 */ /* 0x010fe40000000f00 */
[----:B------:R-:W-:-:S05]  /*0660*/  @!P0 MOV R0, 0x1 ;  /* 0x0000000100008802 */ /* 0x000fca0000000f00 */
[----:B------:R-:W1:Y:S08]  /*0670*/  @P0 LDC R9, c[0x0][0x454] ;  /* 0x00011500ff090b82 */ /* 0x000e700000000800 */
[----:B------:R-:W3:Y:S08]  /*0680*/  @!P0 LDC R7, c[0x0][0x434] ;  /* 0x00010d00ff078b82 */ /* 0x000ef00000000800 */
[----:B------:R-:W4:Y:S01]  /*0690*/  @!P0 LDC R6, c[0x0][0x434] ;  /* 0x00010d00ff068b82 */ /* 0x000f220000000800 */
[----:B-1----:R-:W-:-:S02]  /*06a0*/  @P0 IMAD R2, R9, R8, RZ ;  /* 0x0000000809020224 */ /* 0x002fc400078e02ff */
[----:B--23--:R-:W-:-:S07]  /*06b0*/  @!P0 IMAD R2, R7, R8, RZ ;  /* 0x0000000807028224 */ /* 0x00cfce00078e02ff */
.L_x_330:
[----:B------:R-:W1:Y:S01]  /*06c0*/  LDCU.64 UR6, c[0x0][0x410] ;  /* 0x00008200ff0677ac */ /* 0x000e620008000a00 */
[----:B------:R-:W-:Y:S01]  /*06d0*/  LOP3.LUT R15, R3, 0x38, RZ, 0xc0, !PT ;  /* 0x00000038030f7812 */ /* 0x000fe200078ec0ff */
[----:B------:R-:W-:Y:S01]  /*06e0*/  VIADD R94, R94, -UR4 ;  /* 0x800000045e5e7c36 */ /* 0x000fe20008000000 */
[----:B------:R-:W-:Y:S01]  /*06f0*/  SHF.R.U32.HI R7, RZ, 0x3, R5 ;  /* 0x00000003ff077819 */ /* 0x000fe20000011605 */
[----:B------:R-:W-:Y:S01]  /*0700*/  IMAD R11, R16, R11, RZ ;  /* 0x0000000b100b7224 */ /* 0x000fe200078e02ff */
[----:B------:R-:W-:Y:S01]  /*0710*/  IADD3 R14, P0, PT, R15, R14, RZ ;  /* 0x0000000e0f0e7210 */ /* 0x000fe20007f1e0ff */
[----:B----4-:R-:W-:Y:S01]  /*0720*/  IMAD R3, R17, R6, RZ ;  /* 0x0000000611037224 */ /* 0x010fe200078e02ff */
[C---:B------:R-:W-:Y:S01]  /*0730*/  ISETP.GE.AND P3, PT, R7.reuse, R94, PT ;  /* 0x0000005e0700720c */ /* 0x040fe20003f66270 */
[----:B------:R-:W-:Y:S01]  /*0740*/  VIADD R9, R7, 0x40 ;  /* 0x0000004007097836 */ /* 0x000fe20000000000 */
[----:B------:R-:W-:Y:S01]  /*0750*/  ISETP.NE.AND P1, PT, R198, -0x1, PT ;  /* 0xffffffffc600780c */ /* 0x000fe20003f25270 */
[----:B------:R-:W-:Y:S01]  /*0760*/  IMAD.X R15, RZ, RZ, R4, P0 ;  /* 0x000000ffff0f7224 */ /* 0x000fe200000e0604 */
[----:B------:R-:W-:Y:S01]  /*0770*/  UIMAD.WIDE.U32 UR8, UR5, 0x80, URZ ;  /* 0x00000080050878a5 */ /* 0x000fe2000f8e00ff */
[----:B------:R-:W-:Y:S01]  /*0780*/  @!P4 IMAD R3, R16, R2, R3 ;  /* 0x000000021003c224 */ /* 0x000fe200078e0203 */
[----:B------:R-:W-:Y:S01]  /*0790*/  SEL R8, R11, R198, !P1 ;  /* 0x000000c60b087207 */ /* 0x000fe20004800000 */
[----:B------:R-:W-:Y:S01]  /*07a0*/  VIADD R11, R7, 0x20 ;  /* 0x00000020070b7836 */ /* 0x000fe20000000000 */
[----:B------:R-:W-:Y:S01]  /*07b0*/  LOP3.LUT P6, R2, R5, 0x7, RZ, 0xc0, !PT ;  /* 0x0000000705027812 */ /* 0x000fe200078cc0ff */
[----:B------:R-:W-:Y:S01]  /*07c0*/  VIADD R13, R7, 0x60 ;  /* 0x00000060070d7836 */ /* 0x000fe20000000000 */
[----:B------:R-:W-:Y:S01]  /*07d0*/  SHF.R.S32.HI R6, RZ, 0x1f, R8 ;  /* 0x0000001fff067819 */ /* 0x000fe20000011408 */
[----:B-1----:R-:W-:Y:S01]  /*07e0*/  IMAD.WIDE.U32 R14, R17, UR6, R14 ;  /* 0x00000006110e7c25 */ /* 0x002fe2000f8e000e */
[-C--:B------:R-:W-:Y:S01]  /*07f0*/  ISETP.GE.AND P1, PT, R11, R94.reuse, PT ;  /* 0x0000005e0b00720c */ /* 0x080fe20003f26270 */
[----:B------:R-:W-:Y:S01]  /*0800*/  BSSY.RECONVERGENT B0, `(.L_x_331) ;  /* 0x0000018000007945 */ /* 0x000fe20003800200 */
[----:B------:R-:W-:Y:S01]  /*0810*/  ISETP.GE.AND P2, PT, R9, R94, PT ;  /* 0x0000005e0900720c */ /* 0x000fe20003f46270 */
[----:B------:R-:W-:Y:S01]  /*0820*/  IMAD R19, R17, UR7, R15 ;  /* 0x0000000711137c24 */ /* 0x000fe2000f8e020f */
[----:B------:R-:W-:Y:S01]  /*0830*/  SEL R8, R8, RZ, P4 ;  /* 0x000000ff08087207 */ /* 0x000fe20002000000 */
[----:B------:R-:W-:Y:S01]  /*0840*/  IMAD R12, R0, UR4, RZ ;  /* 0x00000004000c7c24 */ /* 0x000fe2000f8e02ff */
[----:B------:R-:W-:-:S02]  /*0850*/  SEL R6, R6, RZ, P4 ;  /* 0x000000ff06067207 */ /* 0x000fc40002000000 */
[-C--:B------:R-:W-:Y:S02]  /*0860*/  ISETP.GE.AND P0, PT, R13, R94.reuse, PT ;  /* 0x0000005e0d00720c */ /* 0x080fe40003f06270 */
[C---:B------:R-:W-:Y:S02]  /*0870*/  ISETP.GE.OR P6, PT, R7.reuse, R94, P6 ;  /* 0x0000005e0700720c */ /* 0x040fe400037c6670 */
        /* <DEDUP_REMOVED lines=16> */
.L_x_332:
[----:B------:R-:W-:Y:S05]  /*0980*/  BSYNC.RECONVERGENT B0 ;  /* 0x0000000000007941 */ /* 0x000fea0003800200 */
.L_x_331:
        /* <DEDUP_REMOVED lines=18> */
.L_x_334:
[----:B------:R-:W-:Y:S05]  /*0ab0*/  BSYNC.RECONVERGENT B0 ;  /* 0x0000000000007941 */ /* 0x000fea0003800200 */
.L_x_333:
        /* <DEDUP_REMOVED lines=17> */
.L_x_336:
[----:B------:R-:W-:Y:S05]  /*0bd0*/  BSYNC.RECONVERGENT B0 ;  /* 0x0000000000007941 */ /* 0x000fea0003800200 */
.L_x_335:
[----:B------:R-:W-:Y:S01]  /*0be0*/  BSSY.RECONVERGENT B0, `(.L_x_337) ;  /* 0x0000013000007945 */ /* 0x000fe20003800200 */
[--C-:B------:R-:W-:Y:S02]  /*0bf0*/  IADD3 R8, P2, P1, R12, R8, R3.reuse ;  /* 0x000000080c087210 */ /* 0x100fe4000795e003 */
[----:B-123--:R-:W-:Y:S02]  /*0c00*/  SHF.R.S32.HI R5, RZ, 0x1f, R12 ;  /* 0x0000001fff057819 */ /* 0x00efe4000001140c */
[----:B------:R-:W-:Y:S01]  /*0c10*/  SHF.R.S32.HI R3, RZ, 0x1f, R3 ;  /* 0x0000001fff037819 */ /* 0x000fe20000011403 */
[----:B------:R-:W-:Y:S05]  /*0c20*/  @P0 BRA `(.L_x_338) ;  /* 0x0000000000380947 */ /* 0x000fea0003800000 */
[----:B------:R-:W1:Y:S01]  /*0c30*/  LDCU.64 UR6, c[0x0][0x408] ;  /* 0x00008100ff0677ac */ /* 0x000e620008000a00 */
[----:B------:R-:W-:Y:S02]  /*0c40*/  IADD3 R17, P0, PT, R17, 0x60, RZ ;  /* 0x0000006011117810 */ /* 0x000fe40007f1e0ff */
[----:B------:R-:W-:Y:S01]  /*0c50*/  MOV R15, R19 ;  /* 0x00000013000f7202 */ /* 0x000fe20000000f00 */
[----:B------:R-:W2:Y:S01]  /*0c60*/  LDCU.64 UR4, c[0x0][0x3f0] ;  /* 0x00007e00ff0477ac */ /* 0x000ea20008000a00 */
[----:B------:R-:W-:-:S05]  /*0c70*/  IADD3.X R2, PT, PT, RZ, UR9, RZ, P0, !PT ;  /* 0x00000009ff027c10 */ /* 0x000fca00087fe4ff */
[----:B-1----:R-:W-:Y:S02]  /*0c80*/  IMAD R2, R2, UR6, RZ ;  /* 0x0000000602027c24 */ /* 0x002fe4000f8e02ff */
        /* <DEDUP_REMOVED lines=8> */
.L_x_338:
[----:B------:R-:W-:Y:S05]  /*0d10*/  BSYNC.RECONVERGENT B0 ;  /* 0x0000000000007941 */ /* 0x000fea0003800200 */
.L_x_337:
[----:B------:R-:W-:Y:S01]  /*0d20*/  BSSY.RECONVERGENT B0, `(.L_x_339) ;  /* 0x000000b000007945 */ /* 0x000fe20003800200 */
[----:B------:R-:W-:-:S03]  /*0d30*/  IADD3.X R3, PT, PT, R5, R6, R3, P2, P1 ;  /* 0x0000000605037210 */ /* 0x000fc600017e2403 */
[----:B------:R-:W-:Y:S05]  /*0d40*/  @P6 BRA `(.L_x_340) ;  /* 0x0000000000206947 */ /* 0x000fea0003800000 */
[----:B------:R-:W2:Y:S01]  /*0d50*/  LDCU.64 UR4, c[0x0][0x420] ;  /* 0x00008400ff0477ac */ /* 0x000ea20008000a00 */
[----:B------:R-:W-:Y:S02]  /*0d60*/  IMAD R2, R7, R0, RZ ;  /* 0x0000000007027224 */ /* 0x000fe400078e02ff */
[----:B------:R-:W-:-:S03]  /*0d70*/  IMAD.MOV.U32 R7, RZ, RZ, 0x7f800000 ;  /* 0x7f800000ff077424 */ /* 0x000fc600078e00ff */
[----:B------:R-:W-:-:S04]  /*0d80*/  IADD3 R5, P0, PT, R2, R8, RZ ;  /* 0x0000000802057210 */ /* 0x000fc80007f1e0ff */
[----:B------:R-:W-:Y:S02]  /*0d90*/  LEA.HI.X.SX32 R2, R2, R3, 0x1, P0 ;  /* 0x0000000302027211 */ /* 0x000fe400000f0eff */
[----:B--2---:R-:W-:-:S04]  /*0da0*/  LEA R4, P0, R5, UR4, 0x2 ;  /* 0x0000000405047c11 */ /* 0x004fc8000f8010ff */
[----:B------:R-:W-:-:S05]  /*0db0*/  LEA.HI.X R5, R5, UR5, R2, 0x2, P0 ;  /* 0x0000000505057c11 */ /* 0x000fca00080f1402 */
[----:B------:R2:W-:Y:S04]  /*0dc0*/  STG.E desc[UR12][R4.64], R7 ;  /* 0x0000000704007986 */ /* 0x0005e8000c10190c */
.L_x_340:
[----:B------:R-:W-:Y:S05]  /*0dd0*/  BSYNC.RECONVERGENT B0 ;  /* 0x0000000000007941 */ /* 0x000fea0003800200 */
.L_x_339:
[----:B------:R-:W-:Y:S04]  /*0de0*/  BSSY.RECONVERGENT B0, `(.L_x_341) ;  /* 0x000000a000007945 */ /* 0x000fe80003800200 */
[----:B------:R-:W-:Y:S05]  /*0df0*/  @P5 BRA `(.L_x_342) ;  /* 0x0000000000205947 */ /* 0x000fea0003800000 */
[----:B------:R-:W3:Y:S01]  /*0e00*/  LDCU.64 UR4, c[0x0][0x420] ;  /* 0x00008400ff0477ac */ /* 0x000ee20008000a00 */
[----:B------:R-:W-:Y:S02]  /*0e10*/  IMAD R2, R11, R0, RZ ;  /* 0x000000000b027224 */ /* 0x000fe400078e02ff */
[----:B--2---:R-:W-:-:S03]  /*0e20*/  IMAD.MOV.U32 R7, RZ, RZ, 0x7f800000 ;  /* 0x7f800000ff077424 */ /* 0x004fc600078e00ff */
[----:B------:R-:W-:-:S04]  /*0e30*/  IADD3 R5, P0, PT, R2, R8, RZ ;  /* 0x0000000802057210 */ /* 0x000fc80007f1e0ff */
[----:B------:R-:W-:Y:S02]  /*0e40*/  LEA.HI.X.SX32 R2, R2, R3, 0x1, P0 ;  /* 0x0000000302027211 */ /* 0x000fe400000f0eff */
[----:B---3--:R-:W-:-:S04]  /*0e50*/  LEA R4, P0, R5, UR4, 0x2 ;  /* 0x0000000405047c11 */ /* 0x008fc8000f8010ff */
[----:B------:R-:W-:-:S05]  /*0e60*/  LEA.HI.X R5, R5, UR5, R2, 0x2, P0 ;  /* 0x0000000505057c11 */ /* 0x000fca00080f1402 */
[----:B------:R3:W-:Y:S04]  /*0e70*/  STG.E desc[UR12][R4.64], R7 ;  /* 0x0000000704007986 */ /* 0x0007e8000c10190c */
.L_x_342:
[----:B------:R-:W-:Y:S05]  /*0e80*/  BSYNC.RECONVERGENT B0 ;  /* 0x0000000000007941 */ /* 0x000fea0003800200 */
.L_x_341:
[----:B------:R-:W-:Y:S04]  /*0e90*/  BSSY.RECONVERGENT B0, `(.L_x_343) ;  /* 0x000000a000007945 */ /* 0x000fe80003800200 */
[----:B------:R-:W-:Y:S05]  /*0ea0*/  @P4 BRA `(.L_x_344) ;  /* 0x0000000000204947 */ /* 0x000fea0003800000 */
[----:B------:R-:W4:Y:S01]  /*0eb0*/  LDCU.64 UR4, c[0x0][0x420] ;  /* 0x00008400ff0477ac */ /* 0x000f220008000a00 */
[----:B------:R-:W-:Y:S02]  /*0ec0*/  IMAD R2, R9, R0, RZ ;  /* 0x0000000009027224 */ /* 0x000fe400078e02ff */
[----:B--23--:R-:W-:-:S03]  /*0ed0*/  IMAD.MOV.U32 R7, RZ, RZ, 0x7f800000 ;  /* 0x7f800000ff077424 */ /* 0x00cfc600078e00ff */
[----:B------:R-:W-:-:S04]  /*0ee0*/  IADD3 R5, P0, PT, R2, R8, RZ ;  /* 0x0000000802057210 */ /* 0x000fc80007f1e0ff */
[----:B------:R-:W-:Y:S02]  /*0ef0*/  LEA.HI.X.SX32 R2, R2, R3, 0x1, P0 ;  /* 0x0000000302027211 */ /* 0x000fe400000f0eff */
[----:B----4-:R-:W-:-:S04]  /*0f00*/  LEA R4, P0, R5, UR4, 0x2 ;  /* 0x0000000405047c11 */ /* 0x010fc8000f8010ff */
[----:B------:R-:W-:-:S05]  /*0f10*/  LEA.HI.X R5, R5, UR5, R2, 0x2, P0 ;  /* 0x0000000505057c11 */ /* 0x000fca00080f1402 */
[----:B------:R4:W-:Y:S04]  /*0f20*/  STG.E desc[UR12][R4.64], R7 ;  /* 0x0000000704007986 */ /* 0x0009e8000c10190c */
.L_x_344:
[----:B------:R-:W-:Y:S05]  /*0f30*/  BSYNC.RECONVERGENT B0 ;  /* 0x0000000000007941 */ /* 0x000fea0003800200 */
.L_x_343:
        /* <DEDUP_REMOVED lines=10> */
.L_x_329:
        /* <DEDUP_REMOVED lines=22> */
.L_x_345:
[----:B------:R-:W1:Y:S01]  /*1140*/  LDC.64 R6, c[0x0][0x3b8] ;  /* 0x0000ee00ff067b82 */ /* 0x000e620000000a00 */
[----:B------:R-:W-:-:S05]  /*1150*/  IADD3 R28, PT, PT, R4, R11, RZ ;  /* 0x0000000b041c7210 */ /* 0x000fca0007ffe0ff */
[C---:B-1----:R-:W-:Y:S02]  /*1160*/  IMAD R3, R28.reuse, R7, RZ ;  /* 0x000000071c037224 */ /* 0x042fe400078e02ff */
[----:B------:R-:W-:-:S05]  /*1170*/  IMAD.WIDE.U32 R28, R28, R6, RZ ;  /* 0x000000061c1c7225 */ /* 0x000fca00078e00ff */
[----:B------:R-:W-:Y:S02]  /*1180*/  IADD3 R3, PT, PT, R29, R3, RZ ;  /* 0x000000031d037210 */ /* 0x000fe40007ffe0ff */
.L_x_346:
        /* <DEDUP_REMOVED lines=38> */
.L_x_347:
[----:B------:R-:W1:Y:S01]  /*13f0*/  LDC.64 R8, c[0x0][0x3c0] ;  /* 0x0000f000ff087b82 */ /* 0x000e620000000a00 */
[----:B------:R-:W-:-:S05]  /*1400*/  IADD3 R4, PT, PT, R4, R11, RZ ;  /* 0x0000000b04047210 */ /* 0x000fca0007ffe0ff */
[C---:B-1----:R-:W-:Y:S02]  /*1410*/  IMAD R16, R4.reuse, R9, RZ ;  /* 0x0000000904107224 */ /* 0x042fe400078e02ff */
[----:B------:R-:W-:-:S05]  /*1420*/  IMAD.WIDE.U32 R20, R4, R8, RZ ;  /* 0x0000000804147225 */ /* 0x000fca00078e00ff */
[----:B------:R-:W-:-:S07]  /*1430*/  IADD3 R16, PT, PT, R21, R16, RZ ;  /* 0x0000001015107210 */ /* 0x000fce0007ffe0ff */
.L_x_348:
[----:B------:R-:W-:Y:S01]  /*1440*/  VIADD R189, R94, -UR4 ;  /* 0x800000045ebd7c36 */ /* 0x000fe20008000000 */
[----:B------:R-:W-:Y:S01]  /*1450*/  SHF.R.U32.HI R4, RZ, 0x3, R5 ;  /* 0x00000003ff047819 */ /* 0x000fe20000011605 */
[----:B------:R-:W-:Y:S01]  /*1460*/  IMAD.SHL.U32 R151, R5, 0x8, RZ ;  /* 0x0000000805977824 */ /* 0x000fe200078e00ff */
[----:B------:R-:W1:Y:S01]  /*1470*/  LDCU.64 UR6, c[0x0][0x3c8] ;  /* 0x00007900ff0677ac */ /* 0x000e620008000a00 */
[----:B------:R-:W-:Y:S01]  /*1480*/  VIADD R150, R2, 0xffffffff ;  /* 0xffffffff02967836 */ /* 0x000fe20000000000 */
[CC--:B------:R-:W-:Y:S01]  /*1490*/  ISETP.GE.AND P2, PT, R4.reuse, R189.reuse, PT ;  /* 0x000000bd0400720c */ /* 0x0c0fe20003f46270 */
[C---:B------:R-:W-:Y:S01]  /*14a0*/  VIADD R22, R4.reuse, 0x20 ;  /* 0x0000002004167836 */ /* 0x040fe20000000000 */
[----:B------:R-:W-:Y:S01]  /*14b0*/  LOP3.LUT R149, R151, 0x38, RZ, 0xc0, !PT ;  /* 0x0000003897957812 */ /* 0x000fe200078ec0ff */
[----:B------:R-:W-:Y:S01]  /*14c0*/  USHF.L.U32 UR8, UR5, 0x7, URZ ;  /* 0x0000000705087899 */ /* 0x000fe200080006ff */
[----:B------:R-:W-:Y:S01]  /*14d0*/  VIADD R18, R4, 0x40 ;  /* 0x0000004004127836 */ /* 0x000fe20000000000 */
[----:B------:R-:W-:Y:S01]  /*14e0*/  USHF.R.U32.HI UR14, URZ, 0x19, UR5 ;  /* 0x00000019ff0e7899 */ /* 0x000fe20008011605 */
[-C--:B------:R-:W-:Y:S01]  /*14f0*/  ISETP.GE.AND P1, PT, R22, R189.reuse, PT ;  /* 0x000000bd1600720c */ /* 0x080fe20003f26270 */
[----:B------:R-:W2:Y:S01]  /*1500*/  S2UR UR5, SR_CgaCtaId ;  /* 0x00000000000579c3 */ /* 0x000ea20000008800 */
[C---:B------:R-:W-:Y:S01]  /*1510*/  IADD3 R24, P3, PT, R149.reuse, R24, RZ ;  /* 0x0000001895187210 */ /* 0x040fe20007f7e0ff */
[----:B------:R-:W-:Y:S01]  /*1520*/  IMAD.SHL.U32 R86, R150, 0x40, RZ ;  /* 0x0000004096567824 */ /* 0x000fe200078e00ff */
[----:B------:R-:W-:Y:S01]  /*1530*/  IADD3 R28, P0, PT, R149, R28, RZ ;  /* 0x0000001c951c7210 */ /* 0x000fe20007f1e0ff */
[----:B------:R-:W-:Y:S01]  /*1540*/  IMAD.SHL.U32 R82, R6, 0x40, RZ ;  /* 0x0000004006527824 */ /* 0x000fe200078e00ff */
[----:B------:R-:W-:Y:S01]  /*1550*/  ISETP.GE.AND P6, PT, R18, R189, PT ;  /* 0x000000bd1200720c */ /* 0x000fe20003fc6270 */
[----:B------:R-:W-:Y:S01]  /*1560*/  IMAD.X R25, RZ, RZ, R10, P3 ;  /* 0x000000ffff197224 */ /* 0x000fe200018e060a */
[----:B------:R-:W-:Y:S01]  /*1570*/  SHF.L.U64.HI R83, R6, 0x5, R7 ;  /* 0x0000000506537819 */ /* 0x000fe20000010207 */
[----:B------:R-:W3:Y:S01]  /*1580*/  @!P2 LDC.64 R12, c[0x0][0x3b0] ;  /* 0x0000ec00ff0cab82 */ /* 0x000ee20000000a00 */
[----:B------:R-:W-:Y:S01]  /*1590*/  IMAD.X R29, RZ, RZ, R3, P0 ;  /* 0x000000ffff1d7224 */ /* 0x000fe200000e0603 */
[C---:B------:R-:W-:Y:S01]  /*15a0*/  LOP3.LUT R3, R4.reuse, UR8, RZ, 0xfc, !PT ;  /* 0x0000000804037c12 */ /* 0x040fe2000f8efcff */
[----:B-1----:R-:W-:Y:S01]  /*15b0*/  IMAD.WIDE.U32 R18, R17, UR6, R24 ;  /* 0x0000000611127c25 */ /* 0x002fe2000f8e0018 */
[----:B------:R-:W-:Y:S01]  /*15c0*/  UMOV UR6, 0x400 ;  /* 0x0000040000067882 */ /* 0x000fe20000000000 */
[----:B------:R-:W1:Y:S01]  /*15d0*/  LDCU.128 UR8, c[0x0][0x3d0] ;  /* 0x00007a00ff0877ac */ /* 0x000e620008000c00 */
[----:B------:R-:W-:Y:S01]  /*15e0*/  @!P1 IADD3 R30, P0, PT, R3, 0x20, RZ ;  /* 0x00000020031e9810 */ /* 0x000fe20007f1e0ff */
[----:B------:R-:W-:Y:S01]  /*15f0*/  IMAD R19, R17, UR7, R19 ;  /* 0x0000000711137c24 */ /* 0x000fe2000f8e0213 */
[----:B------:R-:W4:Y:S01]  /*1600*/  @!P2 LDC.64 R14, c[0x0][0x380] ;  /* 0x0000e000ff0eab82 */ /* 0x000f220000000a00 */
[----:B------:R-:W-:Y:S01]  /*1610*/  IMAD.WIDE.U32 R28, R4, R6, R28 ;  /* 0x00000006041c7225 */ /* 0x000fe200078e001c */
[----:B------:R-:W-:-:S02]  /*1620*/  SHF.R.U32.HI R95, RZ, 0x1, R5 ;  /* 0x00000001ff5f7819 */ /* 0x000fc40000011605 */
[C---:B------:R-:W-:Y:S01]  /*1630*/  IADD3 R90, PT, PT, R85.reuse, R90, -R94 ;  /* 0x0000005a555a7210 */ /* 0x040fe20007ffe85e */
[----:B------:R-:W-:Y:S02]  /*1640*/  @!P1 IMAD.X R17, RZ, RZ, UR14, P0 ;  /* 0x0000000eff119e24 */ /* 0x000fe400080e06ff */
[----:B------:R-:W-:Y:S01]  /*1650*/  IMAD.IADD R21, R85, 0x1, -R86 ;  /* 0x0000000155157824 */ /* 0x000fe200078e0a56 */
[----:B------:R-:W5:Y:S01]  /*1660*/  @!P1 LDC.64 R10, c[0x0][0x3b0] ;  /* 0x0000ec00ff0a9b82 */ /* 0x000f620000000a00 */
[----:B--2---:R-:W-:Y:S01]  /*1670*/  ULEA UR5, UR5, UR6, 0x18 ;  /* 0x0000000605057291 */ /* 0x004fe2000f8ec0ff */
[----:B------:R-:W-:Y:S01]  /*1680*/  IMAD R29, R4, R7, R29 ;  /* 0x00000007041d7224 */ /* 0x000fe200078e021d */
[----:B------:R-:W2:Y:S01]  /*1690*/  LDCU.64 UR6, c[0x0][0x388] ;  /* 0x00007100ff0677ac */ /* 0x000ea20008000a00 */
[-C--:B------:R-:W-:Y:S01]  /*16a0*/  ISETP.GE.AND P3, PT, R22, R21.reuse, PT ;  /* 0x000000151600720c */ /* 0x080fe20003f66270 */
[----:B------:R-:W-:Y:S01]  /*16b0*/  IMAD.SHL.U32 R84, R6, 0x20, RZ ;  /* 0x0000002006547824 */ /* 0x000fe200078e00ff */
[----:B------:R-:W-:Y:S01]  /*16c0*/  ISETP.GE.AND P4, PT, R4, R21, PT ;  /* 0x000000150400720c */ /* 0x000fe20003f86270 */
[----:B-1----:R-:W-:-:S04]  /*16d0*/  IMAD.WIDE.U32 R28, R0, UR8, R28 ;  /* 0x00000008001c7c25 */ /* 0x002fc8000f8e001c */
[----:B---3--:R-:W-:Y:S02]  /*16e0*/  @!P2 IMAD R24, R12, UR14, RZ ;  /* 0x0000000e0c18ac24 */ /* 0x008fe4000f8e02ff */
[----:B------:R-:W-:-:S04]  /*16f0*/  @!P2 IMAD.WIDE.U32 R26, R3, R12, R18 ;  /* 0x0000000c031aa225 */ /* 0x000fc800078e0012 */
[----:B------:R-:W-:Y:S01]  /*1700*/  @!P2 IMAD R13, R3, R13, R24 ;  /* 0x0000000d030da224 */ /* 0x000fe200078e0218 */
[----:B----4-:R-:W-:Y:S01]  /*1710*/  @!P2 LEA R32, P0, R26, R14, 0x1 ;  /* 0x0000000e1a20a211 */ /* 0x010fe200078008ff */
[----:B------:R-:W-:Y:S01]  /*1720*/  VIADD R24, R4, 0x60 ;  /* 0x0000006004187836 */ /* 0x000fe20000000000 */
[----:B------:R-:W-:Y:S01]  /*1730*/  LOP3.LUT R14, R151, 0x1f8, RZ, 0xc0, !PT ;  /* 0x000001f8970e7812 */ /* 0x000fe200078ec0ff */
[----:B------:R-:W-:Y:S02]  /*1740*/  IMAD.MOV.U32 R80, RZ, RZ, 0x20 ;  /* 0x00000020ff507424 */ /* 0x000fe400078e00ff */
[----:B------:R-:W-:Y:S01]  /*1750*/  IMAD.SHL.U32 R135, R5, 0x2, RZ ;  /* 0x0000000205877824 */ /* 0x000fe200078e00ff */
[----:B------:R-:W-:Y:S01]  /*1760*/  ISETP.GE.AND P5, PT, R24, R189, PT ;  /* 0x000000bd1800720c */ /* 0x000fe20003fa6270 */
[----:B------:R-:W-:Y:S01]  /*1770*/  @!P2 IMAD.IADD R24, R27, 0x1, R13 ;  /* 0x000000011b18a824 */ /* 0x000fe200078e020d */
[----:B------:R-:W-:Y:S01]  /*1780*/  LOP3.LUT R14, R14, 0x38, R5, 0x78, !PT ;  /* 0x000000380e0e7812 */ /* 0x000fe200078e7805 */
[----:B------:R-:W1:Y:S01]  /*1790*/  @!P1 LDC.64 R12, c[0x0][0x380] ;  /* 0x0000e000ff0c9b82 */ /* 0x000e620000000a00 */
[----:B-----5:R-:W-:Y:S01]  /*17a0*/  @!P1 IMAD R17, R17, R10, RZ ;  /* 0x0000000a11119224 */ /* 0x020fe200078e02ff */
[----:B------:R-:W-:-:S02]  /*17b0*/  LOP3.LUT R135, R135, 0x6, RZ, 0xc0, !PT ;  /* 0x0000000687877812 */ /* 0x000fc400078ec0ff */
[----:B------:R-:W-:Y:S01]  /*17c0*/  @!P2 LEA.HI.X R33, R26, R15, R24, 0x1, P0 ;  /* 0x0000000f1a21a211 */ /* 0x000fe200000f0c18 */
[----:B------:R-:W-:Y:S01]  /*17d0*/  @!P1 IMAD R15, R30, R11, R17 ;  /* 0x0000000b1e0f9224 */ /* 0x000fe200078e0211 */
[----:B------:R-:W-:Y:S01]  /*17e0*/  LOP3.LUT R199, R14, 0x1e00, R151, 0xf8, !PT ;  /* 0x00001e000ec77812 */ /* 0x000fe200078ef897 */
[----:B------:R-:W-:Y:S01]  /*17f0*/  @!P1 IMAD.WIDE.U32 R30, R30, R10, R18 ;  /* 0x0000000a1e1e9225 */ /* 0x000fe200078e0012 */
[----:B------:R-:W-:Y:S01]  /*1800*/  SHF.R.S32.HI R17, RZ, 0x1f, R0 ;  /* 0x0000001fff117819 */ /* 0x000fe20000011400 */
[----:B------:R-:W3:Y:S01]  /*1810*/  @!P6 LDC.64 R10, c[0x0][0x3b0] ;  /* 0x0000ec00ff0aeb82 */ /* 0x000ee20000000a00 */
[----:B------:R-:W-:Y:S01]  /*1820*/  LEA R199, R199, UR5, 0x1 ;  /* 0x00000005c7c77c11 */ /* 0x000fe2000f8e08ff */
[----:B------:R-:W-:Y:S01]  /*1830*/  @!P1 IMAD.IADD R24, R31, 0x1, R15 ;  /* 0x000000011f189824 */ /* 0x000fe200078e020f */
[----:B------:R-:W-:Y:S01]  /*1840*/  @!P6 IADD3 R23, P0, PT, R3, 0x40, RZ ;  /* 0x000000400317e810 */ /* 0x000fe20007f1e0ff */
[C---:B------:R-:W-:Y:S01]  /*1850*/  IMAD R195, R17.reuse, UR8, RZ ;  /* 0x0000000811c37c24 */ /* 0x040fe2000f8e02ff */
[----:B------:R-:W-:Y:S01]  /*1860*/  LOP3.LUT R86, R86, R135, RZ, 0xfc, !PT ;  /* 0x0000008756567212 */ /* 0x000fe200078efcff */
[----:B------:R-:W-:Y:S01]  /*1870*/  @!PT LDS RZ, [RZ] ;  /* 0x00000000fffff984 */ /* 0x000fe20000000800 */
[----:B------:R-:W-:Y:S01]  /*1880*/  @!PT LDS RZ, [RZ] ;  /* 0x00000000fffff984 */ /* 0x000fe20000000800 */
[----:B------:R-:W-:Y:S01]  /*1890*/  @!PT LDS RZ, [RZ] ;  /* 0x00000000fffff984 */ /* 0x000fe20000000800 */
[----:B------:R-:W-:Y:S01]  /*18a0*/  @!P2 LDGSTS.E.BYPASS.LTC128B.128 [R199], desc[UR12][R32.64] ;  /* 0x0000000020c7afae */ /* 0x000fe2000b981a0c */
[----:B------:R-:W-:Y:S01]  /*18b0*/  IMAD R17, R17, UR10, RZ ;  /* 0x0000000a11117c24 */ /* 0x000fe2000f8e02ff */
[----:B------:R-:W4:Y:S01]  /*18c0*/  @!P6 LDC.64 R14, c[0x0][0x380] ;  /* 0x0000e000ff0eeb82 */ /* 0x000f220000000a00 */
[----:B------:R-:W-:Y:S01]  /*18d0*/  @!P6 IMAD.X R25, RZ, RZ, UR14, P0 ;  /* 0x0000000eff19ee24 */ /* 0x000fe200080e06ff */
[----:B------:R-:W-:Y:S01]  /*18e0*/  @!P2 LDGSTS.E.BYPASS.LTC128B.128 [R199+0x4000], desc[UR12][R32.64+0x80] ;  /* 0x0400008020c7afae */ /* 0x000fe2000b981a0c */
[----:B------:R-:W-:Y:S01]  /*18f0*/  IMAD R195, R0, UR9, R195 ;  /* 0x0000000900c37c24 */ /* 0x000fe2000f8e02c3 */
[----:B--2---:R-:W-:Y:S01]  /*1900*/  LEA R196, P0, R28, UR6, 0x1 ;  /* 0x000000061cc47c11 */ /* 0x004fe2000f8008ff */
[----:B------:R-:W-:Y:S01]  /*1910*/  IMAD R17, R0, UR11, R17 ;  /* 0x0000000b00117c24 */ /* 0x000fe2000f8e0211 */
[----:B------:R-:W-:Y:S01]  /*1920*/  @!P2 LDGSTS.E.BYPASS.LTC128B.128 [R199+0x8000], desc[UR12][R32.64+0x100] ;  /* 0x0800010020c7afae */ /* 0x000fe2000b981a0c */
[----:B-1----:R-:W-:Y:S01]  /*1930*/  @!P1 LEA R26, P2, R30, R12, 0x1 ;  /* 0x0000000c1e1a9211 */ /* 0x002fe200078408ff */
[----:B------:R-:W-:-:S03]  /*1940*/  IMAD.IADD R195, R29, 0x1, R195 ;  /* 0x000000011dc37824 */ /* 0x000fc600078e02c3 */
[----:B------:R-:W-:Y:S01]  /*1950*/  @!P1 LEA.HI.X R27, R30, R13, R24, 0x1, P2 ;  /* 0x0000000d1e1b9211 */ /* 0x000fe200010f0c18 */
[----:B------:R-:W-:Y:S01]  /*1960*/  @!P6 IMAD.MOV.U32 R24, RZ, RZ, R18 ;  /* 0x000000ffff18e224 */ /* 0x000fe200078e0012 */
[----:B------:R-:W1:Y:S01]  /*1970*/  @!P5 LDC.64 R12, c[0x0][0x3b0] ;  /* 0x0000ec00ff0cdb82 */ /* 0x000e620000000a00 */
[----:B------:R-:W-:Y:S01]  /*1980*/  ISETP.GE.AND P2, PT, R22, R21, PT ;  /* 0x000000151600720c */ /* 0x000fe20003f46270 */
[-C--:B---3--:R-:W-:Y:S01]  /*1990*/  @!P6 IMAD R22, R25, R10.reuse, RZ ;  /* 0x0000000a1916e224 */ /* 0x088fe200078e02ff */
[----:B------:R-:W-:Y:S01]  /*19a0*/  LEA.HI.X R195, R28, UR7, R195, 0x1, P0 ;  /* 0x000000071cc37c11 */ /* 0x000fe200080f0cc3 */
[----:B------:R-:W-:Y:S01]  /*19b0*/  @!P6 IMAD.MOV.U32 R25, RZ, RZ, R19 ;  /* 0x000000ffff19e224 */ /* 0x000fe200078e0013 */
[----:B------:R-:W-:Y:S01]  /*19c0*/  @!P1 LDGSTS.E.BYPASS.LTC128B.128 [R199+0x1000], desc[UR12][R26.64] ;  /* 0x010000001ac79fae */ /* 0x000fe2000b981a0c */
[----:B------:R-:W-:Y:S01]  /*19d0*/  @!P6 IMAD R21, R23, R11, R22 ;  /* 0x0000000b1715e224 */ /* 0x000fe200078e0216 */
[----:B------:R-:W-:Y:S01]  /*19e0*/  @!P5 IADD3 R22, P0, PT, R3, 0x60, RZ ;  /* 0x000000600316d810 */ /* 0x000fe20007f1e0ff */
[----:B------:R-:W-:Y:S01]  /*19f0*/  @!P6 IMAD.WIDE.U32 R24, R23, R10, R24 ;  /* 0x0000000a1718e225 */ /* 0x000fe200078e0018 */
[----:B------:R-:W-:Y:S01]  /*1a00*/  @!P1 LDGSTS.E.BYPASS.LTC128B.128 [R199+0x5000], desc[UR12][R26.64+0x80] ;  /* 0x050000801ac79fae */ /* 0x000fe2000b981a0c */
[----:B------:R-:W2:Y:S01]  /*1a10*/  @!P5 LDC.64 R10, c[0x0][0x380] ;  /* 0x0000e000ff0adb82 */ /* 0x000ea20000000a00 */
[----:B------:R-:W-:Y:S01]  /*1a20*/  SHF.L.U64.HI R3, R6, 0x6, R7 ;  /* 0x0000000606037819 */ /* 0x000fe20000010207 */
[----:B------:R-:W-:Y:S01]  /*1a30*/  @!P5 IMAD.X R23, RZ, RZ, UR14, P0 ;  /* 0x0000000eff17de24 */ /* 0x000fe200080e06ff */
[----:B------:R-:W-:Y:S01]  /*1a40*/  @!P1 LDGSTS.E.BYPASS.LTC128B.128 [R199+0x9000], desc[UR12][R26.64+0x100] ;  /* 0x090001001ac79fae */ /* 0x000fe2000b981a0c */
[----:B------:R-:W-:Y:S01]  /*1a50*/  IADD3 R28, P1, PT, R149, R20, RZ ;  /* 0x00000014951c7210 */ /* 0x000fe20007f3e0ff */
[----:B------:R-:W-:Y:S01]  /*1a60*/  @!P6 IMAD.IADD R20, R25, 0x1, R21 ;  /* 0x000000011914e824 */ /* 0x000fe200078e0215 */
[----:B----4-:R-:W-:Y:S01]  /*1a70*/  @!P6 LEA R14, P0, R24, R14, 0x1 ;  /* 0x0000000e180ee211 */ /* 0x010fe200078008ff */
[----:B------:R-:W3:Y:S01]  /*1a80*/  LDCU.64 UR6, c[0x0][0x390] ;  /* 0x00007200ff0677ac */ /* 0x000ee20008000a00 */
[----:B------:R-:W-:Y:S01]  /*1a90*/  SHF.L.U64.HI R25, R8, 0x6, R9 ;  /* 0x0000000608197819 */ /* 0x000fe20000010209 */
[----:B------:R-:W-:Y:S01]  /*1aa0*/  IMAD.X R29, RZ, RZ, R16, P1 ;  /* 0x000000ffff1d7224 */ /* 0x000fe200008e0610 */
[----:B------:R-:W-:Y:S01]  /*1ab0*/  @!P6 LEA.HI.X R15, R24, R15, R20, 0x1, P0 ;  /* 0x0000000f180fe211 */ /* 0x000fe200000f0c14 */
[----:B------:R-:W-:-:S02]  /*1ac0*/  IMAD R16, R3, R150, RZ ;  /* 0x0000009603107224 */ /* 0x000fc400078e02ff */
[----:B-1----:R-:W-:Y:S02]  /*1ad0*/  @!P5 IMAD R23, R23, R12, RZ ;  /* 0x0000000c1717d224 */ /* 0x002fe400078e02ff */
[----:B------:R-:W-:Y:S01]  /*1ae0*/  IMAD.WIDE.U32 R20, R82, R150, RZ ;  /* 0x0000009652147225 */ /* 0x000fe200078e00ff */
[----:B------:R-:W-:Y:S03]  /*1af0*/  @!P6 LDGSTS.E.BYPASS.LTC128B.128 [R199+0x2000], desc[UR12][R14.64] ;  /* 0x020000000ec7efae */ /* 0x000fe6000b981a0c */
[C---:B------:R-:W-:Y:S01]  /*1b00*/  @!P5 IMAD R13, R22.reuse, R13, R23 ;  /* 0x0000000d160dd224 */ /* 0x040fe200078e0217 */
[----:B------:R-:W-:Y:S01]  /*1b10*/  @!P6 LDGSTS.E.BYPASS.LTC128B.128 [R199+0x6000], desc[UR12][R14.64+0x80] ;  /* 0x060000800ec7efae */ /* 0x000fe2000b981a0c */
[----:B------:R-:W-:Y:S01]  /*1b20*/  @!P5 IMAD.WIDE.U32 R18, R22, R12, R18 ;  /* 0x0000000c1612d225 */ /* 0x000fe200078e0012 */
[----:B------:R-:W-:Y:S02]  /*1b30*/  @!P4 LEA R22, P1, R20, R196, 0x1 ;  /* 0x000000c41416c211 */ /* 0x000fe400078208ff */
[----:B------:R1:W-:Y:S01]  /*1b40*/  @!P6 LDGSTS.E.BYPASS.LTC128B.128 [R199+0xa000], desc[UR12][R14.64+0x100] ;  /* 0x0a0001000ec7efae */ /* 0x0003e2000b981a0c */
[----:B------:R-:W-:-:S02]  /*1b50*/  IMAD.IADD R16, R21, 0x1, R16 ;  /* 0x0000000115107824 */ /* 0x000fc400078e0210 */
[----:B------:R-:W-:-:S03]  /*1b60*/  IMAD.WIDE.U32 R28, R4, R8, R28 ;  /* 0x00000008041c7225 */ /* 0x000fc600078e001c */
[----:B------:R-:W-:Y:S01]  /*1b70*/  @!P4 LEA.HI.X R23, R20, R195, R16, 0x1, P1 ;  /* 0x000000c31417c211 */ /* 0x000fe200008f0c10 */
[----:B------:R-:W-:Y:S01]  /*1b80*/  IMAD R29, R4, R9, R29 ;  /* 0x00000009041d7224 */ /* 0x000fe200078e021d */
[----:B------:R-:W-:Y:S01]  /*1b90*/  @!P3 IADD3 R4, P0, PT, R84, R20, RZ ;  /* 0x000000145404b210 */ /* 0x000fe20007f1e0ff */
[----:B------:R-:W-:Y:S01]  /*1ba0*/  @!P5 IMAD.IADD R13, R19, 0x1, R13 ;  /* 0x00000001130dd824 */ /* 0x000fe200078e020d */
[----:B--2---:R-:W-:Y:S01]  /*1bb0*/  @!P5 LEA R10, P1, R18, R10, 0x1 ;  /* 0x0000000a120ad211 */ /* 0x004fe200078208ff */
[----:B------:R-:W-:-:S03]  /*1bc0*/  IMAD.WIDE.U32 R28, R0, UR10, R28 ;  /* 0x0000000a001c7c25 */ /* 0x000fc6000f8e001c */
[----:B------:R-:W-:Y:S01]  /*1bd0*/  @!P5 LEA.HI.X R11, R18, R11, R13, 0x1, P1 ;  /* 0x0000000b120bd211 */ /* 0x000fe200008f0c0d */
[----:B------:R-:W-:Y:S01]  /*1be0*/  @!P3 IMAD.X R16, R83, 0x1, R16, P0 ;  /* 0x000000015310b824 */ /* 0x000fe200000e0610 */
[----:B------:R-:W-:Y:S01]  /*1bf0*/  @!P3 LEA R20, P0, R4, R196, 0x1 ;  /* 0x000000c40414b211 */ /* 0x000fe200078008ff */
[----:B------:R-:W-:Y:S01]  /*1c00*/  IMAD.SHL.U32 R19, R8, 0x40, RZ ;  /* 0x0000004008137824 */ /* 0x000fe200078e00ff */
[----:B---3--:R-:W-:Y:S01]  /*1c10*/  LEA R194, P1, R28, UR6, 0x1 ;  /* 0x000000061cc27c11 */ /* 0x008fe2000f8208ff */
[----:B------:R-:W-:Y:S01]  /*1c20*/  @!P5 LDGSTS.E.BYPASS.LTC128B.128 [R199+0x3000], desc[UR12][R10.64] ;  /* 0x030000000ac7dfae */ /* 0x000fe2000b981a0c */
[----:B------:R-:W-:Y:S01]  /*1c30*/  @!P3 LEA.HI.X R21, R4, R195, R16, 0x1, P0 ;  /* 0x000000c30415b211 */ /* 0x000fe200000f0c10 */
[----:B------:R-:W-:Y:S02]  /*1c40*/  IMAD.SHL.U32 R0, R5, 0x40, RZ ;  /* 0x0000004005007824 */ /* 0x000fe400078e00ff */
[----:B------:R-:W-:Y:S01]  /*1c50*/  @!P5 LDGSTS.E.BYPASS.LTC128B.128 [R199+0x7000], desc[UR12][R10.64+0x80] ;  /* 0x070000800ac7dfae */ /* 0x000fe2000b981a0c */
[----:B------:R-:W-:-:S02]  /*1c60*/  IMAD.IADD R17, R29, 0x1, R17 ;  /* 0x000000011d117824 */ /* 0x000fc400078e0211 */
[----:B------:R-:W-:Y:S01]  /*1c70*/  IMAD.WIDE.U32 R18, R19, R150, RZ ;  /* 0x0000009613127225 */ /* 0x000fe200078e00ff */
[----:B------:R2:W-:Y:S01]  /*1c80*/  @!P5 LDGSTS.E.BYPASS.LTC128B.128 [R199+0xb000], desc[UR12][R10.64+0x100] ;  /* 0x0b0001000ac7dfae */ /* 0x0005e2000b981a0c */
[----:B------:R-:W-:Y:S02]  /*1c90*/  LOP3.LUT R134, R149, 0x1c0, R0, 0xf8, !PT ;  /* 0x000001c095867812 */ /* 0x000fe400078ef800 */
[----:B------:R-:W-:Y:S01]  /*1ca0*/  IMAD.SHL.U32 R13, R5, 0x20, RZ ;  /* 0x00000020050d7824 */ /* 0x000fe200078e00ff */
[----:B------:R-:W-:Y:S01]  /*1cb0*/  @!P4 LDGSTS.E.BYPASS.LTC128B.128 [R199+0xc000], desc[UR12][R22.64] ;  /* 0x0c00000016c7cfae */ /* 0x000fe2000b981a0c */
[----:B------:R-:W-:Y:S02]  /*1cc0*/  LEA.HI.X R193, R28, UR7, R17, 0x1, P1 ;  /* 0x000000071cc17c11 */ /* 0x000fe400088f0c11 */
[----:B------:R-:W-:Y:S01]  /*1cd0*/  @!P2 LEA R4, P0, R8, R18, 0x5 ;  /* 0x000000120804a211 */ /* 0x000fe200078028ff */
[----:B------:R-:W-:Y:S01]  /*1ce0*/  @!P4 LDGSTS.E.BYPASS.LTC128B.128 [R199+0xe000], desc[UR12][R22.64+0x80] ;  /* 0x0e00008016c7cfae */ /* 0x000fe2000b981a0c */
[----:B-1----:R-:W-:-:S02]  /*1cf0*/  @!P4 LEA R14, P1, R18, R194, 0x1 ;  /* 0x000000c2120ec211 */ /* 0x002fc400078208ff */
[----:B------:R-:W-:Y:S01]  /*1d00*/  LOP3.LUT R81, R134, 0x8, R95, 0x78, !PT ;  /* 0x0000000886517812 */ /* 0x000fe200078e785f */
[----:B------:R-:W-:Y:S01]  /*1d10*/  @!P4 LDGSTS.E.BYPASS.LTC128B.128 [R199+0x10000], desc[UR12][R22.64+0x100] ;  /* 0x1000010016c7cfae */ /* 0x000fe2000b981a0c */
[----:B------:R-:W-:-:S03]  /*1d20*/  LOP3.LUT R188, R0, 0x400, RZ, 0xc0, !PT ;  /* 0x0000040000bc7812 */ /* 0x000fc600078ec0ff */
[----:B------:R-:W-:Y:S04]  /*1d30*/  @!P3 LDGSTS.E.BYPASS.LTC128B.128 [R199+0xd000], desc[UR12][R20.64] ;  /* 0x0d00000014c7bfae */ /* 0x000fe8000b981a0c */
[----:B------:R-:W-:Y:S04]  /*1d40*/  @!P3 LDGSTS.E.BYPASS.LTC128B.128 [R199+0xf000], desc[UR12][R20.64+0x80] ;  /* 0x0f00008014c7bfae */ /* 0x000fe8000b981a0c */
[----:B------:R-:W-:Y:S01]  /*1d50*/  @!P3 LDGSTS.E.BYPASS.LTC128B.128 [R199+0x11000], desc[UR12][R20.64+0x100] ;  /* 0x1100010014c7bfae */ /* 0x000fe2000b981a0c */
[----:B--2---:R-:W-:-:S03]  /*1d60*/  IMAD R11, R25, R150, RZ ;  /* 0x00000096190b7224 */ /* 0x004fc600078e02ff */
[----:B------:R-:W0:Y:S01]  /*1d70*/  LDGDEPBAR ;  /* 0x00000000000079af */ /* 0x000e220000000000 */
[----:B------:R-:W-:Y:S01]  /*1d80*/  LOP3.LUT R10, R0, 0x200, RZ, 0xc0, !PT ;  /* 0x00000200000a7812 */ /* 0x000fe200078ec0ff */
[----:B------:R-:W-:-:S03]  /*1d90*/  IMAD.IADD R12, R19, 0x1, R11 ;  /* 0x00000001130c7824 */ /* 0x000fc600078e020b */
[----:B------:R-:W-:Y:S02]  /*1da0*/  LOP3.LUT R10, R10, 0x7c00, R13, 0xf8, !PT ;  /* 0x00007c000a0a7812 */ /* 0x000fe400078ef80d */
[----:B------:R-:W-:Y:S02]  /*1db0*/  @!P2 LEA.HI.X R8, R8, R12, R9, 0x5, P0 ;  /* 0x0000000c0808a211 */ /* 0x000fe400000f2c09 */
[-C--:B------:R-:W-:Y:S01]  /*1dc0*/  @!P4 LEA.HI.X R15, R18, R193.reuse, R12, 0x1, P1 ;  /* 0x000000c1120fc211 */ /* 0x080fe200008f0c0c */
[----:B------:R-:W-:Y:S01]  /*1dd0*/  IMAD.IADD R10, R81, 0x1, R10 ;  /* 0x00000001510a7824 */ /* 0x000fe200078e020a */
[----:B------:R-:W-:Y:S02]  /*1de0*/  @!P2 LEA R12, P0, R4, R194, 0x1 ;  /* 0x000000c2040ca211 */ /* 0x000fe400078008ff */
[----:B------:R-:W-:Y:S02]  /*1df0*/  LOP3.LUT R9, R134, 0x8, R5, 0x78, !PT ;  /* 0x0000000886097812 */ /* 0x000fe400078e7805 */
[----:B------:R-:W-:Y:S01]  /*1e00*/  @!P2 LEA.HI.X R13, R4, R193, R8, 0x1, P0 ;  /* 0x000000c1040da211 */ /* 0x000fe200000f0c08 */
[----:B------:R-:W-:Y:S01]  /*1e10*/  IMAD.MOV.U32 R4, RZ, RZ, 0x40 ;  /* 0x00000040ff047424 */ /* 0x000fe200078e00ff */
[----:B------:R-:W-:Y:S01]  /*1e20*/  LEA R97, R10, UR5, 0x1 ;  /* 0x000000050a617c11 */ /* 0x000fe2000f8e08ff */
[----:B------:R-:W-:Y:S01]  /*1e30*/  IMAD R188, R9, 0x2, R188 ;  /* 0x0000000209bc7824 */ /* 0x000fe200078e02bc */
[----:B------:R-:W-:-:S03]  /*1e40*/  LOP3.LUT P0, RZ, R5, 0x2, RZ, 0xc0, !PT ;  /* 0x0000000205ff7812 */ /* 0x000fc6000780c0ff */
[----:B------:R-:W-:Y:S01]  /*1e50*/  VIADD R89, R188, UR5 ;  /* 0x00000005bc597c36 */ /* 0x000fe20008000000 */
[----:B------:R-:W-:-:S04]  /*1e60*/  DEPBAR.LE SB0, 0x0 ;  /* 0x000080000000791a */ /* 0x000fc80000000000 */
[----:B------:R-:W-:Y:S01]  /*1e70*/  BAR.SYNC.DEFER_BLOCKING 0x0 ;  /* 0x0000000000007b1d */ /* 0x000fe20000010000 */
[----:B------:R-:W-:-:S05]  /*1e80*/  SEL R80, R80, 0xffffffe0, !P0 ;  /* 0xffffffe050507807 */ /* 0x000fca0004000000 */
[--C-:B------:R-:W-:Y:S02]  /*1e90*/  IMAD.IADD R96, R97, 0x1, R80.reuse ;  /* 0x0000000161607824 */ /* 0x100fe400078e0250 */
[----:B------:R-:W-:Y:S01]  /*1ea0*/  IMAD.IADD R91, R89, 0x1, R80 ;  /* 0x00000001595b7824 */ /* 0x000fe200078e0250 */
[----:B------:R-:W-:Y:S01]  /*1eb0*/  @!PT LDS RZ, [RZ] ;  /* 0x00000000fffff984 */ /* 0x000fe20000000800 */
[----:B------:R-:W-:Y:S01]  /*1ec0*/  @!PT LDS RZ, [RZ] ;  /* 0x00000000fffff984 */ /* 0x000fe20000000800 */
[----:B------:R-:W-:Y:S01]  /*1ed0*/  @!PT LDS RZ, [RZ] ;  /* 0x00000000fffff984 */ /* 0x000fe20000000800 */
[----:B------:R-:W-:Y:S04]  /*1ee0*/  @!P4 LDGSTS.E.BYPASS.LTC128B.128 [R199+0x12000], desc[UR12][R14.64] ;  /* 0x120000000ec7cfae */ /* 0x000fe8000b981a0c */
[----:B------:R-:W-:Y:S04]  /*1ef0*/  @!P4 LDGSTS.E.BYPASS.LTC128B.128 [R199+0x14000], desc[UR12][R14.64+0x80] ;  /* 0x140000800ec7cfae */ /* 0x000fe8000b981a0c */
[----:B------:R-:W-:Y:S04]  /*1f00*/  @!P4 LDGSTS.E.BYPASS.LTC128B.128 [R199+0x16000], desc[UR12][R14.64+0x100] ;  /* 0x160001000ec7cfae */ /* 0x000fe8000b981a0c */
        /* <DEDUP_REMOVED lines=11> */
[----:B------:R1:W-:Y:S01]  /*1fc0*/  @!P2 LDGSTS.E.BYPASS.LTC128B.128 [R199+0x17000], desc[UR12][R12.64+0x100] ;  /* 0x170001000cc7afae */ /* 0x0003e2000b981a0c */
[----:B------:R-:W-:-:S03]  /*1fd0*/  LOP3.LUT P2, RZ, R5, 0x4, RZ, 0xc0, !PT ;  /* 0x0000000405ff7812 */ /* 0x000fc6000784c0ff */
[----:B------:R-:W-:Y:S01]  /*1fe0*/  LDSM.16.M88.4 R52, [R97] ;  /* 0x000000006134783b */ /* 0x000fe20000000200 */
[----:B------:R-:W-:-:S03]  /*1ff0*/  SEL R4, R4, 0xffffffc0, !P2 ;  /* 0xffffffc004047807 */ /* 0x000fc60005000000 */
[----:B------:R-:W2:Y:S02]  /*2000*/  LDSM.16.M88.4 R24, [R188+UR5+0xc000] ;  /* 0x00c00005bc18783b */ /* 0x000ea40008000200 */
[--C-:B------:R-:W-:Y:S02]  /*2010*/  IMAD.IADD R93, R97, 0x1, R4.reuse ;  /* 0x00000001615d7824 */ /* 0x100fe400078e0204 */
[----:B------:R-:W3:Y:S01]  /*2020*/  LDSM.16.M88.4 R16, [R188+UR5+0xc800] ;  /* 0x00c80005bc10783b */ /* 0x000ee20008000200 */
[----:B------:R-:W-:Y:S02]  /*2030*/  IMAD.IADD R89, R89, 0x1, R4 ;  /* 0x0000000159597824 */ /* 0x000fe400078e0204 */
[C---:B------:R-:W-:Y:S01]  /*2040*/  IMAD.IADD R92, R80.reuse, 0x1, R93 ;  /* 0x00000001505c7824 */ /* 0x040fe200078e025d */
[----:B------:R-:W4:Y:S01]  /*2050*/  LDSM.16.M88.4 R60, [R188+UR5+0xd000] ;  /* 0x00d00005bc3c783b */ /* 0x000f220008000200 */
[----:B------:R-:W-:-:S03]  /*2060*/  IMAD.IADD R87, R80, 0x1, R89 ;  /* 0x0000000150577824 */ /* 0x000fc600078e0259 */
[----:B------:R-:W5:Y:S04]  /*2070*/  LDSM.16.M88.4 R32, [R188+UR5+0xd800] ;  /* 0x00d80005bc20783b */ /* 0x000f680008000200 */
[----:B------:R-:W-:Y:S04]  /*2080*/  LDSM.16.M88.4 R8, [R96] ;  /* 0x000000006008783b */ /* 0x000fe80000000200 */
[----:B------:R-:W5:Y:S04]  /*2090*/  LDSM.16.M88.4 R36, [R91+0xc000] ;  /* 0x00c000005b24783b */ /* 0x000f680000000200 */
[----:B-1----:R-:W1:Y:S04]  /*20a0*/  LDSM.16.M88.4 R12, [R91+0xc800] ;  /* 0x00c800005b0c783b */ /* 0x002e680000000200 */
[----:B------:R-:W1:Y:S04]  /*20b0*/  LDSM.16.M88.4 R76, [R91+0xd000] ;  /* 0x00d000005b4c783b */ /* 0x000e680000000200 */
[----:B------:R-:W1:Y:S04]  /*20c0*/  LDSM.16.M88.4 R48, [R91+0xd800] ;  /* 0x00d800005b30783b */ /* 0x000e680000000200 */
[----:B------:R-:W-:Y:S01]  /*20d0*/  LDSM.16.M88.4 R40, [R89+0xc000] ;  /* 0x00c000005928783b */ /* 0x000fe20000000200 */
[C---:B--2---:R-:W-:Y:S03]  /*20e0*/  HMMA.16816.F32 R28, R52.reuse, R24, RZ ;  /* 0x00000018341c723c */ /* 0x044fe600000018ff */
[----:B------:R-:W-:Y:S04]  /*20f0*/  LDSM.16.M88.4 R72, [R89+0xc800] ;  /* 0x00c800005948783b */ /* 0x000fe80000000200 */
[----:B------:R-:W-:Y:S01]  /*2100*/  LDSM.16.M88.4 R68, [R89+0xd000] ;  /* 0x00d000005944783b */ /* 0x000fe20000000200 */
[C---:B---3--:R-:W-:Y:S03]  /*2110*/  HMMA.16816.F32 R20, R52.reuse, R16, RZ ;  /* 0x000000103414723c */ /* 0x048fe600000018ff */
[----:B------:R-:W-:Y:S04]  /*2120*/  LDSM.16.M88.4 R44, [R89+0xd800] ;  /* 0x00d80000592c783b */ /* 0x000fe80000000200 */
[----:B------:R-:W0:Y:S01]  /*2130*/  LDGDEPBAR ;  /* 0x00000000000079af */ /* 0x000e220000000000 */
[C---:B----4-:R-:W-:Y:S08]  /*2140*/  HMMA.16816.F32 R64, R52.reuse, R60, RZ ;  /* 0x0000003c3440723c */ /* 0x050ff000000018ff */
[C---:B------:R-:W-:Y:S08]  /*2150*/  HMMA.16816.F32 R24, R52.reuse, R26, RZ ;  /* 0x0000001a3418723c */ /* 0x040ff000000018ff */
[C---:B------:R-:W-:Y:S08]  /*2160*/  HMMA.16816.F32 R16, R52.reuse, R18, RZ ;  /* 0x000000123410723c */ /* 0x040ff000000018ff */
[C---:B------:R-:W-:Y:S08]  /*2170*/  HMMA.16816.F32 R60, R52.reuse, R62, RZ ;  /* 0x0000003e343c723c */ /* 0x040ff000000018ff */
[C---:B-----5:R-:W-:Y:S08]  /*2180*/  HMMA.16816.F32 R56, R52.reuse, R32, RZ ;  /* 0x000000203438723c */ /* 0x060ff000000018ff */
[----:B------:R-:W-:Y:S01]  /*2190*/  HMMA.16816.F32 R52, R52, R34, RZ ;  /* 0x000000223434723c */ /* 0x000fe200000018ff */
[----:B------:R-:W2:Y:S07]  /*21a0*/  LDSM.16.M88.4 R32, [R93] ;  /* 0x000000005d20783b */ /* 0x000eae0000000200 */
[C---:B------:R-:W-:Y:S08]  /*21b0*/  HMMA.16816.F32 R28, R8.reuse, R36, R28 ;  /* 0x00000024081c723c */ /* 0x040ff0000000181c */
[C---:B------:R-:W-:Y:S01]  /*21c0*/  HMMA.16816.F32 R24, R8.reuse, R38, R24 ;  /* 0x000000260818723c */ /* 0x040fe20000001818 */
[----:B------:R-:W-:Y:S07]  /*21d0*/  LDSM.16.M88.4 R36, [R92] ;  /* 0x000000005c24783b */ /* 0x000fee0000000200 */
[C---:B-1----:R-:W-:Y:S08]  /*21e0*/  HMMA.16816.F32 R20, R8.reuse, R12, R20 ;  /* 0x0000000c0814723c */ /* 0x042ff00000001814 */
[C---:B------:R-:W-:Y:S01]  /*21f0*/  HMMA.16816.F32 R16, R8.reuse, R14, R16 ;  /* 0x0000000e0810723c */ /* 0x040fe20000001810 */
[----:B------:R-:W1:Y:S07]  /*2200*/  LDSM.16.M88.4 R12, [R87+0xc000] ;  /* 0x00c00000570c783b */ /* 0x000e6e0000000200 */
[C---:B------:R-:W-:Y:S08]  /*2210*/  HMMA.16816.F32 R64, R8.reuse, R76, R64 ;  /* 0x0000004c0840723c */ /* 0x040ff00000001840 */
[C---:B------:R-:W-:Y:S01]  /*2220*/  HMMA.16816.F32 R60, R8.reuse, R78, R60 ;  /* 0x0000004e083c723c */ /* 0x040fe2000000183c */
[----:B------:R-:W-:Y:S07]  /*2230*/  LDSM.16.M88.4 R76, [R92+0x4000] ;  /* 0x004000005c4c783b */ /* 0x000fee0000000200 */
[C---:B------:R-:W-:Y:S08]  /*2240*/  HMMA.16816.F32 R56, R8.reuse, R48, R56 ;  /* 0x000000300838723c */ /* 0x040ff00000001838 */
[----:B------:R-:W-:Y:S01]  /*2250*/  HMMA.16816.F32 R52, R8, R50, R52 ;  /* 0x000000320834723c */ /* 0x000fe20000001834 */
[----:B------:R-:W3:Y:S04]  /*2260*/  LDSM.16.M88.4 R8, [R87+0xc800] ;  /* 0x00c800005708783b */ /* 0x000ee80000000200 */
[----:B------:R-:W-:Y:S03]  /*2270*/  LDSM.16.M88.4 R48, [R87+0xd800] ;  /* 0x00d800005730783b */ /* 0x000fe60000000200 */
[C---:B--2---:R-:W-:Y:S08]  /*2280*/  HMMA.16816.F32 R28, R32.reuse, R40, R28 ;  /* 0x00000028201c723c */ /* 0x044ff0000000181c */
[C---:B------:R-:W-:Y:S01]  /*2290*/  HMMA.16816.F32 R24, R32.reuse, R42, R24 ;  /* 0x0000002a2018723c */ /* 0x040fe20000001818 */
[----:B------:R-:W2:Y:S07]  /*22a0*/  LDSM.16.M88.4 R40, [R87+0xd000] ;  /* 0x00d000005728783b */ /* 0x000eae0000000200 */
[C---:B------:R-:W-:Y:S08]  /*22b0*/  HMMA.16816.F32 R20, R32.reuse, R72, R20 ;  /* 0x000000482014723c */ /* 0x040ff00000001814 */
[C---:B------:R-:W-:Y:S01]  /*22c0*/  HMMA.16816.F32 R16, R32.reuse, R74, R16 ;  /* 0x0000004a2010723c */ /* 0x040fe20000001810 */
[----:B------:R-:W-:Y:S07]  /*22d0*/  LDSM.16.M88.4 R72, [R91+0xf800] ;  /* 0x00f800005b48783b */ /* 0x000fee0000000200 */
        /* <DEDUP_REMOVED lines=9> */
[----:B------:R-:W1:Y:S07]  /*2370*/  LDSM.16.M88.4 R12, [R188+UR5+0xe000] ;  /* 0x00e00005bc0c783b */ /* 0x000e6e0008000200 */
[C---:B---3--:R-:W-:Y:S08]  /*2380*/  HMMA.16816.F32 R20, R36.reuse, R8, R20 ;  /* 0x000000082414723c */ /* 0x048ff00000001814 */
[C---:B------:R-:W-:Y:S01]  /*2390*/  HMMA.16816.F32 R16, R36.reuse, R10, R16 ;  /* 0x0000000a2410723c */ /* 0x040fe20000001810 */
[----:B------:R-:W3:Y:S07]  /*23a0*/  LDSM.16.M88.4 R8, [R188+UR5+0xe800] ;  /* 0x00e80005bc08783b */ /* 0x000eee0008000200 */
[C---:B--2---:R-:W-:Y:S08]  /*23b0*/  HMMA.16816.F32 R64, R36.reuse, R40, R64 ;  /* 0x000000282440723c */ /* 0x044ff00000001840 */
[C---:B------:R-:W-:Y:S01]  /*23c0*/  HMMA.16816.F32 R60, R36.reuse, R42, R60 ;  /* 0x0000002a243c723c */ /* 0x040fe2000000183c */
[----:B------:R-:W2:Y:S07]  /*23d0*/  LDSM.16.M88.4 R40, [R188+UR5+0xf800] ;  /* 0x00f80005bc28783b */ /* 0x000eae0008000200 */
[C---:B------:R-:W-:Y:S08]  /*23e0*/  HMMA.16816.F32 R56, R36.reuse, R48, R56 ;  /* 0x000000302438723c */ /* 0x040ff00000001838 */
[----:B------:R-:W-:Y:S01]  /*23f0*/  HMMA.16816.F32 R52, R36, R50, R52 ;  /* 0x000000322434723c */ /* 0x000fe20000001834 */
[----:B------:R-:W4:Y:S04]  /*2400*/  LDSM.16.M88.4 R36, [R91+0xe000] ;  /* 0x00e000005b24783b */ /* 0x000f280000000200 */
[----:B------:R-:W-:Y:S03]  /*2410*/  LDSM.16.M88.4 R48, [R89+0xe000] ;  /* 0x00e000005930783b */ /* 0x000fe60000000200 */
[C---:B-1----:R-:W-:Y:S08]  /*2420*/  HMMA.16816.F32 R28, R32.reuse, R12, R28 ;  /* 0x0000000c201c723c */ /* 0x042ff0000000181c */
[C---:B------:R-:W-:Y:S01]  /*2430*/  HMMA.16816.F32 R24, R32.reuse, R14, R24 ;  /* 0x0000000e2018723c */ /* 0x040fe20000001818 */
[----:B------:R-:W1:Y:S07]  /*2440*/  LDSM.16.M88.4 R12, [R91+0xe800] ;  /* 0x00e800005b0c783b */ /* 0x000e6e0000000200 */
[C---:B---3--:R-:W-:Y:S08]  /*2450*/  HMMA.16816.F32 R20, R32.reuse, R8, R20 ;  /* 0x000000082014723c */ /* 0x048ff00000001814 */
[C---:B------:R-:W-:Y:S01]  /*2460*/  HMMA.16816.F32 R16, R32.reuse, R10, R16 ;  /* 0x0000000a2010723c */ /* 0x040fe20000001810 */
[----:B------:R-:W3:Y:S07]  /*2470*/  LDSM.16.M88.4 R8, [R91+0xf000] ;  /* 0x00f000005b08783b */ /* 0x000eee0000000200 */
[C---:B------:R-:W-:Y:S08]  /*2480*/  HMMA.16816.F32 R64, R32.reuse, R44, R64 ;  /* 0x0000002c2040723c */ /* 0x040ff00000001840 */
[C---:B------:R-:W-:Y:S01]  /*2490*/  HMMA.16816.F32 R60, R32.reuse, R46, R60 ;  /* 0x0000002e203c723c */ /* 0x040fe2000000183c */
[----:B------:R-:W-:Y:S07]  /*24a0*/  LDSM.16.M88.4 R44, [R89+0xe800] ;  /* 0x00e80000592c783b */ /* 0x000fee0000000200 */
[C---:B--2---:R-:W-:Y:S08]  /*24b0*/  HMMA.16816.F32 R56, R32.reuse, R40, R56 ;  /* 0x000000282038723c */ /* 0x044ff00000001838 */
[----:B------:R-:W-:Y:S01]  /*24c0*/  HMMA.16816.F32 R52, R32, R42, R52 ;  /* 0x0000002a2034723c */ /* 0x000fe20000001834 */
[----:B------:R-:W2:Y:S04]  /*24d0*/  LDSM.16.M88.4 R32, [R93+0x4000] ;  /* 0x004000005d20783b */ /* 0x000ea80000000200 */
[----:B------:R-:W5:Y:S03]  /*24e0*/  LDSM.16.M88.4 R40, [R89+0xf000] ;  /* 0x00f000005928783b */ /* 0x000f660000000200 */
        /* <DEDUP_REMOVED lines=11> */
[----:B------:R-:W3:Y:S04]  /*25a0*/  LDSM.16.M88.4 R68, [R87+0xf800] ;  /* 0x00f800005744783b */ /* 0x000ee80000000200 */
[----:B------:R-:W3:Y:S03]  /*25b0*/  LDSM.16.M88.4 R72, [R87+0xf000] ;  /* 0x00f000005748783b */ /* 0x000ee60000000200 */
[C---:B--2---:R-:W-:Y:S08]  /*25c0*/  HMMA.16816.F32 R28, R32.reuse, R48, R28 ;  /* 0x00000030201c723c */ /* 0x044ff0000000181c */
[C---:B------:R-:W-:Y:S01]  /*25d0*/  HMMA.16816.F32 R24, R32.reuse, R50, R24 ;  /* 0x000000322018723c */ /* 0x040fe20000001818 */
[----:B------:R-:W-:Y:S07]  /*25e0*/  LDSM.16.M88.4 R48, [R97+0x8000] ;  /* 0x008000006130783b */ /* 0x000fee0000000200 */
[C---:B------:R-:W-:Y:S08]  /*25f0*/  HMMA.16816.F32 R20, R32.reuse, R44, R20 ;  /* 0x0000002c2014723c */ /* 0x040ff00000001814 */
[C---:B------:R-:W-:Y:S01]  /*2600*/  HMMA.16816.F32 R16, R32.reuse, R46, R16 ;  /* 0x0000002e2010723c */ /* 0x040fe20000001810 */
[----:B------:R-:W2:Y:S07]  /*2610*/  LDSM.16.M88.4 R44, [R188+UR5+0x10000] ;  /* 0x01000005bc2c783b */ /* 0x000eae0008000200 */
[C---:B-----5:R-:W-:Y:S08]  /*2620*/  HMMA.16816.F32 R64, R32.reuse, R40, R64 ;  /* 0x000000282040723c */ /* 0x060ff00000001840 */
[C---:B------:R-:W-:Y:S01]  /*2630*/  HMMA.16816.F32 R60, R32.reuse, R42, R60 ;  /* 0x0000002a203c723c */ /* 0x040fe2000000183c */
[----:B------:R-:W-:Y:S07]  /*2640*/  LDSM.16.M88.4 R40, [R188+UR5+0x10800] ;  /* 0x01080005bc28783b */ /* 0x000fee0008000200 */
[C---:B----4-:R-:W-:Y:S08]  /*2650*/  HMMA.16816.F32 R56, R32.reuse, R36, R56 ;  /* 0x000000242038723c */ /* 0x050ff00000001838 */
[----:B------:R-:W-:Y:S01]  /*2660*/  HMMA.16816.F32 R52, R32, R38, R52 ;  /* 0x000000262034723c */ /* 0x000fe20000001834 */
[----:B------:R-:W4:Y:S04]  /*2670*/  LDSM.16.M88.4 R36, [R188+UR5+0x11000] ;  /* 0x01100005bc24783b */ /* 0x000f280008000200 */
[----:B------:R-:W5:Y:S03]  /*2680*/  LDSM.16.M88.4 R32, [R188+UR5+0x11800] ;  /* 0x01180005bc20783b */ /* 0x000f660008000200 */
[C---:B-1----:R-:W-:Y:S08]  /*2690*/  HMMA.16816.F32 R28, R76.reuse, R12, R28 ;  /* 0x0000000c4c1c723c */ /* 0x042ff0000000181c */
[C---:B------:R-:W-:Y:S01]  /*26a0*/  HMMA.16816.F32 R24, R76.reuse, R14, R24 ;  /* 0x0000000e4c18723c */ /* 0x040fe20000001818 */
[----:B------:R-:W-:Y:S07]  /*26b0*/  LDSM.16.M88.4 R12, [R96+0x8000] ;  /* 0x00800000600c783b */ /* 0x000fee0000000200 */
[C---:B---3--:R-:W-:Y:S08]  /*26c0*/  HMMA.16816.F32 R20, R76.reuse, R8, R20 ;  /* 0x000000084c14723c */ /* 0x048ff00000001814 */
[C---:B------:R-:W-:Y:S01]  /*26d0*/  HMMA.16816.F32 R16, R76.reuse, R10, R16 ;  /* 0x0000000a4c10723c */ /* 0x040fe20000001810 */
[----:B------:R-:W1:Y:S07]  /*26e0*/  LDSM.16.M88.4 R8, [R91+0x10000] ;  /* 0x010000005b08783b */ /* 0x000e6e0000000200 */
[C---:B------:R-:W-:Y:S08]  /*26f0*/  HMMA.16816.F32 R56, R76.reuse, R68, R56 ;  /* 0x000000444c38723c */ /* 0x040ff00000001838 */
[C---:B------:R-:W-:Y:S08]  /*2700*/  HMMA.16816.F32 R64, R76.reuse, R72, R64 ;  /* 0x000000484c40723c */ /* 0x040ff00000001840 */
[C---:B------:R-:W-:Y:S01]  /*2710*/  HMMA.16816.F32 R60, R76.reuse, R74, R60 ;  /* 0x0000004a4c3c723c */ /* 0x040fe2000000183c */
[----:B------:R-:W3:Y:S07]  /*2720*/  LDSM.16.M88.4 R72, [R91+0x11000] ;  /* 0x011000005b48783b */ /* 0x000eee0000000200 */
[----:B------:R-:W-:Y:S01]  /*2730*/  HMMA.16816.F32 R68, R76, R70, R52 ;  /* 0x000000464c44723c */ /* 0x000fe20000001834 */
[----:B------:R-:W3:Y:S04]  /*2740*/  LDSM.16.M88.4 R52, [R91+0x10800] ;  /* 0x010800005b34783b */ /* 0x000ee80000000200 */
[----:B------:R-:W-:Y:S03]  /*2750*/  LDSM.16.M88.4 R76, [R87+0x10000] ;  /* 0x01000000574c783b */ /* 0x000fe60000000200 */
[C---:B--2---:R-:W-:Y:S08]  /*2760*/  HMMA.16816.F32 R28, R48.reuse, R44, R28 ;  /* 0x0000002c301c723c */ /* 0x044ff0000000181c */
[C---:B------:R-:W-:Y:S01]  /*2770*/  HMMA.16816.F32 R24, R48.reuse, R46, R24 ;  /* 0x0000002e3018723c */ /* 0x040fe20000001818 */
[----:B------:R-:W2:Y:S07]  /*2780*/  LDSM.16.M88.4 R44, [R91+0x11800] ;  /* 0x011800005b2c783b */ /* 0x000eae0000000200 */
[C---:B----4-:R-:W-:Y:S08]  /*2790*/  HMMA.16816.F32 R64, R48.reuse, R36, R64 ;  /* 0x000000243040723c */ /* 0x050ff00000001840 */
[C---:B------:R-:W-:Y:S01]  /*27a0*/  HMMA.16816.F32 R60, R48.reuse, R38, R60 ;  /* 0x00000026303c723c */ /* 0x040fe2000000183c */
[----:B------:R-:W-:Y:S07]  /*27b0*/  LDSM.16.M88.4 R36, [R93+0x8000] ;  /* 0x008000005d24783b */ /* 0x000fee0000000200 */
[C---:B-----5:R-:W-:Y:S08]  /*27c0*/  HMMA.16816.F32 R56, R48.reuse, R32, R56 ;  /* 0x000000203038723c */ /* 0x060ff00000001838 */
[----:B------:R-:W-:Y:S01]  /*27d0*/  HMMA.16816.F32 R68, R48, R34, R68 ;  /* 0x000000223044723c */ /* 0x000fe20000001844 */
[----:B------:R-:W4:Y:S07]  /*27e0*/  LDSM.16.M88.4 R32, [R89+0x10000] ;  /* 0x010000005920783b */ /* 0x000f2e0000000200 */
[C---:B-1----:R-:W-:Y:S08]  /*27f0*/  HMMA.16816.F32 R28, R12.reuse, R8, R28 ;  /* 0x000000080c1c723c */ /* 0x042ff0000000181c */
[----:B------:R-:W-:Y:S01]  /*2800*/  HMMA.16816.F32 R24, R12, R10, R24 ;  /* 0x0000000a0c18723c */ /* 0x000fe20000001818 */
[----:B------:R-:W1:Y:S07]  /*2810*/  LDSM.16.M88.4 R8, [R89+0x10800] ;  /* 0x010800005908783b */ /* 0x000e6e0000000200 */
[C---:B------:R-:W-:Y:S08]  /*2820*/  HMMA.16816.F32 R20, R48.reuse, R40, R20 ;  /* 0x000000283014723c */ /* 0x040ff00000001814 */
[----:B------:R-:W-:Y:S01]  /*2830*/  HMMA.16816.F32 R16, R48, R42, R16 ;  /* 0x0000002a3010723c */ /* 0x000fe20000001810 */
[----:B------:R-:W5:Y:S04]  /*2840*/  LDSM.16.M88.4 R40, [R89+0x11000] ;  /* 0x011000005928783b */ /* 0x000f680000000200 */
[----:B------:R-:W-:Y:S03]  /*2850*/  LDSM.16.M88.4 R48, [R92+0x8000] ;  /* 0x008000005c30783b */ /* 0x000fe60000000200 */
[C---:B---3--:R-:W-:Y:S08]  /*2860*/  HMMA.16816.F32 R64, R12.reuse, R72, R64 ;  /* 0x000000480c40723c */ /* 0x048ff00000001840 */
[C---:B------:R-:W-:Y:S08]  /*2870*/  HMMA.16816.F32 R20, R12.reuse, R52, R20 ;  /* 0x000000340c14723c */ /* 0x040ff00000001814 */
[C---:B------:R-:W-:Y:S01]  /*2880*/  HMMA.16816.F32 R16, R12.reuse, R54, R16 ;  /* 0x000000360c10723c */ /* 0x040fe20000001810 */
[----:B------:R-:W3:Y:S07]  /*2890*/  LDSM.16.M88.4 R52, [R89+0x11800] ;  /* 0x011800005934783b */ /* 0x000eee0000000200 */
[C---:B------:R-:W-:Y:S01]  /*28a0*/  HMMA.16816.F32 R60, R12.reuse, R74, R60 ;  /* 0x0000004a0c3c723c */ /* 0x040fe2000000183c */
[----:B------:R-:W3:Y:S07]  /*28b0*/  LDSM.16.M88.4 R72, [R87+0x10800] ;  /* 0x010800005748783b */ /* 0x000eee0000000200 */
[C---:B--2---:R-:W-:Y:S08]  /*28c0*/  HMMA.16816.F32 R56, R12.reuse, R44, R56 ;  /* 0x0000002c0c38723c */ /* 0x044ff00000001838 */
[----:B------:R-:W-:Y:S01]  /*28d0*/  HMMA.16816.F32 R68, R12, R46, R68 ;  /* 0x0000002e0c44723c */ /* 0x000fe20000001844 */
[----:B------:R-:W2:Y:S07]  /*28e0*/  LDSM.16.M88.4 R12, [R87+0x11000] ;  /* 0x01100000570c783b */ /* 0x000eae0000000200 */
[C---:B----4-:R-:W-:Y:S08]  /*28f0*/  HMMA.16816.F32 R28, R36.reuse, R32, R28 ;  /* 0x00000020241c723c */ /* 0x050ff0000000181c */
[C---:B------:R-:W-:Y:S08]  /*2900*/  HMMA.16816.F32 R24, R36.reuse, R34, R24 ;  /* 0x000000222418723c */ /* 0x040ff00000001818 */
[----:B-1----:R-:W-:Y:S01]  /*2910*/  HMMA.16816.F32 R32, R36, R8, R20 ;  /* 0x000000082420723c */ /* 0x002fe20000001814 */
[----:B------:R-:W1:Y:S01]  /*2920*/  LDSM.16.M88.4 R20, [R87+0x11800] ;  /* 0x011800005714783b */ /* 0x000e620000000200 */
[----:B------:R-:W-:Y:S01]  /*2930*/  SHF.R.U32.HI R8, RZ, 0x2, R5 ;  /* 0x00000002ff087819 */ /* 0x000fe20000011605 */
[----:B------:R-:W-:-:S04]  /*2940*/  DEPBAR.LE SB0, 0x0 ;  /* 0x000080000000791a */ /* 0x000fc80000000000 */
[----:B------:R-:W-:Y:S01]  /*2950*/  LOP3.LUT R9, R95, 0x1f0, RZ, 0xc0, !PT ;  /* 0x000001f05f097812 */ /* 0x000fe200078ec0ff */
[C---:B-----5:R-:W-:Y:S01]  /*2960*/  HMMA.16816.F32 R64, R36.reuse, R40, R64 ;  /* 0x000000282440723c */ /* 0x060fe20000001840 */
[----:B------:R-:W-:Y:S01]  /*2970*/  LOP3.LUT R8, R8, 0x7, RZ, 0xc0, !PT ;  /* 0x0000000708087812 */ /* 0x000fe200078ec0ff */
[C---:B------:R-:W-:Y:S02]  /*2980*/  VIADD R41, R86.reuse, 0x8 ;  /* 0x0000000856297836 */ /* 0x040fe40000000000 */
[----:B------:R-:W-:Y:S01]  /*2990*/  VIADD R40, R86, 0x9 ;  /* 0x0000000956287836 */ /* 0x000fe20000000000 */
[----:B------:R-:W-:Y:S01]  /*29a0*/  IADD3 R9, PT, PT, R8, UR4, R9 ;  /* 0x0000000408097c10 */ /* 0x000fe2000fffe009 */
[C---:B------:R-:W-:Y:S02]  /*29b0*/  VIADD R8, R86.reuse, 0x39 ;  /* 0x0000003956087836 */ /* 0x040fe40000000000 */
[----:B------:R-:W-:Y:S01]  /*29c0*/  HMMA.16816.F32 R16, R36, R10, R16 ;  /* 0x0000000a2410723c */ /* 0x000fe20000001810 */
[C---:B------:R-:W-:Y:S01]  /*29d0*/  IADD3 R90, PT, PT, R9.reuse, 0x1, R90 ;  /* 0x00000001095a7810 */ /* 0x040fe20007ffe05a */
[----:B------:R-:W-:Y:S01]  /*29e0*/  VIADD R10, R86, 0x38 ;  /* 0x00000038560a7836 */ /* 0x000fe20000000000 */
[----:B------:R-:W-:-:S02]  /*29f0*/  IADD3 R192, PT, PT, R9, R85, -R88 ;  /* 0x0000005509c07210 */ /* 0x000fc40007ffe858 */
[----:B------:R-:W-:Y:S02]  /*2a00*/  VIMNMX R191, PT, PT, R90, R85, PT ;  /* 0x000000555abf7248 */ /* 0x000fe40003fe0100 */
[----:B------:R-:W-:Y:S01]  /*2a10*/  ISETP.GT.AND P4, PT, R192, R86, PT ;  /* 0x00000056c000720c */ /* 0x000fe20003f84270 */
[C---:B------:R-:W-:Y:S01]  /*2a20*/  HMMA.16816.F32 R60, R36.reuse, R42, R60 ;  /* 0x0000002a243c723c */ /* 0x040fe2000000183c */
[----:B------:R-:W-:Y:S01]  /*2a30*/  VIADD R42, R86, 0x1 ;  /* 0x00000001562a7836 */ /* 0x000fe20000000000 */
[C---:B------:R-:W-:Y:S01]  /*2a40*/  ISETP.GT.AND P1, PT, R192.reuse, R41, PT ;  /* 0x00000029c000720c */ /* 0x040fe20003f24270 */
[----:B------:R-:W-:Y:S01]  /*2a50*/  VIADD R133, R192, 0x8 ;  /* 0x00000008c0857836 */ /* 0x000fe20000000000 */
[-C--:B------:R-:W-:Y:S02]  /*2a60*/  ISETP.GE.AND P6, PT, R86, R191.reuse, PT ;  /* 0x000000bf5600720c */ /* 0x080fe40003fc6270 */
[----:B------:R-:W-:Y:S02]  /*2a70*/  ISETP.GT.AND P3, PT, R192, R42, PT ;  /* 0x0000002ac000720c */ /* 0x000fe40003f64270 */
[----:B---3--:R-:W-:Y:S01]  /*2a80*/  HMMA.16816.F32 R68, R36, R54, R68 ;  /* 0x000000362444723c */ /* 0x008fe20000001844 */
[----:B------:R-:W-:-:S02]  /*2a90*/  ISETP.GE.AND P5, PT, R42, R191, PT ;  /* 0x000000bf2a00720c */ /* 0x000fc40003fa6270 */
[----:B------:R-:W-:-:S05]  /*2aa0*/  VIADDMNMX R190, R90, 0x8, R85, PT ;  /* 0x000000085abe7846 */ /* 0x000fca0003800155 */
[C---:B------:R-:W-:Y:S08]  /*2ab0*/  HMMA.16816.F32 R28, R48.reuse, R76, R28 ;  /* 0x0000004c301c723c */ /* 0x040ff0000000181c */
[----:B------:R-:W-:Y:S08]  /*2ac0*/  HMMA.16816.F32 R24, R48, R78, R24 ;  /* 0x0000004e3018723c */ /* 0x000ff00000001818 */
[----:B------:R-:W-:Y:S01]  /*2ad0*/  HMMA.16816.F32 R56, R36, R52, R56 ;  /* 0x000000342438723c */ /* 0x000fe20000001838 */
[----:B------:R-:W-:-:S02]  /*2ae0*/  VIADD R36, R86, 0x11 ;  /* 0x0000001156247836 */ /* 0x000fc40000000000 */
[----:B------:R-:W-:Y:S01]  /*2af0*/  FSEL R28, R28, -INF , !P4 ;  /* 0xff8000001c1c7808 */ /* 0x000fe20006000000 */
[----:B------:R-:W-:Y:S01]  /*2b00*/  VIADD R38, R86, 0x10 ;  /* 0x0000001056267836 */ /* 0x000fe20000000000 */
[----:B------:R-:W-:Y:S02]  /*2b10*/  FSEL R29, R29, -INF , !P3 ;  /* 0xff8000001d1d7808 */ /* 0x000fe40005800000 */
[----:B------:R-:W-:Y:S01]  /*2b20*/  ISETP.GT.AND P4, PT, R192, R40, PT ;  /* 0x00000028c000720c */ /* 0x000fe20003f84270 */
[----:B------:R-:W-:Y:S01]  /*2b30*/  HMMA.16816.F32 R32, R48, R72, R32 ;  /* 0x000000483020723c */ /* 0x000fe20000001820 */
[----:B------:R-:W-:Y:S02]  /*2b40*/  FSEL R37, R29, -INF , !P5 ;  /* 0xff8000001d257808 */ /* 0x000fe40006800000 */
[----:B------:R-:W-:Y:S02]  /*2b50*/  FSEL R11, R24, -INF , !P1 ;  /* 0xff800000180b7808 */ /* 0x000fe40004800000 */
[----:B------:R-:W-:-:S02]  /*2b60*/  ISETP.GT.AND P1, PT, R192, R36, PT ;  /* 0x00000024c000720c */ /* 0x000fc40003f24270 */
[----:B------:R-:W-:Y:S01]  /*2b70*/  FSEL R39, R28, -INF , !P6 ;  /* 0xff8000001c277808 */ /* 0x000fe20007000000 */
[C---:B--2---:R-:W-:Y:S01]  /*2b80*/  HMMA.16816.F32 R64, R48.reuse, R12, R64 ;  /* 0x0000000c3040723c */ /* 0x044fe20000001840 */
[-C--:B------:R-:W-:Y:S01]  /*2b90*/  ISETP.GE.AND P5, PT, R40, R191.reuse, PT ;  /* 0x000000bf2800720c */ /* 0x080fe20003fa6270 */
[C---:B------:R-:W-:Y:S01]  /*2ba0*/  VIADD R13, R86.reuse, 0x21 ;  /* 0x00000021560d7836 */ /* 0x040fe20000000000 */
[----:B------:R-:W-:Y:S01]  /*2bb0*/  FSEL R9, R25, -INF , !P4 ;  /* 0xff80000019097808 */ /* 0x000fe20006000000 */
[----:B------:R-:W-:Y:S01]  /*2bc0*/  VIADD R12, R86, 0x31 ;  /* 0x00000031560c7836 */ /* 0x000fe20000000000 */
[----:B------:R-:W-:Y:S02]  /*2bd0*/  ISETP.GT.AND P3, PT, R192, R38, PT ;  /* 0x00000026c000720c */ /* 0x000fe40003f64270 */
[----:B------:R-:W-:Y:S01]  /*2be0*/  ISETP.GE.AND P6, PT, R41, R191, PT ;  /* 0x000000bf2900720c */ /* 0x000fe20003fc6270 */
[----:B------:R-:W-:Y:S01]  /*2bf0*/  HMMA.16816.F32 R16, R48, R74, R16 ;  /* 0x0000004a3010723c */ /* 0x000fe20000001810 */
[----:B------:R-:W-:-:S02]  /*2c00*/  FSEL R9, R9, -INF , !P5 ;  /* 0xff80000009097808 */ /* 0x000fc40006800000 */
[----:B------:R-:W-:Y:S02]  /*2c10*/  FSEL R29, R33, -INF , !P1 ;  /* 0xff800000211d7808 */ /* 0x000fe40004800000 */
[----:B------:R-:W-:Y:S02]  /*2c20*/  FSEL R11, R11, -INF , !P6 ;  /* 0xff8000000b0b7808 */ /* 0x000fe40007000000 */
[----:B------:R-:W-:Y:S01]  /*2c30*/  FSEL R32, R32, -INF , !P3 ;  /* 0xff80000020207808 */ /* 0x000fe20005800000 */
[----:B------:R-:W-:Y:S01]  /*2c40*/  HMMA.16816.F32 R60, R48, R14, R60 ;  /* 0x0000000e303c723c */ /* 0x000fe2000000183c */
[----:B------:R-:W-:Y:S01]  /*2c50*/  VIADD R15, R86, 0x20 ;  /* 0x00000020560f7836 */ /* 0x000fe20000000000 */
[----:B------:R-:W-:Y:S01]  /*2c60*/  BAR.SYNC.DEFER_BLOCKING 0x0 ;  /* 0x0000000000007b1d */ /* 0x000fe20000010000 */
[-C--:B------:R-:W-:Y:S01]  /*2c70*/  ISETP.GE.AND P5, PT, R36, R191.reuse, PT ;  /* 0x000000bf2400720c */ /* 0x080fe20003fa6270 */
[----:B------:R-:W-:Y:S01]  /*2c80*/  VIADD R14, R86, 0x30 ;  /* 0x00000030560e7836 */ /* 0x000fe20000000000 */
[----:B------:R-:W-:-:S02]  /*2c90*/  ISETP.GE.AND P6, PT, R38, R191, PT ;  /* 0x000000bf2600720c */ /* 0x000fc40003fc6270 */
[----:B------:R-:W-:Y:S01]  /*2ca0*/  ISETP.GT.AND P1, PT, R192, R15, PT ;  /* 0x0000000fc000720c */ /* 0x000fe20003f24270 */
[C---:B-1----:R-:W-:Y:S01]  /*2cb0*/  HMMA.16816.F32 R68, R48.reuse, R22, R68 ;  /* 0x000000163044723c */ /* 0x042fe20000001844 */
[C---:B------:R-:W-:Y:S01]  /*2cc0*/  VIADD R23, R86.reuse, 0x18 ;  /* 0x0000001856177836 */ /* 0x040fe20000000000 */
[----:B------:R-:W-:Y:S01]  /*2cd0*/  FSEL R29, R29, -INF , !P5 ;  /* 0xff8000001d1d7808 */ /* 0x000fe20006800000 */
[----:B------:R-:W-:Y:S01]  /*2ce0*/  VIADD R22, R86, 0x28 ;  /* 0x0000002856167836 */ /* 0x000fe20000000000 */
[----:B------:R-:W-:Y:S02]  /*2cf0*/  FSEL R64, R64, -INF , !P1 ;  /* 0xff80000040407808 */ /* 0x000fe40004800000 */
[----:B------:R-:W-:Y:S02]  /*2d00*/  ISETP.GT.AND P4, PT, R192, R23, PT ;  /* 0x00000017c000720c */ /* 0x000fe40003f84270 */
[----:B------:R-:W-:Y:S01]  /*2d10*/  HMMA.16816.F32 R56, R48, R20, R56 ;  /* 0x000000143038723c */ /* 0x000fe20000001838 */
[----:B------:R-:W-:Y:S01]  /*2d20*/  VIADD R21, R86, 0x19 ;  /* 0x0000001956157836 */ /* 0x000fe20000000000 */
[----:B------:R-:W-:Y:S01]  /*2d30*/  FSEL R33, R32, -INF , !P6 ;  /* 0xff80000020217808 */ /* 0x000fe20007000000 */
[----:B------:R-:W-:Y:S01]  /*2d40*/  VIADD R20, R86, 0x29 ;  /* 0x0000002956147836 */ /* 0x000fe20000000000 */
[----:B------:R-:W-:-:S02]  /*2d50*/  FSEL R16, R16, -INF , !P4 ;  /* 0xff80000010107808 */ /* 0x000fc40006000000 */
[C---:B------:R-:W-:Y:S02]  /*2d60*/  ISETP.GT.AND P3, PT, R192.reuse, R21, PT ;  /* 0x00000015c000720c */ /* 0x040fe40003f64270 */
[----:B------:R-:W-:Y:S02]  /*2d70*/  ISETP.GT.AND P1, PT, R192, R20, PT ;  /* 0x00000014c000720c */ /* 0x000fe40003f24270 */
[-C--:B------:R-:W-:Y:S02]  /*2d80*/  ISETP.GE.AND P5, PT, R21, R191.reuse, PT ;  /* 0x000000bf1500720c */ /* 0x080fe40003fa6270 */
[----:B------:R-:W-:Y:S02]  /*2d90*/  FSEL R17, R17, -INF , !P3 ;  /* 0xff80000011117808 */ /* 0x000fe40005800000 */
[----:B------:R-:W-:Y:S02]  /*2da0*/  FSEL R61, R61, -INF , !P1 ;  /* 0xff8000003d3d7808 */ /* 0x000fe40004800000 */
[----:B------:R-:W-:-:S02]  /*2db0*/  ISETP.GE.AND P6, PT, R23, R191, PT ;  /* 0x000000bf1700720c */ /* 0x000fc40003fc6270 */
[C---:B------:R-:W-:Y:S02]  /*2dc0*/  ISETP.GT.AND P4, PT, R192.reuse, R13, PT ;  /* 0x0000000dc000720c */ /* 0x040fe40003f84270 */
[----:B------:R-:W-:Y:S02]  /*2dd0*/  ISETP.GT.AND P1, PT, R192, R8, PT ;  /* 0x00000008c000720c */ /* 0x000fe40003f24270 */
[----:B------:R-:W-:Y:S02]  /*2de0*/  FSEL R17, R17, -INF , !P5 ;  /* 0xff80000011117808 */ /* 0x000fe40006800000 */
[----:B------:R-:W-:Y:S02]  /*2df0*/  FSEL R25, R16, -INF , !P6 ;  /* 0xff80000010197808 */ /* 0x000fe40007000000 */
[----:B------:R-:W-:Y:S02]  /*2e00*/  ISETP.GE.AND P5, PT, R13, R191, PT ;  /* 0x000000bf0d00720c */ /* 0x000fe40003fa6270 */
[----:B------:R-:W-:-:S02]  /*2e10*/  FSEL R65, R65, -INF , !P4 ;  /* 0xff80000041417808 */ /* 0x000fc40006000000 */
[----:B------:R-:W-:Y:S02]  /*2e20*/  FSEL R69, R69, -INF , !P1 ;  /* 0xff80000045457808 */ /* 0x000fe40004800000 */
[----:B------:R-:W-:Y:S02]  /*2e30*/  ISETP.GT.AND P3, PT, R192, R22, PT ;  /* 0x00000016c000720c */ /* 0x000fe40003f64270 */
[----:B------:R-:W-:Y:S02]  /*2e40*/  ISETP.GE.AND P6, PT, R15, R191, PT ;  /* 0x000000bf0f00720c */ /* 0x000fe40003fc6270 */
[----:B------:R-:W-:Y:S02]  /*2e50*/  ISETP.GT.AND P1, PT, R133, R42, PT ;  /* 0x0000002a8500720c */ /* 0x000fe40003f24270 */
[----:B------:R-:W-:Y:S02]  /*2e60*/  FSEL R171, R65, -INF , !P5 ;  /* 0xff80000041ab7808 */ /* 0x000fe40006800000 */
[----:B------:R-:W-:-:S02]  /*2e70*/  FSEL R211, R64, -INF , !P6 ;  /* 0xff80000040d37808 */ /* 0x000fc40007000000 */
[----:B------:R-:W-:Y:S02]  /*2e80*/  FSEL R60, R60, -INF , !P3 ;  /* 0xff8000003c3c7808 */ /* 0x000fe40005800000 */
[-C--:B------:R-:W-:Y:S02]  /*2e90*/  ISETP.GE.AND P5, PT, R20, R191.reuse, PT ;  /* 0x000000bf1400720c */ /* 0x080fe40003fa6270 */
[----:B------:R-:W-:Y:S02]  /*2ea0*/  FSEL R31, R31, -INF , !P1 ;  /* 0xff8000001f1f7808 */ /* 0x000fe40004800000 */
[----:B------:R-:W-:Y:S02]  /*2eb0*/  ISETP.GT.AND P6, PT, R192, R14, PT ;  /* 0x0000000ec000720c */ /* 0x000fe40003fc4270 */
[----:B------:R-:W-:Y:S02]  /*2ec0*/  ISETP.GE.AND P4, PT, R22, R191, PT ;  /* 0x000000bf1600720c */ /* 0x000fe40003f86270 */
[----:B------:R-:W-:-:S02]  /*2ed0*/  ISETP.GT.AND P3, PT, R192, R12, PT ;  /* 0x0000000cc000720c */ /* 0x000fc40003f64270 */
[----:B------:R-:W-:Y:S02]  /*2ee0*/  ISETP.GT.AND P1, PT, R133, R40, PT ;  /* 0x000000288500720c */ /* 0x000fe40003f24270 */
[----:B------:R-:W-:Y:S02]  /*2ef0*/  FSEL R175, R61, -INF , !P5 ;  /* 0xff8000003daf7808 */ /* 0x000fe40006800000 */
[----:B------:R-:W-:Y:S02]  /*2f00*/  FSEL R177, R60, -INF , !P4 ;  /* 0xff8000003cb17808 */ /* 0x000fe40006000000 */
[----:B------:R-:W-:Y:S02]  /*2f10*/  ISETP.GE.AND P5, PT, R14, R191, PT ;  /* 0x000000bf0e00720c */ /* 0x000fe40003fa6270 */
[----:B------:R-:W-:Y:S02]  /*2f20*/  FSEL R56, R56, -INF , !P6 ;  /* 0xff80000038387808 */ /* 0x000fe40007000000 */
[----:B------:R-:W-:-:S02]  /*2f30*/  FSEL R57, R57, -INF , !P3 ;  /* 0xff80000039397808 */ /* 0x000fc40005800000 */
[----:B------:R-:W-:Y:S02]  /*2f40*/  FSEL R27, R27, -INF , !P1 ;  /* 0xff8000001b1b7808 */ /* 0x000fe40004800000 */
[----:B------:R-:W-:Y:S02]  /*2f50*/  ISETP.GT.AND P4, PT, R192, R10, PT ;  /* 0x0000000ac000720c */ /* 0x000fe40003f84270 */
[C---:B------:R-:W-:Y:S02]  /*2f60*/  ISETP.GT.AND P3, PT, R133.reuse, R86, PT ;  /* 0x000000568500720c */ /* 0x040fe40003f64270 */
[----:B------:R-:W-:Y:S02]  /*2f70*/  ISETP.GT.AND P1, PT, R133, R36, PT ;  /* 0x000000248500720c */ /* 0x000fe40003f24270 */
[----:B------:R-:W-:Y:S02]  /*2f80*/  ISETP.GE.AND P6, PT, R12, R191, PT ;  /* 0x000000bf0c00720c */ /* 0x000fe40003fc6270 */
[----:B------:R-:W-:-:S02]  /*2f90*/  FSEL R207, R56, -INF , !P5 ;  /* 0xff80000038cf7808 */ /* 0x000fc40006800000 */
[----:B------:R-:W-:Y:S02]  /*2fa0*/  ISETP.GE.AND P5, PT, R10, R191, PT ;  /* 0x000000bf0a00720c */ /* 0x000fe40003fa6270 */
[----:B------:R-:W-:Y:S02]  /*2fb0*/  FSEL R68, R68, -INF , !P4 ;  /* 0xff80000044447808 */ /* 0x000fe40006000000 */
[----:B------:R-:W-:Y:S02]  /*2fc0*/  FSEL R30, R30, -INF , !P3 ;  /* 0xff8000001e1e7808 */ /* 0x000fe40005800000 */
[----:B------:R-:W-:Y:S02]  /*2fd0*/  FSEL R35, R35, -INF , !P1 ;  /* 0xff80000023237808 */ /* 0x000fe40004800000 */
[----:B------:R-:W-:Y:S02]  /*2fe0*/  FSEL R205, R57, -INF , !P6 ;  /* 0xff80000039cd7808 */ /* 0x000fe40007000000 */
[----:B------:R-:W-:-:S02]  /*2ff0*/  ISETP.GT.AND P3, PT, R133, R41, PT ;  /* 0x000000298500720c */ /* 0x000fc40003f64270 */
[----:B------:R-:W-:Y:S02]  /*3000*/  ISETP.GT.AND P1, PT, R133, R21, PT ;  /* 0x000000158500720c */ /* 0x000fe40003f24270 */
[-C--:B------:R-:W-:Y:S02]  /*3010*/  ISETP.GE.AND P4, PT, R86, R190.reuse, PT ;  /* 0x000000be5600720c */ /* 0x080fe40003f86270 */
[----:B------:R-:W-:Y:S02]  /*3020*/  ISETP.GE.AND P6, PT, R8, R191, PT ;  /* 0x000000bf0800720c */ /* 0x000fe40003fc6270 */
[----:B------:R-:W-:Y:S02]  /*3030*/  FSEL R203, R68, -INF , !P5 ;  /* 0xff80000044cb7808 */ /* 0x000fe40006800000 */
[----:B------:R-:W-:Y:S02]  /*3040*/  ISETP.GE.AND P5, PT, R42, R190, PT ;  /* 0x000000be2a00720c */ /* 0x000fe40003fa6270 */
[----:B------:R-:W-:-:S02]  /*3050*/  FSEL R26, R26, -INF , !P3 ;  /* 0xff8000001a1a7808 */ /* 0x000fc40005800000 */
[----:B------:R-:W-:Y:S02]  /*3060*/  FSEL R19, R19, -INF , !P1 ;  /* 0xff80000013137808 */ /* 0x000fe40004800000 */
[----:B------:R-:W-:Y:S02]  /*3070*/  FSEL R201, R69, -INF , !P6 ;  /* 0xff80000045c97808 */ /* 0x000fe40007000000 */
[----:B------:R-:W-:Y:S02]  /*3080*/  FSEL R43, R30, -INF , !P4 ;  /* 0xff8000001e2b7808 */ /* 0x000fe40006000000 */
[C---:B------:R-:W-:Y:S02]  /*3090*/  ISETP.GT.AND P3, PT, R133.reuse, R38, PT ;  /* 0x000000268500720c */ /* 0x040fe40003f64270 */
[----:B------:R-:W-:Y:S02]  /*30a0*/  ISETP.GT.AND P1, PT, R133, R13, PT ;  /* 0x0000000d8500720c */ /* 0x000fe40003f24270 */
[----:B------:R-:W-:-:S02]  /*30b0*/  ISETP.GE.AND P6, PT, R41, R190, PT ;  /* 0x000000be2900720c */ /* 0x000fc40003fc6270 */
[-C--:B------:R-:W-:Y:S02]  /*30c0*/  ISETP.GE.AND P4, PT, R40, R190.reuse, PT ;  /* 0x000000be2800720c */ /* 0x080fe40003f86270 */
[----:B------:R-:W-:Y:S02]  /*30d0*/  FSEL R41, R31, -INF , !P5 ;  /* 0xff8000001f297808 */ /* 0x000fe40006800000 */
[----:B------:R-:W-:Y:S02]  /*30e0*/  ISETP.GE.AND P5, PT, R38, R190, PT ;  /* 0x000000be2600720c */ /* 0x000fe40003fa6270 */
[----:B------:R-:W-:Y:S02]  /*30f0*/  FSEL R34, R34, -INF , !P3 ;  /* 0xff80000022227808 */ /* 0x000fe40005800000 */
[----:B------:R-:W-:Y:S02]  /*3100*/  FSEL R67, R67, -INF , !P1 ;  /* 0xff80000043437808 */ /* 0x000fe40004800000 */
[----:B------:R-:W-:-:S02]  /*3110*/  FSEL R31, R26, -INF , !P6 ;  /* 0xff8000001a1f7808 */ /* 0x000fc40007000000 */
[----:B------:R-:W-:Y:S02]  /*3120*/  FSEL R27, R27, -INF , !P4 ;  /* 0xff8000001b1b7808 */ /* 0x000fe40006000000 */
[----:B------:R-:W-:Y:S02]  /*3130*/  FMNMX3.FTZ R16, R39, R37, R11, !PT ;  /* 0x0000002527107276 */ /* 0x000fe4000781000b */
[C---:B------:R-:W-:Y:S02]  /*3140*/  ISETP.GT.AND P1, PT, R133.reuse, R20, PT ;  /* 0x000000148500720c */ /* 0x040fe40003f24270 */
[-C--:B------:R-:W-:Y:S02]  /*3150*/  ISETP.GE.AND P6, PT, R36, R190.reuse, PT ;  /* 0x000000be2400720c */ /* 0x080fe40003fc6270 */
[----:B------:R-:W-:Y:S02]  /*3160*/  ISETP.GT.AND P4, PT, R133, R23, PT ;  /* 0x000000178500720c */ /* 0x000fe40003f84270 */
[----:B------:R-:W-:-:S02]  /*3170*/  ISETP.GE.AND P3, PT, R23, R190, PT ;  /* 0x000000be1700720c */ /* 0x000fc40003f66270 */
[----:B------:R-:W-:Y:S02]  /*3180*/  FSEL R23, R34, -INF , !P5 ;  /* 0xff80000022177808 */ /* 0x000fe40006800000 */
[----:B------:R-:W-:Y:S02]  /*3190*/  ISETP.GE.AND P5, PT, R21, R190, PT ;  /* 0x000000be1500720c */ /* 0x000fe40003fa6270 */
[----:B------:R-:W-:Y:S02]  /*31a0*/  FMNMX3.FTZ R16, R16, R9, R33, !PT ;  /* 0x0000000910107276 */ /* 0x000fe40007810021 */
[----:B------:R-:W-:Y:S02]  /*31b0*/  FSEL R63, R63, -INF , !P1 ;  /* 0xff8000003f3f7808 */ /* 0x000fe40004800000 */
[----:B------:R-:W-:Y:S02]  /*31c0*/  FSEL R18, R18, -INF , !P4 ;  /* 0xff80000012127808 */ /* 0x000fe40006000000 */
[----:B------:R-:W-:-:S02]  /*31d0*/  FSEL R21, R35, -INF , !P6 ;  /* 0xff80000023157808 */ /* 0x000fc40007000000 */
[----:B------:R-:W-:Y:S02]  /*31e0*/  ISETP.GT.U32.AND P1, PT, R150, R197, PT ;  /* 0x000000c59600720c */ /* 0x000fe40003f24070 */
[----:B------:R-:W-:Y:S02]  /*31f0*/  ISETP.GT.AND P6, PT, R133, R15, PT ;  /* 0x0000000f8500720c */ /* 0x000fe40003fc4270 */
[-C--:B------:R-:W-:Y:S02]  /*3200*/  ISETP.GE.AND P4, PT, R15, R190.reuse, PT ;  /* 0x000000be0f00720c */ /* 0x080fe40003f86270 */
[----:B------:R-:W-:Y:S02]  /*3210*/  FMNMX3.FTZ R16, R16, R29, R25, !PT ;  /* 0x0000001d10107276 */ /* 0x000fe40007810019 */
[----:B------:R-:W-:Y:S02]  /*3220*/  FSEL R15, R18, -INF , !P3 ;  /* 0xff800000120f7808 */ /* 0x000fe40005800000 */
[----:B------:R-:W-:-:S02]  /*3230*/  ISETP.GE.AND P3, PT, R13, R190, PT ;  /* 0x000000be0d00720c */ /* 0x000fc40003f66270 */
[----:B------:R-:W-:Y:S02]  /*3240*/  FSEL R66, R66, -INF , !P6 ;  /* 0xff80000042427808 */ /* 0x000fe40007000000 */
[----:B------:R-:W-:Y:S02]  /*3250*/  FMNMX3.FTZ R16, R16, R17, R211, !PT ;  /* 0x0000001110107276 */ /* 0x000fe400078100d3 */
[----:B------:R-:W-:Y:S02]  /*3260*/  FSEL R13, R19, -INF , !P5 ;  /* 0xff800000130d7808 */ /* 0x000fe40006800000 */
[----:B------:R-:W-:Y:S02]  /*3270*/  FSEL R147, R66, -INF , !P4 ;  /* 0xff80000042937808 */ /* 0x000fe40006000000 */
[----:B------:R-:W-:Y:S02]  /*3280*/  FSEL R145, R67, -INF , !P3 ;  /* 0xff80000043917808 */ /* 0x000fe40005800000 */
[----:B------:R-:W-:-:S02]  /*3290*/  ISETP.GT.AND P5, PT, R133, R22, PT ;  /* 0x000000168500720c */ /* 0x000fc40003fa4270 */
[----:B------:R-:W-:Y:S02]  /*32a0*/  ISETP.GT.AND P4, PT, R133, R14, PT ;  /* 0x0000000e8500720c */ /* 0x000fe40003f84270 */
[-C--:B------:R-:W-:Y:S02]  /*32b0*/  ISETP.GE.AND P3, PT, R14, R190.reuse, PT ;  /* 0x000000be0e00720c */ /* 0x080fe40003f66270 */
[----:B------:R-:W-:Y:S02]  /*32c0*/  FMNMX3.FTZ R14, R16, R171, R177, !PT ;  /* 0x000000ab100e7276 */ /* 0x000fe400078100b1 */
[----:B------:R-:W-:Y:S02]  /*32d0*/  FSEL R62, R62, -INF , !P5 ;  /* 0xff8000003e3e7808 */ /* 0x000fe40006800000 */
[-C--:B------:R-:W-:Y:S02]  /*32e0*/  ISETP.GE.AND P6, PT, R22, R190.reuse, PT ;  /* 0x000000be1600720c */ /* 0x080fe40003fc6270 */
[----:B------:R-:W-:-:S02]  /*32f0*/  ISETP.GE.AND P5, PT, R20, R190, PT ;  /* 0x000000be1400720c */ /* 0x000fc40003fa6270 */
[----:B------:R-:W-:Y:S01]  /*3300*/  FMNMX3.FTZ R14, R14, R175, R207, !PT ;  /* 0x000000af0e0e7276 */ /* 0x000fe200078100cf */
[----:B------:R-:W-:Y:S10]  /*3310*/  @!P1 BRA `(.L_x_349) ;  /* 0x0000000000509947 */ /* 0x000ff40003800000 */
[----:B------:R-:W-:-:S04]  /*3320*/  VIADD R16, R2, 0xfffffffe ;  /* 0xfffffffe02107836 */ /* 0x000fc80000000000 */
[-C--:B------:R-:W-:Y:S02]  /*3330*/  IMAD R3, R3, R16.reuse, RZ ;  /* 0x0000001003037224 */ /* 0x080fe400078e02ff */
[----:B------:R-:W-:-:S04]  /*3340*/  IMAD.WIDE.U32 R18, R82, R16, RZ ;  /* 0x0000001052127225 */ /* 0x000fc800078e00ff */
[----:B------:R-:W-:Y:S01]  /*3350*/  IMAD.IADD R16, R19, 0x1, R3 ;  /* 0x0000000113107824 */ /* 0x000fe200078e0203 */
[----:B------:R-:W-:-:S04]  /*3360*/  LEA R34, P1, R18, R196, 0x1 ;  /* 0x000000c412227211 */ /* 0x000fc800078208ff */
[----:B------:R-:W-:Y:S02]  /*3370*/  LEA.HI.X R35, R18, R195, R16, 0x1, P1 ;  /* 0x000000c312237211 */ /* 0x000fe400008f0c10 */
[----:B------:R-:W-:-:S03]  /*3380*/  IADD3 R18, P1, PT, R84, R18, RZ ;  /* 0x0000001254127210 */ /* 0x000fc60007f3e0ff */
[----:B------:R-:W-:Y:S01]  /*3390*/  @!PT LDS RZ, [RZ] ;  /* 0x00000000fffff984 */ /* 0x000fe20000000800 */
[----:B------:R-:W-:Y:S01]  /*33a0*/  @!PT LDS RZ, [RZ] ;  /* 0x00000000fffff984 */ /* 0x000fe20000000800 */
[----:B------:R-:W-:Y:S01]  /*33b0*/  @!PT LDS RZ, [RZ] ;  /* 0x00000000fffff984 */ /* 0x000fe20000000800 */
[----:B------:R1:W-:Y:S02]  /*33c0*/  LDGSTS.E.BYPASS.LTC128B.128 [R199+0xc000], desc[UR12][R34.64] ;  /* 0x0c00000022c77fae */ /* 0x0003e4000b981a0c */
[----:B------:R-:W-:Y:S01]  /*33d0*/  IMAD.X R16, R83, 0x1, R16, P1 ;  /* 0x0000000153107824 */ /* 0x000fe200008e0610 */
        /* <DEDUP_REMOVED lines=8> */
.L_x_349:
[----:B------:R-:W-:Y:S01]  /*3460*/  FMNMX3.FTZ R16, R43, R41, R31, !PT ;  /* 0x000000292b107276 */ /* 0x000fe2000781001f */
[----:B------:R-:W2:Y:S01]  /*3470*/  LDCU UR4, c[0x0][0x45c] ;  /* 0x00008b80ff0477ac */ /* 0x000ea20008000800 */
[----:B------:R-:W-:Y:S02]  /*3480*/  FMNMX3.FTZ R14, R14, R205, R203, !PT ;  /* 0x000000cd0e0e7276 */ /* 0x000fe400078100cb */
[----:B------:R-:W-:Y:S02]  /*3490*/  FSEL R209, R62, -INF , !P6 ;  /* 0xff8000003ed17808 */ /* 0x000fe40007000000 */
[----:B------:R-:W-:Y:S02]  /*34a0*/  ISETP.GT.AND P6, PT, R133, R12, PT ;  /* 0x0000000c8500720c */ /* 0x000fe40003fc4270 */
[----:B------:R-:W-:Y:S02]  /*34b0*/  ISETP.GE.AND P1, PT, R12, R190, PT ;  /* 0x000000be0c00720c */ /* 0x000fe40003f26270 */
[----:B------:R-:W-:-:S02]  /*34c0*/  FMNMX3.FTZ R12, R16, R27, R23, !PT ;  /* 0x0000001b100c7276 */ /* 0x000fc40007810017 */
[----:B------:R-:W-:Y:S02]  /*34d0*/  FMNMX.FTZ R3, R201, R14, !PT ;  /* 0x0000000ec9037209 */ /* 0x000fe40007810000 */
[----:B------:R-:W-:Y:S02]  /*34e0*/  FMNMX3.FTZ R14, R12, R21, R15, !PT ;  /* 0x000000150c0e7276 */ /* 0x000fe4000781000f */
[----:B------:R-:W-:Y:S01]  /*34f0*/  FSEL R58, R58, -INF , !P4 ;  /* 0xff8000003a3a7808 */ /* 0x000fe20006000000 */
[----:B------:R-:W3:Y:S01]  /*3500*/  SHFL.BFLY PT, R12, R3, 0x2, 0x1f ;  /* 0x0c401f00030c7f89 */ /* 0x000ee200000e0000 */
[----:B------:R-:W-:Y:S02]  /*3510*/  FSEL R183, R63, -INF , !P5 ;  /* 0xff8000003fb77808 */ /* 0x000fe40006800000 */
[----:B------:R-:W-:Y:S02]  /*3520*/  ISETP.GT.AND P5, PT, R133, R10, PT ;  /* 0x0000000a8500720c */ /* 0x000fe40003fa4270 */
[----:B------:R-:W-:-:S02]  /*3530*/  FMNMX3.FTZ R14, R14, R13, R147, !PT ;  /* 0x0000000d0e0e7276 */ /* 0x000fc40007810093 */
[----:B------:R-:W-:Y:S02]  /*3540*/  FSEL R59, R59, -INF , !P6 ;  /* 0xff8000003b3b7808 */ /* 0x000fe40007000000 */
[----:B------:R-:W-:Y:S02]  /*3550*/  FSEL R187, R58, -INF , !P3 ;  /* 0xff8000003abb7808 */ /* 0x000fe40005800000 */
[----:B------:R-:W-:Y:S02]  /*3560*/  ISETP.GT.AND P6, PT, R133, R8, PT ;  /* 0x000000088500720c */ /* 0x000fe40003fc4270 */
[-C--:B------:R-:W-:Y:S02]  /*3570*/  ISETP.GE.AND P3, PT, R8, R190.reuse, PT ;  /* 0x000000be0800720c */ /* 0x080fe40003f66270 */
[----:B------:R-:W-:Y:S02]  /*3580*/  ISETP.GE.AND P4, PT, R10, R190, PT ;  /* 0x000000be0a00720c */ /* 0x000fe40003f86270 */
[----:B------:R-:W-:-:S02]  /*3590*/  FSEL R70, R70, -INF , !P5 ;  /* 0xff80000046467808 */ /* 0x000fc40006800000 */
[----:B------:R-:W-:Y:S02]  /*35a0*/  FMNMX3.FTZ R8, R14, R145, R209, !PT ;  /* 0x000000910e087276 */ /* 0x000fe400078100d1 */
[----:B------:R-:W-:Y:S02]  /*35b0*/  FSEL R71, R71, -INF , !P6 ;  /* 0xff80000047477808 */ /* 0x000fe40007000000 */
[----:B------:R-:W-:Y:S02]  /*35c0*/  FSEL R185, R59, -INF , !P1 ;  /* 0xff8000003bb97808 */ /* 0x000fe40004800000 */
[----:B------:R-:W-:Y:S02]  /*35d0*/  FSEL R181, R70, -INF , !P4 ;  /* 0xff80000046b57808 */ /* 0x000fe40006000000 */
[----:B------:R-:W-:Y:S02]  /*35e0*/  FMNMX3.FTZ R8, R8, R183, R187, !PT ;  /* 0x000000b708087276 */ /* 0x000fe400078100bb */
[----:B------:R-:W-:-:S02]  /*35f0*/  FSEL R179, R71, -INF , !P3 ;  /* 0xff80000047b37808 */ /* 0x000fc40005800000 */
[----:B------:R-:W-:Y:S02]  /*3600*/  FMNMX3.FTZ R8, R8, R185, R181, !PT ;  /* 0x000000b908087276 */ /* 0x000fe400078100b5 */
[----:B---3--:R-:W-:Y:S02]  /*3610*/  FMNMX.FTZ R19, R3, R12, !PT ;  /* 0x0000000c03137209 */ /* 0x008fe40007810000 */
[----:B------:R-:W-:Y:S02]  /*3620*/  FMNMX.FTZ R10, R179, R8, !PT ;  /* 0x00000008b30a7209 */ /* 0x000fe40007810000 */
[----:B------:R-:W-:Y:S01]  /*3630*/  LOP3.LUT R148, R81, 0x200, R0, 0xf8, !PT ;  /* 0x0000020051947812 */ /* 0x000fe200078ef800 */
[----:B------:R-:W3:Y:S03]  /*3640*/  SHFL.BFLY PT, R132, R19, 0x1, 0x1f ;  /* 0x0c201f0013847f89 */ /* 0x000ee600000e0000 */
[----:B------:R-:W-:Y:S01]  /*3650*/  LEA R173, R148, UR5, 0x1 ;  /* 0x0000000594ad7c11 */ /* 0x000fe2000f8e08ff */
[----:B------:R-:W4:Y:S03]  /*3660*/  SHFL.BFLY PT, R3, R10, 0x2, 0x1f ;  /* 0x0c401f000a037f89 */ /* 0x000f2600000e0000 */
[-C--:B------:R-:W-:Y:S01]  /*3670*/  IADD3 R176, PT, PT, R80, R173.reuse, RZ ;  /* 0x000000ad50b07210 */ /* 0x080fe20007ffe0ff */
[----:B------:R-:W-:Y:S01]  /*3680*/  LDSM.16.MT88.4 R124, [R173+0x12000] ;  /* 0x01200000ad7c783b */ /* 0x000fe20000004200 */
[----:B------:R-:W-:-:S03]  /*3690*/  IADD3 R169, PT, PT, R4, R173, RZ ;  /* 0x000000ad04a97210 */ /* 0x000fc60007ffe0ff */
[----:B------:R-:W-:Y:S01]  /*36a0*/  LDSM.16.MT88.4 R116, [R176+0x12000] ;  /* 0x01200000b074783b */ /* 0x000fe20000004200 */
[----:B------:R-:W-:-:S03]  /*36b0*/  IADD3 R168, PT, PT, R80, R169, RZ ;  /* 0x000000a950a87210 */ /* 0x000fc60007ffe0ff */
[----:B------:R-:W-:Y:S04]  /*36c0*/  LDSM.16.MT88.4 R108, [R169+0x12000] ;  /* 0x01200000a96c783b */ /* 0x000fe80000004200 */
[----:B------:R-:W-:Y:S01]  /*36d0*/  LDSM.16.MT88.4 R48, [R176+0x14000] ;  /* 0x01400000b030783b */ /* 0x000fe20000004200 */
[----:B---3--:R-:W-:-:S03]  /*36e0*/  FMNMX.FTZ R132, R19, R132, !PT ;  /* 0x0000008413847209 */ /* 0x008fc60007810000 */
[----:B------:R-:W-:Y:S01]  /*36f0*/  LDSM.16.MT88.4 R100, [R168+0x12000] ;  /* 0x01200000a864783b */ /* 0x000fe20000004200 */
[----:B----4-:R-:W-:Y:S01]  /*3700*/  FMNMX.FTZ R8, R10, R3, !PT ;  /* 0x000000030a087209 */ /* 0x010fe20007810000 */
[C---:B--2---:R-:W-:Y:S01]  /*3710*/  FMUL.FTZ R182, R132.reuse, UR4 ;  /* 0x0000000484b67c20 */ /* 0x044fe20008410000 */
[----:B------:R-:W-:Y:S01]  /*3720*/  FSETP.NEU.FTZ.AND P1, PT, R132, -INF , PT ;  /* 0xff8000008400780b */ /* 0x000fe20003f3d000 */
[----:B------:R-:W-:Y:S03]  /*3730*/  LDSM.16.MT88.4 R56, [R169+0x14000] ;  /* 0x01400000a938783b */ /* 0x000fe60000004200 */
[----:B------:R-:W-:Y:S01]  /*3740*/  FSEL R182, R182, RZ, P1 ;  /* 0x000000ffb6b67208 */ /* 0x000fe20000800000 */
[----:B------:R-:W2:Y:S04]  /*3750*/  SHFL.BFLY PT, R3, R8, 0x1, 0x1f ;  /* 0x0c201f0008037f89 */ /* 0x000ea800000e0000 */
[--C-:B------:R-:W-:Y:S01]  /*3760*/  FFMA.FTZ R163, R11, UR4, -R182.reuse ;  /* 0x000000040ba37c23 */ /* 0x100fe200080108b6 */
[--C-:B------:R-:W-:Y:S01]  /*3770*/  FFMA.FTZ R162, R9, UR4, -R182.reuse ;  /* 0x0000000409a27c23 */ /* 0x100fe200080108b6 */
[--C-:B------:R-:W-:Y:S01]  /*3780*/  FFMA.FTZ R167, R39, UR4, -R182.reuse ;  /* 0x0000000427a77c23 */ /* 0x100fe200080108b6 */
[--C-:B------:R-:W-:Y:S01]  /*3790*/  FFMA.FTZ R166, R37, UR4, -R182.reuse ;  /* 0x0000000425a67c23 */ /* 0x100fe200080108b6 */
[----:B------:R-:W-:Y:S01]  /*37a0*/  LDSM.16.MT88.4 R64, [R168+0x14000] ;  /* 0x01400000a840783b */ /* 0x000fe20000004200 */
[--C-:B------:R-:W-:Y:S01]  /*37b0*/  FFMA.FTZ R154, R17, UR4, -R182.reuse ;  /* 0x00000004119a7c23 */ /* 0x100fe200080108b6 */
[----:B------:R-:W-:Y:S01]  /*37c0*/  MUFU.EX2 R163, R163 ;  /* 0x000000a300a37308 */ /* 0x000fe20000000800 */
[--C-:B------:R-:W-:Y:S01]  /*37d0*/  FFMA.FTZ R159, R33, UR4, -R182.reuse ;  /* 0x00000004219f7c23 */ /* 0x100fe200080108b6 */
[----:B------:R-:W-:Y:S01]  /*37e0*/  LDSM.16.MT88.4 R72, [R173+0x16000] ;  /* 0x01600000ad48783b */ /* 0x000fe20000004200 */
        /* <DEDUP_REMOVED lines=11> */
[----:B--2---:R-:W-:Y:S01]  /*38a0*/  FMNMX.FTZ R3, R8, R3, !PT ;  /* 0x0000000308037209 */ /* 0x004fe20007810000 */
[----:B------:R-:W-:Y:S01]  /*38b0*/  LDSM.16.MT88.4 R140, [R176+0x12800] ;  /* 0x01280000b08c783b */ /* 0x000fe20000004200 */
[----:B------:R-:W2:Y:S01]  /*38c0*/  MUFU.EX2 R166, R166 ;  /* 0x000000a600a67308 */ /* 0x000ea20000000800 */
[--C-:B------:R-:W-:Y:S01]  /*38d0*/  FFMA.FTZ R205, R205, UR4, -R182.reuse ;  /* 0x00000004cdcd7c23 */ /* 0x100fe200080108b6 */
[C---:B------:R-:W-:Y:S01]  /*38e0*/  FSETP.NEU.FTZ.AND P1, PT, R3.reuse, -INF , PT ;  /* 0xff8000000300780b */ /* 0x040fe20003f3d000 */
[----:B------:R-:W-:Y:S01]  /*38f0*/  FMUL.FTZ R178, R3, UR4 ;  /* 0x0000000403b27c20 */ /* 0x000fe20008410000 */
[----:B------:R-:W3:Y:S01]  /*3900*/  LDSM.16.MT88.4 R8, [R176+0x16000] ;  /* 0x01600000b008783b */ /* 0x000ee20000004200 */
[----:B------:R-:W-:-:S03]  /*3910*/  FFMA.FTZ R203, R201, UR4, -R182 ;  /* 0x00000004c9cb7c23 */ /* 0x000fc600080108b6 */
[----:B------:R-:W-:Y:S01]  /*3920*/  FSEL R178, R178, RZ, P1 ;  /* 0x000000ffb2b27208 */ /* 0x000fe20000800000 */
[----:B------:R-:W4:Y:S01]  /*3930*/  MUFU.EX2 R162, R162 ;  /* 0x000000a200a27308 */ /* 0x000f220000000800 */
[----:B------:R-:W-:Y:S01]  /*3940*/  LDSM.16.MT88.4 R136, [R176+0x16800] ;  /* 0x01680000b088783b */ /* 0x000fe20000004200 */
[----:B------:R-:W-:Y:S02]  /*3950*/  ISETP.GT.U32.AND P1, PT, R150, R197, PT ;  /* 0x000000c59600720c */ /* 0x000fe40003f24070 */
[--C-:B------:R-:W-:Y:S01]  /*3960*/  FFMA.FTZ R165, R43, UR4, -R178.reuse ;  /* 0x000000042ba57c23 */ /* 0x100fe200080108b2 */
[--C-:B------:R-:W-:Y:S01]  /*3970*/  FFMA.FTZ R164, R41, UR4, -R178.reuse ;  /* 0x0000000429a47c23 */ /* 0x100fe200080108b2 */
[--C-:B------:R-:W-:Y:S01]  /*3980*/  FFMA.FTZ R161, R31, UR4, -R178.reuse ;  /* 0x000000041fa17c23 */ /* 0x100fe200080108b2 */
[--C-:B------:R-:W-:Y:S01]  /*3990*/  FFMA.FTZ R160, R27, UR4, -R178.reuse ;  /* 0x000000041ba07c23 */ /* 0x100fe200080108b2 */
[----:B------:R-:W5:Y:S01]  /*39a0*/  LDSM.16.MT88.4 R40, [R173+0x14000] ;  /* 0x01400000ad28783b */ /* 0x000f620000004200 */
[----:B--2---:R-:W-:Y:S01]  /*39b0*/  F2FP.F16.F32.PACK_AB R96, R166, R167 ;  /* 0x000000a7a660723e */ /* 0x004fe200000000ff */
[----:B------:R-:W-:Y:S01]  /*39c0*/  MUFU.EX2 R165, R165 ;  /* 0x000000a500a57308 */ /* 0x000fe20000000800 */
[--C-:B------:R-:W-:Y:S01]  /*39d0*/  FFMA.FTZ R153, R15, UR4, -R178.reuse ;  /* 0x000000040f997c23 */ /* 0x100fe200080108b2 */
[--C-:B------:R-:W-:Y:S01]  /*39e0*/  FFMA.FTZ R152, R13, UR4, -R178.reuse ;  /* 0x000000040d987c23 */ /* 0x100fe200080108b2 */
[--C-:B------:R-:W-:Y:S01]  /*39f0*/  FFMA.FTZ R157, R23, UR4, -R178.reuse ;  /* 0x00000004179d7c23 */ /* 0x100fe200080108b2 */
[----:B------:R-:W-:Y:S01]  /*3a00*/  LDSM.16.MT88.4 R12, [R173+0x14800] ;  /* 0x01480000ad0c783b */ /* 0x000fe20000004200 */
[--C-:B------:R-:W-:Y:S01]  /*3a10*/  FFMA.FTZ R156, R21, UR4, -R178.reuse ;  /* 0x00000004159c7c23 */ /* 0x100fe200080108b2 */
[--C-:B------:R-:W-:Y:S01]  /*3a20*/  FFMA.FTZ R174, R147, UR4, -R178.reuse ;  /* 0x0000000493ae7c23 */ /* 0x100fe200080108b2 */
[----:B----4-:R-:W-:Y:S01]  /*3a30*/  F2FP.F16.F32.PACK_AB R98, R162, R163 ;  /* 0x000000a3a262723e */ /* 0x010fe200000000ff */
[----:B------:R-:W2:Y:S01]  /*3a40*/  MUFU.EX2 R164, R164 ;  /* 0x000000a400a47308 */ /* 0x000ea20000000800 */
[----:B------:R-:W-:Y:S01]  /*3a50*/  LDSM.16.MT88.4 R24, [R176+0x14800] ;  /* 0x01480000b018783b */ /* 0x000fe20000004200 */
[--C-:B------:R-:W-:Y:S01]  /*3a60*/  FFMA.FTZ R177, R145, UR4, -R178.reuse ;  /* 0x0000000491b17c23 */ /* 0x100fe200080108b2 */
[--C-:B------:R-:W-:Y:S01]  /*3a70*/  FFMA.FTZ R180, R209, UR4, -R178.reuse ;  /* 0x00000004d1b47c23 */ /* 0x100fe200080108b2 */
[--C-:B------:R-:W-:Y:S01]  /*3a80*/  FFMA.FTZ R183, R183, UR4, -R178.reuse ;  /* 0x00000004b7b77c23 */ /* 0x100fe200080108b2 */
[----:B------:R-:W-:Y:S01]  /*3a90*/  LDSM.16.MT88.4 R20, [R169+0x14800] ;  /* 0x01480000a914783b */ /* 0x000fe20000004200 */
[--C-:B------:R-:W-:Y:S01]  /*3aa0*/  FFMA.FTZ R182, R187, UR4, -R178.reuse ;  /* 0x00000004bbb67c23 */ /* 0x100fe200080108b2 */
[--C-:B------:R-:W-:Y:S01]  /*3ab0*/  FFMA.FTZ R185, R185, UR4, -R178.reuse ;  /* 0x00000004b9b97c23 */ /* 0x100fe200080108b2 */
[----:B------:R-:W-:Y:S01]  /*3ac0*/  MUFU.EX2 R161, R161 ;  /* 0x000000a100a17308 */ /* 0x000fe20000000800 */
[----:B-1----:R-:W-:Y:S01]  /*3ad0*/  LDSM.16.MT88.4 R32, [R173+0x12800] ;  /* 0x01280000ad20783b */ /* 0x002fe20000004200 */
[--C-:B------:R-:W-:Y:S01]  /*3ae0*/  FFMA.FTZ R181, R181, UR4, -R178.reuse ;  /* 0x00000004b5b57c23 */ /* 0x100fe200080108b2 */
[----:B------:R-:W-:Y:S01]  /*3af0*/  FFMA.FTZ R178, R179, UR4, -R178 ;  /* 0x00000004b3b27c23 */ /* 0x000fe200080108b2 */
[----:B------:R-:W-:Y:S01]  /*3b00*/  FADD.FTZ R166, R167, R166 ;  /* 0x000000a6a7a67221 */ /* 0x000fe20000010000 */
[----:B------:R-:W-:Y:S03]  /*3b10*/  LDSM.16.MT88.4 R28, [R168+0x12800] ;  /* 0x01280000a81c783b */ /* 0x000fe60000004200 */
[----:B------:R-:W1:Y:S01]  /*3b20*/  MUFU.EX2 R160, R160 ;  /* 0x000000a000a07308 */ /* 0x000e620000000800 */
[----:B--2---:R-:W-:Y:S01]  /*3b30*/  F2FP.F16.F32.PACK_AB R97, R164, R165 ;  /* 0x000000a5a461723e */ /* 0x004fe200000000ff */
[----:B------:R-:W-:Y:S01]  /*3b40*/  LDSM.16.MT88.4 R144, [R176+0x13000] ;  /* 0x01300000b090783b */ /* 0x000fe20000004200 */
[----:B------:R-:W-:Y:S01]  /*3b50*/  FADD.FTZ R164, R165, R164 ;  /* 0x000000a4a5a47221 */ /* 0x000fe20000010000 */
[----:B------:R-:W-:-:S04]  /*3b60*/  FADD.FTZ R163, R163, R166 ;  /* 0x000000a6a3a37221 */ /* 0x000fc80000010000 */
[----:B------:R-:W-:Y:S01]  /*3b70*/  MUFU.EX2 R159, R159 ;  /* 0x0000009f009f7308 */ /* 0x000fe20000000800 */
[----:B------:R-:W-:-:S07]  /*3b80*/  FADD.FTZ R162, R162, R163 ;  /* 0x000000a3a2a27221 */ /* 0x000fce0000010000 */
[----:B------:R-:W2:Y:S01]  /*3b90*/  MUFU.EX2 R158, R158 ;  /* 0x0000009e009e7308 */ /* 0x000ea20000000800 */
[----:B-1----:R-:W-:Y:S01]  /*3ba0*/  F2FP.F16.F32.PACK_AB R99, R160, R161 ;  /* 0x000000a1a063723e */ /* 0x002fe200000000ff */
[----:B------:R-:W-:-:S04]  /*3bb0*/  FADD.FTZ R161, R161, R164 ;  /* 0x000000a4a1a17221 */ /* 0x000fc80000010000 */
[----:B------:R-:W-:Y:S02]  /*3bc0*/  FADD.FTZ R160, R160, R161 ;  /* 0x000000a1a0a07221 */ /* 0x000fe40000010000 */
[C---:B---3--:R-:W-:Y:S01]  /*3bd0*/  HMMA.16816.F32 R76, R96.reuse, R8, RZ ;  /* 0x00000008604c723c */ /* 0x048fe200000018ff */
[----:B------:R-:W-:Y:S07]  /*3be0*/  MUFU.EX2 R155, R155 ;  /* 0x0000009b009b7308 */ /* 0x000fee0000000800 */
[C---:B------:R-:W-:Y:S01]  /*3bf0*/  HMMA.16816.F32 R80, R96.reuse, R10, RZ ;  /* 0x0000000a6050723c */ /* 0x040fe200000018ff */
[----:B------:R-:W1:Y:S01]  /*3c00*/  LDSM.16.MT88.4 R8, [R168+0x16000] ;  /* 0x01600000a808783b */ /* 0x000e620000004200 */
[----:B------:R-:W-:Y:S06]  /*3c10*/  MUFU.EX2 R154, R154 ;  /* 0x0000009a009a7308 */ /* 0x000fec0000000800 */
[C---:B------:R-:W-:Y:S02]  /*3c20*/  HMMA.16816.F32 R112, R96.reuse, R108, RZ ;  /* 0x0000006c6070723c */ /* 0x040fe400000018ff */
[----:B------:R-:W-:Y:S06]  /*3c30*/  MUFU.EX2 R157, R157 ;  /* 0x0000009d009d7308 */ /* 0x000fec0000000800 */
[C---:B-----5:R-:W-:Y:S02]  /*3c40*/  HMMA.16816.F32 R36, R96.reuse, R40, RZ ;  /* 0x000000286024723c */ /* 0x060fe400000018ff */
[----:B------:R-:W3:Y:S06]  /*3c50*/  MUFU.EX2 R156, R156 ;  /* 0x0000009c009c7308 */ /* 0x000eec0000000800 */
[C---:B------:R-:W-:Y:S02]  /*3c60*/  HMMA.16816.F32 R108, R96.reuse, R110, RZ ;  /* 0x0000006e606c723c */ /* 0x040fe400000018ff */
[----:B------:R-:W-:Y:S06]  /*3c70*/  MUFU.EX2 R153, R153 ;  /* 0x0000009900997308 */ /* 0x000fec0000000800 */
[C---:B------:R-:W-:Y:S02]  /*3c80*/  HMMA.16816.F32 R40, R96.reuse, R42, RZ ;  /* 0x0000002a6028723c */ /* 0x040fe400000018ff */
[----:B------:R-:W4:Y:S06]  /*3c90*/  MUFU.EX2 R152, R152 ;  /* 0x0000009800987308 */ /* 0x000f2c0000000800 */
[C---:B------:R-:W-:Y:S02]  /*3ca0*/  HMMA.16816.F32 R120, R96.reuse, R116, RZ ;  /* 0x000000746078723c */ /* 0x040fe400000018ff */
[----:B------:R-:W-:Y:S06]  /*3cb0*/  MUFU.EX2 R170, R170 ;  /* 0x000000aa00aa7308 */ /* 0x000fec0000000800 */
[C---:B------:R-:W-:Y:S02]  /*3cc0*/  HMMA.16816.F32 R44, R96.reuse, R48, RZ ;  /* 0x00000030602c723c */ /* 0x040fe400000018ff */
[----:B------:R-:W5:Y:S06]  /*3cd0*/  MUFU.EX2 R171, R171 ;  /* 0x000000ab00ab7308 */ /* 0x000f6c0000000800 */
[C---:B------:R-:W-:Y:S02]  /*3ce0*/  HMMA.16816.F32 R128, R96.reuse, R124, RZ ;  /* 0x0000007c6080723c */ /* 0x040fe400000018ff */
[----:B------:R-:W-:Y:S06]  /*3cf0*/  MUFU.EX2 R172, R172 ;  /* 0x000000ac00ac7308 */ /* 0x000fec0000000800 */
[C---:B------:R-:W-:Y:S02]  /*3d00*/  HMMA.16816.F32 R104, R96.reuse, R100, RZ ;  /* 0x000000646068723c */ /* 0x040fe400000018ff */
[----:B------:R-:W-:Y:S06]  /*3d10*/  MUFU.EX2 R175, R175 ;  /* 0x000000af00af7308 */ /* 0x000fec0000000800 */
[C---:B------:R-:W-:Y:S02]  /*3d20*/  HMMA.16816.F32 R52, R96.reuse, R56, RZ ;  /* 0x000000386034723c */ /* 0x040fe400000018ff */
[----:B------:R-:W-:Y:S06]  /*3d30*/  MUFU.EX2 R174, R174 ;  /* 0x000000ae00ae7308 */ /* 0x000fec0000000800 */
[C---:B------:R-:W-:Y:S02]  /*3d40*/  HMMA.16816.F32 R60, R96.reuse, R64, RZ ;  /* 0x00000040603c723c */ /* 0x040fe400000018ff */
[----:B------:R-:W5:Y:S06]  /*3d50*/  MUFU.EX2 R177, R177 ;  /* 0x000000b100b17308 */ /* 0x000f6c0000000800 */
        /* <DEDUP_REMOVED lines=20> */
[----:B-1----:R-:W-:Y:S01]  /*3ea0*/  HMMA.16816.F32 R92, R96, R8, RZ ;  /* 0x00000008605c723c */ /* 0x002fe200000018ff */
[----:B--2---:R-:W-:Y:S01]  /*3eb0*/  F2FP.F16.F32.PACK_AB R8, R158, R159 ;  /* 0x0000009f9e08723e */ /* 0x004fe200000000ff */
[----:B------:R-:W-:Y:S01]  /*3ec0*/  FADD.FTZ R159, R159, R162 ;  /* 0x000000a29f9f7221 */ /* 0x000fe20000010000 */
[----:B---3--:R-:W-:Y:S01]  /*3ed0*/  F2FP.F16.F32.PACK_AB R9, R156, R157 ;  /* 0x0000009d9c09723e */ /* 0x008fe200000000ff */
[----:B------:R-:W-:-:S02]  /*3ee0*/  FADD.FTZ R157, R157, R160 ;  /* 0x000000a09d9d7221 */ /* 0x000fc40000010000 */
[----:B------:R-:W-:Y:S02]  /*3ef0*/  FADD.FTZ R158, R158, R159 ;  /* 0x0000009f9e9e7221 */ /* 0x000fe40000010000 */
[----:B------:R-:W-:Y:S01]  /*3f00*/  HMMA.16816.F32 R96, R96, R10, RZ ;  /* 0x0000000a6060723c */ /* 0x000fe200000018ff */
[----:B------:R-:W-:Y:S01]  /*3f10*/  F2FP.F16.F32.PACK_AB R10, R154, R155 ;  /* 0x0000009b9a0a723e */ /* 0x000fe200000000ff */
[----:B------:R-:W-:Y:S01]  /*3f20*/  FADD.FTZ R156, R156, R157 ;  /* 0x0000009d9c9c7221 */ /* 0x000fe20000010000 */
[----:B----4-:R-:W-:-:S07]  /*3f30*/  F2FP.F16.F32.PACK_AB R11, R152, R153 ;  /* 0x00000099980b723e */ /* 0x010fce00000000ff */
[C---:B------:R-:W-:Y:S08]  /*3f40*/  HMMA.16816.F32 R112, R8.reuse, R16, R112 ;  /* 0x000000100870723c */ /* 0x040ff00000001870 */
        /* <DEDUP_REMOVED lines=8> */
[C---:B------:R-:W-:Y:S08]  /*3fd0*/  HMMA.16816.F32 R52, R8.reuse, R20, R52 ;  /* 0x000000140834723c */ /* 0x040ff00000001834 */
[C---:B------:R-:W-:Y:S01]  /*3fe0*/  HMMA.16816.F32 R56, R8.reuse, R22, R56 ;  /* 0x000000160838723c */ /* 0x040fe20000001838 */
[----:B------:R-:W4:Y:S07]  /*3ff0*/  LDSM.16.MT88.4 R20, [R168+0x16800] ;  /* 0x01680000a814783b */ /* 0x000f2e0000004200 */
[C---:B-1----:R-:W-:Y:S08]  /*4000*/  HMMA.16816.F32 R68, R8.reuse, R16, R68 ;  /* 0x000000100844723c */ /* 0x042ff00000001844 */
[C---:B------:R-:W-:Y:S01]  /*4010*/  HMMA.16816.F32 R72, R8.reuse, R18, R72 ;  /* 0x000000120848723c */ /* 0x040fe20000001848 */
[----:B------:R-:W1:Y:S07]  /*4020*/  LDSM.16.MT88.4 R16, [R169+0x13000] ;  /* 0x01300000a910783b */ /* 0x000e6e0000004200 */
        /* <DEDUP_REMOVED lines=16> */
[C---:B------:R-:W-:Y:S01]  /*4130*/  HMMA.16816.F32 R64, R8.reuse, R26, R64 ;  /* 0x0000001a0840723c */ /* 0x040fe20000001840 */
[----:B------:R-:W-:Y:S07]  /*4140*/  LDSM.16.MT88.4 R24, [R169+0x15000] ;  /* 0x01500000a918783b */ /* 0x000fee0000004200 */
[C---:B----4-:R-:W-:Y:S08]  /*4150*/  HMMA.16816.F32 R92, R8.reuse, R20, R92 ;  /* 0x00000014085c723c */ /* 0x050ff0000000185c */
[----:B------:R-:W-:Y:S01]  /*4160*/  HMMA.16816.F32 R96, R8, R22, R96 ;  /* 0x000000160860723c */ /* 0x000fe20000001860 */
[----:B------:R-:W3:Y:S01]  /*4170*/  LDSM.16.MT88.4 R20, [R168+0x15000] ;  /* 0x01500000a814783b */ /* 0x000ee20000004200 */
[----:B-----5:R-:W-:-:S02]  /*4180*/  F2FP.F16.F32.PACK_AB R8, R171, R170 ;  /* 0x000000aaab08723e */ /* 0x020fc400000000ff */
[----:B------:R-:W-:Y:S02]  /*4190*/  F2FP.F16.F32.PACK_AB R9, R177, R174 ;  /* 0x000000aeb109723e */ /* 0x000fe400000000ff */
[----:B------:R-:W-:Y:S02]  /*41a0*/  F2FP.F16.F32.PACK_AB R10, R175, R172 ;  /* 0x000000acaf0a723e */ /* 0x000fe400000000ff */
[----:B------:R-:W-:-:S07]  /*41b0*/  F2FP.F16.F32.PACK_AB R11, R183, R180 ;  /* 0x000000b4b70b723e */ /* 0x000fce00000000ff */
        /* <DEDUP_REMOVED lines=36> */
[----:B------:R-:W3:Y:S01]  /*4400*/  LDSM.16.MT88.4 R20, [R169+0x17800] ;  /* 0x01780000a914783b */ /* 0x000ee20000004200 */
[----:B------:R-:W-:-:S02]  /*4410*/  F2FP.F16.F32.PACK_AB R9, R185, R182 ;  /* 0x000000b6b909723e */ /* 0x000fc400000000ff */
        /* <DEDUP_REMOVED lines=12> */
[----:B-1----:R-:W-:Y:S01]  /*44e0*/  HMMA.16816.F32 R104, R8, R16, R104 ;  /* 0x000000100868723c */ /* 0x002fe20000001868 */
[----:B------:R-:W-:-:S04]  /*44f0*/  FADD.FTZ R17, R153, R156 ;  /* 0x0000009c99117221 */ /* 0x000fc80000010000 */
[----:B------:R-:W-:-:S03]  /*4500*/  FADD.FTZ R17, R152, R17 ;  /* 0x0000001198117221 */ /* 0x000fc60000010000 */
[----:B------:R-:W-:Y:S01]  /*4510*/  HMMA.16816.F32 R48, R8, R146, R48 ;  /* 0x000000920830723c */ /* 0x000fe20000001830 */
[----:B------:R-:W-:-:S04]  /*4520*/  FADD.FTZ R174, R174, R17 ;  /* 0x00000011aeae7221 */ /* 0x000fc80000010000 */
[----:B------:R-:W-:-:S03]  /*4530*/  FADD.FTZ R177, R177, R174 ;  /* 0x000000aeb1b17221 */ /* 0x000fc60000010000 */
[----:B--2---:R-:W-:Y:S01]  /*4540*/  HMMA.16816.F32 R60, R8, R12, R60 ;  /* 0x0000000c083c723c */ /* 0x004fe2000000183c */
        /* <DEDUP_REMOVED lines=28> */
[C---:B---3--:R-:W-:Y:S08]  /*4710*/  HMMA.16816.F32 R92, R8.reuse, R20, R92 ;  /* 0x00000014085c723c */ /* 0x048ff0000000185c */
[----:B------:R-:W-:Y:S01]  /*4720*/  HMMA.16816.F32 R96, R8, R22, R96 ;  /* 0x000000160860723c */ /* 0x000fe20000001860 */
[----:B------:R-:W-:-:S04]  /*4730*/  NOP ;  /* 0x0000000000007918 */ /* 0x000fc80000000000 */
[----:B------:R-:W-:-:S15]  /*4740*/  @!P1 BRA `(.L_x_350) ;  /* 0x0000006000409947 */ /* 0x000fde0003800000 */
[----:B------:R-:W1:Y:S01]  /*4750*/  LDC.64 R8, c[0x0][0x3c0] ;  /* 0x0000f000ff087b82 */ /* 0x000e620000000a00 */
[----:B------:R-:W-:Y:S01]  /*4760*/  VIADD R150, R2, 0xfffffffe ;  /* 0xfffffffe02967836 */ /* 0x000fe20000000000 */
[----:B------:R-:W-:-:S04]  /*4770*/  DEPBAR.LE SB0, 0x0 ;  /* 0x000080000000791a */ /* 0x000fc80000000000 */
[----:B------:R-:W-:Y:S01]  /*4780*/  LOP3.LUT R10, R151, 0x1f8, RZ, 0xc0, !PT ;  /* 0x000001f8970a7812 */ /* 0x000fe200078ec0ff */
[----:B------:R-:W-:Y:S01]  /*4790*/  IMAD.SHL.U32 R12, R5, 0x20, RZ ;  /* 0x00000020050c7824 */ /* 0x000fe200078e00ff */
[--C-:B------:R-:W-:Y:S01]  /*47a0*/  SHF.R.U32.HI R11, RZ, 0x1, R5.reuse ;  /* 0x00000001ff0b7819 */ /* 0x100fe20000011605 */
[----:B------:R-:W-:Y:S01]  /*47b0*/  IMAD.MOV.U32 R177, RZ, RZ, 0x20 ;  /* 0x00000020ffb17424 */ /* 0x000fe200078e00ff */
[----:B------:R-:W-:Y:S02]  /*47c0*/  LOP3.LUT R10, R10, 0x38, R5, 0x78, !PT ;  /* 0x000000380a0a7812 */ /* 0x000fe400078e7805 */
[----:B------:R-:W-:Y:S02]  /*47d0*/  LOP3.LUT R13, R0, 0x200, RZ, 0xc0, !PT ;  /* 0x00000200000d7812 */ /* 0x000fe400078ec0ff */
[----:B------:R-:W-:Y:S02]  /*47e0*/  LOP3.LUT R10, R10, 0x1e00, R151, 0xf8, !PT ;  /* 0x00001e000a0a7812 */ /* 0x000fe400078ef897 */
[----:B------:R-:W-:Y:S01]  /*47f0*/  LOP3.LUT R11, R134, 0x8, R11, 0x78, !PT ;  /* 0x00000008860b7812 */ /* 0x000fe200078e780b */
[----:B------:R-:W-:Y:S01]  /*4800*/  VIADD R134, R188, UR5 ;  /* 0x00000005bc867c36 */ /* 0x000fe20008000000 */
[----:B------:R-:W-:-:S02]  /*4810*/  LOP3.LUT R12, R13, 0x7c00, R12, 0xf8, !PT ;  /* 0x00007c000d0c7812 */ /* 0x000fc400078ef80c */
[----:B------:R-:W-:Y:S02]  /*4820*/  LEA R199, R10, UR5, 0x1 ;  /* 0x000000050ac77c11 */ /* 0x000fe4000f8e08ff */
[----:B------:R-:W-:Y:S01]  /*4830*/  LOP3.LUT R11, R12, R11, RZ, 0xfc, !PT ;  /* 0x0000000b0c0b7212 */ /* 0x000fe200078efcff */
[----:B-1----:R-:W-:Y:S01]  /*4840*/  IMAD.WIDE.U32 R18, R150, R8, RZ ;  /* 0x0000000896127225 */ /* 0x002fe200078e00ff */
[----:B------:R-:W-:Y:S02]  /*4850*/  SEL R177, R177, 0xffffffe0, !P0 ;  /* 0xffffffe0b1b17807 */ /* 0x000fe40004000000 */
[----:B------:R-:W-:Y:S01]  /*4860*/  LEA R207, R11, UR5, 0x1 ;  /* 0x000000050bcf7c11 */ /* 0x000fe2000f8e08ff */
[----:B------:R-:W-:Y:S01]  /*4870*/  IMAD.SHL.U32 R15, R18, 0x40, RZ ;  /* 0x00000040120f7824 */ /* 0x000fe200078e00ff */
[----:B------:R-:W-:Y:S01]  /*4880*/  BAR.SYNC.DEFER_BLOCKING 0x0 ;  /* 0x0000000000007b1d */ /* 0x000fe20000010000 */
[----:B------:R-:W-:Y:S01]  /*4890*/  IMAD R14, R150, R9, R19 ;  /* 0x00000009960e7224 */ /* 0x000fe200078e0213 */
[-C--:B------:R-:W-:Y:S01]  /*48a0*/  LEA R22, P3, R18, R194.reuse, 0x7 ;  /* 0x000000c212167211 */ /* 0x080fe200078638ff */
[C---:B------:R-:W-:Y:S01]  /*48b0*/  IMAD.IADD R205, R177.reuse, 0x1, R207 ;  /* 0x00000001b1cd7824 */ /* 0x040fe200078e02cf */
[----:B------:R-:W-:Y:S01]  /*48c0*/  LEA R16, P1, R8, R15, 0x5 ;  /* 0x0000000f08107211 */ /* 0x000fe200078228ff */
[----:B------:R-:W-:Y:S01]  /*48d0*/  IMAD.IADD R202, R134, 0x1, R177 ;  /* 0x0000000186ca7824 */ /* 0x000fe200078e02b1 */
[--C-:B------:R-:W-:Y:S01]  /*48e0*/  SHF.L.U64.HI R15, R18, 0x6, R14.reuse ;  /* 0x00000006120f7819 */ /* 0x100fe2000001020e */
[----:B------:R-:W-:Y:S01]  /*48f0*/  IMAD.IADD R204, R4, 0x1, R207 ;  /* 0x0000000104cc7824 */ /* 0x000fe200078e02cf */
[----:B------:R-:W-:Y:S01]  /*4900*/  LEA.HI.X R23, R18, R193, R14, 0x7, P3 ;  /* 0x000000c112177211 */ /* 0x000fe200018f3c0e */
[----:B------:R-:W-:Y:S01]  /*4910*/  IMAD.IADD R134, R134, 0x1, R4 ;  /* 0x0000000186867824 */ /* 0x000fe200078e0204 */
[----:B------:R-:W-:Y:S01]  /*4920*/  LEA.HI.X R15, R8, R15, R9, 0x5, P1 ;  /* 0x0000000f080f7211 */ /* 0x000fe200008f2c09 */
[C---:B------:R-:W-:Y:S01]  /*4930*/  IMAD.IADD R206, R177.reuse, 0x1, R204 ;  /* 0x00000001b1ce7824 */ /* 0x040fe200078e02cc */
[----:B------:R-:W-:Y:S01]  /*4940*/  LEA R20, P1, R16, R194, 0x1 ;  /* 0x000000c210147211 */ /* 0x000fe200078208ff */
[----:B------:R-:W-:-:S03]  /*4950*/  IMAD.IADD R200, R177, 0x1, R134 ;  /* 0x00000001b1c87824 */ /* 0x000fc600078e0286 */
[----:B------:R-:W-:Y:S01]  /*4960*/  LEA.HI.X R21, R16, R193, R15, 0x1, P1 ;  /* 0x000000c110157211 */ /* 0x000fe200008f0c0f */
[----:B------:R-:W-:Y:S01]  /*4970*/  @!PT LDS RZ, [RZ] ;  /* 0x00000000fffff984 */ /* 0x000fe20000000800 */
[----:B------:R-:W-:Y:S01]  /*4980*/  @!PT LDS RZ, [RZ] ;  /* 0x00000000fffff984 */ /* 0x000fe20000000800 */
[----:B------:R-:W-:Y:S01]  /*4990*/  @!PT LDS RZ, [RZ] ;  /* 0x00000000fffff984 */ /* 0x000fe20000000800 */
[----:B------:R-:W-:Y:S04]  /*49a0*/  LDGSTS.E.BYPASS.LTC128B.128 [R199+0x12000], desc[UR12][R22.64] ;  /* 0x1200000016c77fae */ /* 0x000fe8000b981a0c */
[----:B------:R-:W-:Y:S04]  /*49b0*/  LDGSTS.E.BYPASS.LTC128B.128 [R199+0x14000], desc[UR12][R22.64+0x80] ;  /* 0x1400008016c77fae */ /* 0x000fe8000b981a0c */
[----:B------:R-:W-:Y:S04]  /*49c0*/  LDGSTS.E.BYPASS.LTC128B.128 [R199+0x16000], desc[UR12][R22.64+0x100] ;  /* 0x1600010016c77fae */ /* 0x000fe8000b981a0c */
[----:B------:R-:W-:Y:S04]  /*49d0*/  LDGSTS.E.BYPASS.LTC128B.128 [R199+0x13000], desc[UR12][R20.64] ;  /* 0x1300000014c77fae */ /* 0x000fe8000b981a0c */
[----:B------:R-:W-:Y:S04]  /*49e0*/  LDGSTS.E.BYPASS.LTC128B.128 [R199+0x15000], desc[UR12][R20.64+0x80] ;  /* 0x1500008014c77fae */ /* 0x000fe8000b981a0c */
[----:B------:R1:W-:Y:S04]  /*49f0*/  LDGSTS.E.BYPASS.LTC128B.128 [R199+0x17000], desc[UR12][R20.64+0x100] ;  /* 0x1700010014c77fae */ /* 0x0003e8000b981a0c */
[----:B------:R-:W-:Y:S04]  /*4a00*/  LDSM.16.M88.4 R172, [R207] ;  /* 0x00000000cfac783b */ /* 0x000fe80000000200 */
[----:B------:R-:W2:Y:S04]  /*4a10*/  LDSM.16.M88.4 R152, [R188+UR5+0xc000] ;  /* 0x00c00005bc98783b */ /* 0x000ea80008000200 */
[----:B------:R-:W3:Y:S04]  /*4a20*/  LDSM.16.M88.4 R140, [R188+UR5+0xc800] ;  /* 0x00c80005bc8c783b */ /* 0x000ee80008000200 */
[----:B------:R-:W4:Y:S04]  /*4a30*/  LDSM.16.M88.4 R32, [R188+UR5+0xd000] ;  /* 0x00d00005bc20783b */ /* 0x000f280008000200 */
[----:B------:R-:W5:Y:S04]  /*4a40*/  LDSM.16.M88.4 R8, [R188+UR5+0xd800] ;  /* 0x00d80005bc08783b */ /* 0x000f680008000200 */
[----:B------:R-:W-:Y:S04]  /*4a50*/  LDSM.16.M88.4 R160, [R202+0xc000] ;  /* 0x00c00000caa0783b */ /* 0x000fe80000000200 */
[----:B-1----:R-:W1:Y:S04]  /*4a60*/  LDSM.16.M88.4 R20, [R205] ;  /* 0x00000000cd14783b */ /* 0x002e680000000200 */
[----:B------:R-:W1:Y:S04]  /*4a70*/  LDSM.16.M88.4 R24, [R202+0xc800] ;  /* 0x00c80000ca18783b */ /* 0x000e680000000200 */
[----:B------:R-:W1:Y:S04]  /*4a80*/  LDSM.16.M88.4 R168, [R202+0xd000] ;  /* 0x00d00000caa8783b */ /* 0x000e680000000200 */
[----:B------:R-:W1:Y:S04]  /*4a90*/  LDSM.16.M88.4 R156, [R202+0xd800] ;  /* 0x00d80000ca9c783b */ /* 0x000e680000000200 */
[----:B------:R-:W-:Y:S01]  /*4aa0*/  LDSM.16.M88.4 R12, [R204] ;  /* 0x00000000cc0c783b */ /* 0x000fe20000000200 */
[C---:B--2---:R-:W-:Y:S03]  /*4ab0*/  HMMA.16816.F32 R16, R172.reuse, R152, RZ ;  /* 0x00000098ac10723c */ /* 0x044fe600000018ff */
[----:B------:R-:W-:Y:S04]  /*4ac0*/  LDSM.16.M88.4 R164, [R134+0xc800] ;  /* 0x00c8000086a4783b */ /* 0x000fe80000000200 */
[----:B------:R-:W-:Y:S01]  /*4ad0*/  LDSM.16.M88.4 R180, [R188+UR5+0xf800] ;  /* 0x00f80005bcb4783b */ /* 0x000fe20008000200 */
[C---:B---3--:R-:W-:Y:S03]  /*4ae0*/  HMMA.16816.F32 R144, R172.reuse, R140, RZ ;  /* 0x0000008cac90723c */ /* 0x048fe600000018ff */
[----:B------:R-:W-:Y:S04]  /*4af0*/  LDSM.16.M88.4 R176, [R202+0xe000] ;  /* 0x00e00000cab0783b */ /* 0x000fe80000000200 */
[----:B------:R-:W-:Y:S01]  /*4b00*/  LDSM.16.M88.4 R184, [R188+UR5+0x11800] ;  /* 0x01180005bcb8783b */ /* 0x000fe20008000200 */
[C---:B----4-:R-:W-:Y:S03]  /*4b10*/  HMMA.16816.F32 R136, R172.reuse, R32, RZ ;  /* 0x00000020ac88723c */ /* 0x050fe600000018ff */
[----:B------:R-:W0:Y:S05]  /*4b20*/  LDGDEPBAR ;  /* 0x00000000000079af */ /* 0x000e2a0000000000 */
[C---:B------:R-:W-:Y:S08]  /*4b30*/  HMMA.16816.F32 R152, R172.reuse, R154, RZ ;  /* 0x0000009aac98723c */ /* 0x040ff000000018ff */
[C---:B------:R-:W-:Y:S08]  /*4b40*/  HMMA.16816.F32 R140, R172.reuse, R142, RZ ;  /* 0x0000008eac8c723c */ /* 0x040ff000000018ff */
[C---:B------:R-:W-:Y:S08]  /*4b50*/  HMMA.16816.F32 R32, R172.reuse, R34, RZ ;  /* 0x00000022ac20723c */ /* 0x040ff000000018ff */
[C---:B-----5:R-:W-:Y:S08]  /*4b60*/  HMMA.16816.F32 R28, R172.reuse, R8, RZ ;  /* 0x00000008ac1c723c */ /* 0x060ff000000018ff */
[----:B------:R-:W-:Y:S01]  /*4b70*/  HMMA.16816.F32 R172, R172, R10, RZ ;  /* 0x0000000aacac723c */ /* 0x000fe200000018ff */
        /* <DEDUP_REMOVED lines=8> */
[C---:B------:R-:W-:Y:S01]  /*4c00*/  HMMA.16816.F32 R32, R20.reuse, R170, R32 ;  /* 0x000000aa1420723c */ /* 0x040fe20000001820 */
[----:B------:R-:W-:Y:S07]  /*4c10*/  LDSM.16.M88.4 R168, [R202+0xe800] ;  /* 0x00e80000caa8783b */ /* 0x000fee0000000200 */
[C---:B------:R-:W-:Y:S08]  /*4c20*/  HMMA.16816.F32 R28, R20.reuse, R156, R28 ;  /* 0x0000009c141c723c */ /* 0x040ff0000000181c */
[----:B------:R-:W-:Y:S01]  /*4c30*/  HMMA.16816.F32 R172, R20, R158, R172 ;  /* 0x0000009e14ac723c */ /* 0x000fe200000018ac */
[----:B------:R-:W-:Y:S04]  /*4c40*/  LDSM.16.M88.4 R156, [R206] ;  /* 0x00000000ce9c783b */ /* 0x000fe80000000200 */
[----:B------:R-:W-:Y:S03]  /*4c50*/  LDSM.16.M88.4 R20, [R200+0xc800] ;  /* 0x00c80000c814783b */ /* 0x000fe60000000200 */
[C---:B--2---:R-:W-:Y:S08]  /*4c60*/  HMMA.16816.F32 R16, R12.reuse, R8, R16 ;  /* 0x000000080c10723c */ /* 0x044ff00000001810 */
[C---:B------:R-:W-:Y:S01]  /*4c70*/  HMMA.16816.F32 R152, R12.reuse, R10, R152 ;  /* 0x0000000a0c98723c */ /* 0x040fe20000001898 */
[----:B------:R-:W2:Y:S07]  /*4c80*/  LDSM.16.M88.4 R8, [R200+0xc000] ;  /* 0x00c00000c808783b */ /* 0x000eae0000000200 */
[C---:B------:R-:W-:Y:S08]  /*4c90*/  HMMA.16816.F32 R144, R12.reuse, R164, R144 ;  /* 0x000000a40c90723c */ /* 0x040ff00000001890 */
[C---:B------:R-:W-:Y:S01]  /*4ca0*/  HMMA.16816.F32 R140, R12.reuse, R166, R140 ;  /* 0x000000a60c8c723c */ /* 0x040fe2000000188c */
[----:B------:R-:W4:Y:S07]  /*4cb0*/  LDSM.16.M88.4 R164, [R200+0xd000] ;  /* 0x00d00000c8a4783b */ /* 0x000f2e0000000200 */
[C---:B-1----:R-:W-:Y:S08]  /*4cc0*/  HMMA.16816.F32 R136, R12.reuse, R160, R136 ;  /* 0x000000a00c88723c */ /* 0x042ff00000001888 */
[C---:B------:R-:W-:Y:S01]  /*4cd0*/  HMMA.16816.F32 R32, R12.reuse, R162, R32 ;  /* 0x000000a20c20723c */ /* 0x040fe20000001820 */
[----:B------:R-:W1:Y:S07]  /*4ce0*/  LDSM.16.M88.4 R160, [R200+0xd800] ;  /* 0x00d80000c8a0783b */ /* 0x000e6e0000000200 */
[C---:B---3--:R-:W-:Y:S08]  /*4cf0*/  HMMA.16816.F32 R28, R12.reuse, R24, R28 ;  /* 0x000000180c1c723c */ /* 0x048ff0000000181c */
[----:B------:R-:W-:Y:S01]  /*4d00*/  HMMA.16816.F32 R172, R12, R26, R172 ;  /* 0x0000001a0cac723c */ /* 0x000fe200000018ac */
[----:B------:R-:W-:Y:S04]  /*4d10*/  LDSM.16.M88.4 R12, [R207+0x4000] ;  /* 0x00400000cf0c783b */ /* 0x000fe80000000200 */
[----:B------:R-:W3:Y:S03]  /*4d20*/  LDSM.16.M88.4 R24, [R188+UR5+0xe000] ;  /* 0x00e00005bc18783b */ /* 0x000ee60008000200 */
[C---:B--2---:R-:W-:Y:S08]  /*4d30*/  HMMA.16816.F32 R16, R156.reuse, R8, R16 ;  /* 0x000000089c10723c */ /* 0x044ff00000001810 */
[C---:B------:R-:W-:Y:S01]  /*4d40*/  HMMA.16816.F32 R152, R156.reuse, R10, R152 ;  /* 0x0000000a9c98723c */ /* 0x040fe20000001898 */
[----:B------:R-:W2:Y:S07]  /*4d50*/  LDSM.16.M88.4 R8, [R188+UR5+0xe800] ;  /* 0x00e80005bc08783b */ /* 0x000eae0008000200 */
[C---:B------:R-:W-:Y:S08]  /*4d60*/  HMMA.16816.F32 R144, R156.reuse, R20, R144 ;  /* 0x000000149c90723c */ /* 0x040ff00000001890 */
[C---:B------:R-:W-:Y:S01]  /*4d70*/  HMMA.16816.F32 R140, R156.reuse, R22, R140 ;  /* 0x000000169c8c723c */ /* 0x040fe2000000188c */
[----:B------:R-:W5:Y:S07]  /*4d80*/  LDSM.16.M88.4 R20, [R188+UR5+0xf000] ;  /* 0x00f00005bc14783b */ /* 0x000f6e0008000200 */
[C---:B----4-:R-:W-:Y:S08]  /*4d90*/  HMMA.16816.F32 R136, R156.reuse, R164, R136 ;  /* 0x000000a49c88723c */ /* 0x050ff00000001888 */
[C---:B------:R-:W-:Y:S01]  /*4da0*/  HMMA.16816.F32 R32, R156.reuse, R166, R32 ;  /* 0x000000a69c20723c */ /* 0x040fe20000001820 */
[----:B------:R-:W-:Y:S07]  /*4db0*/  LDSM.16.M88.4 R164, [R202+0xf800] ;  /* 0x00f80000caa4783b */ /* 0x000fee0000000200 */
[C---:B-1----:R-:W-:Y:S08]  /*4dc0*/  HMMA.16816.F32 R28, R156.reuse, R160, R28 ;  /* 0x000000a09c1c723c */ /* 0x042ff0000000181c */
[----:B------:R-:W-:Y:S01]  /*4dd0*/  HMMA.16816.F32 R172, R156, R162, R172 ;  /* 0x000000a29cac723c */ /* 0x000fe200000018ac */
[----:B------:R-:W1:Y:S04]  /*4de0*/  LDSM.16.M88.4 R160, [R205+0x4000] ;  /* 0x00400000cda0783b */ /* 0x000e680000000200 */
[----:B------:R-:W-:Y:S03]  /*4df0*/  LDSM.16.M88.4 R156, [R134+0xe000] ;  /* 0x00e00000869c783b */ /* 0x000fe60000000200 */
[C---:B---3--:R-:W-:Y:S08]  /*4e00*/  HMMA.16816.F32 R16, R12.reuse, R24, R16 ;  /* 0x000000180c10723c */ /* 0x048ff00000001810 */
[C---:B------:R-:W-:Y:S01]  /*4e10*/  HMMA.16816.F32 R152, R12.reuse, R26, R152 ;  /* 0x0000001a0c98723c */ /* 0x040fe20000001898 */
[----:B------:R-:W3:Y:S07]  /*4e20*/  LDSM.16.M88.4 R24, [R202+0xf000] ;  /* 0x00f00000ca18783b */ /* 0x000eee0000000200 */
[C---:B--2---:R-:W-:Y:S08]  /*4e30*/  HMMA.16816.F32 R144, R12.reuse, R8, R144 ;  /* 0x000000080c90723c */ /* 0x044ff00000001890 */
[C---:B------:R-:W-:Y:S01]  /*4e40*/  HMMA.16816.F32 R140, R12.reuse, R10, R140 ;  /* 0x0000000a0c8c723c */ /* 0x040fe2000000188c */
[----:B------:R-:W2:Y:S07]  /*4e50*/  LDSM.16.M88.4 R8, [R204+0x4000] ;  /* 0x00400000cc08783b */ /* 0x000eae0000000200 */
[C---:B-----5:R-:W-:Y:S08]  /*4e60*/  HMMA.16816.F32 R136, R12.reuse, R20, R136 ;  /* 0x000000140c88723c */ /* 0x060ff00000001888 */
[C---:B------:R-:W-:Y:S01]  /*4e70*/  HMMA.16816.F32 R32, R12.reuse, R22, R32 ;  /* 0x000000160c20723c */ /* 0x040fe20000001820 */
[----:B------:R-:W4:Y:S07]  /*4e80*/  LDSM.16.M88.4 R20, [R134+0xe800] ;  /* 0x00e800008614783b */ /* 0x000f2e0000000200 */
[C---:B------:R-:W-:Y:S08]  /*4e90*/  HMMA.16816.F32 R28, R12.reuse, R180, R28 ;  /* 0x000000b40c1c723c */ /* 0x040ff0000000181c */
[----:B------:R-:W-:Y:S01]  /*4ea0*/  HMMA.16816.F32 R172, R12, R182, R172 ;  /* 0x000000b60cac723c */ /* 0x000fe200000018ac */
[----:B------:R-:W5:Y:S04]  /*4eb0*/  LDSM.16.M88.4 R12, [R134+0xf000] ;  /* 0x00f00000860c783b */ /* 0x000f680000000200 */
[----:B------:R-:W5:Y:S03]  /*4ec0*/  LDSM.16.M88.4 R180, [R134+0xf800] ;  /* 0x00f8000086b4783b */ /* 0x000f660000000200 */
[C---:B-1----:R-:W-:Y:S08]  /*4ed0*/  HMMA.16816.F32 R16, R160.reuse, R176, R16 ;  /* 0x000000b0a010723c */ /* 0x042ff00000001810 */
[C---:B------:R-:W-:Y:S01]  /*4ee0*/  HMMA.16816.F32 R152, R160.reuse, R178, R152 ;  /* 0x000000b2a098723c */ /* 0x040fe20000001898 */
[----:B------:R-:W-:Y:S07]  /*4ef0*/  LDSM.16.M88.4 R176, [R207+0x8000] ;  /* 0x00800000cfb0783b */ /* 0x000fee0000000200 */
[C---:B------:R-:W-:Y:S08]  /*4f00*/  HMMA.16816.F32 R144, R160.reuse, R168, R144 ;  /* 0x000000a8a090723c */ /* 0x040ff00000001890 */
[C---:B------:R-:W-:Y:S01]  /*4f10*/  HMMA.16816.F32 R140, R160.reuse, R170, R140 ;  /* 0x000000aaa08c723c */ /* 0x040fe2000000188c */
[----:B------:R-:W-:Y:S07]  /*4f20*/  LDSM.16.M88.4 R168, [R200+0xe000] ;  /* 0x00e00000c8a8783b */ /* 0x000fee0000000200 */
[C---:B---3--:R-:W-:Y:S08]  /*4f30*/  HMMA.16816.F32 R136, R160.reuse, R24, R136 ;  /* 0x00000018a088723c */ /* 0x048ff00000001888 */
[C---:B------:R-:W-:Y:S01]  /*4f40*/  HMMA.16816.F32 R32, R160.reuse, R26, R32 ;  /* 0x0000001aa020723c */ /* 0x040fe20000001820 */
[----:B------:R-:W1:Y:S07]  /*4f50*/  LDSM.16.M88.4 R24, [R206+0x4000] ;  /* 0x00400000ce18783b */ /* 0x000e6e0000000200 */
[C---:B------:R-:W-:Y:S08]  /*4f60*/  HMMA.16816.F32 R28, R160.reuse, R164, R28 ;  /* 0x000000a4a01c723c */ /* 0x040ff0000000181c */
[----:B------:R-:W-:Y:S01]  /*4f70*/  HMMA.16816.F32 R172, R160, R166, R172 ;  /* 0x000000a6a0ac723c */ /* 0x000fe200000018ac */
[----:B------:R-:W3:Y:S04]  /*4f80*/  LDSM.16.M88.4 R164, [R200+0xe800] ;  /* 0x00e80000c8a4783b */ /* 0x000ee80000000200 */
[----:B------:R-:W3:Y:S03]  /*4f90*/  LDSM.16.M88.4 R160, [R200+0xf000] ;  /* 0x00f00000c8a0783b */ /* 0x000ee60000000200 */
[C---:B--2---:R-:W-:Y:S08]  /*4fa0*/  HMMA.16816.F32 R16, R8.reuse, R156, R16 ;  /* 0x0000009c0810723c */ /* 0x044ff00000001810 */
[C---:B------:R-:W-:Y:S01]  /*4fb0*/  HMMA.16816.F32 R152, R8.reuse, R158, R152 ;  /* 0x0000009e0898723c */ /* 0x040fe20000001898 */
[----:B------:R-:W2:Y:S07]  /*4fc0*/  LDSM.16.M88.4 R156, [R200+0xf800] ;  /* 0x00f80000c89c783b */ /* 0x000eae0000000200 */
[C---:B----4-:R-:W-:Y:S08]  /*4fd0*/  HMMA.16816.F32 R144, R8.reuse, R20, R144 ;  /* 0x000000140890723c */ /* 0x050ff00000001890 */
[C---:B------:R-:W-:Y:S01]  /*4fe0*/  HMMA.16816.F32 R140, R8.reuse, R22, R140 ;  /* 0x00000016088c723c */ /* 0x040fe2000000188c */
[----:B------:R-:W4:Y:S07]  /*4ff0*/  LDSM.16.M88.4 R20, [R188+UR5+0x10000] ;  /* 0x01000005bc14783b */ /* 0x000f2e0008000200 */
[C---:B-----5:R-:W-:Y:S08]  /*5000*/  HMMA.16816.F32 R136, R8.reuse, R12, R136 ;  /* 0x0000000c0888723c */ /* 0x060ff00000001888 */
[C---:B------:R-:W-:Y:S01]  /*5010*/  HMMA.16816.F32 R32, R8.reuse, R14, R32 ;  /* 0x0000000e0820723c */ /* 0x040fe20000001820 */
[----:B------:R-:W5:Y:S07]  /*5020*/  LDSM.16.M88.4 R12, [R188+UR5+0x10800] ;  /* 0x01080005bc0c783b */ /* 0x000f6e0008000200 */
[C---:B------:R-:W-:Y:S08]  /*5030*/  HMMA.16816.F32 R28, R8.reuse, R180, R28 ;  /* 0x000000b4081c723c */ /* 0x040ff0000000181c */
[----:B------:R-:W-:Y:S01]  /*5040*/  HMMA.16816.F32 R172, R8, R182, R172 ;  /* 0x000000b608ac723c */ /* 0x000fe200000018ac */
[----:B------:R-:W5:Y:S04]  /*5050*/  LDSM.16.M88.4 R8, [R188+UR5+0x11000] ;  /* 0x01100005bc08783b */ /* 0x000f680008000200 */
[----:B------:R-:W-:Y:S03]  /*5060*/  LDSM.16.M88.4 R180, [R202+0x10000] ;  /* 0x01000000cab4783b */ /* 0x000fe60000000200 */
[C---:B-1----:R-:W-:Y:S08]  /*5070*/  HMMA.16816.F32 R16, R24.reuse, R168, R16 ;  /* 0x000000a81810723c */ /* 0x042ff00000001810 */
[C---:B------:R-:W-:Y:S01]  /*5080*/  HMMA.16816.F32 R152, R24.reuse, R170, R152 ;  /* 0x000000aa1898723c */ /* 0x040fe20000001898 */
[----:B------:R-:W1:Y:S07]  /*5090*/  LDSM.16.M88.4 R168, [R205+0x8000] ;  /* 0x00800000cda8783b */ /* 0x000e6e0000000200 */
[C---:B---3--:R-:W-:Y:S08]  /*50a0*/  HMMA.16816.F32 R144, R24.reuse, R164, R144 ;  /* 0x000000a41890723c */ /* 0x048ff00000001890 */
[C---:B------:R-:W-:Y:S01]  /*50b0*/  HMMA.16816.F32 R140, R24.reuse, R166, R140 ;  /* 0x000000a6188c723c */ /* 0x040fe2000000188c */
[----:B------:R-:W-:Y:S07]  /*50c0*/  LDSM.16.M88.4 R164, [R202+0x10800] ;  /* 0x01080000caa4783b */ /* 0x000fee0000000200 */
[C---:B------:R-:W-:Y:S08]  /*50d0*/  HMMA.16816.F32 R136, R24.reuse, R160, R136 ;  /* 0x000000a01888723c */ /* 0x040ff00000001888 */
[C---:B------:R-:W-:Y:S01]  /*50e0*/  HMMA.16816.F32 R32, R24.reuse, R162, R32 ;  /* 0x000000a21820723c */ /* 0x040fe20000001820 */
[----:B------:R-:W-:Y:S07]  /*50f0*/  LDSM.16.M88.4 R160, [R202+0x11000] ;  /* 0x01100000caa0783b */ /* 0x000fee0000000200 */
[C---:B--2---:R-:W-:Y:S08]  /*5100*/  HMMA.16816.F32 R28, R24.reuse, R156, R28 ;  /* 0x0000009c181c723c */ /* 0x044ff0000000181c */
[----:B------:R-:W-:Y:S01]  /*5110*/  HMMA.16816.F32 R172, R24, R158, R172 ;  /* 0x0000009e18ac723c */ /* 0x000fe200000018ac */
[----:B------:R-:W-:Y:S04]  /*5120*/  LDSM.16.M88.4 R24, [R204+0x8000] ;  /* 0x00800000cc18783b */ /* 0x000fe80000000200 */
[----:B------:R-:W-:Y:S03]  /*5130*/  LDSM.16.M88.4 R156, [R202+0x11800] ;  /* 0x01180000ca9c783b */ /* 0x000fe60000000200 */
[C---:B----4-:R-:W-:Y:S08]  /*5140*/  HMMA.16816.F32 R16, R176.reuse, R20, R16 ;  /* 0x00000014b010723c */ /* 0x050ff00000001810 */
[C---:B------:R-:W-:Y:S01]  /*5150*/  HMMA.16816.F32 R152, R176.reuse, R22, R152 ;  /* 0x00000016b098723c */ /* 0x040fe20000001898 */
[----:B------:R-:W2:Y:S07]  /*5160*/  LDSM.16.M88.4 R20, [R134+0x10000] ;  /* 0x010000008614783b */ /* 0x000eae0000000200 */
[C---:B-----5:R-:W-:Y:S08]  /*5170*/  HMMA.16816.F32 R144, R176.reuse, R12, R144 ;  /* 0x0000000cb090723c */ /* 0x060ff00000001890 */
[C---:B------:R-:W-:Y:S01]  /*5180*/  HMMA.16816.F32 R140, R176.reuse, R14, R140 ;  /* 0x0000000eb08c723c */ /* 0x040fe2000000188c */
[----:B------:R-:W-:Y:S07]  /*5190*/  LDSM.16.M88.4 R12, [R206+0x8000] ;  /* 0x00800000ce0c783b */ /* 0x000fee0000000200 */
[C---:B------:R-:W-:Y:S08]  /*51a0*/  HMMA.16816.F32 R136, R176.reuse, R8, R136 ;  /* 0x00000008b088723c */ /* 0x040ff00000001888 */
[----:B------:R-:W-:Y:S01]  /*51b0*/  HMMA.16816.F32 R32, R176, R10, R32 ;  /* 0x0000000ab020723c */ /* 0x000fe20000001820 */
[----:B------:R-:W3:Y:S07]  /*51c0*/  LDSM.16.M88.4 R8, [R200+0x10000] ;  /* 0x01000000c808783b */ /* 0x000eee0000000200 */
[----:B-1----:R-:W-:Y:S08]  /*51d0*/  HMMA.16816.F32 R16, R168, R180, R16 ;  /* 0x000000b4a810723c */ /* 0x002ff00000001810 */
[C---:B------:R-:W-:Y:S08]  /*51e0*/  HMMA.16816.F32 R28, R176.reuse, R184, R28 ;  /* 0x000000b8b01c723c */ /* 0x040ff0000000181c */
[----:B------:R-:W-:Y:S01]  /*51f0*/  HMMA.16816.F32 R176, R176, R186, R172 ;  /* 0x000000bab0b0723c */ /* 0x000fe200000018ac */
[----:B------:R-:W1:Y:S07]  /*5200*/  LDSM.16.M88.4 R172, [R134+0x10800] ;  /* 0x0108000086ac783b */ /* 0x000e6e0000000200 */
[----:B------:R-:W-:Y:S08]  /*5210*/  HMMA.16816.F32 R152, R168, R182, R152 ;  /* 0x000000b6a898723c */ /* 0x000ff00000001898 */
[----:B--2---:R-:W-:Y:S08]  /*5220*/  HMMA.16816.F32 R16, R24, R20, R16 ;  /* 0x000000141810723c */ /* 0x004ff00000001810 */
[----:B------:R-:W-:Y:S08]  /*5230*/  HMMA.16816.F32 R144, R168, R164, R144 ;  /* 0x000000a4a890723c */ /* 0x000ff00000001890 */
[----:B------:R-:W-:Y:S01]  /*5240*/  HMMA.16816.F32 R152, R24, R22, R152 ;  /* 0x000000161898723c */ /* 0x000fe20000001898 */
[----:B------:R-:W2:Y:S07]  /*5250*/  LDSM.16.M88.4 R20, [R200+0x10800] ;  /* 0x01080000c814783b */ /* 0x000eae0000000200 */
[C---:B------:R-:W-:Y:S08]  /*5260*/  HMMA.16816.F32 R28, R168.reuse, R156, R28 ;  /* 0x0000009ca81c723c */ /* 0x040ff0000000181c */
[----:B------:R-:W-:Y:S01]  /*5270*/  HMMA.16816.F32 R176, R168, R158, R176 ;  /* 0x0000009ea8b0723c */ /* 0x000fe200000018b0 */
[----:B------:R-:W4:Y:S07]  /*5280*/  LDSM.16.M88.4 R156, [R134+0x11000] ;  /* 0x01100000869c783b */ /* 0x000f2e0000000200 */
[----:B---3--:R-:W-:Y:S08]  /*5290*/  HMMA.16816.F32 R16, R12, R8, R16 ;  /* 0x000000080c10723c */ /* 0x008ff00000001810 */
[----:B------:R-:W-:Y:S01]  /*52a0*/  HMMA.16816.F32 R136, R168, R160, R136 ;  /* 0x000000a0a888723c */ /* 0x000fe20000001888 */
[----:B------:R-:W-:-:S04]  /*52b0*/  IMAD R160, R2, 0x40, R135 ;  /* 0x0000004002a07824 */ /* 0x000fc800078e0287 */
[C---:B------:R-:W-:Y:S02]  /*52c0*/  VIADD R9, R160.reuse, 0xffffff80 ;  /* 0xffffff80a0097836 */ /* 0x040fe40000000000 */
[----:B------:R-:W-:Y:S01]  /*52d0*/  VIADD R8, R160, 0xffffff81 ;  /* 0xffffff81a0087836 */ /* 0x000fe20000000000 */
[----:B-1----:R-:W-:Y:S02]  /*52e0*/  HMMA.16816.F32 R144, R24, R172, R144 ;  /* 0x000000ac1890723c */ /* 0x002fe40000001890 */
[CC--:B------:R-:W-:Y:S02]  /*52f0*/  ISETP.GT.AND P3, PT, R192.reuse, R9.reuse, PT ;  /* 0x00000009c000720c */ /* 0x0c0fe40003f64270 */
[----:B------:R-:W-:Y:S02]  /*5300*/  ISETP.GT.AND P4, PT, R133, R9, PT ;  /* 0x000000098500720c */ /* 0x000fe40003f84270 */
[----:B------:R-:W-:Y:S02]  /*5310*/  ISETP.GT.AND P1, PT, R192, R8, PT ;  /* 0x00000008c000720c */ /* 0x000fe40003f24270 */
[----:B------:R-:W-:Y:S01]  /*5320*/  HMMA.16816.F32 R140, R168, R166, R140 ;  /* 0x000000a6a88c723c */ /* 0x000fe2000000188c */
[----:B------:R-:W-:-:S02]  /*5330*/  ISETP.GE.AND P6, PT, R9, R191, PT ;  /* 0x000000bf0900720c */ /* 0x000fc40003fc6270 */
[----:B------:R-:W-:Y:S02]  /*5340*/  FSEL R16, R16, -INF , !P3 ;  /* 0xff80000010107808 */ /* 0x000fe40005800000 */
[----:B------:R-:W-:Y:S02]  /*5350*/  FSEL R18, R18, -INF , !P4 ;  /* 0xff80000012127808 */ /* 0x000fe40006000000 */
[----:B------:R-:W-:Y:S01]  /*5360*/  ISETP.GT.AND P4, PT, R133, R8, PT ;  /* 0x000000088500720c */ /* 0x000fe20003f84270 */
[----:B------:R-:W-:Y:S01]  /*5370*/  HMMA.16816.F32 R152, R12, R10, R152 ;  /* 0x0000000a0c98723c */ /* 0x000fe20000001898 */
[----:B------:R-:W-:Y:S02]  /*5380*/  FSEL R17, R17, -INF , !P1 ;  /* 0xff80000011117808 */ /* 0x000fe40004800000 */
[C---:B------:R-:W-:Y:S02]  /*5390*/  ISETP.GE.AND P3, PT, R8.reuse, R191, PT ;  /* 0x000000bf0800720c */ /* 0x040fe40003f66270 */
[-C--:B------:R-:W-:Y:S01]  /*53a0*/  ISETP.GE.AND P1, PT, R8, R190.reuse, PT ;  /* 0x000000be0800720c */ /* 0x080fe20003f26270 */
[----:B------:R-:W-:Y:S01]  /*53b0*/  VIADD R8, R160, 0xffffff88 ;  /* 0xffffff88a0087836 */ /* 0x000fe20000000000 */
[----:B------:R-:W-:Y:S01]  /*53c0*/  FSEL R164, R16, -INF , !P6 ;  /* 0xff80000010a47808 */ /* 0x000fe20007000000 */
[----:B------:R-:W-:Y:S01]  /*53d0*/  VIADD R16, R160, 0xffffff89 ;  /* 0xffffff89a0107836 */ /* 0x000fe20000000000 */
[----:B------:R-:W-:Y:S01]  /*53e0*/  FSEL R19, R19, -INF , !P4 ;  /* 0xff80000013137808 */ /* 0x000fe20006000000 */
[----:B------:R-:W-:Y:S01]  /*53f0*/  HMMA.16816.F32 R32, R168, R162, R32 ;  /* 0x000000a2a820723c */ /* 0x000fe20000001820 */
[----:B------:R-:W-:-:S02]  /*5400*/  ISETP.GE.AND P5, PT, R9, R190, PT ;  /* 0x000000be0900720c */ /* 0x000fc40003fa6270 */
[----:B------:R-:W-:Y:S02]  /*5410*/  FSEL R162, R17, -INF , !P3 ;  /* 0xff80000011a27808 */ /* 0x000fe40005800000 */
[----:B------:R-:W-:Y:S02]  /*5420*/  FSEL R163, R19, -INF , !P1 ;  /* 0xff80000013a37808 */ /* 0x000fe40004800000 */
[-C--:B------:R-:W-:Y:S01]  /*5430*/  ISETP.GT.AND P4, PT, R192, R8.reuse, PT ;  /* 0x00000008c000720c */ /* 0x080fe20003f84270 */
[----:B--2---:R-:W-:Y:S01]  /*5440*/  HMMA.16816.F32 R144, R12, R20, R144 ;  /* 0x000000140c90723c */ /* 0x004fe20000001890 */
[----:B------:R-:W-:Y:S01]  /*5450*/  ISETP.GT.AND P3, PT, R133, R8, PT ;  /* 0x000000088500720c */ /* 0x000fe20003f64270 */
[----:B------:R-:W-:Y:S01]  /*5460*/  VIADD R21, R160, 0xffffff90 ;  /* 0xffffff90a0157836 */ /* 0x000fe20000000000 */
[----:B------:R-:W-:Y:S01]  /*5470*/  ISETP.GT.AND P1, PT, R192, R16, PT ;  /* 0x00000010c000720c */ /* 0x000fe20003f24270 */
[----:B------:R-:W-:Y:S01]  /*5480*/  VIADD R20, R160, 0xffffff91 ;  /* 0xffffff91a0147836 */ /* 0x000fe20000000000 */
[----:B------:R-:W-:-:S02]  /*5490*/  FSEL R161, R18, -INF , !P5 ;  /* 0xff80000012a17808 */ /* 0x000fc40006800000 */
[CC--:B------:R-:W-:Y:S01]  /*54a0*/  ISETP.GE.AND P6, PT, R8.reuse, R191.reuse, PT ;  /* 0x000000bf0800720c */ /* 0x0c0fe20003fc6270 */
[C---:B------:R-:W-:Y:S01]  /*54b0*/  HMMA.16816.F32 R140, R24.reuse, R174, R140 ;  /* 0x000000ae188c723c */ /* 0x040fe2000000188c */
[----:B------:R-:W-:Y:S02]  /*54c0*/  ISETP.GE.AND P5, PT, R8, R190, PT ;  /* 0x000000be0800720c */ /* 0x000fe40003fa6270 */
[----:B------:R-:W1:Y:S01]  /*54d0*/  LDSM.16.M88.4 R8, [R200+0x11000] ;  /* 0x01100000c808783b */ /* 0x000e620000000200 */
[----:B------:R-:W-:Y:S02]  /*54e0*/  FSEL R152, R152, -INF , !P4 ;  /* 0xff80000098987808 */ /* 0x000fe40006000000 */
[----:B------:R-:W-:Y:S02]  /*54f0*/  FSEL R154, R154, -INF , !P3 ;  /* 0xff8000009a9a7808 */ /* 0x000fe40005800000 */
[----:B------:R-:W-:Y:S01]  /*5500*/  FSEL R153, R153, -INF , !P1 ;  /* 0xff80000099997808 */ /* 0x000fe20004800000 */
[----:B----4-:R-:W-:Y:S01]  /*5510*/  HMMA.16816.F32 R136, R24, R156, R136 ;  /* 0x0000009c1888723c */ /* 0x010fe20000001888 */
[----:B------:R-:W-:-:S02]  /*5520*/  ISETP.GE.AND P4, PT, R16, R191, PT ;  /* 0x000000bf1000720c */ /* 0x000fc40003f86270 */
[----:B------:R-:W-:Y:S02]  /*5530*/  ISETP.GT.AND P3, PT, R133, R16, PT ;  /* 0x000000108500720c */ /* 0x000fe40003f64270 */
[----:B------:R-:W-:Y:S02]  /*5540*/  ISETP.GE.AND P1, PT, R16, R190, PT ;  /* 0x000000be1000720c */ /* 0x000fe40003f26270 */
[----:B------:R2:W3:Y:S01]  /*5550*/  LDSM.16.M88.4 R16, [R134+0x11800] ;  /* 0x011800008610783b */ /* 0x0004e20000000200 */
[----:B------:R-:W-:Y:S01]  /*5560*/  FSEL R155, R155, -INF , !P3 ;  /* 0xff8000009b9b7808 */ /* 0x000fe20005800000 */
[----:B------:R-:W-:Y:S01]  /*5570*/  HMMA.16816.F32 R32, R24, R158, R32 ;  /* 0x0000009e1820723c */ /* 0x000fe20000001820 */
[----:B------:R-:W-:Y:S02]  /*5580*/  FSEL R156, R153, -INF , !P4 ;  /* 0xff800000999c7808 */ /* 0x000fe40006000000 */
[----:B------:R-:W-:Y:S02]  /*5590*/  FSEL R167, R155, -INF , !P1 ;  /* 0xff8000009ba77808 */ /* 0x000fe40004800000 */
[----:B------:R-:W-:-:S02]  /*55a0*/  ISETP.GT.AND P3, PT, R192, R21, PT ;  /* 0x00000015c000720c */ /* 0x000fc40003f64270 */
[----:B------:R-:W-:Y:S01]  /*55b0*/  ISETP.GT.AND P4, PT, R133, R21, PT ;  /* 0x000000158500720c */ /* 0x000fe20003f84270 */
[----:B------:R-:W-:Y:S01]  /*55c0*/  HMMA.16816.F32 R140, R12, R22, R140 ;  /* 0x000000160c8c723c */ /* 0x000fe2000000188c */
[----:B------:R-:W-:Y:S02]  /*55d0*/  ISETP.GT.AND P1, PT, R192, R20, PT ;  /* 0x00000014c000720c */ /* 0x000fe40003f24270 */
[----:B------:R-:W-:Y:S02]  /*55e0*/  FSEL R144, R144, -INF , !P3 ;  /* 0xff80000090907808 */ /* 0x000fe40005800000 */
[----:B------:R-:W-:Y:S02]  /*55f0*/  FSEL R135, R146, -INF , !P4 ;  /* 0xff80000092877808 */ /* 0x000fe40006000000 */
[----:B------:R-:W-:Y:S02]  /*5600*/  FSEL R145, R145, -INF , !P1 ;  /* 0xff80000091917808 */ /* 0x000fe40004800000 */
[----:B------:R-:W-:-:S02]  /*5610*/  FSEL R166, R152, -INF , !P6 ;  /* 0xff80000098a67808 */ /* 0x000fc40007000000 */
[----:B------:R-:W-:Y:S02]  /*5620*/  FSEL R165, R154, -INF , !P5 ;  /* 0xff8000009aa57808 */ /* 0x000fe40006800000 */
[-C--:B------:R-:W-:Y:S01]  /*5630*/  ISETP.GE.AND P3, PT, R20, R191.reuse, PT ;  /* 0x000000bf1400720c */ /* 0x080fe20003f66270 */
[----:B--2---:R-:W-:Y:S01]  /*5640*/  VIADD R134, R160, 0xffffff99 ;  /* 0xffffff99a0867836 */ /* 0x004fe20000000000 */
[----:B------:R-:W-:Y:S02]  /*5650*/  ISETP.GT.AND P4, PT, R133, R20, PT ;  /* 0x000000148500720c */ /* 0x000fe40003f84270 */
[-C--:B------:R-:W-:Y:S01]  /*5660*/  ISETP.GE.AND P1, PT, R20, R190.reuse, PT ;  /* 0x000000be1400720c */ /* 0x080fe20003f26270 */
[C---:B------:R-:W-:Y:S01]  /*5670*/  VIADD R20, R160.reuse, 0xffffff98 ;  /* 0xffffff98a0147836 */ /* 0x040fe20000000000 */
[C---:B------:R-:W-:Y:S01]  /*5680*/  ISETP.GE.AND P6, PT, R21.reuse, R191, PT ;  /* 0x000000bf1500720c */ /* 0x040fe20003fc6270 */
[----:B-1----:R-:W-:Y:S01]  /*5690*/  HMMA.16816.F32 R136, R12, R8, R136 ;  /* 0x000000080c88723c */ /* 0x002fe20000001888 */
[----:B------:R-:W-:Y:S01]  /*56a0*/  ISETP.GE.AND P5, PT, R21, R190, PT ;  /* 0x000000be1500720c */ /* 0x000fe20003fa6270 */
[C---:B------:R-:W-:Y:S01]  /*56b0*/  VIADD R9, R160.reuse, 0xffffffa0 ;  /* 0xffffffa0a0097836 */ /* 0x040fe20000000000 */
[----:B------:R-:W-:Y:S01]  /*56c0*/  FSEL R147, R147, -INF , !P4 ;  /* 0xff80000093937808 */ /* 0x000fe20006000000 */
[----:B------:R-:W-:Y:S01]  /*56d0*/  VIADD R8, R160, 0xffffffa1 ;  /* 0xffffffa1a0087836 */ /* 0x000fe20000000000 */
[----:B------:R-:W-:-:S02]  /*56e0*/  FSEL R186, R144, -INF , !P6 ;  /* 0xff80000090ba7808 */ /* 0x000fc40007000000 */
[----:B------:R-:W-:Y:S01]  /*56f0*/  FSEL R135, R135, -INF , !P5 ;  /* 0xff80000087877808 */ /* 0x000fe20006800000 */
[----:B------:R-:W-:Y:S01]  /*5700*/  HMMA.16816.F32 R32, R12, R10, R32 ;  /* 0x0000000a0c20723c */ /* 0x000fe20000001820 */
[----:B------:R-:W-:Y:S02]  /*5710*/  FSEL R172, R145, -INF , !P3 ;  /* 0xff80000091ac7808 */ /* 0x000fe40005800000 */
[-C--:B------:R-:W-:Y:S02]  /*5720*/  ISETP.GT.AND P4, PT, R192, R20.reuse, PT ;  /* 0x00000014c000720c */ /* 0x080fe40003f84270 */
[C---:B------:R-:W-:Y:S02]  /*5730*/  ISETP.GE.AND P6, PT, R20.reuse, R191, PT ;  /* 0x000000bf1400720c */ /* 0x040fe40003fc6270 */
[----:B------:R-:W-:Y:S01]  /*5740*/  ISETP.GT.AND P3, PT, R133, R20, PT ;  /* 0x000000148500720c */ /* 0x000fe20003f64270 */
[----:B---3--:R-:W-:Y:S01]  /*5750*/  HMMA.16816.F32 R28, R24, R16, R28 ;  /* 0x00000010181c723c */ /* 0x008fe2000000181c */
[----:B------:R-:W-:-:S02]  /*5760*/  ISETP.GE.AND P5, PT, R20, R190, PT ;  /* 0x000000be1400720c */ /* 0x000fc40003fa6270 */
[----:B------:R-:W1:Y:S01]  /*5770*/  LDSM.16.M88.4 R20, [R200+0x11800] ;  /* 0x01180000c814783b */ /* 0x000e620000000200 */
[----:B------:R-:W-:Y:S01]  /*5780*/  FSEL R187, R147, -INF , !P1 ;  /* 0xff80000093bb7808 */ /* 0x000fe20004800000 */
[----:B------:R-:W-:-:S04]  /*5790*/  DEPBAR.LE SB0, 0x0 ;  /* 0x000080000000791a */ /* 0x000fc80000000000 */
[----:B------:R-:W-:Y:S01]  /*57a0*/  BAR.SYNC.DEFER_BLOCKING 0x0 ;  /* 0x0000000000007b1d */ /* 0x000fe20000010000 */
[-C--:B------:R-:W-:Y:S01]  /*57b0*/  ISETP.GT.AND P1, PT, R192, R134.reuse, PT ;  /* 0x00000086c000720c */ /* 0x080fe20003f24270 */
[----:B------:R-:W-:Y:S01]  /*57c0*/  HMMA.16816.F32 R176, R24, R18, R176 ;  /* 0x0000001218b0723c */ /* 0x000fe200000018b0 */
[----:B------:R-:W-:Y:S02]  /*57d0*/  FSEL R142, R142, -INF , !P3 ;  /* 0xff8000008e8e7808 */ /* 0x000fe40005800000 */
[----:B------:R-:W-:Y:S02]  /*57e0*/  ISETP.GT.AND P3, PT, R133, R134, PT ;  /* 0x000000868500720c */ /* 0x000fe40003f64270 */
[----:B------:R-:W-:Y:S02]  /*57f0*/  FSEL R140, R140, -INF , !P4 ;  /* 0xff8000008c8c7808 */ /* 0x000fe40006000000 */
[----:B------:R-:W-:Y:S02]  /*5800*/  FSEL R141, R141, -INF , !P1 ;  /* 0xff8000008d8d7808 */ /* 0x000fe40004800000 */
[----:B------:R-:W-:-:S02]  /*5810*/  ISETP.GE.AND P4, PT, R134, R191, PT ;  /* 0x000000bf8600720c */ /* 0x000fc40003f86270 */
[----:B------:R-:W-:Y:S02]  /*5820*/  ISETP.GE.AND P1, PT, R134, R190, PT ;  /* 0x000000be8600720c */ /* 0x000fe40003f26270 */
[----:B------:R-:W-:Y:S02]  /*5830*/  FSEL R143, R143, -INF , !P3 ;  /* 0xff8000008f8f7808 */ /* 0x000fe40005800000 */
[----:B------:R-:W-:Y:S02]  /*5840*/  FSEL R134, R141, -INF , !P4 ;  /* 0xff8000008d867808 */ /* 0x000fe40006000000 */
[----:B------:R-:W-:Y:S02]  /*5850*/  FSEL R183, R143, -INF , !P1 ;  /* 0xff8000008fb77808 */ /* 0x000fe40004800000 */
[-C--:B------:R-:W-:Y:S02]  /*5860*/  ISETP.GT.AND P3, PT, R192, R9.reuse, PT ;  /* 0x00000009c000720c */ /* 0x080fe40003f64270 */
[----:B------:R-:W-:-:S02]  /*5870*/  ISETP.GT.AND P4, PT, R133, R9, PT ;  /* 0x000000098500720c */ /* 0x000fc40003f84270 */
[----:B------:R-:W-:Y:S02]  /*5880*/  ISETP.GT.AND P1, PT, R192, R8, PT ;  /* 0x00000008c000720c */ /* 0x000fe40003f24270 */
[----:B------:R-:W-:Y:S02]  /*5890*/  FSEL R136, R136, -INF , !P3 ;  /* 0xff80000088887808 */ /* 0x000fe40005800000 */
[----:B------:R-:W-:Y:S02]  /*58a0*/  FSEL R138, R138, -INF , !P4 ;  /* 0xff8000008a8a7808 */ /* 0x000fe40006000000 */
[----:B------:R-:W-:Y:S02]  /*58b0*/  FSEL R137, R137, -INF , !P1 ;  /* 0xff80000089897808 */ /* 0x000fe40004800000 */
[----:B------:R-:W-:Y:S01]  /*58c0*/  FSEL R174, R140, -INF , !P6 ;  /* 0xff8000008cae7808 */ /* 0x000fe20007000000 */
[----:B-1----:R-:W-:Y:S01]  /*58d0*/  HMMA.16816.F32 R28, R12, R20, R28 ;  /* 0x000000140c1c723c */ /* 0x002fe2000000181c */
[----:B------:R-:W-:-:S02]  /*58e0*/  FSEL R205, R142, -INF , !P5 ;  /* 0xff8000008ecd7808 */ /* 0x000fc40006800000 */
[CC--:B------:R-:W-:Y:S02]  /*58f0*/  ISETP.GE.AND P3, PT, R8.reuse, R191.reuse, PT ;  /* 0x000000bf0800720c */ /* 0x0c0fe40003f66270 */
[----:B------:R-:W-:Y:S02]  /*5900*/  ISETP.GT.AND P4, PT, R133, R8, PT ;  /* 0x000000088500720c */ /* 0x000fe40003f84270 */
[-C--:B------:R-:W-:Y:S01]  /*5910*/  ISETP.GE.AND P1, PT, R8, R190.reuse, PT ;  /* 0x000000be0800720c */ /* 0x080fe20003f26270 */
[C---:B------:R-:W-:Y:S01]  /*5920*/  VIADD R8, R160.reuse, 0xffffffa8 ;  /* 0xffffffa8a0087836 */ /* 0x040fe20000000000 */
[C---:B------:R-:W-:Y:S01]  /*5930*/  ISETP.GE.AND P6, PT, R9.reuse, R191, PT ;  /* 0x000000bf0900720c */ /* 0x040fe20003fc6270 */
[----:B------:R-:W-:Y:S01]  /*5940*/  HMMA.16816.F32 R12, R12, R22, R176 ;  /* 0x000000160c0c723c */ /* 0x000fe200000018b0 */
[----:B------:R-:W-:Y:S01]  /*5950*/  ISETP.GE.AND P5, PT, R9, R190, PT ;  /* 0x000000be0900720c */ /* 0x000fe20003fa6270 */
[----:B------:R-:W-:Y:S01]  /*5960*/  VIADD R9, R160, 0xffffffb0 ;  /* 0xffffffb0a0097836 */ /* 0x000fe20000000000 */
[----:B------:R-:W-:-:S02]  /*5970*/  FSEL R139, R139, -INF , !P4 ;  /* 0xff8000008b8b7808 */ /* 0x000fc40006000000 */
[----:B------:R-:W-:Y:S02]  /*5980*/  FSEL R182, R136, -INF , !P6 ;  /* 0xff80000088b67808 */ /* 0x000fe40007000000 */
[----:B------:R-:W-:Y:S02]  /*5990*/  FSEL R141, R138, -INF , !P5 ;  /* 0xff8000008a8d7808 */ /* 0x000fe40006800000 */
[----:B------:R-:W-:Y:S02]  /*59a0*/  FSEL R142, R137, -INF , !P3 ;  /* 0xff800000898e7808 */ /* 0x000fe40005800000 */
[-C--:B------:R-:W-:Y:S02]  /*59b0*/  ISETP.GT.AND P4, PT, R192, R8.reuse, PT ;  /* 0x00000008c000720c */ /* 0x080fe40003f84270 */
[----:B------:R-:W-:Y:S02]  /*59c0*/  ISETP.GE.AND P6, PT, R8, R191, PT ;  /* 0x000000bf0800720c */ /* 0x000fe40003fc6270 */
[----:B------:R-:W-:-:S02]  /*59d0*/  ISETP.GT.AND P3, PT, R133, R8, PT ;  /* 0x000000088500720c */ /* 0x000fc40003f64270 */
[----:B------:R-:W-:Y:S01]  /*59e0*/  ISETP.GE.AND P5, PT, R8, R190, PT ;  /* 0x000000be0800720c */ /* 0x000fe20003fa6270 */
[----:B------:R-:W-:Y:S01]  /*59f0*/  VIADD R8, R160, 0xffffffa9 ;  /* 0xffffffa9a0087836 */ /* 0x000fe20000000000 */
[----:B------:R-:W-:Y:S02]  /*5a00*/  FSEL R32, R32, -INF , !P4 ;  /* 0xff80000020207808 */ /* 0x000fe40006000000 */
[----:B------:R-:W-:Y:S02]  /*5a10*/  FSEL R143, R139, -INF , !P1 ;  /* 0xff8000008b8f7808 */ /* 0x000fe40004800000 */
[-C--:B------:R-:W-:Y:S02]  /*5a20*/  ISETP.GT.AND P4, PT, R133, R8.reuse, PT ;  /* 0x000000088500720c */ /* 0x080fe40003f84270 */
[----:B------:R-:W-:Y:S02]  /*5a30*/  ISETP.GT.AND P1, PT, R192, R8, PT ;  /* 0x00000008c000720c */ /* 0x000fe40003f24270 */
[----:B------:R-:W-:-:S02]  /*5a40*/  FSEL R34, R34, -INF , !P3 ;  /* 0xff80000022227808 */ /* 0x000fc40005800000 */
[----:B------:R-:W-:Y:S02]  /*5a50*/  FSEL R35, R35, -INF , !P4 ;  /* 0xff80000023237808 */ /* 0x000fe40006000000 */
[----:B------:R-:W-:Y:S02]  /*5a60*/  ISETP.GT.AND P4, PT, R192, R9, PT ;  /* 0x00000009c000720c */ /* 0x000fe40003f84270 */
[C---:B------:R-:W-:Y:S02]  /*5a70*/  ISETP.GE.AND P3, PT, R8.reuse, R191, PT ;  /* 0x000000bf0800720c */ /* 0x040fe40003f66270 */
[----:B------:R-:W-:Y:S02]  /*5a80*/  FSEL R33, R33, -INF , !P1 ;  /* 0xff80000021217808 */ /* 0x000fe40004800000 */
[----:B------:R-:W-:Y:S01]  /*5a90*/  ISETP.GE.AND P1, PT, R8, R190, PT ;  /* 0x000000be0800720c */ /* 0x000fe20003f26270 */
[----:B------:R-:W-:Y:S01]  /*5aa0*/  VIADD R8, R160, 0xffffffb1 ;  /* 0xffffffb1a0087836 */ /* 0x000fe20000000000 */
[----:B------:R-:W-:-:S02]  /*5ab0*/  FSEL R180, R32, -INF , !P6 ;  /* 0xff80000020b47808 */ /* 0x000fc40007000000 */
[----:B------:R-:W-:Y:S02]  /*5ac0*/  FSEL R181, R34, -INF , !P5 ;  /* 0xff80000022b57808 */ /* 0x000fe40006800000 */
[----:B------:R-:W-:Y:S02]  /*5ad0*/  ISETP.GE.AND P6, PT, R9, R191, PT ;  /* 0x000000bf0900720c */ /* 0x000fe40003fc6270 */
[----:B------:R-:W-:Y:S02]  /*5ae0*/  ISETP.GT.AND P5, PT, R133, R9, PT ;  /* 0x000000098500720c */ /* 0x000fe40003fa4270 */
[----:B------:R-:W-:Y:S02]  /*5af0*/  FSEL R28, R28, -INF , !P4 ;  /* 0xff8000001c1c7808 */ /* 0x000fe40006000000 */
[----:B------:R-:W-:Y:S02]  /*5b00*/  FSEL R140, R33, -INF , !P3 ;  /* 0xff800000218c7808 */ /* 0x000fe40005800000 */
[----:B------:R-:W-:-:S02]  /*5b10*/  ISETP.GE.AND P3, PT, R9, R190, PT ;  /* 0x000000be0900720c */ /* 0x000fc40003f66270 */
[----:B------:R-:W-:Y:S02]  /*5b20*/  FMNMX3.FTZ R9, R132, R164, R162, !PT ;  /* 0x000000a484097276 */ /* 0x000fe400078100a2 */
[----:B------:R-:W-:Y:S02]  /*5b30*/  FSEL R179, R35, -INF , !P1 ;  /* 0xff80000023b37808 */ /* 0x000fe40004800000 */
[----:B------:R-:W-:Y:S02]  /*5b40*/  FSEL R170, R28, -INF , !P6 ;  /* 0xff8000001caa7808 */ /* 0x000fe40007000000 */
[----:B------:R-:W-:Y:S02]  /*5b50*/  FSEL R30, R30, -INF , !P5 ;  /* 0xff8000001e1e7808 */ /* 0x000fe40006800000 */
[----:B------:R-:W-:Y:S02]  /*5b60*/  ISETP.GT.AND P1, PT, R192, R8, PT ;  /* 0x00000008c000720c */ /* 0x000fe40003f24270 */
[----:B------:R-:W-:-:S02]  /*5b70*/  ISETP.GE.AND P4, PT, R8, R191, PT ;  /* 0x000000bf0800720c */ /* 0x000fc40003f86270 */
[----:B------:R-:W-:Y:S02]  /*5b80*/  ISETP.GT.AND P6, PT, R133, R8, PT ;  /* 0x000000088500720c */ /* 0x000fe40003fc4270 */
[----:B------:R-:W-:Y:S01]  /*5b90*/  ISETP.GE.AND P5, PT, R8, R190, PT ;  /* 0x000000be0800720c */ /* 0x000fe20003fa6270 */
[C---:B------:R-:W-:Y:S01]  /*5ba0*/  VIADD R8, R160.reuse, 0xffffffb8 ;  /* 0xffffffb8a0087836 */ /* 0x040fe20000000000 */
[----:B------:R-:W-:Y:S01]  /*5bb0*/  FMNMX3.FTZ R9, R9, R166, R156, !PT ;  /* 0x000000a609097276 */ /* 0x000fe2000781009c */
[----:B------:R-:W-:Y:S01]  /*5bc0*/  VIADD R160, R160, 0xffffffb9 ;  /* 0xffffffb9a0a07836 */ /* 0x000fe20000000000 */
[----:B------:R-:W-:Y:S02]  /*5bd0*/  FSEL R153, R30, -INF , !P3 ;  /* 0xff8000001e997808 */ /* 0x000fe40005800000 */
[----:B------:R-:W-:Y:S02]  /*5be0*/  ISETP.GT.AND P3, PT, R192, R8, PT ;  /* 0x00000008c000720c */ /* 0x000fe40003f64270 */
[----:B------:R-:W-:-:S02]  /*5bf0*/  FMNMX3.FTZ R9, R9, R186, R172, !PT ;  /* 0x000000ba09097276 */ /* 0x000fc400078100ac */
[----:B------:R-:W-:Y:S02]  /*5c00*/  FSEL R29, R29, -INF , !P1 ;  /* 0xff8000001d1d7808 */ /* 0x000fe40004800000 */
[----:B------:R-:W-:Y:S02]  /*5c10*/  FSEL R12, R12, -INF , !P3 ;  /* 0xff8000000c0c7808 */ /* 0x000fe40005800000 */
[----:B------:R-:W-:Y:S02]  /*5c20*/  FMNMX3.FTZ R9, R9, R174, R134, !PT ;  /* 0x000000ae09097276 */ /* 0x000fe40007810086 */
[----:B------:R-:W-:Y:S02]  /*5c30*/  ISETP.GT.U32.AND P3, PT, R150, R197, PT ;  /* 0x000000c59600720c */ /* 0x000fe40003f64070 */
[----:B------:R-:W-:Y:S02]  /*5c40*/  ISETP.GE.AND P1, PT, R8, R191, PT ;  /* 0x000000bf0800720c */ /* 0x000fe40003f26270 */
[----:B------:R-:W-:-:S02]  /*5c50*/  FSEL R154, R29, -INF , !P4 ;  /* 0xff8000001d9a7808 */ /* 0x000fc40006000000 */
[----:B------:R-:W-:Y:S02]  /*5c60*/  ISETP.GT.AND P4, PT, R192, R160, PT ;  /* 0x000000a0c000720c */ /* 0x000fe40003f84270 */
[----:B------:R-:W-:Y:S02]  /*5c70*/  FMNMX3.FTZ R9, R9, R182, R142, !PT ;  /* 0x000000b609097276 */ /* 0x000fe4000781008e */
[----:B------:R-:W-:Y:S02]  /*5c80*/  FSEL R152, R12, -INF , !P1 ;  /* 0xff8000000c987808 */ /* 0x000fe40004800000 */
[----:B------:R-:W-:Y:S02]  /*5c90*/  ISETP.GE.AND P1, PT, R160, R191, PT ;  /* 0x000000bfa000720c */ /* 0x000fe40003f26270 */
[----:B------:R-:W-:Y:S02]  /*5ca0*/  FSEL R13, R13, -INF , !P4 ;  /* 0xff8000000d0d7808 */ /* 0x000fe40006000000 */
[----:B------:R-:W-:-:S02]  /*5cb0*/  FMNMX3.FTZ R16, R3, R161, R163, !PT ;  /* 0x000000a103107276 */ /* 0x000fc400078100a3 */
[----:B------:R-:W-:Y:S02]  /*5cc0*/  FMNMX3.FTZ R9, R9, R180, R140, !PT ;  /* 0x000000b409097276 */ /* 0x000fe4000781008c */
[----:B------:R-:W-:Y:S02]  /*5cd0*/  FSEL R146, R13, -INF , !P1 ;  /* 0xff8000000d927808 */ /* 0x000fe40004800000 */
[----:B------:R-:W-:Y:S02]  /*5ce0*/  FMNMX3.FTZ R16, R16, R165, R167, !PT ;  /* 0x000000a510107276 */ /* 0x000fe400078100a7 */
[----:B------:R-:W-:Y:S02]  /*5cf0*/  FMNMX3.FTZ R9, R9, R170, R154, !PT ;  /* 0x000000aa09097276 */ /* 0x000fe4000781009a */
[----:B------:R-:W-:Y:S02]  /*5d00*/  ISETP.GT.AND P4, PT, R133, R8, PT ;  /* 0x000000088500720c */ /* 0x000fe40003f84270 */
[----:B------:R-:W-:-:S02]  /*5d10*/  FMNMX3.FTZ R16, R16, R135, R187, !PT ;  /* 0x0000008710107276 */ /* 0x000fc400078100bb */
[----:B------:R-:W-:Y:S01]  /*5d20*/  FMNMX3.FTZ R9, R9, R152, R146, !PT ;  /* 0x0000009809097276 */ /* 0x000fe20007810092 */
[----:B------:R-:W-:Y:S08]  /*5d30*/  @!P3 BRA `(.L_x_351) ;  /* 0x000000000054b947 */ /* 0x000ff00003800000 */
[----:B------:R-:W-:-:S04]  /*5d40*/  VIADD R11, R2, 0xfffffffd ;  /* 0xfffffffd020b7836 */ /* 0x000fc80000000000 */
[----:B------:R-:W-:-:S04]  /*5d50*/  IMAD.WIDE.U32 R18, R11, R6, RZ ;  /* 0x000000060b127225 */ /* 0x000fc800078e00ff */
[----:B------:R-:W-:Y:S02]  /*5d60*/  IMAD R10, R11, R7, R19 ;  /* 0x000000070b0a7224 */ /* 0x000fe400078e0213 */
[----:B------:R-:W-:-:S05]  /*5d70*/  IMAD.SHL.U32 R11, R18, 0x40, RZ ;  /* 0x00000040120b7824 */ /* 0x000fca00078e00ff */
[----:B------:R-:W-:Y:S02]  /*5d80*/  LEA R12, P1, R6, R11, 0x5 ;  /* 0x0000000b060c7211 */ /* 0x000fe400078228ff */
[----:B------:R-:W-:-:S04]  /*5d90*/  SHF.L.U64.HI R11, R18, 0x6, R10 ;  /* 0x00000006120b7819 */ /* 0x000fc8000001020a */
[----:B------:R-:W-:Y:S02]  /*5da0*/  LEA.HI.X R11, R6, R11, R7, 0x5, P1 ;  /* 0x0000000b060b7211 */ /* 0x000fe400008f2c07 */
[----:B------:R-:W-:-:S04]  /*5db0*/  LEA R20, P1, R18, R196, 0x7 ;  /* 0x000000c412147211 */ /* 0x000fc800078238ff */
[----:B------:R-:W-:Y:S02]  /*5dc0*/  LEA.HI.X R21, R18, R195, R10, 0x7, P1 ;  /* 0x000000c312157211 */ /* 0x000fe400008f3c0a */
[----:B------:R-:W-:-:S03]  /*5dd0*/  LEA R10, P1, R12, R196, 0x1 ;  /* 0x000000c40c0a7211 */ /* 0x000fc600078208ff */
[----:B------:R-:W-:Y:S01]  /*5de0*/  @!PT LDS RZ, [RZ] ;  /* 0x00000000fffff984 */ /* 0x000fe20000000800 */
[----:B------:R-:W-:Y:S01]  /*5df0*/  @!PT LDS RZ, [RZ] ;  /* 0x00000000fffff984 */ /* 0x000fe20000000800 */
[----:B------:R-:W-:Y:S01]  /*5e00*/  @!PT LDS RZ, [RZ] ;  /* 0x00000000fffff984 */ /* 0x000fe20000000800 */
[----:B------:R1:W-:Y:S01]  /*5e10*/  LDGSTS.E.BYPASS.LTC128B.128 [R199+0xc000], desc[UR12][R20.64] ;  /* 0x0c00000014c77fae */ /* 0x0003e2000b981a0c */
[----:B------:R-:W-:-:S03]  /*5e20*/  LEA.HI.X R11, R12, R195, R11, 0x1, P1 ;  /* 0x000000c30c0b7211 */ /* 0x000fc600008f0c0b */
[----:B------:R1:W-:Y:S04]  /*5e30*/  LDGSTS.E.BYPASS.LTC128B.128 [R199+0xe000], desc[UR12][R20.64+0x80] ;  /* 0x0e00008014c77fae */ /* 0x0003e8000b981a0c */
[----:B------:R1:W-:Y:S04]  /*5e40*/  LDGSTS.E.BYPASS.LTC128B.128 [R199+0x10000], desc[UR12][R20.64+0x100] ;  /* 0x1000010014c77fae */ /* 0x0003e8000b981a0c */
[----:B------:R1:W-:Y:S04]  /*5e50*/  LDGSTS.E.BYPASS.LTC128B.128 [R199+0xd000], desc[UR12][R10.64] ;  /* 0x0d0000000ac77fae */ /* 0x0003e8000b981a0c */
[----:B------:R1:W-:Y:S04]  /*5e60*/  LDGSTS.E.BYPASS.LTC128B.128 [R199+0xf000], desc[UR12][R10.64+0x80] ;  /* 0x0f0000800ac77fae */ /* 0x0003e8000b981a0c */
[----:B------:R1:W-:Y:S04]  /*5e70*/  LDGSTS.E.BYPASS.LTC128B.128 [R199+0x11000], desc[UR12][R10.64+0x100] ;  /* 0x110001000ac77fae */ /* 0x0003e8000b981a0c */
[----:B------:R-:W0:Y:S02]  /*5e80*/  LDGDEPBAR ;  /* 0x00000000000079af */ /* 0x000e240000000000 */
.L_x_351:
[----:B------:R-:W-:Y:S01]  /*5e90*/  FMNMX3.FTZ R16, R16, R205, R183, !PT ;  /* 0x000000cd10107276 */ /* 0x000fe200078100b7 */
[----:B-1----:R-:W1:Y:S01]  /*5ea0*/  SHFL.BFLY PT, R10, R9, 0x2, 0x1f ;  /* 0x0c401f00090a7f89 */ /* 0x002e6200000e0000 */
[----:B------:R-:W-:Y:S01]  /*5eb0*/  ISETP.GT.AND P1, PT, R133, R160, PT ;  /* 0x000000a08500720c */ /* 0x000fe20003f24270 */
[----:B------:R-:W2:Y:S01]  /*5ec0*/  LDCU UR4, c[0x0][0x45c] ;  /* 0x00008b80ff0477ac */ /* 0x000ea20008000800 */
[----:B------:R-:W-:Y:S01]  /*5ed0*/  FSEL R31, R31, -INF , !P6 ;  /* 0xff8000001f1f7808 */ /* 0x000fe20007000000 */
[----:B------:R-:W3:Y:S01]  /*5ee0*/  S2UR UR5, SR_CgaCtaId ;  /* 0x00000000000579c3 */ /* 0x000ee20000008800 */
[----:B------:R-:W-:Y:S01]  /*5ef0*/  FMNMX3.FTZ R16, R16, R141, R143, !PT ;  /* 0x0000008d10107276 */ /* 0x000fe2000781008f */
[----:B------:R-:W-:Y:S01]  /*5f00*/  UMOV UR6, 0x400 ;  /* 0x0000040000067882 */ /* 0x000fe20000000000 */
[----:B------:R-:W-:Y:S02]  /*5f10*/  FSEL R14, R14, -INF , !P4 ;  /* 0xff8000000e0e7808 */ /* 0x000fe40006000000 */
[----:B------:R-:W-:-:S02]  /*5f20*/  ISETP.GE.AND P6, PT, R8, R190, PT ;  /* 0x000000be0800720c */ /* 0x000fc40003fc6270 */
[----:B------:R-:W-:Y:S02]  /*5f30*/  ISETP.GE.AND P4, PT, R160, R190, PT ;  /* 0x000000bea000720c */ /* 0x000fe40003f86270 */
[----:B------:R-:W-:Y:S02]  /*5f40*/  FSEL R15, R15, -INF , !P1 ;  /* 0xff8000000f0f7808 */ /* 0x000fe40004800000 */
[----:B------:R-:W-:Y:S02]  /*5f50*/  FSEL R155, R31, -INF , !P5 ;  /* 0xff8000001f9b7808 */ /* 0x000fe40006800000 */
[----:B------:R-:W-:Y:S02]  /*5f60*/  FMNMX3.FTZ R16, R16, R181, R179, !PT ;  /* 0x000000b510107276 */ /* 0x000fe400078100b3 */
[----:B------:R-:W-:Y:S02]  /*5f70*/  FSEL R147, R14, -INF , !P6 ;  /* 0xff8000000e937808 */ /* 0x000fe40007000000 */
[----:B------:R-:W-:-:S02]  /*5f80*/  FSEL R145, R15, -INF , !P4 ;  /* 0xff8000000f917808 */ /* 0x000fc40006000000 */
[----:B------:R-:W-:Y:S02]  /*5f90*/  FMNMX3.FTZ R16, R16, R153, R155, !PT ;  /* 0x0000009910107276 */ /* 0x000fe4000781009b */
[----:B-1----:R-:W-:Y:S02]  /*5fa0*/  FMNMX.FTZ R10, R9, R10, !PT ;  /* 0x0000000a090a7209 */ /* 0x002fe40007810000 */
[----:B------:R-:W-:Y:S01]  /*5fb0*/  FMNMX3.FTZ R11, R16, R147, R145, !PT ;  /* 0x00000093100b7276 */ /* 0x000fe20007810091 */
[----:B---3--:R-:W-:Y:S02]  /*5fc0*/  ULEA UR5, UR5, UR6, 0x18 ;  /* 0x0000000605057291 */ /* 0x008fe4000f8ec0ff */
[----:B------:R-:W1:Y:S04]  /*5fd0*/  SHFL.BFLY PT, R185, R10, 0x1, 0x1f ;  /* 0x0c201f000ab97f89 */ /* 0x000e6800000e0000 */
[----:B------:R-:W3:Y:S01]  /*5fe0*/  SHFL.BFLY PT, R8, R11, 0x2, 0x1f ;  /* 0x0c401f000b087f89 */ /* 0x000ee200000e0000 */
[----:B------:R-:W-:-:S04]  /*5ff0*/  LEA R168, R148, UR5, 0x1 ;  /* 0x0000000594a87c11 */ /* 0x000fc8000f8e08ff */
[----:B------:R-:W-:Y:S01]  /*6000*/  IADD3 R20, PT, PT, R168, 0x12000, RZ ;  /* 0x00012000a8147810 */ /* 0x000fe20007ffe0ff */
[----:B------:R-:W-:Y:S04]  /*6010*/  LDSM.16.MT88.4 R16, [R168+0x12000] ;  /* 0x01200000a810783b */ /* 0x000fe80000004200 */
[----:B------:R-:W-:Y:S01]  /*6020*/  LDSM.16.MT88.4 R136, [R168+0x12800] ;  /* 0x01280000a888783b */ /* 0x000fe20000004200 */
[----:B-1----:R-:W-:Y:S02]  /*6030*/  FMNMX.FTZ R185, R10, R185, !PT ;  /* 0x000000b90ab97209 */ /* 0x002fe40007810000 */
[----:B---3--:R-:W-:-:S03]  /*6040*/  FMNMX.FTZ R9, R11, R8, !PT ;  /* 0x000000080b097209 */ /* 0x008fc60007810000 */
[C---:B--2---:R-:W-:Y:S01]  /*6050*/  FMUL.FTZ R169, R185.reuse, UR4 ;  /* 0x00000004b9a97c20 */ /* 0x044fe20008410000 */
[----:B------:R-:W-:Y:S01]  /*6060*/  FSETP.NEU.FTZ.AND P4, PT, R185, -INF , PT ;  /* 0xff800000b900780b */ /* 0x000fe20003f9d000 */
[----:B------:R-:W1:Y:S03]  /*6070*/  SHFL.BFLY PT, R184, R9, 0x1, 0x1f ;  /* 0x0c201f0009b87f89 */ /* 0x000e6600000e0000 */
[----:B------:R-:W-:-:S05]  /*6080*/  FSEL R169, R169, RZ, P4 ;  /* 0x000000ffa9a97208 */ /* 0x000fca0002000000 */
[--C-:B------:R-:W-:Y:S01]  /*6090*/  FFMA.FTZ R158, R156, UR4, -R169.reuse ;  /* 0x000000049c9e7c23 */ /* 0x100fe200080108a9 */
[--C-:B------:R-:W-:Y:S01]  /*60a0*/  FFMA.FTZ R160, R162, UR4, -R169.reuse ;  /* 0x00000004a2a07c23 */ /* 0x100fe200080108a9 */
[--C-:B------:R-:W-:Y:S01]  /*60b0*/  FFMA.FTZ R159, R166, UR4, -R169.reuse ;  /* 0x00000004a69f7c23 */ /* 0x100fe200080108a9 */
[----:B------:R-:W-:Y:S01]  /*60c0*/  IADD3 R166, PT, PT, R168, 0x12040, RZ ;  /* 0x00012040a8a67810 */ /* 0x000fe20007ffe0ff */
[--C-:B------:R-:W-:Y:S01]  /*60d0*/  FFMA.FTZ R164, R164, UR4, -R169.reuse ;  /* 0x00000004a4a47c23 */ /* 0x100fe200080108a9 */
[----:B------:R-:W-:Y:S01]  /*60e0*/  @P2 IADD3 R166, PT, PT, R20, -0x40, RZ ;  /* 0xffffffc014a62810 */ /* 0x000fe20007ffe0ff */
[----:B------:R-:W-:Y:S01]  /*60f0*/  MUFU.EX2 R158, R158 ;  /* 0x0000009e009e7308 */ /* 0x000fe20000000800 */
[--C-:B------:R-:W-:Y:S01]  /*6100*/  FFMA.FTZ R173, R174, UR4, -R169.reuse ;  /* 0x00000004aead7c23 */ /* 0x100fe200080108a9 */
[--C-:B------:R-:W-:Y:S01]  /*6110*/  FFMA.FTZ R171, R186, UR4, -R169.reuse ;  /* 0x00000004baab7c23 */ /* 0x100fe200080108a9 */
[--C-:B------:R-:W-:Y:S01]  /*6120*/  FFMA.FTZ R172, R172, UR4, -R169.reuse ;  /* 0x00000004acac7c23 */ /* 0x100fe200080108a9 */
[----:B------:R-:W-:Y:S01]  /*6130*/  LDSM.16.MT88.4 R32, [R166] ;  /* 0x00000000a620783b */ /* 0x000fe20000004200 */
[--C-:B------:R-:W-:Y:S01]  /*6140*/  FFMA.FTZ R174, R134, UR4, -R169.reuse ;  /* 0x0000000486ae7c23 */ /* 0x100fe200080108a9 */
[--C-:B------:R-:W-:Y:S01]  /*6150*/  FFMA.FTZ R182, R182, UR4, -R169.reuse ;  /* 0x00000004b6b67c23 */ /* 0x100fe200080108a9 */
[--C-:B------:R-:W-:Y:S01]  /*6160*/  FFMA.FTZ R180, R180, UR4, -R169.reuse ;  /* 0x00000004b4b47c23 */ /* 0x100fe200080108a9 */
[----:B------:R-:W-:Y:S01]  /*6170*/  MUFU.EX2 R164, R164 ;  /* 0x000000a400a47308 */ /* 0x000fe20000000800 */
[--C-:B------:R-:W-:Y:S01]  /*6180*/  FFMA.FTZ R170, R170, UR4, -R169.reuse ;  /* 0x00000004aaaa7c23 */ /* 0x100fe200080108a9 */
[----:B------:R-:W-:Y:S01]  /*6190*/  FFMA.FTZ R200, R152, UR4, -R169 ;  /* 0x0000000498c87c23 */ /* 0x000fe200080108a9 */
[----:B-1----:R-:W-:-:S04]  /*61a0*/  FMNMX.FTZ R184, R9, R184, !PT ;  /* 0x000000b809b87209 */ /* 0x002fc80007810000 */
[C---:B------:R-:W-:Y:S01]  /*61b0*/  FSETP.NEU.FTZ.AND P1, PT, R184.reuse, -INF , PT ;  /* 0xff800000b800780b */ /* 0x040fe20003f3d000 */
[C---:B------:R-:W-:Y:S01]  /*61c0*/  FMUL.FTZ R144, R184.reuse, UR4 ;  /* 0x00000004b8907c20 */ /* 0x040fe20008410000 */
[----:B------:R-:W1:Y:S02]  /*61d0*/  MUFU.EX2 R160, R160 ;  /* 0x000000a000a07308 */ /* 0x000e640000000800 */
[----:B------:R-:W-:Y:S02]  /*61e0*/  FSEL R8, R184, RZ, P1 ;  /* 0x000000ffb8087208 */ /* 0x000fe40000800000 */
[----:B------:R-:W-:-:S03]  /*61f0*/  FSEL R144, R144, RZ, P1 ;  /* 0x000000ff90907208 */ /* 0x000fc60000800000 */
[----:B------:R-:W-:Y:S01]  /*6200*/  FADD.FTZ R3, R3, -R8 ;  /* 0x8000000803037221 */ /* 0x000fe20000010000 */
[----:B------:R-:W2:Y:S01]  /*6210*/  MUFU.EX2 R159, R159 ;  /* 0x0000009f009f7308 */ /* 0x000ea20000000800 */
[--C-:B------:R-:W-:Y:S01]  /*6220*/  FFMA.FTZ R156, R165, UR4, -R144.reuse ;  /* 0x00000004a59c7c23 */ /* 0x100fe20008010890 */
[----:B------:R-:W-:Y:S01]  /*6230*/  MOV R165, 0x20 ;  /* 0x0000002000a57802 */ /* 0x000fe20000000f00 */
[--C-:B------:R-:W-:Y:S01]  /*6240*/  FFMA.FTZ R162, R161, UR4, -R144.reuse ;  /* 0x00000004a1a27c23 */ /* 0x100fe20008010890 */
[--C-:B------:R-:W-:Y:S01]  /*6250*/  FFMA.FTZ R161, R167, UR4, -R144.reuse ;  /* 0x00000004a7a17c23 */ /* 0x100fe20008010890 */
[--C-:B------:R-:W-:Y:S01]  /*6260*/  FFMA.FTZ R157, R163, UR4, -R144.reuse ;  /* 0x00000004a39d7c23 */ /* 0x100fe20008010890 */
[----:B------:R-:W-:Y:S01]  /*6270*/  SEL R165, R165, 0xffffffe0, !P0 ;  /* 0xffffffe0a5a57807 */ /* 0x000fe20004000000 */
[----:B------:R-:W-:Y:S01]  /*6280*/  FMUL.FTZ R3, R3, UR4 ;  /* 0x0000000403037c20 */ /* 0x000fe20008410000 */
[----:B------:R-:W-:Y:S01]  /*6290*/  FSEL R163, R185, RZ, P4 ;  /* 0x000000ffb9a37208 */ /* 0x000fe20002000000 */
[----:B------:R-:W-:Y:S01]  /*62a0*/  MUFU.EX2 R162, R162 ;  /* 0x000000a200a27308 */ /* 0x000fe20000000800 */
[----:B------:R-:W-:Y:S01]  /*62b0*/  IADD3 R167, PT, PT, R165, R168, RZ ;  /* 0x000000a8a5a77210 */ /* 0x000fe20007ffe0ff */
[--C-:B------:R-:W-:Y:S01]  /*62c0*/  FFMA.FTZ R175, R135, UR4, -R144.reuse ;  /* 0x0000000487af7c23 */ /* 0x100fe20008010890 */
[----:B-1----:R-:W-:Y:S01]  /*62d0*/  F2FP.F16.F32.PACK_AB R8, R160, R164 ;  /* 0x000000a4a008723e */ /* 0x002fe200000000ff */
[----:B------:R-:W-:Y:S01]  /*62e0*/  FADD.FTZ R163, R132, -R163 ;  /* 0x800000a384a37221 */ /* 0x000fe20000010000 */
[----:B------:R-:W-:Y:S01]  /*62f0*/  IADD3 R165, PT, PT, R165, R166, RZ ;  /* 0x000000a6a5a57210 */ /* 0x000fe20007ffe0ff */
[----:B------:R-:W1:Y:S01]  /*6300*/  LDSM.16.MT88.4 R24, [R167+0x12000] ;  /* 0x01200000a718783b */ /* 0x000e620000004200 */
[--C-:B------:R-:W-:Y:S01]  /*6310*/  FFMA.FTZ R176, R187, UR4, -R144.reuse ;  /* 0x00000004bbb07c23 */ /* 0x100fe20008010890 */
[----:B------:R-:W-:Y:S01]  /*6320*/  FMUL.FTZ R163, R163, UR4 ;  /* 0x00000004a3a37c20 */ /* 0x000fe20008410000 */
[----:B------:R-:W3:Y:S01]  /*6330*/  MUFU.EX2 R157, R157 ;  /* 0x0000009d009d7308 */ /* 0x000ee20000000800 */
[----:B--2---:R-:W-:Y:S01]  /*6340*/  F2FP.F16.F32.PACK_AB R10, R158, R159 ;  /* 0x0000009f9e0a723e */ /* 0x004fe200000000ff */
[--C-:B------:R-:W-:Y:S01]  /*6350*/  FFMA.FTZ R178, R205, UR4, -R144.reuse ;  /* 0x00000004cdb27c23 */ /* 0x100fe20008010890 */
[--C-:B------:R-:W-:Y:S01]  /*6360*/  FFMA.FTZ R177, R183, UR4, -R144.reuse ;  /* 0x00000004b7b17c23 */ /* 0x100fe20008010890 */
[----:B------:R-:W-:Y:S01]  /*6370*/  LDSM.16.MT88.4 R132, [R166+0x800] ;  /* 0x00080000a684783b */ /* 0x000fe20000004200 */
[--C-:B------:R-:W-:Y:S01]  /*6380*/  FFMA.FTZ R183, R142, UR4, -R169.reuse ;  /* 0x000000048eb77c23 */ /* 0x100fe200080108a9 */
[--C-:B------:R-:W-:Y:S01]  /*6390*/  FFMA.FTZ R187, R140, UR4, -R169.reuse ;  /* 0x000000048cbb7c23 */ /* 0x100fe200080108a9 */
[--C-:B------:R-:W-:Y:S01]  /*63a0*/  FFMA.FTZ R186, R141, UR4, -R144.reuse ;  /* 0x000000048dba7c23 */ /* 0x100fe20008010890 */
[----:B------:R-:W-:Y:S01]  /*63b0*/  MUFU.EX2 R156, R156 ;  /* 0x0000009c009c7308 */ /* 0x000fe20000000800 */
[--C-:B------:R-:W-:Y:S01]  /*63c0*/  FFMA.FTZ R205, R143, UR4, -R144.reuse ;  /* 0x000000048fcd7c23 */ /* 0x100fe20008010890 */
[--C-:B------:R-:W-:Y:S01]  /*63d0*/  FFMA.FTZ R181, R181, UR4, -R144.reuse ;  /* 0x00000004b5b57c23 */ /* 0x100fe20008010890 */
[--C-:B------:R-:W-:Y:S01]  /*63e0*/  FFMA.FTZ R188, R179, UR4, -R144.reuse ;  /* 0x00000004b3bc7c23 */ /* 0x100fe20008010890 */
[----:B------:R-:W-:Y:S01]  /*63f0*/  LDSM.16.MT88.4 R140, [R168+0x13000] ;  /* 0x01300000a88c783b */ /* 0x000fe20000004200 */
[--C-:B------:R-:W-:Y:S01]  /*6400*/  FFMA.FTZ R179, R154, UR4, -R169.reuse ;  /* 0x000000049ab37c23 */ /* 0x100fe200080108a9 */
[----:B------:R-:W-:Y:S01]  /*6410*/  FFMA.FTZ R169, R146, UR4, -R169 ;  /* 0x0000000492a97c23 */ /* 0x000fe200080108a9 */
[--C-:B------:R-:W-:Y:S01]  /*6420*/  FFMA.FTZ R202, R153, UR4, -R144.reuse ;  /* 0x0000000499ca7c23 */ /* 0x100fe20008010890 */
[----:B------:R-:W2:Y:S01]  /*6430*/  MUFU.EX2 R161, R161 ;  /* 0x000000a100a17308 */ /* 0x000ea20000000800 */
[----:B---3--:R-:W-:Y:S01]  /*6440*/  F2FP.F16.F32.PACK_AB R9, R157, R162 ;  /* 0x000000a29d09723e */ /* 0x008fe200000000ff */
[--C-:B------:R-:W-:Y:S01]  /*6450*/  FFMA.FTZ R207, R155, UR4, -R144.reuse ;  /* 0x000000049bcf7c23 */ /* 0x100fe20008010890 */
[--C-:B------:R-:W-:Y:S01]  /*6460*/  FFMA.FTZ R204, R147, UR4, -R144.reuse ;  /* 0x0000000493cc7c23 */ /* 0x100fe20008010890 */
[----:B------:R-:W-:Y:S01]  /*6470*/  FFMA.FTZ R209, R145, UR4, -R144 ;  /* 0x0000000491d17c23 */ /* 0x000fe20008010890 */
[----:B------:R-:W-:Y:S03]  /*6480*/  LDSM.16.MT88.4 R152, [R168+0x15800] ;  /* 0x01580000a898783b */ /* 0x000fe60000004200 */
[----:B------:R-:W3:Y:S01]  /*6490*/  MUFU.EX2 R163, R163 ;  /* 0x000000a300a37308 */ /* 0x000ee20000000800 */
[----:B------:R-:W-:Y:S07]  /*64a0*/  LDSM.16.MT88.4 R144, [R167+0x15800] ;  /* 0x01580000a790783b */ /* 0x000fee0000004200 */
[----:B------:R-:W4:Y:S01]  /*64b0*/  MUFU.EX2 R3, R3 ;  /* 0x0000000300037308 */ /* 0x000f220000000800 */
[----:B--2---:R-:W-:-:S07]  /*64c0*/  F2FP.F16.F32.PACK_AB R11, R161, R156 ;  /* 0x0000009ca10b723e */ /* 0x004fce00000000ff */
[----:B------:R-:W-:Y:S01]  /*64d0*/  MUFU.EX2 R171, R171 ;  /* 0x000000ab00ab7308 */ /* 0x000fe20000000800 */
[-C--:B---3--:R-:W-:Y:S01]  /*64e0*/  FMUL.FTZ R20, R120, R163.reuse ;  /* 0x000000a378147220 */ /* 0x088fe20000410000 */
[-C--:B------:R-:W-:Y:S01]  /*64f0*/  FMUL.FTZ R21, R121, R163.reuse ;  /* 0x000000a379157220 */ /* 0x080fe20000410000 */
[-C--:B------:R-:W-:Y:S01]  /*6500*/  FMUL.FTZ R28, R116, R163.reuse ;  /* 0x000000a3741c7220 */ /* 0x080fe20000410000 */
[-C--:B------:R-:W-:Y:S01]  /*6510*/  FMUL.FTZ R29, R117, R163.reuse ;  /* 0x000000a3751d7220 */ /* 0x080fe20000410000 */
[-C--:B------:R-:W-:Y:S01]  /*6520*/  FMUL.FTZ R108, R108, R163.reuse ;  /* 0x000000a36c6c7220 */ /* 0x080fe20000410000 */
[-C--:B------:R-:W-:Y:S01]  /*6530*/  FMUL.FTZ R109, R109, R163.reuse ;  /* 0x000000a36d6d7220 */ /* 0x080fe20000410000 */
[-C--:B------:R-:W-:Y:S01]  /*6540*/  FMUL.FTZ R104, R104, R163.reuse ;  /* 0x000000a368687220 */ /* 0x080fe20000410000 */
[----:B------:R-:W-:Y:S01]  /*6550*/  FMUL.FTZ R105, R105, R163 ;  /* 0x000000a369697220 */ /* 0x000fe20000410000 */
[-C--:B----4-:R-:W-:Y:S01]  /*6560*/  FMUL.FTZ R22, R122, R3.reuse ;  /* 0x000000037a167220 */ /* 0x090fe20000410000 */
[-C--:B------:R-:W-:Y:S01]  /*6570*/  FMUL.FTZ R23, R123, R3.reuse ;  /* 0x000000037b177220 */ /* 0x080fe20000410000 */
[-C--:B------:R-:W-:Y:S01]  /*6580*/  FMUL.FTZ R30, R118, R3.reuse ;  /* 0x00000003761e7220 */ /* 0x080fe20000410000 */
[-C--:B------:R-:W-:Y:S01]  /*6590*/  FMUL.FTZ R31, R119, R3.reuse ;  /* 0x00000003771f7220 */ /* 0x080fe20000410000 */
[-C--:B------:R-:W-:Y:S01]  /*65a0*/  FMUL.FTZ R110, R110, R3.reuse ;  /* 0x000000036e6e7220 */ /* 0x080fe20000410000 */
[-C--:B------:R-:W-:Y:S01]  /*65b0*/  FMUL.FTZ R111, R111, R3.reuse ;  /* 0x000000036f6f7220 */ /* 0x080fe20000410000 */
[----:B------:R-:W2:Y:S01]  /*65c0*/  LDSM.16.MT88.4 R116, [R165] ;  /* 0x00000000a574783b */ /* 0x000ea20000004200 */
[-C--:B------:R-:W-:Y:S01]  /*65d0*/  FMUL.FTZ R106, R106, R3.reuse ;  /* 0x000000036a6a7220 */ /* 0x080fe20000410000 */
[C---:B-1----:R-:W-:Y:S01]  /*65e0*/  HMMA.16816.F32 R20, R8.reuse, R24, R20 ;  /* 0x000000180814723c */ /* 0x042fe20000001814 */
[----:B------:R-:W-:Y:S01]  /*65f0*/  FMUL.FTZ R107, R107, R3 ;  /* 0x000000036b6b7220 */ /* 0x000fe20000410000 */
[-C--:B------:R-:W-:Y:S01]  /*6600*/  FMUL.FTZ R100, R100, R163.reuse ;  /* 0x000000a364647220 */ /* 0x080fe20000410000 */
[----:B------:R-:W-:Y:S01]  /*6610*/  FMUL.FTZ R101, R101, R163 ;  /* 0x000000a365657220 */ /* 0x000fe20000410000 */
[-C--:B------:R-:W-:Y:S01]  /*6620*/  FMUL.FTZ R102, R102, R3.reuse ;  /* 0x0000000366667220 */ /* 0x080fe20000410000 */
[----:B------:R-:W-:Y:S01]  /*6630*/  FMUL.FTZ R103, R103, R3 ;  /* 0x0000000367677220 */ /* 0x000fe20000410000 */
[-C--:B------:R-:W-:Y:S01]  /*6640*/  FMUL.FTZ R36, R36, R163.reuse ;  /* 0x000000a324247220 */ /* 0x080fe20000410000 */
[-C--:B------:R-:W-:Y:S01]  /*6650*/  FMUL.FTZ R37, R37, R163.reuse ;  /* 0x000000a325257220 */ /* 0x080fe20000410000 */
[C---:B------:R-:W-:Y:S01]  /*6660*/  HMMA.16816.F32 R24, R8.reuse, R26, R28 ;  /* 0x0000001a0818723c */ /* 0x040fe2000000181c */
[-C--:B------:R-:W-:Y:S01]  /*6670*/  FMUL.FTZ R28, R112, R163.reuse ;  /* 0x000000a3701c7220 */ /* 0x080fe20000410000 */
[----:B------:R-:W-:Y:S01]  /*6680*/  FMUL.FTZ R29, R113, R163 ;  /* 0x000000a3711d7220 */ /* 0x000fe20000410000 */
[-C--:B------:R-:W-:Y:S01]  /*6690*/  FMUL.FTZ R30, R114, R3.reuse ;  /* 0x00000003721e7220 */ /* 0x080fe20000410000 */
[-C--:B------:R-:W-:Y:S01]  /*66a0*/  FMUL.FTZ R31, R115, R3.reuse ;  /* 0x00000003731f7220 */ /* 0x080fe20000410000 */
[-C--:B------:R-:W-:Y:S01]  /*66b0*/  FMUL.FTZ R38, R38, R3.reuse ;  /* 0x0000000326267220 */ /* 0x080fe20000410000 */
[----:B------:R-:W1:Y:S01]  /*66c0*/  LDSM.16.MT88.4 R112, [R168+0x14000] ;  /* 0x01400000a870783b */ /* 0x000e620000004200 */
[----:B------:R-:W-:Y:S01]  /*66d0*/  FMUL.FTZ R39, R39, R3 ;  /* 0x0000000327277220 */ /* 0x000fe20000410000 */
[-C--:B------:R-:W-:Y:S01]  /*66e0*/  FMUL.FTZ R40, R40, R163.reuse ;  /* 0x000000a328287220 */ /* 0x080fe20000410000 */
[----:B------:R-:W-:Y:S01]  /*66f0*/  FMUL.FTZ R41, R41, R163 ;  /* 0x000000a329297220 */ /* 0x000fe20000410000 */
[-C--:B------:R-:W-:Y:S01]  /*6700*/  FMUL.FTZ R42, R42, R3.reuse ;  /* 0x000000032a2a7220 */ /* 0x080fe20000410000 */
[C---:B------:R-:W-:Y:S01]  /*6710*/  HMMA.16816.F32 R28, R8.reuse, R32, R28 ;  /* 0x00000020081c723c */ /* 0x040fe2000000181c */
[----:B------:R-:W-:Y:S01]  /*6720*/  FMUL.FTZ R43, R43, R3 ;  /* 0x000000032b2b7220 */ /* 0x000fe20000410000 */
[-C--:B------:R-:W-:Y:S01]  /*6730*/  FMUL.FTZ R44, R44, R163.reuse ;  /* 0x000000a32c2c7220 */ /* 0x080fe20000410000 */
[----:B------:R-:W-:Y:S01]  /*6740*/  FMUL.FTZ R45, R45, R163 ;  /* 0x000000a32d2d7220 */ /* 0x000fe20000410000 */
[-C--:B------:R-:W-:Y:S01]  /*6750*/  FMUL.FTZ R46, R46, R3.reuse ;  /* 0x000000032e2e7220 */ /* 0x080fe20000410000 */
[----:B------:R-:W-:Y:S01]  /*6760*/  FMUL.FTZ R47, R47, R3 ;  /* 0x000000032f2f7220 */ /* 0x000fe20000410000 */
[-C--:B------:R-:W-:Y:S01]  /*6770*/  FMUL.FTZ R48, R48, R163.reuse ;  /* 0x000000a330307220 */ /* 0x080fe20000410000 */
[----:B------:R-:W-:Y:S01]  /*6780*/  FMUL.FTZ R49, R49, R163 ;  /* 0x000000a331317220 */ /* 0x000fe20000410000 */
[C---:B------:R-:W-:Y:S01]  /*6790*/  HMMA.16816.F32 R32, R8.reuse, R34, R108 ;  /* 0x000000220820723c */ /* 0x040fe2000000186c */
[----:B------:R-:W3:Y:S01]  /*67a0*/  LDSM.16.MT88.4 R108, [R167+0x14000] ;  /* 0x01400000a76c783b */ /* 0x000ee20000004200 */
[-C--:B------:R-:W-:Y:S01]  /*67b0*/  FMUL.FTZ R50, R50, R3.reuse ;  /* 0x0000000332327220 */ /* 0x080fe20000410000 */
[----:B------:R-:W-:Y:S01]  /*67c0*/  FMUL.FTZ R51, R51, R3 ;  /* 0x0000000333337220 */ /* 0x000fe20000410000 */
[-C--:B------:R-:W-:Y:S01]  /*67d0*/  FMUL.FTZ R52, R52, R163.reuse ;  /* 0x000000a334347220 */ /* 0x080fe20000410000 */
[----:B------:R-:W-:Y:S01]  /*67e0*/  FMUL.FTZ R53, R53, R163 ;  /* 0x000000a335357220 */ /* 0x000fe20000410000 */
[-C--:B------:R-:W-:Y:S01]  /*67f0*/  FMUL.FTZ R54, R54, R3.reuse ;  /* 0x0000000336367220 */ /* 0x080fe20000410000 */
[----:B------:R-:W-:Y:S01]  /*6800*/  FMUL.FTZ R55, R55, R3 ;  /* 0x0000000337377220 */ /* 0x000fe20000410000 */
[-C--:B------:R-:W-:Y:S01]  /*6810*/  FMUL.FTZ R56, R56, R163.reuse ;  /* 0x000000a338387220 */ /* 0x080fe20000410000 */
[----:B------:R-:W-:Y:S01]  /*6820*/  FMUL.FTZ R57, R57, R163 ;  /* 0x000000a339397220 */ /* 0x000fe20000410000 */
[-C--:B------:R-:W-:Y:S01]  /*6830*/  FMUL.FTZ R58, R58, R3.reuse ;  /* 0x000000033a3a7220 */ /* 0x080fe20000410000 */
[C---:B--2---:R-:W-:Y:S01]  /*6840*/  HMMA.16816.F32 R104, R8.reuse, R116, R104 ;  /* 0x000000740868723c */ /* 0x044fe20000001868 */
        /* <DEDUP_REMOVED lines=8> */
[----:B------:R-:W2:Y:S01]  /*68d0*/  LDSM.16.MT88.4 R116, [R166+0x2000] ;  /* 0x00200000a674783b */ /* 0x000ea20000004200 */
[-C--:B------:R-:W-:Y:S01]  /*68e0*/  FMUL.FTZ R66, R66, R3.reuse ;  /* 0x0000000342427220 */ /* 0x080fe20000410000 */
[----:B------:R-:W-:Y:S01]  /*68f0*/  FMUL.FTZ R67, R67, R3 ;  /* 0x0000000343437220 */ /* 0x000fe20000410000 */
[-C--:B------:R-:W-:Y:S01]  /*6900*/  FMUL.FTZ R68, R68, R163.reuse ;  /* 0x000000a344447220 */ /* 0x080fe20000410000 */
[----:B------:R-:W-:Y:S01]  /*6910*/  FMUL.FTZ R69, R69, R163 ;  /* 0x000000a345457220 */ /* 0x000fe20000410000 */
[-C--:B------:R-:W-:Y:S01]  /*6920*/  FMUL.FTZ R70, R70, R3.reuse ;  /* 0x0000000346467220 */ /* 0x080fe20000410000 */
[----:B------:R-:W-:Y:S01]  /*6930*/  FMUL.FTZ R71, R71, R3 ;  /* 0x0000000347477220 */ /* 0x000fe20000410000 */
[C---:B-1----:R-:W-:Y:S01]  /*6940*/  HMMA.16816.F32 R36, R8.reuse, R112, R36 ;  /* 0x000000700824723c */ /* 0x042fe20000001824 */
[-C--:B------:R-:W-:Y:S01]  /*6950*/  FMUL.FTZ R72, R72, R163.reuse ;  /* 0x000000a348487220 */ /* 0x080fe20000410000 */
[----:B------:R-:W-:Y:S01]  /*6960*/  FMUL.FTZ R73, R73, R163 ;  /* 0x000000a349497220 */ /* 0x000fe20000410000 */
[-C--:B------:R-:W-:Y:S01]  /*6970*/  FMUL.FTZ R74, R74, R3.reuse ;  /* 0x000000034a4a7220 */ /* 0x080fe20000410000 */
[----:B------:R-:W-:Y:S01]  /*6980*/  FMUL.FTZ R75, R75, R3 ;  /* 0x000000034b4b7220 */ /* 0x000fe20000410000 */
[-C--:B------:R-:W-:Y:S01]  /*6990*/  FMUL.FTZ R12, R128, R163.reuse ;  /* 0x000000a3800c7220 */ /* 0x080fe20000410000 */
[----:B------:R-:W-:Y:S01]  /*69a0*/  FMUL.FTZ R13, R129, R163 ;  /* 0x000000a3810d7220 */ /* 0x000fe20000410000 */
[-C--:B------:R-:W-:Y:S01]  /*69b0*/  FMUL.FTZ R14, R130, R3.reuse ;  /* 0x00000003820e7220 */ /* 0x080fe20000410000 */
[C---:B------:R-:W-:Y:S01]  /*69c0*/  HMMA.16816.F32 R40, R8.reuse, R114, R40 ;  /* 0x000000720828723c */ /* 0x040fe20000001828 */
[----:B------:R-:W1:Y:S01]  /*69d0*/  LDSM.16.MT88.4 R112, [R165+0x2000] ;  /* 0x00200000a570783b */ /* 0x000e620000004200 */
[----:B------:R-:W-:Y:S01]  /*69e0*/  FMUL.FTZ R15, R131, R3 ;  /* 0x00000003830f7220 */ /* 0x000fe20000410000 */
[-C--:B------:R-:W-:Y:S01]  /*69f0*/  FMUL.FTZ R124, R124, R163.reuse ;  /* 0x000000a37c7c7220 */ /* 0x080fe20000410000 */
[----:B------:R-:W-:Y:S01]  /*6a00*/  FMUL.FTZ R125, R125, R163 ;  /* 0x000000a37d7d7220 */ /* 0x000fe20000410000 */
[-C--:B------:R-:W-:Y:S01]  /*6a10*/  FMUL.FTZ R126, R126, R3.reuse ;  /* 0x000000037e7e7220 */ /* 0x080fe20000410000 */
[----:B------:R-:W-:Y:S01]  /*6a20*/  FMUL.FTZ R127, R127, R3 ;  /* 0x000000037f7f7220 */ /* 0x000fe20000410000 */
[----:B------:R-:W4:Y:S01]  /*6a30*/  MUFU.EX2 R172, R172 ;  /* 0x000000ac00ac7308 */ /* 0x000f220000000800 */
[C---:B---3--:R-:W-:Y:S01]  /*6a40*/  HMMA.16816.F32 R44, R8.reuse, R108, R44 ;  /* 0x0000006c082c723c */ /* 0x048fe2000000182c */
[-C--:B------:R-:W-:Y:S01]  /*6a50*/  FMUL.FTZ R76, R76, R163.reuse ;  /* 0x000000a34c4c7220 */ /* 0x080fe20000410000 */
[----:B------:R-:W-:Y:S01]  /*6a60*/  FMUL.FTZ R77, R77, R163 ;  /* 0x000000a34d4d7220 */ /* 0x000fe20000410000 */
[-C--:B------:R-:W-:Y:S01]  /*6a70*/  FMUL.FTZ R78, R78, R3.reuse ;  /* 0x000000034e4e7220 */ /* 0x080fe20000410000 */
[----:B------:R-:W-:Y:S01]  /*6a80*/  FMUL.FTZ R79, R79, R3 ;  /* 0x000000034f4f7220 */ /* 0x000fe20000410000 */
[-C--:B------:R-:W-:Y:S01]  /*6a90*/  FMUL.FTZ R80, R80, R163.reuse ;  /* 0x000000a350507220 */ /* 0x080fe20000410000 */
[----:B------:R-:W-:Y:S01]  /*6aa0*/  FMUL.FTZ R81, R81, R163 ;  /* 0x000000a351517220 */ /* 0x000fe20000410000 */
[----:B------:R-:W-:Y:S01]  /*6ab0*/  MUFU.EX2 R173, R173 ;  /* 0x000000ad00ad7308 */ /* 0x000fe20000000800 */
[C---:B------:R-:W-:Y:S01]  /*6ac0*/  HMMA.16816.F32 R48, R8.reuse, R110, R48 ;  /* 0x0000006e0830723c */ /* 0x040fe20000001830 */
[----:B------:R-:W3:Y:S01]  /*6ad0*/  LDSM.16.MT88.4 R108, [R168+0x16000] ;  /* 0x01600000a86c783b */ /* 0x000ee20000004200 */
[-C--:B------:R-:W-:Y:S01]  /*6ae0*/  FMUL.FTZ R82, R82, R3.reuse ;  /* 0x0000000352527220 */ /* 0x080fe20000410000 */
[----:B------:R-:W-:Y:S01]  /*6af0*/  FMUL.FTZ R83, R83, R3 ;  /* 0x0000000353537220 */ /* 0x000fe20000410000 */
[-C--:B------:R-:W-:Y:S01]  /*6b00*/  FMUL.FTZ R84, R84, R163.reuse ;  /* 0x000000a354547220 */ /* 0x080fe20000410000 */
[----:B------:R-:W-:Y:S01]  /*6b10*/  FMUL.FTZ R85, R85, R163 ;  /* 0x000000a355557220 */ /* 0x000fe20000410000 */
[-C--:B------:R-:W-:Y:S01]  /*6b20*/  FMUL.FTZ R86, R86, R3.reuse ;  /* 0x0000000356567220 */ /* 0x080fe20000410000 */
[----:B------:R-:W-:Y:S01]  /*6b30*/  MUFU.EX2 R174, R174 ;  /* 0x000000ae00ae7308 */ /* 0x000fe20000000800 */
[C---:B------:R-:W-:Y:S01]  /*6b40*/  HMMA.16816.F32 R12, R8.reuse, R16, R12 ;  /* 0x00000010080c723c */ /* 0x040fe2000000180c */
[----:B------:R-:W-:Y:S01]  /*6b50*/  FMUL.FTZ R87, R87, R3 ;  /* 0x0000000357577220 */ /* 0x000fe20000410000 */
[-C--:B------:R-:W-:Y:S01]  /*6b60*/  FMUL.FTZ R88, R88, R163.reuse ;  /* 0x000000a358587220 */ /* 0x080fe20000410000 */
[----:B------:R-:W-:Y:S01]  /*6b70*/  FMUL.FTZ R89, R89, R163 ;  /* 0x000000a359597220 */ /* 0x000fe20000410000 */
[-C--:B------:R-:W-:Y:S01]  /*6b80*/  FMUL.FTZ R90, R90, R3.reuse ;  /* 0x000000035a5a7220 */ /* 0x080fe20000410000 */
[----:B------:R-:W-:Y:S01]  /*6b90*/  FMUL.FTZ R91, R91, R3 ;  /* 0x000000035b5b7220 */ /* 0x000fe20000410000 */
[-C--:B------:R-:W-:Y:S01]  /*6ba0*/  FMUL.FTZ R92, R92, R163.reuse ;  /* 0x000000a35c5c7220 */ /* 0x080fe20000410000 */
[----:B------:R-:W-:Y:S01]  /*6bb0*/  MUFU.EX2 R175, R175 ;  /* 0x000000af00af7308 */ /* 0x000fe20000000800 */
[C---:B--2---:R-:W-:Y:S01]  /*6bc0*/  HMMA.16816.F32 R52, R8.reuse, R116, R52 ;  /* 0x000000740834723c */ /* 0x044fe20000001834 */
[----:B------:R-:W-:Y:S01]  /*6bd0*/  FMUL.FTZ R93, R93, R163 ;  /* 0x000000a35d5d7220 */ /* 0x000fe20000410000 */
[-C--:B------:R-:W-:Y:S01]  /*6be0*/  FMUL.FTZ R94, R94, R3.reuse ;  /* 0x000000035e5e7220 */ /* 0x080fe20000410000 */
[----:B------:R-:W-:Y:S01]  /*6bf0*/  FMUL.FTZ R95, R95, R3 ;  /* 0x000000035f5f7220 */ /* 0x000fe20000410000 */
[-C--:B------:R-:W-:Y:S01]  /*6c00*/  FMUL.FTZ R96, R96, R163.reuse ;  /* 0x000000a360607220 */ /* 0x080fe20000410000 */
[----:B------:R-:W-:Y:S01]  /*6c10*/  FMUL.FTZ R97, R97, R163 ;  /* 0x000000a361617220 */ /* 0x000fe20000410000 */
[-C--:B------:R-:W-:Y:S01]  /*6c20*/  FMUL.FTZ R98, R98, R3.reuse ;  /* 0x0000000362627220 */ /* 0x080fe20000410000 */
[----:B------:R-:W2:Y:S01]  /*6c30*/  MUFU.EX2 R176, R176 ;  /* 0x000000b000b07308 */ /* 0x000ea20000000800 */
[C---:B------:R-:W-:Y:S01]  /*6c40*/  HMMA.16816.F32 R56, R8.reuse, R118, R56 ;  /* 0x000000760838723c */ /* 0x040fe20000001838 */
[----:B------:R-:W5:Y:S01]  /*6c50*/  LDSM.16.MT88.4 R116, [R167+0x16000] ;  /* 0x01600000a774783b */ /* 0x000f620000004200 */
[----:B------:R-:W-:Y:S01]  /*6c60*/  FMUL.FTZ R99, R99, R3 ;  /* 0x0000000363637220 */ /* 0x000fe20000410000 */
[----:B------:R-:W-:Y:S01]  /*6c70*/  FFMA.FTZ R163, R203, R163, R164 ;  /* 0x000000a3cba37223 */ /* 0x000fe200000100a4 */
[----:B------:R-:W-:Y:S01]  /*6c80*/  FFMA.FTZ R162, R201, R3, R162 ;  /* 0x00000003c9a27223 */ /* 0x000fe200000100a2 */
[----:B------:R-:W-:Y:S01]  /*6c90*/  LDSM.16.MT88.4 R120, [R167+0x14800] ;  /* 0x01480000a778783b */ /* 0x000fe20000004200 */
[----:B------:R-:W-:Y:S01]  /*6ca0*/  MOV R3, R184 ;  /* 0x000000b800037202 */ /* 0x000fe20000000f00 */
[----:B------:R-:W-:Y:S01]  /*6cb0*/  MUFU.EX2 R178, R178 ;  /* 0x000000b200b27308 */ /* 0x000fe20000000800 */
[----:B-1----:R-:W-:Y:S01]  /*6cc0*/  HMMA.16816.F32 R60, R8, R112, R60 ;  /* 0x00000070083c723c */ /* 0x002fe2000000183c */
[----:B------:R-:W-:Y:S01]  /*6cd0*/  LDSM.16.MT88.4 R128, [R165+0x800] ;  /* 0x00080000a580783b */ /* 0x000fe20000004200 */
[----:B------:R-:W-:Y:S01]  /*6ce0*/  FADD.FTZ R160, R160, R163 ;  /* 0x000000a3a0a07221 */ /* 0x000fe20000010000 */
[----:B------:R-:W-:-:S03]  /*6cf0*/  FADD.FTZ R157, R157, R162 ;  /* 0x000000a29d9d7221 */ /* 0x000fc60000010000 */
[----:B------:R-:W-:Y:S01]  /*6d00*/  FADD.FTZ R159, R159, R160 ;  /* 0x000000a09f9f7221 */ /* 0x000fe20000010000 */
[----:B------:R-:W1:Y:S01]  /*6d10*/  MUFU.EX2 R177, R177 ;  /* 0x000000b100b17308 */ /* 0x000e620000000800 */
[----:B------:R-:W-:Y:S01]  /*6d20*/  HMMA.16816.F32 R64, R8, R114, R64 ;  /* 0x000000720840723c */ /* 0x000fe20000001840 */
[----:B------:R-:W4:Y:S01]  /*6d30*/  LDSM.16.MT88.4 R112, [R166+0x4000] ;  /* 0x00400000a670783b */ /* 0x000f220000004200 */
[----:B------:R-:W-:Y:S01]  /*6d40*/  FADD.FTZ R156, R156, R157 ;  /* 0x0000009d9c9c7221 */ /* 0x000fe20000010000 */
[----:B------:R-:W-:-:S03]  /*6d50*/  FADD.FTZ R158, R158, R159 ;  /* 0x0000009f9e9e7221 */ /* 0x000fc60000010000 */
[----:B------:R-:W-:Y:S01]  /*6d60*/  FADD.FTZ R156, R161, R156 ;  /* 0x0000009ca19c7221 */ /* 0x000fe20000010000 */
[----:B------:R-:W-:Y:S01]  /*6d70*/  MUFU.EX2 R182, R182 ;  /* 0x000000b600b67308 */ /* 0x000fe20000000800 */
[C---:B---3--:R-:W-:Y:S07]  /*6d80*/  HMMA.16816.F32 R68, R8.reuse, R108, R68 ;  /* 0x0000006c0844723c */ /* 0x048fee0000001844 */
[----:B------:R-:W3:Y:S01]  /*6d90*/  MUFU.EX2 R183, R183 ;  /* 0x000000b700b77308 */ /* 0x000ee20000000800 */
[C---:B------:R-:W-:Y:S01]  /*6da0*/  HMMA.16816.F32 R72, R8.reuse, R110, R72 ;  /* 0x0000006e0848723c */ /* 0x040fe20000001848 */
[----:B------:R-:W2:Y:S06]  /*6db0*/  LDSM.16.MT88.4 R108, [R165+0x4000] ;  /* 0x00400000a56c783b */ /* 0x000eac0000004200 */
[----:B------:R-:W-:Y:S01]  /*6dc0*/  MUFU.EX2 R180, R180 ;  /* 0x000000b400b47308 */ /* 0x000fe20000000800 */
[C---:B------:R-:W-:Y:S01]  /*6dd0*/  HMMA.16816.F32 R16, R8.reuse, R18, R124 ;  /* 0x000000120810723c */ /* 0x040fe2000000187c */
[----:B------:R-:W3:Y:S06]  /*6de0*/  LDSM.16.MT88.4 R124, [R168+0x14800] ;  /* 0x01480000a87c783b */ /* 0x000eec0000004200 */
[----:B------:R-:W-:Y:S01]  /*6df0*/  MUFU.EX2 R187, R187 ;  /* 0x000000bb00bb7308 */ /* 0x000fe20000000800 */
[C---:B-----5:R-:W-:Y:S07]  /*6e00*/  HMMA.16816.F32 R76, R8.reuse, R116, R76 ;  /* 0x00000074084c723c */ /* 0x060fee000000184c */
[----:B------:R-:W-:Y:S01]  /*6e10*/  MUFU.EX2 R186, R186 ;  /* 0x000000ba00ba7308 */ /* 0x000fe20000000800 */
[C---:B------:R-:W-:Y:S01]  /*6e20*/  HMMA.16816.F32 R80, R8.reuse, R118, R80 ;  /* 0x000000760850723c */ /* 0x040fe20000001850 */
[----:B------:R-:W5:Y:S06]  /*6e30*/  LDSM.16.MT88.4 R116, [R167+0x12800] ;  /* 0x01280000a774783b */ /* 0x000f6c0000004200 */
[----:B------:R-:W5:Y:S01]  /*6e40*/  MUFU.EX2 R205, R205 ;  /* 0x000000cd00cd7308 */ /* 0x000f620000000800 */
[C---:B----4-:R-:W-:Y:S07]  /*6e50*/  HMMA.16816.F32 R84, R8.reuse, R112, R84 ;  /* 0x000000700854723c */ /* 0x050fee0000001854 */
[----:B------:R-:W-:Y:S01]  /*6e60*/  MUFU.EX2 R181, R181 ;  /* 0x000000b500b57308 */ /* 0x000fe20000000800 */
[C---:B------:R-:W-:Y:S01]  /*6e70*/  HMMA.16816.F32 R88, R8.reuse, R114, R88 ;  /* 0x000000720858723c */ /* 0x040fe20000001858 */
[----:B------:R-:W4:Y:S06]  /*6e80*/  LDSM.16.MT88.4 R112, [R166+0x2800] ;  /* 0x00280000a670783b */ /* 0x000f2c0000004200 */
[----:B------:R-:W4:Y:S01]  /*6e90*/  MUFU.EX2 R188, R188 ;  /* 0x000000bc00bc7308 */ /* 0x000f220000000800 */
[C---:B--2---:R-:W-:Y:S07]  /*6ea0*/  HMMA.16816.F32 R92, R8.reuse, R108, R92 ;  /* 0x0000006c085c723c */ /* 0x044fee000000185c */
[----:B------:R-:W-:Y:S01]  /*6eb0*/  MUFU.EX2 R170, R170 ;  /* 0x000000aa00aa7308 */ /* 0x000fe20000000800 */
[----:B------:R-:W-:Y:S01]  /*6ec0*/  HMMA.16816.F32 R8, R8, R110, R96 ;  /* 0x0000006e0808723c */ /* 0x000fe20000001860 */
[----:B------:R-:W-:Y:S01]  /*6ed0*/  F2FP.F16.F32.PACK_AB R96, R172, R171 ;  /* 0x000000abac60723e */ /* 0x000fe200000000ff */
[----:B------:R-:W-:Y:S01]  /*6ee0*/  LDSM.16.MT88.4 R108, [R165+0x2800] ;  /* 0x00280000a56c783b */ /* 0x000fe20000004200 */
[----:B------:R-:W-:Y:S01]  /*6ef0*/  F2FP.F16.F32.PACK_AB R97, R176, R175 ;  /* 0x000000afb061723e */ /* 0x000fe200000000ff */
[----:B------:R-:W-:Y:S01]  /*6f00*/  FADD.FTZ R171, R171, R158 ;  /* 0x0000009eabab7221 */ /* 0x000fe20000010000 */
[----:B------:R-:W-:Y:S01]  /*6f10*/  F2FP.F16.F32.PACK_AB R98, R174, R173 ;  /* 0x000000adae62723e */ /* 0x000fe200000000ff */
[----:B------:R-:W-:Y:S01]  /*6f20*/  FADD.FTZ R175, R175, R156 ;  /* 0x0000009cafaf7221 */ /* 0x000fe20000010000 */
[----:B-1----:R-:W-:Y:S01]  /*6f30*/  F2FP.F16.F32.PACK_AB R99, R177, R178 ;  /* 0x000000b2b163723e */ /* 0x002fe200000000ff */
[----:B------:R-:W1:Y:S01]  /*6f40*/  MUFU.EX2 R179, R179 ;  /* 0x000000b300b37308 */ /* 0x000e620000000800 */
[----:B------:R-:W-:Y:S01]  /*6f50*/  FADD.FTZ R172, R172, R171 ;  /* 0x000000abacac7221 */ /* 0x000fe20000010000 */
[----:B------:R-:W-:-:S03]  /*6f60*/  FADD.FTZ R175, R176, R175 ;  /* 0x000000afb0af7221 */ /* 0x000fc60000010000 */
[----:B------:R-:W-:Y:S01]  /*6f70*/  FADD.FTZ R173, R173, R172 ;  /* 0x000000acadad7221 */ /* 0x000fe20000010000 */
[----:B---3--:R-:W-:Y:S01]  /*6f80*/  HMMA.16816.F32 R36, R96, R124, R36 ;  /* 0x0000007c6024723c */ /* 0x008fe20000001824 */
[----:B------:R-:W-:Y:S01]  /*6f90*/  FADD.FTZ R178, R178, R175 ;  /* 0x000000afb2b27221 */ /* 0x000fe20000010000 */
[----:B------:R-:W-:Y:S01]  /*6fa0*/  MUFU.EX2 R200, R200 ;  /* 0x000000c800c87308 */ /* 0x000fe20000000800 */
[----:B------:R-:W-:Y:S02]  /*6fb0*/  FADD.FTZ R173, R174, R173 ;  /* 0x000000adaead7221 */ /* 0x000fe40000010000 */
[----:B------:R-:W-:-:S03]  /*6fc0*/  FADD.FTZ R177, R177, R178 ;  /* 0x000000b2b1b17221 */ /* 0x000fc60000010000 */
[C---:B------:R-:W-:Y:S01]  /*6fd0*/  HMMA.16816.F32 R40, R96.reuse, R126, R40 ;  /* 0x0000007e6028723c */ /* 0x040fe20000001828 */
[----:B------:R-:W2:Y:S01]  /*6fe0*/  LDSM.16.MT88.4 R124, [R167+0x16800] ;  /* 0x01680000a77c783b */ /* 0x000ea20000004200 */
[----:B------:R-:W-:Y:S06]  /*6ff0*/  MUFU.EX2 R169, R169 ;  /* 0x000000a900a97308 */ /* 0x000fec0000000800 */
[C---:B-----5:R-:W-:Y:S02]  /*7000*/  HMMA.16816.F32 R20, R96.reuse, R116, R20 ;  /* 0x000000746014723c */ /* 0x060fe40000001814 */
[----:B------:R-:W-:Y:S06]  /*7010*/  MUFU.EX2 R202, R202 ;  /* 0x000000ca00ca7308 */ /* 0x000fec0000000800 */
[C---:B------:R-:W-:Y:S01]  /*7020*/  HMMA.16816.F32 R24, R96.reuse, R118, R24 ;  /* 0x000000766018723c */ /* 0x040fe20000001818 */
[----:B------:R-:W3:Y:S01]  /*7030*/  LDSM.16.MT88.4 R116, [R168+0x16800] ;  /* 0x01680000a874783b */ /* 0x000ee20000004200 */
[----:B------:R-:W5:Y:S06]  /*7040*/  MUFU.EX2 R207, R207 ;  /* 0x000000cf00cf7308 */ /* 0x000f6c0000000800 */
[C---:B------:R-:W-:Y:S02]  /*7050*/  HMMA.16816.F32 R44, R96.reuse, R120, R44 ;  /* 0x00000078602c723c */ /* 0x040fe4000000182c */
[----:B------:R-:W-:Y:S06]  /*7060*/  MUFU.EX2 R204, R204 ;  /* 0x000000cc00cc7308 */ /* 0x000fec0000000800 */
[C---:B------:R-:W-:Y:S01]  /*7070*/  HMMA.16816.F32 R48, R96.reuse, R122, R48 ;  /* 0x0000007a6030723c */ /* 0x040fe20000001830 */
[----:B------:R-:W1:Y:S01]  /*7080*/  LDSM.16.MT88.4 R120, [R166+0x4800] ;  /* 0x00480000a678783b */ /* 0x000e620000004200 */
[----:B------:R-:W5:Y:S06]  /*7090*/  MUFU.EX2 R209, R209 ;  /* 0x000000d100d17308 */ /* 0x000f6c0000000800 */
[C---:B----4-:R-:W-:Y:S08]  /*70a0*/  HMMA.16816.F32 R52, R96.reuse, R112, R52 ;  /* 0x000000706034723c */ /* 0x050ff00000001834 */
[C---:B------:R-:W-:Y:S01]  /*70b0*/  HMMA.16816.F32 R56, R96.reuse, R114, R56 ;  /* 0x000000726038723c */ /* 0x040fe20000001838 */
[----:B------:R-:W4:Y:S07]  /*70c0*/  LDSM.16.MT88.4 R112, [R165+0x4800] ;  /* 0x00480000a570783b */ /* 0x000f2e0000004200 */
        /* <DEDUP_REMOVED lines=18> */
[C---:B-1----:R-:W-:Y:S08]  /*71f0*/  HMMA.16816.F32 R84, R96.reuse, R120, R84 ;  /* 0x000000786054723c */ /* 0x042ff00000001854 */
[C---:B------:R-:W-:Y:S01]  /*7200*/  HMMA.16816.F32 R88, R96.reuse, R122, R88 ;  /* 0x0000007a6058723c */ /* 0x040fe20000001858 */
[----:B------:R-:W1:Y:S07]  /*7210*/  LDSM.16.MT88.4 R120, [R167+0x15000] ;  /* 0x01500000a778783b */ /* 0x000e6e0000004200 */
[----:B----4-:R-:W-:Y:S01]  /*7220*/  HMMA.16816.F32 R92, R96, R112, R92 ;  /* 0x00000070605c723c */ /* 0x010fe2000000185c */
[----:B------:R-:W-:Y:S01]  /*7230*/  F2FP.F16.F32.PACK_AB R112, R183, R182 ;  /* 0x000000b6b770723e */ /* 0x000fe200000000ff */
[----:B------:R-:W-:Y:S01]  /*7240*/  FADD.FTZ R182, R182, R173 ;  /* 0x000000adb6b67221 */ /* 0x000fe20000010000 */
[----:B------:R-:W-:Y:S01]  /*7250*/  F2FP.F16.F32.PACK_AB R113, R205, R186 ;  /* 0x000000bacd71723e */ /* 0x000fe200000000ff */
[----:B------:R-:W-:-:S02]  /*7260*/  FADD.FTZ R186, R186, R177 ;  /* 0x000000b1baba7221 */ /* 0x000fc40000010000 */
[----:B------:R-:W-:Y:S02]  /*7270*/  FADD.FTZ R183, R183, R182 ;  /* 0x000000b6b7b77221 */ /* 0x000fe40000010000 */
[----:B------:R-:W-:Y:S01]  /*7280*/  HMMA.16816.F32 R8, R96, R114, R8 ;  /* 0x000000726008723c */ /* 0x000fe20000001808 */
[----:B------:R-:W3:Y:S01]  /*7290*/  LDSM.16.MT88.4 R96, [R168+0x17000] ;  /* 0x01700000a860783b */ /* 0x000ee20000004200 */
[----:B------:R-:W-:Y:S01]  /*72a0*/  F2FP.F16.F32.PACK_AB R114, R187, R180 ;  /* 0x000000b4bb72723e */ /* 0x000fe200000000ff */
[----:B------:R-:W-:Y:S01]  /*72b0*/  FADD.FTZ R186, R205, R186 ;  /* 0x000000bacdba7221 */ /* 0x000fe20000010000 */
[----:B------:R-:W-:Y:S01]  /*72c0*/  F2FP.F16.F32.PACK_AB R115, R188, R181 ;  /* 0x000000b5bc73723e */ /* 0x000fe200000000ff */
[----:B------:R-:W-:Y:S02]  /*72d0*/  FADD.FTZ R180, R180, R183 ;  /* 0x000000b7b4b47221 */ /* 0x000fe40000010000 */
[----:B------:R-:W-:Y:S02]  /*72e0*/  FADD.FTZ R181, R181, R186 ;  /* 0x000000bab5b57221 */ /* 0x000fe40000010000 */
[----:B------:R-:W-:-:S02]  /*72f0*/  FADD.FTZ R187, R187, R180 ;  /* 0x000000b4bbbb7221 */ /* 0x000fc40000010000 */
[----:B--2---:R-:W-:Y:S01]  /*7300*/  HMMA.16816.F32 R36, R112, R124, R36 ;  /* 0x0000007c7024723c */ /* 0x004fe20000001824 */
[----:B------:R-:W-:-:S07]  /*7310*/  FADD.FTZ R181, R188, R181 ;  /* 0x000000b5bcb57221 */ /* 0x000fce0000010000 */
[C---:B------:R-:W-:Y:S01]  /*7320*/  HMMA.16816.F32 R40, R112.reuse, R126, R40 ;  /* 0x0000007e7028723c */ /* 0x040fe20000001828 */
[----:B------:R-:W2:Y:S07]  /*7330*/  LDSM.16.MT88.4 R124, [R167+0x17000] ;  /* 0x01700000a77c783b */ /* 0x000eae0000004200 */
[C---:B-1----:R-:W-:Y:S08]  /*7340*/  HMMA.16816.F32 R44, R112.reuse, R120, R44 ;  /* 0x00000078702c723c */ /* 0x042ff0000000182c */
[C---:B------:R-:W-:Y:S01]  /*7350*/  HMMA.16816.F32 R48, R112.reuse, R122, R48 ;  /* 0x0000007a7030723c */ /* 0x040fe20000001830 */
[----:B------:R-:W-:Y:S07]  /*7360*/  LDSM.16.MT88.4 R120, [R168+0x17800] ;  /* 0x01780000a878783b */ /* 0x000fee0000004200 */
[C---:B---3--:R-:W-:Y:S08]  /*7370*/  HMMA.16816.F32 R68, R112.reuse, R96, R68 ;  /* 0x000000607044723c */ /* 0x048ff00000001844 */
[C---:B------:R-:W-:Y:S01]  /*7380*/  HMMA.16816.F32 R72, R112.reuse, R98, R72 ;  /* 0x000000627048723c */ /* 0x040fe20000001848 */
[----:B------:R-:W1:Y:S07]  /*7390*/  LDSM.16.MT88.4 R96, [R165+0x5000] ;  /* 0x00500000a560783b */ /* 0x000e6e0000004200 */
[C---:B------:R-:W-:Y:S08]  /*73a0*/  HMMA.16816.F32 R60, R112.reuse, R108, R60 ;  /* 0x0000006c703c723c */ /* 0x040ff0000000183c */
[C---:B------:R-:W-:Y:S01]  /*73b0*/  HMMA.16816.F32 R64, R112.reuse, R110, R64 ;  /* 0x0000006e7040723c */ /* 0x040fe20000001840 */
[----:B------:R-:W3:Y:S07]  /*73c0*/  LDSM.16.MT88.4 R108, [R166+0x5000] ;  /* 0x00500000a66c783b */ /* 0x000eee0000004200 */
[C---:B--2---:R-:W-:Y:S08]  /*73d0*/  HMMA.16816.F32 R76, R112.reuse, R124, R76 ;  /* 0x0000007c704c723c */ /* 0x044ff0000000184c */
[C---:B------:R-:W-:Y:S01]  /*73e0*/  HMMA.16816.F32 R80, R112.reuse, R126, R80 ;  /* 0x0000007e7050723c */ /* 0x040fe20000001850 */
[----:B------:R-:W2:Y:S07]  /*73f0*/  LDSM.16.MT88.4 R124, [R168+0x13800] ;  /* 0x01380000a87c783b */ /* 0x000eae0000004200 */
[C---:B------:R-:W-:Y:S08]  /*7400*/  HMMA.16816.F32 R52, R112.reuse, R116, R52 ;  /* 0x000000747034723c */ /* 0x040ff00000001834 */
[C---:B------:R-:W-:Y:S01]  /*7410*/  HMMA.16816.F32 R56, R112.reuse, R118, R56 ;  /* 0x000000767038723c */ /* 0x040fe20000001838 */
[----:B------:R-:W4:Y:S07]  /*7420*/  LDSM.16.MT88.4 R116, [R167+0x13800] ;  /* 0x01380000a774783b */ /* 0x000f2e0000004200 */
[C---:B------:R-:W-:Y:S08]  /*7430*/  HMMA.16816.F32 R12, R112.reuse, R140, R12 ;  /* 0x0000008c700c723c */ /* 0x040ff0000000180c */
[C---:B------:R-:W-:Y:S01]  /*7440*/  HMMA.16816.F32 R16, R112.reuse, R142, R16 ;  /* 0x0000008e7010723c */ /* 0x040fe20000001810 */
[----:B------:R-:W-:Y:S07]  /*7450*/  LDSM.16.MT88.4 R140, [R166+0x1800] ;  /* 0x00180000a68c783b */ /* 0x000fee0000004200 */
[C---:B------:R-:W-:Y:S08]  /*7460*/  HMMA.16816.F32 R20, R112.reuse, R136, R20 ;  /* 0x000000887014723c */ /* 0x040ff00000001814 */
[----:B-1----:R-:W-:Y:S01]  /*7470*/  HMMA.16816.F32 R92, R112, R96, R92 ;  /* 0x00000060705c723c */ /* 0x002fe2000000185c */
[----:B------:R-:W-:Y:S01]  /*7480*/  F2FP.F16.F32.PACK_AB R96, R179, R170 ;  /* 0x000000aab360723e */ /* 0x000fe200000000ff */
[----:B------:R-:W-:Y:S01]  /*7490*/  FADD.FTZ R170, R170, R187 ;  /* 0x000000bbaaaa7221 */ /* 0x000fe20000010000 */
[----:B-----5:R-:W-:Y:S01]  /*74a0*/  F2FP.F16.F32.PACK_AB R97, R207, R202 ;  /* 0x000000cacf61723e */ /* 0x020fe200000000ff */
        /* <DEDUP_REMOVED lines=11> */
[C---:B------:R-:W-:Y:S08]  /*7560*/  HMMA.16816.F32 R100, R112.reuse, R130, R100 ;  /* 0x000000827064723c */ /* 0x040ff00000001864 */
[C---:B---3--:R-:W-:Y:S08]  /*7570*/  HMMA.16816.F32 R84, R112.reuse, R108, R84 ;  /* 0x0000006c7054723c */ /* 0x048ff00000001854 */
[----:B------:R-:W-:Y:S01]  /*7580*/  HMMA.16816.F32 R88, R112, R110, R88 ;  /* 0x0000006e7058723c */ /* 0x000fe20000001858 */
[----:B------:R-:W1:Y:S07]  /*7590*/  LDSM.16.MT88.4 R108, [R167+0x17800] ;  /* 0x01780000a76c783b */ /* 0x000e6e0000004200 */
[C---:B--2---:R-:W-:Y:S01]  /*75a0*/  HMMA.16816.F32 R128, R96.reuse, R124, R12 ;  /* 0x0000007c6080723c */ /* 0x044fe2000000180c */
[----:B------:R-:W-:Y:S07]  /*75b0*/  LDSM.16.MT88.4 R12, [R165+0x1800] ;  /* 0x00180000a50c783b */ /* 0x000fee0000004200 */
[C---:B------:R-:W-:Y:S08]  /*75c0*/  HMMA.16816.F32 R68, R96.reuse, R120, R68 ;  /* 0x000000786044723c */ /* 0x040ff00000001844 */
[----:B------:R-:W-:Y:S08]  /*75d0*/  HMMA.16816.F32 R72, R96, R122, R72 ;  /* 0x0000007a6048723c */ /* 0x000ff00000001848 */
[C---:B------:R-:W-:Y:S01]  /*75e0*/  HMMA.16816.F32 R24, R112.reuse, R138, R24 ;  /* 0x0000008a7018723c */ /* 0x040fe20000001818 */
[----:B------:R-:W2:Y:S07]  /*75f0*/  LDSM.16.MT88.4 R136, [R166+0x3800] ;  /* 0x00380000a688783b */ /* 0x000eae0000004200 */
[C---:B------:R-:W-:Y:S08]  /*7600*/  HMMA.16816.F32 R28, R112.reuse, R132, R28 ;  /* 0x00000084701c723c */ /* 0x040ff0000000181c */
[----:B------:R-:W-:Y:S01]  /*7610*/  HMMA.16816.F32 R32, R112, R134, R32 ;  /* 0x000000867020723c */ /* 0x000fe20000001820 */
[----:B------:R-:W3:Y:S07]  /*7620*/  LDSM.16.MT88.4 R132, [R166+0x5800] ;  /* 0x00580000a684783b */ /* 0x000eee0000004200 */
[C---:B------:R-:W-:Y:S01]  /*7630*/  HMMA.16816.F32 R124, R96.reuse, R126, R16 ;  /* 0x0000007e607c723c */ /* 0x040fe20000001810 */
[----:B------:R-:W5:Y:S07]  /*7640*/  LDSM.16.MT88.4 R16, [R165+0x3800] ;  /* 0x00380000a510783b */ /* 0x000f6e0000004200 */
[C---:B----4-:R-:W-:Y:S01]  /*7650*/  HMMA.16816.F32 R120, R96.reuse, R116, R20 ;  /* 0x000000746078723c */ /* 0x050fe20000001814 */
[----:B------:R-:W4:Y:S07]  /*7660*/  LDSM.16.MT88.4 R20, [R165+0x5800] ;  /* 0x00580000a514783b */ /* 0x000f2e0000004200 */
[C---:B-1----:R-:W-:Y:S08]  /*7670*/  HMMA.16816.F32 R76, R96.reuse, R108, R76 ;  /* 0x0000006c604c723c */ /* 0x042ff0000000184c */
        /* <DEDUP_REMOVED lines=10> */
[----:B---3--:R-:W-:Y:S01]  /*7720*/  HMMA.16816.F32 R84, R96, R132, R84 ;  /* 0x000000846054723c */ /* 0x008fe20000001854 */
[----:B------:R-:W-:-:S07]  /*7730*/  MOV R132, R185 ;  /* 0x000000b900847202 */ /* 0x000fce0000000f00 */
[C---:B------:R-:W-:Y:S08]  /*7740*/  HMMA.16816.F32 R88, R96.reuse, R134, R88 ;  /* 0x000000866058723c */ /* 0x040ff00000001858 */
[C---:B------:R-:W-:Y:S08]  /*7750*/  HMMA.16816.F32 R104, R96.reuse, R12, R104 ;  /* 0x0000000c6068723c */ /* 0x040ff00000001868 */
[C---:B------:R-:W-:Y:S08]  /*7760*/  HMMA.16816.F32 R100, R96.reuse, R14, R100 ;  /* 0x0000000e6064723c */ /* 0x040ff00000001864 */
[C---:B-----5:R-:W-:Y:S08]  /*7770*/  HMMA.16816.F32 R60, R96.reuse, R16, R60 ;  /* 0x00000010603c723c */ /* 0x060ff0000000183c */
[C---:B------:R-:W-:Y:S08]  /*7780*/  HMMA.16816.F32 R64, R96.reuse, R18, R64 ;  /* 0x000000126040723c */ /* 0x040ff00000001840 */
[C---:B----4-:R-:W-:Y:S08]  /*7790*/  HMMA.16816.F32 R92, R96.reuse, R20, R92 ;  /* 0x00000014605c723c */ /* 0x050ff0000000185c */
[----:B------:R-:W-:Y:S01]  /*77a0*/  HMMA.16816.F32 R96, R96, R22, R8 ;  /* 0x000000166060723c */ /* 0x000fe20000001808 */
[----:B------:R-:W-:-:S04]  /*77b0*/  NOP ;  /* 0x0000000000007918 */ /* 0x000fc80000000000 */
[----:B------:R-:W-:-:S15]  /*77c0*/  @!P3 BRA `(.L_x_350) ;  /* 0x000000300020b947 */ /* 0x000fde0003800000 */
[----:B------:R-:W1:Y:S01]  /*77d0*/  LDC.64 R8, c[0x0][0x3c0] ;  /* 0x0000f000ff087b82 */ /* 0x000e620000000a00 */
[----:B------:R-:W-:Y:S01]  /*77e0*/  VIADD R150, R2, 0xfffffffd ;  /* 0xfffffffd02967836 */ /* 0x000fe20000000000 */
[----:B------:R-:W-:-:S04]  /*77f0*/  DEPBAR.LE SB0, 0x0 ;  /* 0x000080000000791a */ /* 0x000fc80000000000 */
[----:B------:R-:W-:Y:S01]  /*7800*/  IMAD.SHL.U32 R10, R5, 0x20, RZ ;  /* 0x00000020050a7824 */ /* 0x000fe200078e00ff */
[C---:B------:R-:W-:Y:S01]  /*7810*/  LOP3.LUT R3, R0.reuse, 0x200, RZ, 0xc0, !PT ;  /* 0x0000020000037812 */ /* 0x040fe200078ec0ff */
[----:B------:R-:W-:Y:S01]  /*7820*/  IMAD.MOV.U32 R172, RZ, RZ, 0x20 ;  /* 0x00000020ffac7424 */ /* 0x000fe200078e00ff */
[----:B------:R-:W-:Y:S02]  /*7830*/  LOP3.LUT R149, R151, 0x38, RZ, 0xc0, !PT ;  /* 0x0000003897957812 */ /* 0x000fe400078ec0ff */
[----:B------:R-:W-:Y:S02]  /*7840*/  LOP3.LUT R10, R3, 0x7c00, R10, 0xf8, !PT ;  /* 0x00007c00030a7812 */ /* 0x000fe400078ef80a */
[----:B------:R-:W-:Y:S02]  /*7850*/  SHF.R.U32.HI R3, RZ, 0x1, R5 ;  /* 0x00000001ff037819 */ /* 0x000fe40000011605 */
[----:B------:R-:W-:Y:S02]  /*7860*/  LOP3.LUT R16, R149, 0x1c0, R0, 0xf8, !PT ;  /* 0x000001c095107812 */ /* 0x000fe400078ef800 */
[----:B------:R-:W-:-:S02]  /*7870*/  LOP3.LUT R200, R0, 0x400, RZ, 0xc0, !PT ;  /* 0x0000040000c87812 */ /* 0x000fc400078ec0ff */
[C---:B------:R-:W-:Y:S02]  /*7880*/  LOP3.LUT R3, R16.reuse, 0x8, R3, 0x78, !PT ;  /* 0x0000000810037812 */ /* 0x040fe400078e7803 */
[----:B------:R-:W-:Y:S02]  /*7890*/  LOP3.LUT R15, R16, 0x8, R5, 0x78, !PT ;  /* 0x00000008100f7812 */ /* 0x000fe400078e7805 */
[----:B------:R-:W-:Y:S01]  /*78a0*/  LOP3.LUT R3, R10, R3, RZ, 0xfc, !PT ;  /* 0x000000030a037212 */ /* 0x000fe200078efcff */
[----:B-1----:R-:W-:Y:S01]  /*78b0*/  IMAD.WIDE.U32 R12, R150, R8, RZ ;  /* 0x00000008960c7225 */ /* 0x002fe200078e00ff */
[----:B------:R-:W-:Y:S02]  /*78c0*/  SEL R172, R172, 0xffffffe0, !P0 ;  /* 0xffffffe0acac7807 */ /* 0x000fe40004000000 */
[----:B------:R-:W-:Y:S01]  /*78d0*/  LEA R205, R3, UR5, 0x1 ;  /* 0x0000000503cd7c11 */ /* 0x000fe2000f8e08ff */
[----:B------:R-:W-:Y:S01]  /*78e0*/  IMAD R11, R150, R9, R13 ;  /* 0x00000009960b7224 */ /* 0x000fe200078e020d */
[----:B------:R-:W-:Y:S01]  /*78f0*/  BAR.SYNC.DEFER_BLOCKING 0x0 ;  /* 0x0000000000007b1d */ /* 0x000fe20000010000 */
[C---:B------:R-:W-:Y:S01]  /*7900*/  IMAD.SHL.U32 R13, R12.reuse, 0x40, RZ ;  /* 0x000000400c0d7824 */ /* 0x040fe200078e00ff */
[C---:B------:R-:W-:Y:S01]  /*7910*/  LEA R16, P3, R12.reuse, R194, 0x7 ;  /* 0x000000c20c107211 */ /* 0x040fe200078638ff */
[----:B------:R-:W-:Y:S01]  /*7920*/  IMAD R200, R15, 0x2, R200 ;  /* 0x000000020fc87824 */ /* 0x000fe200078e02c8 */
[----:B------:R-:W-:Y:S01]  /*7930*/  SHF.L.U64.HI R14, R12, 0x6, R11 ;  /* 0x000000060c0e7819 */ /* 0x000fe2000001020b */
[----:B------:R-:W-:Y:S01]  /*7940*/  IMAD.IADD R188, R172, 0x1, R205 ;  /* 0x00000001acbc7824 */ /* 0x000fe200078e02cd */
[----:B------:R-:W-:Y:S01]  /*7950*/  LEA R13, P1, R8, R13, 0x5 ;  /* 0x0000000d080d7211 */ /* 0x000fe200078228ff */
[----:B------:R-:W-:Y:S01]  /*7960*/  VIADD R3, R200, UR5 ;  /* 0x00000005c8037c36 */ /* 0x000fe20008000000 */
[----:B------:R-:W-:Y:S01]  /*7970*/  LEA.HI.X R17, R12, R193, R11, 0x7, P3 ;  /* 0x000000c10c117211 */ /* 0x000fe200018f3c0b */
[----:B------:R-:W-:Y:S01]  /*7980*/  IMAD.IADD R187, R4, 0x1, R205 ;  /* 0x0000000104bb7824 */ /* 0x000fe200078e02cd */
[----:B------:R-:W-:Y:S01]  /*7990*/  LEA.HI.X R8, R8, R14, R9, 0x5, P1 ;  /* 0x0000000e08087211 */ /* 0x000fe200008f2c09 */
[----:B------:R-:W-:Y:S01]  /*79a0*/  IMAD.IADD R186, R3, 0x1, R172 ;  /* 0x0000000103ba7824 */ /* 0x000fe200078e02ac */
[----:B------:R-:W-:Y:S01]  /*79b0*/  LEA R14, P1, R13, R194, 0x1 ;  /* 0x000000c20d0e7211 */ /* 0x000fe200078208ff */
[----:B------:R-:W-:-:S02]  /*79c0*/  IMAD.IADD R3, R3, 0x1, R4 ;  /* 0x0000000103037824 */ /* 0x000fc400078e0204 */
[C---:B------:R-:W-:Y:S01]  /*79d0*/  IMAD.IADD R202, R172.reuse, 0x1, R187 ;  /* 0x00000001acca7824 */ /* 0x040fe200078e02bb */
[----:B------:R-:W-:Y:S01]  /*79e0*/  LEA.HI.X R15, R13, R193, R8, 0x1, P1 ;  /* 0x000000c10d0f7211 */ /* 0x000fe200008f0c08 */
[----:B------:R-:W-:Y:S01]  /*79f0*/  IMAD.IADD R151, R172, 0x1, R3 ;  /* 0x00000001ac977824 */ /* 0x000fe200078e0203 */
        /* <DEDUP_REMOVED lines=14> */
[----:B------:R-:W-:Y:S04]  /*7ae0*/  LDSM.16.M88.4 R20, [R188] ;  /* 0x00000000bc14783b */ /* 0x000fe80000000200 */
[----:B------:R-:W5:Y:S04]  /*7af0*/  LDSM.16.M88.4 R156, [R186+0xc000] ;  /* 0x00c00000ba9c783b */ /* 0x000f680000000200 */
[----:B------:R-:W5:Y:S04]  /*7b00*/  LDSM.16.M88.4 R24, [R186+0xc800] ;  /* 0x00c80000ba18783b */ /* 0x000f680000000200 */
[----:B------:R-:W5:Y:S04]  /*7b10*/  LDSM.16.M88.4 R164, [R186+0xd000] ;  /* 0x00d00000baa4783b */ /* 0x000f680000000200 */
[----:B------:R-:W5:Y:S04]  /*7b20*/  LDSM.16.M88.4 R152, [R186+0xd800] ;  /* 0x00d80000ba98783b */ /* 0x000f680000000200 */
[----:B-1----:R-:W-:Y:S01]  /*7b30*/  LDSM.16.M88.4 R12, [R187] ;  /* 0x00000000bb0c783b */ /* 0x002fe20000000200 */
        /* <DEDUP_REMOVED lines=13> */
[----:B------:R-:W1:Y:S07]  /*7c10*/  LDSM.16.M88.4 R8, [R3+0xc000] ;  /* 0x00c000000308783b */ /* 0x000e6e0000000200 */
[C---:B------:R-:W-:Y:S08]  /*7c20*/  HMMA.16816.F32 R16, R20.reuse, R156, R16 ;  /* 0x0000009c1410723c */ /* 0x040ff00000001810 */
[C---:B------:R-:W-:Y:S01]  /*7c30*/  HMMA.16816.F32 R144, R20.reuse, R158, R144 ;  /* 0x0000009e1490723c */ /* 0x040fe20000001890 */
[----:B------:R-:W2:Y:S07]  /*7c40*/  LDSM.16.M88.4 R156, [R3+0xd000] ;  /* 0x00d00000039c783b */ /* 0x000eae0000000200 */
        /* <DEDUP_REMOVED lines=10> */
[C---:B-1----:R-:W-:Y:S08]  /*7cf0*/  HMMA.16816.F32 R16, R12.reuse, R8, R16 ;  /* 0x000000080c10723c */ /* 0x042ff00000001810 */
[C---:B------:R-:W-:Y:S01]  /*7d00*/  HMMA.16816.F32 R144, R12.reuse, R10, R144 ;  /* 0x0000000a0c90723c */ /* 0x040fe20000001890 */
[----:B------:R-:W1:Y:S07]  /*7d10*/  LDSM.16.M88.4 R8, [R151+0xc000] ;  /* 0x00c000009708783b */ /* 0x000e6e0000000200 */
[C---:B------:R-:W-:Y:S08]  /*7d20*/  HMMA.16816.F32 R140, R12.reuse, R160, R140 ;  /* 0x000000a00c8c723c */ /* 0x040ff0000000188c */
[C---:B------:R-:W-:Y:S01]  /*7d30*/  HMMA.16816.F32 R136, R12.reuse, R162, R136 ;  /* 0x000000a20c88723c */ /* 0x040fe20000001888 */
[----:B------:R-:W4:Y:S07]  /*7d40*/  LDSM.16.M88.4 R160, [R151+0xd000] ;  /* 0x00d0000097a0783b */ /* 0x000f2e0000000200 */
[C---:B--2---:R-:W-:Y:S08]  /*7d50*/  HMMA.16816.F32 R132, R12.reuse, R156, R132 ;  /* 0x0000009c0c84723c */ /* 0x044ff00000001884 */
[C---:B------:R-:W-:Y:S01]  /*7d60*/  HMMA.16816.F32 R32, R12.reuse, R158, R32 ;  /* 0x0000009e0c20723c */ /* 0x040fe20000001820 */
[----:B------:R-:W2:Y:S07]  /*7d70*/  LDSM.16.M88.4 R156, [R151+0xd800] ;  /* 0x00d80000979c783b */ /* 0x000eae0000000200 */
[C---:B---3--:R-:W-:Y:S08]  /*7d80*/  HMMA.16816.F32 R28, R12.reuse, R24, R28 ;  /* 0x000000180c1c723c */ /* 0x048ff0000000181c */
[----:B------:R-:W-:Y:S01]  /*7d90*/  HMMA.16816.F32 R168, R12, R26, R168 ;  /* 0x0000001a0ca8723c */ /* 0x000fe200000018a8 */
[----:B------:R-:W-:Y:S04]  /*7da0*/  LDSM.16.M88.4 R12, [R205+0x4000] ;  /* 0x00400000cd0c783b */ /* 0x000fe80000000200 */
[----:B------:R-:W3:Y:S03]  /*7db0*/  LDSM.16.M88.4 R24, [R200+UR5+0xe000] ;  /* 0x00e00005c818783b */ /* 0x000ee60008000200 */
[C---:B-1----:R-:W-:Y:S08]  /*7dc0*/  HMMA.16816.F32 R16, R152.reuse, R8, R16 ;  /* 0x000000089810723c */ /* 0x042ff00000001810 */
[C---:B------:R-:W-:Y:S01]  /*7dd0*/  HMMA.16816.F32 R144, R152.reuse, R10, R144 ;  /* 0x0000000a9890723c */ /* 0x040fe20000001890 */
[----:B------:R-:W1:Y:S07]  /*7de0*/  LDSM.16.M88.4 R8, [R200+UR5+0xe800] ;  /* 0x00e80005c808783b */ /* 0x000e6e0008000200 */
[C---:B------:R-:W-:Y:S08]  /*7df0*/  HMMA.16816.F32 R140, R152.reuse, R20, R140 ;  /* 0x00000014988c723c */ /* 0x040ff0000000188c */
[C---:B------:R-:W-:Y:S01]  /*7e00*/  HMMA.16816.F32 R136, R152.reuse, R22, R136 ;  /* 0x000000169888723c */ /* 0x040fe20000001888 */
[----:B------:R-:W5:Y:S07]  /*7e10*/  LDSM.16.M88.4 R20, [R200+UR5+0xf000] ;  /* 0x00f00005c814783b */ /* 0x000f6e0008000200 */
[C---:B----4-:R-:W-:Y:S08]  /*7e20*/  HMMA.16816.F32 R132, R152.reuse, R160, R132 ;  /* 0x000000a09884723c */ /* 0x050ff00000001884 */
[C---:B------:R-:W-:Y:S01]  /*7e30*/  HMMA.16816.F32 R32, R152.reuse, R162, R32 ;  /* 0x000000a29820723c */ /* 0x040fe20000001820 */
[----:B------:R-:W-:Y:S07]  /*7e40*/  LDSM.16.M88.4 R160, [R186+0xf800] ;  /* 0x00f80000baa0783b */ /* 0x000fee0000000200 */
[C---:B--2---:R-:W-:Y:S08]  /*7e50*/  HMMA.16816.F32 R28, R152.reuse, R156, R28 ;  /* 0x0000009c981c723c */ /* 0x044ff0000000181c */
[----:B------:R-:W-:Y:S01]  /*7e60*/  HMMA.16816.F32 R168, R152, R158, R168 ;  /* 0x0000009e98a8723c */ /* 0x000fe200000018a8 */
[----:B------:R-:W2:Y:S04]  /*7e70*/  LDSM.16.M88.4 R156, [R188+0x4000] ;  /* 0x00400000bc9c783b */ /* 0x000ea80000000200 */
[----:B------:R-:W-:Y:S03]  /*7e80*/  LDSM.16.M88.4 R152, [R3+0xe000] ;  /* 0x00e000000398783b */ /* 0x000fe60000000200 */
[C---:B---3--:R-:W-:Y:S08]  /*7e90*/  HMMA.16816.F32 R16, R12.reuse, R24, R16 ;  /* 0x000000180c10723c */ /* 0x048ff00000001810 */
[C---:B------:R-:W-:Y:S01]  /*7ea0*/  HMMA.16816.F32 R144, R12.reuse, R26, R144 ;  /* 0x0000001a0c90723c */ /* 0x040fe20000001890 */
[----:B------:R-:W3:Y:S07]  /*7eb0*/  LDSM.16.M88.4 R24, [R186+0xf000] ;  /* 0x00f00000ba18783b */ /* 0x000eee0000000200 */
[C---:B-1----:R-:W-:Y:S08]  /*7ec0*/  HMMA.16816.F32 R140, R12.reuse, R8, R140 ;  /* 0x000000080c8c723c */ /* 0x042ff0000000188c */
[C---:B------:R-:W-:Y:S01]  /*7ed0*/  HMMA.16816.F32 R136, R12.reuse, R10, R136 ;  /* 0x0000000a0c88723c */ /* 0x040fe20000001888 */
[----:B------:R-:W1:Y:S07]  /*7ee0*/  LDSM.16.M88.4 R8, [R187+0x4000] ;  /* 0x00400000bb08783b */ /* 0x000e6e0000000200 */
[C---:B-----5:R-:W-:Y:S08]  /*7ef0*/  HMMA.16816.F32 R132, R12.reuse, R20, R132 ;  /* 0x000000140c84723c */ /* 0x060ff00000001884 */
[C---:B------:R-:W-:Y:S01]  /*7f00*/  HMMA.16816.F32 R32, R12.reuse, R22, R32 ;  /* 0x000000160c20723c */ /* 0x040fe20000001820 */
[----:B------:R-:W4:Y:S07]  /*7f10*/  LDSM.16.M88.4 R20, [R3+0xe800] ;  /* 0x00e800000314783b */ /* 0x000f2e0000000200 */
[C---:B------:R-:W-:Y:S08]  /*7f20*/  HMMA.16816.F32 R28, R12.reuse, R176, R28 ;  /* 0x000000b00c1c723c */ /* 0x040ff0000000181c */
[----:B------:R-:W-:Y:S01]  /*7f30*/  HMMA.16816.F32 R168, R12, R178, R168 ;  /* 0x000000b20ca8723c */ /* 0x000fe200000018a8 */
[----:B------:R-:W5:Y:S04]  /*7f40*/  LDSM.16.M88.4 R12, [R3+0xf000] ;  /* 0x00f00000030c783b */ /* 0x000f680000000200 */
[----:B------:R-:W5:Y:S03]  /*7f50*/  LDSM.16.M88.4 R176, [R3+0xf800] ;  /* 0x00f8000003b0783b */ /* 0x000f660000000200 */
[C---:B--2---:R-:W-:Y:S08]  /*7f60*/  HMMA.16816.F32 R16, R156.reuse, R172, R16 ;  /* 0x000000ac9c10723c */ /* 0x044ff00000001810 */
[C---:B------:R-:W-:Y:S01]  /*7f70*/  HMMA.16816.F32 R144, R156.reuse, R174, R144 ;  /* 0x000000ae9c90723c */ /* 0x040fe20000001890 */
[----:B------:R-:W-:Y:S07]  /*7f80*/  LDSM.16.M88.4 R172, [R205+0x8000] ;  /* 0x00800000cdac783b */ /* 0x000fee0000000200 */
[C---:B------:R-:W-:Y:S08]  /*7f90*/  HMMA.16816.F32 R140, R156.reuse, R164, R140 ;  /* 0x000000a49c8c723c */ /* 0x040ff0000000188c */
[C---:B------:R-:W-:Y:S01]  /*7fa0*/  HMMA.16816.F32 R136, R156.reuse, R166, R136 ;  /* 0x000000a69c88723c */ /* 0x040fe20000001888 */
[----:B------:R-:W-:Y:S07]  /*7fb0*/  LDSM.16.M88.4 R164, [R151+0xe000] ;  /* 0x00e0000097a4783b */ /* 0x000fee0000000200 */
[C---:B---3--:R-:W-:Y:S08]  /*7fc0*/  HMMA.16816.F32 R132, R156.reuse, R24, R132 ;  /* 0x000000189c84723c */ /* 0x048ff00000001884 */
[C---:B------:R-:W-:Y:S01]  /*7fd0*/  HMMA.16816.F32 R32, R156.reuse, R26, R32 ;  /* 0x0000001a9c20723c */ /* 0x040fe20000001820 */
[----:B------:R-:W2:Y:S07]  /*7fe0*/  LDSM.16.M88.4 R24, [R202+0x4000] ;  /* 0x00400000ca18783b */ /* 0x000eae0000000200 */
[C---:B------:R-:W-:Y:S08]  /*7ff0*/  HMMA.16816.F32 R28, R156.reuse, R160, R28 ;  /* 0x000000a09c1c723c */ /* 0x040ff0000000181c */
[----:B------:R-:W-:Y:S01]  /*8000*/  HMMA.16816.F32 R168, R156, R162, R168 ;  /* 0x000000a29ca8723c */ /* 0x000fe200000018a8 */
[----:B------:R-:W3:Y:S04]  /*8010*/  LDSM.16.M88.4 R160, [R151+0xe800] ;  /* 0x00e8000097a0783b */ /* 0x000ee80000000200 */
[----:B------:R-:W3:Y:S03]  /*8020*/  LDSM.16.M88.4 R156, [R151+0xf000] ;  /* 0x00f00000979c783b */ /* 0x000ee60000000200 */
[C---:B-1----:R-:W-:Y:S08]  /*8030*/  HMMA.16816.F32 R16, R8.reuse, R152, R16 ;  /* 0x000000980810723c */ /* 0x042ff00000001810 */
[C---:B------:R-:W-:Y:S01]  /*8040*/  HMMA.16816.F32 R144, R8.reuse, R154, R144 ;  /* 0x0000009a0890723c */ /* 0x040fe20000001890 */
[----:B------:R-:W1:Y:S07]  /*8050*/  LDSM.16.M88.4 R152, [R151+0xf800] ;  /* 0x00f800009798783b */ /* 0x000e6e0000000200 */
        /* <DEDUP_REMOVED lines=10> */
[C---:B--2---:R-:W-:Y:S08]  /*8100*/  HMMA.16816.F32 R16, R24.reuse, R164, R16 ;  /* 0x000000a41810723c */ /* 0x044ff00000001810 */
        /* <DEDUP_REMOVED lines=8> */
[C---:B-1----:R-:W-:Y:S08]  /*8190*/  HMMA.16816.F32 R28, R24.reuse, R152, R28 ;  /* 0x00000098181c723c */ /* 0x042ff0000000181c */
[----:B------:R-:W-:Y:S01]  /*81a0*/  HMMA.16816.F32 R168, R24, R154, R168 ;  /* 0x0000009a18a8723c */ /* 0x000fe200000018a8 */
[----:B------:R-:W-:Y:S04]  /*81b0*/  LDSM.16.M88.4 R24, [R187+0x8000] ;  /* 0x00800000bb18783b */ /* 0x000fe80000000200 */
[----:B------:R-:W-:Y:S03]  /*81c0*/  LDSM.16.M88.4 R152, [R186+0x11800] ;  /* 0x01180000ba98783b */ /* 0x000fe60000000200 */
[C---:B----4-:R-:W-:Y:S08]  /*81d0*/  HMMA.16816.F32 R16, R172.reuse, R20, R16 ;  /* 0x00000014ac10723c */ /* 0x050ff00000001810 */
[C---:B------:R-:W-:Y:S01]  /*81e0*/  HMMA.16816.F32 R144, R172.reuse, R22, R144 ;  /* 0x00000016ac90723c */ /* 0x040fe20000001890 */
[----:B------:R-:W1:Y:S07]  /*81f0*/  LDSM.16.M88.4 R20, [R3+0x10000] ;  /* 0x010000000314783b */ /* 0x000e6e0000000200 */
[C---:B-----5:R-:W-:Y:S08]  /*8200*/  HMMA.16816.F32 R140, R172.reuse, R12, R140 ;  /* 0x0000000cac8c723c */ /* 0x060ff0000000188c */
[C---:B------:R-:W-:Y:S01]  /*8210*/  HMMA.16816.F32 R136, R172.reuse, R14, R136 ;  /* 0x0000000eac88723c */ /* 0x040fe20000001888 */
[----:B------:R-:W-:Y:S07]  /*8220*/  LDSM.16.M88.4 R12, [R202+0x8000] ;  /* 0x00800000ca0c783b */ /* 0x000fee0000000200 */
[C---:B------:R-:W-:Y:S08]  /*8230*/  HMMA.16816.F32 R132, R172.reuse, R8, R132 ;  /* 0x00000008ac84723c */ /* 0x040ff00000001884 */
[----:B------:R-:W-:Y:S01]  /*8240*/  HMMA.16816.F32 R32, R172, R10, R32 ;  /* 0x0000000aac20723c */ /* 0x000fe20000001820 */
[----:B------:R-:W3:Y:S07]  /*8250*/  LDSM.16.M88.4 R8, [R151+0x10000] ;  /* 0x010000009708783b */ /* 0x000eee0000000200 */
[----:B--2---:R-:W-:Y:S08]  /*8260*/  HMMA.16816.F32 R16, R164, R176, R16 ;  /* 0x000000b0a410723c */ /* 0x004ff00000001810 */
[C---:B------:R-:W-:Y:S08]  /*8270*/  HMMA.16816.F32 R28, R172.reuse, R180, R28 ;  /* 0x000000b4ac1c723c */ /* 0x040ff0000000181c */
[----:B------:R-:W-:Y:S01]  /*8280*/  HMMA.16816.F32 R172, R172, R182, R168 ;  /* 0x000000b6acac723c */ /* 0x000fe200000018a8 */
[----:B------:R-:W2:Y:S07]  /*8290*/  LDSM.16.M88.4 R168, [R3+0x10800] ;  /* 0x0108000003a8783b */ /* 0x000eae0000000200 */
[----:B------:R-:W-:Y:S08]  /*82a0*/  HMMA.16816.F32 R144, R164, R178, R144 ;  /* 0x000000b2a490723c */ /* 0x000ff00000001890 */
[----:B-1----:R-:W-:Y:S08]  /*82b0*/  HMMA.16816.F32 R16, R24, R20, R16 ;  /* 0x000000141810723c */ /* 0x002ff00000001810 */
[----:B------:R-:W-:Y:S08]  /*82c0*/  HMMA.16816.F32 R140, R164, R160, R140 ;  /* 0x000000a0a48c723c */ /* 0x000ff0000000188c */
[----:B------:R-:W-:Y:S01]  /*82d0*/  HMMA.16816.F32 R144, R24, R22, R144 ;  /* 0x000000161890723c */ /* 0x000fe20000001890 */
[----:B------:R-:W1:Y:S07]  /*82e0*/  LDSM.16.M88.4 R20, [R151+0x10800] ;  /* 0x010800009714783b */ /* 0x000e6e0000000200 */
[----:B------:R-:W-:Y:S01]  /*82f0*/  HMMA.16816.F32 R28, R164, R152, R28 ;  /* 0x00000098a41c723c */ /* 0x000fe2000000181c */
[----:B------:R-:W-:-:S07]  /*8300*/  IMAD.SHL.U32 R152, R5, 0x2, RZ ;  /* 0x0000000205987824 */ /* 0x000fce00078e00ff */
[----:B---3--:R-:W-:Y:S01]  /*8310*/  HMMA.16816.F32 R16, R12, R8, R16 ;  /* 0x000000080c10723c */ /* 0x008fe20000001810 */
[----:B------:R-:W-:-:S07]  /*8320*/  LOP3.LUT R9, R152, 0x6, RZ, 0xc0, !PT ;  /* 0x0000000698097812 */ /* 0x000fce00078ec0ff */
[----:B------:R-:W-:Y:S01]  /*8330*/  HMMA.16816.F32 R132, R164, R156, R132 ;  /* 0x0000009ca484723c */ /* 0x000fe20000001884 */
[----:B------:R-:W-:-:S04]  /*8340*/  IMAD R156, R2, 0x40, R9 ;  /* 0x00000040029c7824 */ /* 0x000fc800078e0209 */
[C---:B------:R-:W-:Y:S02]  /*8350*/  VIADD R157, R156.reuse, 0xffffff40 ;  /* 0xffffff409c9d7836 */ /* 0x040fe40000000000 */
[----:B------:R-:W-:Y:S01]  /*8360*/  VIADD R9, R156, 0xffffff41 ;  /* 0xffffff419c097836 */ /* 0x000fe20000000000 */
[----:B------:R-:W-:Y:S01]  /*8370*/  HMMA.16816.F32 R172, R164, R154, R172 ;  /* 0x0000009aa4ac723c */ /* 0x000fe200000018ac */
[----:B------:R-:W3:Y:S01]  /*8380*/  LDSM.16.M88.4 R152, [R3+0x11000] ;  /* 0x011000000398783b */ /* 0x000ee20000000200 */
[C---:B------:R-:W-:Y:S02]  /*8390*/  ISETP.GT.AND P4, PT, R192.reuse, R157, PT ;  /* 0x0000009dc000720c */ /* 0x040fe40003f84270 */
[----:B------:R-:W-:Y:S02]  /*83a0*/  ISETP.GT.AND P3, PT, R192, R9, PT ;  /* 0x00000009c000720c */ /* 0x000fe40003f64270 */
[----:B------:R-:W-:Y:S02]  /*83b0*/  FSEL R16, R16, -INF , !P4 ;  /* 0xff80000010107808 */ /* 0x000fe40006000000 */
[----:B--2---:R-:W-:Y:S01]  /*83c0*/  HMMA.16816.F32 R140, R24, R168, R140 ;  /* 0x000000a8188c723c */ /* 0x004fe2000000188c */
[----:B------:R-:W-:-:S02]  /*83d0*/  ISETP.GE.AND P4, PT, R9, R191, PT ;  /* 0x000000bf0900720c */ /* 0x000fc40003f86270 */
[----:B------:R-:W-:Y:S02]  /*83e0*/  FSEL R17, R17, -INF , !P3 ;  /* 0xff80000011117808 */ /* 0x000fe40005800000 */
[-C--:B------:R-:W-:Y:S02]  /*83f0*/  ISETP.GE.AND P3, PT, R9, R190.reuse, PT ;  /* 0x000000be0900720c */ /* 0x080fe40003f66270 */
[----:B------:R-:W-:Y:S01]  /*8400*/  FSEL R161, R17, -INF , !P4 ;  /* 0xff80000011a17808 */ /* 0x000fe20006000000 */
[C---:B------:R-:W-:Y:S01]  /*8410*/  HMMA.16816.F32 R32, R164.reuse, R158, R32 ;  /* 0x0000009ea420723c */ /* 0x040fe20000001820 */
[----:B------:R-:W-:Y:S01]  /*8420*/  VIADD R158, R192, 0x8 ;  /* 0x00000008c09e7836 */ /* 0x000fe20000000000 */
[C---:B------:R-:W-:Y:S01]  /*8430*/  ISETP.GE.AND P6, PT, R157.reuse, R191, PT ;  /* 0x000000bf9d00720c */ /* 0x040fe20003fc6270 */
[----:B------:R-:W-:Y:S01]  /*8440*/  VIADD R17, R156, 0xffffff49 ;  /* 0xffffff499c117836 */ /* 0x000fe20000000000 */
[----:B------:R-:W-:Y:S02]  /*8450*/  ISETP.GE.AND P5, PT, R157, R190, PT ;  /* 0x000000be9d00720c */ /* 0x000fe40003fa6270 */
[----:B------:R-:W-:Y:S01]  /*8460*/  ISETP.GT.AND P1, PT, R158, R157, PT ;  /* 0x0000009d9e00720c */ /* 0x000fe20003f24270 */
[----:B------:R-:W-:Y:S01]  /*8470*/  VIADD R157, R156, 0xffffff50 ;  /* 0xffffff509c9d7836 */ /* 0x000fe20000000000 */
[----:B------:R-:W-:Y:S01]  /*8480*/  HMMA.16816.F32 R136, R164, R162, R136 ;  /* 0x000000a2a488723c */ /* 0x000fe20000001888 */
[----:B------:R-:W-:-:S02]  /*8490*/  FSEL R163, R16, -INF , !P6 ;  /* 0xff80000010a37808 */ /* 0x000fc40007000000 */
[----:B------:R-:W-:Y:S02]  /*84a0*/  FSEL R18, R18, -INF , !P1 ;  /* 0xff80000012127808 */ /* 0x000fe40004800000 */
[----:B------:R-:W-:Y:S01]  /*84b0*/  ISETP.GT.AND P1, PT, R158, R9, PT ;  /* 0x000000099e00720c */ /* 0x000fe20003f24270 */
[----:B------:R-:W-:Y:S01]  /*84c0*/  VIADD R9, R156, 0xffffff48 ;  /* 0xffffff489c097836 */ /* 0x000fe20000000000 */
[----:B------:R-:W-:Y:S01]  /*84d0*/  FSEL R160, R18, -INF , !P5 ;  /* 0xff80000012a07808 */ /* 0x000fe20006800000 */
[----:B------:R-:W-:Y:S01]  /*84e0*/  HMMA.16816.F32 R144, R12, R10, R144 ;  /* 0x0000000a0c90723c */ /* 0x000fe20000001890 */
[----:B------:R-:W-:Y:S02]  /*84f0*/  FSEL R19, R19, -INF , !P1 ;  /* 0xff80000013137808 */ /* 0x000fe40004800000 */
[----:B------:R-:W-:Y:S02]  /*8500*/  ISETP.GT.AND P1, PT, R192, R9, PT ;  /* 0x00000009c000720c */ /* 0x000fe40003f24270 */
[----:B------:R-:W-:-:S02]  /*8510*/  FSEL R164, R19, -INF , !P3 ;  /* 0xff80000013a47808 */ /* 0x000fc40005800000 */
[C---:B------:R-:W-:Y:S01]  /*8520*/  ISETP.GE.AND P5, PT, R9.reuse, R191, PT ;  /* 0x000000bf0900720c */ /* 0x040fe20003fa6270 */
[----:B-1----:R-:W-:Y:S01]  /*8530*/  HMMA.16816.F32 R140, R12, R20, R140 ;  /* 0x000000140c8c723c */ /* 0x002fe2000000188c */
[----:B------:R-:W-:Y:S01]  /*8540*/  ISETP.GE.AND P4, PT, R9, R190, PT ;  /* 0x000000be0900720c */ /* 0x000fe20003f86270 */
[----:B------:R-:W-:Y:S01]  /*8550*/  VIADD R21, R156, 0xffffff51 ;  /* 0xffffff519c157836 */ /* 0x000fe20000000000 */
[----:B------:R-:W-:Y:S02]  /*8560*/  ISETP.GT.AND P6, PT, R158, R9, PT ;  /* 0x000000099e00720c */ /* 0x000fe40003fc4270 */
[----:B------:R-:W-:Y:S01]  /*8570*/  ISETP.GT.AND P3, PT, R192, R17, PT ;  /* 0x00000011c000720c */ /* 0x000fe20003f64270 */
[----:B------:R-:W1:Y:S02]  /*8580*/  LDSM.16.M88.4 R8, [R151+0x11000] ;  /* 0x011000009708783b */ /* 0x000e640000000200 */
[----:B------:R-:W-:Y:S03]  /*8590*/  HMMA.16816.F32 R136, R24, R170, R136 ;  /* 0x000000aa1888723c */ /* 0x000fe60000001888 */
[----:B------:R-:W-:-:S02]  /*85a0*/  FSEL R144, R144, -INF , !P1 ;  /* 0xff80000090907808 */ /* 0x000fc40004800000 */
[----:B------:R-:W-:Y:S02]  /*85b0*/  FSEL R146, R146, -INF , !P6 ;  /* 0xff80000092927808 */ /* 0x000fe40007000000 */
[----:B------:R-:W-:Y:S01]  /*85c0*/  FSEL R145, R145, -INF , !P3 ;  /* 0xff80000091917808 */ /* 0x000fe20005800000 */
[C---:B---3--:R-:W-:Y:S01]  /*85d0*/  HMMA.16816.F32 R132, R24.reuse, R152, R132 ;  /* 0x000000981884723c */ /* 0x048fe20000001884 */
[C---:B------:R-:W-:Y:S02]  /*85e0*/  ISETP.GE.AND P1, PT, R17.reuse, R191, PT ;  /* 0x000000bf1100720c */ /* 0x040fe40003f26270 */
[----:B------:R-:W-:Y:S02]  /*85f0*/  ISETP.GE.AND P6, PT, R17, R190, PT ;  /* 0x000000be1100720c */ /* 0x000fe40003fc6270 */
[----:B------:R-:W-:Y:S02]  /*8600*/  ISETP.GT.AND P3, PT, R158, R17, PT ;  /* 0x000000119e00720c */ /* 0x000fe40003f64270 */
[----:B------:R2:W3:Y:S01]  /*8610*/  LDSM.16.M88.4 R16, [R3+0x11800] ;  /* 0x011800000310783b */ /* 0x0004e20000000200 */
[----:B------:R-:W-:Y:S01]  /*8620*/  FSEL R165, R145, -INF , !P1 ;  /* 0xff80000091a57808 */ /* 0x000fe20004800000 */
[----:B------:R-:W-:Y:S01]  /*8630*/  HMMA.16816.F32 R32, R24, R154, R32 ;  /* 0x0000009a1820723c */ /* 0x000fe20000001820 */
[----:B------:R-:W-:-:S02]  /*8640*/  FSEL R147, R147, -INF , !P3 ;  /* 0xff80000093937808 */ /* 0x000fc40005800000 */
[-C--:B------:R-:W-:Y:S02]  /*8650*/  ISETP.GT.AND P3, PT, R192, R157.reuse, PT ;  /* 0x0000009dc000720c */ /* 0x080fe40003f64270 */
[----:B------:R-:W-:Y:S02]  /*8660*/  ISETP.GT.AND P1, PT, R158, R157, PT ;  /* 0x0000009d9e00720c */ /* 0x000fe40003f24270 */
[----:B------:R-:W-:Y:S01]  /*8670*/  FSEL R20, R140, -INF , !P3 ;  /* 0xff8000008c147808 */ /* 0x000fe20005800000 */
[----:B------:R-:W-:Y:S01]  /*8680*/  HMMA.16816.F32 R136, R12, R22, R136 ;  /* 0x000000160c88723c */ /* 0x000fe20000001888 */
[----:B------:R-:W-:Y:S02]  /*8690*/  FSEL R170, R147, -INF , !P6 ;  /* 0xff80000093aa7808 */ /* 0x000fe40007000000 */
[----:B------:R-:W-:Y:S02]  /*86a0*/  FSEL R140, R142, -INF , !P1 ;  /* 0xff8000008e8c7808 */ /* 0x000fe40004800000 */
[----:B------:R-:W-:-:S02]  /*86b0*/  FSEL R153, R144, -INF , !P5 ;  /* 0xff80000090997808 */ /* 0x000fc40006800000 */
[-C--:B------:R-:W-:Y:S02]  /*86c0*/  ISETP.GT.AND P6, PT, R192, R21.reuse, PT ;  /* 0x00000015c000720c */ /* 0x080fe40003fc4270 */
[----:B------:R-:W-:Y:S02]  /*86d0*/  ISETP.GT.AND P1, PT, R158, R21, PT ;  /* 0x000000159e00720c */ /* 0x000fe40003f24270 */
[-C--:B------:R-:W-:Y:S02]  /*86e0*/  ISETP.GE.AND P5, PT, R157, R191.reuse, PT ;  /* 0x000000bf9d00720c */ /* 0x080fe40003fa6270 */
[----:B------:R-:W-:Y:S01]  /*86f0*/  FSEL R141, R141, -INF , !P6 ;  /* 0xff8000008d8d7808 */ /* 0x000fe20007000000 */
[C---:B--2---:R-:W-:Y:S01]  /*8700*/  VIADD R3, R156.reuse, 0xffffff58 ;  /* 0xffffff589c037836 */ /* 0x044fe20000000000 */
[----:B------:R-:W-:Y:S01]  /*8710*/  FSEL R142, R143, -INF , !P1 ;  /* 0xff8000008f8e7808 */ /* 0x000fe20004800000 */
[----:B-1----:R-:W-:Y:S01]  /*8720*/  HMMA.16816.F32 R132, R12, R8, R132 ;  /* 0x000000080c84723c */ /* 0x002fe20000001884 */
[C---:B------:R-:W-:Y:S01]  /*8730*/  ISETP.GE.AND P3, PT, R21.reuse, R191, PT ;  /* 0x000000bf1500720c */ /* 0x040fe20003f66270 */
[----:B------:R-:W-:Y:S01]  /*8740*/  VIADD R9, R156, 0xffffff60 ;  /* 0xffffff609c097836 */ /* 0x000fe20000000000 */
[----:B------:R-:W-:-:S02]  /*8750*/  ISETP.GE.AND P6, PT, R21, R190, PT ;  /* 0x000000be1500720c */ /* 0x000fc40003fc6270 */
[----:B------:R-:W-:Y:S02]  /*8760*/  FSEL R143, R20, -INF , !P5 ;  /* 0xff800000148f7808 */ /* 0x000fe40006800000 */
[----:B------:R-:W1:Y:S01]  /*8770*/  LDSM.16.M88.4 R20, [R151+0x11800] ;  /* 0x011800009714783b */ /* 0x000e620000000200 */
[----:B------:R-:W-:Y:S01]  /*8780*/  FSEL R166, R146, -INF , !P4 ;  /* 0xff80000092a67808 */ /* 0x000fe20006000000 */
[----:B------:R-:W-:Y:S01]  /*8790*/  HMMA.16816.F32 R32, R12, R10, R32 ;  /* 0x0000000a0c20723c */ /* 0x000fe20000001820 */
[----:B------:R-:W-:Y:S01]  /*87a0*/  ISETP.GE.AND P4, PT, R157, R190, PT ;  /* 0x000000be9d00720c */ /* 0x000fe20003f86270 */
[----:B------:R-:W-:-:S04]  /*87b0*/  DEPBAR.LE SB0, 0x0 ;  /* 0x000080000000791a */ /* 0x000fc80000000000 */
[----:B------:R-:W-:Y:S02]  /*87c0*/  FSEL R140, R140, -INF , !P4 ;  /* 0xff8000008c8c7808 */ /* 0x000fe40006000000 */
[----:B------:R-:W-:Y:S01]  /*87d0*/  FSEL R141, R141, -INF , !P3 ;  /* 0xff8000008d8d7808 */ /* 0x000fe20005800000 */
[C---:B---3--:R-:W-:Y:S01]  /*87e0*/  HMMA.16816.F32 R28, R24.reuse, R16, R28 ;  /* 0x00000010181c723c */ /* 0x048fe2000000181c */
[----:B------:R-:W-:Y:S01]  /*87f0*/  BAR.SYNC.DEFER_BLOCKING 0x0 ;  /* 0x0000000000007b1d */ /* 0x000fe20000010000 */
[----:B------:R-:W-:Y:S02]  /*8800*/  ISETP.GT.AND P1, PT, R192, R3, PT ;  /* 0x00000003c000720c */ /* 0x000fe40003f24270 */
[C---:B------:R-:W-:Y:S02]  /*8810*/  ISETP.GE.AND P5, PT, R3.reuse, R191, PT ;  /* 0x000000bf0300720c */ /* 0x040fe40003fa6270 */
[----:B------:R-:W-:Y:S02]  /*8820*/  ISETP.GE.AND P4, PT, R3, R190, PT ;  /* 0x000000be0300720c */ /* 0x000fe40003f86270 */
[----:B------:R-:W-:Y:S01]  /*8830*/  ISETP.GT.AND P3, PT, R158, R3, PT ;  /* 0x000000039e00720c */ /* 0x000fe20003f64270 */
[----:B------:R-:W-:Y:S01]  /*8840*/  VIADD R3, R156, 0xffffff59 ;  /* 0xffffff599c037836 */ /* 0x000fe20000000000 */
[----:B------:R-:W-:Y:S01]  /*8850*/  FSEL R142, R142, -INF , !P6 ;  /* 0xff8000008e8e7808 */ /* 0x000fe20007000000 */
[----:B------:R-:W-:Y:S01]  /*8860*/  HMMA.16816.F32 R172, R24, R18, R172 ;  /* 0x0000001218ac723c */ /* 0x000fe200000018ac */
[----:B------:R-:W-:-:S02]  /*8870*/  FSEL R8, R136, -INF , !P1 ;  /* 0xff80000088087808 */ /* 0x000fc40004800000 */
[-C--:B------:R-:W-:Y:S02]  /*8880*/  ISETP.GT.AND P6, PT, R192, R3.reuse, PT ;  /* 0x00000003c000720c */ /* 0x080fe40003fc4270 */
[----:B------:R-:W-:Y:S02]  /*8890*/  FSEL R136, R138, -INF , !P3 ;  /* 0xff8000008a887808 */ /* 0x000fe40005800000 */
[----:B------:R-:W-:Y:S02]  /*88a0*/  ISETP.GT.AND P3, PT, R158, R3, PT ;  /* 0x000000039e00720c */ /* 0x000fe40003f64270 */
[----:B------:R-:W-:Y:S02]  /*88b0*/  ISETP.GE.AND P1, PT, R3, R191, PT ;  /* 0x000000bf0300720c */ /* 0x000fe40003f26270 */
[----:B------:R-:W-:Y:S02]  /*88c0*/  FSEL R137, R137, -INF , !P6 ;  /* 0xff80000089897808 */ /* 0x000fe40007000000 */
[----:B------:R-:W-:Y:S01]  /*88d0*/  ISETP.GE.AND P6, PT, R3, R190, PT ;  /* 0x000000be0300720c */ /* 0x000fe20003fc6270 */
[----:B------:R-:W-:Y:S01]  /*88e0*/  VIADD R3, R156, 0xffffff61 ;  /* 0xffffff619c037836 */ /* 0x000fe20000000000 */
[----:B------:R-:W-:-:S02]  /*88f0*/  FSEL R182, R139, -INF , !P3 ;  /* 0xff8000008bb67808 */ /* 0x000fc40005800000 */
[----:B------:R-:W-:Y:S01]  /*8900*/  FSEL R137, R137, -INF , !P1 ;  /* 0xff80000089897808 */ /* 0x000fe20004800000 */
[C---:B-1----:R-:W-:Y:S01]  /*8910*/  HMMA.16816.F32 R28, R12.reuse, R20, R28 ;  /* 0x000000140c1c723c */ /* 0x042fe2000000181c */
[-C--:B------:R-:W-:Y:S02]  /*8920*/  ISETP.GT.AND P1, PT, R158, R9.reuse, PT ;  /* 0x000000099e00720c */ /* 0x080fe40003f24270 */
[----:B------:R-:W-:Y:S02]  /*8930*/  ISETP.GT.AND P3, PT, R192, R9, PT ;  /* 0x00000009c000720c */ /* 0x000fe40003f64270 */
[----:B------:R-:W-:Y:S02]  /*8940*/  FSEL R182, R182, -INF , !P6 ;  /* 0xff800000b6b67808 */ /* 0x000fe40007000000 */
[----:B------:R-:W-:Y:S01]  /*8950*/  ISETP.GT.AND P6, PT, R192, R3, PT ;  /* 0x00000003c000720c */ /* 0x000fe20003fc4270 */
[----:B------:R-:W-:Y:S01]  /*8960*/  HMMA.16816.F32 R172, R12, R22, R172 ;  /* 0x000000160cac723c */ /* 0x000fe200000018ac */
[----:B------:R-:W-:-:S02]  /*8970*/  FSEL R139, R8, -INF , !P5 ;  /* 0xff800000088b7808 */ /* 0x000fc40006800000 */
[----:B------:R-:W-:Y:S02]  /*8980*/  FSEL R136, R136, -INF , !P4 ;  /* 0xff80000088887808 */ /* 0x000fe40006000000 */
[----:B------:R-:W-:Y:S02]  /*8990*/  FSEL R134, R134, -INF , !P1 ;  /* 0xff80000086867808 */ /* 0x000fe40004800000 */
[C---:B------:R-:W-:Y:S02]  /*89a0*/  ISETP.GE.AND P5, PT, R9.reuse, R191, PT ;  /* 0x000000bf0900720c */ /* 0x040fe40003fa6270 */
[----:B------:R-:W-:Y:S01]  /*89b0*/  ISETP.GE.AND P4, PT, R9, R190, PT ;  /* 0x000000be0900720c */ /* 0x000fe20003f86270 */
[----:B------:R-:W-:Y:S01]  /*89c0*/  VIADD R9, R156, 0xffffff68 ;  /* 0xffffff689c097836 */ /* 0x000fe20000000000 */
[----:B------:R-:W-:Y:S02]  /*89d0*/  FSEL R132, R132, -INF , !P3 ;  /* 0xff80000084847808 */ /* 0x000fe40005800000 */
[----:B------:R-:W-:-:S02]  /*89e0*/  ISETP.GT.AND P1, PT, R158, R3, PT ;  /* 0x000000039e00720c */ /* 0x000fc40003f24270 */
[----:B------:R-:W-:Y:S02]  /*89f0*/  ISETP.GE.AND P3, PT, R3, R191, PT ;  /* 0x000000bf0300720c */ /* 0x000fe40003f66270 */
[----:B------:R-:W-:Y:S02]  /*8a00*/  FSEL R133, R133, -INF , !P6 ;  /* 0xff80000085857808 */ /* 0x000fe40007000000 */
[----:B------:R-:W-:Y:S01]  /*8a10*/  ISETP.GE.AND P6, PT, R3, R190, PT ;  /* 0x000000be0300720c */ /* 0x000fe20003fc6270 */
[----:B------:R-:W-:Y:S01]  /*8a20*/  VIADD R3, R156, 0xffffff69 ;  /* 0xffffff699c037836 */ /* 0x000fe20000000000 */
[----:B------:R-:W-:Y:S02]  /*8a30*/  FSEL R135, R135, -INF , !P1 ;  /* 0xff80000087877808 */ /* 0x000fe40004800000 */
[----:B------:R-:W-:Y:S02]  /*8a40*/  FSEL R147, R133, -INF , !P3 ;  /* 0xff80000085937808 */ /* 0x000fe40005800000 */
[----:B------:R-:W-:-:S02]  /*8a50*/  ISETP.GT.AND P3, PT, R158, R9, PT ;  /* 0x000000099e00720c */ /* 0x000fc40003f64270 */
[----:B------:R-:W-:Y:S02]  /*8a60*/  FSEL R146, R135, -INF , !P6 ;  /* 0xff80000087927808 */ /* 0x000fe40007000000 */
[C---:B------:R-:W-:Y:S02]  /*8a70*/  ISETP.GT.AND P1, PT, R192.reuse, R9, PT ;  /* 0x00000009c000720c */ /* 0x040fe40003f24270 */
[-C--:B------:R-:W-:Y:S02]  /*8a80*/  ISETP.GT.AND P6, PT, R192, R3.reuse, PT ;  /* 0x00000003c000720c */ /* 0x080fe40003fc4270 */
[----:B------:R-:W-:Y:S02]  /*8a90*/  FSEL R34, R34, -INF , !P3 ;  /* 0xff80000022227808 */ /* 0x000fe40005800000 */
[----:B------:R-:W-:Y:S02]  /*8aa0*/  ISETP.GT.AND P3, PT, R158, R3, PT ;  /* 0x000000039e00720c */ /* 0x000fe40003f64270 */
[----:B------:R-:W-:-:S02]  /*8ab0*/  FSEL R179, R132, -INF , !P5 ;  /* 0xff80000084b37808 */ /* 0x000fc40006800000 */
[----:B------:R-:W-:Y:S02]  /*8ac0*/  FSEL R144, R134, -INF , !P4 ;  /* 0xff80000086907808 */ /* 0x000fe40006000000 */
[----:B------:R-:W-:Y:S02]  /*8ad0*/  FSEL R32, R32, -INF , !P1 ;  /* 0xff80000020207808 */ /* 0x000fe40004800000 */
[----:B------:R-:W-:Y:S02]  /*8ae0*/  FSEL R33, R33, -INF , !P6 ;  /* 0xff80000021217808 */ /* 0x000fe40007000000 */
[CC--:B------:R-:W-:Y:S02]  /*8af0*/  ISETP.GE.AND P5, PT, R9.reuse, R191.reuse, PT ;  /* 0x000000bf0900720c */ /* 0x0c0fe40003fa6270 */
[----:B------:R-:W-:Y:S01]  /*8b00*/  ISETP.GE.AND P4, PT, R9, R190, PT ;  /* 0x000000be0900720c */ /* 0x000fe20003f86270 */
[----:B------:R-:W-:Y:S01]  /*8b10*/  VIADD R9, R156, 0xffffff70 ;  /* 0xffffff709c097836 */ /* 0x000fe20000000000 */
[----:B------:R-:W-:-:S02]  /*8b20*/  ISETP.GE.AND P1, PT, R3, R191, PT ;  /* 0x000000bf0300720c */ /* 0x000fc40003f26270 */
[----:B------:R-:W-:Y:S01]  /*8b30*/  ISETP.GE.AND P6, PT, R3, R190, PT ;  /* 0x000000be0300720c */ /* 0x000fe20003fc6270 */
[----:B------:R-:W-:Y:S01]  /*8b40*/  VIADD R3, R156, 0xffffff71 ;  /* 0xffffff719c037836 */ /* 0x000fe20000000000 */
[----:B------:R-:W-:Y:S02]  /*8b50*/  FSEL R35, R35, -INF , !P3 ;  /* 0xff80000023237808 */ /* 0x000fe40005800000 */
[----:B------:R-:W-:Y:S02]  /*8b60*/  FSEL R178, R34, -INF , !P4 ;  /* 0xff80000022b27808 */ /* 0x000fe40006000000 */
[----:B------:R-:W-:Y:S02]  /*8b70*/  FSEL R180, R35, -INF , !P6 ;  /* 0xff80000023b47808 */ /* 0x000fe40007000000 */
[-C--:B------:R-:W-:Y:S02]  /*8b80*/  ISETP.GT.AND P3, PT, R192, R9.reuse, PT ;  /* 0x00000009c000720c */ /* 0x080fe40003f64270 */
[----:B------:R-:W-:-:S02]  /*8b90*/  ISETP.GT.AND P4, PT, R158, R9, PT ;  /* 0x000000099e00720c */ /* 0x000fc40003f84270 */
[-C--:B------:R-:W-:Y:S02]  /*8ba0*/  ISETP.GT.AND P6, PT, R192, R3.reuse, PT ;  /* 0x00000003c000720c */ /* 0x080fe40003fc4270 */
[----:B------:R-:W-:Y:S02]  /*8bb0*/  FSEL R28, R28, -INF , !P3 ;  /* 0xff8000001c1c7808 */ /* 0x000fe40005800000 */
[----:B------:R-:W-:Y:S02]  /*8bc0*/  FSEL R30, R30, -INF , !P4 ;  /* 0xff8000001e1e7808 */ /* 0x000fe40006000000 */
[----:B------:R-:W-:Y:S02]  /*8bd0*/  FSEL R29, R29, -INF , !P6 ;  /* 0xff8000001d1d7808 */ /* 0x000fe40007000000 */
[----:B------:R-:W-:Y:S02]  /*8be0*/  ISETP.GT.AND P3, PT, R158, R3, PT ;  /* 0x000000039e00720c */ /* 0x000fe40003f64270 */
[----:B------:R-:W-:-:S02]  /*8bf0*/  ISETP.GE.AND P4, PT, R3, R191, PT ;  /* 0x000000bf0300720c */ /* 0x000fc40003f86270 */
[-C--:B------:R-:W-:Y:S01]  /*8c00*/  ISETP.GE.AND P6, PT, R3, R190.reuse, PT ;  /* 0x000000be0300720c */ /* 0x080fe20003fc6270 */
[----:B------:R-:W-:Y:S01]  /*8c10*/  VIADD R3, R156, 0xffffff78 ;  /* 0xffffff789c037836 */ /* 0x000fe20000000000 */
[----:B------:R-:W-:Y:S02]  /*8c20*/  FMNMX3.FTZ R8, R185, R163, R161, !PT ;  /* 0x000000a3b9087276 */ /* 0x000fe400078100a1 */
[----:B------:R-:W-:Y:S02]  /*8c30*/  FSEL R177, R32, -INF , !P5 ;  /* 0xff80000020b17808 */ /* 0x000fe40006800000 */
[----:B------:R-:W-:Y:S02]  /*8c40*/  FSEL R145, R33, -INF , !P1 ;  /* 0xff80000021917808 */ /* 0x000fe40004800000 */
[C---:B------:R-:W-:Y:S02]  /*8c50*/  ISETP.GE.AND P5, PT, R9.reuse, R191, PT ;  /* 0x000000bf0900720c */ /* 0x040fe40003fa6270 */
[----:B------:R-:W-:Y:S01]  /*8c60*/  ISETP.GE.AND P1, PT, R9, R190, PT ;  /* 0x000000be0900720c */ /* 0x000fe20003f26270 */
[----:B------:R-:W-:Y:S01]  /*8c70*/  VIADD R9, R156, 0xffffff79 ;  /* 0xffffff799c097836 */ /* 0x000fe20000000000 */
[----:B------:R-:W-:-:S02]  /*8c80*/  FSEL R31, R31, -INF , !P3 ;  /* 0xff8000001f1f7808 */ /* 0x000fc40005800000 */
[----:B------:R-:W-:Y:S02]  /*8c90*/  ISETP.GT.AND P3, PT, R192, R3, PT ;  /* 0x00000003c000720c */ /* 0x000fe40003f64270 */
[----:B------:R-:W-:Y:S02]  /*8ca0*/  FMNMX3.FTZ R8, R8, R153, R165, !PT ;  /* 0x0000009908087276 */ /* 0x000fe400078100a5 */
[----:B------:R-:W-:Y:S02]  /*8cb0*/  FSEL R157, R172, -INF , !P3 ;  /* 0xff800000ac9d7808 */ /* 0x000fe40005800000 */
[----:B------:R-:W-:Y:S02]  /*8cc0*/  FMNMX3.FTZ R8, R8, R143, R141, !PT ;  /* 0x0000008f08087276 */ /* 0x000fe4000781008d */
[----:B------:R-:W-:Y:S02]  /*8cd0*/  ISETP.GT.AND P3, PT, R192, R9, PT ;  /* 0x00000009c000720c */ /* 0x000fe40003f64270 */
[----:B------:R-:W-:-:S02]  /*8ce0*/  FMNMX3.FTZ R8, R8, R139, R137, !PT ;  /* 0x0000008b08087276 */ /* 0x000fc40007810089 */
[----:B------:R-:W-:Y:S02]  /*8cf0*/  FSEL R155, R173, -INF , !P3 ;  /* 0xff800000ad9b7808 */ /* 0x000fe40005800000 */
[----:B------:R-:W-:Y:S02]  /*8d00*/  ISETP.GT.U32.AND P3, PT, R150, R197, PT ;  /* 0x000000c59600720c */ /* 0x000fe40003f64070 */
[----:B------:R-:W-:Y:S02]  /*8d10*/  FSEL R156, R30, -INF , !P1 ;  /* 0xff8000001e9c7808 */ /* 0x000fe40004800000 */
[----:B------:R-:W-:Y:S02]  /*8d20*/  ISETP.GE.AND P1, PT, R3, R191, PT ;  /* 0x000000bf0300720c */ /* 0x000fe40003f26270 */
[----:B------:R-:W-:Y:S02]  /*8d30*/  FMNMX3.FTZ R8, R8, R179, R147, !PT ;  /* 0x000000b308087276 */ /* 0x000fe40007810093 */
[----:B------:R-:W-:-:S02]  /*8d40*/  FSEL R157, R157, -INF , !P1 ;  /* 0xff8000009d9d7808 */ /* 0x000fc40004800000 */
[----:B------:R-:W-:Y:S02]  /*8d50*/  FSEL R169, R28, -INF , !P5 ;  /* 0xff8000001ca97808 */ /* 0x000fe40006800000 */
[----:B------:R-:W-:Y:S02]  /*8d60*/  FSEL R159, R29, -INF , !P4 ;  /* 0xff8000001d9f7808 */ /* 0x000fe40006000000 */
[----:B------:R-:W-:Y:S02]  /*8d70*/  ISETP.GE.AND P1, PT, R9, R191, PT ;  /* 0x000000bf0900720c */ /* 0x000fe40003f26270 */
[----:B------:R-:W-:Y:S02]  /*8d80*/  FMNMX3.FTZ R13, R184, R160, R164, !PT ;  /* 0x000000a0b80d7276 */ /* 0x000fe400078100a4 */
[----:B------:R-:W-:Y:S02]  /*8d90*/  FMNMX3.FTZ R8, R8, R177, R145, !PT ;  /* 0x000000b108087276 */ /* 0x000fe40007810091 */
[----:B------:R-:W-:-:S02]  /*8da0*/  FSEL R155, R155, -INF , !P1 ;  /* 0xff8000009b9b7808 */ /* 0x000fc40004800000 */
[----:B------:R-:W-:Y:S02]  /*8db0*/  FMNMX3.FTZ R13, R13, R166, R170, !PT ;  /* 0x000000a60d0d7276 */ /* 0x000fe400078100aa */
[----:B------:R-:W-:Y:S02]  /*8dc0*/  FMNMX3.FTZ R8, R8, R169, R159, !PT ;  /* 0x000000a908087276 */ /* 0x000fe4000781009f */
[----:B------:R-:W-:Y:S02]  /*8dd0*/  ISETP.GE.AND P5, PT, R3, R190, PT ;  /* 0x000000be0300720c */ /* 0x000fe40003fa6270 */
[----:B------:R-:W-:Y:S02]  /*8de0*/  ISETP.GT.AND P4, PT, R158, R3, PT ;  /* 0x000000039e00720c */ /* 0x000fe40003f84270 */
[----:B------:R-:W-:Y:S02]  /*8df0*/  FMNMX3.FTZ R13, R13, R140, R142, !PT ;  /* 0x0000008c0d0d7276 */ /* 0x000fe4000781008e */
[----:B------:R-:W-:Y:S01]  /*8e00*/  FMNMX3.FTZ R3, R8, R157, R155, !PT ;  /* 0x0000009d08037276 */ /* 0x000fe2000781009b */
[----:B------:R-:W-:Y:S08]  /*8e10*/  @!P3 BRA `(.L_x_352) ;  /* 0x000000000054b947 */ /* 0x000ff00003800000 */
[----:B------:R-:W-:-:S04]  /*8e20*/  VIADD R11, R2, 0xfffffffc ;  /* 0xfffffffc020b7836 */ /* 0x000fc80000000000 */
[----:B------:R-:W-:-:S04]  /*8e30*/  IMAD.WIDE.U32 R14, R11, R6, RZ ;  /* 0x000000060b0e7225 */ /* 0x000fc800078e00ff */
[----:B------:R-:W-:Y:S02]  /*8e40*/  IMAD R8, R11, R7, R15 ;  /* 0x000000070b087224 */ /* 0x000fe400078e020f */
[----:B------:R-:W-:-:S03]  /*8e50*/  IMAD.SHL.U32 R11, R14, 0x40, RZ ;  /* 0x000000400e0b7824 */ /* 0x000fc600078e00ff */
[----:B------:R-:W-:Y:S02]  /*8e60*/  SHF.L.U64.HI R10, R14, 0x6, R8 ;  /* 0x000000060e0a7819 */ /* 0x000fe40000010208 */
[----:B------:R-:W-:-:S04]  /*8e70*/  LEA R11, P1, R6, R11, 0x5 ;  /* 0x0000000b060b7211 */ /* 0x000fc800078228ff */
        /* <DEDUP_REMOVED lines=15> */
.L_x_352:
[----:B------:R-:W-:Y:S01]  /*8f70*/  FMNMX3.FTZ R13, R13, R136, R182, !PT ;  /* 0x000000880d0d7276 */ /* 0x000fe200078100b6 */
[----:B-1----:R-:W1:Y:S01]  /*8f80*/  SHFL.BFLY PT, R6, R3, 0x2, 0x1f ;  /* 0x0c401f0003067f89 */ /* 0x002e6200000e0000 */
[----:B------:R-:W-:Y:S01]  /*8f90*/  ISETP.GT.AND P1, PT, R158, R9, PT ;  /* 0x000000099e00720c */ /* 0x000fe20003f24270 */
[----:B------:R-:W2:Y:S01]  /*8fa0*/  LDCU UR4, c[0x0][0x45c] ;  /* 0x00008b80ff0477ac */ /* 0x000ea20008000800 */
[----:B------:R-:W-:Y:S02]  /*8fb0*/  FMNMX3.FTZ R13, R13, R144, R146, !PT ;  /* 0x000000900d0d7276 */ /* 0x000fe40007810092 */
[----:B------:R-:W-:Y:S02]  /*8fc0*/  FSEL R154, R174, -INF , !P4 ;  /* 0xff800000ae9a7808 */ /* 0x000fe40006000000 */
[----:B------:R-:W-:Y:S02]  /*8fd0*/  ISETP.GE.AND P4, PT, R9, R190, PT ;  /* 0x000000be0900720c */ /* 0x000fe40003f86270 */
[----:B------:R-:W-:-:S02]  /*8fe0*/  FSEL R152, R175, -INF , !P1 ;  /* 0xff800000af987808 */ /* 0x000fc40004800000 */
[----:B------:R-:W-:Y:S02]  /*8ff0*/  FSEL R158, R31, -INF , !P6 ;  /* 0xff8000001f9e7808 */ /* 0x000fe40007000000 */
[----:B------:R-:W-:Y:S02]  /*9000*/  FMNMX3.FTZ R13, R13, R178, R180, !PT ;  /* 0x000000b20d0d7276 */ /* 0x000fe400078100b4 */
[----:B------:R-:W-:Y:S02]  /*9010*/  FSEL R154, R154, -INF , !P5 ;  /* 0xff8000009a9a7808 */ /* 0x000fe40006800000 */
[----:B------:R-:W-:Y:S02]  /*9020*/  FSEL R152, R152, -INF , !P4 ;  /* 0xff80000098987808 */ /* 0x000fe40006000000 */
[----:B------:R-:W-:-:S04]  /*9030*/  FMNMX3.FTZ R13, R13, R156, R158, !PT ;  /* 0x0000009c0d0d7276 */ /* 0x000fc8000781009e */
[----:B------:R-:W-:Y:S02]  /*9040*/  FMNMX3.FTZ R8, R13, R154, R152, !PT ;  /* 0x0000009a0d087276 */ /* 0x000fe40007810098 */
[----:B-1----:R-:W-:-:S03]  /*9050*/  FMNMX.FTZ R9, R3, R6, !PT ;  /* 0x0000000603097209 */ /* 0x002fc60007810000 */
[----:B------:R-:W1:Y:S04]  /*9060*/  SHFL.BFLY PT, R7, R8, 0x2, 0x1f ;  /* 0x0c401f0008077f89 */ /* 0x000e6800000e0000 */
[----:B------:R-:W3:Y:S01]  /*9070*/  SHFL.BFLY PT, R132, R9, 0x1, 0x1f ;  /* 0x0c201f0009847f89 */ /* 0x000ee200000e0000 */
[----:B-1----:R-:W-:Y:S02]  /*9080*/  FMNMX.FTZ R6, R8, R7, !PT ;  /* 0x0000000708067209 */ /* 0x002fe40007810000 */
[----:B---3--:R-:W-:-:S03]  /*9090*/  FMNMX.FTZ R132, R9, R132, !PT ;  /* 0x0000008409847209 */ /* 0x008fc60007810000 */
[----:B------:R-:W1:Y:S01]  /*90a0*/  SHFL.BFLY PT, R3, R6, 0x1, 0x1f ;  /* 0x0c201f0006037f89 */ /* 0x000e6200000e0000 */
[C---:B------:R-:W-:Y:S01]  /*90b0*/  FSETP.NEU.FTZ.AND P4, PT, R132.reuse, -INF , PT ;  /* 0xff8000008400780b */ /* 0x040fe20003f9d000 */
[----:B--2---:R-:W-:-:S03]  /*90c0*/  FMUL.FTZ R168, R132, UR4 ;  /* 0x0000000484a87c20 */ /* 0x004fc60008410000 */
[----:B------:R-:W-:Y:S02]  /*90d0*/  FSEL R8, R132, RZ, P4 ;  /* 0x000000ff84087208 */ /* 0x000fe40002000000 */
[----:B------:R-:W-:-:S05]  /*90e0*/  FSEL R168, R168, RZ, P4 ;  /* 0x000000ffa8a87208 */ /* 0x000fca0002000000 */
[--C-:B------:R-:W-:Y:S01]  /*90f0*/  FFMA.FTZ R134, R153, UR4, -R168.reuse ;  /* 0x0000000499867c23 */ /* 0x100fe200080108a8 */
[--C-:B------:R-:W-:Y:S01]  /*9100*/  FFMA.FTZ R162, R163, UR4, -R168.reuse ;  /* 0x00000004a3a27c23 */ /* 0x100fe200080108a8 */
[----:B------:R-:W-:Y:S01]  /*9110*/  MOV R163, 0x20 ;  /* 0x0000002000a37802 */ /* 0x000fe20000000f00 */
[--C-:B------:R-:W-:Y:S01]  /*9120*/  FFMA.FTZ R133, R165, UR4, -R168.reuse ;  /* 0x00000004a5857c23 */ /* 0x100fe200080108a8 */
[----:B------:R-:W-:Y:S01]  /*9130*/  FFMA.FTZ R135, R161, UR4, -R168 ;  /* 0x00000004a1877c23 */ /* 0x000fe200080108a8 */
[----:B------:R-:W-:Y:S01]  /*9140*/  FADD.FTZ R161, R185, -R8 ;  /* 0x80000008b9a17221 */ /* 0x000fe20000010000 */
[----:B------:R-:W-:Y:S01]  /*9150*/  SEL R163, R163, 0xffffffe0, !P0 ;  /* 0xffffffe0a3a37807 */ /* 0x000fe20004000000 */
[----:B------:R-:W-:Y:S01]  /*9160*/  MUFU.EX2 R162, R162 ;  /* 0x000000a200a27308 */ /* 0x000fe20000000800 */
[--C-:B------:R-:W-:Y:S01]  /*9170*/  FFMA.FTZ R167, R143, UR4, -R168.reuse ;  /* 0x000000048fa77c23 */ /* 0x100fe200080108a8 */
[----:B------:R-:W-:Y:S01]  /*9180*/  FMUL.FTZ R161, R161, UR4 ;  /* 0x00000004a1a17c20 */ /* 0x000fe20008410000 */
[----:B-1----:R-:W-:Y:S01]  /*9190*/  FMNMX.FTZ R3, R6, R3, !PT ;  /* 0x0000000306037209 */ /* 0x002fe20007810000 */
[--C-:B------:R-:W-:Y:S01]  /*91a0*/  FFMA.FTZ R171, R139, UR4, -R168.reuse ;  /* 0x000000048bab7c23 */ /* 0x100fe200080108a8 */
[--C-:B------:R-:W-:Y:S01]  /*91b0*/  FFMA.FTZ R172, R137, UR4, -R168.reuse ;  /* 0x0000000489ac7c23 */ /* 0x100fe200080108a8 */
[--C-:B------:R-:W-:Y:S01]  /*91c0*/  FFMA.FTZ R179, R179, UR4, -R168.reuse ;  /* 0x00000004b3b37c23 */ /* 0x100fe200080108a8 */
[C---:B------:R-:W-:Y:S01]  /*91d0*/  FSETP.NEU.FTZ.AND P1, PT, R3.reuse, -INF , PT ;  /* 0xff8000000300780b */ /* 0x040fe20003f3d000 */
[----:B------:R-:W-:Y:S01]  /*91e0*/  FMUL.FTZ R7, R3, UR4 ;  /* 0x0000000403077c20 */ /* 0x000fe20008410000 */
[----:B------:R-:W1:Y:S01]  /*91f0*/  MUFU.EX2 R135, R135 ;  /* 0x0000008700877308 */ /* 0x000e620000000800 */
[--C-:B------:R-:W-:Y:S01]  /*9200*/  FFMA.FTZ R177, R177, UR4, -R168.reuse ;  /* 0x00000004b1b17c23 */ /* 0x100fe200080108a8 */
[----:B------:R-:W-:Y:S01]  /*9210*/  FSEL R9, R3, RZ, P1 ;  /* 0x000000ff03097208 */ /* 0x000fe20000800000 */
[--C-:B------:R-:W-:Y:S01]  /*9220*/  FFMA.FTZ R169, R169, UR4, -R168.reuse ;  /* 0x00000004a9a97c23 */ /* 0x100fe200080108a8 */
[----:B------:R-:W-:Y:S01]  /*9230*/  FSEL R153, R7, RZ, P1 ;  /* 0x000000ff07997208 */ /* 0x000fe20000800000 */
[----:B------:R-:W-:-:S03]  /*9240*/  FFMA.FTZ R185, R157, UR4, -R168 ;  /* 0x000000049db97c23 */ /* 0x000fc600080108a8 */
[----:B------:R-:W-:Y:S01]  /*9250*/  MUFU.EX2 R134, R134 ;  /* 0x0000008600867308 */ /* 0x000fe20000000800 */
[--C-:B------:R-:W-:Y:S01]  /*9260*/  FFMA.FTZ R6, R166, UR4, -R153.reuse ;  /* 0x00000004a6067c23 */ /* 0x100fe20008010899 */
[----:B------:R-:W-:Y:S01]  /*9270*/  LEA R166, R148, UR5, 0x1 ;  /* 0x0000000594a67c11 */ /* 0x000fe2000f8e08ff */
[----:B------:R-:W-:Y:S01]  /*9280*/  FFMA.FTZ R7, R164, UR4, -R153 ;  /* 0x00000004a4077c23 */ /* 0x000fe20008010899 */
[----:B------:R-:W-:Y:S01]  /*9290*/  FADD.FTZ R148, R184, -R9 ;  /* 0x80000009b8947221 */ /* 0x000fe20000010000 */
[--C-:B------:R-:W-:Y:S01]  /*92a0*/  FFMA.FTZ R160, R160, UR4, -R153.reuse ;  /* 0x00000004a0a07c23 */ /* 0x100fe20008010899 */
[----:B------:R-:W-:Y:S01]  /*92b0*/  IADD3 R165, PT, PT, R163, R166, RZ ;  /* 0x000000a6a3a57210 */ /* 0x000fe20007ffe0ff */
[--C-:B------:R-:W-:Y:S01]  /*92c0*/  FFMA.FTZ R151, R170, UR4, -R153.reuse ;  /* 0x00000004aa977c23 */ /* 0x100fe20008010899 */
[----:B------:R-:W-:Y:S01]  /*92d0*/  IADD3 R20, PT, PT, R166, 0x12000, RZ ;  /* 0x00012000a6147810 */ /* 0x000fe20007ffe0ff */
[----:B------:R-:W-:Y:S01]  /*92e0*/  FMUL.FTZ R148, R148, UR4 ;  /* 0x0000000494947c20 */ /* 0x000fe20008410000 */
[----:B------:R-:W-:Y:S01]  /*92f0*/  IADD3 R164, PT, PT, R166, 0x12040, RZ ;  /* 0x00012040a6a47810 */ /* 0x000fe20007ffe0ff */
[----:B------:R-:W2:Y:S01]  /*9300*/  LDSM.16.MT88.4 R24, [R165+0x12000] ;  /* 0x01200000a518783b */ /* 0x000ea20000004200 */
[----:B------:R-:W-:Y:S01]  /*9310*/  @P2 IADD3 R164, PT, PT, R20, -0x40, RZ ;  /* 0xffffffc014a42810 */ /* 0x000fe20007ffe0ff */
[----:B------:R-:W3:Y:S01]  /*9320*/  MUFU.EX2 R133, R133 ;  /* 0x0000008500857308 */ /* 0x000ee20000000800 */
[----:B-1----:R-:W-:Y:S01]  /*9330*/  F2FP.F16.F32.PACK_AB R8, R135, R162 ;  /* 0x000000a28708723e */ /* 0x002fe200000000ff */
[----:B------:R-:W-:Y:S01]  /*9340*/  LDSM.16.MT88.4 R16, [R166+0x12000] ;  /* 0x01200000a610783b */ /* 0x000fe20000004200 */
[----:B------:R-:W-:Y:S01]  /*9350*/  IADD3 R163, PT, PT, R163, R164, RZ ;  /* 0x000000a4a3a37210 */ /* 0x000fe20007ffe0ff */
[--C-:B------:R-:W-:Y:S01]  /*9360*/  FFMA.FTZ R170, R141, UR4, -R168.reuse ;  /* 0x000000048daa7c23 */ /* 0x100fe200080108a8 */
[--C-:B------:R-:W-:Y:S01]  /*9370*/  FFMA.FTZ R173, R140, UR4, -R153.reuse ;  /* 0x000000048cad7c23 */ /* 0x100fe20008010899 */
[----:B------:R-:W1:Y:S01]  /*9380*/  LDSM.16.MT88.4 R32, [R164] ;  /* 0x00000000a420783b */ /* 0x000e620000004200 */
[--C-:B------:R-:W-:Y:S01]  /*9390*/  FFMA.FTZ R174, R142, UR4, -R153.reuse ;  /* 0x000000048eae7c23 */ /* 0x100fe20008010899 */
        /* <DEDUP_REMOVED lines=8> */
[----:B------:R-:W4:Y:S01]  /*9420*/  MUFU.EX2 R7, R7 ;  /* 0x0000000700077308 */ /* 0x000f220000000800 */
[----:B---3--:R-:W-:Y:S01]  /*9430*/  F2FP.F16.F32.PACK_AB R10, R133, R134 ;  /* 0x00000086850a723e */ /* 0x008fe200000000ff */
[--C-:B------:R-:W-:Y:S01]  /*9440*/  FFMA.FTZ R186, R146, UR4, -R153.reuse ;  /* 0x0000000492ba7c23 */ /* 0x100fe20008010899 */
[--C-:B------:R-:W-:Y:S01]  /*9450*/  FFMA.FTZ R178, R178, UR4, -R153.reuse ;  /* 0x00000004b2b27c23 */ /* 0x100fe20008010899 */
[--C-:B------:R-:W-:Y:S01]  /*9460*/  FFMA.FTZ R183, R180, UR4, -R153.reuse ;  /* 0x00000004b4b77c23 */ /* 0x100fe20008010899 */
[----:B------:R-:W-:Y:S01]  /*9470*/  LDSM.16.MT88.4 R144, [R166+0x13000] ;  /* 0x01300000a690783b */ /* 0x000fe20000004200 */
[--C-:B------:R-:W-:Y:S01]  /*9480*/  FFMA.FTZ R180, R159, UR4, -R168.reuse ;  /* 0x000000049fb47c23 */ /* 0x100fe200080108a8 */
[----:B------:R-:W-:Y:S01]  /*9490*/  FFMA.FTZ R168, R155, UR4, -R168 ;  /* 0x000000049ba87c23 */ /* 0x000fe200080108a8 */
[----:B------:R-:W-:Y:S01]  /*94a0*/  MUFU.EX2 R6, R6 ;  /* 0x0000000600067308 */ /* 0x000fe20000000800 */
[--C-:B------:R-:W-:Y:S01]  /*94b0*/  FFMA.FTZ R187, R156, UR4, -R153.reuse ;  /* 0x000000049cbb7c23 */ /* 0x100fe20008010899 */
[--C-:B------:R-:W-:Y:S01]  /*94c0*/  FFMA.FTZ R188, R158, UR4, -R153.reuse ;  /* 0x000000049ebc7c23 */ /* 0x100fe20008010899 */
[--C-:B------:R-:W-:Y:S01]  /*94d0*/  FFMA.FTZ R200, R154, UR4, -R153.reuse ;  /* 0x000000049ac87c23 */ /* 0x100fe20008010899 */
[----:B------:R-:W-:Y:S01]  /*94e0*/  FFMA.FTZ R205, R152, UR4, -R153 ;  /* 0x0000000498cd7c23 */ /* 0x000fe20008010899 */
[----:B------:R-:W-:Y:S03]  /*94f0*/  LDSM.16.MT88.4 R156, [R166+0x15800] ;  /* 0x01580000a69c783b */ /* 0x000fe60000004200 */
[----:B------:R-:W3:Y:S01]  /*9500*/  MUFU.EX2 R151, R151 ;  /* 0x0000009700977308 */ /* 0x000ee20000000800 */
[----:B----4-:R-:W-:Y:S01]  /*9510*/  F2FP.F16.F32.PACK_AB R9, R7, R160 ;  /* 0x000000a00709723e */ /* 0x010fe200000000ff */
[----:B------:R-:W-:Y:S06]  /*9520*/  LDSM.16.MT88.4 R152, [R165+0x15800] ;  /* 0x01580000a598783b */ /* 0x000fec0000004200 */
[----:B------:R-:W4:Y:S08]  /*9530*/  MUFU.EX2 R161, R161 ;  /* 0x000000a100a17308 */ /* 0x000f300000000800 */
[----:B------:R-:W5:Y:S01]  /*9540*/  MUFU.EX2 R148, R148 ;  /* 0x0000009400947308 */ /* 0x000f620000000800 */
[----:B---3--:R-:W-:-:S07]  /*9550*/  F2FP.F16.F32.PACK_AB R11, R151, R6 ;  /* 0x00000006970b723e */ /* 0x008fce00000000ff */
[----:B------:R-:W-:Y:S01]  /*9560*/  MUFU.EX2 R167, R167 ;  /* 0x000000a700a77308 */ /* 0x000fe20000000800 */
[-C--:B----4-:R-:W-:Y:S01]  /*9570*/  FMUL.FTZ R20, R120, R161.reuse ;  /* 0x000000a178147220 */ /* 0x090fe20000410000 */
[-C--:B------:R-:W-:Y:S01]  /*9580*/  FMUL.FTZ R21, R121, R161.reuse ;  /* 0x000000a179157220 */ /* 0x080fe20000410000 */
[-C--:B------:R-:W-:Y:S01]  /*9590*/  FMUL.FTZ R28, R116, R161.reuse ;  /* 0x000000a1741c7220 */ /* 0x080fe20000410000 */
[-C--:B------:R-:W-:Y:S01]  /*95a0*/  FMUL.FTZ R29, R117, R161.reuse ;  /* 0x000000a1751d7220 */ /* 0x080fe20000410000 */
[-C--:B------:R-:W-:Y:S01]  /*95b0*/  FMUL.FTZ R108, R108, R161.reuse ;  /* 0x000000a16c6c7220 */ /* 0x080fe20000410000 */
[-C--:B------:R-:W-:Y:S01]  /*95c0*/  FMUL.FTZ R109, R109, R161.reuse ;  /* 0x000000a16d6d7220 */ /* 0x080fe20000410000 */
[-C--:B------:R-:W-:Y:S01]  /*95d0*/  FMUL.FTZ R104, R104, R161.reuse ;  /* 0x000000a168687220 */ /* 0x080fe20000410000 */
[-C--:B------:R-:W-:Y:S01]  /*95e0*/  FMUL.FTZ R105, R105, R161.reuse ;  /* 0x000000a169697220 */ /* 0x080fe20000410000 */
[-C--:B-----5:R-:W-:Y:S01]  /*95f0*/  FMUL.FTZ R22, R122, R148.reuse ;  /* 0x000000947a167220 */ /* 0x0a0fe20000410000 */
[-C--:B------:R-:W-:Y:S01]  /*9600*/  FMUL.FTZ R23, R123, R148.reuse ;  /* 0x000000947b177220 */ /* 0x080fe20000410000 */
[-C--:B------:R-:W-:Y:S01]  /*9610*/  FMUL.FTZ R30, R118, R148.reuse ;  /* 0x00000094761e7220 */ /* 0x080fe20000410000 */
[-C--:B------:R-:W-:Y:S01]  /*9620*/  FMUL.FTZ R31, R119, R148.reuse ;  /* 0x00000094771f7220 */ /* 0x080fe20000410000 */
[-C--:B------:R-:W-:Y:S01]  /*9630*/  FMUL.FTZ R110, R110, R148.reuse ;  /* 0x000000946e6e7220 */ /* 0x080fe20000410000 */
[-C--:B------:R-:W-:Y:S01]  /*9640*/  FMUL.FTZ R111, R111, R148.reuse ;  /* 0x000000946f6f7220 */ /* 0x080fe20000410000 */
[----:B------:R-:W3:Y:S01]  /*9650*/  LDSM.16.MT88.4 R116, [R163] ;  /* 0x00000000a374783b */ /* 0x000ee20000004200 */
[-C--:B------:R-:W-:Y:S01]  /*9660*/  FMUL.FTZ R106, R106, R148.reuse ;  /* 0x000000946a6a7220 */ /* 0x080fe20000410000 */
[C---:B--2---:R-:W-:Y:S01]  /*9670*/  HMMA.16816.F32 R20, R8.reuse, R24, R20 ;  /* 0x000000180814723c */ /* 0x044fe20000001814 */
[-C--:B------:R-:W-:Y:S01]  /*9680*/  FMUL.FTZ R107, R107, R148.reuse ;  /* 0x000000946b6b7220 */ /* 0x080fe20000410000 */
[-C--:B------:R-:W-:Y:S01]  /*9690*/  FMUL.FTZ R100, R100, R161.reuse ;  /* 0x000000a164647220 */ /* 0x080fe20000410000 */
[-C--:B------:R-:W-:Y:S01]  /*96a0*/  FMUL.FTZ R101, R101, R161.reuse ;  /* 0x000000a165657220 */ /* 0x080fe20000410000 */
[-C--:B------:R-:W-:Y:S01]  /*96b0*/  FMUL.FTZ R102, R102, R148.reuse ;  /* 0x0000009466667220 */ /* 0x080fe20000410000 */
[-C--:B------:R-:W-:Y:S01]  /*96c0*/  FMUL.FTZ R103, R103, R148.reuse ;  /* 0x0000009467677220 */ /* 0x080fe20000410000 */
[-C--:B------:R-:W-:Y:S01]  /*96d0*/  FMUL.FTZ R36, R36, R161.reuse ;  /* 0x000000a124247220 */ /* 0x080fe20000410000 */
[-C--:B------:R-:W-:Y:S01]  /*96e0*/  FMUL.FTZ R37, R37, R161.reuse ;  /* 0x000000a125257220 */ /* 0x080fe20000410000 */
[C---:B------:R-:W-:Y:S01]  /*96f0*/  HMMA.16816.F32 R24, R8.reuse, R26, R28 ;  /* 0x0000001a0818723c */ /* 0x040fe2000000181c */
[-C--:B------:R-:W-:Y:S01]  /*9700*/  FMUL.FTZ R28, R112, R161.reuse ;  /* 0x000000a1701c7220 */ /* 0x080fe20000410000 */
[-C--:B------:R-:W-:Y:S01]  /*9710*/  FMUL.FTZ R29, R113, R161.reuse ;  /* 0x000000a1711d7220 */ /* 0x080fe20000410000 */
[-C--:B------:R-:W-:Y:S01]  /*9720*/  FMUL.FTZ R30, R114, R148.reuse ;  /* 0x00000094721e7220 */ /* 0x080fe20000410000 */
[-C--:B------:R-:W-:Y:S01]  /*9730*/  FMUL.FTZ R31, R115, R148.reuse ;  /* 0x00000094731f7220 */ /* 0x080fe20000410000 */
[-C--:B------:R-:W-:Y:S01]  /*9740*/  FMUL.FTZ R38, R38, R148.reuse ;  /* 0x0000009426267220 */ /* 0x080fe20000410000 */
[----:B------:R-:W2:Y:S01]  /*9750*/  LDSM.16.MT88.4 R112, [R166+0x14000] ;  /* 0x01400000a670783b */ /* 0x000ea20000004200 */
[-C--:B------:R-:W-:Y:S01]  /*9760*/  FMUL.FTZ R39, R39, R148.reuse ;  /* 0x0000009427277220 */ /* 0x080fe20000410000 */
[-C--:B------:R-:W-:Y:S01]  /*9770*/  FMUL.FTZ R40, R40, R161.reuse ;  /* 0x000000a128287220 */ /* 0x080fe20000410000 */
[-C--:B------:R-:W-:Y:S01]  /*9780*/  FMUL.FTZ R41, R41, R161.reuse ;  /* 0x000000a129297220 */ /* 0x080fe20000410000 */
[-C--:B------:R-:W-:Y:S01]  /*9790*/  FMUL.FTZ R42, R42, R148.reuse ;  /* 0x000000942a2a7220 */ /* 0x080fe20000410000 */
[C---:B-1----:R-:W-:Y:S01]  /*97a0*/  HMMA.16816.F32 R28, R8.reuse, R32, R28 ;  /* 0x00000020081c723c */ /* 0x042fe2000000181c */
        /* <DEDUP_REMOVED lines=8> */
[----:B------:R-:W1:Y:S01]  /*9830*/  LDSM.16.MT88.4 R108, [R165+0x14000] ;  /* 0x01400000a56c783b */ /* 0x000e620000004200 */
[-C--:B------:R-:W-:Y:S01]  /*9840*/  FMUL.FTZ R50, R50, R148.reuse ;  /* 0x0000009432327220 */ /* 0x080fe20000410000 */
        /* <DEDUP_REMOVED lines=8> */
[C---:B---3--:R-:W-:Y:S01]  /*98d0*/  HMMA.16816.F32 R104, R8.reuse, R116, R104 ;  /* 0x000000740868723c */ /* 0x048fe20000001868 */
        /* <DEDUP_REMOVED lines=8> */
[----:B------:R-:W3:Y:S01]  /*9960*/  LDSM.16.MT88.4 R116, [R164+0x2000] ;  /* 0x00200000a474783b */ /* 0x000ee20000004200 */
[-C--:B------:R-:W-:Y:S01]  /*9970*/  FMUL.FTZ R66, R66, R148.reuse ;  /* 0x0000009442427220 */ /* 0x080fe20000410000 */
[-C--:B------:R-:W-:Y:S01]  /*9980*/  FMUL.FTZ R67, R67, R148.reuse ;  /* 0x0000009443437220 */ /* 0x080fe20000410000 */
[-C--:B------:R-:W-:Y:S01]  /*9990*/  FMUL.FTZ R68, R68, R161.reuse ;  /* 0x000000a144447220 */ /* 0x080fe20000410000 */
[-C--:B------:R-:W-:Y:S01]  /*99a0*/  FMUL.FTZ R69, R69, R161.reuse ;  /* 0x000000a145457220 */ /* 0x080fe20000410000 */
[-C--:B------:R-:W-:Y:S01]  /*99b0*/  FMUL.FTZ R70, R70, R148.reuse ;  /* 0x0000009446467220 */ /* 0x080fe20000410000 */
        /* <DEDUP_REMOVED lines=10> */
[----:B------:R-:W2:Y:S01]  /*9a60*/  LDSM.16.MT88.4 R112, [R163+0x2000] ;  /* 0x00200000a370783b */ /* 0x000ea20000004200 */
[-C--:B------:R-:W-:Y:S01]  /*9a70*/  FMUL.FTZ R15, R131, R148.reuse ;  /* 0x00000094830f7220 */ /* 0x080fe20000410000 */
[-C--:B------:R-:W-:Y:S01]  /*9a80*/  FMUL.FTZ R124, R124, R161.reuse ;  /* 0x000000a17c7c7220 */ /* 0x080fe20000410000 */
[-C--:B------:R-:W-:Y:S01]  /*9a90*/  FMUL.FTZ R125, R125, R161.reuse ;  /* 0x000000a17d7d7220 */ /* 0x080fe20000410000 */
[-C--:B------:R-:W-:Y:S01]  /*9aa0*/  FMUL.FTZ R126, R126, R148.reuse ;  /* 0x000000947e7e7220 */ /* 0x080fe20000410000 */
[-C--:B------:R-:W-:Y:S01]  /*9ab0*/  FMUL.FTZ R127, R127, R148.reuse ;  /* 0x000000947f7f7220 */ /* 0x080fe20000410000 */
[----:B------:R-:W4:Y:S01]  /*9ac0*/  MUFU.EX2 R170, R170 ;  /* 0x000000aa00aa7308 */ /* 0x000f220000000800 */
[C---:B-1----:R-:W-:Y:S01]  /*9ad0*/  HMMA.16816.F32 R44, R8.reuse, R108, R44 ;  /* 0x0000006c082c723c */ /* 0x042fe2000000182c */
[-C--:B------:R-:W-:Y:S01]  /*9ae0*/  FMUL.FTZ R76, R76, R161.reuse ;  /* 0x000000a14c4c7220 */ /* 0x080fe20000410000 */
[-C--:B------:R-:W-:Y:S01]  /*9af0*/  FMUL.FTZ R77, R77, R161.reuse ;  /* 0x000000a14d4d7220 */ /* 0x080fe20000410000 */
[-C--:B------:R-:W-:Y:S01]  /*9b00*/  FMUL.FTZ R78, R78, R148.reuse ;  /* 0x000000944e4e7220 */ /* 0x080fe20000410000 */
[-C--:B------:R-:W-:Y:S01]  /*9b10*/  FMUL.FTZ R79, R79, R148.reuse ;  /* 0x000000944f4f7220 */ /* 0x080fe20000410000 */
[-C--:B------:R-:W-:Y:S01]  /*9b20*/  FMUL.FTZ R80, R80, R161.reuse ;  /* 0x000000a150507220 */ /* 0x080fe20000410000 */
[-C--:B------:R-:W-:Y:S01]  /*9b30*/  FMUL.FTZ R81, R81, R161.reuse ;  /* 0x000000a151517220 */ /* 0x080fe20000410000 */
[----:B------:R-:W-:Y:S01]  /*9b40*/  MUFU.EX2 R171, R171 ;  /* 0x000000ab00ab7308 */ /* 0x000fe20000000800 */
[C---:B------:R-:W-:Y:S01]  /*9b50*/  HMMA.16816.F32 R48, R8.reuse, R110, R48 ;  /* 0x0000006e0830723c */ /* 0x040fe20000001830 */
[----:B------:R-:W1:Y:S01]  /*9b60*/  LDSM.16.MT88.4 R108, [R166+0x16000] ;  /* 0x01600000a66c783b */ /* 0x000e620000004200 */
[-C--:B------:R-:W-:Y:S01]  /*9b70*/  FMUL.FTZ R82, R82, R148.reuse ;  /* 0x0000009452527220 */ /* 0x080fe20000410000 */
[-C--:B------:R-:W-:Y:S01]  /*9b80*/  FMUL.FTZ R83, R83, R148.reuse ;  /* 0x0000009453537220 */ /* 0x080fe20000410000 */
[-C--:B------:R-:W-:Y:S01]  /*9b90*/  FMUL.FTZ R84, R84, R161.reuse ;  /* 0x000000a154547220 */ /* 0x080fe20000410000 */
[-C--:B------:R-:W-:Y:S01]  /*9ba0*/  FMUL.FTZ R85, R85, R161.reuse ;  /* 0x000000a155557220 */ /* 0x080fe20000410000 */
[-C--:B------:R-:W-:Y:S01]  /*9bb0*/  FMUL.FTZ R86, R86, R148.reuse ;  /* 0x0000009456567220 */ /* 0x080fe20000410000 */
[----:B------:R-:W-:Y:S01]  /*9bc0*/  MUFU.EX2 R172, R172 ;  /* 0x000000ac00ac7308 */ /* 0x000fe20000000800 */
[C---:B------:R-:W-:Y:S01]  /*9bd0*/  HMMA.16816.F32 R12, R8.reuse, R16, R12 ;  /* 0x00000010080c723c */ /* 0x040fe2000000180c */
[-C--:B------:R-:W-:Y:S01]  /*9be0*/  FMUL.FTZ R87, R87, R148.reuse ;  /* 0x0000009457577220 */ /* 0x080fe20000410000 */
[-C--:B------:R-:W-:Y:S01]  /*9bf0*/  FMUL.FTZ R88, R88, R161.reuse ;  /* 0x000000a158587220 */ /* 0x080fe20000410000 */
[-C--:B------:R-:W-:Y:S01]  /*9c00*/  FMUL.FTZ R89, R89, R161.reuse ;  /* 0x000000a159597220 */ /* 0x080fe20000410000 */
[-C--:B------:R-:W-:Y:S01]  /*9c10*/  FMUL.FTZ R90, R90, R148.reuse ;  /* 0x000000945a5a7220 */ /* 0x080fe20000410000 */
[-C--:B------:R-:W-:Y:S01]  /*9c20*/  FMUL.FTZ R91, R91, R148.reuse ;  /* 0x000000945b5b7220 */ /* 0x080fe20000410000 */
[-C--:B------:R-:W-:Y:S01]  /*9c30*/  FMUL.FTZ R92, R92, R161.reuse ;  /* 0x000000a15c5c7220 */ /* 0x080fe20000410000 */
[----:B------:R-:W-:Y:S01]  /*9c40*/  MUFU.EX2 R173, R173 ;  /* 0x000000ad00ad7308 */ /* 0x000fe20000000800 */
[C---:B---3--:R-:W-:Y:S01]  /*9c50*/  HMMA.16816.F32 R52, R8.reuse, R116, R52 ;  /* 0x000000740834723c */ /* 0x048fe20000001834 */
[-C--:B------:R-:W-:Y:S01]  /*9c60*/  FMUL.FTZ R93, R93, R161.reuse ;  /* 0x000000a15d5d7220 */ /* 0x080fe20000410000 */
[-C--:B------:R-:W-:Y:S01]  /*9c70*/  FMUL.FTZ R94, R94, R148.reuse ;  /* 0x000000945e5e7220 */ /* 0x080fe20000410000 */
[-C--:B------:R-:W-:Y:S01]  /*9c80*/  FMUL.FTZ R95, R95, R148.reuse ;  /* 0x000000945f5f7220 */ /* 0x080fe20000410000 */
[-C--:B------:R-:W-:Y:S01]  /*9c90*/  FMUL.FTZ R96, R96, R161.reuse ;  /* 0x000000a160607220 */ /* 0x080fe20000410000 */
[-C--:B------:R-:W-:Y:S01]  /*9ca0*/  FMUL.FTZ R97, R97, R161.reuse ;  /* 0x000000a161617220 */ /* 0x080fe20000410000 */
[-C--:B------:R-:W-:Y:S01]  /*9cb0*/  FMUL.FTZ R98, R98, R148.reuse ;  /* 0x0000009462627220 */ /* 0x080fe20000410000 */
[----:B------:R-:W3:Y:S01]  /*9cc0*/  MUFU.EX2 R174, R174 ;  /* 0x000000ae00ae7308 */ /* 0x000ee20000000800 */
[C---:B------:R-:W-:Y:S01]  /*9cd0*/  HMMA.16816.F32 R56, R8.reuse, R118, R56 ;  /* 0x000000760838723c */ /* 0x040fe20000001838 */
[----:B------:R-:W5:Y:S01]  /*9ce0*/  LDSM.16.MT88.4 R116, [R165+0x16000] ;  /* 0x01600000a574783b */ /* 0x000f620000004200 */
[-C--:B------:R-:W-:Y:S01]  /*9cf0*/  FMUL.FTZ R99, R99, R148.reuse ;  /* 0x0000009463637220 */ /* 0x080fe20000410000 */
[----:B------:R-:W-:Y:S01]  /*9d00*/  FFMA.FTZ R148, R201, R148, R160 ;  /* 0x00000094c9947223 */ /* 0x000fe200000100a0 */
[----:B------:R-:W-:Y:S01]  /*9d10*/  FFMA.FTZ R162, R203, R161, R162 ;  /* 0x000000a1cba27223 */ /* 0x000fe200000100a2 */
[----:B------:R-:W-:Y:S02]  /*9d20*/  LDSM.16.MT88.4 R120, [R165+0x14800] ;  /* 0x01480000a578783b */ /* 0x000fe40000004200 */
[----:B------:R-:W-:Y:S01]  /*9d30*/  MUFU.EX2 R176, R176 ;  /* 0x000000b000b07308 */ /* 0x000fe20000000800 */
[----:B--2---:R-:W-:Y:S01]  /*9d40*/  HMMA.16816.F32 R60, R8, R112, R60 ;  /* 0x00000070083c723c */ /* 0x004fe2000000183c */
[----:B------:R-:W-:Y:S01]  /*9d50*/  LDSM.16.MT88.4 R128, [R163+0x800] ;  /* 0x00080000a380783b */ /* 0x000fe20000004200 */
[----:B------:R-:W-:Y:S01]  /*9d60*/  FADD.FTZ R7, R7, R148 ;  /* 0x0000009407077221 */ /* 0x000fe20000010000 */
[----:B------:R-:W-:-:S03]  /*9d70*/  FADD.FTZ R135, R135, R162 ;  /* 0x000000a287877221 */ /* 0x000fc60000010000 */
[----:B------:R-:W-:Y:S01]  /*9d80*/  FADD.FTZ R6, R6, R7 ;  /* 0x0000000706067221 */ /* 0x000fe20000010000 */
[----:B------:R-:W2:Y:S01]  /*9d90*/  MUFU.EX2 R175, R175 ;  /* 0x000000af00af7308 */ /* 0x000ea20000000800 */
[----:B------:R-:W-:Y:S01]  /*9da0*/  HMMA.16816.F32 R64, R8, R114, R64 ;  /* 0x000000720840723c */ /* 0x000fe20000001840 */
[----:B------:R-:W4:Y:S01]  /*9db0*/  LDSM.16.MT88.4 R112, [R164+0x4000] ;  /* 0x00400000a470783b */ /* 0x000f220000004200 */
[----:B------:R-:W-:Y:S01]  /*9dc0*/  FADD.FTZ R134, R134, R135 ;  /* 0x0000008786867221 */ /* 0x000fe20000010000 */
[----:B------:R-:W-:-:S03]  /*9dd0*/  FADD.FTZ R6, R151, R6 ;  /* 0x0000000697067221 */ /* 0x000fc60000010000 */
[----:B------:R-:W-:Y:S01]  /*9de0*/  FADD.FTZ R134, R133, R134 ;  /* 0x0000008685867221 */ /* 0x000fe20000010000 */
[----:B------:R-:W-:Y:S01]  /*9df0*/  MUFU.EX2 R179, R179 ;  /* 0x000000b300b37308 */ /* 0x000fe20000000800 */
[C---:B-1----:R-:W-:Y:S07]  /*9e00*/  HMMA.16816.F32 R68, R8.reuse, R108, R68 ;  /* 0x0000006c0844723c */ /* 0x042fee0000001844 */
[----:B------:R-:W1:Y:S01]  /*9e10*/  MUFU.EX2 R182, R182 ;  /* 0x000000b600b67308 */ /* 0x000e620000000800 */
[C---:B------:R-:W-:Y:S01]  /*9e20*/  HMMA.16816.F32 R72, R8.reuse, R110, R72 ;  /* 0x0000006e0848723c */ /* 0x040fe20000001848 */
[----:B------:R-:W3:Y:S06]  /*9e30*/  LDSM.16.MT88.4 R108, [R163+0x4000] ;  /* 0x00400000a36c783b */ /* 0x000eec0000004200 */
[----:B------:R-:W-:Y:S01]  /*9e40*/  MUFU.EX2 R177, R177 ;  /* 0x000000b100b17308 */ /* 0x000fe20000000800 */
[C---:B------:R-:W-:Y:S01]  /*9e50*/  HMMA.16816.F32 R16, R8.reuse, R18, R124 ;  /* 0x000000120810723c */ /* 0x040fe2000000187c */
[----:B------:R-:W1:Y:S06]  /*9e60*/  LDSM.16.MT88.4 R124, [R166+0x14800] ;  /* 0x01480000a67c783b */ /* 0x000e6c0000004200 */
        /* <DEDUP_REMOVED lines=11> */
[C---:B---3--:R-:W-:Y:S07]  /*9f20*/  HMMA.16816.F32 R92, R8.reuse, R108, R92 ;  /* 0x0000006c085c723c */ /* 0x048fee000000185c */
        /* <DEDUP_REMOVED lines=8> */
[----:B--2---:R-:W-:Y:S01]  /*9fb0*/  F2FP.F16.F32.PACK_AB R99, R175, R176 ;  /* 0x000000b0af63723e */ /* 0x004fe200000000ff */
[----:B------:R-:W2:Y:S01]  /*9fc0*/  MUFU.EX2 R180, R180 ;  /* 0x000000b400b47308 */ /* 0x000ea20000000800 */
[----:B------:R-:W-:Y:S01]  /*9fd0*/  FADD.FTZ R173, R174, R173 ;  /* 0x000000adaead7221 */ /* 0x000fe20000010000 */
[----:B------:R-:W-:-:S03]  /*9fe0*/  FADD.FTZ R170, R170, R167 ;  /* 0x000000a7aaaa7221 */ /* 0x000fc60000010000 */
[----:B------:R-:W-:Y:S01]  /*9ff0*/  FADD.FTZ R176, R176, R173 ;  /* 0x000000adb0b07221 */ /* 0x000fe20000010000 */
[----:B-1----:R-:W-:Y:S01]  /*a000*/  HMMA.16816.F32 R36, R96, R124, R36 ;  /* 0x0000007c6024723c */ /* 0x002fe20000001824 */
[----:B------:R-:W-:Y:S01]  /*a010*/  FADD.FTZ R171, R171, R170 ;  /* 0x000000aaabab7221 */ /* 0x000fe20000010000 */
[----:B------:R-:W-:Y:S01]  /*a020*/  MUFU.EX2 R185, R185 ;  /* 0x000000b900b97308 */ /* 0x000fe20000000800 */
[----:B------:R-:W-:Y:S02]  /*a030*/  FADD.FTZ R176, R175, R176 ;  /* 0x000000b0afb07221 */ /* 0x000fe40000010000 */
[----:B------:R-:W-:-:S03]  /*a040*/  FADD.FTZ R172, R172, R171 ;  /* 0x000000abacac7221 */ /* 0x000fc60000010000 */
[C---:B------:R-:W-:Y:S01]  /*a050*/  HMMA.16816.F32 R40, R96.reuse, R126, R40 ;  /* 0x0000007e6028723c */ /* 0x040fe20000001828 */
[----:B------:R-:W1:Y:S01]  /*a060*/  LDSM.16.MT88.4 R124, [R165+0x16800] ;  /* 0x01680000a57c783b */ /* 0x000e620000004200 */
        /* <DEDUP_REMOVED lines=9> */
[----:B------:R-:W2:Y:S01]  /*a100*/  LDSM.16.MT88.4 R120, [R164+0x4800] ;  /* 0x00480000a478783b */ /* 0x000ea20000004200 */
[----:B------:R-:W5:Y:S06]  /*a110*/  MUFU.EX2 R205, R205 ;  /* 0x000000cd00cd7308 */ /* 0x000f6c0000000800 */
[C---:B----4-:R-:W-:Y:S08]  /*a120*/  HMMA.16816.F32 R52, R96.reuse, R112, R52 ;  /* 0x000000706034723c */ /* 0x050ff00000001834 */
[C---:B------:R-:W-:Y:S01]  /*a130*/  HMMA.16816.F32 R56, R96.reuse, R114, R56 ;  /* 0x000000726038723c */ /* 0x040fe20000001838 */
[----:B------:R-:W4:Y:S07]  /*a140*/  LDSM.16.MT88.4 R112, [R163+0x4800] ;  /* 0x00480000a370783b */ /* 0x000f2e0000004200 */
[C---:B-1----:R-:W-:Y:S08]  /*a150*/  HMMA.16816.F32 R76, R96.reuse, R124, R76 ;  /* 0x0000007c604c723c */ /* 0x042ff0000000184c */
[C---:B------:R-:W-:Y:S01]  /*a160*/  HMMA.16816.F32 R80, R96.reuse, R126, R80 ;  /* 0x0000007e6050723c */ /* 0x040fe20000001850 */
[----:B------:R-:W1:Y:S07]  /*a170*/  LDSM.16.MT88.4 R124, [R166+0x15000] ;  /* 0x01500000a67c783b */ /* 0x000e6e0000004200 */
        /* <DEDUP_REMOVED lines=32> */
[----:B-1----:R-:W-:Y:S01]  /*a380*/  HMMA.16816.F32 R36, R112, R124, R36 ;  /* 0x0000007c7024723c */ /* 0x002fe20000001824 */
[----:B------:R-:W-:-:S07]  /*a390*/  FADD.FTZ R178, R183, R178 ;  /* 0x000000b2b7b27221 */ /* 0x000fce0000010000 */
[C---:B------:R-:W-:Y:S01]  /*a3a0*/  HMMA.16816.F32 R40, R112.reuse, R126, R40 ;  /* 0x0000007e7028723c */ /* 0x040fe20000001828 */
[----:B------:R-:W1:Y:S07]  /*a3b0*/  LDSM.16.MT88.4 R124, [R165+0x17000] ;  /* 0x01700000a57c783b */ /* 0x000e6e0000004200 */
[C---:B--2---:R-:W-:Y:S08]  /*a3c0*/  HMMA.16816.F32 R44, R112.reuse, R120, R44 ;  /* 0x00000078702c723c */ /* 0x044ff0000000182c */
[C---:B------:R-:W-:Y:S01]  /*a3d0*/  HMMA.16816.F32 R48, R112.reuse, R122, R48 ;  /* 0x0000007a7030723c */ /* 0x040fe20000001830 */
[----:B------:R-:W-:Y:S07]  /*a3e0*/  LDSM.16.MT88.4 R120, [R166+0x17800] ;  /* 0x01780000a678783b */ /* 0x000fee0000004200 */
[C---:B---3--:R-:W-:Y:S08]  /*a3f0*/  HMMA.16816.F32 R68, R112.reuse, R96, R68 ;  /* 0x000000607044723c */ /* 0x048ff00000001844 */
[C---:B------:R-:W-:Y:S01]  /*a400*/  HMMA.16816.F32 R72, R112.reuse, R98, R72 ;  /* 0x000000627048723c */ /* 0x040fe20000001848 */
[----:B------:R-:W2:Y:S07]  /*a410*/  LDSM.16.MT88.4 R96, [R163+0x5000] ;  /* 0x00500000a360783b */ /* 0x000eae0000004200 */
[C---:B------:R-:W-:Y:S08]  /*a420*/  HMMA.16816.F32 R60, R112.reuse, R108, R60 ;  /* 0x0000006c703c723c */ /* 0x040ff0000000183c */
[C---:B------:R-:W-:Y:S01]  /*a430*/  HMMA.16816.F32 R64, R112.reuse, R110, R64 ;  /* 0x0000006e7040723c */ /* 0x040fe20000001840 */
[----:B------:R-:W3:Y:S07]  /*a440*/  LDSM.16.MT88.4 R108, [R164+0x5000] ;  /* 0x00500000a46c783b */ /* 0x000eee0000004200 */
[C---:B-1----:R-:W-:Y:S08]  /*a450*/  HMMA.16816.F32 R76, R112.reuse, R124, R76 ;  /* 0x0000007c704c723c */ /* 0x042ff0000000184c */
[C---:B------:R-:W-:Y:S01]  /*a460*/  HMMA.16816.F32 R80, R112.reuse, R126, R80 ;  /* 0x0000007e7050723c */ /* 0x040fe20000001850 */
[----:B------:R-:W1:Y:S07]  /*a470*/  LDSM.16.MT88.4 R124, [R166+0x13800] ;  /* 0x01380000a67c783b */ /* 0x000e6e0000004200 */
[C---:B------:R-:W-:Y:S08]  /*a480*/  HMMA.16816.F32 R52, R112.reuse, R116, R52 ;  /* 0x000000747034723c */ /* 0x040ff00000001834 */
[C---:B------:R-:W-:Y:S01]  /*a490*/  HMMA.16816.F32 R56, R112.reuse, R118, R56 ;  /* 0x000000767038723c */ /* 0x040fe20000001838 */
[----:B------:R-:W4:Y:S07]  /*a4a0*/  LDSM.16.MT88.4 R116, [R165+0x13800] ;  /* 0x01380000a574783b */ /* 0x000f2e0000004200 */
[C---:B------:R-:W-:Y:S08]  /*a4b0*/  HMMA.16816.F32 R12, R112.reuse, R144, R12 ;  /* 0x00000090700c723c */ /* 0x040ff0000000180c */
[C---:B------:R-:W-:Y:S01]  /*a4c0*/  HMMA.16816.F32 R16, R112.reuse, R146, R16 ;  /* 0x000000927010723c */ /* 0x040fe20000001810 */
[----:B------:R-:W-:Y:S07]  /*a4d0*/  LDSM.16.MT88.4 R144, [R164+0x1800] ;  /* 0x00180000a490783b */ /* 0x000fee0000004200 */
[C---:B------:R-:W-:Y:S08]  /*a4e0*/  HMMA.16816.F32 R20, R112.reuse, R140, R20 ;  /* 0x0000008c7014723c */ /* 0x040ff00000001814 */
[----:B--2---:R-:W-:Y:S01]  /*a4f0*/  HMMA.16816.F32 R92, R112, R96, R92 ;  /* 0x00000060705c723c */ /* 0x004fe2000000185c */
        /* <DEDUP_REMOVED lines=13> */
[----:B------:R-:W-:Y:S01]  /*a5d0*/  FADD.FTZ R201, R205, R200 ;  /* 0x000000c8cdc97221 */ /* 0x000fe20000010000 */
[----:B------:R-:W-:-:S05]  /*a5e0*/  @P3 IADD3 R200, PT, PT, R2, -0x4, RZ ;  /* 0xfffffffc02c83810 */ /* 0x000fca0007ffe0ff */
[C---:B------:R-:W-:Y:S08]  /*a5f0*/  HMMA.16816.F32 R100, R112.reuse, R130, R100 ;  /* 0x000000827064723c */ /* 0x040ff00000001864 */
[C---:B---3--:R-:W-:Y:S08]  /*a600*/  HMMA.16816.F32 R84, R112.reuse, R108, R84 ;  /* 0x0000006c7054723c */ /* 0x048ff00000001854 */
[----:B------:R-:W-:Y:S01]  /*a610*/  HMMA.16816.F32 R88, R112, R110, R88 ;  /* 0x0000006e7058723c */ /* 0x000fe20000001858 */
[----:B------:R-:W2:Y:S07]  /*a620*/  LDSM.16.MT88.4 R108, [R165+0x17800] ;  /* 0x01780000a56c783b */ /* 0x000eae0000004200 */
[C---:B-1----:R-:W-:Y:S01]  /*a630*/  HMMA.16816.F32 R128, R96.reuse, R124, R12 ;  /* 0x0000007c6080723c */ /* 0x042fe2000000180c */
[----:B------:R-:W-:Y:S07]  /*a640*/  LDSM.16.MT88.4 R12, [R163+0x1800] ;  /* 0x00180000a30c783b */ /* 0x000fee0000004200 */
[C---:B------:R-:W-:Y:S08]  /*a650*/  HMMA.16816.F32 R68, R96.reuse, R120, R68 ;  /* 0x000000786044723c */ /* 0x040ff00000001844 */
[----:B------:R-:W-:Y:S08]  /*a660*/  HMMA.16816.F32 R72, R96, R122, R72 ;  /* 0x0000007a6048723c */ /* 0x000ff00000001848 */
[C---:B------:R-:W-:Y:S01]  /*a670*/  HMMA.16816.F32 R24, R112.reuse, R142, R24 ;  /* 0x0000008e7018723c */ /* 0x040fe20000001818 */
[----:B------:R-:W1:Y:S07]  /*a680*/  LDSM.16.MT88.4 R140, [R164+0x3800] ;  /* 0x00380000a48c783b */ /* 0x000e6e0000004200 */
[C---:B------:R-:W-:Y:S08]  /*a690*/  HMMA.16816.F32 R28, R112.reuse, R136, R28 ;  /* 0x00000088701c723c */ /* 0x040ff0000000181c */
[----:B------:R-:W-:Y:S01]  /*a6a0*/  HMMA.16816.F32 R32, R112, R138, R32 ;  /* 0x0000008a7020723c */ /* 0x000fe20000001820 */
[----:B------:R-:W3:Y:S07]  /*a6b0*/  LDSM.16.MT88.4 R136, [R164+0x5800] ;  /* 0x00580000a488783b */ /* 0x000eee0000004200 */
[C---:B------:R-:W-:Y:S01]  /*a6c0*/  HMMA.16816.F32 R124, R96.reuse, R126, R16 ;  /* 0x0000007e607c723c */ /* 0x040fe20000001810 */
[----:B------:R-:W5:Y:S07]  /*a6d0*/  LDSM.16.MT88.4 R16, [R163+0x3800] ;  /* 0x00380000a310783b */ /* 0x000f6e0000004200 */
[C---:B----4-:R-:W-:Y:S01]  /*a6e0*/  HMMA.16816.F32 R120, R96.reuse, R116, R20 ;  /* 0x000000746078723c */ /* 0x050fe20000001814 */
[----:B------:R-:W4:Y:S07]  /*a6f0*/  LDSM.16.MT88.4 R20, [R163+0x5800] ;  /* 0x00580000a314783b */ /* 0x000f2e0000004200 */
[C---:B--2---:R-:W-:Y:S08]  /*a700*/  HMMA.16816.F32 R76, R96.reuse, R108, R76 ;  /* 0x0000006c604c723c */ /* 0x044ff0000000184c */
        /* <DEDUP_REMOVED lines=10> */
[C---:B---3--:R-:W-:Y:S08]  /*a7b0*/  HMMA.16816.F32 R84, R96.reuse, R136, R84 ;  /* 0x000000886054723c */ /* 0x048ff00000001854 */
        /* <DEDUP_REMOVED lines=8> */
[----:B------:R-:W-:-:S15]  /*a840*/  @P3 BRA `(.L_x_353) ;  /* 0x0000000000043947 */ /* 0x000fde0003800000 */
.L_x_350:
[----:B------:R-:W-:-:S07]  /*a850*/  IADD3 R200, PT, PT, R150, -0x1, RZ ;  /* 0xffffffff96c87810 */ /* 0x000fce0007ffe0ff */
.L_x_353:
[----:B------:R-:W-:-:S13]  /*a860*/  ISETP.GE.AND P1, PT, R200, R197, PT ;  /* 0x000000c5c800720c */ /* 0x000fda0003f26270 */
[----:B------:R-:W-:Y:S05]  /*a870*/  @!P1 BRA `(.L_x_354) ;  /* 0x0000003000389947 */ /* 0x000fea0003800000 */
[----:B------:R-:W-:Y:S01]  /*a880*/  IMAD.SHL.U32 R2, R5, 0x20, RZ ;  /* 0x0000002005027824 */ /* 0x000fe200078e00ff */
[----:B------:R-:W-:Y:S01]  /*a890*/  LOP3.LUT R8, R149, 0x1c0, R0, 0xf8, !PT ;  /* 0x000001c095087812 */ /* 0x000fe200078ef800 */
[----:B------:R-:W1:Y:S01]  /*a8a0*/  LDCU.64 UR6, c[0x0][0x3c0] ;  /* 0x00007800ff0677ac */ /* 0x000e620008000a00 */
[--C-:B------:R-:W-:Y:S01]  /*a8b0*/  SHF.R.U32.HI R177, RZ, 0x1, R5.reuse ;  /* 0x00000001ffb17819 */ /* 0x100fe20000011605 */
[----:B------:R-:W-:Y:S01]  /*a8c0*/  IMAD.SHL.U32 R188, R5, 0x2, RZ ;  /* 0x0000000205bc7824 */ /* 0x000fe200078e00ff */
[----:B------:R-:W-:Y:S01]  /*a8d0*/  LOP3.LUT R7, R0, 0x200, RZ, 0xc0, !PT ;  /* 0x0000020000077812 */ /* 0x000fe200078ec0ff */
[----:B------:R-:W-:Y:S01]  /*a8e0*/  VIADD R186, R192, 0x8 ;  /* 0x00000008c0ba7836 */ /* 0x000fe20000000000 */
[----:B------:R-:W-:Y:S01]  /*a8f0*/  LOP3.LUT R187, R0, 0x400, RZ, 0xc0, !PT ;  /* 0x0000040000bb7812 */ /* 0x000fe200078ec0ff */
[----:B------:R-:W2:Y:S01]  /*a900*/  LDCU UR4, c[0x0][0x45c] ;  /* 0x00008b80ff0477ac */ /* 0x000ea20008000800 */
[C---:B------:R-:W-:Y:S02]  /*a910*/  LOP3.LUT R6, R8.reuse, 0x8, R5, 0x78, !PT ;  /* 0x0000000808067812 */ /* 0x040fe400078e7805 */
[----:B------:R-:W-:-:S02]  /*a920*/  LOP3.LUT R177, R8, 0x8, R177, 0x78, !PT ;  /* 0x0000000808b17812 */ /* 0x000fc400078e78b1 */
[----:B------:R-:W-:Y:S01]  /*a930*/  LOP3.LUT R2, R7, 0x7c00, R2, 0xf8, !PT ;  /* 0x00007c0007027812 */ /* 0x000fe200078ef802 */
[----:B------:R-:W-:Y:S01]  /*a940*/  IMAD R187, R6, 0x2, R187 ;  /* 0x0000000206bb7824 */ /* 0x000fe200078e02bb */
[----:B------:R-:W-:Y:S02]  /*a950*/  MOV R184, 0x20 ;  /* 0x0000002000b87802 */ /* 0x000fe40000000f00 */
[----:B------:R-:W-:Y:S01]  /*a960*/  LOP3.LUT R182, R2, R177, RZ, 0xfc, !PT ;  /* 0x000000b102b67212 */ /* 0x000fe200078efcff */
[----:B------:R-:W-:Y:S01]  /*a970*/  VIADD R187, R187, UR5 ;  /* 0x00000005bbbb7c36 */ /* 0x000fe20008000000 */
[----:B------:R-:W-:Y:S01]  /*a980*/  LOP3.LUT R177, R177, 0x200, R0, 0xf8, !PT ;  /* 0x00000200b1b17812 */ /* 0x000fe200078ef800 */
[----:B------:R-:W-:Y:S01]  /*a990*/  IMAD.MOV.U32 R2, RZ, RZ, R3 ;  /* 0x000000ffff027224 */ /* 0x000fe200078e0003 */
[----:B------:R-:W-:Y:S01]  /*a9a0*/  LEA R182, R182, UR5, 0x1 ;  /* 0x00000005b6b67c11 */ /* 0x000fe2000f8e08ff */
[----:B------:R-:W-:Y:S01]  /*a9b0*/  IMAD.IADD R185, R187, 0x1, R4 ;  /* 0x00000001bbb97824 */ /* 0x000fe200078e0204 */
[----:B------:R-:W-:Y:S01]  /*a9c0*/  SEL R184, R184, 0xffffffe0, !P0 ;  /* 0xffffffe0b8b87807 */ /* 0x000fe20004000000 */
[----:B------:R-:W-:Y:S01]  /*a9d0*/  IMAD.MOV.U32 R0, RZ, RZ, R132 ;  /* 0x000000ffff007224 */ /* 0x000fe200078e0084 */
[----:B------:R-:W-:Y:S01]  /*a9e0*/  LEA R177, R177, UR5, 0x1 ;  /* 0x00000005b1b17c11 */ /* 0x000fe2000f8e08ff */
[--C-:B------:R-:W-:Y:S01]  /*a9f0*/  IMAD.IADD R181, R4, 0x1, R182.reuse ;  /* 0x0000000104b57824 */ /* 0x100fe200078e02b6 */
[----:B------:R-:W-:Y:S01]  /*aa00*/  LOP3.LUT R188, R188, 0x6, RZ, 0xc0, !PT ;  /* 0x00000006bcbc7812 */ /* 0x000fe200078ec0ff */
[C---:B------:R-:W-:Y:S01]  /*aa10*/  IMAD.IADD R178, R184.reuse, 0x1, R182 ;  /* 0x00000001b8b27824 */ /* 0x040fe200078e02b6 */
[----:B------:R-:W-:Y:S01]  /*aa20*/  IADD3 R179, PT, PT, R187, R184, RZ ;  /* 0x000000b8bbb37210 */ /* 0x000fe20007ffe0ff */
[C---:B------:R-:W-:Y:S01]  /*aa30*/  VIADD R204, R177.reuse, 0x12000 ;  /* 0x00012000b1cc7836 */ /* 0x040fe20000000000 */
[----:B------:R-:W-:Y:S01]  /*aa40*/  IADD3 R202, PT, PT, R177, 0x12040, RZ ;  /* 0x00012040b1ca7810 */ /* 0x000fe20007ffe0ff */
[C---:B------:R-:W-:Y:S01]  /*aa50*/  IMAD.IADD R176, R184.reuse, 0x1, R177 ;  /* 0x00000001b8b07824 */ /* 0x040fe200078e02b1 */
[----:B-1----:R-:W-:Y:S01]  /*aa60*/  USHF.L.U64.HI UR8, UR6, 0x5, UR7 ;  /* 0x0000000506087899 */ /* 0x002fe20008010207 */
[C---:B------:R-:W-:Y:S01]  /*aa70*/  IMAD.IADD R183, R184.reuse, 0x1, R185 ;  /* 0x00000001b8b77824 */ /* 0x040fe200078e02b9 */
[----:B------:R-:W-:Y:S01]  /*aa80*/  USHF.L.U32 UR9, UR6, 0x5, URZ ;  /* 0x0000000506097899 */ /* 0x000fe200080006ff */
[----:B------:R-:W-:Y:S01]  /*aa90*/  IMAD.IADD R180, R184, 0x1, R181 ;  /* 0x00000001b8b47824 */ /* 0x000fe200078e02b5 */
[----:B------:R-:W1:Y:S01]  /*aaa0*/  LDCU.64 UR6, c[0x0][0x3c0] ;  /* 0x00007800ff0677ac */ /* 0x000e620008000a00 */
[----:B--2---:R-:W-:Y:S09]  /*aab0*/  BRA `(.L_x_355) ;  /* 0x00000000005c7947 */ /* 0x004ff20003800000 */
.L_x_357:
[----:B------:R-:W1:Y:S01]  /*aac0*/  LDC.64 R4, c[0x0][0x3b8] ;  /* 0x0000ee00ff047b82 */ /* 0x000e620000000a00 */
[----:B------:R-:W-:Y:S04]  /*aad0*/  VIADD R3, R200, 0xffffffff ;  /* 0xffffffffc8037836 */ /* 0x000fe80000000000 */
[C---:B-1----:R-:W-:Y:S04]  /*aae0*/  IMAD.WIDE.U32 R10, R3.reuse, R4, RZ ;  /* 0x00000004030a7225 */ /* 0x042fe800078e00ff */
[----:B------:R-:W-:Y:S01]  /*aaf0*/  IMAD R8, R3, R5, R11 ;  /* 0x0000000503087224 */ /* 0x000fe200078e020b */
[CC--:B------:R-:W-:Y:S01]  /*ab00*/  LEA R12, P1, R10.reuse, R196.reuse, 0x7 ;  /* 0x000000c40a0c7211 */ /* 0x0c0fe200078238ff */
        /* <DEDUP_REMOVED lines=18> */
.L_x_355:
[----:B------:R-:W-:Y:S04]  /*ac30*/  DEPBAR.LE SB0, 0x0 ;  /* 0x000080000000791a */ /* 0x000fe80000000000 */
[----:B------:R-:W-:Y:S01]  /*ac40*/  BAR.SYNC.DEFER_BLOCKING 0x0 ;  /* 0x0000000000007b1d */ /* 0x000fe20000010000 */
[C---:B-1----:R-:W-:Y:S04]  /*ac50*/  IMAD.WIDE.U32 R206, R200.reuse, UR6, RZ ;  /* 0x00000006c8ce7c25 */ /* 0x042fe8000f8e00ff */
[----:B------:R-:W-:Y:S01]  /*ac60*/  IMAD R132, R200, UR7, R207 ;  /* 0x00000007c8847c24 */ /* 0x000fe2000f8e02cf */
[-C--:B------:R-:W-:Y:S01]  /*ac70*/  LEA R210, P1, R206, R194.reuse, 0x7 ;  /* 0x000000c2ced27211 */ /* 0x080fe200078238ff */
[----:B------:R-:W-:Y:S01]  /*ac80*/  IMAD R205, R200, 0x40, R188 ;  /* 0x00000040c8cd7824 */ /* 0x000fe200078e02bc */
[C---:B------:R-:W-:Y:S02]  /*ac90*/  LEA R3, P0, R206.reuse, UR9, 0x6 ;  /* 0x00000009ce037c11 */ /* 0x040fe4000f8030ff */
[C-C-:B------:R-:W-:Y:S01]  /*aca0*/  LEA.HI.X R211, R206.reuse, R193, R132.reuse, 0x7, P1 ;  /* 0x000000c1ced37211 */ /* 0x140fe200008f3c84 */
[C---:B------:R-:W-:Y:S01]  /*acb0*/  VIADD R207, R205.reuse, 0x9 ;  /* 0x00000009cdcf7836 */ /* 0x040fe20000000000 */
[----:B------:R-:W-:Y:S01]  /*acc0*/  LEA.HI.X R134, R206, UR8, R132, 0x6, P0 ;  /* 0x00000008ce867c11 */ /* 0x000fe200080f3484 */
[----:B------:R-:W-:Y:S01]  /*acd0*/  VIADD R223, R205, 0x10 ;  /* 0x00000010cddf7836 */ /* 0x000fe20000000000 */
[----:B------:R-:W-:Y:S01]  /*ace0*/  LEA R208, P0, R3, R194, 0x1 ;  /* 0x000000c203d07211 */ /* 0x000fe200078008ff */
[C---:B------:R-:W-:Y:S01]  /*acf0*/  VIADD R221, R205.reuse, 0x11 ;  /* 0x00000011cddd7836 */ /* 0x040fe20000000000 */
[----:B------:R-:W-:Y:S01]  /*ad00*/  ISETP.GT.AND P1, PT, R186, R205, PT ;  /* 0x000000cdba00720c */ /* 0x000fe20003f24270 */
[----:B------:R-:W-:Y:S01]  /*ad10*/  VIADD R219, R205, 0x18 ;  /* 0x00000018cddb7836 */ /* 0x000fe20000000000 */
[----:B------:R-:W-:Y:S01]  /*ad20*/  LEA.HI.X R209, R3, R193, R134, 0x1, P0 ;  /* 0x000000c103d17211 */ /* 0x000fe200000f0c86 */
[C---:B------:R-:W-:Y:S01]  /*ad30*/  VIADD R3, R205.reuse, 0x1 ;  /* 0x00000001cd037836 */ /* 0x040fe20000000000 */
[----:B------:R-:W-:Y:S01]  /*ad40*/  ISETP.GT.AND P4, PT, R192, R205, PT ;  /* 0x000000cdc000720c */ /* 0x000fe20003f84270 */
[C---:B------:R-:W-:Y:S01]  /*ad50*/  VIADD R217, R205.reuse, 0x19 ;  /* 0x00000019cdd97836 */ /* 0x040fe20000000000 */
[C---:B------:R-:W-:Y:S01]  /*ad60*/  ISETP.GE.AND P5, PT, R205.reuse, R191, PT ;  /* 0x000000bfcd00720c */ /* 0x040fe20003fa6270 */
[C---:B------:R-:W-:Y:S01]  /*ad70*/  VIADD R249, R205.reuse, 0x20 ;  /* 0x00000020cdf97836 */ /* 0x040fe20000000000 */
[----:B------:R-:W-:Y:S01]  /*ad80*/  @!PT LDS RZ, [RZ] ;  /* 0x00000000fffff984 */ /* 0x000fe20000000800 */
[----:B------:R-:W-:Y:S01]  /*ad90*/  @!PT LDS RZ, [RZ] ;  /* 0x00000000fffff984 */ /* 0x000fe20000000800 */
[----:B------:R-:W-:Y:S01]  /*ada0*/  @!PT LDS RZ, [RZ] ;  /* 0x00000000fffff984 */ /* 0x000fe20000000800 */
[----:B------:R-:W-:Y:S01]  /*adb0*/  LDGSTS.E.BYPASS.LTC128B.128 [R199+0x12000], desc[UR12][R210.64] ;  /* 0x12000000d2c77fae */ /* 0x000fe2000b981a0c */
[-C--:B------:R-:W-:Y:S01]  /*adc0*/  ISETP.GT.AND P0, PT, R186, R3.reuse, PT ;  /* 0x00000003ba00720c */ /* 0x080fe20003f04270 */
[C---:B------:R-:W-:Y:S01]  /*add0*/  VIADD R247, R205.reuse, 0x21 ;  /* 0x00000021cdf77836 */ /* 0x040fe20000000000 */
[C---:B------:R-:W-:Y:S03]  /*ade0*/  ISETP.GT.AND P3, PT, R192.reuse, R3, PT ;  /* 0x00000003c000720c */ /* 0x040fe60003f64270 */
[----:B------:R-:W-:Y:S01]  /*adf0*/  LDGSTS.E.BYPASS.LTC128B.128 [R199+0x14000], desc[UR12][R210.64+0x80] ;  /* 0x14000080d2c77fae */ /* 0x000fe2000b981a0c */
[C---:B------:R-:W-:Y:S02]  /*ae00*/  VIADD R227, R205.reuse, 0x28 ;  /* 0x00000028cde37836 */ /* 0x040fe40000000000 */
[C---:B------:R-:W-:Y:S03]  /*ae10*/  VIADD R225, R205.reuse, 0x29 ;  /* 0x00000029cde17836 */ /* 0x040fe60000000000 */
[----:B------:R-:W-:Y:S01]  /*ae20*/  LDGSTS.E.BYPASS.LTC128B.128 [R199+0x16000], desc[UR12][R210.64+0x100] ;  /* 0x16000100d2c77fae */ /* 0x000fe2000b981a0c */
[C---:B------:R-:W-:Y:S02]  /*ae30*/  VIADD R244, R205.reuse, 0x30 ;  /* 0x00000030cdf47836 */ /* 0x040fe40000000000 */
[C---:B------:R-:W-:Y:S03]  /*ae40*/  VIADD R238, R205.reuse, 0x31 ;  /* 0x00000031cdee7836 */ /* 0x040fe60000000000 */
[----:B------:R-:W-:Y:S01]  /*ae50*/  LDGSTS.E.BYPASS.LTC128B.128 [R199+0x13000], desc[UR12][R208.64] ;  /* 0x13000000d0c77fae */ /* 0x000fe2000b981a0c */
[----:B------:R-:W-:Y:S05]  /*ae60*/  ISETP.GT.AND P6, PT, R192, R244, PT ;  /* 0x000000f4c000720c */ /* 0x000fea0003fc4270 */
[----:B------:R-:W-:Y:S06]  /*ae70*/  LDGSTS.E.BYPASS.LTC128B.128 [R199+0x15000], desc[UR12][R208.64+0x80] ;  /* 0x15000080d0c77fae */ /* 0x000fec000b981a0c */
[----:B------:R1:W-:Y:S06]  /*ae80*/  LDGSTS.E.BYPASS.LTC128B.128 [R199+0x17000], desc[UR12][R208.64+0x100] ;  /* 0x17000100d0c77fae */ /* 0x0003ec000b981a0c */
[----:B------:R-:W-:Y:S06]  /*ae90*/  LDSM.16.M88.4 R136, [R182] ;  /* 0x00000000b688783b */ /* 0x000fec0000000200 */
[----:B------:R-:W2:Y:S06]  /*aea0*/  LDSM.16.M88.4 R140, [R187+0xc000] ;  /* 0x00c00000bb8c783b */ /* 0x000eac0000000200 */
[----:B------:R-:W3:Y:S06]  /*aeb0*/  LDSM.16.M88.4 R144, [R187+0xc800] ;  /* 0x00c80000bb90783b */ /* 0x000eec0000000200 */
[----:B------:R-:W4:Y:S01]  /*aec0*/  LDSM.16.M88.4 R148, [R187+0xd000] ;  /* 0x00d00000bb94783b */ /* 0x000f220000000200 */
[----:B-1----:R-:W-:Y:S05]  /*aed0*/  VIADD R209, R205, 0x8 ;  /* 0x00000008cdd17836 */ /* 0x002fea0000000000 */
[----:B------:R-:W0:Y:S06]  /*aee0*/  LDGDEPBAR ;  /* 0x00000000000079af */ /* 0x000e2c0000000000 */
[----:B------:R-:W1:Y:S06]  /*aef0*/  LDSM.16.M88.4 R152, [R187+0xd800] ;  /* 0x00d80000bb98783b */ /* 0x000e6c0000000200 */
[----:B------:R-:W-:Y:S06]  /*af00*/  LDSM.16.M88.4 R156, [R178] ;  /* 0x00000000b29c783b */ /* 0x000fec0000000200 */
[----:B------:R-:W5:Y:S01]  /*af10*/  LDSM.16.M88.4 R160, [R179+0xc000] ;  /* 0x00c00000b3a0783b */ /* 0x000f620000000200 */
[C---:B--2---:R-:W-:Y:S05]  /*af20*/  HMMA.16816.F32 R4, R136.reuse, R140, RZ ;  /* 0x0000008c8804723c */ /* 0x044fea00000018ff */
[----:B------:R-:W2:Y:S06]  /*af30*/  LDSM.16.M88.4 R164, [R179+0xc800] ;  /* 0x00c80000b3a4783b */ /* 0x000eac0000000200 */
[----:B------:R-:W-:Y:S01]  /*af40*/  LDSM.16.M88.4 R168, [R179+0xd800] ;  /* 0x00d80000b3a8783b */ /* 0x000fe20000000200 */
[C---:B------:R-:W-:Y:S05]  /*af50*/  HMMA.16816.F32 R8, R136.reuse, R142, RZ ;  /* 0x0000008e8808723c */ /* 0x040fea00000018ff */
[----:B------:R-:W2:Y:S03]  /*af60*/  LDSM.16.M88.4 R140, [R179+0xd000] ;  /* 0x00d00000b38c783b */ /* 0x000ea60000000200 */
[C---:B---3--:R-:W-:Y:S03]  /*af70*/  HMMA.16816.F32 R12, R136.reuse, R144, RZ ;  /* 0x00000090880c723c */ /* 0x048fe600000018ff */
[----:B------:R-:W-:Y:S05]  /*af80*/  LDSM.16.M88.4 R172, [R181] ;  /* 0x00000000b5ac783b */ /* 0x000fea0000000200 */
[C---:B------:R-:W-:Y:S01]  /*af90*/  HMMA.16816.F32 R16, R136.reuse, R146, RZ ;  /* 0x000000928810723c */ /* 0x040fe200000018ff */
[----:B------:R-:W3:Y:S06]  /*afa0*/  LDSM.16.M88.4 R144, [R185+0xc000] ;  /* 0x00c00000b990783b */ /* 0x000eec0000000200 */
[----:B------:R-:W-:Y:S01]  /*afb0*/  LDSM.16.M88.4 R132, [R180] ;  /* 0x00000000b484783b */ /* 0x000fe20000000200 */
[C---:B----4-:R-:W-:Y:S08]  /*afc0*/  HMMA.16816.F32 R20, R136.reuse, R148, RZ ;  /* 0x000000948814723c */ /* 0x050ff000000018ff */
[C---:B------:R-:W-:Y:S01]  /*afd0*/  HMMA.16816.F32 R24, R136.reuse, R150, RZ ;  /* 0x000000968818723c */ /* 0x040fe200000018ff */
[----:B------:R-:W-:Y:S07]  /*afe0*/  LDSM.16.M88.4 R148, [R185+0xd000] ;  /* 0x00d00000b994783b */ /* 0x000fee0000000200 */
[C---:B-1----:R-:W-:Y:S08]  /*aff0*/  HMMA.16816.F32 R28, R136.reuse, R152, RZ ;  /* 0x00000098881c723c */ /* 0x042ff000000018ff */
[----:B------:R-:W-:Y:S01]  /*b000*/  HMMA.16816.F32 R32, R136, R154, RZ ;  /* 0x0000009a8820723c */ /* 0x000fe200000018ff */
[----:B------:R-:W1:Y:S06]  /*b010*/  LDSM.16.M88.4 R136, [R185+0xc800] ;  /* 0x00c80000b988783b */ /* 0x000e6c0000000200 */
[----:B------:R-:W4:Y:S01]  /*b020*/  LDSM.16.M88.4 R152, [R185+0xd800] ;  /* 0x00d80000b998783b */ /* 0x000f220000000200 */
[C---:B-----5:R-:W-:Y:S08]  /*b030*/  HMMA.16816.F32 R4, R156.reuse, R160, R4 ;  /* 0x000000a09c04723c */ /* 0x060ff00000001804 */
[C---:B------:R-:W-:Y:S01]  /*b040*/  HMMA.16816.F32 R8, R156.reuse, R162, R8 ;  /* 0x000000a29c08723c */ /* 0x040fe20000001808 */
[----:B------:R-:W-:Y:S07]  /*b050*/  LDSM.16.M88.4 R160, [R178+0x4000] ;  /* 0x00400000b2a0783b */ /* 0x000fee0000000200 */
        /* <DEDUP_REMOVED lines=8> */
[----:B------:R-:W-:Y:S06]  /*b0e0*/  LDSM.16.M88.4 R156, [R187+0xe000] ;  /* 0x00e00000bb9c783b */ /* 0x000fec0000000200 */
[----:B------:R-:W-:Y:S01]  /*b0f0*/  LDSM.16.M88.4 R168, [R179+0xe800] ;  /* 0x00e80000b3a8783b */ /* 0x000fe20000000200 */
[C---:B---3--:R-:W-:Y:S08]  /*b100*/  HMMA.16816.F32 R4, R172.reuse, R144, R4 ;  /* 0x00000090ac04723c */ /* 0x048ff00000001804 */
[C---:B------:R-:W-:Y:S01]  /*b110*/  HMMA.16816.F32 R8, R172.reuse, R146, R8 ;  /* 0x00000092ac08723c */ /* 0x040fe20000001808 */
[----:B------:R-:W-:Y:S07]  /*b120*/  LDSM.16.M88.4 R144, [R183+0xd000] ;  /* 0x00d00000b790783b */ /* 0x000fee0000000200 */
[C---:B-1----:R-:W-:Y:S08]  /*b130*/  HMMA.16816.F32 R12, R172.reuse, R136, R12 ;  /* 0x00000088ac0c723c */ /* 0x042ff0000000180c */
[C---:B------:R-:W-:Y:S01]  /*b140*/  HMMA.16816.F32 R16, R172.reuse, R138, R16 ;  /* 0x0000008aac10723c */ /* 0x040fe20000001810 */
[----:B------:R-:W1:Y:S07]  /*b150*/  LDSM.16.M88.4 R136, [R183+0xc800] ;  /* 0x00c80000b788783b */ /* 0x000e6e0000000200 */
[C---:B------:R-:W-:Y:S08]  /*b160*/  HMMA.16816.F32 R20, R172.reuse, R148, R20 ;  /* 0x00000094ac14723c */ /* 0x040ff00000001814 */
[C---:B------:R-:W-:Y:S01]  /*b170*/  HMMA.16816.F32 R24, R172.reuse, R150, R24 ;  /* 0x00000096ac18723c */ /* 0x040fe20000001818 */
[----:B------:R-:W3:Y:S07]  /*b180*/  LDSM.16.M88.4 R148, [R183+0xd800] ;  /* 0x00d80000b794783b */ /* 0x000eee0000000200 */
[C---:B----4-:R-:W-:Y:S08]  /*b190*/  HMMA.16816.F32 R28, R172.reuse, R152, R28 ;  /* 0x00000098ac1c723c */ /* 0x050ff0000000181c */
[----:B------:R-:W-:Y:S01]  /*b1a0*/  HMMA.16816.F32 R32, R172, R154, R32 ;  /* 0x0000009aac20723c */ /* 0x000fe20000001820 */
[----:B------:R-:W4:Y:S07]  /*b1b0*/  LDSM.16.M88.4 R152, [R182+0x4000] ;  /* 0x00400000b698783b */ /* 0x000f2e0000000200 */
[C---:B--2---:R-:W-:Y:S08]  /*b1c0*/  HMMA.16816.F32 R4, R132.reuse, R140, R4 ;  /* 0x0000008c8404723c */ /* 0x044ff00000001804 */
[C---:B------:R-:W-:Y:S01]  /*b1d0*/  HMMA.16816.F32 R8, R132.reuse, R142, R8 ;  /* 0x0000008e8408723c */ /* 0x040fe20000001808 */
[----:B------:R-:W2:Y:S07]  /*b1e0*/  LDSM.16.M88.4 R140, [R187+0xe800] ;  /* 0x00e80000bb8c783b */ /* 0x000eae0000000200 */
[C---:B-1----:R-:W-:Y:S08]  /*b1f0*/  HMMA.16816.F32 R12, R132.reuse, R136, R12 ;  /* 0x00000088840c723c */ /* 0x042ff0000000180c */
[C---:B------:R-:W-:Y:S01]  /*b200*/  HMMA.16816.F32 R16, R132.reuse, R138, R16 ;  /* 0x0000008a8410723c */ /* 0x040fe20000001810 */
[----:B------:R-:W1:Y:S07]  /*b210*/  LDSM.16.M88.4 R136, [R187+0xf000] ;  /* 0x00f00000bb88783b */ /* 0x000e6e0000000200 */
[C---:B------:R-:W-:Y:S08]  /*b220*/  HMMA.16816.F32 R20, R132.reuse, R144, R20 ;  /* 0x000000908414723c */ /* 0x040ff00000001814 */
[C---:B------:R-:W-:Y:S01]  /*b230*/  HMMA.16816.F32 R24, R132.reuse, R146, R24 ;  /* 0x000000928418723c */ /* 0x040fe20000001818 */
[----:B------:R-:W5:Y:S07]  /*b240*/  LDSM.16.M88.4 R144, [R187+0xf800] ;  /* 0x00f80000bb90783b */ /* 0x000f6e0000000200 */
[C---:B---3--:R-:W-:Y:S08]  /*b250*/  HMMA.16816.F32 R28, R132.reuse, R148, R28 ;  /* 0x00000094841c723c */ /* 0x048ff0000000181c */
[----:B------:R-:W-:Y:S01]  /*b260*/  HMMA.16816.F32 R32, R132, R150, R32 ;  /* 0x000000968420723c */ /* 0x000fe20000001820 */
[----:B------:R-:W3:Y:S06]  /*b270*/  LDSM.16.M88.4 R132, [R179+0xf000] ;  /* 0x00f00000b384783b */ /* 0x000eec0000000200 */
[----:B------:R-:W3:Y:S01]  /*b280*/  LDSM.16.M88.4 R148, [R179+0xf800] ;  /* 0x00f80000b394783b */ /* 0x000ee20000000200 */
[C---:B----4-:R-:W-:Y:S08]  /*b290*/  HMMA.16816.F32 R4, R152.reuse, R156, R4 ;  /* 0x0000009c9804723c */ /* 0x050ff00000001804 */
[C---:B------:R-:W-:Y:S01]  /*b2a0*/  HMMA.16816.F32 R8, R152.reuse, R158, R8 ;  /* 0x0000009e9808723c */ /* 0x040fe20000001808 */
[----:B------:R-:W-:Y:S07]  /*b2b0*/  LDSM.16.M88.4 R156, [R183+0xe000] ;  /* 0x00e00000b79c783b */ /* 0x000fee0000000200 */
[C---:B--2---:R-:W-:Y:S08]  /*b2c0*/  HMMA.16816.F32 R12, R152.reuse, R140, R12 ;  /* 0x0000008c980c723c */ /* 0x044ff0000000180c */
[C---:B------:R-:W-:Y:S01]  /*b2d0*/  HMMA.16816.F32 R16, R152.reuse, R142, R16 ;  /* 0x0000008e9810723c */ /* 0x040fe20000001810 */
[----:B------:R-:W-:Y:S07]  /*b2e0*/  LDSM.16.M88.4 R140, [R185+0xe000] ;  /* 0x00e00000b98c783b */ /* 0x000fee0000000200 */
[C---:B-1----:R-:W-:Y:S08]  /*b2f0*/  HMMA.16816.F32 R20, R152.reuse, R136, R20 ;  /* 0x000000889814723c */ /* 0x042ff00000001814 */
[C---:B------:R-:W-:Y:S01]  /*b300*/  HMMA.16816.F32 R24, R152.reuse, R138, R24 ;  /* 0x0000008a9818723c */ /* 0x040fe20000001818 */
[----:B------:R-:W1:Y:S07]  /*b310*/  LDSM.16.M88.4 R136, [R181+0x4000] ;  /* 0x00400000b588783b */ /* 0x000e6e0000000200 */
[C---:B-----5:R-:W-:Y:S08]  /*b320*/  HMMA.16816.F32 R28, R152.reuse, R144, R28 ;  /* 0x00000090981c723c */ /* 0x060ff0000000181c */
[----:B------:R-:W-:Y:S01]  /*b330*/  HMMA.16816.F32 R32, R152, R146, R32 ;  /* 0x000000929820723c */ /* 0x000fe20000001820 */
[----:B------:R-:W2:Y:S06]  /*b340*/  LDSM.16.M88.4 R144, [R185+0xe800] ;  /* 0x00e80000b990783b */ /* 0x000eac0000000200 */
[----:B------:R-:W4:Y:S01]  /*b350*/  LDSM.16.M88.4 R152, [R185+0xf000] ;  /* 0x00f00000b998783b */ /* 0x000f220000000200 */
        /* <DEDUP_REMOVED lines=8> */
[----:B------:R-:W3:Y:S07]  /*b3e0*/  LDSM.16.M88.4 R132, [R185+0xf800] ;  /* 0x00f80000b984783b */ /* 0x000eee0000000200 */
[C---:B------:R-:W-:Y:S08]  /*b3f0*/  HMMA.16816.F32 R28, R160.reuse, R148, R28 ;  /* 0x00000094a01c723c */ /* 0x040ff0000000181c */
[----:B------:R-:W-:Y:S01]  /*b400*/  HMMA.16816.F32 R32, R160, R150, R32 ;  /* 0x00000096a020723c */ /* 0x000fe20000001820 */
[----:B------:R-:W5:Y:S06]  /*b410*/  LDSM.16.M88.4 R148, [R180+0x4000] ;  /* 0x00400000b494783b */ /* 0x000f6c0000000200 */
[----:B------:R-:W-:Y:S01]  /*b420*/  LDSM.16.M88.4 R160, [R187+0x11000] ;  /* 0x01100000bba0783b */ /* 0x000fe20000000200 */
        /* <DEDUP_REMOVED lines=11> */
[----:B------:R-:W3:Y:S06]  /*b4e0*/  LDSM.16.M88.4 R132, [R183+0xf800] ;  /* 0x00f80000b784783b */ /* 0x000eec0000000200 */
[----:B------:R-:W4:Y:S01]  /*b4f0*/  LDSM.16.M88.4 R136, [R182+0x8000] ;  /* 0x00800000b688783b */ /* 0x000f220000000200 */
[C---:B-----5:R-:W-:Y:S08]  /*b500*/  HMMA.16816.F32 R4, R148.reuse, R156, R4 ;  /* 0x0000009c9404723c */ /* 0x060ff00000001804 */
[C---:B------:R-:W-:Y:S01]  /*b510*/  HMMA.16816.F32 R8, R148.reuse, R158, R8 ;  /* 0x0000009e9408723c */ /* 0x040fe20000001808 */
[----:B------:R-:W5:Y:S07]  /*b520*/  LDSM.16.M88.4 R156, [R187+0x10800] ;  /* 0x01080000bb9c783b */ /* 0x000f6e0000000200 */
[C---:B-1----:R-:W-:Y:S08]  /*b530*/  HMMA.16816.F32 R12, R148.reuse, R140, R12 ;  /* 0x0000008c940c723c */ /* 0x042ff0000000180c */
[C---:B------:R-:W-:Y:S01]  /*b540*/  HMMA.16816.F32 R16, R148.reuse, R142, R16 ;  /* 0x0000008e9410723c */ /* 0x040fe20000001810 */
[----:B------:R-:W1:Y:S07]  /*b550*/  LDSM.16.M88.4 R140, [R178+0x8000] ;  /* 0x00800000b28c783b */ /* 0x000e6e0000000200 */
[C---:B--2---:R-:W-:Y:S08]  /*b560*/  HMMA.16816.F32 R20, R148.reuse, R144, R20 ;  /* 0x000000909414723c */ /* 0x044ff00000001814 */
[C---:B------:R-:W-:Y:S01]  /*b570*/  HMMA.16816.F32 R24, R148.reuse, R146, R24 ;  /* 0x000000929418723c */ /* 0x040fe20000001818 */
[----:B------:R-:W-:Y:S07]  /*b580*/  LDSM.16.M88.4 R144, [R179+0x11000] ;  /* 0x01100000b390783b */ /* 0x000fee0000000200 */
[C---:B---3--:R-:W-:Y:S08]  /*b590*/  HMMA.16816.F32 R28, R148.reuse, R132, R28 ;  /* 0x00000084941c723c */ /* 0x048ff0000000181c */
[----:B------:R-:W-:Y:S01]  /*b5a0*/  HMMA.16816.F32 R32, R148, R134, R32 ;  /* 0x000000869420723c */ /* 0x000fe20000001820 */
[----:B------:R-:W2:Y:S06]  /*b5b0*/  LDSM.16.M88.4 R132, [R179+0x10800] ;  /* 0x01080000b384783b */ /* 0x000eac0000000200 */
[----:B------:R-:W-:Y:S01]  /*b5c0*/  LDSM.16.M88.4 R148, [R181+0x8000] ;  /* 0x00800000b594783b */ /* 0x000fe20000000200 */
[C---:B----4-:R-:W-:Y:S08]  /*b5d0*/  HMMA.16816.F32 R4, R136.reuse, R152, R4 ;  /* 0x000000988804723c */ /* 0x050ff00000001804 */
[C---:B------:R-:W-:Y:S01]  /*b5e0*/  HMMA.16816.F32 R8, R136.reuse, R154, R8 ;  /* 0x0000009a8808723c */ /* 0x040fe20000001808 */
[----:B------:R-:W-:Y:S07]  /*b5f0*/  LDSM.16.M88.4 R152, [R185+0x10000] ;  /* 0x01000000b998783b */ /* 0x000fee0000000200 */
[C---:B-----5:R-:W-:Y:S08]  /*b600*/  HMMA.16816.F32 R12, R136.reuse, R156, R12 ;  /* 0x0000009c880c723c */ /* 0x060ff0000000180c */
[C---:B------:R-:W-:Y:S01]  /*b610*/  HMMA.16816.F32 R16, R136.reuse, R158, R16 ;  /* 0x0000009e8810723c */ /* 0x040fe20000001810 */
[----:B------:R-:W-:Y:S07]  /*b620*/  LDSM.16.M88.4 R156, [R185+0x10800] ;  /* 0x01080000b99c783b */ /* 0x000fee0000000200 */
[C---:B------:R-:W-:Y:S08]  /*b630*/  HMMA.16816.F32 R20, R136.reuse, R160, R20 ;  /* 0x000000a08814723c */ /* 0x040ff00000001814 */
[C---:B------:R-:W-:Y:S01]  /*b640*/  HMMA.16816.F32 R24, R136.reuse, R162, R24 ;  /* 0x000000a28818723c */ /* 0x040fe20000001818 */
[----:B------:R-:W-:Y:S07]  /*b650*/  LDSM.16.M88.4 R160, [R185+0x11000] ;  /* 0x01100000b9a0783b */ /* 0x000fee0000000200 */
[C---:B------:R-:W-:Y:S08]  /*b660*/  HMMA.16816.F32 R28, R136.reuse, R164, R28 ;  /* 0x000000a4881c723c */ /* 0x040ff0000000181c */
[----:B------:R-:W-:Y:S01]  /*b670*/  HMMA.16816.F32 R32, R136, R166, R32 ;  /* 0x000000a68820723c */ /* 0x000fe20000001820 */
[----:B------:R-:W3:Y:S06]  /*b680*/  LDSM.16.M88.4 R136, [R179+0x11800] ;  /* 0x01180000b388783b */ /* 0x000eec0000000200 */
[----:B------:R-:W4:Y:S01]  /*b690*/  LDSM.16.M88.4 R164, [R185+0x11800] ;  /* 0x01180000b9a4783b */ /* 0x000f220000000200 */
[C---:B-1----:R-:W-:Y:S08]  /*b6a0*/  HMMA.16816.F32 R4, R140.reuse, R168, R4 ;  /* 0x000000a88c04723c */ /* 0x042ff00000001804 */
[C---:B------:R-:W-:Y:S01]  /*b6b0*/  HMMA.16816.F32 R8, R140.reuse, R170, R8 ;  /* 0x000000aa8c08723c */ /* 0x040fe20000001808 */
[----:B------:R-:W-:Y:S07]  /*b6c0*/  LDSM.16.M88.4 R168, [R183+0x10000] ;  /* 0x01000000b7a8783b */ /* 0x000fee0000000200 */
[C---:B--2---:R-:W-:Y:S08]  /*b6d0*/  HMMA.16816.F32 R12, R140.reuse, R132, R12 ;  /* 0x000000848c0c723c */ /* 0x044ff0000000180c */
[C---:B------:R-:W-:Y:S01]  /*b6e0*/  HMMA.16816.F32 R16, R140.reuse, R134, R16 ;  /* 0x000000868c10723c */ /* 0x040fe20000001810 */
[----:B------:R-:W1:Y:S07]  /*b6f0*/  LDSM.16.M88.4 R132, [R180+0x8000] ;  /* 0x00800000b484783b */ /* 0x000e6e0000000200 */
[C---:B------:R-:W-:Y:S08]  /*b700*/  HMMA.16816.F32 R20, R140.reuse, R144, R20 ;  /* 0x000000908c14723c */ /* 0x040ff00000001814 */
[C---:B------:R-:W-:Y:S08]  /*b710*/  HMMA.16816.F32 R24, R140.reuse, R146, R24 ;  /* 0x000000928c18723c */ /* 0x040ff00000001818 */
[C---:B---3--:R-:W-:Y:S08]  /*b720*/  HMMA.16816.F32 R28, R140.reuse, R136, R28 ;  /* 0x000000888c1c723c */ /* 0x048ff0000000181c */
[----:B------:R-:W-:Y:S01]  /*b730*/  HMMA.16816.F32 R32, R140, R138, R32 ;  /* 0x0000008a8c20723c */ /* 0x000fe20000001820 */
[----:B------:R-:W2:Y:S06]  /*b740*/  LDSM.16.M88.4 R136, [R183+0x10800] ;  /* 0x01080000b788783b */ /* 0x000eac0000000200 */
[----:B------:R-:W3:Y:S01]  /*b750*/  LDSM.16.M88.4 R140, [R183+0x11000] ;  /* 0x01100000b78c783b */ /* 0x000ee20000000200 */
[C---:B------:R-:W-:Y:S08]  /*b760*/  HMMA.16816.F32 R4, R148.reuse, R152, R4 ;  /* 0x000000989404723c */ /* 0x040ff00000001804 */
[C---:B------:R-:W-:Y:S08]  /*b770*/  HMMA.16816.F32 R8, R148.reuse, R154, R8 ;  /* 0x0000009a9408723c */ /* 0x040ff00000001808 */
[C---:B------:R-:W-:Y:S08]  /*b780*/  HMMA.16816.F32 R12, R148.reuse, R156, R12 ;  /* 0x0000009c940c723c */ /* 0x040ff0000000180c */
[C---:B------:R-:W-:Y:S08]  /*b790*/  HMMA.16816.F32 R16, R148.reuse, R158, R16 ;  /* 0x0000009e9410723c */ /* 0x040ff00000001810 */
[C---:B------:R-:W-:Y:S08]  /*b7a0*/  HMMA.16816.F32 R20, R148.reuse, R160, R20 ;  /* 0x000000a09414723c */ /* 0x040ff00000001814 */
[C---:B------:R-:W-:Y:S08]  /*b7b0*/  HMMA.16816.F32 R24, R148.reuse, R162, R24 ;  /* 0x000000a29418723c */ /* 0x040ff00000001818 */
[C---:B----4-:R-:W-:Y:S08]  /*b7c0*/  HMMA.16816.F32 R28, R148.reuse, R164, R28 ;  /* 0x000000a4941c723c */ /* 0x050ff0000000181c */
[----:B------:R-:W-:Y:S08]  /*b7d0*/  HMMA.16816.F32 R32, R148, R166, R32 ;  /* 0x000000a69420723c */ /* 0x000ff00000001820 */
[C---:B-1----:R-:W-:Y:S08]  /*b7e0*/  HMMA.16816.F32 R4, R132.reuse, R168, R4 ;  /* 0x000000a88404723c */ /* 0x042ff00000001804 */
[C---:B------:R-:W-:Y:S08]  /*b7f0*/  HMMA.16816.F32 R8, R132.reuse, R170, R8 ;  /* 0x000000aa8408723c */ /* 0x040ff00000001808 */
[C---:B--2---:R-:W-:Y:S03]  /*b800*/  HMMA.16816.F32 R12, R132.reuse, R136, R12 ;  /* 0x00000088840c723c */ /* 0x044fe6000000180c */
[----:B------:R-:W-:Y:S02]  /*b810*/  FSEL R210, R6, -INF , !P1 ;  /* 0xff80000006d27808 */ /* 0x000fe40004800000 */
[----:B------:R-:W-:Y:S02]  /*b820*/  ISETP.GT.AND P1, PT, R186, R209, PT ;  /* 0x000000d1ba00720c */ /* 0x000fe40003f24270 */
[----:B------:R-:W-:Y:S01]  /*b830*/  FSEL R211, R7, -INF , !P0 ;  /* 0xff80000007d37808 */ /* 0x000fe20004000000 */
[C---:B------:R-:W-:Y:S01]  /*b840*/  HMMA.16816.F32 R16, R132.reuse, R138, R16 ;  /* 0x0000008a8410723c */ /* 0x040fe20000001810 */
[----:B------:R-:W1:Y:S01]  /*b850*/  LDSM.16.M88.4 R136, [R183+0x11800] ;  /* 0x01180000b788783b */ /* 0x000e620000000200 */
[----:B------:R-:W-:Y:S04]  /*b860*/  DEPBAR.LE SB0, 0x0 ;  /* 0x000080000000791a */ /* 0x000fe80000000000 */
[----:B------:R-:W-:Y:S01]  /*b870*/  FSEL R206, R4, -INF , !P4 ;  /* 0xff80000004ce7808 */ /* 0x000fe20006000000 */
[----:B------:R-:W-:Y:S01]  /*b880*/  BAR.SYNC.DEFER_BLOCKING 0x0 ;  /* 0x0000000000007b1d */ /* 0x000fe20000010000 */
[----:B------:R-:W-:Y:S01]  /*b890*/  ISETP.GT.AND P0, PT, R186, R207, PT ;  /* 0x000000cfba00720c */ /* 0x000fe20003f04270 */
[C---:B---3--:R-:W-:Y:S05]  /*b8a0*/  HMMA.16816.F32 R20, R132.reuse, R140, R20 ;  /* 0x0000008c8414723c */ /* 0x048fea0000001814 */
[----:B------:R-:W-:Y:S02]  /*b8b0*/  ISETP.GT.AND P4, PT, R192, R209, PT ;  /* 0x000000d1c000720c */ /* 0x000fe40003f84270 */
[----:B------:R-:W-:Y:S01]  /*b8c0*/  FSEL R214, R10, -INF , !P1 ;  /* 0xff8000000ad67808 */ /* 0x000fe20004800000 */
[C---:B------:R-:W-:Y:S03]  /*b8d0*/  HMMA.16816.F32 R24, R132.reuse, R142, R24 ;  /* 0x0000008e8418723c */ /* 0x040fe60000001818 */
[----:B------:R-:W-:Y:S02]  /*b8e0*/  FSEL R208, R5, -INF , !P3 ;  /* 0xff80000005d07808 */ /* 0x000fe40005800000 */
[----:B------:R-:W-:Y:S02]  /*b8f0*/  ISETP.GT.AND P1, PT, R186, R223, PT ;  /* 0x000000dfba00720c */ /* 0x000fe40003f24270 */
[----:B------:R-:W-:Y:S02]  /*b900*/  ISETP.GT.AND P3, PT, R192, R207, PT ;  /* 0x000000cfc000720c */ /* 0x000fe40003f64270 */
[----:B------:R-:W-:Y:S02]  /*b910*/  FSEL R215, R11, -INF , !P0 ;  /* 0xff8000000bd77808 */ /* 0x000fe40004000000 */
[----:B------:R-:W-:Y:S02]  /*b920*/  FSEL R212, R8, -INF , !P4 ;  /* 0xff80000008d47808 */ /* 0x000fe40006000000 */
[----:B------:R-:W-:Y:S02]  /*b930*/  ISETP.GT.AND P0, PT, R186, R221, PT ;  /* 0x000000ddba00720c */ /* 0x000fe40003f04270 */
[----:B------:R-:W-:Y:S02]  /*b940*/  ISETP.GT.AND P4, PT, R192, R223, PT ;  /* 0x000000dfc000720c */ /* 0x000fe40003f84270 */
[----:B------:R-:W-:Y:S02]  /*b950*/  FSEL R241, R14, -INF , !P1 ;  /* 0xff8000000ef17808 */ /* 0x000fe40004800000 */
[----:B------:R-:W-:Y:S02]  /*b960*/  FSEL R213, R9, -INF , !P3 ;  /* 0xff80000009d57808 */ /* 0x000fe40005800000 */
[----:B------:R-:W-:Y:S02]  /*b970*/  ISETP.GT.AND P1, PT, R186, R219, PT ;  /* 0x000000dbba00720c */ /* 0x000fe40003f24270 */
[----:B------:R-:W-:Y:S01]  /*b980*/  ISETP.GT.AND P3, PT, R192, R221, PT ;  /* 0x000000ddc000720c */ /* 0x000fe20003f64270 */
[C---:B-1----:R-:W-:Y:S03]  /*b990*/  HMMA.16816.F32 R28, R132.reuse, R136, R28 ;  /* 0x00000088841c723c */ /* 0x042fe6000000181c */
[----:B------:R-:W-:Y:S02]  /*b9a0*/  FSEL R216, R15, -INF , !P0 ;  /* 0xff8000000fd87808 */ /* 0x000fe40004000000 */
[----:B------:R-:W-:Y:S02]  /*b9b0*/  FSEL R245, R12, -INF , !P4 ;  /* 0xff8000000cf57808 */ /* 0x000fe40006000000 */
[----:B------:R-:W-:Y:S01]  /*b9c0*/  ISETP.GT.AND P0, PT, R186, R217, PT ;  /* 0x000000d9ba00720c */ /* 0x000fe20003f04270 */
[----:B------:R-:W-:Y:S03]  /*b9d0*/  HMMA.16816.F32 R32, R132, R138, R32 ;  /* 0x0000008a8420723c */ /* 0x000fe60000001820 */
[----:B------:R-:W-:Y:S01]  /*b9e0*/  ISETP.GT.AND P4, PT, R192, R219, PT ;  /* 0x000000dbc000720c */ /* 0x000fe20003f84270 */
[----:B------:R-:W-:Y:S01]  /*b9f0*/  VIADD R133, R205, 0x38 ;  /* 0x00000038cd857836 */ /* 0x000fe20000000000 */
[----:B------:R-:W-:Y:S02]  /*ba00*/  FSEL R237, R18, -INF , !P1 ;  /* 0xff80000012ed7808 */ /* 0x000fe40004800000 */
        /* <DEDUP_REMOVED lines=21> */
[C---:B------:R-:W-:Y:S01]  /*bb60*/  ISETP.GE.AND P0, PT, R205.reuse, R190, PT ;  /* 0x000000becd00720c */ /* 0x040fe20003f06270 */
[----:B------:R-:W-:Y:S01]  /*bb70*/  VIADD R205, R205, 0x39 ;  /* 0x00000039cdcd7836 */ /* 0x000fe20000000000 */
[----:B------:R-:W-:Y:S02]  /*bb80*/  FSEL R240, R28, -INF , !P6 ;  /* 0xff8000001cf07808 */ /* 0x000fe40007000000 */
[----:B------:R-:W-:Y:S02]  /*bb90*/  ISETP.GT.AND P4, PT, R192, R238, PT ;  /* 0x000000eec000720c */ /* 0x000fe40003f84270 */
[----:B------:R-:W-:Y:S02]  /*bba0*/  FSEL R132, R31, -INF , !P1 ;  /* 0xff8000001f847808 */ /* 0x000fe40004800000 */
[-C--:B------:R-:W-:Y:S02]  /*bbb0*/  ISETP.GT.AND P6, PT, R186, R133.reuse, PT ;  /* 0x00000085ba00720c */ /* 0x080fe40003fc4270 */
[----:B------:R-:W-:Y:S02]  /*bbc0*/  FSEL R226, R25, -INF , !P3 ;  /* 0xff80000019e27808 */ /* 0x000fe40005800000 */
[----:B------:R-:W-:Y:S02]  /*bbd0*/  ISETP.GT.AND P1, PT, R192, R133, PT ;  /* 0x00000085c000720c */ /* 0x000fe40003f24270 */
[----:B------:R-:W-:Y:S02]  /*bbe0*/  ISETP.GT.AND P3, PT, R186, R244, PT ;  /* 0x000000f4ba00720c */ /* 0x000fe40003f64270 */
[----:B------:R-:W-:Y:S02]  /*bbf0*/  FSEL R236, R29, -INF , !P4 ;  /* 0xff8000001dec7808 */ /* 0x000fe40006000000 */
[----:B------:R-:W-:Y:S02]  /*bc00*/  FSEL R242, R34, -INF , !P6 ;  /* 0xff80000022f27808 */ /* 0x000fe40007000000 */
[----:B------:R-:W-:Y:S02]  /*bc10*/  ISETP.GT.AND P4, PT, R192, R205, PT ;  /* 0x000000cdc000720c */ /* 0x000fe40003f84270 */
[----:B------:R-:W-:Y:S02]  /*bc20*/  FSEL R234, R32, -INF , !P1 ;  /* 0xff80000020ea7808 */ /* 0x000fe40004800000 */
[-C--:B------:R-:W-:Y:S02]  /*bc30*/  ISETP.GE.AND P6, PT, R209, R191.reuse, PT ;  /* 0x000000bfd100720c */ /* 0x080fe40003fc6270 */
[----:B------:R-:W-:Y:S02]  /*bc40*/  FSEL R134, R30, -INF , !P3 ;  /* 0xff8000001e867808 */ /* 0x000fe40005800000 */
[----:B------:R-:W-:Y:S02]  /*bc50*/  ISETP.GE.AND P1, PT, R3, R191, PT ;  /* 0x000000bf0300720c */ /* 0x000fe40003f26270 */
[----:B------:R-:W-:Y:S02]  /*bc60*/  FSEL R210, R210, -INF , !P0 ;  /* 0xff800000d2d27808 */ /* 0x000fe40004000000 */
[----:B------:R-:W-:Y:S02]  /*bc70*/  ISETP.GT.AND P3, PT, R186, R205, PT ;  /* 0x000000cdba00720c */ /* 0x000fe40003f64270 */
[----:B------:R-:W-:Y:S02]  /*bc80*/  FSEL R230, R206, -INF , !P5 ;  /* 0xff800000cee67808 */ /* 0x000fe40006800000 */
[-C--:B------:R-:W-:Y:S02]  /*bc90*/  ISETP.GE.AND P0, PT, R223, R191.reuse, PT ;  /* 0x000000bfdf00720c */ /* 0x080fe40003f06270 */
[-C--:B------:R-:W-:Y:S02]  /*bca0*/  ISETP.GE.AND P5, PT, R207, R191.reuse, PT ;  /* 0x000000bfcf00720c */ /* 0x080fe40003fa6270 */
[----:B------:R-:W-:Y:S02]  /*bcb0*/  FSEL R232, R33, -INF , !P4 ;  /* 0xff80000021e87808 */ /* 0x000fe40006000000 */
[----:B------:R-:W-:Y:S02]  /*bcc0*/  FSEL R212, R212, -INF , !P6 ;  /* 0xff800000d4d47808 */ /* 0x000fe40007000000 */
[-C--:B------:R-:W-:Y:S02]  /*bcd0*/  ISETP.GE.AND P4, PT, R3, R190.reuse, PT ;  /* 0x000000be0300720c */ /* 0x080fe40003f86270 */
[----:B------:R-:W-:Y:S02]  /*bce0*/  FSEL R251, R208, -INF , !P1 ;  /* 0xff800000d0fb7808 */ /* 0x000fe40004800000 */
[-C--:B------:R-:W-:Y:S02]  /*bcf0*/  ISETP.GE.AND P6, PT, R221, R191.reuse, PT ;  /* 0x000000bfdd00720c */ /* 0x080fe40003fc6270 */
[----:B------:R-:W-:Y:S02]  /*bd00*/  FSEL R3, R35, -INF , !P3 ;  /* 0xff80000023037808 */ /* 0x000fe40005800000 */
[----:B------:R-:W-:Y:S02]  /*bd10*/  FSEL R245, R245, -INF , !P0 ;  /* 0xff800000f5f57808 */ /* 0x000fe40004000000 */
[-C--:B------:R-:W-:Y:S02]  /*bd20*/  ISETP.GE.AND P3, PT, R209, R190.reuse, PT ;  /* 0x000000bed100720c */ /* 0x080fe40003f66270 */
[-C--:B------:R-:W-:Y:S02]  /*bd30*/  ISETP.GE.AND P1, PT, R207, R190.reuse, PT ;  /* 0x000000becf00720c */ /* 0x080fe40003f26270 */
[----:B------:R-:W-:Y:S02]  /*bd40*/  FSEL R208, R213, -INF , !P5 ;  /* 0xff800000d5d07808 */ /* 0x000fe40006800000 */
[-C--:B------:R-:W-:Y:S02]  /*bd50*/  ISETP.GE.AND P0, PT, R217, R191.reuse, PT ;  /* 0x000000bfd900720c */ /* 0x080fe40003f06270 */
[----:B------:R-:W-:Y:S02]  /*bd60*/  ISETP.GE.AND P5, PT, R221, R190, PT ;  /* 0x000000bedd00720c */ /* 0x000fe40003fa6270 */
[----:B------:R-:W-:Y:S02]  /*bd70*/  FSEL R29, R211, -INF , !P4 ;  /* 0xff800000d31d7808 */ /* 0x000fe40006000000 */
[----:B------:R-:W-:Y:S02]  /*bd80*/  FSEL R243, R243, -INF , !P6 ;  /* 0xff800000f3f37808 */ /* 0x000fe40007000000 */
[----:B------:R-:W-:Y:S02]  /*bd90*/  FMNMX3.FTZ R207, R0, R230, R251, !PT ;  /* 0x000000e600cf7276 */ /* 0x000fe400078100fb */
[-C--:B------:R-:W-:Y:S02]  /*bda0*/  ISETP.GE.AND P6, PT, R217, R190.reuse, PT ;  /* 0x000000bed900720c */ /* 0x080fe40003fc6270 */
[-C--:B------:R-:W-:Y:S02]  /*bdb0*/  ISETP.GE.AND P4, PT, R223, R190.reuse, PT ;  /* 0x000000bedf00720c */ /* 0x080fe40003f86270 */
[----:B------:R-:W-:Y:S02]  /*bdc0*/  FSEL R214, R214, -INF , !P3 ;  /* 0xff800000d6d67808 */ /* 0x000fe40005800000 */
[----:B------:R-:W-:Y:S02]  /*bdd0*/  FSEL R135, R215, -INF , !P1 ;  /* 0xff800000d7877808 */ /* 0x000fe40004800000 */
[----:B------:R-:W-:Y:S02]  /*bde0*/  FSEL R217, R220, -INF , !P0 ;  /* 0xff800000dcd97808 */ /* 0x000fe40004000000 */
[-C--:B------:R-:W-:Y:S02]  /*bdf0*/  ISETP.GE.AND P3, PT, R219, R191.reuse, PT ;  /* 0x000000bfdb00720c */ /* 0x080fe40003f66270 */
[----:B------:R-:W-:Y:S02]  /*be00*/  FSEL R215, R216, -INF , !P5 ;  /* 0xff800000d8d77808 */ /* 0x000fe40006800000 */
[----:B------:R-:W-:Y:S02]  /*be10*/  ISETP.GE.AND P0, PT, R247, R190, PT ;  /* 0x000000bef700720c */ /* 0x000fe40003f06270 */
[----:B------:R-:W-:Y:S02]  /*be20*/  FMNMX3.FTZ R206, R2, R210, R29, !PT ;  /* 0x000000d202ce7276 */ /* 0x000fe4000781001d */
[----:B------:R-:W-:Y:S02]  /*be30*/  FMNMX3.FTZ R216, R207, R212, R208, !PT ;  /* 0x000000d4cfd87276 */ /* 0x000fe400078100d0 */
[-C--:B------:R-:W-:Y:S02]  /*be40*/  ISETP.GE.AND P1, PT, R219, R190.reuse, PT ;  /* 0x000000bedb00720c */ /* 0x080fe40003f26270 */
[----:B------:R-:W-:Y:S02]  /*be50*/  FSEL R241, R241, -INF , !P4 ;  /* 0xff800000f1f17808 */ /* 0x000fe40006000000 */
[-C--:B------:R-:W-:Y:S02]  /*be60*/  ISETP.GE.AND P4, PT, R249, R191.reuse, PT ;  /* 0x000000bff900720c */ /* 0x080fe40003f86270 */
[----:B------:R-:W-:Y:S02]  /*be70*/  FSEL R239, R239, -INF , !P3 ;  /* 0xff800000efef7808 */ /* 0x000fe40005800000 */
[----:B------:R-:W-:Y:S02]  /*be80*/  FSEL R229, R229, -INF , !P0 ;  /* 0xff800000e5e57808 */ /* 0x000fe40004000000 */
[----:B------:R-:W-:Y:S02]  /*be90*/  ISETP.GE.AND P3, PT, R247, R191, PT ;  /* 0x000000bff700720c */ /* 0x000fe40003f66270 */
        /* <DEDUP_REMOVED lines=9> */
[----:B------:R-:W-:Y:S02]  /*bf30*/  FSEL R233, R233, -INF , !P3 ;  /* 0xff800000e9e97808 */ /* 0x000fe40005800000 */
[----:B------:R-:W-:Y:S02]  /*bf40*/  FMNMX3.FTZ R206, R206, R241, R215, !PT ;  /* 0x000000f1cece7276 */ /* 0x000fe400078100d7 */
[----:B------:R-:W-:Y:S02]  /*bf50*/  FMNMX3.FTZ R216, R216, R239, R217, !PT ;  /* 0x000000efd8d87276 */ /* 0x000fe400078100d9 */
[----:B------:R-:W-:Y:S02]  /*bf60*/  FSEL R209, R134, -INF , !P0 ;  /* 0xff80000086d17808 */ /* 0x000fe40004000000 */
[----:B------:R-:W-:Y:S02]  /*bf70*/  ISETP.GT.AND P0, PT, R200, R197, PT ;  /* 0x000000c5c800720c */ /* 0x000fe40003f04270 */
[-C--:B------:R-:W-:Y:S02]  /*bf80*/  ISETP.GE.AND P6, PT, R227, R190.reuse, PT ;  /* 0x000000bee300720c */ /* 0x080fe40003fc6270 */
[----:B------:R-:W-:Y:S02]  /*bf90*/  FSEL R231, R231, -INF , !P5 ;  /* 0xff800000e7e77808 */ /* 0x000fe40006800000 */
[-C--:B------:R-:W-:Y:S02]  /*bfa0*/  ISETP.GE.AND P3, PT, R225, R190.reuse, PT ;  /* 0x000000bee100720c */ /* 0x080fe40003f66270 */
[-C--:B------:R-:W-:Y:S02]  /*bfb0*/  ISETP.GE.AND P5, PT, R244, R191.reuse, PT ;  /* 0x000000bff400720c */ /* 0x080fe40003fa6270 */
[----:B------:R-:W-:Y:S02]  /*bfc0*/  FSEL R227, R228, -INF , !P1 ;  /* 0xff800000e4e37808 */ /* 0x000fe40004800000 */
[----:B------:R-:W-:Y:S02]  /*bfd0*/  ISETP.GE.AND P1, PT, R238, R191, PT ;  /* 0x000000bfee00720c */ /* 0x000fe40003f26270 */
[----:B------:R-:W-:Y:S02]  /*bfe0*/  FSEL R225, R226, -INF , !P4 ;  /* 0xff800000e2e17808 */ /* 0x000fe40006000000 */
[----:B------:R-:W-:Y:S02]  /*bff0*/  FMNMX3.FTZ R206, R206, R237, R219, !PT ;  /* 0x000000edcece7276 */ /* 0x000fe400078100db */
[----:B------:R-:W-:Y:S02]  /*c000*/  FMNMX3.FTZ R216, R216, R235, R233, !PT ;  /* 0x000000ebd8d87276 */ /* 0x000fe400078100e9 */
[-C--:B------:R-:W-:Y:S02]  /*c010*/  ISETP.GE.AND P4, PT, R238, R190.reuse, PT ;  /* 0x000000beee00720c */ /* 0x080fe40003f86270 */
[----:B------:R-:W-:Y:S02]  /*c020*/  FSEL R223, R224, -INF , !P6 ;  /* 0xff800000e0df7808 */ /* 0x000fe40007000000 */
[----:B------:R-:W-:Y:S02]  /*c030*/  FSEL R213, R240, -INF , !P5 ;  /* 0xff800000f0d57808 */ /* 0x000fe40006800000 */
[-C--:B------:R-:W-:Y:S02]  /*c040*/  ISETP.GE.AND P6, PT, R133, R191.reuse, PT ;  /* 0x000000bf8500720c */ /* 0x080fe40003fc6270 */
[----:B------:R-:W-:Y:S02]  /*c050*/  FSEL R221, R222, -INF , !P3 ;  /* 0xff800000dedd7808 */ /* 0x000fe40005800000 */
[C---:B------:R-:W-:Y:S02]  /*c060*/  ISETP.GE.AND P5, PT, R205.reuse, R191, PT ;  /* 0x000000bfcd00720c */ /* 0x040fe40003fa6270 */
[----:B------:R-:W-:Y:S02]  /*c070*/  FSEL R211, R236, -INF , !P1 ;  /* 0xff800000ecd37808 */ /* 0x000fe40004800000 */
[----:B------:R-:W-:Y:S02]  /*c080*/  FMNMX3.FTZ R134, R206, R231, R229, !PT ;  /* 0x000000e7ce867276 */ /* 0x000fe400078100e5 */
[----:B------:R-:W-:Y:S02]  /*c090*/  FMNMX3.FTZ R216, R216, R227, R225, !PT ;  /* 0x000000e3d8d87276 */ /* 0x000fe400078100e1 */
[-C--:B------:R-:W-:Y:S02]  /*c0a0*/  ISETP.GE.AND P1, PT, R205, R190.reuse, PT ;  /* 0x000000becd00720c */ /* 0x080fe40003f26270 */
[----:B------:R-:W-:Y:S02]  /*c0b0*/  FSEL R207, R132, -INF , !P4 ;  /* 0xff80000084cf7808 */ /* 0x000fe40006000000 */
[----:B------:R-:W-:Y:S02]  /*c0c0*/  ISETP.GE.AND P3, PT, R133, R190, PT ;  /* 0x000000be8500720c */ /* 0x000fe40003f66270 */
[----:B------:R-:W-:Y:S02]  /*c0d0*/  FMNMX3.FTZ R132, R134, R223, R221, !PT ;  /* 0x000000df86847276 */ /* 0x000fe400078100dd */
[----:B------:R-:W-:Y:S02]  /*c0e0*/  FSEL R206, R234, -INF , !P6 ;  /* 0xff800000eace7808 */ /* 0x000fe40007000000 */
[----:B------:R-:W-:Y:S02]  /*c0f0*/  FSEL R205, R232, -INF , !P5 ;  /* 0xff800000e8cd7808 */ /* 0x000fe40006800000 */
[----:B------:R-:W-:Y:S02]  /*c100*/  FMNMX3.FTZ R216, R216, R213, R211, !PT ;  /* 0x000000d5d8d87276 */ /* 0x000fe400078100d3 */
[----:B------:R-:W-:Y:S02]  /*c110*/  FSEL R134, R242, -INF , !P3 ;  /* 0xff800000f2867808 */ /* 0x000fe40005800000 */
[----:B------:R-:W-:Y:S02]  /*c120*/  FSEL R133, R3, -INF , !P1 ;  /* 0xff80000003857808 */ /* 0x000fe40004800000 */
[----:B------:R-:W-:Y:S02]  /*c130*/  FMNMX3.FTZ R6, R132, R209, R207, !PT ;  /* 0x000000d184067276 */ /* 0x000fe400078100cf */
[----:B------:R-:W-:Y:S01]  /*c140*/  FMNMX3.FTZ R216, R216, R206, R205, !PT ;  /* 0x000000ced8d87276 */ /* 0x000fe200078100cd */
[----:B------:R-:W-:Y:S06]  /*c150*/  @P0 BRA `(.L_x_357) ;  /* 0xffffffe800580947 */ /* 0x000fec000383ffff */
.L_x_356:
[----:B------:R-:W2:Y:S01]  /*c160*/  SHFL.BFLY PT, R7, R216, 0x2, 0x1f ;  /* 0x0c401f00d8077f89 */ /* 0x000ea200000e0000 */
[----:B------:R-:W-:Y:S07]  /*c170*/  FMNMX3.FTZ R6, R6, R134, R133, !PT ;  /* 0x0000008606067276 */ /* 0x000fee0007810085 */
[----:B-1----:R-:W-:Y:S08]  /*c180*/  LDSM.16.MT88.4 R12, [R177+0x12000] ;  /* 0x01200000b10c783b */ /* 0x002ff00000004200 */
[----:B------:R-:W1:Y:S08]  /*c190*/  SHFL.BFLY PT, R3, R6, 0x2, 0x1f ;  /* 0x0c401f0006037f89 */ /* 0x000e7000000e0000 */
[----:B------:R-:W-:Y:S08]  /*c1a0*/  LDSM.16.MT88.4 R20, [R176+0x12000] ;  /* 0x01200000b014783b */ /* 0x000ff00000004200 */
[----:B------:R-:W-:Y:S08]  /*c1b0*/  LDSM.16.MT88.4 R148, [R176+0x15800] ;  /* 0x01580000b094783b */ /* 0x000ff00000004200 */
[----:B------:R-:W-:Y:S01]  /*c1c0*/  LDSM.16.MT88.4 R160, [R177+0x17800] ;  /* 0x01780000b1a0783b */ /* 0x000fe20000004200 */
[----:B--2---:R-:W-:Y:S02]  /*c1d0*/  FMNMX.FTZ R5, R216, R7, !PT ;  /* 0x00000007d8057209 */ /* 0x004fe40007810000 */
[----:B-1----:R-:W-:Y:S05]  /*c1e0*/  FMNMX.FTZ R4, R6, R3, !PT ;  /* 0x0000000306047209 */ /* 0x002fea0007810000 */
[----:B------:R-:W1:Y:S08]  /*c1f0*/  SHFL.BFLY PT, R132, R5, 0x1, 0x1f ;  /* 0x0c201f0005847f89 */ /* 0x000e7000000e0000 */
[----:B------:R-:W2:Y:S01]  /*c200*/  SHFL.BFLY PT, R3, R4, 0x1, 0x1f ;  /* 0x0c201f0004037f89 */ /* 0x000ea200000e0000 */
[----:B-1----:R-:W-:Y:S04]  /*c210*/  FMNMX.FTZ R132, R5, R132, !PT ;  /* 0x0000008405847209 */ /* 0x002fe80007810000 */
[C---:B------:R-:W-:Y:S01]  /*c220*/  FSETP.NEU.FTZ.AND P1, PT, R132.reuse, -INF , PT ;  /* 0xff8000008400780b */ /* 0x040fe20003f3d000 */
[----:B------:R-:W-:Y:S01]  /*c230*/  FMUL.FTZ R140, R132, UR4 ;  /* 0x00000004848c7c20 */ /* 0x000fe20008410000 */
[----:B--2---:R-:W-:Y:S02]  /*c240*/  FMNMX.FTZ R3, R4, R3, !PT ;  /* 0x0000000304037209 */ /* 0x004fe40007810000 */
[----:B------:R-:W-:Y:S02]  /*c250*/  FSEL R5, R132, RZ, P1 ;  /* 0x000000ff84057208 */ /* 0x000fe40000800000 */
[C---:B------:R-:W-:Y:S01]  /*c260*/  FSETP.NEU.FTZ.AND P0, PT, R3.reuse, -INF , PT ;  /* 0xff8000000300780b */ /* 0x040fe20003f1d000 */
[----:B------:R-:W-:Y:S01]  /*c270*/  FMUL.FTZ R144, R3, UR4 ;  /* 0x0000000403907c20 */ /* 0x000fe20008410000 */
[----:B------:R-:W-:Y:S01]  /*c280*/  FSEL R140, R140, RZ, P1 ;  /* 0x000000ff8c8c7208 */ /* 0x000fe20000800000 */
[----:B------:R-:W-:Y:S01]  /*c290*/  FADD.FTZ R0, -R5, R0 ;  /* 0x0000000005007221 */ /* 0x000fe20000010100 */
[----:B------:R-:W-:Y:S02]  /*c2a0*/  FSEL R5, R3, RZ, P0 ;  /* 0x000000ff03057208 */ /* 0x000fe40000000000 */
[----:B------:R-:W-:Y:S01]  /*c2b0*/  FSEL R144, R144, RZ, P0 ;  /* 0x000000ff90907208 */ /* 0x000fe20000000000 */
[----:B------:R-:W-:Y:S01]  /*c2c0*/  FMUL.FTZ R6, R0, UR4 ;  /* 0x0000000400067c20 */ /* 0x000fe20008410000 */
[----:B------:R-:W-:Y:S01]  /*c2d0*/  FFMA.FTZ R173, R230, UR4, -R140 ;  /* 0x00000004e6ad7c23 */ /* 0x000fe2000801088c */
[----:B------:R-:W-:Y:S01]  /*c2e0*/  FADD.FTZ R0, -R5, R2 ;  /* 0x0000000205007221 */ /* 0x000fe20000010100 */
[----:B------:R-:W-:Y:S01]  /*c2f0*/  FFMA.FTZ R171, R251, UR4, -R140 ;  /* 0x00000004fbab7c23 */ /* 0x000fe2000801088c */
[--C-:B------:R-:W-:Y:S01]  /*c300*/  FFMA.FTZ R169, R210, UR4, -R144.reuse ;  /* 0x00000004d2a97c23 */ /* 0x100fe20008010890 */
[--C-:B------:R-:W-:Y:S01]  /*c310*/  FFMA.FTZ R166, R29, UR4, -R144.reuse ;  /* 0x000000041da67c23 */ /* 0x100fe20008010890 */
[--C-:B------:R-:W-:Y:S01]  /*c320*/  FFMA.FTZ R165, R214, UR4, -R144.reuse ;  /* 0x00000004d6a57c23 */ /* 0x100fe20008010890 */
[----:B------:R-:W-:Y:S01]  /*c330*/  FFMA.FTZ R170, R135, UR4, -R144 ;  /* 0x0000000487aa7c23 */ /* 0x000fe20008010890 */
[--C-:B------:R-:W-:Y:S01]  /*c340*/  FFMA.FTZ R168, R212, UR4, -R140.reuse ;  /* 0x00000004d4a87c23 */ /* 0x100fe2000801088c */
[----:B------:R-:W-:Y:S01]  /*c350*/  FFMA.FTZ R167, R208, UR4, -R140 ;  /* 0x00000004d0a77c23 */ /* 0x000fe2000801088c */
[----:B------:R-:W-:Y:S01]  /*c360*/  FMUL.FTZ R8, R0, UR4 ;  /* 0x0000000400087c20 */ /* 0x000fe20008410000 */
[----:B------:R-:W-:Y:S01]  /*c370*/  MUFU.EX2 R173, R173 ;  /* 0x000000ad00ad7308 */ /* 0x000fe20000000800 */
[----:B------:R-:W-:Y:S01]  /*c380*/  MOV R135, R202 ;  /* 0x000000ca00877202 */ /* 0x000fe20000000f00 */
[--C-:B------:R-:W-:Y:S01]  /*c390*/  FFMA.FTZ R174, R241, UR4, -R144.reuse ;  /* 0x00000004f1ae7c23 */ /* 0x100fe20008010890 */
[----:B------:R-:W-:Y:S01]  /*c3a0*/  @P2 IADD3 R135, PT, PT, R204, -0x40, RZ ;  /* 0xffffffc0cc872810 */ /* 0x000fe20007ffe0ff */
[--C-:B------:R-:W-:Y:S01]  /*c3b0*/  FFMA.FTZ R215, R215, UR4, -R144.reuse ;  /* 0x00000004d7d77c23 */ /* 0x100fe20008010890 */
[--C-:B------:R-:W-:Y:S01]  /*c3c0*/  FFMA.FTZ R210, R237, UR4, -R144.reuse ;  /* 0x00000004edd27c23 */ /* 0x100fe20008010890 */
[--C-:B------:R-:W-:Y:S01]  /*c3d0*/  FFMA.FTZ R219, R219, UR4, -R144.reuse ;  /* 0x00000004dbdb7c23 */ /* 0x100fe20008010890 */
[----:B------:R-:W-:Y:S03]  /*c3e0*/  IADD3 R164, PT, PT, R184, R135, RZ ;  /* 0x00000087b8a47210 */ /* 0x000fe60007ffe0ff */
[----:B------:R-:W1:Y:S01]  /*c3f0*/  MUFU.EX2 R171, R171 ;  /* 0x000000ab00ab7308 */ /* 0x000e620000000800 */
[----:B------:R-:W2:Y:S01]  /*c400*/  LDSM.16.MT88.4 R28, [R135] ;  /* 0x00000000871c783b */ /* 0x000ea20000004200 */
[--C-:B------:R-:W-:Y:S01]  /*c410*/  FFMA.FTZ R214, R231, UR4, -R144.reuse ;  /* 0x00000004e7d67c23 */ /* 0x100fe20008010890 */
[--C-:B------:R-:W-:Y:S01]  /*c420*/  FFMA.FTZ R229, R229, UR4, -R144.reuse ;  /* 0x00000004e5e57c23 */ /* 0x100fe20008010890 */
[--C-:B------:R-:W-:Y:S01]  /*c430*/  FFMA.FTZ R218, R223, UR4, -R144.reuse ;  /* 0x00000004dfda7c23 */ /* 0x100fe20008010890 */
[--C-:B------:R-:W-:Y:S01]  /*c440*/  FFMA.FTZ R221, R221, UR4, -R144.reuse ;  /* 0x00000004dddd7c23 */ /* 0x100fe20008010890 */
[--C-:B------:R-:W-:Y:S01]  /*c450*/  FFMA.FTZ R209, R209, UR4, -R144.reuse ;  /* 0x00000004d1d17c23 */ /* 0x100fe20008010890 */
[--C-:B------:R-:W-:Y:S03]  /*c460*/  FFMA.FTZ R222, R207, UR4, -R144.reuse ;  /* 0x00000004cfde7c23 */ /* 0x100fe60008010890 */
[----:B------:R-:W-:Y:S01]  /*c470*/  MUFU.EX2 R169, R169 ;  /* 0x000000a900a97308 */ /* 0x000fe20000000800 */
[----:B------:R-:W-:Y:S01]  /*c480*/  LDSM.16.MT88.4 R152, [R135+0x3800] ;  /* 0x003800008798783b */ /* 0x000fe20000004200 */
[--C-:B------:R-:W-:Y:S01]  /*c490*/  FFMA.FTZ R134, R134, UR4, -R144.reuse ;  /* 0x0000000486867c23 */ /* 0x100fe20008010890 */
[----:B------:R-:W-:Y:S01]  /*c4a0*/  FFMA.FTZ R133, R133, UR4, -R144 ;  /* 0x0000000485857c23 */ /* 0x000fe20008010890 */
[--C-:B------:R-:W-:Y:S01]  /*c4b0*/  FFMA.FTZ R172, R245, UR4, -R140.reuse ;  /* 0x00000004f5ac7c23 */ /* 0x100fe2000801088c */
[--C-:B------:R-:W-:Y:S01]  /*c4c0*/  FFMA.FTZ R175, R243, UR4, -R140.reuse ;  /* 0x00000004f3af7c23 */ /* 0x100fe2000801088c */
[--C-:B------:R-:W-:Y:S01]  /*c4d0*/  FFMA.FTZ R208, R239, UR4, -R140.reuse ;  /* 0x00000004efd07c23 */ /* 0x100fe2000801088c */
[--C-:B------:R-:W-:Y:S03]  /*c4e0*/  FFMA.FTZ R217, R217, UR4, -R140.reuse ;  /* 0x00000004d9d97c23 */ /* 0x100fe6000801088c */
[----:B------:R-:W3:Y:S01]  /*c4f0*/  MUFU.EX2 R166, R166 ;  /* 0x000000a600a67308 */ /* 0x000ee20000000800 */
[----:B-1----:R-:W-:Y:S01]  /*c500*/  F2FP.F16.F32.PACK_AB R136, R171, R173 ;  /* 0x000000adab88723e */ /* 0x002fe200000000ff */
[----:B------:R-:W-:Y:S01]  /*c510*/  LDSM.16.MT88.4 R144, [R177+0x15800] ;  /* 0x01580000b190783b */ /* 0x000fe20000004200 */
[--C-:B------:R-:W-:Y:S01]  /*c520*/  FFMA.FTZ R212, R235, UR4, -R140.reuse ;  /* 0x00000004ebd47c23 */ /* 0x100fe2000801088c */
[--C-:B------:R-:W-:Y:S01]  /*c530*/  FFMA.FTZ R233, R233, UR4, -R140.reuse ;  /* 0x00000004e9e97c23 */ /* 0x100fe2000801088c */
[--C-:B------:R-:W-:Y:S01]  /*c540*/  FFMA.FTZ R216, R227, UR4, -R140.reuse ;  /* 0x00000004e3d87c23 */ /* 0x100fe2000801088c */
[--C-:B------:R-:W-:Y:S01]  /*c550*/  FFMA.FTZ R225, R225, UR4, -R140.reuse ;  /* 0x00000004e1e17c23 */ /* 0x100fe2000801088c */
[--C-:B------:R-:W-:Y:S03]  /*c560*/  FFMA.FTZ R213, R213, UR4, -R140.reuse ;  /* 0x00000004d5d57c23 */ /* 0x100fe6000801088c */
[----:B------:R-:W-:Y:S01]  /*c570*/  MUFU.EX2 R168, R168 ;  /* 0x000000a800a87308 */ /* 0x000fe20000000800 */
[--C-:B------:R-:W-:Y:S01]  /*c580*/  FFMA.FTZ R220, R211, UR4, -R140.reuse ;  /* 0x00000004d3dc7c23 */ /* 0x100fe2000801088c */
[----:B------:R-:W-:Y:S01]  /*c590*/  LDSM.16.MT88.4 R156, [R164+0x3800] ;  /* 0x00380000a49c783b */ /* 0x000fe20000004200 */
[--C-:B------:R-:W-:Y:S01]  /*c5a0*/  FFMA.FTZ R206, R206, UR4, -R140.reuse ;  /* 0x00000004cece7c23 */ /* 0x100fe2000801088c */
[----:B------:R-:W-:Y:S01]  /*c5b0*/  FFMA.FTZ R140, R205, UR4, -R140 ;  /* 0x00000004cd8c7c23 */ /* 0x000fe2000801088c */
[C---:B------:R-:W-:Y:S02]  /*c5c0*/  ISETP.GT.AND P0, PT, R200.reuse, R197, PT ;  /* 0x000000c5c800720c */ /* 0x040fe40003f04270 */
[----:B------:R-:W-:Y:S03]  /*c5d0*/  IADD3 R200, PT, PT, R200, -0x1, RZ ;  /* 0xffffffffc8c87810 */ /* 0x000fe60007ffe0ff */
[----:B------:R-:W1:Y:S01]  /*c5e0*/  MUFU.EX2 R167, R167 ;  /* 0x000000a700a77308 */ /* 0x000e620000000800 */
[----:B---3--:R-:W-:Y:S09]  /*c5f0*/  F2FP.F16.F32.PACK_AB R137, R166, R169 ;  /* 0x000000a9a689723e */ /* 0x008ff200000000ff */
[----:B------:R-:W-:Y:S10]  /*c600*/  MUFU.EX2 R165, R165 ;  /* 0x000000a500a57308 */ /* 0x000ff40000000800 */
[----:B------:R-:W3:Y:S01]  /*c610*/  MUFU.EX2 R170, R170 ;  /* 0x000000aa00aa7308 */ /* 0x000ee20000000800 */
[----:B-1----:R-:W-:Y:S09]  /*c620*/  F2FP.F16.F32.PACK_AB R138, R167, R168 ;  /* 0x000000a8a78a723e */ /* 0x002ff200000000ff */
[----:B------:R-:W1:Y:S10]  /*c630*/  MUFU.EX2 R2, R6 ;  /* 0x0000000600027308 */ /* 0x000e740000000800 */
[----:B------:R-:W4:Y:S01]  /*c640*/  MUFU.EX2 R0, R8 ;  /* 0x0000000800007308 */ /* 0x000f220000000800 */
[----:B---3--:R-:W-:Y:S09]  /*c650*/  F2FP.F16.F32.PACK_AB R139, R170, R165 ;  /* 0x000000a5aa8b723e */ /* 0x008ff200000000ff */
[----:B------:R3:W-:Y:S01]  /*c660*/  MUFU.EX2 R205, R140 ;  /* 0x0000008c00cd7308 */ /* 0x0007e20000000800 */
[C---:B-1----:R-:W-:Y:S01]  /*c670*/  FMUL.FTZ R4, R2.reuse, R128 ;  /* 0x0000008002047220 */ /* 0x042fe20000410000 */
[C---:B------:R-:W-:Y:S01]  /*c680*/  FMUL.FTZ R5, R2.reuse, R129 ;  /* 0x0000008102057220 */ /* 0x040fe20000410000 */
[C---:B------:R-:W-:Y:S01]  /*c690*/  FMUL.FTZ R9, R2.reuse, R125 ;  /* 0x0000007d02097220 */ /* 0x040fe20000410000 */
[C---:B------:R-:W-:Y:S01]  /*c6a0*/  FMUL.FTZ R16, R2.reuse, R116 ;  /* 0x0000007402107220 */ /* 0x040fe20000410000 */
[C---:B------:R-:W-:Y:S01]  /*c6b0*/  FMUL.FTZ R17, R2.reuse, R117 ;  /* 0x0000007502117220 */ /* 0x040fe20000410000 */
[C---:B------:R-:W-:Y:S01]  /*c6c0*/  FMUL.FTZ R24, R2.reuse, R108 ;  /* 0x0000006c02187220 */ /* 0x040fe20000410000 */
[C---:B------:R-:W-:Y:S01]  /*c6d0*/  FMUL.FTZ R25, R2.reuse, R109 ;  /* 0x0000006d02197220 */ /* 0x040fe20000410000 */
[----:B------:R-:W-:Y:S01]  /*c6e0*/  FMUL.FTZ R32, R2, R100 ;  /* 0x0000006402207220 */ /* 0x000fe20000410000 */
[C---:B----4-:R-:W-:Y:S01]  /*c6f0*/  FMUL.FTZ R6, R0.reuse, R130 ;  /* 0x0000008200067220 */ /* 0x050fe20000410000 */
[----:B------:R-:W-:Y:S01]  /*c700*/  FMUL.FTZ R7, R0, R131 ;  /* 0x0000008300077220 */ /* 0x000fe20000410000 */
[----:B------:R-:W-:Y:S01]  /*c710*/  FMUL.FTZ R8, R2, R124 ;  /* 0x0000007c02087220 */ /* 0x000fe20000410000 */
[----:B------:R-:W-:Y:S01]  /*c720*/  LDSM.16.MT88.4 R128, [R176+0x14800] ;  /* 0x01480000b080783b */ /* 0x000fe20000004200 */
[C---:B------:R-:W-:Y:S01]  /*c730*/  FMUL.FTZ R10, R0.reuse, R126 ;  /* 0x0000007e000a7220 */ /* 0x040fe20000410000 */
[C---:B------:R-:W-:Y:S01]  /*c740*/  FMUL.FTZ R11, R0.reuse, R127 ;  /* 0x0000007f000b7220 */ /* 0x040fe20000410000 */
[C---:B------:R-:W-:Y:S01]  /*c750*/  FMUL.FTZ R18, R0.reuse, R118 ;  /* 0x0000007600127220 */ /* 0x040fe20000410000 */
[----:B------:R-:W-:Y:S01]  /*c760*/  FMUL.FTZ R19, R0, R119 ;  /* 0x0000007700137220 */ /* 0x000fe20000410000 */
[C---:B------:R-:W-:Y:S01]  /*c770*/  HMMA.16816.F32 R4, R136.reuse, R12, R4 ;  /* 0x0000000c8804723c */ /* 0x040fe20000001804 */
[----:B------:R-:W-:Y:S02]  /*c780*/  MUFU.EX2 R172, R172 ;  /* 0x000000ac00ac7308 */ /* 0x000fe40000000800 */
[----:B------:R-:W-:Y:S02]  /*c790*/  LDSM.16.MT88.4 R116, [R176+0x12800] ;  /* 0x01280000b074783b */ /* 0x000fe40000004200 */
[C---:B------:R-:W-:Y:S01]  /*c7a0*/  FMUL.FTZ R12, R2.reuse, R120 ;  /* 0x00000078020c7220 */ /* 0x040fe20000410000 */
[----:B------:R-:W-:Y:S01]  /*c7b0*/  FMUL.FTZ R13, R2, R121 ;  /* 0x00000079020d7220 */ /* 0x000fe20000410000 */
[C---:B------:R-:W-:Y:S01]  /*c7c0*/  FMUL.FTZ R26, R0.reuse, R110 ;  /* 0x0000006e001a7220 */ /* 0x040fe20000410000 */
[C---:B------:R-:W-:Y:S03]  /*c7d0*/  HMMA.16816.F32 R8, R136.reuse, R14, R8 ;  /* 0x0000000e8808723c */ /* 0x040fe60000001808 */
[----:B------:R-:W1:Y:S01]  /*c7e0*/  MUFU.EX2 R175, R175 ;  /* 0x000000af00af7308 */ /* 0x000e620000000800 */
[C---:B------:R-:W-:Y:S01]  /*c7f0*/  FMUL.FTZ R14, R0.reuse, R122 ;  /* 0x0000007a000e7220 */ /* 0x040fe20000410000 */
[C---:B------:R-:W-:Y:S01]  /*c800*/  FMUL.FTZ R15, R0.reuse, R123 ;  /* 0x0000007b000f7220 */ /* 0x040fe20000410000 */
[----:B------:R-:W-:Y:S01]  /*c810*/  LDSM.16.MT88.4 R124, [R177+0x14800] ;  /* 0x01480000b17c783b */ /* 0x000fe20000004200 */
[----:B------:R-:W-:Y:S01]  /*c820*/  FMUL.FTZ R27, R0, R111 ;  /* 0x0000006f001b7220 */ /* 0x000fe20000410000 */
[----:B------:R-:W-:Y:S01]  /*c830*/  FMUL.FTZ R33, R2, R101 ;  /* 0x0000006502217220 */ /* 0x000fe20000410000 */
[C---:B------:R-:W-:Y:S01]  /*c840*/  FMUL.FTZ R34, R0.reuse, R102 ;  /* 0x0000006600227220 */ /* 0x040fe20000410000 */
[----:B------:R-:W-:Y:S01]  /*c850*/  FMUL.FTZ R35, R0, R103 ;  /* 0x0000006700237220 */ /* 0x000fe20000410000 */
[C---:B------:R-:W-:Y:S01]  /*c860*/  FMUL.FTZ R36, R2.reuse, R36 ;  /* 0x0000002402247220 */ /* 0x040fe20000410000 */
[C---:B------:R-:W-:Y:S01]  /*c870*/  HMMA.16816.F32 R12, R136.reuse, R20, R12 ;  /* 0x00000014880c723c */ /* 0x040fe2000000180c */
[----:B------:R-:W-:Y:S01]  /*c880*/  MUFU.EX2 R174, R174 ;  /* 0x000000ae00ae7308 */ /* 0x000fe20000000800 */
[----:B------:R-:W4:Y:S01]  /*c890*/  LDSM.16.MT88.4 R120, [R164] ;  /* 0x00000000a478783b */ /* 0x000f220000004200 */
[C---:B------:R-:W-:Y:S01]  /*c8a0*/  FMUL.FTZ R20, R2.reuse, R112 ;  /* 0x0000007002147220 */ /* 0x040fe20000410000 */
[C---:B------:R-:W-:Y:S01]  /*c8b0*/  FMUL.FTZ R21, R2.reuse, R113 ;  /* 0x0000007102157220 */ /* 0x040fe20000410000 */
[----:B------:R-:W-:Y:S01]  /*c8c0*/  FMUL.FTZ R37, R2, R37 ;  /* 0x0000002502257220 */ /* 0x000fe20000410000 */
[C---:B------:R-:W-:Y:S01]  /*c8d0*/  FMUL.FTZ R38, R0.reuse, R38 ;  /* 0x0000002600267220 */ /* 0x040fe20000410000 */
[C---:B------:R-:W-:Y:S01]  /*c8e0*/  FMUL.FTZ R39, R0.reuse, R39 ;  /* 0x0000002700277220 */ /* 0x040fe20000410000 */
[C---:B------:R-:W-:Y:S03]  /*c8f0*/  HMMA.16816.F32 R16, R136.reuse, R22, R16 ;  /* 0x000000168810723c */ /* 0x040fe60000001810 */
[----:B------:R-:W5:Y:S01]  /*c900*/  MUFU.EX2 R215, R215 ;  /* 0x000000d700d77308 */ /* 0x000f620000000800 */
[----:B------:R-:W-:Y:S01]  /*c910*/  LDSM.16.MT88.4 R100, [R135+0x2000] ;  /* 0x002000008764783b */ /* 0x000fe20000004200 */
[C---:B------:R-:W-:Y:S01]  /*c920*/  FMUL.FTZ R22, R0.reuse, R114 ;  /* 0x0000007200167220 */ /* 0x040fe20000410000 */
[----:B------:R-:W-:Y:S01]  /*c930*/  FMUL.FTZ R23, R0, R115 ;  /* 0x0000007300177220 */ /* 0x000fe20000410000 */
[C---:B------:R-:W-:Y:S01]  /*c940*/  FMUL.FTZ R40, R2.reuse, R40 ;  /* 0x0000002802287220 */ /* 0x040fe20000410000 */
[----:B------:R-:W-:Y:S01]  /*c950*/  FMUL.FTZ R41, R2, R41 ;  /* 0x0000002902297220 */ /* 0x000fe20000410000 */
[C---:B------:R-:W-:Y:S01]  /*c960*/  FMUL.FTZ R42, R0.reuse, R42 ;  /* 0x0000002a002a7220 */ /* 0x040fe20000410000 */
[----:B------:R-:W-:Y:S01]  /*c970*/  FMUL.FTZ R43, R0, R43 ;  /* 0x0000002b002b7220 */ /* 0x000fe20000410000 */
[C---:B------:R-:W-:Y:S01]  /*c980*/  FMUL.FTZ R44, R2.reuse, R44 ;  /* 0x0000002c022c7220 */ /* 0x040fe20000410000 */
[----:B------:R-:W1:Y:S01]  /*c990*/  LDSM.16.MT88.4 R112, [R177+0x14000] ;  /* 0x01400000b170783b */ /* 0x000e620000004200 */
[C---:B--2---:R-:W-:Y:S01]  /*c9a0*/  HMMA.16816.F32 R20, R136.reuse, R28, R20 ;  /* 0x0000001c8814723c */ /* 0x044fe20000001814 */
[----:B------:R-:W-:Y:S02]  /*c9b0*/  MUFU.EX2 R208, R208 ;  /* 0x000000d000d07308 */ /* 0x000fe40000000800 */
[C---:B------:R-:W-:Y:S01]  /*c9c0*/  FMUL.FTZ R28, R2.reuse, R104 ;  /* 0x00000068021c7220 */ /* 0x040fe20000410000 */
[C---:B------:R-:W-:Y:S01]  /*c9d0*/  FMUL.FTZ R29, R2.reuse, R105 ;  /* 0x00000069021d7220 */ /* 0x040fe20000410000 */
[----:B------:R-:W-:Y:S01]  /*c9e0*/  FMUL.FTZ R45, R2, R45 ;  /* 0x0000002d022d7220 */ /* 0x000fe20000410000 */
[C---:B------:R-:W-:Y:S01]  /*c9f0*/  FMUL.FTZ R46, R0.reuse, R46 ;  /* 0x0000002e002e7220 */ /* 0x040fe20000410000 */
[----:B------:R-:W-:Y:S01]  /*ca00*/  LDSM.16.MT88.4 R108, [R164+0x2000] ;  /* 0x00200000a46c783b */ /* 0x000fe20000004200 */
[C---:B------:R-:W-:Y:S03]  /*ca10*/  HMMA.16816.F32 R24, R136.reuse, R30, R24 ;  /* 0x0000001e8818723c */ /* 0x040fe60000001818 */
[----:B------:R-:W2:Y:S01]  /*ca20*/  MUFU.EX2 R217, R217 ;  /* 0x000000d900d97308 */ /* 0x000ea20000000800 */
[C---:B------:R-:W-:Y:S01]  /*ca30*/  FMUL.FTZ R30, R0.reuse, R106 ;  /* 0x0000006a001e7220 */ /* 0x040fe20000410000 */
[C---:B------:R-:W-:Y:S01]  /*ca40*/  FMUL.FTZ R31, R0.reuse, R107 ;  /* 0x0000006b001f7220 */ /* 0x040fe20000410000 */
[----:B------:R-:W-:Y:S01]  /*ca50*/  FMUL.FTZ R47, R0, R47 ;  /* 0x0000002f002f7220 */ /* 0x000fe20000410000 */
[C---:B------:R-:W-:Y:S01]  /*ca60*/  FMUL.FTZ R48, R2.reuse, R48 ;  /* 0x0000003002307220 */ /* 0x040fe20000410000 */
[----:B------:R-:W5:Y:S01]  /*ca70*/  LDSM.16.MT88.4 R104, [R176+0x14000] ;  /* 0x01400000b068783b */ /* 0x000f620000004200 */
[----:B------:R-:W-:Y:S01]  /*ca80*/  FMUL.FTZ R49, R2, R49 ;  /* 0x0000003102317220 */ /* 0x000fe20000410000 */
[C---:B------:R-:W-:Y:S01]  /*ca90*/  FMUL.FTZ R50, R0.reuse, R50 ;  /* 0x0000003200327220 */ /* 0x040fe20000410000 */
[----:B------:R-:W-:Y:S01]  /*caa0*/  FMUL.FTZ R51, R0, R51 ;  /* 0x0000003300337220 */ /* 0x000fe20000410000 */
[C---:B------:R-:W-:Y:S01]  /*cab0*/  FMUL.FTZ R52, R2.reuse, R52 ;  /* 0x0000003402347220 */ /* 0x040fe20000410000 */
[----:B------:R-:W-:Y:S01]  /*cac0*/  FMUL.FTZ R53, R2, R53 ;  /* 0x0000003502357220 */ /* 0x000fe20000410000 */
[C---:B------:R-:W-:Y:S01]  /*cad0*/  FMUL.FTZ R54, R0.reuse, R54 ;  /* 0x0000003600367220 */ /* 0x040fe20000410000 */
[----:B------:R-:W-:Y:S01]  /*cae0*/  FMUL.FTZ R55, R0, R55 ;  /* 0x0000003700377220 */ /* 0x000fe20000410000 */
[C---:B----4-:R-:W-:Y:S01]  /*caf0*/  HMMA.16816.F32 R28, R136.reuse, R120, R28 ;  /* 0x00000078881c723c */ /* 0x050fe2000000181c */
[----:B---3--:R-:W-:Y:S01]  /*cb00*/  LDSM.16.MT88.4 R140, [R164+0x1800] ;  /* 0x00180000a48c783b */ /* 0x008fe20000004200 */
[----:B------:R-:W-:Y:S01]  /*cb10*/  MUFU.EX2 R210, R210 ;  /* 0x000000d200d27308 */ /* 0x000fe20000000800 */
[C---:B------:R-:W-:Y:S01]  /*cb20*/  FMUL.FTZ R56, R2.reuse, R56 ;  /* 0x0000003802387220 */ /* 0x040fe20000410000 */
[----:B------:R-:W-:Y:S01]  /*cb30*/  FMUL.FTZ R57, R2, R57 ;  /* 0x0000003902397220 */ /* 0x000fe20000410000 */
[C---:B------:R-:W-:Y:S01]  /*cb40*/  FMUL.FTZ R58, R0.reuse, R58 ;  /* 0x0000003a003a7220 */ /* 0x040fe20000410000 */
[----:B------:R-:W-:Y:S01]  /*cb50*/  FMUL.FTZ R59, R0, R59 ;  /* 0x0000003b003b7220 */ /* 0x000fe20000410000 */
[C---:B------:R-:W-:Y:S01]  /*cb60*/  FMUL.FTZ R60, R2.reuse, R60 ;  /* 0x0000003c023c7220 */ /* 0x040fe20000410000 */
[C---:B------:R-:W-:Y:S01]  /*cb70*/  HMMA.16816.F32 R32, R136.reuse, R122, R32 ;  /* 0x0000007a8820723c */ /* 0x040fe20000001820 */
[----:B------:R-:W-:Y:S03]  /*cb80*/  LDSM.16.MT88.4 R120, [R164+0x800] ;  /* 0x00080000a478783b */ /* 0x000fe60000004200 */
[----:B------:R-:W3:Y:S01]  /*cb90*/  MUFU.EX2 R219, R219 ;  /* 0x000000db00db7308 */ /* 0x000ee20000000800 */
[----:B------:R-:W-:Y:S01]  /*cba0*/  FMUL.FTZ R61, R2, R61 ;  /* 0x0000003d023d7220 */ /* 0x000fe20000410000 */
[C---:B------:R-:W-:Y:S01]  /*cbb0*/  FMUL.FTZ R62, R0.reuse, R62 ;  /* 0x0000003e003e7220 */ /* 0x040fe20000410000 */
[----:B------:R-:W-:Y:S01]  /*cbc0*/  FMUL.FTZ R63, R0, R63 ;  /* 0x0000003f003f7220 */ /* 0x000fe20000410000 */
[C---:B------:R-:W-:Y:S01]  /*cbd0*/  FMUL.FTZ R64, R2.reuse, R64 ;  /* 0x0000004002407220 */ /* 0x040fe20000410000 */
[----:B------:R-:W-:Y:S01]  /*cbe0*/  FMUL.FTZ R65, R2, R65 ;  /* 0x0000004102417220 */ /* 0x000fe20000410000 */
[C---:B-1----:R-:W-:Y:S04]  /*cbf0*/  HMMA.16816.F32 R36, R136.reuse, R112, R36 ;  /* 0x000000708824723c */ /* 0x042fe80000001824 */
        /* <DEDUP_REMOVED lines=8> */
[----:B------:R-:W1:Y:S01]  /*cc80*/  MUFU.EX2 R233, R233 ;  /* 0x000000e900e97308 */ /* 0x000e620000000800 */
[----:B------:R-:W-:Y:S01]  /*cc90*/  FMUL.FTZ R71, R0, R71 ;  /* 0x0000004700477220 */ /* 0x000fe20000410000 */
[C---:B------:R-:W-:Y:S01]  /*cca0*/  FMUL.FTZ R72, R2.reuse, R72 ;  /* 0x0000004802487220 */ /* 0x040fe20000410000 */
[----:B------:R-:W-:Y:S01]  /*ccb0*/  FMUL.FTZ R73, R2, R73 ;  /* 0x0000004902497220 */ /* 0x000fe20000410000 */
[C---:B------:R-:W-:Y:S01]  /*ccc0*/  FMUL.FTZ R74, R0.reuse, R74 ;  /* 0x0000004a004a7220 */ /* 0x040fe20000410000 */
[----:B------:R-:W-:Y:S01]  /*ccd0*/  FMUL.FTZ R75, R0, R75 ;  /* 0x0000004b004b7220 */ /* 0x000fe20000410000 */
[C---:B-----5:R-:W-:Y:S04]  /*cce0*/  HMMA.16816.F32 R44, R136.reuse, R104, R44 ;  /* 0x00000068882c723c */ /* 0x060fe8000000182c */
[----:B------:R-:W-:Y:S01]  /*ccf0*/  MUFU.EX2 R214, R214 ;  /* 0x000000d600d67308 */ /* 0x000fe20000000800 */
[C---:B------:R-:W-:Y:S01]  /*cd00*/  FMUL.FTZ R76, R2.reuse, R76 ;  /* 0x0000004c024c7220 */ /* 0x040fe20000410000 */
[----:B------:R-:W-:Y:S01]  /*cd10*/  FMUL.FTZ R77, R2, R77 ;  /* 0x0000004d024d7220 */ /* 0x000fe20000410000 */
[C---:B------:R-:W-:Y:S01]  /*cd20*/  FMUL.FTZ R78, R0.reuse, R78 ;  /* 0x0000004e004e7220 */ /* 0x040fe20000410000 */
[----:B------:R-:W-:Y:S01]  /*cd30*/  FMUL.FTZ R79, R0, R79 ;  /* 0x0000004f004f7220 */ /* 0x000fe20000410000 */
[C---:B------:R-:W-:Y:S01]  /*cd40*/  FMUL.FTZ R80, R2.reuse, R80 ;  /* 0x0000005002507220 */ /* 0x040fe20000410000 */
[C---:B------:R-:W-:Y:S01]  /*cd50*/  HMMA.16816.F32 R48, R136.reuse, R106, R48 ;  /* 0x0000006a8830723c */ /* 0x040fe20000001830 */
[----:B------:R-:W4:Y:S03]  /*cd60*/  LDSM.16.MT88.4 R104, [R177+0x16000] ;  /* 0x01600000b168783b */ /* 0x000f260000004200 */
[----:B------:R-:W5:Y:S01]  /*cd70*/  MUFU.EX2 R229, R229 ;  /* 0x000000e500e57308 */ /* 0x000f620000000800 */
        /* <DEDUP_REMOVED lines=26> */
[----:B------:R-:W-:Y:S01]  /*cf20*/  FFMA.FTZ R173, R2, R203, R173 ;  /* 0x000000cb02ad7223 */ /* 0x000fe200000100ad */
[C---:B------:R-:W-:Y:S01]  /*cf30*/  HMMA.16816.F32 R64, R136.reuse, R110, R64 ;  /* 0x0000006e8840723c */ /* 0x040fe20000001840 */
[----:B------:R-:W1:Y:S03]  /*cf40*/  LDSM.16.MT88.4 R108, [R135+0x4000] ;  /* 0x00400000876c783b */ /* 0x000e660000004200 */
[----:B------:R-:W5:Y:S01]  /*cf50*/  MUFU.EX2 R221, R221 ;  /* 0x000000dd00dd7308 */ /* 0x000f620000000800 */
[----:B------:R-:W-:Y:S01]  /*cf60*/  MOV R2, R3 ;  /* 0x0000000300027202 */ /* 0x000fe20000000f00 */
[----:B------:R-:W-:Y:S01]  /*cf70*/  FFMA.FTZ R169, R0, R201, R169 ;  /* 0x000000c900a97223 */ /* 0x000fe200000100a9 */
[----:B------:R-:W-:Y:S03]  /*cf80*/  FADD.FTZ R173, R171, R173 ;  /* 0x000000adabad7221 */ /* 0x000fe60000010000 */
[----:B------:R-:W-:Y:S01]  /*cf90*/  FADD.FTZ R166, R166, R169 ;  /* 0x000000a9a6a67221 */ /* 0x000fe20000010000 */
[C---:B----4-:R-:W-:Y:S03]  /*cfa0*/  HMMA.16816.F32 R68, R136.reuse, R104, R68 ;  /* 0x000000688844723c */ /* 0x050fe60000001844 */
[----:B------:R-:W-:Y:S01]  /*cfb0*/  MUFU.EX2 R213, R213 ;  /* 0x000000d500d57308 */ /* 0x000fe20000000800 */
[----:B------:R-:W-:Y:S01]  /*cfc0*/  FADD.FTZ R168, R168, R173 ;  /* 0x000000ada8a87221 */ /* 0x000fe20000010000 */
[----:B------:R-:W-:Y:S03]  /*cfd0*/  FADD.FTZ R165, R165, R166 ;  /* 0x000000a6a5a57221 */ /* 0x000fe60000010000 */
[----:B------:R-:W-:Y:S01]  /*cfe0*/  FADD.FTZ R167, R167, R168 ;  /* 0x000000a8a7a77221 */ /* 0x000fe20000010000 */
[C---:B------:R-:W-:Y:S01]  /*cff0*/  HMMA.16816.F32 R72, R136.reuse, R106, R72 ;  /* 0x0000006a8848723c */ /* 0x040fe20000001848 */
[----:B------:R-:W4:Y:S03]  /*d000*/  LDSM.16.MT88.4 R104, [R164+0x4000] ;  /* 0x00400000a468783b */ /* 0x000f260000004200 */
[----:B------:R-:W5:Y:S01]  /*d010*/  MUFU.EX2 R220, R220 ;  /* 0x000000dc00dc7308 */ /* 0x000f620000000800 */
[----:B------:R-:W-:Y:S03]  /*d020*/  FADD.FTZ R165, R170, R165 ;  /* 0x000000a5aaa57221 */ /* 0x000fe60000010000 */
[C---:B--2---:R-:W-:Y:S06]  /*d030*/  HMMA.16816.F32 R76, R136.reuse, R100, R76 ;  /* 0x00000064884c723c */ /* 0x044fec000000184c */
[----:B------:R-:W-:Y:S01]  /*d040*/  MUFU.EX2 R209, R209 ;  /* 0x000000d100d17308 */ /* 0x000fe20000000800 */
[----:B------:R-:W-:Y:S01]  /*d050*/  F2FP.F16.F32.PACK_AB R100, R175, R172 ;  /* 0x000000acaf64723e */ /* 0x000fe200000000ff */
[----:B------:R-:W-:Y:S01]  /*d060*/  FADD.FTZ R172, R172, R167 ;  /* 0x000000a7acac7221 */ /* 0x000fe20000010000 */
[----:B------:R-:W-:Y:S01]  /*d070*/  F2FP.F16.F32.PACK_AB R101, R215, R174 ;  /* 0x000000aed765723e */ /* 0x000fe200000000ff */
[----:B------:R-:W-:Y:S01]  /*d080*/  FADD.FTZ R174, R174, R165 ;  /* 0x000000a5aeae7221 */ /* 0x000fe20000010000 */
[C---:B------:R-:W-:Y:S05]  /*d090*/  HMMA.16816.F32 R80, R136.reuse, R102, R80 ;  /* 0x000000668850723c */ /* 0x040fea0000001850 */
[----:B------:R-:W2:Y:S01]  /*d0a0*/  MUFU.EX2 R222, R222 ;  /* 0x000000de00de7308 */ /* 0x000ea20000000800 */
[----:B------:R-:W-:Y:S01]  /*d0b0*/  F2FP.F16.F32.PACK_AB R102, R217, R208 ;  /* 0x000000d0d966723e */ /* 0x000fe200000000ff */
[----:B------:R-:W-:Y:S01]  /*d0c0*/  FADD.FTZ R175, R175, R172 ;  /* 0x000000acafaf7221 */ /* 0x000fe20000010000 */
[----:B---3--:R-:W-:Y:S01]  /*d0d0*/  F2FP.F16.F32.PACK_AB R103, R219, R210 ;  /* 0x000000d2db67723e */ /* 0x008fe200000000ff */
[----:B------:R-:W-:Y:S01]  /*d0e0*/  FADD.FTZ R215, R215, R174 ;  /* 0x000000aed7d77221 */ /* 0x000fe20000010000 */
[C---:B-1----:R-:W-:Y:S05]  /*d0f0*/  HMMA.16816.F32 R84, R136.reuse, R108, R84 ;  /* 0x0000006c8854723c */ /* 0x042fea0000001854 */
[----:B------:R-:W1:Y:S01]  /*d100*/  MUFU.EX2 R206, R206 ;  /* 0x000000ce00ce7308 */ /* 0x000e620000000800 */
[----:B------:R-:W-:Y:S01]  /*d110*/  FADD.FTZ R208, R208, R175 ;  /* 0x000000afd0d07221 */ /* 0x000fe20000010000 */
[----:B------:R-:W-:Y:S03]  /*d120*/  FADD.FTZ R210, R210, R215 ;  /* 0x000000d7d2d27221 */ /* 0x000fe60000010000 */
[----:B------:R-:W-:Y:S01]  /*d130*/  FADD.FTZ R217, R217, R208 ;  /* 0x000000d0d9d97221 */ /* 0x000fe20000010000 */
[C---:B------:R-:W-:Y:S01]  /*d140*/  HMMA.16816.F32 R88, R136.reuse, R110, R88 ;  /* 0x0000006e8858723c */ /* 0x040fe20000001858 */
[----:B------:R-:W3:Y:S03]  /*d150*/  LDSM.16.MT88.4 R108, [R135+0x800] ;  /* 0x00080000876c783b */ /* 0x000ee60000004200 */
[----:B------:R-:W-:Y:S01]  /*d160*/  MUFU.EX2 R134, R134 ;  /* 0x0000008600867308 */ /* 0x000fe20000000800 */
[----:B------:R-:W-:Y:S03]  /*d170*/  FADD.FTZ R219, R219, R210 ;  /* 0x000000d2dbdb7221 */ /* 0x000fe60000010000 */
[C---:B----4-:R-:W-:Y:S06]  /*d180*/  HMMA.16816.F32 R92, R136.reuse, R104, R92 ;  /* 0x00000068885c723c */ /* 0x050fec000000185c */
[----:B------:R-:W4:Y:S02]  /*d190*/  MUFU.EX2 R133, R133 ;  /* 0x0000008500857308 */ /* 0x000f240000000800 */
[----:B------:R-:W-:Y:S01]  /*d1a0*/  HMMA.16816.F32 R96, R136, R106, R96 ;  /* 0x0000006a8860723c */ /* 0x000fe20000001860 */
[----:B------:R-:W5:Y:S07]  /*d1b0*/  LDSM.16.MT88.4 R104, [R135+0x2800] ;  /* 0x002800008768783b */ /* 0x000f6e0000004200 */
[C---:B------:R-:W-:Y:S01]  /*d1c0*/  HMMA.16816.F32 R4, R100.reuse, R112, R4 ;  /* 0x000000706404723c */ /* 0x040fe20000001804 */
[----:B------:R-:W2:Y:S07]  /*d1d0*/  LDSM.16.MT88.4 R136, [R164+0x2800] ;  /* 0x00280000a488783b */ /* 0x000eae0000004200 */
        /* <DEDUP_REMOVED lines=19> */
[----:B------:R-:W5:Y:S07]  /*d310*/  LDSM.16.MT88.4 R104, [R135+0x4800] ;  /* 0x004800008768783b */ /* 0x000f6e0000004200 */
[C---:B--2---:R-:W-:Y:S08]  /*d320*/  HMMA.16816.F32 R60, R100.reuse, R136, R60 ;  /* 0x00000088643c723c */ /* 0x044ff0000000183c */
[C---:B------:R-:W-:Y:S01]  /*d330*/  HMMA.16816.F32 R64, R100.reuse, R138, R64 ;  /* 0x0000008a6440723c */ /* 0x040fe20000001840 */
[----:B------:R-:W-:Y:S07]  /*d340*/  LDSM.16.MT88.4 R136, [R164+0x3000] ;  /* 0x00300000a488783b */ /* 0x000fee0000004200 */
[C---:B-1----:R-:W-:Y:S08]  /*d350*/  HMMA.16816.F32 R68, R100.reuse, R112, R68 ;  /* 0x000000706444723c */ /* 0x042ff00000001844 */
[C---:B------:R-:W-:Y:S01]  /*d360*/  HMMA.16816.F32 R72, R100.reuse, R114, R72 ;  /* 0x000000726448723c */ /* 0x040fe20000001848 */
[----:B------:R-:W-:Y:S07]  /*d370*/  LDSM.16.MT88.4 R112, [R176+0x13000] ;  /* 0x01300000b070783b */ /* 0x000fee0000004200 */
[C---:B---3--:R-:W-:Y:S08]  /*d380*/  HMMA.16816.F32 R76, R100.reuse, R108, R76 ;  /* 0x0000006c644c723c */ /* 0x048ff0000000184c */
[C---:B------:R-:W-:Y:S01]  /*d390*/  HMMA.16816.F32 R80, R100.reuse, R110, R80 ;  /* 0x0000006e6450723c */ /* 0x040fe20000001850 */
[----:B------:R-:W1:Y:S07]  /*d3a0*/  LDSM.16.MT88.4 R108, [R177+0x13000] ;  /* 0x01300000b16c783b */ /* 0x000e6e0000004200 */
[C---:B-----5:R-:W-:Y:S08]  /*d3b0*/  HMMA.16816.F32 R84, R100.reuse, R104, R84 ;  /* 0x000000686454723c */ /* 0x060ff00000001854 */
        /* <DEDUP_REMOVED lines=17> */
[----:B------:R-:W-:Y:S04]  /*d4d0*/  FADD.FTZ R218, R221, R218 ;  /* 0x000000daddda7221 */ /* 0x000fe80000010000 */
[C---:B------:R-:W-:Y:S01]  /*d4e0*/  HMMA.16816.F32 R8, R100.reuse, R110, R8 ;  /* 0x0000006e6408723c */ /* 0x040fe20000001808 */
[----:B------:R-:W1:Y:S07]  /*d4f0*/  LDSM.16.MT88.4 R108, [R177+0x17000] ;  /* 0x01700000b16c783b */ /* 0x000e6e0000004200 */
[C---:B------:R-:W-:Y:S08]  /*d500*/  HMMA.16816.F32 R12, R100.reuse, R112, R12 ;  /* 0x00000070640c723c */ /* 0x040ff0000000180c */
[C---:B------:R-:W-:Y:S01]  /*d510*/  HMMA.16816.F32 R16, R100.reuse, R114, R16 ;  /* 0x000000726410723c */ /* 0x040fe20000001810 */
[----:B------:R-:W-:Y:S07]  /*d520*/  LDSM.16.MT88.4 R112, [R135+0x5000] ;  /* 0x005000008770783b */ /* 0x000fee0000004200 */
        /* <DEDUP_REMOVED lines=13> */
[C---:B------:R-:W-:Y:S03]  /*d600*/  HMMA.16816.F32 R60, R100.reuse, R136, R60 ;  /* 0x00000088643c723c */ /* 0x040fe6000000183c */
[----:B------:R-:W-:Y:S02]  /*d610*/  F2FP.F16.F32.PACK_AB R136, R220, R213 ;  /* 0x000000d5dc88723e */ /* 0x000fe400000000ff */
[C---:B------:R-:W-:Y:S01]  /*d620*/  F2FP.F16.F32.PACK_AB R137, R222.reuse, R209 ;  /* 0x000000d1de89723e */ /* 0x040fe200000000ff */
[----:B------:R-:W-:Y:S02]  /*d630*/  FADD.FTZ R209, R209, R218 ;  /* 0x000000dad1d17221 */ /* 0x000fe40000010000 */
[C---:B------:R-:W-:Y:S03]  /*d640*/  HMMA.16816.F32 R64, R100.reuse, R138, R64 ;  /* 0x0000008a6440723c */ /* 0x040fe60000001840 */
[----:B------:R-:W-:Y:S01]  /*d650*/  F2FP.F16.F32.PACK_AB R138, R205, R206 ;  /* 0x000000cecd8a723e */ /* 0x000fe200000000ff */
[----:B------:R-:W-:Y:S01]  /*d660*/  FADD.FTZ R209, R222, R209 ;  /* 0x000000d1ded17221 */ /* 0x000fe20000010000 */
[C---:B----4-:R-:W-:Y:S03]  /*d670*/  F2FP.F16.F32.PACK_AB R139, R133.reuse, R134 ;  /* 0x00000086858b723e */ /* 0x050fe600000000ff */
[C---:B-1----:R-:W-:Y:S03]  /*d680*/  HMMA.16816.F32 R68, R100.reuse, R108, R68 ;  /* 0x0000006c6444723c */ /* 0x042fe60000001844 */
[----:B------:R-:W-:Y:S04]  /*d690*/  FADD.FTZ R134, R134, R209 ;  /* 0x000000d186867221 */ /* 0x000fe80000010000 */
[----:B------:R-:W-:Y:S01]  /*d6a0*/  FADD.FTZ R201, R133, R134 ;  /* 0x0000008685c97221 */ /* 0x000fe20000010000 */
        /* <DEDUP_REMOVED lines=31> */
[----:B------:R-:W-:Y:S01]  /*d8a0*/  FADD.FTZ R5, R213, R0 ;  /* 0x00000000d5057221 */ /* 0x000fe20000010000 */
[----:B------:R-:W-:Y:S03]  /*d8b0*/  MOV R0, R132 ;  /* 0x0000008400007202 */ /* 0x000fe60000000f00 */
[----:B------:R-:W-:Y:S01]  /*d8c0*/  FADD.FTZ R5, R220, R5 ;  /* 0x00000005dc057221 */ /* 0x000fe20000010000 */
[C---:B------:R-:W-:Y:S03]  /*d8d0*/  HMMA.16816.F32 R80, R136.reuse, R6, R80 ;  /* 0x000000068850723c */ /* 0x040fe60000001850 */
[----:B------:R-:W-:Y:S04]  /*d8e0*/  FADD.FTZ R206, R206, R5 ;  /* 0x00000005cece7221 */ /* 0x000fe80000010000 */
[----:B------:R-:W-:Y:S01]  /*d8f0*/  FADD.FTZ R203, R205, R206 ;  /* 0x000000cecdcb7221 */ /* 0x000fe20000010000 */
[C---:B---3--:R-:W-:Y:S08]  /*d900*/  HMMA.16816.F32 R84, R136.reuse, R8, R84 ;  /* 0x000000088854723c */ /* 0x048ff00000001854 */
[C---:B------:R-:W-:Y:S08]  /*d910*/  HMMA.16816.F32 R88, R136.reuse, R10, R88 ;  /* 0x0000000a8858723c */ /* 0x040ff00000001858 */
[C---:B-1----:R-:W-:Y:S08]  /*d920*/  HMMA.16816.F32 R92, R136.reuse, R12, R92 ;  /* 0x0000000c885c723c */ /* 0x042ff0000000185c */
[----:B------:R-:W-:Y:S01]  /*d930*/  HMMA.16816.F32 R96, R136, R14, R96 ;  /* 0x0000000e8860723c */ /* 0x000fe20000001860 */
[----:B------:R-:W-:Y:S08]  /*d940*/  @!UPT UIADD3 URZ, UPT, UPT, URZ, URZ, URZ ;  /* 0x000000fffffff290 */ /* 0x000ff0000fffe0ff */
[----:B------:R-:W-:Y:S11]  /*d950*/  @P0 BRA `(.L_x_355) ;  /* 0xffffffd000b40947 */ /* 0x000ff6000383ffff */
.L_x_354:
[----:B------:R-:W1:Y:S01]  /*d960*/  SHFL.BFLY PT, R12, R203, 0x2, 0x1f ;  /* 0x0c401f00cb0c7f89 */ /* 0x000e6200000e0000 */
[----:B------:R-:W2:Y:S01]  /*d970*/  S2UR UR4, SR_CgaCtaId ;  /* 0x00000000000479c3 */ /* 0x000ea20000008800 */
[----:B------:R-:W-:Y:S02]  /*d980*/  UMOV UR5, 0x400 ;  /* 0x0000040000057882 */ /* 0x000fe40000000000 */
[----:B------:R-:W3:Y:S01]  /*d990*/  SHFL.BFLY PT, R0, R201, 0x2, 0x1f ;  /* 0x0c401f00c9007f89 */ /* 0x000ee200000e0000 */
[----:B------:R-:W4:Y:S04]  /*d9a0*/  S2R R4, SR_TID.X ;  /* 0x0000000000047919 */ /* 0x000f280000002100 */
[----:B------:R-:W5:Y:S01]  /*d9b0*/  LDC R25, c[0x0][0x434] ;  /* 0x00010d00ff197b82 */ /* 0x000f620000000800 */
[----:B------:R-:W5:Y:S07]  /*d9c0*/  S2R R16, SR_CTAID.Y ;  /* 0x0000000000107919 */ /* 0x000f6e0000002600 */
[----:B------:R-:W5:Y:S01]  /*d9d0*/  LDC.U8 R18, c[0x0][0x548] ;  /* 0x00015200ff127b82 */ /* 0x000f620000000000 */
[----:B-1----:R-:W-:Y:S01]  /*d9e0*/  FADD.FTZ R12, R12, R203 ;  /* 0x000000cb0c0c7221 */ /* 0x002fe20000010000 */
[----:B--2---:R-:W-:Y:S01]  /*d9f0*/  ULEA UR4, UR4, UR5, 0x18 ;  /* 0x0000000504047291 */ /* 0x004fe2000f8ec0ff */
[----:B---3--:R-:W-:-:S03]  /*da00*/  FADD.FTZ R11, R0, R201 ;  /* 0x000000c9000b7221 */ /* 0x008fc60000010000 */
[----:B------:R-:W1:Y:S04]  /*da10*/  SHFL.BFLY PT, R7, R12, 0x1, 0x1f ;  /* 0x0c201f000c077f89 */ /* 0x000e6800000e0000 */
[----:B------:R-:W2:Y:S01]  /*da20*/  SHFL.BFLY PT, R6, R11, 0x1, 0x1f ;  /* 0x0c201f000b067f89 */ /* 0x000ea200000e0000 */
[C---:B----4-:R-:W-:Y:S02]  /*da30*/  SHF.L.U32 R9, R4.reuse, 0x4, RZ ;  /* 0x0000000404097819 */ /* 0x050fe400000006ff */
[----:B------:R-:W-:Y:S02]  /*da40*/  SHF.L.U32 R2, R4, 0x1, RZ ;  /* 0x0000000104027819 */ /* 0x000fe400000006ff */
[----:B------:R-:W-:Y:S02]  /*da50*/  LOP3.LUT R9, R9, 0x1c0, RZ, 0xc0, !PT ;  /* 0x000001c009097812 */ /* 0x000fe400078ec0ff */
[----:B------:R-:W-:-:S02]  /*da60*/  LOP3.LUT R5, R2, 0x6, RZ, 0xc0, !PT ;  /* 0x0000000602057812 */ /* 0x000fc400078ec0ff */
[----:B------:R-:W-:Y:S02]  /*da70*/  LOP3.LUT R9, R9, 0x38, R2, 0xf8, !PT ;  /* 0x0000003809097812 */ /* 0x000fe400078ef802 */
[----:B------:R-:W-:Y:S02]  /*da80*/  MOV R2, 0x10 ;  /* 0x0000001000027802 */ /* 0x000fe40000000f00 */
[----:B------:R-:W-:Y:S01]  /*da90*/  LOP3.LUT P0, RZ, R4, 0x4, RZ, 0xc0, !PT ;  /* 0x0000000404ff7812 */ /* 0x000fe2000780c0ff */
[----:B-1----:R-:W-:Y:S01]  /*daa0*/  FADD.FTZ R7, R12, R7 ;  /* 0x000000070c077221 */ /* 0x002fe20000010000 */
[----:B------:R-:W-:Y:S01]  /*dab0*/  SHF.L.U32 R0, R4, 0x5, RZ ;  /* 0x0000000504007819 */ /* 0x000fe200000006ff */
[----:B------:R-:W5:Y:S01]  /*dac0*/  LDC R12, c[0x0][0x434] ;  /* 0x00010d00ff0c7b82 */ /* 0x000f620000000800 */
        /* <DEDUP_REMOVED lines=15> */
[----:B------:R-:W-:Y:S01]  /*dbc0*/  FSETP.NE.FTZ.AND P4, PT, R7, RZ, PT ;  /* 0x000000ff0700720b */ /* 0x000fe20003f95000 */
[----:B------:R-:W3:Y:S01]  /*dbd0*/  LDC.U8 R0, c[0x0][0x549] ;  /* 0x00015240ff007b82 */ /* 0x000ee20000000000 */
        /* <DEDUP_REMOVED lines=29> */
[C---:B------:R-:W-:Y:S01]  /*ddb0*/  FMUL.FTZ R104, R10.reuse, R104 ;  /* 0x000000680a687220 */ /* 0x040fe20000410000 */
[----:B------:R-:W-:Y:S01]  /*ddc0*/  F2FP.F16.F32.PACK_AB R130, R131, R130 ;  /* 0x000000828382723e */ /* 0x000fe200000000ff */
        /* <DEDUP_REMOVED lines=19> */
[----:B------:R-:W-:Y:S01]  /*df00*/  IADD3 R15, PT, PT, R2, R11, RZ ;  /* 0x0000000b020f7210 */ /* 0x000fe20007ffe0ff */
        /* <DEDUP_REMOVED lines=9> */
[----:B------:R-:W-:Y:S01]  /*dfa0*/  STS [R9], R128 ;  /* 0x0000008009007388 */ /* 0x000fe20000000800 */
[----:B------:R-:W-:Y:S01]  /*dfb0*/  F2FP.F16.F32.PACK_AB R110, R111, R110 ;  /* 0x0000006e6f6e723e */ /* 0x000fe200000000ff */
[----:B------:R-:W-:Y:S01]  /*dfc0*/  FMUL.FTZ R48, R10, R48 ;  /* 0x000000300a307220 */ /* 0x000fe20000410000 */
        /* <DEDUP_REMOVED lines=103> */
[C---:B------:R-:W-:Y:S01]  /*e640*/  FMUL.FTZ R96, R10.reuse, R96 ;  /* 0x000000600a607220 */ /* 0x040fe20000410000 */
[----:B------:R-:W-:Y:S01]  /*e650*/  F2FP.F16.F32.PACK_AB R80, R81, R80 ;  /* 0x000000505150723e */ /* 0x000fe200000000ff */
[----:B------:R-:W-:Y:S01]  /*e660*/  STS [R19+0x4000], R56 ;  /* 0x0040003813007388 */ /* 0x000fe20000000800 */
[----:B------:R-:W-:Y:S01]  /*e670*/  F2FP.F16.F32.PACK_AB R82, R83, R82 ;  /* 0x000000525352723e */ /* 0x000fe200000000ff */
[----:B------:R-:W1:Y:S01]  /*e680*/  @!P0 LDC.64 R22, c[0x0][0x400] ;  /* 0x00010000ff168b82 */ /* 0x000e620000000a00 */
[----:B------:R-:W-:Y:S01]  /*e690*/  F2FP.F16.F32.PACK_AB R84, R85, R84 ;  /* 0x000000545554723e */ /* 0x000fe200000000ff */
[----:B------:R-:W-:Y:S01]  /*e6a0*/  STS [R19+0x4400], R58 ;  /* 0x0044003a13007388 */ /* 0x000fe20000000800 */
[----:B------:R-:W-:Y:S01]  /*e6b0*/  F2FP.F16.F32.PACK_AB R86, R87, R86 ;  /* 0x000000565756723e */ /* 0x000fe200000000ff */
[----:B------:R-:W-:Y:S01]  /*e6c0*/  FMUL.FTZ R97, R10, R97 ;  /* 0x000000610a617220 */ /* 0x000fe20000410000 */
[----:B------:R-:W-:Y:S01]  /*e6d0*/  F2FP.F16.F32.PACK_AB R88, R89, R88 ;  /* 0x000000585958723e */ /* 0x000fe200000000ff */
[----:B------:R-:W-:Y:S01]  /*e6e0*/  STS [R17+0x4000], R60 ;  /* 0x0040003c11007388 */ /* 0x000fe20000000800 */
[----:B------:R-:W-:Y:S01]  /*e6f0*/  F2FP.F16.F32.PACK_AB R90, R91, R90 ;  /* 0x0000005a5b5a723e */ /* 0x000fe200000000ff */
[C---:B------:R-:W-:Y:S01]  /*e700*/  FMUL.FTZ R98, R8.reuse, R98 ;  /* 0x0000006208627220 */ /* 0x040fe20000410000 */
[----:B------:R-:W-:Y:S01]  /*e710*/  F2FP.F16.F32.PACK_AB R92, R93, R92 ;  /* 0x0000005c5d5c723e */ /* 0x000fe200000000ff */
[----:B------:R-:W-:Y:S01]  /*e720*/  STS [R17+0x4400], R62 ;  /* 0x0044003e11007388 */ /* 0x000fe20000000800 */
[----:B------:R-:W-:Y:S01]  /*e730*/  F2FP.F16.F32.PACK_AB R94, R95, R94 ;  /* 0x0000005e5f5e723e */ /* 0x000fe200000000ff */
[----:B------:R-:W-:Y:S01]  /*e740*/  FMUL.FTZ R99, R8, R99 ;  /* 0x0000006308637220 */ /* 0x000fe20000410000 */
[----:B------:R-:W-:Y:S01]  /*e750*/  F2FP.F16.F32.PACK_AB R96, R97, R96 ;  /* 0x000000606160723e */ /* 0x000fe200000000ff */
[----:B------:R-:W-:Y:S01]  /*e760*/  STS [R21+0x4000], R64 ;  /* 0x0040004015007388 */ /* 0x000fe20000000800 */
[----:B------:R-:W-:Y:S01]  /*e770*/  @P2 MOV R27, 0x1 ;  /* 0x00000001001b2802 */ /* 0x000fe20000000f00 */
        /* <DEDUP_REMOVED lines=8> */
[----:B------:R-:W-:Y:S04]  /*e800*/  STS [R11+0x8400], R78 ;  /* 0x0084004e0b007388 */ /* 0x000fe80000000800 */
[----:B------:R-:W-:Y:S04]  /*e810*/  STS [R15+0x8000], R80 ;  /* 0x008000500f007388 */ /* 0x000fe80000000800 */
[----:B------:R3:W-:Y:S04]  /*e820*/  STS [R15+0x8400], R82 ;  /* 0x008400520f007388 */ /* 0x0007e80000000800 */
[----:B------:R-:W-:Y:S04]  /*e830*/  STS [R13+0x8000], R84 ;  /* 0x008000540d007388 */ /* 0x000fe80000000800 */
[----:B------:R4:W-:Y:S01]  /*e840*/  STS [R13+0x8400], R86 ;  /* 0x008400560d007388 */ /* 0x0009e20000000800 */
[----:B--2---:R-:W-:-:S03]  /*e850*/  SHF.L.U32 R5, R4, 0x3, RZ ;  /* 0x0000000304057819 */ /* 0x004fc600000006ff */
[----:B------:R-:W-:Y:S01]  /*e860*/  STS [R19+0x8000], R88 ;  /* 0x0080005813007388 */ /* 0x000fe20000000800 */
[----:B------:R-:W-:-:S03]  /*e870*/  LOP3.LUT R9, R5, 0x1f8, RZ, 0xc0, !PT ;  /* 0x000001f805097812 */ /* 0x000fc600078ec0ff */
[----:B------:R2:W-:Y:S01]  /*e880*/  STS [R19+0x8400], R90 ;  /* 0x0084005a13007388 */ /* 0x0005e20000000800 */
[----:B------:R-:W-:Y:S01]  /*e890*/  LOP3.LUT R8, R9, 0x38, R4, 0x78, !PT ;  /* 0x0000003809087812 */ /* 0x000fe200078e7804 */
[----:B------:R-:W1:Y:S03]  /*e8a0*/  S2R R0, SR_CTAID.X ;  /* 0x0000000000007919 */ /* 0x000e660000002500 */
[----:B------:R-:W-:Y:S01]  /*e8b0*/  LOP3.LUT R8, R8, 0x1e00, R5, 0xf8, !PT ;  /* 0x00001e0008087812 */ /* 0x000fe200078ef805 */
[----:B------:R1:W-:Y:S01]  /*e8c0*/  STS [R17+0x8000], R92 ;  /* 0x0080005c11007388 */ /* 0x0003e20000000800 */
[----:B---3--:R-:W3:Y:S03]  /*e8d0*/  @P0 LDC.64 R14, c[0x0][0x408] ;  /* 0x00010200ff0e0b82 */ /* 0x008ee60000000a00 */
[----:B------:R1:W-:Y:S01]  /*e8e0*/  STS [R17+0x8400], R94 ;  /* 0x0084005e11007388 */ /* 0x0003e20000000800 */
[----:B----4-:R-:W4:Y:S04]  /*e8f0*/  S2R R13, SR_CTAID.Z ;  /* 0x00000000000d7919 */ /* 0x010f280000002700 */
[----:B--2---:R-:W2:Y:S01]  /*e900*/  @P2 LDC R19, c[0x0][0x430] ;  /* 0x00010c00ff132b82 */ /* 0x004ea20000000800 */
[----:B------:R-:W-:Y:S05]  /*e910*/  @P2 BRA `(.L_x_358) ;  /* 0x0000000000202947 */ /* 0x000fea0003800000 */
[----:B------:R-:W-:Y:S01]  /*e920*/  ISETP.NE.AND P1, PT, R18, RZ, PT ;  /* 0x000000ff1200720c */ /* 0x000fe20003f25270 */
[----:B------:R-:W5:-:S12]  /*e930*/  LDC R2, c[0x0][0x3e0] ;  /* 0x0000f800ff027b82 */ /* 0x000f580000000800 */
[----:B------:R-:W5:Y:S01]  /*e940*/  @P1 LDC R27, c[0x0][0x454] ;  /* 0x00011500ff1b1b82 */ /* 0x000f620000000800 */
[----:B--2---:R-:W-:Y:S02]  /*e950*/  @P1 MOV R19, 0x1 ;  /* 0x0000000100131802 */ /* 0x004fe40000000f00 */
[----:B------:R-:W-:-:S05]  /*e960*/  @!P1 MOV R19, 0x1 ;  /* 0x0000000100139802 */ /* 0x000fca0000000f00 */
[----:B------:R-:W2:Y:S01]  /*e970*/  @P1 LDC R12, c[0x0][0x454] ;  /* 0x00011500ff0c1b82 */ /* 0x000ea20000000800 */
[-C--:B-----5:R-:W-:Y:S02]  /*e980*/  @P1 IMAD R27, R27, R2.reuse, RZ ;  /* 0x000000021b1b1224 */ /* 0x0a0fe400078e02ff */
[----:B------:R-:W-:-:S07]  /*e990*/  @!P1 IMAD R27, R25, R2, RZ ;  /* 0x00000002191b9224 */ /* 0x000fce00078e02ff */
.L_x_358:
[----:B------:R-:W-:Y:S01]  /*e9a0*/  STS [R21+0x8000], R96 ;  /* 0x0080006015007388 */ /* 0x000fe20000000800 */
[----:B-1----:R-:W-:Y:S01]  /*e9b0*/  LEA R17, R8, UR4, 0x1 ;  /* 0x0000000408117c11 */ /* 0x002fe2000f8e08ff */
[----:B------:R-:W-:Y:S01]  /*e9c0*/  @!P0 IMAD.WIDE.U32 R28, R16, R22, RZ ;  /* 0x00000016101c8225 */ /* 0x000fe200078e00ff */
[----:B------:R-:W-:Y:S01]  /*e9d0*/  ISETP.NE.AND P1, PT, R18, RZ, !P2 ;  /* 0x000000ff1200720c */ /* 0x000fe20005725270 */
[----:B------:R3:W-:Y:S01]  /*e9e0*/  STS [R21+0x8400], R98 ;  /* 0x0084006215007388 */ /* 0x0007e20000000800 */
[----:B------:R-:W-:Y:S01]  /*e9f0*/  ISETP.NE.AND P2, PT, R198, -0x1, PT ;  /* 0xffffffffc600780c */ /* 0x000fe20003f45270 */
[----:B------:R-:W-:Y:S01]  /*ea00*/  @!P0 IMAD R23, R16, R23, R29 ;  /* 0x0000001710178224 */ /* 0x000fe200078e021d */
[----:B------:R-:W1:Y:S08]  /*ea10*/  @P3 LDC R2, c[0x0][0x458] ;  /* 0x00011600ff023b82 */ /* 0x000e700000000800 */
[----:B------:R-:W-:Y:S01]  /*ea20*/  BAR.SYNC.DEFER_BLOCKING 0x0 ;  /* 0x0000000000007b1d */ /* 0x000fe20000010000 */
[----:B------:R-:W-:-:S02]  /*ea30*/  SHF.R.U32.HI R31, RZ, 0x1, R4 ;  /* 0x00000001ff1f7819 */ /* 0x000fc40000011604 */
[----:B------:R-:W-:Y:S02]  /*ea40*/  SHF.R.U32.HI R18, RZ, 0x2, R4 ;  /* 0x00000002ff127819 */ /* 0x000fe40000011604 */
[----:B------:R-:W-:Y:S01]  /*ea50*/  LOP3.LUT R31, R31, 0x70, RZ, 0xc0, !PT ;  /* 0x000000701f1f7812 */ /* 0x000fe200078ec0ff */
[----:B------:R-:W5:Y:S02]  /*ea60*/  @P4 MUFU.LG2 R7, R7 ;  /* 0x0000000700074308 */ /* 0x000f640000000c00 */
[----:B------:R-:W1:Y:S01]  /*ea70*/  @P4 LDC R29, c[0x0][0x458] ;  /* 0x00011600ff1d4b82 */ /* 0x000e620000000800 */
[----:B------:R-:W-:Y:S01]  /*ea80*/  LOP3.LUT P5, RZ, R4, 0x3, RZ, 0xc0, !PT ;  /* 0x0000000304ff7812 */ /* 0x000fe200078ac0ff */
[----:B------:R-:W-:Y:S04]  /*ea90*/  BSSY.RECONVERGENT B0, `(.L_x_359) ;  /* 0x000002a000007945 */ /* 0x000fe80003800200 */
[----:B------:R-:W2:Y:S01]  /*eaa0*/  @P3 MUFU.LG2 R6, R6 ;  /* 0x0000000600063308 */ /* 0x000ea20000000c00 */
[----:B---3--:R-:W-:-:S04]  /*eab0*/  @P0 IMAD.WIDE.U32 R20, R198, R14, RZ ;  /* 0x0000000ec6140225 */ /* 0x008fc800078e00ff */
[----:B-----5:R-:W-:Y:S01]  /*eac0*/  @P4 FMUL.FTZ R7, R7, 0.69314718246459960938 ;  /* 0x3f31721807074820 */ /* 0x020fe20000410000 */
[----:B------:R3:W3:Y:S01]  /*ead0*/  LDS.128 R8, [R17+0x3000] ;  /* 0x0030000011087984 */ /* 0x0006e20000000c00 */
[----:B------:R-:W-:Y:S02]  /*eae0*/  @P0 IMAD R23, R198, R15, R21 ;  /* 0x0000000fc6170224 */ /* 0x000fe400078e0215 */
[----:B------:R-:W-:Y:S02]  /*eaf0*/  @!P2 IMAD R198, R16, R25, RZ ;  /* 0x0000001910c6a224 */ /* 0x000fe400078e02ff */
[----:B--2-4-:R-:W-:Y:S01]  /*eb00*/  IMAD R14, R13, R12, RZ ;  /* 0x0000000c0d0e7224 */ /* 0x014fe200078e02ff */
[----:B------:R-:W-:Y:S01]  /*eb10*/  LOP3.LUT R12, R31, 0x7, R18, 0xf8, !PT ;  /* 0x000000071f0c7812 */ /* 0x000fe200078ef812 */
[----:B------:R-:W-:Y:S01]  /*eb20*/  IMAD R25, R0, R19, RZ ;  /* 0x0000001300197224 */ /* 0x000fe200078e02ff */
[----:B------:R-:W-:Y:S01]  /*eb30*/  SHF.R.S32.HI R18, RZ, 0x1f, R198 ;  /* 0x0000001fff127819 */ /* 0x000fe200000114c6 */
[----:B------:R-:W-:Y:S01]  /*eb40*/  @!P1 IMAD R14, R16, R27, R14 ;  /* 0x0000001b100e9224 */ /* 0x000fe200078e020e */
[----:B------:R-:W-:Y:S01]  /*eb50*/  SEL R198, R198, RZ, P1 ;  /* 0x000000ffc6c67207 */ /* 0x000fe20000800000 */
[----:B------:R-:W-:Y:S01]  /*eb60*/  IMAD.SHL.U32 R25, R25, 0x80, RZ ;  /* 0x0000008019197824 */ /* 0x000fe200078e00ff */
[----:B------:R-:W-:Y:S01]  /*eb70*/  SEL R22, R18, RZ, P1 ;  /* 0x000000ff12167207 */ /* 0x000fe20000800000 */
[----:B------:R-:W-:Y:S01]  /*eb80*/  @P3 FMUL.FTZ R6, R6, 0.69314718246459960938 ;  /* 0x3f31721806063820 */ /* 0x000fe20000410000 */
[--C-:B------:R-:W-:Y:S01]  /*eb90*/  SHF.R.S32.HI R27, RZ, 0x1f, R14.reuse ;  /* 0x0000001fff1b7819 */ /* 0x100fe2000001140e */
[----:B------:R-:W-:Y:S01]  /*eba0*/  IMAD.MOV.U32 R16, RZ, RZ, 0x7f800000 ;  /* 0x7f800000ff107424 */ /* 0x000fe200078e00ff */
[----:B------:R-:W-:Y:S01]  /*ebb0*/  IADD3 R18, P2, P1, R25, R198, R14 ;  /* 0x000000c619127210 */ /* 0x000fe2000795e00e */
[----:B------:R-:W-:Y:S01]  /*ebc0*/  IMAD.MOV.U32 R15, RZ, RZ, 0x7f800000 ;  /* 0x7f800000ff0f7424 */ /* 0x000fe200078e00ff */
[----:B------:R-:W-:Y:S01]  /*ebd0*/  SHF.R.S32.HI R25, RZ, 0x1f, R25 ;  /* 0x0000001fff197819 */ /* 0x000fe20000011419 */
[----:B-1----:R-:W-:Y:S01]  /*ebe0*/  @P4 FFMA.FTZ R16, R132, R29, R7 ;  /* 0x0000001d84104223 */ /* 0x002fe20000010007 */
[----:B------:R-:W-:-:S02]  /*ebf0*/  @P3 FFMA.FTZ R15, R3, R2, R6 ;  /* 0x00000002030f3223 */ /* 0x000fc40000010006 */
        /* <DEDUP_REMOVED lines=19> */
.L_x_360:
[----:B------:R-:W-:Y:S05]  /*ed30*/  BSYNC.RECONVERGENT B0 ;  /* 0x0000000000007941 */ /* 0x000fea0003800200 */
.L_x_359:
[----:B------:R-:W2:Y:S01]  /*ed40*/  LDCU.64 UR4, c[0x0][0x410] ;  /* 0x00008200ff0477ac */ /* 0x000ea20008000a00 */
[----:B------:R-:W-:Y:S01]  /*ed50*/  @P0 IMAD.MOV.U32 R28, RZ, RZ, R20 ;  /* 0x000000ffff1c0224 */ /* 0x000fe200078e0014 */
[----:B------:R-:W-:Y:S01]  /*ed60*/  LOP3.LUT R5, R5, 0x38, RZ, 0xc0, !PT ;  /* 0x0000003805057812 */ /* 0x000fe200078ec0ff */
[----:B------:R-:W-:Y:S01]  /*ed70*/  IMAD.WIDE.U32 R18, R0, 0x80, RZ ;  /* 0x0000008000127825 */ /* 0x000fe200078e00ff */
[----:B-1----:R-:W-:Y:S01]  /*ed80*/  SHF.R.U32.HI R2, RZ, 0x3, R4 ;  /* 0x00000003ff027819 */ /* 0x002fe20000011604 */
[----:B------:R-:W-:Y:S01]  /*ed90*/  BSSY.RECONVERGENT B0, `(.L_x_361) ;  /* 0x000001d000007945 */ /* 0x000fe20003800200 */
[----:B------:R-:W-:Y:S02]  /*eda0*/  IADD3 R24, P0, PT, R5, R28, RZ ;  /* 0x0000001c05187210 */ /* 0x000fe40007f1e0ff */
[C---:B------:R-:W-:Y:S01]  /*edb0*/  ISETP.GE.AND P3, PT, R2.reuse, R189, PT ;  /* 0x000000bd0200720c */ /* 0x040fe20003f66270 */
[----:B------:R-:W-:Y:S02]  /*edc0*/  VIADD R4, R2, 0x20 ;  /* 0x0000002002047836 */ /* 0x000fe40000000000 */
[----:B------:R-:W-:-:S02]  /*edd0*/  IMAD.X R25, RZ, RZ, R23, P0 ;  /* 0x000000ffff197224 */ /* 0x000fc400000e0617 */
[----:B------:R-:W-:Y:S01]  /*ede0*/  VIADD R6, R2, 0x40 ;  /* 0x0000004002067836 */ /* 0x000fe20000000000 */
[-C--:B------:R-:W-:Y:S01]  /*edf0*/  ISETP.GE.AND P2, PT, R4, R189.reuse, PT ;  /* 0x000000bd0400720c */ /* 0x080fe20003f46270 */
[----:B------:R1:W4:Y:S01]  /*ee00*/  LDS.128 R20, [R17] ;  /* 0x0000000011147984 */ /* 0x0003220000000c00 */
[----:B------:R-:W-:Y:S01]  /*ee10*/  VIADD R0, R2, 0x60 ;  /* 0x0000006002007836 */ /* 0x000fe20000000000 */
[----:B------:R-:W-:Y:S01]  /*ee20*/  LOP3.LUT R2, R18, R2, RZ, 0xfc, !PT ;  /* 0x0000000212027212 */ /* 0x000fe200078efcff */
[C---:B--2---:R-:W-:Y:S01]  /*ee30*/  IMAD.WIDE.U32 R24, R13.reuse, UR4, R24 ;  /* 0x000000040d187c25 */ /* 0x044fe2000f8e0018 */
[-C--:B------:R-:W-:Y:S02]  /*ee40*/  ISETP.GE.AND P1, PT, R6, R189.reuse, PT ;  /* 0x000000bd0600720c */ /* 0x080fe40003f26270 */
[----:B------:R1:W2:Y:S01]  /*ee50*/  LDS.128 R4, [R17+0x8000] ;  /* 0x0080000011047984 */ /* 0x0002a20000000c00 */
[----:B------:R-:W-:Y:S01]  /*ee60*/  IMAD R27, R13, UR5, R25 ;  /* 0x000000050d1b7c24 */ /* 0x000fe2000f8e0219 */
[----:B------:R-:W-:-:S02]  /*ee70*/  ISETP.GE.AND P0, PT, R0, R189, PT ;  /* 0x000000bd0000720c */ /* 0x000fc40003f06270 */
[----:B------:R1:W1:Y:S01]  /*ee80*/  LDS.128 R12, [R17+0x4000] ;  /* 0x00400000110c7984 */ /* 0x0002620000000c00 */
[----:B------:R-:W-:Y:S10]  /*ee90*/  @P3 BRA `(.L_x_362) ;  /* 0x0000000000303947 */ /* 0x000ff40003800000 */
[----:B------:R-:W5:Y:S01]  /*eea0*/  LDCU.64 UR6, c[0x0][0x408] ;  /* 0x00008100ff0677ac */ /* 0x000f620008000a00 */
[----:B------:R-:W-:Y:S01]  /*eeb0*/  MOV R26, R24 ;  /* 0x00000018001a7202 */ /* 0x000fe20000000f00 */
[----:B------:R-:W3:Y:S01]  /*eec0*/  LDCU.64 UR4, c[0x0][0x3f0] ;  /* 0x00007e00ff0477ac */ /* 0x000ee20008000a00 */
[----:B-----5:R-:W-:-:S03]  /*eed0*/  IMAD R3, R19, UR6, RZ ;  /* 0x0000000613037c24 */ /* 0x020fc6000f8e02ff */
[----:B------:R-:W-:-:S04]  /*eee0*/  IMAD.WIDE.U32 R28, R2, UR6, R26 ;  /* 0x00000006021c7c25 */ /* 0x000fc8000f8e001a */
[----:B------:R-:W-:Y:S01]  /*eef0*/  IMAD R0, R2, UR7, R3 ;  /* 0x0000000702007c24 */ /* 0x000fe2000f8e0203 */
[----:B---3--:R-:W-:-:S04]  /*ef00*/  LEA R30, P3, R28, UR4, 0x1 ;  /* 0x000000041c1e7c11 */ /* 0x008fc8000f8608ff */
[----:B------:R-:W-:-:S04]  /*ef10*/  IADD3 R0, PT, PT, R0, R29, RZ ;  /* 0x0000001d00007210 */ /* 0x000fc80007ffe0ff */
[----:B------:R-:W-:-:S05]  /*ef20*/  LEA.HI.X R31, R28, UR5, R0, 0x1, P3 ;  /* 0x000000051c1f7c11 */ /* 0x000fca00098f0c00 */
[----:B----4-:R3:W-:Y:S04]  /*ef30*/  STG.E.128 desc[UR12][R30.64], R20 ;  /* 0x000000141e007986 */ /* 0x0107e8000c101d0c */
[----:B-1----:R3:W-:Y:S04]  /*ef40*/  STG.E.128 desc[UR12][R30.64+0x80], R12 ;  /* 0x0000800c1e007986 */ /* 0x0027e8000c101d0c */
[----:B--2---:R3:W-:Y:S02]  /*ef50*/  STG.E.128 desc[UR12][R30.64+0x100], R4 ;  /* 0x000100041e007986 */ /* 0x0047e4000c101d0c */
.L_x_362:
[----:B------:R-:W-:Y:S05]  /*ef60*/  BSYNC.RECONVERGENT B0 ;  /* 0x0000000000007941 */ /* 0x000fea0003800200 */
.L_x_361:
[----:B---34-:R3:W4:Y:S01]  /*ef70*/  LDS.128 R20, [R17+0x1000] ;  /* 0x0010000011147984 */ /* 0x0187220000000c00 */
[----:B------:R-:W-:Y:S03]  /*ef80*/  BSSY.RECONVERGENT B0, `(.L_x_363) ;  /* 0x0000013000007945 */ /* 0x000fe60003800200 */
[----:B-1----:R3:W1:Y:S04]  /*ef90*/  LDS.128 R12, [R17+0x5000] ;  /* 0x00500000110c7984 */ /* 0x0026680000000c00 */
[----:B--2---:R3:W2:Y:S01]  /*efa0*/  LDS.128 R4, [R17+0x9000] ;  /* 0x0090000011047984 */ /* 0x0046a20000000c00 */
[----:B------:R-:W-:Y:S05]  /*efb0*/  @P2 BRA `(.L_x_364) ;  /* 0x00000000003c2947 */ /* 0x000fea0003800000 */
[----:B------:R-:W5:Y:S01]  /*efc0*/  LDCU.64 UR6, c[0x0][0x408] ;  /* 0x00008100ff0677ac */ /* 0x000f620008000a00 */
[----:B------:R-:W-:Y:S01]  /*efd0*/  IADD3 R3, P2, PT, R2, 0x20, RZ ;  /* 0x0000002002037810 */ /* 0x000fe20007f5e0ff */
[----:B------:R-:W-:Y:S01]  /*efe0*/  IMAD.MOV.U32 R28, RZ, RZ, R24 ;  /* 0x000000ffff1c7224 */ /* 0x000fe200078e0018 */
[----:B------:R-:W-:Y:S01]  /*eff0*/  MOV R29, R27 ;  /* 0x0000001b001d7202 */ /* 0x000fe20000000f00 */
[----:B------:R-:W3:Y:S02]  /*f000*/  LDCU.64 UR4, c[0x0][0x3f0] ;  /* 0x00007e00ff0477ac */ /* 0x000ee40008000a00 */
[----:B------:R-:W-:-:S04]  /*f010*/  IMAD.X R0, RZ, RZ, R19, P2 ;  /* 0x000000ffff007224 */ /* 0x000fc800010e0613 */
[----:B-----5:R-:W-:Y:S02]  /*f020*/  IMAD R0, R0, UR6, RZ ;  /* 0x0000000600007c24 */ /* 0x020fe4000f8e02ff */
        /* <DEDUP_REMOVED lines=8> */
.L_x_364:
[----:B------:R-:W-:Y:S05]  /*f0b0*/  BSYNC.RECONVERGENT B0 ;  /* 0x0000000000007941 */ /* 0x000fea0003800200 */
.L_x_363:
        /* <DEDUP_REMOVED lines=20> */
.L_x_366:
[----:B------:R-:W-:Y:S05]  /*f200*/  BSYNC.RECONVERGENT B0 ;  /* 0x0000000000007941 */ /* 0x000fea0003800200 */
.L_x_365:
[----:B--23--:R2:W3:Y:S04]  /*f210*/  LDS.128 R4, [R17+0x7000] ;  /* 0x0070000011047984 */ /* 0x00c4e80000000c00 */
[----:B-1----:R2:W1:Y:S01]  /*f220*/  LDS.128 R12, [R17+0xb000] ;  /* 0x00b00000110c7984 */ /* 0x0024620000000c00 */
[----:B------:R-:W-:Y:S05]  /*f230*/  @P0 EXIT ;  /* 0x000000000000094d */ /* 0x000fea0003800000 */
[----:B------:R-:W5:Y:S01]  /*f240*/  LDCU.64 UR6, c[0x0][0x408] ;  /* 0x00008100ff0677ac */ /* 0x000f620008000a00 */
[----:B------:R-:W-:Y:S01]  /*f250*/  IADD3 R2, P0, PT, R2, 0x60, RZ ;  /* 0x0000006002027810 */ /* 0x000fe20007f1e0ff */
[----:B------:R-:W-:Y:S01]  /*f260*/  IMAD.MOV.U32 R16, RZ, RZ, R24 ;  /* 0x000000ffff107224 */ /* 0x000fe200078e0018 */
[----:B--2---:R-:W-:Y:S01]  /*f270*/  MOV R17, R27 ;  /* 0x0000001b00117202 */ /* 0x004fe20000000f00 */
        /* <DEDUP_REMOVED lines=8> */
[----:B------:R-:W-:Y:S04]  /*f300*/  STG.E.128 desc[UR12][R2.64], R8 ;  /* 0x0000000802007986 */ /* 0x000fe8000c101d0c */
[----:B---3--:R-:W-:Y:S04]  /*f310*/  STG.E.128 desc[UR12][R2.64+0x80], R4 ;  /* 0x0000800402007986 */ /* 0x008fe8000c101d0c */
[----:B-1----:R-:W-:Y:S01]  /*f320*/  STG.E.128 desc[UR12][R2.64+0x100], R12 ;  /* 0x0001000c02007986 */ /* 0x002fe2000c101d0c */
[----:B------:R-:W-:Y:S05]  /*f330*/  EXIT ;  /* 0x000000000000794d */ /* 0x000fea0003800000 */
.L_x_367:
        /* <DEDUP_REMOVED lines=12> */
.L_x_1808:


//--------------------- .text._ZN5flash16flash_fwd_kernelI23Flash_fwd_kernel_traitsILi192ELi128ELi64ELi8ELb0ELb0EN7cutlass6half_tE19Flash_kernel_traitsILi192ELi128ELi64ELi8ES3_EELb0ELb0ELb1ELb0ELb0ELb1ELb1ELb0EEEvNS_16Flash_fwd_paramsE --------------------------
	.section	.text._ZN5flash16flash_fwd_kernelI23Flash_fwd_kernel_traitsILi192ELi128ELi64ELi8ELb0ELb0EN7cutlass6half_tE19Flash_kernel_traitsILi192ELi128ELi64ELi8ES3_EELb0ELb0ELb1ELb0ELb0ELb1ELb1ELb0EEEvNS_16Flash_fwd_paramsE,"ax",@progbits
	.align	128
        .global         _ZN5flash16flash_fwd_kernelI23Flash_fwd_kernel_traitsILi192ELi128ELi64ELi8ELb0ELb0EN7cutlass6half_tE19Flash_kernel_traitsILi192ELi128ELi64ELi8ES3_EELb0ELb0ELb1ELb0ELb0ELb1ELb1ELb0EEEvNS_16Flash_fwd_paramsE
        .type           _ZN5flash16flash_fwd_kernelI23Flash_fwd_kernel_traitsILi192ELi128ELi64ELi8ELb0ELb0EN7cutlass6half_tE19Flash_kernel_traitsILi192ELi128ELi64ELi8ES3_EELb0ELb0ELb1ELb0ELb0ELb1ELb1ELb0EEEvNS_16Flash_fwd_paramsE,@function
        .size           _ZN5flash16flash_fwd_kernelI23Flash_fwd_kernel_traitsILi192ELi128ELi64ELi8ELb0ELb0EN7cutlass6half_tE19Flash_kernel_traitsILi192ELi128ELi64ELi8ES3_EELb0ELb0ELb1ELb0ELb0ELb1ELb1ELb0EEEvNS_16Flash_fwd_paramsE,(.L_x_1809 - _ZN5flash16flash_fwd_kernelI23Flash_fwd_kernel_traitsILi192ELi128ELi64ELi8ELb0ELb0EN7cutlass6half_tE19Flash_kernel_traitsILi192ELi128ELi64ELi8ES3_EELb0ELb0ELb1ELb0ELb0ELb1ELb1ELb0EEEvNS_16Flash_fwd_paramsE)
        .other          _ZN5flash16flash_fwd_kernelI23Flash_fwd_kernel_traitsILi192ELi128ELi64ELi8ELb0ELb0EN7cutlass6half_tE19Flash_kernel_traitsILi192ELi128ELi64ELi8ES3_EELb0ELb0ELb1ELb0ELb0ELb1ELb1ELb0EEEvNS_16Flash_fwd_paramsE,@"STO_CUDA_ENTRY STV_DEFAULT"
_ZN5flash16flash_fwd_kernelI23Flash_fwd_kernel_traitsILi192ELi128ELi64ELi8ELb0ELb0EN7cutlass6half_tE19Flash_kernel_traitsILi192ELi128ELi64ELi8ES3_EELb0ELb0ELb1ELb0ELb0ELb1ELb1ELb0EEEvNS_16Flash_fwd_paramsE:
.text._ZN5flash16flash_fwd_kernelI23Flash_fwd_kernel_traitsILi192ELi128ELi64ELi8ELb0ELb0EN7cutlass6half_tE19Flash_kernel_traitsILi192ELi128ELi64ELi8ES3_EELb0ELb0ELb1ELb0ELb0ELb1ELb1ELb0EEEvNS_16Flash_fwd_paramsE:
        /* <DEDUP_REMOVED lines=51> */
.L_x_368:
        /* <DEDUP_REMOVED lines=57> */
.L_x_370:
        /* <DEDUP_REMOVED lines=44> */
.L_x_372:
[----:B------:R-:W-:Y:S05]  /*0980*/  BSYNC.RECONVERGENT B0 ;  /* 0x0000000000007941 */ /* 0x000fea0003800200 */
.L_x_371:
        /* <DEDUP_REMOVED lines=18> */
.L_x_374:
[----:B------:R-:W-:Y:S05]  /*0ab0*/  BSYNC.RECONVERGENT B0 ;  /* 0x0000000000007941 */ /* 0x000fea0003800200 */
.L_x_373:
        /* <DEDUP_REMOVED lines=17> */
.L_x_376:
[----:B------:R-:W-:Y:S05]  /*0bd0*/  BSYNC.RECONVERGENT B0 ;  /* 0x0000000000007941 */ /* 0x000fea0003800200 */
.L_x_375:
        /* <DEDUP_REMOVED lines=19> */
.L_x_378:
[----:B------:R-:W-:Y:S05]  /*0d10*/  BSYNC.RECONVERGENT B0 ;  /* 0x0000000000007941 */ /* 0x000fea0003800200 */
.L_x_377:
        /* <DEDUP_REMOVED lines=11> */
.L_x_380:
[----:B------:R-:W-:Y:S05]  /*0dd0*/  BSYNC.RECONVERGENT B0 ;  /* 0x0000000000007941 */ /* 0x000fea0003800200 */
.L_x_379:
        /* <DEDUP_REMOVED lines=10> */
.L_x_382:
[----:B------:R-:W-:Y:S05]  /*0e80*/  BSYNC.RECONVERGENT B0 ;  /* 0x0000000000007941 */ /* 0x000fea0003800200 */
.L_x_381:
        /* <DEDUP_REMOVED lines=10> */
.L_x_384:
[----:B------:R-:W-:Y:S05]  /*0f30*/  BSYNC.RECONVERGENT B0 ;  /* 0x0000000000007941 */ /* 0x000fea0003800200 */
.L_x_383:
        /* <DEDUP_REMOVED lines=10> */
.L_x_369:
        /* <DEDUP_REMOVED lines=22> */
.L_x_385:
[----:B------:R-:W1:Y:S01]  /*1140*/  LDC.64 R6, c[0x0][0x3b8] ;  /* 0x0000ee00ff067b82 */ /* 0x000e620000000a00 */
[----:B------:R-:W-:-:S05]  /*1150*/  IADD3 R28, PT, PT, R4, R11, RZ ;  /* 0x0000000b041c7210 */ /* 0x000fca0007ffe0ff */
[C---:B-1----:R-:W-:Y:S02]  /*1160*/  IMAD R3, R28.reuse, R7, RZ ;  /* 0x000000071c037224 */ /* 0x042fe400078e02ff */
[----:B------:R-:W-:-:S05]  /*1170*/  IMAD.WIDE.U32 R28, R28, R6, RZ ;  /* 0x000000061c1c7225 */ /* 0x000fca00078e00ff */
[----:B------:R-:W-:Y:S02]  /*1180*/  IADD3 R3, PT, PT, R29, R3, RZ ;  /* 0x000000031d037210 */ /* 0x000fe40007ffe0ff */
.L_x_386:
        /* <DEDUP_REMOVED lines=38> */
.L_x_387:
[----:B------:R-:W1:Y:S01]  /*13f0*/  LDC.64 R8, c[0x0][0x3c0] ;  /* 0x0000f000ff087b82 */ /* 0x000e620000000a00 */
[----:B------:R-:W-:-:S05]  /*1400*/  IADD3 R4, PT, PT, R4, R11, RZ ;  /* 0x0000000b04047210 */ /* 0x000fca0007ffe0ff */
[C---:B-1----:R-:W-:Y:S02]  /*1410*/  IMAD R16, R4.reuse, R9, RZ ;  /* 0x0000000904107224 */ /* 0x042fe400078e02ff */
[----:B------:R-:W-:-:S05]  /*1420*/  IMAD.WIDE.U32 R20, R4, R8, RZ ;  /* 0x0000000804147225 */ /* 0x000fca00078e00ff */
[----:B------:R-:W-:-:S07]  /*1430*/  IADD3 R16, PT, PT, R21, R16, RZ ;  /* 0x0000001015107210 */ /* 0x000fce0007ffe0ff */
.L_x_388:
[----:B------:R-:W-:Y:S01]  /*1440*/  VIADD R193, R110, -UR4 ;  /* 0x800000046ec17c36 */ /* 0x000fe20008000000 */
[----:B------:R-:W-:Y:S01]  /*1450*/  SHF.R.U32.HI R4, RZ, 0x3, R5 ;  /* 0x00000003ff047819 */ /* 0x000fe20000011605 */
[----:B------:R-:W-:Y:S01]  /*1460*/  IMAD.SHL.U32 R133, R5, 0x8, RZ ;  /* 0x0000000805857824 */ /* 0x000fe200078e00ff */
[----:B------:R-:W1:Y:S01]  /*1470*/  LDCU.64 UR6, c[0x0][0x3c8] ;  /* 0x00007900ff0677ac */ /* 0x000e620008000a00 */
[----:B------:R-:W-:Y:S01]  /*1480*/  IADD3 R134, PT, PT, R2, -0x1, RZ ;  /* 0xffffffff02867810 */ /* 0x000fe20007ffe0ff */
[----:B------:R-:W-:Y:S01]  /*1490*/  IMAD.SHL.U32 R105, R6, 0x20, RZ ;  /* 0x0000002006697824 */ /* 0x000fe200078e00ff */
        /* <DEDUP_REMOVED lines=11> */
[----:B------:R-:W-:Y:S01]  /*1550*/  IMAD.MOV.U32 R100, RZ, RZ, 0x20 ;  /* 0x00000020ff647424 */ /* 0x000fe200078e00ff */
[----:B------:R-:W-:Y:S01]  /*1560*/  IADD3.X R25, PT, PT, RZ, R10, RZ, P3, !PT ;  /* 0x0000000aff197210 */ /* 0x000fe20001ffe4ff */
[----:B------:R-:W-:Y:S01]  /*1570*/  IMAD.IADD R21, R107, 0x1, -R102 ;  /* 0x000000016b157824 */ /* 0x000fe200078e0a66 */
[----:B------:R-:W-:Y:S01]  /*1580*/  ISETP.GE.AND P6, PT, R18, R193, PT ;  /* 0x000000c11200720c */ /* 0x000fe20003fc6270 */
        /* <DEDUP_REMOVED lines=10> */
[----:B------:R-:W-:-:S02]  /*1630*/  ISETP.GE.AND P3, PT, R22, R21, PT ;  /* 0x000000151600720c */ /* 0x000fc40003f66270 */
[----:B------:R-:W-:Y:S01]  /*1640*/  ISETP.GE.AND P4, PT, R4, R21, PT ;  /* 0x000000150400720c */ /* 0x000fe20003f86270 */
[----:B------:R-:W-:Y:S01]  /*1650*/  @!P1 IMAD.X R17, RZ, RZ, UR14, P0 ;  /* 0x0000000eff119e24 */ /* 0x000fe200080e06ff */
[----:B------:R-:W-:Y:S01]  /*1660*/  SHF.L.U32 R103, R6, 0x6, RZ ;  /* 0x0000000606677819 */ /* 0x000fe200000006ff */
[----:B------:R-:W-:Y:S01]  /*1670*/  IMAD R29, R4, R7, R29 ;  /* 0x00000007041d7224 */ /* 0x000fe200078e021d */
[----:B------:R-:W5:Y:S01]  /*1680*/  @!P1 LDC.64 R10, c[0x0][0x3b0] ;  /* 0x0000ec00ff0a9b82 */ /* 0x000f620000000a00 */
[----:B--2---:R-:W-:Y:S01]  /*1690*/  ULEA UR5, UR5, UR6, 0x18 ;  /* 0x0000000605057291 */ /* 0x004fe2000f8ec0ff */
[----:B------:R-:W-:Y:S01]  /*16a0*/  SHF.L.U64.HI R104, R6, 0x5, R7 ;  /* 0x0000000506687819 */ /* 0x000fe20000010207 */
[----:B------:R-:W2:Y:S01]  /*16b0*/  LDCU.64 UR6, c[0x0][0x388] ;  /* 0x00007100ff0677ac */ /* 0x000ea20008000a00 */
[----:B------:R-:W-:Y:S01]  /*16c0*/  SHF.R.U32.HI R113, RZ, 0x1, R5 ;  /* 0x00000001ff717819 */ /* 0x000fe20000011605 */
[----:B------:R-:W-:Y:S01]  /*16d0*/  IMAD.SHL.U32 R211, R5, 0x2, RZ ;  /* 0x0000000205d37824 */ /* 0x000fe200078e00ff */
[----:B------:R-:W-:Y:S01]  /*16e0*/  IADD3 R108, PT, PT, R107, R108, -R110 ;  /* 0x0000006c6b6c7210 */ /* 0x000fe20007ffe86e */
[----:B-1----:R-:W-:-:S03]  /*16f0*/  IMAD.WIDE.U32 R28, R0, UR8, R28 ;  /* 0x00000008001c7c25 */ /* 0x002fc6000f8e001c */
[----:B------:R-:W-:Y:S01]  /*1700*/  LOP3.LUT R211, R211, 0x6, RZ, 0xc0, !PT ;  /* 0x00000006d3d37812 */ /* 0x000fe200078ec0ff */
[----:B---3--:R-:W-:Y:S02]  /*1710*/  @!P2 IMAD R24, R12, UR14, RZ ;  /* 0x0000000e0c18ac24 */ /* 0x008fe4000f8e02ff */
[----:B------:R-:W-:-:S04]  /*1720*/  @!P2 IMAD.WIDE.U32 R26, R3, R12, R18 ;  /* 0x0000000c031aa225 */ /* 0x000fc800078e0012 */
[----:B------:R-:W-:Y:S01]  /*1730*/  @!P2 IMAD R13, R3, R13, R24 ;  /* 0x0000000d030da224 */ /* 0x000fe200078e0218 */
[----:B----4-:R-:W-:Y:S01]  /*1740*/  @!P2 LEA R32, P0, R26, R14, 0x1 ;  /* 0x0000000e1a20a211 */ /* 0x010fe200078008ff */
[----:B------:R-:W-:Y:S01]  /*1750*/  VIADD R24, R4, 0x60 ;  /* 0x0000006004187836 */ /* 0x000fe20000000000 */
[----:B------:R-:W-:-:S04]  /*1760*/  LOP3.LUT R14, R133, 0x1f8, RZ, 0xc0, !PT ;  /* 0x000001f8850e7812 */ /* 0x000fc800078ec0ff */
[----:B------:R-:W-:Y:S01]  /*1770*/  ISETP.GE.AND P5, PT, R24, R193, PT ;  /* 0x000000c11800720c */ /* 0x000fe20003fa6270 */
[----:B------:R-:W-:Y:S01]  /*1780*/  @!P2 IMAD.IADD R24, R27, 0x1, R13 ;  /* 0x000000011b18a824 */ /* 0x000fe200078e020d */
[----:B------:R-:W-:Y:S01]  /*1790*/  LOP3.LUT R14, R14, 0x38, R5, 0x78, !PT ;  /* 0x000000380e0e7812 */ /* 0x000fe200078e7805 */
[----:B------:R-:W1:Y:S01]  /*17a0*/  @!P1 LDC.64 R12, c[0x0][0x380] ;  /* 0x0000e000ff0c9b82 */ /* 0x000e620000000a00 */
[-C--:B-----5:R-:W-:Y:S02]  /*17b0*/  @!P1 IMAD R17, R17, R10.reuse, RZ ;  /* 0x0000000a11119224 */ /* 0x0a0fe400078e02ff */
[----:B------:R-:W-:Y:S02]  /*17c0*/  @!P2 LEA.HI.X R33, R26, R15, R24, 0x1, P0 ;  /* 0x0000000f1a21a211 */ /* 0x000fe400000f0c18 */
        /* <DEDUP_REMOVED lines=8> */
[----:B------:R-:W-:-:S02]  /*1850*/  IMAD R199, R17, UR8, RZ ;  /* 0x0000000811c77c24 */ /* 0x000fc4000f8e02ff */
        /* <DEDUP_REMOVED lines=12> */
[----:B-1----:R-:W-:Y:S02]  /*1920*/  @!P1 LEA R26, P2, R30, R12, 0x1 ;  /* 0x0000000c1e1a9211 */ /* 0x002fe400078408ff */
[----:B------:R-:W-:-:S02]  /*1930*/  IADD3 R199, PT, PT, R29, R199, RZ ;  /* 0x000000c71dc77210 */ /* 0x000fc40007ffe0ff */
        /* <DEDUP_REMOVED lines=18> */
[C---:B----4-:R-:W-:Y:S01]  /*1a60*/  @!P6 LEA R14, P0, R24.reuse, R14, 0x1 ;  /* 0x0000000e180ee211 */ /* 0x050fe200078008ff */
[----:B------:R-:W3:Y:S02]  /*1a70*/  LDCU.64 UR6, c[0x0][0x390] ;  /* 0x00007200ff0677ac */ /* 0x000ee40008000a00 */
[----:B------:R-:W-:Y:S01]  /*1a80*/  IMAD.X R29, RZ, RZ, R16, P1 ;  /* 0x000000ffff1d7224 */ /* 0x000fe200008e0610 */
[----:B------:R-:W-:Y:S01]  /*1a90*/  @!P6 LEA.HI.X R15, R24, R15, R20, 0x1, P0 ;  /* 0x0000000f180fe211 */ /* 0x000fe200000f0c14 */
[----:B------:R-:W-:-:S02]  /*1aa0*/  IMAD R16, R3, R134, RZ ;  /* 0x0000008603107224 */ /* 0x000fc400078e02ff */
[----:B-1----:R-:W-:Y:S02]  /*1ab0*/  @!P5 IMAD R23, R23, R12, RZ ;  /* 0x0000000c1717d224 */ /* 0x002fe400078e02ff */
[----:B------:R-:W-:Y:S01]  /*1ac0*/  IMAD.WIDE.U32 R20, R103, R134, RZ ;  /* 0x0000008667147225 */ /* 0x000fe200078e00ff */
[----:B------:R-:W-:Y:S03]  /*1ad0*/  @!P6 LDGSTS.E.BYPASS.LTC128B.128 [R203+0x2000], desc[UR12][R14.64] ;  /* 0x020000000ecbefae */ /* 0x000fe6000b981a0c */
[----:B------:R-:W-:Y:S01]  /*1ae0*/  @!P5 IMAD R13, R22, R13, R23 ;  /* 0x0000000d160dd224 */ /* 0x000fe200078e0217 */
[----:B------:R-:W-:Y:S01]  /*1af0*/  @!P4 LEA R24, P1, R20, R200, 0x1 ;  /* 0x000000c81418c211 */ /* 0x000fe200078208ff */
[----:B------:R-:W-:Y:S01]  /*1b00*/  @!P5 IMAD.WIDE.U32 R22, R22, R12, R18 ;  /* 0x0000000c1616d225 */ /* 0x000fe200078e0012 */
[----:B------:R-:W-:Y:S03]  /*1b10*/  @!P6 LDGSTS.E.BYPASS.LTC128B.128 [R203+0x6000], desc[UR12][R14.64+0x80] ;  /* 0x060000800ecbefae */ /* 0x000fe6000b981a0c */
[----:B------:R-:W-:Y:S01]  /*1b20*/  IMAD.IADD R19, R21, 0x1, R16 ;  /* 0x0000000115137824 */ /* 0x000fe200078e0210 */
[----:B------:R1:W-:Y:S01]  /*1b30*/  @!P6 LDGSTS.E.BYPASS.LTC128B.128 [R203+0xa000], desc[UR12][R14.64+0x100] ;  /* 0x0a0001000ecbefae */ /* 0x0003e2000b981a0c */
[----:B------:R-:W-:-:S03]  /*1b40*/  IMAD.WIDE.U32 R28, R4, R8, R28 ;  /* 0x00000008041c7225 */ /* 0x000fc600078e001c */
[----:B------:R-:W-:Y:S01]  /*1b50*/  @!P4 LEA.HI.X R25, R20, R199, R19, 0x1, P1 ;  /* 0x000000c71419c211 */ /* 0x000fe200008f0c13 */
[----:B------:R-:W-:Y:S01]  /*1b60*/  @!P5 IMAD.IADD R13, R23, 0x1, R13 ;  /* 0x00000001170dd824 */ /* 0x000fe200078e020d */
[----:B--2---:R-:W-:Y:S01]  /*1b70*/  @!P5 LEA R10, P1, R22, R10, 0x1 ;  /* 0x0000000a160ad211 */ /* 0x004fe200078208ff */
[----:B------:R-:W-:Y:S01]  /*1b80*/  IMAD R29, R4, R9, R29 ;  /* 0x00000009041d7224 */ /* 0x000fe200078e021d */
[----:B------:R-:W-:Y:S01]  /*1b90*/  @!P3 IADD3 R4, P0, PT, R105, R20, RZ ;  /* 0x000000146904b210 */ /* 0x000fe20007f1e0ff */
[----:B------:R-:W-:Y:S01]  /*1ba0*/  IMAD.SHL.U32 R21, R8, 0x40, RZ ;  /* 0x0000004008157824 */ /* 0x000fe200078e00ff */
[----:B------:R-:W-:Y:S01]  /*1bb0*/  @!P5 LEA.HI.X R11, R22, R11, R13, 0x1, P1 ;  /* 0x0000000b160bd211 */ /* 0x000fe200008f0c0d */
[----:B------:R-:W-:Y:S01]  /*1bc0*/  IMAD.WIDE.U32 R28, R0, UR10, R28 ;  /* 0x0000000a001c7c25 */ /* 0x000fe2000f8e001c */
[----:B------:R-:W-:Y:S02]  /*1bd0*/  @!P3 IADD3.X R19, PT, PT, R104, R19, RZ, P0, !PT ;  /* 0x000000136813b210 */ /* 0x000fe400007fe4ff */
[----:B------:R-:W-:Y:S01]  /*1be0*/  @!P3 LEA R18, P0, R4, R200, 0x1 ;  /* 0x000000c80412b211 */ /* 0x000fe200078008ff */
[----:B------:R-:W-:Y:S01]  /*1bf0*/  @!P5 LDGSTS.E.BYPASS.LTC128B.128 [R203+0x3000], desc[UR12][R10.64] ;  /* 0x030000000acbdfae */ /* 0x000fe2000b981a0c */
[----:B------:R-:W-:Y:S01]  /*1c00*/  SHF.L.U64.HI R23, R8, 0x6, R9 ;  /* 0x0000000608177819 */ /* 0x000fe20000010209 */
[----:B------:R-:W-:Y:S01]  /*1c10*/  IMAD.SHL.U32 R0, R5, 0x40, RZ ;  /* 0x0000004005007824 */ /* 0x000fe200078e00ff */
[----:B------:R-:W-:Y:S01]  /*1c20*/  @!P3 LEA.HI.X R19, R4, R199, R19, 0x1, P0 ;  /* 0x000000c70413b211 */ /* 0x000fe200000f0c13 */
[----:B------:R-:W-:Y:S01]  /*1c30*/  @!P5 LDGSTS.E.BYPASS.LTC128B.128 [R203+0x7000], desc[UR12][R10.64+0x80] ;  /* 0x070000800acbdfae */ /* 0x000fe2000b981a0c */
[----:B------:R-:W-:Y:S01]  /*1c40*/  IMAD.WIDE.U32 R20, R21, R134, RZ ;  /* 0x0000008615147225 */ /* 0x000fe200078e00ff */
[----:B---3--:R-:W-:Y:S01]  /*1c50*/  LEA R198, P1, R28, UR6, 0x1 ;  /* 0x000000061cc67c11 */ /* 0x008fe2000f8208ff */
[----:B------:R-:W2:Y:S01]  /*1c60*/  LDCU UR6, c[0x0][0x50c] ;  /* 0x0000a180ff0677ac */ /* 0x000ea20008000800 */
[----:B------:R3:W-:Y:S01]  /*1c70*/  @!P5 LDGSTS.E.BYPASS.LTC128B.128 [R203+0xb000], desc[UR12][R10.64+0x100] ;  /* 0x0b0001000acbdfae */ /* 0x0007e2000b981a0c */
[----:B------:R-:W-:Y:S01]  /*1c80*/  IMAD.IADD R17, R29, 0x1, R17 ;  /* 0x000000011d117824 */ /* 0x000fe200078e0211 */
[----:B------:R-:W-:-:S02]  /*1c90*/  SHF.L.U32 R13, R5, 0x5, RZ ;  /* 0x00000005050d7819 */ /* 0x000fc400000006ff */
[----:B------:R-:W-:Y:S01]  /*1ca0*/  @!P4 LDGSTS.E.BYPASS.LTC128B.128 [R203+0xc000], desc[UR12][R24.64] ;  /* 0x0c00000018cbcfae */ /* 0x000fe2000b981a0c */
[----:B------:R-:W-:Y:S02]  /*1cb0*/  @!P2 LEA R4, P0, R8, R20, 0x5 ;  /* 0x000000140804a211 */ /* 0x000fe400078028ff */
[----:B------:R-:W-:Y:S01]  /*1cc0*/  LEA.HI.X R197, R28, UR7, R17, 0x1, P1 ;  /* 0x000000071cc57c11 */ /* 0x000fe200088f0c11 */
[----:B------:R-:W-:Y:S01]  /*1cd0*/  @!P4 LDGSTS.E.BYPASS.LTC128B.128 [R203+0xe000], desc[UR12][R24.64+0x80] ;  /* 0x0e00008018cbcfae */ /* 0x000fe2000b981a0c */
[----:B------:R-:W-:Y:S02]  /*1ce0*/  LOP3.LUT R148, R209, 0x1c0, R0, 0xf8, !PT ;  /* 0x000001c0d1947812 */ /* 0x000fe400078ef800 */
[----:B-1----:R-:W-:Y:S01]  /*1cf0*/  @!P4 LEA R14, P1, R20, R198, 0x1 ;  /* 0x000000c6140ec211 */ /* 0x002fe200078208ff */
[----:B------:R-:W-:Y:S01]  /*1d00*/  @!P4 LDGSTS.E.BYPASS.LTC128B.128 [R203+0x10000], desc[UR12][R24.64+0x100] ;  /* 0x1000010018cbcfae */ /* 0x000fe2000b981a0c */
[----:B------:R-:W-:Y:S02]  /*1d10*/  LOP3.LUT R101, R148, 0x8, R113, 0x78, !PT ;  /* 0x0000000894657812 */ /* 0x000fe400078e7871 */
[----:B------:R-:W-:Y:S01]  /*1d20*/  LOP3.LUT R210, R0, 0x400, RZ, 0xc0, !PT ;  /* 0x0000040000d27812 */ /* 0x000fe200078ec0ff */
[----:B------:R-:W-:Y:S01]  /*1d30*/  @!P3 LDGSTS.E.BYPASS.LTC128B.128 [R203+0xd000], desc[UR12][R18.64] ;  /* 0x0d00000012cbbfae */ /* 0x000fe2000b981a0c */
[----:B------:R-:W-:-:S03]  /*1d40*/  LOP3.LUT R113, R113, 0x1f0, RZ, 0xc0, !PT ;  /* 0x000001f071717812 */ /* 0x000fc600078ec0ff */
[----:B------:R-:W-:Y:S04]  /*1d50*/  @!P3 LDGSTS.E.BYPASS.LTC128B.128 [R203+0xf000], desc[UR12][R18.64+0x80] ;  /* 0x0f00008012cbbfae */ /* 0x000fe8000b981a0c */
[----:B------:R-:W-:Y:S01]  /*1d60*/  @!P3 LDGSTS.E.BYPASS.LTC128B.128 [R203+0x11000], desc[UR12][R18.64+0x100] ;  /* 0x1100010012cbbfae */ /* 0x000fe2000b981a0c */
[----:B---3--:R-:W-:-:S03]  /*1d70*/  IMAD R11, R23, R134, RZ ;  /* 0x00000086170b7224 */ /* 0x008fc600078e02ff */
[----:B------:R-:W0:Y:S01]  /*1d80*/  LDGDEPBAR ;  /* 0x00000000000079af */ /* 0x000e220000000000 */
[----:B------:R-:W-:Y:S01]  /*1d90*/  LOP3.LUT R10, R0, 0x200, RZ, 0xc0, !PT ;  /* 0x00000200000a7812 */ /* 0x000fe200078ec0ff */
[----:B------:R-:W-:-:S03]  /*1da0*/  IMAD.IADD R12, R21, 0x1, R11 ;  /* 0x00000001150c7824 */ /* 0x000fc600078e020b */
[----:B------:R-:W-:Y:S02]  /*1db0*/  LOP3.LUT R10, R10, 0x7c00, R13, 0xf8, !PT ;  /* 0x00007c000a0a7812 */ /* 0x000fe400078ef80d */
[----:B------:R-:W-:Y:S02]  /*1dc0*/  @!P2 LEA.HI.X R8, R8, R12, R9, 0x5, P0 ;  /* 0x0000000c0808a211 */ /* 0x000fe400000f2c09 */
[----:B------:R-:W-:Y:S02]  /*1dd0*/  @!P4 LEA.HI.X R15, R20, R197, R12, 0x1, P1 ;  /* 0x000000c5140fc211 */ /* 0x000fe400008f0c0c */
[----:B------:R-:W-:Y:S02]  /*1de0*/  @!P2 LEA R16, P0, R4, R198, 0x1 ;  /* 0x000000c60410a211 */ /* 0x000fe400078008ff */
[----:B------:R-:W-:Y:S02]  /*1df0*/  LOP3.LUT R9, R148, 0x8, R5, 0x78, !PT ;  /* 0x0000000894097812 */ /* 0x000fe400078e7805 */
[----:B------:R-:W-:-:S02]  /*1e00*/  IADD3 R10, PT, PT, R101, R10, RZ ;  /* 0x0000000a650a7210 */ /* 0x000fc40007ffe0ff */
[----:B------:R-:W-:Y:S01]  /*1e10*/  @!P2 LEA.HI.X R17, R4, R197, R8, 0x1, P0 ;  /* 0x000000c50411a211 */ /* 0x000fe200000f0c08 */
[----:B------:R-:W-:Y:S01]  /*1e20*/  IMAD R210, R9, 0x2, R210 ;  /* 0x0000000209d27824 */ /* 0x000fe200078e02d2 */
[----:B------:R-:W-:Y:S01]  /*1e30*/  LEA R77, R10, UR5, 0x1 ;  /* 0x000000050a4d7c11 */ /* 0x000fe2000f8e08ff */
[----:B------:R-:W-:Y:S01]  /*1e40*/  IMAD.MOV.U32 R4, RZ, RZ, 0x40 ;  /* 0x00000040ff047424 */ /* 0x000fe200078e00ff */
[----:B------:R-:W-:Y:S01]  /*1e50*/  LOP3.LUT P0, RZ, R5, 0x2, RZ, 0xc0, !PT ;  /* 0x0000000205ff7812 */ /* 0x000fe2000780c0ff */
[----:B------:R-:W-:Y:S01]  /*1e60*/  VIADD R111, R210, UR5 ;  /* 0x00000005d26f7c36 */ /* 0x000fe20008000000 */
[----:B------:R-:W-:-:S04]  /*1e70*/  DEPBAR.LE SB0, 0x0 ;  /* 0x000080000000791a */ /* 0x000fc80000000000 */
[----:B------:R-:W-:Y:S01]  /*1e80*/  BAR.SYNC.DEFER_BLOCKING 0x0 ;  /* 0x0000000000007b1d */ /* 0x000fe20000010000 */
[----:B------:R-:W-:Y:S02]  /*1e90*/  SEL R100, R100, 0xffffffe0, !P0 ;  /* 0xffffffe064647807 */ /* 0x000fe40004000000 */
[----:B------:R-:W-:Y:S02]  /*1ea0*/  ISETP.GT.U32.AND P1, PT, R134, R201, PT ;  /* 0x000000c98600720c */ /* 0x000fe40003f24070 */
[----:B------:R-:W-:Y:S01]  /*1eb0*/  IADD3 R114, PT, PT, R111, R100, RZ ;  /* 0x000000646f727210 */ /* 0x000fe20007ffe0ff */
        /* <DEDUP_REMOVED lines=22> */
[----:B------:R-:W3:Y:S02]  /*2020*/  LDSM.16.M88.4 R28, [R210+UR5+0xc000] ;  /* 0x00c00005d21c783b */ /* 0x000ee40008000200 */
[--C-:B------:R-:W-:Y:S02]  /*2030*/  IMAD.IADD R115, R77, 0x1, R4.reuse ;  /* 0x000000014d737824 */ /* 0x100fe400078e0204 */
[----:B------:R-:W4:Y:S01]  /*2040*/  LDSM.16.M88.4 R60, [R210+UR5+0xc800] ;  /* 0x00c80005d23c783b */ /* 0x000f220008000200 */
[----:B------:R-:W-:Y:S02]  /*2050*/  IMAD.IADD R111, R111, 0x1, R4 ;  /* 0x000000016f6f7824 */ /* 0x000fe400078e0204 */
[C---:B------:R-:W-:Y:S01]  /*2060*/  IADD3 R112, PT, PT, R100.reuse, R115, RZ ;  /* 0x0000007364707210 */ /* 0x040fe20007ffe0ff */
[----:B------:R-:W5:Y:S01]  /*2070*/  LDSM.16.M88.4 R52, [R210+UR5+0xd000] ;  /* 0x00d00005d234783b */ /* 0x000f620008000200 */
[----:B------:R-:W-:-:S03]  /*2080*/  IMAD.IADD R109, R100, 0x1, R111 ;  /* 0x00000001646d7824 */ /* 0x000fc600078e026f */
[----:B-1----:R-:W1:Y:S04]  /*2090*/  LDSM.16.M88.4 R12, [R210+UR5+0xd800] ;  /* 0x00d80005d20c783b */ /* 0x002e680008000200 */
[----:B------:R-:W-:Y:S04]  /*20a0*/  LDSM.16.M88.4 R20, [R116] ;  /* 0x000000007414783b */ /* 0x000fe80000000200 */
[----:B------:R-:W2:Y:S04]  /*20b0*/  LDSM.16.M88.4 R32, [R114+0xc000] ;  /* 0x00c000007220783b */ /* 0x000ea80000000200 */
[----:B------:R-:W2:Y:S04]  /*20c0*/  LDSM.16.M88.4 R8, [R114+0xc800] ;  /* 0x00c800007208783b */ /* 0x000ea80000000200 */
[----:B------:R-:W2:Y:S04]  /*20d0*/  LDSM.16.M88.4 R72, [R114+0xd000] ;  /* 0x00d000007248783b */ /* 0x000ea80000000200 */
[----:B------:R-:W2:Y:S04]  /*20e0*/  LDSM.16.M88.4 R40, [R114+0xd800] ;  /* 0x00d800007228783b */ /* 0x000ea80000000200 */
[----:B------:R-:W-:Y:S01]  /*20f0*/  LDSM.16.M88.4 R24, [R115] ;  /* 0x000000007318783b */ /* 0x000fe20000000200 */
        /* <DEDUP_REMOVED lines=8> */
[----:B------:R-:W-:Y:S01]  /*2180*/  LDSM.16.M88.4 R96, [R109+0xf800] ;  /* 0x00f800006d60783b */ /* 0x000fe20000000200 */
[C---:B------:R-:W-:Y:S03]  /*2190*/  HMMA.16816.F32 R28, R84.reuse, R30, RZ ;  /* 0x0000001e541c723c */ /* 0x040fe600000018ff */
[----:B------:R-:W-:Y:S04]  /*21a0*/  LDSM.16.M88.4 R92, [R114+0x10000] ;  /* 0x01000000725c783b */ /* 0x000fe80000000200 */
[----:B------:R-:W0:Y:S01]  /*21b0*/  LDGDEPBAR ;  /* 0x00000000000079af */ /* 0x000e220000000000 */
        /* <DEDUP_REMOVED lines=10> */
[----:B------:R-:W3:Y:S07]  /*2260*/  LDSM.16.M88.4 R8, [R109+0xc000] ;  /* 0x00c000006d08783b */ /* 0x000eee0000000200 */
[C---:B------:R-:W-:Y:S08]  /*2270*/  HMMA.16816.F32 R56, R20.reuse, R72, R56 ;  /* 0x000000481438723c */ /* 0x040ff00000001838 */
[C---:B------:R-:W-:Y:S01]  /*2280*/  HMMA.16816.F32 R52, R20.reuse, R74, R52 ;  /* 0x0000004a1434723c */ /* 0x040fe20000001834 */
[----:B------:R-:W-:Y:S07]  /*2290*/  LDSM.16.M88.4 R72, [R210+UR5+0x11000] ;  /* 0x01100005d248783b */ /* 0x000fee0008000200 */
[C---:B------:R-:W-:Y:S08]  /*22a0*/  HMMA.16816.F32 R48, R20.reuse, R40, R48 ;  /* 0x000000281430723c */ /* 0x040ff00000001830 */
[----:B------:R-:W-:Y:S01]  /*22b0*/  HMMA.16816.F32 R84, R20, R42, R84 ;  /* 0x0000002a1454723c */ /* 0x000fe20000001854 */
[----:B------:R-:W4:Y:S04]  /*22c0*/  LDSM.16.M88.4 R20, [R109+0xc800] ;  /* 0x00c800006d14783b */ /* 0x000f280000000200 */
[----:B------:R-:W-:Y:S03]  /*22d0*/  LDSM.16.M88.4 R40, [R109+0xd800] ;  /* 0x00d800006d28783b */ /* 0x000fe60000000200 */
[C---:B-1----:R-:W-:Y:S08]  /*22e0*/  HMMA.16816.F32 R16, R24.reuse, R12, R16 ;  /* 0x0000000c1810723c */ /* 0x042ff00000001810 */
[C---:B------:R-:W-:Y:S01]  /*22f0*/  HMMA.16816.F32 R28, R24.reuse, R14, R28 ;  /* 0x0000000e181c723c */ /* 0x040fe2000000181c */
[----:B------:R-:W1:Y:S07]  /*2300*/  LDSM.16.M88.4 R12, [R109+0xd000] ;  /* 0x00d000006d0c783b */ /* 0x000e6e0000000200 */
[C---:B------:R-:W-:Y:S08]  /*2310*/  HMMA.16816.F32 R64, R24.reuse, R68, R64 ;  /* 0x000000441840723c */ /* 0x040ff00000001840 */
[C---:B------:R-:W-:Y:S01]  /*2320*/  HMMA.16816.F32 R60, R24.reuse, R70, R60 ;  /* 0x00000046183c723c */ /* 0x040fe2000000183c */
[----:B------:R-:W-:Y:S07]  /*2330*/  LDSM.16.M88.4 R68, [R114+0xe000] ;  /* 0x00e000007244783b */ /* 0x000fee0000000200 */
[C---:B------:R-:W-:Y:S08]  /*2340*/  HMMA.16816.F32 R56, R24.reuse, R44, R56 ;  /* 0x0000002c1838723c */ /* 0x040ff00000001838 */
[C---:B------:R-:W-:Y:S01]  /*2350*/  HMMA.16816.F32 R52, R24.reuse, R46, R52 ;  /* 0x0000002e1834723c */ /* 0x040fe20000001834 */
[----:B------:R-:W-:Y:S07]  /*2360*/  LDSM.16.M88.4 R44, [R114+0xf800] ;  /* 0x00f80000722c783b */ /* 0x000fee0000000200 */
[C---:B--2---:R-:W-:Y:S08]  /*2370*/  HMMA.16816.F32 R48, R24.reuse, R32, R48 ;  /* 0x000000201830723c */ /* 0x044ff00000001830 */
[----:B------:R-:W-:Y:S01]  /*2380*/  HMMA.16816.F32 R84, R24, R34, R84 ;  /* 0x000000221854723c */ /* 0x000fe20000001854 */
[----:B------:R-:W-:Y:S04]  /*2390*/  LDSM.16.M88.4 R24, [R210+UR5+0xe800] ;  /* 0x00e80005d218783b */ /* 0x000fe80008000200 */
[----:B------:R-:W-:Y:S03]  /*23a0*/  LDSM.16.M88.4 R32, [R210+UR5+0xe000] ;  /* 0x00e00005d220783b */ /* 0x000fe60008000200 */
[C---:B---3--:R-:W-:Y:S08]  /*23b0*/  HMMA.16816.F32 R16, R36.reuse, R8, R16 ;  /* 0x000000082410723c */ /* 0x048ff00000001810 */
[C---:B------:R-:W-:Y:S01]  /*23c0*/  HMMA.16816.F32 R28, R36.reuse, R10, R28 ;  /* 0x0000000a241c723c */ /* 0x040fe2000000181c */
[----:B------:R-:W2:Y:S04]  /*23d0*/  LDSM.16.M88.4 R8, [R77+0x4000] ;  /* 0x004000004d08783b */ /* 0x000ea80000000200 */
[----:B------:R-:W-:Y:S03]  /*23e0*/  LDSM.16.M88.4 R76, [R210+UR5+0x10800] ;  /* 0x01080005d24c783b */ /* 0x000fe60008000200 */
[C---:B----4-:R-:W-:Y:S08]  /*23f0*/  HMMA.16816.F32 R64, R36.reuse, R20, R64 ;  /* 0x000000142440723c */ /* 0x050ff00000001840 */
[C---:B------:R-:W-:Y:S01]  /*2400*/  HMMA.16816.F32 R60, R36.reuse, R22, R60 ;  /* 0x00000016243c723c */ /* 0x040fe2000000183c */
[----:B------:R-:W3:Y:S07]  /*2410*/  LDSM.16.M88.4 R20, [R210+UR5+0xf000] ;  /* 0x00f00005d214783b */ /* 0x000eee0008000200 */
[C---:B-1----:R-:W-:Y:S08]  /*2420*/  HMMA.16816.F32 R56, R36.reuse, R12, R56 ;  /* 0x0000000c2438723c */ /* 0x042ff00000001838 */
[C---:B------:R-:W-:Y:S01]  /*2430*/  HMMA.16816.F32 R52, R36.reuse, R14, R52 ;  /* 0x0000000e2434723c */ /* 0x040fe20000001834 */
[----:B------:R-:W1:Y:S07]  /*2440*/  LDSM.16.M88.4 R12, [R210+UR5+0xf800] ;  /* 0x00f80005d20c783b */ /* 0x000e6e0008000200 */
[C---:B------:R-:W-:Y:S08]  /*2450*/  HMMA.16816.F32 R48, R36.reuse, R40, R48 ;  /* 0x000000282430723c */ /* 0x040ff00000001830 */
[----:B------:R-:W-:Y:S01]  /*2460*/  HMMA.16816.F32 R84, R36, R42, R84 ;  /* 0x0000002a2454723c */ /* 0x000fe20000001854 */
[----:B------:R-:W4:Y:S04]  /*2470*/  LDSM.16.M88.4 R40, [R116+0x4000] ;  /* 0x004000007428783b */ /* 0x000f280000000200 */
[----:B------:R-:W-:Y:S03]  /*2480*/  LDSM.16.M88.4 R36, [R114+0xe800] ;  /* 0x00e800007224783b */ /* 0x000fe60000000200 */
[C---:B--2---:R-:W-:Y:S08]  /*2490*/  HMMA.16816.F32 R64, R8.reuse, R24, R64 ;  /* 0x000000180840723c */ /* 0x044ff00000001840 */
[C---:B------:R-:W-:Y:S01]  /*24a0*/  HMMA.16816.F32 R60, R8.reuse, R26, R60 ;  /* 0x0000001a083c723c */ /* 0x040fe2000000183c */
[----:B------:R-:W2:Y:S07]  /*24b0*/  LDSM.16.M88.4 R24, [R114+0xf000] ;  /* 0x00f000007218783b */ /* 0x000eae0000000200 */
[C---:B------:R-:W-:Y:S08]  /*24c0*/  HMMA.16816.F32 R16, R8.reuse, R32, R16 ;  /* 0x000000200810723c */ /* 0x040ff00000001810 */
[C---:B------:R-:W-:Y:S01]  /*24d0*/  HMMA.16816.F32 R28, R8.reuse, R34, R28 ;  /* 0x00000022081c723c */ /* 0x040fe2000000181c */
[----:B------:R-:W-:Y:S07]  /*24e0*/  LDSM.16.M88.4 R32, [R115+0x4000] ;  /* 0x004000007320783b */ /* 0x000fee0000000200 */
[C---:B---3--:R-:W-:Y:S08]  /*24f0*/  HMMA.16816.F32 R56, R8.reuse, R20, R56 ;  /* 0x000000140838723c */ /* 0x048ff00000001838 */
[C---:B------:R-:W-:Y:S01]  /*2500*/  HMMA.16816.F32 R52, R8.reuse, R22, R52 ;  /* 0x000000160834723c */ /* 0x040fe20000001834 */
[----:B------:R-:W3:Y:S07]  /*2510*/  LDSM.16.M88.4 R20, [R111+0xe000] ;  /* 0x00e000006f14783b */ /* 0x000eee0000000200 */
[C---:B-1----:R-:W-:Y:S08]  /*2520*/  HMMA.16816.F32 R48, R8.reuse, R12, R48 ;  /* 0x0000000c0830723c */ /* 0x042ff00000001830 */
[----:B------:R-:W-:Y:S01]  /*2530*/  HMMA.16816.F32 R84, R8, R14, R84 ;  /* 0x0000000e0854723c */ /* 0x000fe20000001854 */
[----:B------:R-:W1:Y:S04]  /*2540*/  LDSM.16.M88.4 R8, [R111+0xf000] ;  /* 0x00f000006f08783b */ /* 0x000e680000000200 */
[----:B------:R-:W5:Y:S03]  /*2550*/  LDSM.16.M88.4 R12, [R111+0xe800] ;  /* 0x00e800006f0c783b */ /* 0x000f660000000200 */
[C---:B----4-:R-:W-:Y:S08]  /*2560*/  HMMA.16816.F32 R16, R40.reuse, R68, R16 ;  /* 0x000000442810723c */ /* 0x050ff00000001810 */
[C---:B------:R-:W-:Y:S01]  /*2570*/  HMMA.16816.F32 R28, R40.reuse, R70, R28 ;  /* 0x00000046281c723c */ /* 0x040fe2000000181c */
[----:B------:R-:W-:Y:S07]  /*2580*/  LDSM.16.M88.4 R68, [R210+UR5+0x11800] ;  /* 0x01180005d244783b */ /* 0x000fee0008000200 */
[C---:B--2---:R-:W-:Y:S08]  /*2590*/  HMMA.16816.F32 R56, R40.reuse, R24, R56 ;  /* 0x000000182838723c */ /* 0x044ff00000001838 */
[C---:B------:R-:W-:Y:S01]  /*25a0*/  HMMA.16816.F32 R52, R40.reuse, R26, R52 ;  /* 0x0000001a2834723c */ /* 0x040fe20000001834 */
[----:B------:R-:W2:Y:S07]  /*25b0*/  LDSM.16.M88.4 R24, [R109+0xe000] ;  /* 0x00e000006d18783b */ /* 0x000eae0000000200 */
[C---:B------:R-:W-:Y:S08]  /*25c0*/  HMMA.16816.F32 R64, R40.reuse, R36, R64 ;  /* 0x000000242840723c */ /* 0x040ff00000001840 */
[----:B------:R-:W-:Y:S01]  /*25d0*/  HMMA.16816.F32 R60, R40, R38, R60 ;  /* 0x00000026283c723c */ /* 0x000fe2000000183c */
[----:B------:R-:W-:Y:S07]  /*25e0*/  LDSM.16.M88.4 R36, [R111+0xf800] ;  /* 0x00f800006f24783b */ /* 0x000fee0000000200 */
[C---:B---3--:R-:W-:Y:S08]  /*25f0*/  HMMA.16816.F32 R16, R32.reuse, R20, R16 ;  /* 0x000000142010723c */ /* 0x048ff00000001810 */
[C---:B------:R-:W-:Y:S01]  /*2600*/  HMMA.16816.F32 R28, R32.reuse, R22, R28 ;  /* 0x00000016201c723c */ /* 0x040fe2000000181c */
[----:B------:R-:W3:Y:S07]  /*2610*/  LDSM.16.M88.4 R20, [R109+0xe800] ;  /* 0x00e800006d14783b */ /* 0x000eee0000000200 */
[C---:B-1----:R-:W-:Y:S08]  /*2620*/  HMMA.16816.F32 R56, R32.reuse, R8, R56 ;  /* 0x000000082038723c */ /* 0x042ff00000001838 */
[C---:B------:R-:W-:Y:S01]  /*2630*/  HMMA.16816.F32 R52, R32.reuse, R10, R52 ;  /* 0x0000000a2034723c */ /* 0x040fe20000001834 */
[----:B------:R-:W1:Y:S07]  /*2640*/  LDSM.16.M88.4 R8, [R210+UR5+0x10000] ;  /* 0x01000005d208783b */ /* 0x000e6e0008000200 */
[C---:B-----5:R-:W-:Y:S08]  /*2650*/  HMMA.16816.F32 R64, R32.reuse, R12, R64 ;  /* 0x0000000c2040723c */ /* 0x060ff00000001840 */
[----:B------:R-:W-:Y:S01]  /*2660*/  HMMA.16816.F32 R60, R32, R14, R60 ;  /* 0x0000000e203c723c */ /* 0x000fe2000000183c */
[----:B------:R-:W4:Y:S07]  /*2670*/  LDSM.16.M88.4 R12, [R109+0xf000] ;  /* 0x00f000006d0c783b */ /* 0x000f2e0000000200 */
[C---:B------:R-:W-:Y:S08]  /*2680*/  HMMA.16816.F32 R48, R40.reuse, R44, R48 ;  /* 0x0000002c2830723c */ /* 0x040ff00000001830 */
[----:B------:R-:W-:Y:S01]  /*2690*/  HMMA.16816.F32 R84, R40, R46, R84 ;  /* 0x0000002e2854723c */ /* 0x000fe20000001854 */
[----:B------:R-:W5:Y:S04]  /*26a0*/  LDSM.16.M88.4 R44, [R116+0x8000] ;  /* 0x00800000742c783b */ /* 0x000f680000000200 */
[----:B------:R-:W-:Y:S03]  /*26b0*/  LDSM.16.M88.4 R40, [R114+0x10800] ;  /* 0x010800007228783b */ /* 0x000fe60000000200 */
[C---:B--2---:R-:W-:Y:S08]  /*26c0*/  HMMA.16816.F32 R16, R88.reuse, R24, R16 ;  /* 0x000000185810723c */ /* 0x044ff00000001810 */
[C---:B------:R-:W-:Y:S01]  /*26d0*/  HMMA.16816.F32 R28, R88.reuse, R26, R28 ;  /* 0x0000001a581c723c */ /* 0x040fe2000000181c */
[----:B------:R-:W-:Y:S07]  /*26e0*/  LDSM.16.M88.4 R24, [R115+0x8000] ;  /* 0x008000007318783b */ /* 0x000fee0000000200 */
[C---:B---3--:R-:W-:Y:S08]  /*26f0*/  HMMA.16816.F32 R64, R88.reuse, R20, R64 ;  /* 0x000000145840723c */ /* 0x048ff00000001840 */
[----:B------:R-:W-:Y:S01]  /*2700*/  HMMA.16816.F32 R60, R88, R22, R60 ;  /* 0x00000016583c723c */ /* 0x000fe2000000183c */
[----:B------:R-:W2:Y:S07]  /*2710*/  LDSM.16.M88.4 R20, [R111+0x10000] ;  /* 0x010000006f14783b */ /* 0x000eae0000000200 */
[C---:B------:R-:W-:Y:S08]  /*2720*/  HMMA.16816.F32 R48, R32.reuse, R36, R48 ;  /* 0x000000242030723c */ /* 0x040ff00000001830 */
[----:B------:R-:W-:Y:S01]  /*2730*/  HMMA.16816.F32 R84, R32, R38, R84 ;  /* 0x000000262054723c */ /* 0x000fe20000001854 */
[----:B------:R-:W3:Y:S04]  /*2740*/  LDSM.16.M88.4 R32, [R114+0x11800] ;  /* 0x011800007220783b */ /* 0x000ee80000000200 */
[----:B------:R-:W-:Y:S03]  /*2750*/  LDSM.16.M88.4 R36, [R114+0x11000] ;  /* 0x011000007224783b */ /* 0x000fe60000000200 */
[C---:B-1----:R-:W-:Y:S08]  /*2760*/  HMMA.16816.F32 R16, R80.reuse, R8, R16 ;  /* 0x000000085010723c */ /* 0x042ff00000001810 */
[----:B------:R-:W-:Y:S01]  /*2770*/  HMMA.16816.F32 R28, R80, R10, R28 ;  /* 0x0000000a501c723c */ /* 0x000fe2000000181c */
[----:B------:R-:W-:Y:S07]  /*2780*/  LDSM.16.M88.4 R8, [R112+0x8000] ;  /* 0x008000007008783b */ /* 0x000fee0000000200 */
[C---:B----4-:R-:W-:Y:S08]  /*2790*/  HMMA.16816.F32 R56, R88.reuse, R12, R56 ;  /* 0x0000000c5838723c */ /* 0x050ff00000001838 */
[C---:B------:R-:W-:Y:S01]  /*27a0*/  HMMA.16816.F32 R52, R88.reuse, R14, R52 ;  /* 0x0000000e5834723c */ /* 0x040fe20000001834 */
[----:B------:R-:W1:Y:S07]  /*27b0*/  LDSM.16.M88.4 R12, [R109+0x10000] ;  /* 0x010000006d0c783b */ /* 0x000e6e0000000200 */
[----:B------:R-:W-:Y:S08]  /*27c0*/  HMMA.16816.F32 R48, R88, R96, R48 ;  /* 0x000000605830723c */ /* 0x000ff00000001830 */
[----:B-----5:R-:W-:Y:S08]  /*27d0*/  HMMA.16816.F32 R16, R44, R92, R16 ;  /* 0x0000005c2c10723c */ /* 0x020ff00000001810 */
[----:B------:R-:W-:Y:S08]  /*27e0*/  HMMA.16816.F32 R84, R88, R98, R84 ;  /* 0x000000625854723c */ /* 0x000ff00000001854 */
[----:B------:R-:W-:Y:S08]  /*27f0*/  HMMA.16816.F32 R28, R44, R94, R28 ;  /* 0x0000005e2c1c723c */ /* 0x000ff0000000181c */
[C---:B------:R-:W-:Y:S08]  /*2800*/  HMMA.16816.F32 R56, R80.reuse, R72, R56 ;  /* 0x000000485038723c */ /* 0x040ff00000001838 */
[C---:B------:R-:W-:Y:S01]  /*2810*/  HMMA.16816.F32 R52, R80.reuse, R74, R52 ;  /* 0x0000004a5034723c */ /* 0x040fe20000001834 */
[----:B------:R-:W4:Y:S07]  /*2820*/  LDSM.16.M88.4 R72, [R111+0x10800] ;  /* 0x010800006f48783b */ /* 0x000f2e0000000200 */
[----:B------:R-:W-:Y:S08]  /*2830*/  HMMA.16816.F32 R48, R80, R68, R48 ;  /* 0x000000445030723c */ /* 0x000ff00000001830 */
[----:B--2---:R-:W-:Y:S08]  /*2840*/  HMMA.16816.F32 R16, R24, R20, R16 ;  /* 0x000000141810723c */ /* 0x004ff00000001810 */
[C---:B------:R-:W-:Y:S08]  /*2850*/  HMMA.16816.F32 R84, R80.reuse, R70, R84 ;  /* 0x000000465054723c */ /* 0x040ff00000001854 */
[----:B------:R-:W-:Y:S08]  /*2860*/  HMMA.16816.F32 R64, R80, R76, R64 ;  /* 0x0000004c5040723c */ /* 0x000ff00000001840 */
[----:B------:R-:W-:Y:S01]  /*2870*/  HMMA.16816.F32 R28, R24, R22, R28 ;  /* 0x00000016181c723c */ /* 0x000fe2000000181c */
[----:B------:R-:W2:Y:S07]  /*2880*/  LDSM.16.M88.4 R20, [R111+0x11000] ;  /* 0x011000006f14783b */ /* 0x000eae0000000200 */
[----:B------:R-:W-:Y:S08]  /*2890*/  HMMA.16816.F32 R60, R80, R78, R60 ;  /* 0x0000004e503c723c */ /* 0x000ff0000000183c */
[----:B---3--:R-:W-:Y:S08]  /*28a0*/  HMMA.16816.F32 R48, R44, R32, R48 ;  /* 0x000000202c30723c */ /* 0x008ff00000001830 */
[----:B-1----:R-:W-:Y:S08]  /*28b0*/  HMMA.16816.F32 R16, R8, R12, R16 ;  /* 0x0000000c0810723c */ /* 0x002ff00000001810 */
[C---:B------:R-:W-:Y:S01]  /*28c0*/  HMMA.16816.F32 R84, R44.reuse, R34, R84 ;  /* 0x000000222c54723c */ /* 0x040fe20000001854 */
[----:B------:R-:W1:Y:S07]  /*28d0*/  LDSM.16.M88.4 R32, [R109+0x10800] ;  /* 0x010800006d20783b */ /* 0x000e6e0000000200 */
[----:B------:R-:W-:Y:S03]  /*28e0*/  HMMA.16816.F32 R64, R44, R40, R64 ;  /* 0x000000282c40723c */ /* 0x000fe60000001840 */
[----:B------:R-:W-:Y:S01]  /*28f0*/  FMUL.FTZ R16, R16, UR6 ;  /* 0x0000000610107c20 */ /* 0x000fe20008410000 */
[----:B------:R-:W-:Y:S01]  /*2900*/  FMUL.FTZ R17, R17, UR6 ;  /* 0x0000000611117c20 */ /* 0x000fe20008410000 */
[----:B------:R-:W-:-:S02]  /*2910*/  FMUL.FTZ R41, R18, UR6 ;  /* 0x0000000612297c20 */ /* 0x000fc40008410000 */
[----:B------:R-:W3:Y:S01]  /*2920*/  MUFU.TANH R40, R16 ;  /* 0x0000001000287308 */ /* 0x000ee20000002400 */
[C---:B------:R-:W-:Y:S07]  /*2930*/  HMMA.16816.F32 R60, R44.reuse, R42, R60 ;  /* 0x0000002a2c3c723c */ /* 0x040fee000000183c */
[----:B------:R5:W1:Y:S01]  /*2940*/  MUFU.TANH R42, R17 ;  /* 0x00000011002a7308 */ /* 0x000a620000002400 */
[C---:B------:R-:W-:Y:S07]  /*2950*/  HMMA.16816.F32 R56, R44.reuse, R36, R56 ;  /* 0x000000242c38723c */ /* 0x040fee0000001838 */
[----:B------:R-:W1:Y:S01]  /*2960*/  MUFU.TANH R41, R41 ;  /* 0x0000002900297308 */ /* 0x000e620000002400 */
[----:B------:R-:W-:Y:S01]  /*2970*/  HMMA.16816.F32 R52, R44, R38, R52 ;  /* 0x000000262c34723c */ /* 0x000fe20000001834 */
[----:B------:R-:W3:Y:S07]  /*2980*/  LDSM.16.M88.4 R36, [R111+0x11800] ;  /* 0x011800006f24783b */ /* 0x000eee0000000200 */
[----:B------:R-:W-:Y:S01]  /*2990*/  HMMA.16816.F32 R28, R8, R14, R28 ;  /* 0x0000000e081c723c */ /* 0x000fe2000000181c */
[----:B------:R-:W3:Y:S07]  /*29a0*/  LDSM.16.M88.4 R12, [R109+0x11000] ;  /* 0x011000006d0c783b */ /* 0x000eee0000000200 */
[C---:B----4-:R-:W-:Y:S08]  /*29b0*/  HMMA.16816.F32 R64, R24.reuse, R72, R64 ;  /* 0x000000481840723c */ /* 0x050ff00000001840 */
[C---:B------:R-:W-:Y:S08]  /*29c0*/  HMMA.16816.F32 R60, R24.reuse, R74, R60 ;  /* 0x0000004a183c723c */ /* 0x040ff0000000183c */
[----:B--2---:R-:W-:Y:S01]  /*29d0*/  HMMA.16816.F32 R56, R24, R20, R56 ;  /* 0x000000141838723c */ /* 0x004fe20000001838 */
[----:B------:R-:W-:Y:S01]  /*29e0*/  FMUL.FTZ R20, R19, UR6 ;  /* 0x0000000613147c20 */ /* 0x000fe20008410000 */
[----:B------:R-:W-:Y:S01]  /*29f0*/  FMUL.FTZ R21, R28, UR6 ;  /* 0x000000061c157c20 */ /* 0x000fe20008410000 */
[----:B-----5:R-:W2:Y:S01]  /*2a00*/  LDSM.16.M88.4 R16, [R109+0x11800] ;  /* 0x011800006d10783b */ /* 0x020ea20000000200 */
[----:B------:R-:W-:-:S04]  /*2a10*/  DEPBAR.LE SB0, 0x0 ;  /* 0x000080000000791a */ /* 0x000fc80000000000 */
[----:B------:R-:W-:Y:S01]  /*2a20*/  HMMA.16816.F32 R52, R24, R22, R52 ;  /* 0x000000161834723c */ /* 0x000fe20000001834 */
[----:B------:R-:W-:Y:S01]  /*2a30*/  FMUL.FTZ R23, R29, UR6 ;  /* 0x000000061d177c20 */ /* 0x000fe20008410000 */
[----:B------:R-:W-:Y:S01]  /*2a40*/  FMUL.FTZ R22, R30, UR6 ;  /* 0x000000061e167c20 */ /* 0x000fe20008410000 */
[----:B------:R-:W4:Y:S05]  /*2a50*/  MUFU.TANH R20, R20 ;  /* 0x0000001400147308 */ /* 0x000f2a0000002400 */
[C---:B-1----:R-:W-:Y:S03]  /*2a60*/  HMMA.16816.F32 R64, R8.reuse, R32, R64 ;  /* 0x000000200840723c */ /* 0x042fe60000001840 */
[----:B------:R-:W1:Y:S05]  /*2a70*/  MUFU.TANH R21, R21 ;  /* 0x0000001500157308 */ /* 0x000e6a0000002400 */
[----:B------:R-:W-:Y:S03]  /*2a80*/  HMMA.16816.F32 R60, R8, R34, R60 ;  /* 0x00000022083c723c */ /* 0x000fe6000000183c */
[----:B------:R-:W1:Y:S05]  /*2a90*/  MUFU.TANH R23, R23 ;  /* 0x0000001700177308 */ /* 0x000e6a0000002400 */
[C---:B---3--:R-:W-:Y:S03]  /*2aa0*/  HMMA.16816.F32 R48, R24.reuse, R36, R48 ;  /* 0x000000241830723c */ /* 0x048fe60000001830 */
[----:B------:R-:W-:Y:S01]  /*2ab0*/  FMUL.FTZ R65, R65, UR6 ;  /* 0x0000000641417c20 */ /* 0x000fe20008410000 */
[----:B------:R-:W3:Y:S04]  /*2ac0*/  MUFU.TANH R22, R22 ;  /* 0x0000001600167308 */ /* 0x000ee80000002400 */
[----:B------:R-:W-:Y:S01]  /*2ad0*/  HMMA.16816.F32 R84, R24, R38, R84 ;  /* 0x000000261854723c */ /* 0x000fe20000001854 */
[----:B------:R-:W-:Y:S01]  /*2ae0*/  FMUL.FTZ R24, R31, UR6 ;  /* 0x000000061f187c20 */ /* 0x000fe20008410000 */
[----:B------:R-:W-:Y:S01]  /*2af0*/  FMUL.FTZ R25, R64, UR6 ;  /* 0x0000000640197c20 */ /* 0x000fe20008410000 */
[----:B------:R-:W-:Y:S01]  /*2b00*/  SHF.R.U32.HI R26, RZ, 0x2, R5 ;  /* 0x00000002ff1a7819 */ /* 0x000fe20000011605 */
[----:B------:R-:W-:Y:S01]  /*2b10*/  FMUL.FTZ R60, R60, UR6 ;  /* 0x000000063c3c7c20 */ /* 0x000fe20008410000 */
[----:B------:R-:W-:Y:S01]  /*2b20*/  FMUL.FTZ R43, R61, UR6 ;  /* 0x000000063d2b7c20 */ /* 0x000fe20008410000 */
[----:B------:R-:W-:Y:S01]  /*2b30*/  FMUL.FTZ R62, R62, UR6 ;  /* 0x000000063e3e7c20 */ /* 0x000fe20008410000 */
[----:B------:R-:W1:Y:S01]  /*2b40*/  MUFU.TANH R24, R24 ;  /* 0x0000001800187308 */ /* 0x000e620000002400 */
[----:B------:R-:W-:Y:S01]  /*2b50*/  HMMA.16816.F32 R56, R8, R12, R56 ;  /* 0x0000000c0838723c */ /* 0x000fe20000001838 */
[----:B------:R-:W-:Y:S01]  /*2b60*/  FMUL.FTZ R12, R66, UR6 ;  /* 0x00000006420c7c20 */ /* 0x000fe20008410000 */
[----:B------:R-:W-:Y:S01]  /*2b70*/  LOP3.LUT R26, R26, 0x7, RZ, 0xc0, !PT ;  /* 0x000000071a1a7812 */ /* 0x000fe200078ec0ff */
[----:B------:R-:W-:-:S03]  /*2b80*/  FMUL.FTZ R63, R63, UR6 ;  /* 0x000000063f3f7c20 */ /* 0x000fc60008410000 */
[----:B------:R-:W-:Y:S01]  /*2b90*/  IADD3 R113, PT, PT, R26, UR4, R113 ;  /* 0x000000041a717c10 */ /* 0x000fe2000fffe071 */
[----:B------:R-:W1:Y:S01]  /*2ba0*/  MUFU.TANH R25, R25 ;  /* 0x0000001900197308 */ /* 0x000e620000002400 */
[C---:B------:R-:W-:Y:S01]  /*2bb0*/  HMMA.16816.F32 R52, R8.reuse, R14, R52 ;  /* 0x0000000e0834723c */ /* 0x040fe20000001834 */
[----:B------:R-:W-:Y:S01]  /*2bc0*/  FMUL.FTZ R14, R67, UR6 ;  /* 0x00000006430e7c20 */ /* 0x000fe20008410000 */
[C---:B------:R-:W-:Y:S02]  /*2bd0*/  IADD3 R108, PT, PT, R113.reuse, 0x1, R108 ;  /* 0x00000001716c7810 */ /* 0x040fe40007ffe06c */
[-C--:B------:R-:W-:Y:S02]  /*2be0*/  IADD3 R196, PT, PT, R113, R107.reuse, -R106 ;  /* 0x0000006b71c47210 */ /* 0x080fe40007ffe86a */
[C---:B------:R-:W-:Y:S01]  /*2bf0*/  VIMNMX R195, PT, PT, R108.reuse, R107, PT ;  /* 0x0000006b6cc37248 */ /* 0x040fe20003fe0100 */
[----:B------:R1:W1:Y:S01]  /*2c00*/  MUFU.TANH R13, R65 ;  /* 0x00000041000d7308 */ /* 0x0002620000002400 */
[----:B--2---:R-:W-:Y:S01]  /*2c10*/  HMMA.16816.F32 R48, R8, R16, R48 ;  /* 0x000000100830723c */ /* 0x004fe20000001830 */
[----:B------:R-:W-:-:S06]  /*2c20*/  VIADDMNMX R194, R108, 0x8, R107, PT ;  /* 0x000000086cc27846 */ /* 0x000fcc000380016b */
[----:B------:R-:W2:Y:S01]  /*2c30*/  MUFU.TANH R12, R12 ;  /* 0x0000000c000c7308 */ /* 0x000ea20000002400 */
[----:B------:R-:W-:Y:S01]  /*2c40*/  HMMA.16816.F32 R84, R8, R18, R84 ;  /* 0x000000120854723c */ /* 0x000fe20000001854 */
[----:B------:R-:W-:-:S06]  /*2c50*/  LOP3.LUT R8, R102, R211, RZ, 0xfc, !PT ;  /* 0x000000d366087212 */ /* 0x000fcc00078efcff */
[----:B------:R-:W1:Y:S08]  /*2c60*/  MUFU.TANH R14, R14 ;  /* 0x0000000e000e7308 */ /* 0x000e700000002400 */
[----:B------:R1:W1:Y:S01]  /*2c70*/  MUFU.TANH R9, R60 ;  /* 0x0000003c00097308 */ /* 0x0002620000002400 */
[----:B------:R-:W-:Y:S06]  /*2c80*/  BAR.SYNC.DEFER_BLOCKING 0x0 ;  /* 0x0000000000007b1d */ /* 0x000fec0000010000 */
[----:B--234-:R-:W-:Y:S05]  /*2c90*/  @!P1 BRA `(.L_x_389) ;  /* 0x0000000000509947 */ /* 0x01cfea0003800000 */
[----:B------:R-:W-:-:S04]  /*2ca0*/  VIADD R10, R2, 0xfffffffe ;  /* 0xfffffffe020a7836 */ /* 0x000fc80000000000 */
[-C--:B------:R-:W-:Y:S02]  /*2cb0*/  IMAD R3, R3, R10.reuse, RZ ;  /* 0x0000000a03037224 */ /* 0x080fe400078e02ff */
[----:B------:R-:W-:-:S04]  /*2cc0*/  IMAD.WIDE.U32 R10, R103, R10, RZ ;  /* 0x0000000a670a7225 */ /* 0x000fc800078e00ff */
[----:B------:R-:W-:Y:S01]  /*2cd0*/  IMAD.IADD R3, R11, 0x1, R3 ;  /* 0x000000010b037824 */ /* 0x000fe200078e0203 */
[----:B------:R-:W-:Y:S02]  /*2ce0*/  IADD3 R105, P1, PT, R105, R10, RZ ;  /* 0x0000000a69697210 */ /* 0x000fe40007f3e0ff */
[----:B------:R-:W-:-:S03]  /*2cf0*/  LEA R16, P3, R10, R200, 0x1 ;  /* 0x000000c80a107211 */ /* 0x000fc600078608ff */
[--C-:B------:R-:W-:Y:S01]  /*2d00*/  IMAD.X R104, R104, 0x1, R3.reuse, P1 ;  /* 0x0000000168687824 */ /* 0x100fe200008e0603 */
[C---:B------:R-:W-:Y:S02]  /*2d10*/  LEA R18, P1, R105.reuse, R200, 0x1 ;  /* 0x000000c869127211 */ /* 0x040fe400078208ff */
[-C--:B------:R-:W-:Y:S02]  /*2d20*/  LEA.HI.X R17, R10, R199.reuse, R3, 0x1, P3 ;  /* 0x000000c70a117211 */ /* 0x080fe400018f0c03 */
[----:B------:R-:W-:-:S03]  /*2d30*/  LEA.HI.X R19, R105, R199, R104, 0x1, P1 ;  /* 0x000000c769137211 */ /* 0x000fc600008f0c68 */
        /* <DEDUP_REMOVED lines=9> */
[----:B------:R-:W0:Y:S02]  /*2dd0*/  LDGDEPBAR ;  /* 0x00000000000079af */ /* 0x000e240000000000 */
.L_x_389:
[----:B------:R-:W-:Y:S01]  /*2de0*/  VIADD R36, R8, 0x1 ;  /* 0x0000000108247836 */ /* 0x000fe20000000000 */
[----:B------:R-:W-:Y:S01]  /*2df0*/  ISETP.GT.AND P5, PT, R196, R8, PT ;  /* 0x00000008c400720c */ /* 0x000fe20003fa4270 */
[C---:B------:R-:W-:Y:S01]  /*2e00*/  VIADD R35, R8.reuse, 0x8 ;  /* 0x0000000808237836 */ /* 0x040fe20000000000 */
[CC--:B------:R-:W-:Y:S01]  /*2e10*/  ISETP.GE.AND P4, PT, R8.reuse, R195.reuse, PT ;  /* 0x000000c30800720c */ /* 0x0c0fe20003f86270 */
[----:B------:R-:W-:Y:S01]  /*2e20*/  VIADD R34, R8, 0x9 ;  /* 0x0000000908227836 */ /* 0x000fe20000000000 */
[----:B------:R-:W-:Y:S01]  /*2e30*/  ISETP.GT.AND P1, PT, R196, R36, PT ;  /* 0x00000024c400720c */ /* 0x000fe20003f24270 */
[----:B------:R-:W-:Y:S01]  /*2e40*/  VIADD R27, R8, 0x10 ;  /* 0x00000010081b7836 */ /* 0x000fe20000000000 */
[----:B------:R-:W-:Y:S01]  /*2e50*/  FSEL R33, R40, -INF , !P5 ;  /* 0xff80000028217808 */ /* 0x000fe20006800000 */
[----:B------:R-:W-:Y:S01]  /*2e60*/  VIADD R32, R8, 0x11 ;  /* 0x0000001108207836 */ /* 0x000fe20000000000 */
[----:B------:R-:W-:Y:S01]  /*2e70*/  ISETP.GE.AND P5, PT, R36, R195, PT ;  /* 0x000000c32400720c */ /* 0x000fe20003fa6270 */
[----:B------:R-:W-:Y:S01]  /*2e80*/  FMUL.FTZ R37, R56, UR6 ;  /* 0x0000000638257c20 */ /* 0x000fe20008410000 */
[----:B------:R-:W-:Y:S01]  /*2e90*/  FSEL R3, R42, -INF , !P1 ;  /* 0xff8000002a037808 */ /* 0x000fe20004800000 */
[----:B------:R-:W3:Y:S01]  /*2ea0*/  MUFU.TANH R43, R43 ;  /* 0x0000002b002b7308 */ /* 0x000ee20000002400 */
[----:B------:R-:W-:Y:S01]  /*2eb0*/  FSEL R33, R33, -INF , !P4 ;  /* 0xff80000021217808 */ /* 0x000fe20006000000 */
[----:B------:R-:W-:Y:S01]  /*2ec0*/  FMUL.FTZ R39, R57, UR6 ;  /* 0x0000000639277c20 */ /* 0x000fe20008410000 */
[----:B------:R-:W-:Y:S01]  /*2ed0*/  ISETP.GT.AND P4, PT, R196, R35, PT ;  /* 0x00000023c400720c */ /* 0x000fe20003f84270 */
[C---:B--2---:R-:W-:Y:S01]  /*2ee0*/  VIADD R19, R8.reuse, 0x18 ;  /* 0x0000001808137836 */ /* 0x044fe20000000000 */
[----:B------:R-:W-:Y:S01]  /*2ef0*/  FSEL R3, R3, -INF , !P5 ;  /* 0xff80000003037808 */ /* 0x000fe20006800000 */
[----:B------:R-:W-:Y:S01]  /*2f00*/  VIADD R17, R8, 0x19 ;  /* 0x0000001908117836 */ /* 0x000fe20000000000 */
[----:B------:R-:W-:Y:S01]  /*2f10*/  ISETP.GT.AND P1, PT, R196, R34, PT ;  /* 0x00000022c400720c */ /* 0x000fe20003f24270 */
[----:B------:R-:W2:Y:S01]  /*2f20*/  MUFU.TANH R37, R37 ;  /* 0x0000002500257308 */ /* 0x000ea20000002400 */
[-C--:B------:R-:W-:Y:S01]  /*2f30*/  ISETP.GE.AND P5, PT, R35, R195.reuse, PT ;  /* 0x000000c32300720c */ /* 0x080fe20003fa6270 */
[----:B------:R-:W-:Y:S01]  /*2f40*/  FMUL.FTZ R38, R52, UR6 ;  /* 0x0000000634267c20 */ /* 0x000fe20008410000 */
[----:B-1----:R-:W-:Y:S01]  /*2f50*/  FSEL R21, R21, -INF , !P4 ;  /* 0xff80000015157808 */ /* 0x002fe20006000000 */
[----:B------:R-:W-:Y:S01]  /*2f60*/  FMUL.FTZ R40, R53, UR6 ;  /* 0x0000000635287c20 */ /* 0x000fe20008410000 */
[----:B------:R-:W-:Y:S01]  /*2f70*/  ISETP.GE.AND P4, PT, R34, R195, PT ;  /* 0x000000c32200720c */ /* 0x000fe20003f86270 */
[C---:B------:R-:W-:Y:S01]  /*2f80*/  VIADD R15, R8.reuse, 0x20 ;  /* 0x00000020080f7836 */ /* 0x040fe20000000000 */
[----:B------:R-:W-:Y:S01]  /*2f90*/  FSEL R23, R23, -INF , !P1 ;  /* 0xff80000017177808 */ /* 0x000fe20004800000 */
[----:B------:R-:W1:Y:S01]  /*2fa0*/  MUFU.TANH R39, R39 ;  /* 0x0000002700277308 */ /* 0x000e620000002400 */
[----:B------:R-:W-:Y:S01]  /*2fb0*/  FSEL R31, R21, -INF , !P5 ;  /* 0xff800000151f7808 */ /* 0x000fe20006800000 */
[----:B------:R-:W-:Y:S01]  /*2fc0*/  VIADD R30, R8, 0x21 ;  /* 0x00000021081e7836 */ /* 0x000fe20000000000 */
[----:B------:R-:W-:Y:S01]  /*2fd0*/  ISETP.GT.AND P5, PT, R196, R27, PT ;  /* 0x0000001bc400720c */ /* 0x000fe20003fa4270 */
[----:B------:R-:W-:Y:S01]  /*2fe0*/  FMUL.FTZ R48, R48, UR6 ;  /* 0x0000000630307c20 */ /* 0x000fe20008410000 */
[----:B------:R-:W-:Y:S01]  /*2ff0*/  FSEL R29, R23, -INF , !P4 ;  /* 0xff800000171d7808 */ /* 0x000fe20006000000 */
[----:B------:R-:W-:Y:S01]  /*3000*/  VIADD R28, R8, 0x28 ;  /* 0x00000028081c7836 */ /* 0x000fe20000000000 */
[----:B------:R-:W-:Y:S01]  /*3010*/  ISETP.GT.AND P1, PT, R196, R32, PT ;  /* 0x00000020c400720c */ /* 0x000fe20003f24270 */
[----:B------:R-:W4:Y:S01]  /*3020*/  MUFU.TANH R38, R38 ;  /* 0x0000002600267308 */ /* 0x000f220000002400 */
[-C--:B------:R-:W-:Y:S01]  /*3030*/  ISETP.GE.AND P4, PT, R27, R195.reuse, PT ;  /* 0x000000c31b00720c */ /* 0x080fe20003f86270 */
[----:B------:R-:W-:Y:S01]  /*3040*/  VIADD R26, R8, 0x29 ;  /* 0x00000029081a7836 */ /* 0x000fe20000000000 */
[----:B------:R-:W-:Y:S01]  /*3050*/  FSEL R23, R25, -INF , !P5 ;  /* 0xff80000019177808 */ /* 0x000fe20006800000 */
[----:B------:R-:W-:Y:S01]  /*3060*/  FMUL.FTZ R84, R84, UR6 ;  /* 0x0000000654547c20 */ /* 0x000fe20008410000 */
[----:B------:R-:W-:Y:S01]  /*3070*/  ISETP.GE.AND P5, PT, R32, R195, PT ;  /* 0x000000c32000720c */ /* 0x000fe20003fa6270 */
[----:B------:R-:W-:Y:S01]  /*3080*/  FMUL.FTZ R85, R85, UR6 ;  /* 0x0000000655557c20 */ /* 0x000fe20008410000 */
[----:B------:R-:W-:Y:S01]  /*3090*/  FSEL R11, R13, -INF , !P1 ;  /* 0xff8000000d0b7808 */ /* 0x000fe20004800000 */
[----:B------:R-:W5:Y:S01]  /*30a0*/  MUFU.TANH R40, R40 ;  /* 0x0000002800287308 */ /* 0x000f620000002400 */
[----:B------:R-:W-:Y:S01]  /*30b0*/  FSEL R23, R23, -INF , !P4 ;  /* 0xff80000017177808 */ /* 0x000fe20006000000 */
[----:B------:R-:W-:Y:S01]  /*30c0*/  FMUL.FTZ R13, R49, UR6 ;  /* 0x00000006310d7c20 */ /* 0x000fe20008410000 */
[----:B------:R-:W-:Y:S01]  /*30d0*/  ISETP.GT.AND P4, PT, R196, R19, PT ;  /* 0x00000013c400720c */ /* 0x000fe20003f84270 */
[C---:B------:R-:W-:Y:S01]  /*30e0*/  VIADD R18, R8.reuse, 0x30 ;  /* 0x0000003008127836 */ /* 0x040fe20000000000 */
[----:B------:R-:W-:Y:S01]  /*30f0*/  FSEL R11, R11, -INF , !P5 ;  /* 0xff8000000b0b7808 */ /* 0x000fe20006800000 */
[----:B------:R-:W-:Y:S01]  /*3100*/  VIADD R16, R8, 0x31 ;  /* 0x0000003108107836 */ /* 0x000fe20000000000 */
[C---:B------:R-:W-:Y:S01]  /*3110*/  ISETP.GT.AND P1, PT, R196.reuse, R17, PT ;  /* 0x00000011c400720c */ /* 0x040fe20003f24270 */
[----:B------:R-:W5:Y:S01]  /*3120*/  MUFU.TANH R25, R48 ;  /* 0x0000003000197308 */ /* 0x000f620000002400 */
[-C--:B------:R-:W-:Y:S01]  /*3130*/  ISETP.GE.AND P5, PT, R19, R195.reuse, PT ;  /* 0x000000c31300720c */ /* 0x080fe20003fa6270 */
[----:B------:R-:W-:Y:S01]  /*3140*/  VIADD R135, R196, 0x8 ;  /* 0x00000008c4877836 */ /* 0x000fe20000000000 */
[----:B------:R-:W-:Y:S01]  /*3150*/  FSEL R9, R9, -INF , !P4 ;  /* 0xff80000009097808 */ /* 0x000fe20006000000 */
[----:B------:R-:W-:Y:S01]  /*3160*/  VIADD R10, R8, 0x38 ;  /* 0x00000038080a7836 */ /* 0x000fe20000000000 */
[----:B------:R-:W-:Y:S01]  /*3170*/  ISETP.GE.AND P4, PT, R17, R195, PT ;  /* 0x000000c31100720c */ /* 0x000fe20003f86270 */
[----:B------:R-:W-:Y:S01]  /*3180*/  FMUL.FTZ R54, R54, UR6 ;  /* 0x0000000636367c20 */ /* 0x000fe20008410000 */
[----:B---3--:R-:W-:Y:S01]  /*3190*/  FSEL R21, R43, -INF , !P1 ;  /* 0xff8000002b157808 */ /* 0x008fe20004800000 */
[----:B------:R-:W3:Y:S01]  /*31a0*/  MUFU.TANH R13, R13 ;  /* 0x0000000d000d7308 */ /* 0x000ee20000002400 */
[----:B------:R-:W-:Y:S01]  /*31b0*/  FSEL R9, R9, -INF , !P5 ;  /* 0xff80000009097808 */ /* 0x000fe20006800000 */
[----:B------:R-:W-:Y:S01]  /*31c0*/  FMUL.FTZ R59, R59, UR6 ;  /* 0x000000063b3b7c20 */ /* 0x000fe20008410000 */
[C---:B------:R-:W-:Y:S01]  /*31d0*/  ISETP.GT.AND P5, PT, R196.reuse, R15, PT ;  /* 0x0000000fc400720c */ /* 0x040fe20003fa4270 */
[----:B------:R-:W-:Y:S01]  /*31e0*/  FMUL.FTZ R55, R55, UR6 ;  /* 0x0000000637377c20 */ /* 0x000fe20008410000 */
[----:B------:R-:W-:Y:S01]  /*31f0*/  FSEL R21, R21, -INF , !P4 ;  /* 0xff80000015157808 */ /* 0x000fe20006000000 */
[----:B------:R-:W-:Y:S01]  /*3200*/  FMUL.FTZ R51, R51, UR6 ;  /* 0x0000000633337c20 */ /* 0x000fe20008410000 */
[----:B------:R-:W-:Y:S01]  /*3210*/  ISETP.GT.AND P1, PT, R196, R30, PT ;  /* 0x0000001ec400720c */ /* 0x000fe20003f24270 */
[----:B------:R-:W-:Y:S01]  /*3220*/  MUFU.TANH R63, R63 ;  /* 0x0000003f003f7308 */ /* 0x000fe20000002400 */
[-C--:B------:R-:W-:Y:S01]  /*3230*/  ISETP.GE.AND P4, PT, R15, R195.reuse, PT ;  /* 0x000000c30f00720c */ /* 0x080fe20003f86270 */
[----:B------:R-:W-:Y:S01]  /*3240*/  FMUL.FTZ R86, R86, UR6 ;  /* 0x0000000656567c20 */ /* 0x000fe20008410000 */
[----:B--2---:R-:W-:Y:S01]  /*3250*/  FSEL R167, R37, -INF , !P5 ;  /* 0xff80000025a77808 */ /* 0x004fe20006800000 */
[----:B------:R-:W2:Y:S01]  /*3260*/  LDCU UR4, c[0x0][0x45c] ;  /* 0x00008b80ff0477ac */ /* 0x000ea20008000800 */
[----:B------:R-:W-:-:S02]  /*3270*/  ISETP.GE.AND P5, PT, R30, R195, PT ;  /* 0x000000c31e00720c */ /* 0x000fc40003fa6270 */
[----:B-1----:R-:W-:Y:S01]  /*3280*/  FSEL R39, R39, -INF , !P1 ;  /* 0xff80000027277808 */ /* 0x002fe20004800000 */
[----:B------:R-:W1:Y:S01]  /*3290*/  MUFU.TANH R37, R84 ;  /* 0x0000005400257308 */ /* 0x000e620000002400 */
[----:B------:R-:W-:Y:S02]  /*32a0*/  FSEL R167, R167, -INF , !P4 ;  /* 0xff800000a7a77808 */ /* 0x000fe40006000000 */
[C---:B------:R-:W-:Y:S02]  /*32b0*/  ISETP.GT.AND P4, PT, R196.reuse, R28, PT ;  /* 0x0000001cc400720c */ /* 0x040fe40003f84270 */
[----:B------:R-:W-:Y:S02]  /*32c0*/  FSEL R213, R39, -INF , !P5 ;  /* 0xff80000027d57808 */ /* 0x000fe40006800000 */
[----:B------:R-:W-:Y:S01]  /*32d0*/  ISETP.GT.AND P1, PT, R196, R26, PT ;  /* 0x0000001ac400720c */ /* 0x000fe20003f24270 */
[----:B------:R-:W-:Y:S01]  /*32e0*/  MUFU.TANH R62, R62 ;  /* 0x0000003e003e7308 */ /* 0x000fe20000002400 */
[----:B------:R-:W-:-:S02]  /*32f0*/  ISETP.GE.AND P5, PT, R28, R195, PT ;  /* 0x000000c31c00720c */ /* 0x000fc40003fa6270 */
[----:B----4-:R-:W-:Y:S02]  /*3300*/  FSEL R169, R38, -INF , !P4 ;  /* 0xff80000026a97808 */ /* 0x010fe40006000000 */
[----:B------:R-:W-:Y:S02]  /*3310*/  ISETP.GE.AND P4, PT, R26, R195, PT ;  /* 0x000000c31a00720c */ /* 0x000fe40003f86270 */
[----:B-----5:R-:W-:Y:S01]  /*3320*/  FSEL R40, R40, -INF , !P1 ;  /* 0xff80000028287808 */ /* 0x020fe20004800000 */
[----:B------:R-:W4:Y:S01]  /*3330*/  MUFU.TANH R38, R85 ;  /* 0x0000005500267308 */ /* 0x000f220000002400 */
[----:B------:R-:W-:Y:S02]  /*3340*/  FSEL R169, R169, -INF , !P5 ;  /* 0xff800000a9a97808 */ /* 0x000fe40006800000 */
[----:B------:R-:W-:Y:S02]  /*3350*/  ISETP.GT.AND P5, PT, R196, R18, PT ;  /* 0x00000012c400720c */ /* 0x000fe40003fa4270 */
[----:B------:R-:W-:-:S02]  /*3360*/  FSEL R175, R40, -INF , !P4 ;  /* 0xff80000028af7808 */ /* 0x000fc40006000000 */
[----:B------:R-:W-:Y:S02]  /*3370*/  ISETP.GT.AND P1, PT, R196, R16, PT ;  /* 0x00000010c400720c */ /* 0x000fe40003f24270 */
[-C--:B------:R-:W-:Y:S02]  /*3380*/  ISETP.GE.AND P4, PT, R18, R195.reuse, PT ;  /* 0x000000c31200720c */ /* 0x080fe40003f86270 */
[----:B------:R-:W-:Y:S02]  /*3390*/  FSEL R25, R25, -INF , !P5 ;  /* 0xff80000019197808 */ /* 0x000fe40006800000 */
[----:B------:R-:W-:Y:S02]  /*33a0*/  ISETP.GT.AND P3, PT, R135, R8, PT ;  /* 0x000000088700720c */ /* 0x000fe40003f64270 */
[C---:B------:R-:W-:Y:S01]  /*33b0*/  ISETP.GE.AND P6, PT, R8.reuse, R194, PT ;  /* 0x000000c20800720c */ /* 0x040fe20003fc6270 */
[----:B------:R-:W-:Y:S01]  /*33c0*/  VIADD R8, R8, 0x39 ;  /* 0x0000003908087836 */ /* 0x000fe20000000000 */
[----:B------:R-:W-:-:S02]  /*33d0*/  ISETP.GE.AND P5, PT, R16, R195, PT ;  /* 0x000000c31000720c */ /* 0x000fc40003fa6270 */
[----:B---3--:R-:W-:Y:S02]  /*33e0*/  FSEL R13, R13, -INF , !P1 ;  /* 0xff8000000d0d7808 */ /* 0x008fe40004800000 */
[----:B------:R-:W-:Y:S02]  /*33f0*/  FSEL R205, R25, -INF , !P4 ;  /* 0xff80000019cd7808 */ /* 0x000fe40006000000 */
[C---:B------:R-:W-:Y:S02]  /*3400*/  ISETP.GT.AND P4, PT, R196.reuse, R10, PT ;  /* 0x0000000ac400720c */ /* 0x040fe40003f84270 */
[----:B------:R-:W-:Y:S02]  /*3410*/  ISETP.GT.AND P1, PT, R196, R8, PT ;  /* 0x00000008c400720c */ /* 0x000fe40003f24270 */
[----:B------:R-:W-:Y:S02]  /*3420*/  FSEL R191, R13, -INF , !P5 ;  /* 0xff8000000dbf7808 */ /* 0x000fe40006800000 */
[----:B------:R-:W-:-:S02]  /*3430*/  ISETP.GE.AND P5, PT, R10, R195, PT ;  /* 0x000000c30a00720c */ /* 0x000fc40003fa6270 */
[----:B-1----:R-:W-:Y:S02]  /*3440*/  FSEL R37, R37, -INF , !P4 ;  /* 0xff80000025257808 */ /* 0x002fe40006000000 */
[----:B------:R-:W-:Y:S02]  /*3450*/  ISETP.GE.AND P4, PT, R8, R195, PT ;  /* 0x000000c30800720c */ /* 0x000fe40003f86270 */
[----:B----4-:R-:W-:Y:S02]  /*3460*/  FSEL R38, R38, -INF , !P1 ;  /* 0xff80000026267808 */ /* 0x010fe40004800000 */
[----:B------:R-:W-:Y:S02]  /*3470*/  ISETP.GT.AND P1, PT, R135, R36, PT ;  /* 0x000000248700720c */ /* 0x000fe40003f24270 */
[----:B------:R-:W-:Y:S02]  /*3480*/  FSEL R189, R37, -INF , !P5 ;  /* 0xff80000025bd7808 */ /* 0x000fe40006800000 */
[----:B------:R-:W-:Y:S01]  /*3490*/  ISETP.GE.AND P5, PT, R36, R194, PT ;  /* 0x000000c22400720c */ /* 0x000fe20003fa6270 */
[----:B------:R-:W-:Y:S01]  /*34a0*/  FMUL.FTZ R36, R58, UR6 ;  /* 0x000000063a247c20 */ /* 0x000fe20008410000 */
[----:B------:R-:W-:-:S02]  /*34b0*/  FSEL R187, R38, -INF , !P4 ;  /* 0xff80000026bb7808 */ /* 0x000fc40006000000 */
[----:B------:R-:W-:Y:S02]  /*34c0*/  ISETP.GT.AND P4, PT, R135, R35, PT ;  /* 0x000000238700720c */ /* 0x000fe40003f84270 */
[----:B------:R-:W-:Y:S01]  /*34d0*/  FSEL R20, R20, -INF , !P1 ;  /* 0xff80000014147808 */ /* 0x000fe20004800000 */
[----:B------:R-:W1:Y:S01]  /*34e0*/  MUFU.TANH R36, R36 ;  /* 0x0000002400247308 */ /* 0x000e620000002400 */
[----:B------:R-:W-:Y:S02]  /*34f0*/  FSEL R37, R41, -INF , !P3 ;  /* 0xff80000029257808 */ /* 0x000fe40005800000 */
[----:B------:R-:W-:Y:S02]  /*3500*/  ISETP.GE.AND P3, PT, R35, R194, PT ;  /* 0x000000c22300720c */ /* 0x000fe40003f66270 */
[----:B------:R-:W-:Y:S02]  /*3510*/  ISETP.GT.AND P1, PT, R135, R34, PT ;  /* 0x000000228700720c */ /* 0x000fe40003f24270 */
[----:B------:R-:W-:-:S02]  /*3520*/  FSEL R35, R20, -INF , !P5 ;  /* 0xff80000014237808 */ /* 0x000fc40006800000 */
[----:B------:R-:W-:Y:S01]  /*3530*/  FSEL R22, R22, -INF , !P4 ;  /* 0xff80000016167808 */ /* 0x000fe20006000000 */
[----:B------:R-:W-:Y:S01]  /*3540*/  MUFU.TANH R20, R59 ;  /* 0x0000003b00147308 */ /* 0x000fe20000002400 */
[----:B------:R-:W-:Y:S02]  /*3550*/  ISETP.GT.AND P5, PT, R135, R27, PT ;  /* 0x0000001b8700720c */ /* 0x000fe40003fa4270 */
[----:B------:R-:W-:Y:S02]  /*3560*/  FSEL R37, R37, -INF , !P6 ;  /* 0xff80000025257808 */ /* 0x000fe40007000000 */
[-C--:B------:R-:W-:Y:S02]  /*3570*/  ISETP.GE.AND P6, PT, R34, R194.reuse, PT ;  /* 0x000000c22200720c */ /* 0x080fe40003fc6270 */
[----:B------:R-:W-:Y:S02]  /*3580*/  ISETP.GE.AND P4, PT, R27, R194, PT ;  /* 0x000000c21b00720c */ /* 0x000fe40003f86270 */
[----:B------:R-:W-:-:S02]  /*3590*/  FSEL R24, R24, -INF , !P1 ;  /* 0xff80000018187808 */ /* 0x000fc40004800000 */
[----:B------:R-:W-:Y:S01]  /*35a0*/  FSEL R27, R22, -INF , !P3 ;  /* 0xff800000161b7808 */ /* 0x000fe20005800000 */
[----:B------:R-:W-:Y:S01]  /*35b0*/  FMUL.FTZ R22, R50, UR6 ;  /* 0x0000000632167c20 */ /* 0x000fe20008410000 */
[C---:B------:R-:W-:Y:S02]  /*35c0*/  ISETP.GT.AND P3, PT, R135.reuse, R32, PT ;  /* 0x000000208700720c */ /* 0x040fe40003f64270 */
[----:B------:R-:W-:Y:S02]  /*35d0*/  FSEL R13, R12, -INF , !P5 ;  /* 0xff8000000c0d7808 */ /* 0x000fe40006800000 */
[----:B------:R-:W-:Y:S01]  /*35e0*/  FSEL R25, R24, -INF , !P6 ;  /* 0xff80000018197808 */ /* 0x000fe20007000000 */
[----:B------:R-:W3:Y:S01]  /*35f0*/  MUFU.TANH R12, R54 ;  /* 0x00000036000c7308 */ /* 0x000ee20000002400 */
[----:B------:R-:W-:Y:S02]  /*3600*/  ISETP.GT.AND P6, PT, R135, R19, PT ;  /* 0x000000138700720c */ /* 0x000fe40003fc4270 */
[----:B------:R-:W-:-:S02]  /*3610*/  ISETP.GE.AND P5, PT, R19, R194, PT ;  /* 0x000000c21300720c */ /* 0x000fc40003fa6270 */
[-C--:B------:R-:W-:Y:S02]  /*3620*/  ISETP.GE.AND P1, PT, R32, R194.reuse, PT ;  /* 0x000000c22000720c */ /* 0x080fe40003f26270 */
[----:B------:R-:W-:Y:S01]  /*3630*/  FSEL R14, R14, -INF , !P3 ;  /* 0xff8000000e0e7808 */ /* 0x000fe20005800000 */
[----:B------:R-:W-:Y:S01]  /*3640*/  MUFU.TANH R22, R22 ;  /* 0x0000001600167308 */ /* 0x000fe20000002400 */
[----:B------:R-:W-:Y:S02]  /*3650*/  FSEL R19, R13, -INF , !P4 ;  /* 0xff8000000d137808 */ /* 0x000fe40006000000 */
[----:B------:R-:W-:Y:S02]  /*3660*/  ISETP.GT.AND P4, PT, R135, R17, PT ;  /* 0x000000118700720c */ /* 0x000fe40003f84270 */
[----:B------:R-:W-:Y:S02]  /*3670*/  ISETP.GE.AND P3, PT, R17, R194, PT ;  /* 0x000000c21100720c */ /* 0x000fe40003f66270 */
[----:B------:R-:W-:-:S02]  /*3680*/  FSEL R17, R14, -INF , !P1 ;  /* 0xff8000000e117808 */ /* 0x000fc40004800000 */
[----:B------:R-:W-:Y:S01]  /*3690*/  ISETP.GT.AND P1, PT, R135, R15, PT ;  /* 0x0000000f8700720c */ /* 0x000fe20003f24270 */
[----:B------:R-:W4:Y:S01]  /*36a0*/  MUFU.TANH R14, R55 ;  /* 0x00000037000e7308 */ /* 0x000f220000002400 */
[----:B------:R-:W-:Y:S02]  /*36b0*/  FSEL R13, R63, -INF , !P4 ;  /* 0xff8000003f0d7808 */ /* 0x000fe40006000000 */
[----:B------:R-:W-:Y:S02]  /*36c0*/  FMNMX3.FTZ R24, R33, R3, R31, !PT ;  /* 0x0000000321187276 */ /* 0x000fe4000781001f */
[----:B------:R-:W-:Y:S02]  /*36d0*/  FSEL R13, R13, -INF , !P3 ;  /* 0xff8000000d0d7808 */ /* 0x000fe40005800000 */
[----:B-1----:R-:W-:Y:S02]  /*36e0*/  FSEL R36, R36, -INF , !P1 ;  /* 0xff80000024247808 */ /* 0x002fe40004800000 */
[----:B------:R-:W-:-:S02]  /*36f0*/  ISETP.GT.AND P3, PT, R135, R28, PT ;  /* 0x0000001c8700720c */ /* 0x000fc40003f64270 */
[-C--:B------:R-:W-:Y:S02]  /*3700*/  ISETP.GE.AND P1, PT, R28, R194.reuse, PT ;  /* 0x000000c21c00720c */ /* 0x080fe40003f26270 */
[----:B------:R-:W-:Y:S02]  /*3710*/  FMNMX3.FTZ R28, R24, R29, R23, !PT ;  /* 0x0000001d181c7276 */ /* 0x000fe40007810017 */
[----:B------:R-:W-:Y:S01]  /*3720*/  FSEL R62, R62, -INF , !P6 ;  /* 0xff8000003e3e7808 */ /* 0x000fe20007000000 */
[----:B------:R-:W1:Y:S01]  /*3730*/  MUFU.TANH R24, R51 ;  /* 0x0000003300187308 */ /* 0x000e620000002400 */
[----:B------:R-:W-:Y:S02]  /*3740*/  FMNMX3.FTZ R28, R28, R11, R9, !PT ;  /* 0x0000000b1c1c7276 */ /* 0x000fe40007810009 */
[----:B------:R-:W-:Y:S02]  /*3750*/  ISETP.GE.AND P6, PT, R15, R194, PT ;  /* 0x000000c20f00720c */ /* 0x000fe40003fc6270 */
[----:B------:R-:W-:-:S02]  /*3760*/  FSEL R15, R62, -INF , !P5 ;  /* 0xff8000003e0f7808 */ /* 0x000fc40006800000 */
[----:B------:R-:W-:Y:S02]  /*3770*/  ISETP.GT.AND P5, PT, R135, R30, PT ;  /* 0x0000001e8700720c */ /* 0x000fe40003fa4270 */
[----:B------:R-:W-:Y:S02]  /*3780*/  FMNMX3.FTZ R28, R28, R21, R167, !PT ;  /* 0x000000151c1c7276 */ /* 0x000fe400078100a7 */
[----:B---3--:R-:W-:Y:S02]  /*3790*/  FSEL R12, R12, -INF , !P3 ;  /* 0xff8000000c0c7808 */ /* 0x008fe40005800000 */
[----:B------:R-:W-:Y:S02]  /*37a0*/  ISETP.GE.AND P4, PT, R30, R194, PT ;  /* 0x000000c21e00720c */ /* 0x000fe40003f86270 */
[----:B------:R-:W-:Y:S02]  /*37b0*/  FSEL R20, R20, -INF , !P5 ;  /* 0xff80000014147808 */ /* 0x000fe40006800000 */
[----:B------:R-:W-:-:S02]  /*37c0*/  FMNMX3.FTZ R28, R28, R213, R169, !PT ;  /* 0x000000d51c1c7276 */ /* 0x000fc400078100a9 */
[----:B------:R-:W-:Y:S02]  /*37d0*/  FSEL R207, R12, -INF , !P1 ;  /* 0xff8000000ccf7808 */ /* 0x000fe40004800000 */
[----:B------:R-:W-:Y:S02]  /*37e0*/  FSEL R145, R20, -INF , !P4 ;  /* 0xff80000014917808 */ /* 0x000fe40006000000 */
[----:B------:R-:W-:Y:S01]  /*37f0*/  FMNMX3.FTZ R12, R28, R175, R205, !PT ;  /* 0x000000af1c0c7276 */ /* 0x000fe200078100cd */
[----:B------:R-:W3:Y:S01]  /*3800*/  MUFU.TANH R20, R86 ;  /* 0x0000005600147308 */ /* 0x000ee20000002400 */
[----:B------:R-:W-:Y:S02]  /*3810*/  ISETP.GT.AND P4, PT, R135, R18, PT ;  /* 0x000000128700720c */ /* 0x000fe40003f84270 */
[----:B------:R-:W-:Y:S01]  /*3820*/  ISETP.GE.AND P3, PT, R18, R194, PT ;  /* 0x000000c21200720c */ /* 0x000fe20003f66270 */
[----:B------:R-:W-:Y:S01]  /*3830*/  FMUL.FTZ R18, R87, UR6 ;  /* 0x0000000657127c20 */ /* 0x000fe20008410000 */
[----:B------:R-:W-:-:S02]  /*3840*/  FSEL R147, R36, -INF , !P6 ;  /* 0xff80000024937808 */ /* 0x000fc40007000000 */
[----:B------:R-:W-:Y:S02]  /*3850*/  ISETP.GT.AND P6, PT, R135, R26, PT ;  /* 0x0000001a8700720c */ /* 0x000fe40003fc4270 */
[----:B------:R-:W-:Y:S01]  /*3860*/  ISETP.GE.AND P5, PT, R26, R194, PT ;  /* 0x000000c21a00720c */ /* 0x000fe20003fa6270 */
[----:B------:R-:W5:Y:S01]  /*3870*/  MUFU.TANH R18, R18 ;  /* 0x0000001200127308 */ /* 0x000f620000002400 */
[----:B------:R-:W-:Y:S02]  /*3880*/  FMNMX3.FTZ R12, R12, R191, R189, !PT ;  /* 0x000000bf0c0c7276 */ /* 0x000fe400078100bd */
[----:B------:R-:W-:Y:S02]  /*3890*/  FMNMX3.FTZ R26, R37, R35, R27, !PT ;  /* 0x00000023251a7276 */ /* 0x000fe4000781001b */
[----:B----4-:R-:W-:Y:S02]  /*38a0*/  FSEL R181, R14, -INF , !P6 ;  /* 0xff8000000eb57808 */ /* 0x010fe40007000000 */
[----:B------:R-:W-:-:S02]  /*38b0*/  FMNMX.FTZ R12, R187, R12, !PT ;  /* 0x0000000cbb0c7209 */ /* 0x000fc40007810000 */
[----:B------:R-:W-:Y:S02]  /*38c0*/  FMNMX3.FTZ R14, R26, R25, R19, !PT ;  /* 0x000000191a0e7276 */ /* 0x000fe40007810013 */
[----:B------:R-:W-:Y:S01]  /*38d0*/  FSEL R181, R181, -INF , !P5 ;  /* 0xff800000b5b57808 */ /* 0x000fe20006800000 */
[----:B------:R-:W4:Y:S01]  /*38e0*/  SHFL.BFLY PT, R39, R12, 0x2, 0x1f ;  /* 0x0c401f000c277f89 */ /* 0x000f2200000e0000 */
[----:B------:R-:W-:Y:S02]  /*38f0*/  FMNMX3.FTZ R14, R14, R17, R15, !PT ;  /* 0x000000110e0e7276 */ /* 0x000fe4000781000f */
[----:B------:R-:W-:Y:S02]  /*3900*/  FSEL R22, R22, -INF , !P4 ;  /* 0xff80000016167808 */ /* 0x000fe40006000000 */
[C---:B------:R-:W-:Y:S02]  /*3910*/  ISETP.GT.AND P1, PT, R135.reuse, R16, PT ;  /* 0x000000108700720c */ /* 0x040fe40003f24270 */
[----:B------:R-:W-:-:S02]  /*3920*/  ISETP.GT.AND P5, PT, R135, R10, PT ;  /* 0x0000000a8700720c */ /* 0x000fc40003fa4270 */
[----:B------:R-:W-:Y:S02]  /*3930*/  FMNMX3.FTZ R14, R14, R13, R147, !PT ;  /* 0x0000000d0e0e7276 */ /* 0x000fe40007810093 */
[----:B------:R-:W-:Y:S02]  /*3940*/  FSEL R185, R22, -INF , !P3 ;  /* 0xff80000016b97808 */ /* 0x000fe40005800000 */
[-C--:B------:R-:W-:Y:S02]  /*3950*/  ISETP.GE.AND P6, PT, R16, R194.reuse, PT ;  /* 0x000000c21000720c */ /* 0x080fe40003fc6270 */
[----:B------:R-:W-:Y:S02]  /*3960*/  ISETP.GE.AND P4, PT, R10, R194, PT ;  /* 0x000000c20a00720c */ /* 0x000fe40003f86270 */
[----:B------:R-:W-:Y:S02]  /*3970*/  ISETP.GT.AND P3, PT, R135, R8, PT ;  /* 0x000000088700720c */ /* 0x000fe40003f64270 */
[----:B-1----:R-:W-:-:S02]  /*3980*/  FSEL R24, R24, -INF , !P1 ;  /* 0xff80000018187808 */ /* 0x002fc40004800000 */
[----:B---3--:R-:W-:Y:S02]  /*3990*/  FSEL R20, R20, -INF , !P5 ;  /* 0xff80000014147808 */ /* 0x008fe40006800000 */
[----:B------:R-:W-:Y:S02]  /*39a0*/  FMNMX3.FTZ R14, R14, R145, R207, !PT ;  /* 0x000000910e0e7276 */ /* 0x000fe400078100cf */
[----:B------:R-:W-:Y:S02]  /*39b0*/  ISETP.GE.AND P1, PT, R8, R194, PT ;  /* 0x000000c20800720c */ /* 0x000fe40003f26270 */
[----:B-----5:R-:W-:Y:S02]  /*39c0*/  FSEL R18, R18, -INF , !P3 ;  /* 0xff80000012127808 */ /* 0x020fe40005800000 */
[----:B------:R-:W-:Y:S02]  /*39d0*/  FSEL R183, R24, -INF , !P6 ;  /* 0xff80000018b77808 */ /* 0x000fe40007000000 */
[----:B------:R-:W-:-:S02]  /*39e0*/  FSEL R179, R20, -INF , !P4 ;  /* 0xff80000014b37808 */ /* 0x000fc40006000000 */
[----:B------:R-:W-:Y:S02]  /*39f0*/  FMNMX3.FTZ R14, R14, R181, R185, !PT ;  /* 0x000000b50e0e7276 */ /* 0x000fe400078100b9 */
[----:B------:R-:W-:Y:S02]  /*3a00*/  FSEL R177, R18, -INF , !P1 ;  /* 0xff80000012b17808 */ /* 0x000fe40004800000 */
[----:B------:R-:W-:Y:S02]  /*3a10*/  FMNMX3.FTZ R10, R14, R183, R179, !PT ;  /* 0x000000b70e0a7276 */ /* 0x000fe400078100b3 */
[----:B----4-:R-:W-:Y:S02]  /*3a20*/  FMNMX.FTZ R41, R12, R39, !PT ;  /* 0x000000270c297209 */ /* 0x010fe40007810000 */
[----:B------:R-:W-:Y:S02]  /*3a30*/  FMNMX.FTZ R10, R177, R10, !PT ;  /* 0x0000000ab10a7209 */ /* 0x000fe40007810000 */
[----:B------:R-:W-:Y:S01]  /*3a40*/  LOP3.LUT R192, R101, 0x200, R0, 0xf8, !PT ;  /* 0x0000020065c07812 */ /* 0x000fe200078ef800 */
[----:B------:R-:W1:Y:S03]  /*3a50*/  SHFL.BFLY PT, R132, R41, 0x1, 0x1f ;  /* 0x0c201f0029847f89 */ /* 0x000e6600000e0000 */
[----:B------:R-:W-:Y:S01]  /*3a60*/  LEA R171, R192, UR5, 0x1 ;  /* 0x00000005c0ab7c11 */ /* 0x000fe2000f8e08ff */
[----:B------:R-:W3:Y:S04]  /*3a70*/  SHFL.BFLY PT, R39, R10, 0x2, 0x1f ;  /* 0x0c401f000a277f89 */ /* 0x000ee800000e0000 */
[--C-:B------:R-:W-:Y:S01]  /*3a80*/  IMAD.IADD R166, R4, 0x1, R171.reuse ;  /* 0x0000000104a67824 */ /* 0x100fe200078e02ab */
[----:B------:R-:W-:Y:S01]  /*3a90*/  LDSM.16.MT88.4 R124, [R171+0x12000] ;  /* 0x01200000ab7c783b */ /* 0x000fe20000004200 */
[----:B------:R-:W-:-:S02]  /*3aa0*/  IMAD.IADD R173, R100, 0x1, R171 ;  /* 0x0000000164ad7824 */ /* 0x000fc400078e02ab */
[----:B------:R-:W-:Y:S01]  /*3ab0*/  IMAD.IADD R165, R100, 0x1, R166 ;  /* 0x0000000164a57824 */ /* 0x000fe200078e02a6 */
[----:B------:R-:W-:Y:S04]  /*3ac0*/  LDSM.16.MT88.4 R108, [R166+0x12000] ;  /* 0x01200000a66c783b */ /* 0x000fe80000004200 */
[----:B------:R-:W-:Y:S04]  /*3ad0*/  LDSM.16.MT88.4 R116, [R173+0x12000] ;  /* 0x01200000ad74783b */ /* 0x000fe80000004200 */
[----:B------:R-:W-:Y:S01]  /*3ae0*/  LDSM.16.MT88.4 R48, [R173+0x14000] ;  /* 0x01400000ad30783b */ /* 0x000fe20000004200 */
[----:B-1----:R-:W-:-:S03]  /*3af0*/  FMNMX.FTZ R132, R41, R132, !PT ;  /* 0x0000008429847209 */ /* 0x002fc60007810000 */
[----:B------:R-:W-:Y:S01]  /*3b00*/  LDSM.16.MT88.4 R80, [R173+0x16000] ;  /* 0x01600000ad50783b */ /* 0x000fe20000004200 */
[----:B---3--:R-:W-:Y:S01]  /*3b10*/  FMNMX.FTZ R39, R10, R39, !PT ;  /* 0x000000270a277209 */ /* 0x008fe20007810000 */
[C---:B--2---:R-:W-:Y:S01]  /*3b20*/  FMUL.FTZ R178, R132.reuse, UR4 ;  /* 0x0000000484b27c20 */ /* 0x044fe20008410000 */
[----:B------:R-:W-:Y:S01]  /*3b30*/  FSETP.NEU.FTZ.AND P1, PT, R132, -INF , PT ;  /* 0xff8000008400780b */ /* 0x000fe20003f3d000 */
[----:B------:R-:W-:Y:S03]  /*3b40*/  LDSM.16.MT88.4 R40, [R171+0x14000] ;  /* 0x01400000ab28783b */ /* 0x000fe60000004200 */
[----:B------:R-:W-:Y:S01]  /*3b50*/  FSEL R178, R178, RZ, P1 ;  /* 0x000000ffb2b27208 */ /* 0x000fe20000800000 */
[----:B------:R-:W1:Y:S04]  /*3b60*/  SHFL.BFLY PT, R8, R39, 0x1, 0x1f ;  /* 0x0c201f0027087f89 */ /* 0x000e6800000e0000 */
[--C-:B------:R-:W-:Y:S01]  /*3b70*/  FFMA.FTZ R163, R3, UR4, -R178.reuse ;  /* 0x0000000403a37c23 */ /* 0x100fe200080108b2 */
[--C-:B------:R-:W-:Y:S01]  /*3b80*/  FFMA.FTZ R164, R33, UR4, -R178.reuse ;  /* 0x0000000421a47c23 */ /* 0x100fe200080108b2 */
[--C-:B------:R-:W-:Y:S01]  /*3b90*/  FFMA.FTZ R160, R31, UR4, -R178.reuse ;  /* 0x000000041fa07c23 */ /* 0x100fe200080108b2 */
[--C-:B------:R-:W-:Y:S01]  /*3ba0*/  FFMA.FTZ R159, R29, UR4, -R178.reuse ;  /* 0x000000041d9f7c23 */ /* 0x100fe200080108b2 */
[----:B------:R-:W2:Y:S01]  /*3bb0*/  LDSM.16.MT88.4 R100, [R165+0x12000] ;  /* 0x01200000a564783b */ /* 0x000ea20000004200 */
[--C-:B------:R-:W-:Y:S01]  /*3bc0*/  FFMA.FTZ R155, R11, UR4, -R178.reuse ;  /* 0x000000040b9b7c23 */ /* 0x100fe200080108b2 */
[--C-:B------:R-:W-:Y:S01]  /*3bd0*/  FFMA.FTZ R152, R9, UR4, -R178.reuse ;  /* 0x0000000409987c23 */ /* 0x100fe200080108b2 */
[----:B------:R-:W-:Y:S01]  /*3be0*/  MUFU.EX2 R164, R164 ;  /* 0x000000a400a47308 */ /* 0x000fe20000000800 */
[----:B------:R-:W3:Y:S01]  /*3bf0*/  LDSM.16.MT88.4 R56, [R166+0x14000] ;  /* 0x01400000a638783b */ /* 0x000ee20000004200 */
[--C-:B------:R-:W-:Y:S01]  /*3c00*/  FFMA.FTZ R156, R23, UR4, -R178.reuse ;  /* 0x00000004179c7c23 */ /* 0x100fe200080108b2 */
[--C-:B------:R-:W-:Y:S01]  /*3c10*/  FFMA.FTZ R151, R21, UR4, -R178.reuse ;  /* 0x0000000415977c23 */ /* 0x100fe200080108b2 */
[--C-:B------:R-:W-:Y:S01]  /*3c20*/  FFMA.FTZ R170, R175, UR4, -R178.reuse ;  /* 0x00000004afaa7c23 */ /* 0x100fe200080108b2 */
[----:B------:R-:W4:Y:S01]  /*3c30*/  LDSM.16.MT88.4 R64, [R165+0x14000] ;  /* 0x01400000a540783b */ /* 0x000f220000004200 */
[--C-:B------:R-:W-:Y:S01]  /*3c40*/  FFMA.FTZ R167, R167, UR4, -R178.reuse ;  /* 0x00000004a7a77c23 */ /* 0x100fe200080108b2 */
[--C-:B------:R-:W-:Y:S01]  /*3c50*/  FFMA.FTZ R168, R213, UR4, -R178.reuse ;  /* 0x00000004d5a87c23 */ /* 0x100fe200080108b2 */
[----:B------:R-:W5:Y:S01]  /*3c60*/  MUFU.EX2 R163, R163 ;  /* 0x000000a300a37308 */ /* 0x000f620000000800 */
[----:B------:R-:W4:Y:S01]  /*3c70*/  LDSM.16.MT88.4 R72, [R171+0x16000] ;  /* 0x01600000ab48783b */ /* 0x000f220000004200 */
[--C-:B------:R-:W-:Y:S01]  /*3c80*/  FFMA.FTZ R169, R169, UR4, -R178.reuse ;  /* 0x00000004a9a97c23 */ /* 0x100fe200080108b2 */
[--C-:B------:R-:W-:Y:S01]  /*3c90*/  FFMA.FTZ R180, R205, UR4, -R178.reuse ;  /* 0x00000004cdb47c23 */ /* 0x100fe200080108b2 */
[--C-:B------:R-:W-:Y:S01]  /*3ca0*/  FFMA.FTZ R191, R191, UR4, -R178.reuse ;  /* 0x00000004bfbf7c23 */ /* 0x100fe200080108b2 */
[----:B-1----:R-:W-:Y:S01]  /*3cb0*/  FMNMX.FTZ R3, R39, R8, !PT ;  /* 0x0000000827037209 */ /* 0x002fe20007810000 */
[----:B------:R-:W1:Y:S01]  /*3cc0*/  LDSM.16.MT88.4 R88, [R166+0x16000] ;  /* 0x01600000a658783b */ /* 0x000e620000004200 */
[----:B------:R-:W-:Y:S01]  /*3cd0*/  FFMA.FTZ R182, R189, UR4, -R178 ;  /* 0x00000004bdb67c23 */ /* 0x000fe200080108b2 */
[----:B------:R-:W-:Y:S01]  /*3ce0*/  MUFU.EX2 R160, R160 ;  /* 0x000000a000a07308 */ /* 0x000fe20000000800 */
[C---:B------:R-:W-:Y:S01]  /*3cf0*/  FSETP.NEU.FTZ.AND P1, PT, R3.reuse, -INF , PT ;  /* 0xff8000000300780b */ /* 0x040fe20003f3d000 */
[----:B------:R-:W-:Y:S01]  /*3d00*/  FMUL.FTZ R174, R3, UR4 ;  /* 0x0000000403ae7c20 */ /* 0x000fe20008410000 */
[----:B------:R-:W1:Y:S04]  /*3d10*/  LDSM.16.MT88.4 R8, [R165+0x16000] ;  /* 0x01600000a508783b */ /* 0x000e680000004200 */
[----:B------:R-:W-:Y:S01]  /*3d20*/  FSEL R174, R174, RZ, P1 ;  /* 0x000000ffaeae7208 */ /* 0x000fe20000800000 */
[----:B------:R-:W2:Y:S01]  /*3d30*/  MUFU.EX2 R159, R159 ;  /* 0x0000009f009f7308 */ /* 0x000ea20000000800 */
[----:B-----5:R-:W-:Y:S01]  /*3d40*/  F2FP.F16.F32.PACK_AB R96, R163, R164 ;  /* 0x000000a4a360723e */ /* 0x020fe200000000ff */
[----:B------:R-:W-:Y:S01]  /*3d50*/  LDSM.16.MT88.4 R20, [R166+0x14800] ;  /* 0x01480000a614783b */ /* 0x000fe20000004200 */
[----:B------:R-:W-:Y:S01]  /*3d60*/  FADD.FTZ R163, R164, R163 ;  /* 0x000000a3a4a37221 */ /* 0x000fe20000010000 */
[--C-:B------:R-:W-:Y:S01]  /*3d70*/  FFMA.FTZ R162, R37, UR4, -R174.reuse ;  /* 0x0000000425a27c23 */ /* 0x100fe200080108ae */
[--C-:B------:R-:W-:Y:S01]  /*3d80*/  FFMA.FTZ R161, R35, UR4, -R174.reuse ;  /* 0x0000000423a17c23 */ /* 0x100fe200080108ae */
[--C-:B------:R-:W-:Y:S01]  /*3d90*/  FFMA.FTZ R158, R27, UR4, -R174.reuse ;  /* 0x000000041b9e7c23 */ /* 0x100fe200080108ae */
[--C-:B------:R-:W-:Y:S01]  /*3da0*/  FFMA.FTZ R157, R25, UR4, -R174.reuse ;  /* 0x00000004199d7c23 */ /* 0x100fe200080108ae */
[--C-:B------:R-:W-:Y:S01]  /*3db0*/  FFMA.FTZ R150, R15, UR4, -R174.reuse ;  /* 0x000000040f967c23 */ /* 0x100fe200080108ae */
[--C-:B------:R-:W-:Y:S01]  /*3dc0*/  FFMA.FTZ R149, R13, UR4, -R174.reuse ;  /* 0x000000040d957c23 */ /* 0x100fe200080108ae */
[----:B------:R-:W-:Y:S01]  /*3dd0*/  MUFU.EX2 R162, R162 ;  /* 0x000000a200a27308 */ /* 0x000fe20000000800 */
[----:B------:R-:W5:Y:S01]  /*3de0*/  LDSM.16.MT88.4 R12, [R171+0x14800] ;  /* 0x01480000ab0c783b */ /* 0x000f620000004200 */
[--C-:B------:R-:W-:Y:S01]  /*3df0*/  FFMA.FTZ R154, R19, UR4, -R174.reuse ;  /* 0x00000004139a7c23 */ /* 0x100fe200080108ae */
[--C-:B------:R-:W-:Y:S01]  /*3e00*/  FFMA.FTZ R153, R17, UR4, -R174.reuse ;  /* 0x0000000411997c23 */ /* 0x100fe200080108ae */
[--C-:B------:R-:W-:Y:S01]  /*3e10*/  FFMA.FTZ R172, R147, UR4, -R174.reuse ;  /* 0x0000000493ac7c23 */ /* 0x100fe200080108ae */
[----:B------:R-:W5:Y:S01]  /*3e20*/  LDSM.16.MT88.4 R24, [R173+0x14800] ;  /* 0x01480000ad18783b */ /* 0x000f620000004200 */
[--C-:B------:R-:W-:Y:S01]  /*3e30*/  FFMA.FTZ R175, R145, UR4, -R174.reuse ;  /* 0x0000000491af7c23 */ /* 0x100fe200080108ae */
[----:B--2---:R-:W-:Y:S01]  /*3e40*/  F2FP.F16.F32.PACK_AB R98, R159, R160 ;  /* 0x000000a09f62723e */ /* 0x004fe200000000ff */
[----:B------:R-:W2:Y:S01]  /*3e50*/  MUFU.EX2 R161, R161 ;  /* 0x000000a100a17308 */ /* 0x000ea20000000800 */
[----:B------:R-:W5:Y:S01]  /*3e60*/  LDSM.16.MT88.4 R16, [R166+0x12800] ;  /* 0x01280000a610783b */ /* 0x000f620000004200 */
[--C-:B------:R-:W-:Y:S01]  /*3e70*/  FFMA.FTZ R176, R207, UR4, -R174.reuse ;  /* 0x00000004cfb07c23 */ /* 0x100fe200080108ae */
[----:B------:R-:W-:Y:S01]  /*3e80*/  FFMA.FTZ R181, R181, UR4, -R174 ;  /* 0x00000004b5b57c23 */ /* 0x000fe200080108ae */
[----:B------:R-:W-:Y:S01]  /*3e90*/  FFMA.FTZ R207, R187, UR4, -R178 ;  /* 0x00000004bbcf7c23 */ /* 0x000fe200080108b2 */
[----:B------:R-:W-:Y:S01]  /*3ea0*/  LDSM.16.MT88.4 R140, [R173+0x12800] ;  /* 0x01280000ad8c783b */ /* 0x000fe20000004200 */
[--C-:B------:R-:W-:Y:S01]  /*3eb0*/  FFMA.FTZ R178, R185, UR4, -R174.reuse ;  /* 0x00000004b9b27c23 */ /* 0x100fe200080108ae */
[--C-:B------:R-:W-:Y:S01]  /*3ec0*/  FFMA.FTZ R183, R183, UR4, -R174.reuse ;  /* 0x00000004b7b77c23 */ /* 0x100fe200080108ae */
[----:B------:R-:W-:Y:S01]  /*3ed0*/  MUFU.EX2 R158, R158 ;  /* 0x0000009e009e7308 */ /* 0x000fe20000000800 */
[----:B------:R-:W-:Y:S01]  /*3ee0*/  LDSM.16.MT88.4 R136, [R173+0x16800] ;  /* 0x01680000ad88783b */ /* 0x000fe20000004200 */
[--C-:B------:R-:W-:Y:S01]  /*3ef0*/  FFMA.FTZ R179, R179, UR4, -R174.reuse ;  /* 0x00000004b3b37c23 */ /* 0x100fe200080108ae */
[----:B------:R-:W-:Y:S01]  /*3f00*/  FFMA.FTZ R174, R177, UR4, -R174 ;  /* 0x00000004b1ae7c23 */ /* 0x000fe200080108ae */
[----:B------:R-:W-:Y:S01]  /*3f10*/  FADD.FTZ R160, R160, R163 ;  /* 0x000000a3a0a07221 */ /* 0x000fe20000010000 */
[----:B------:R-:W-:Y:S01]  /*3f20*/  LDSM.16.MT88.4 R32, [R171+0x12800] ;  /* 0x01280000ab20783b */ /* 0x000fe20000004200 */
[----:B------:R-:W-:-:S02]  /*3f30*/  ISETP.GT.U32.AND P1, PT, R134, R201, PT ;  /* 0x000000c98600720c */ /* 0x000fc40003f24070 */
[----:B------:R-:W3:Y:S01]  /*3f40*/  MUFU.EX2 R157, R157 ;  /* 0x0000009d009d7308 */ /* 0x000ee20000000800 */
[----:B--2---:R-:W-:Y:S01]  /*3f50*/  F2FP.F16.F32.PACK_AB R97, R161, R162 ;  /* 0x000000a2a161723e */ /* 0x004fe200000000ff */
[----:B------:R-:W-:Y:S01]  /*3f60*/  LDSM.16.MT88.4 R28, [R165+0x12800] ;  /* 0x01280000a51c783b */ /* 0x000fe20000004200 */
[----:B------:R-:W-:Y:S01]  /*3f70*/  FADD.FTZ R161, R162, R161 ;  /* 0x000000a1a2a17221 */ /* 0x000fe20000010000 */
[----:B------:R-:W-:Y:S02]  /*3f80*/  FADD.FTZ R159, R159, R160 ;  /* 0x000000a09f9f7221 */ /* 0x000fe40000010000 */
[----:B------:R-:W-:Y:S02]  /*3f90*/  LDSM.16.MT88.4 R144, [R173+0x13000] ;  /* 0x01300000ad90783b */ /* 0x000fe40000004200 */
[----:B------:R-:W-:Y:S08]  /*3fa0*/  MUFU.EX2 R156, R156 ;  /* 0x0000009c009c7308 */ /* 0x000ff00000000800 */
[----:B------:R-:W2:Y:S01]  /*3fb0*/  MUFU.EX2 R155, R155 ;  /* 0x0000009b009b7308 */ /* 0x000ea20000000800 */
        /* <DEDUP_REMOVED lines=20> */
[C---:B------:R-:W-:Y:S07]  /*4100*/  HMMA.16816.F32 R52, R96.reuse, R56, RZ ;  /* 0x000000386034723c */ /* 0x040fee00000018ff */
[----:B------:R-:W-:Y:S01]  /*4110*/  MUFU.EX2 R170, R170 ;  /* 0x000000aa00aa7308 */ /* 0x000fe20000000800 */
[C---:B----4-:R-:W-:Y:S07]  /*4120*/  HMMA.16816.F32 R60, R96.reuse, R64, RZ ;  /* 0x00000040603c723c */ /* 0x050fee00000018ff */
[----:B------:R-:W-:Y:S01]  /*4130*/  MUFU.EX2 R172, R172 ;  /* 0x000000ac00ac7308 */ /* 0x000fe20000000800 */
[C---:B------:R-:W-:Y:S07]  /*4140*/  HMMA.16816.F32 R68, R96.reuse, R72, RZ ;  /* 0x000000486044723c */ /* 0x040fee00000018ff */
[----:B------:R-:W4:Y:S01]  /*4150*/  MUFU.EX2 R175, R175 ;  /* 0x000000af00af7308 */ /* 0x000f220000000800 */
[C---:B-1----:R-:W-:Y:S07]  /*4160*/  HMMA.16816.F32 R84, R96.reuse, R88, RZ ;  /* 0x000000586054723c */ /* 0x042fee00000018ff */
[----:B------:R-:W-:Y:S01]  /*4170*/  MUFU.EX2 R176, R176 ;  /* 0x000000b000b07308 */ /* 0x000fe20000000800 */
[C---:B------:R-:W-:Y:S07]  /*4180*/  HMMA.16816.F32 R116, R96.reuse, R118, RZ ;  /* 0x000000766074723c */ /* 0x040fee00000018ff */
[----:B------:R-:W1:Y:S01]  /*4190*/  MUFU.EX2 R181, R181 ;  /* 0x000000b500b57308 */ /* 0x000e620000000800 */
[C---:B------:R-:W-:Y:S07]  /*41a0*/  HMMA.16816.F32 R48, R96.reuse, R50, RZ ;  /* 0x000000326030723c */ /* 0x040fee00000018ff */
[----:B------:R-:W-:Y:S01]  /*41b0*/  MUFU.EX2 R180, R180 ;  /* 0x000000b400b47308 */ /* 0x000fe20000000800 */
[C---:B------:R-:W-:Y:S07]  /*41c0*/  HMMA.16816.F32 R80, R96.reuse, R82, RZ ;  /* 0x000000526050723c */ /* 0x040fee00000018ff */
[----:B------:R-:W1:Y:S01]  /*41d0*/  MUFU.EX2 R191, R191 ;  /* 0x000000bf00bf7308 */ /* 0x000e620000000800 */
[C---:B------:R-:W-:Y:S07]  /*41e0*/  HMMA.16816.F32 R124, R96.reuse, R126, RZ ;  /* 0x0000007e607c723c */ /* 0x040fee00000018ff */
        /* <DEDUP_REMOVED lines=10> */
[----:B------:R-:W1:Y:S01]  /*4290*/  MUFU.EX2 R174, R174 ;  /* 0x000000ae00ae7308 */ /* 0x000e620000000800 */
[C---:B------:R-:W-:Y:S08]  /*42a0*/  HMMA.16816.F32 R88, R96.reuse, R90, RZ ;  /* 0x0000005a6058723c */ /* 0x040ff000000018ff */
[----:B------:R-:W-:Y:S01]  /*42b0*/  HMMA.16816.F32 R92, R96, R8, RZ ;  /* 0x00000008605c723c */ /* 0x000fe200000018ff */
        /* <DEDUP_REMOVED lines=8> */
[----:B-----5:R-:W-:-:S03]  /*4340*/  F2FP.F16.F32.PACK_AB R11, R149, R150 ;  /* 0x00000096950b723e */ /* 0x020fc600000000ff */
[----:B------:R-:W-:-:S04]  /*4350*/  FADD.FTZ R150, R150, R153 ;  /* 0x0000009996967221 */ /* 0x000fc80000010000 */
[----:B------:R-:W-:Y:S01]  /*4360*/  HMMA.16816.F32 R36, R8, R12, R36 ;  /* 0x0000000c0824723c */ /* 0x000fe20000001824 */
[----:B------:R-:W-:-:S07]  /*4370*/  FADD.FTZ R149, R149, R150 ;  /* 0x0000009695957221 */ /* 0x000fce0000010000 */
[C---:B------:R-:W-:Y:S01]  /*4380*/  HMMA.16816.F32 R40, R8.reuse, R14, R40 ;  /* 0x0000000e0828723c */ /* 0x040fe20000001828 */
[----:B------:R-:W2:Y:S07]  /*4390*/  LDSM.16.MT88.4 R12, [R166+0x16800] ;  /* 0x01680000a60c783b */ /* 0x000eae0000004200 */
[C---:B------:R-:W-:Y:S08]  /*43a0*/  HMMA.16816.F32 R44, R8.reuse, R24, R44 ;  /* 0x00000018082c723c */ /* 0x040ff0000000182c */
[C---:B------:R-:W-:Y:S01]  /*43b0*/  HMMA.16816.F32 R48, R8.reuse, R26, R48 ;  /* 0x0000001a0830723c */ /* 0x040fe20000001830 */
[----:B------:R-:W3:Y:S07]  /*43c0*/  LDSM.16.MT88.4 R24, [R165+0x14800] ;  /* 0x01480000a518783b */ /* 0x000eee0000004200 */
[C---:B------:R-:W-:Y:S08]  /*43d0*/  HMMA.16816.F32 R112, R8.reuse, R16, R112 ;  /* 0x000000100870723c */ /* 0x040ff00000001870 */
[C---:B------:R-:W-:Y:S01]  /*43e0*/  HMMA.16816.F32 R108, R8.reuse, R18, R108 ;  /* 0x00000012086c723c */ /* 0x040fe2000000186c */
[----:B------:R-:W5:Y:S07]  /*43f0*/  LDSM.16.MT88.4 R16, [R171+0x16800] ;  /* 0x01680000ab10783b */ /* 0x000f6e0000004200 */
[C---:B------:R-:W-:Y:S08]  /*4400*/  HMMA.16816.F32 R52, R8.reuse, R20, R52 ;  /* 0x000000140834723c */ /* 0x040ff00000001834 */
        /* <DEDUP_REMOVED lines=20> */
[C---:B-----5:R-:W-:Y:S08]  /*4550*/  HMMA.16816.F32 R68, R8.reuse, R16, R68 ;  /* 0x000000100844723c */ /* 0x060ff00000001844 */
[C---:B------:R-:W-:Y:S01]  /*4560*/  HMMA.16816.F32 R72, R8.reuse, R18, R72 ;  /* 0x000000120848723c */ /* 0x040fe20000001848 */
[----:B------:R-:W3:Y:S07]  /*4570*/  LDSM.16.MT88.4 R16, [R166+0x13000] ;  /* 0x01300000a610783b */ /* 0x000eee0000004200 */
[C---:B----4-:R-:W-:Y:S08]  /*4580*/  HMMA.16816.F32 R92, R8.reuse, R20, R92 ;  /* 0x00000014085c723c */ /* 0x050ff0000000185c */
[----:B------:R-:W-:Y:S01]  /*4590*/  HMMA.16816.F32 R96, R8, R22, R96 ;  /* 0x000000160860723c */ /* 0x000fe20000001860 */
[----:B------:R-:W4:Y:S01]  /*45a0*/  LDSM.16.MT88.4 R20, [R165+0x15000] ;  /* 0x01500000a514783b */ /* 0x000f220000004200 */
[----:B------:R-:W-:-:S02]  /*45b0*/  F2FP.F16.F32.PACK_AB R8, R168, R167 ;  /* 0x000000a7a808723e */ /* 0x000fc400000000ff */
[----:B------:R-:W-:Y:S01]  /*45c0*/  F2FP.F16.F32.PACK_AB R9, R175, R172 ;  /* 0x000000acaf09723e */ /* 0x000fe200000000ff */
[----:B------:R-:W-:Y:S01]  /*45d0*/  FADD.FTZ R172, R172, R149 ;  /* 0x00000095acac7221 */ /* 0x000fe20000010000 */
[----:B------:R-:W-:Y:S02]  /*45e0*/  F2FP.F16.F32.PACK_AB R10, R170, R169 ;  /* 0x000000a9aa0a723e */ /* 0x000fe400000000ff */
[----:B-1----:R-:W-:Y:S01]  /*45f0*/  F2FP.F16.F32.PACK_AB R11, R181, R176 ;  /* 0x000000b0b50b723e */ /* 0x002fe200000000ff */
[----:B------:R-:W-:-:S04]  /*4600*/  FADD.FTZ R175, R175, R172 ;  /* 0x000000acafaf7221 */ /* 0x000fc80000010000 */
[----:B------:R-:W-:Y:S02]  /*4610*/  FADD.FTZ R176, R176, R175 ;  /* 0x000000afb0b07221 */ /* 0x000fe40000010000 */
[----:B--2---:R-:W-:Y:S02]  /*4620*/  HMMA.16816.F32 R36, R8, R12, R36 ;  /* 0x0000000c0824723c */ /* 0x004fe40000001824 */
[----:B------:R-:W-:-:S06]  /*4630*/  FADD.FTZ R181, R181, R176 ;  /* 0x000000b0b5b57221 */ /* 0x000fcc0000010000 */
        /* <DEDUP_REMOVED lines=29> */
[C---:B--2---:R-:W-:Y:S08]  /*4810*/  HMMA.16816.F32 R68, R8.reuse, R16, R68 ;  /* 0x000000100844723c */ /* 0x044ff00000001844 */
[C---:B------:R-:W-:Y:S01]  /*4820*/  HMMA.16816.F32 R72, R8.reuse, R18, R72 ;  /* 0x000000120848723c */ /* 0x040fe20000001848 */
[----:B------:R-:W2:Y:S07]  /*4830*/  LDSM.16.MT88.4 R16, [R173+0x13800] ;  /* 0x01380000ad10783b */ /* 0x000eae0000004200 */
[C---:B---3--:R-:W-:Y:S08]  /*4840*/  HMMA.16816.F32 R92, R8.reuse, R20, R92 ;  /* 0x00000014085c723c */ /* 0x048ff0000000185c */
[----:B------:R-:W-:Y:S01]  /*4850*/  HMMA.16816.F32 R96, R8, R22, R96 ;  /* 0x000000160860723c */ /* 0x000fe20000001860 */
[----:B------:R-:W-:Y:S01]  /*4860*/  F2FP.F16.F32.PACK_AB R8, R191, R180 ;  /* 0x000000b4bf08723e */ /* 0x000fe200000000ff */
[----:B------:R-:W3:Y:S01]  /*4870*/  LDSM.16.MT88.4 R20, [R166+0x17800] ;  /* 0x01780000a614783b */ /* 0x000ee20000004200 */
        /* <DEDUP_REMOVED lines=53> */
[----:B------:R-:W-:Y:S01]  /*4bd0*/  LOP3.LUT R10, R10, 0x38, R5, 0x78, !PT ;  /* 0x000000380a0a7812 */ /* 0x000fe200078e7805 */
[----:B------:R-:W2:Y:S01]  /*4be0*/  LDCU UR4, c[0x0][0x50c] ;  /* 0x0000a180ff0477ac */ /* 0x000ea20008000800 */
[----:B------:R-:W-:Y:S01]  /*4bf0*/  LOP3.LUT R13, R0, 0x200, RZ, 0xc0, !PT ;  /* 0x00000200000d7812 */ /* 0x000fe200078ec0ff */
[----:B------:R-:W-:Y:S01]  /*4c00*/  IMAD R211, R2, 0x40, R211 ;  /* 0x0000004002d37824 */ /* 0x000fe200078e02d3 */
[----:B------:R-:W-:Y:S02]  /*4c10*/  LOP3.LUT R10, R10, 0x1e00, R133, 0xf8, !PT ;  /* 0x00001e000a0a7812 */ /* 0x000fe400078ef885 */
[----:B------:R-:W-:-:S02]  /*4c20*/  LOP3.LUT R11, R148, 0x8, R11, 0x78, !PT ;  /* 0x00000008940b7812 */ /* 0x000fc400078e780b */
[----:B------:R-:W-:Y:S01]  /*4c30*/  LOP3.LUT R12, R13, 0x7c00, R12, 0xf8, !PT ;  /* 0x00007c000d0c7812 */ /* 0x000fe200078ef80c */
[----:B------:R-:W-:Y:S01]  /*4c40*/  VIADD R13, R210, UR5 ;  /* 0x00000005d20d7c36 */ /* 0x000fe20008000000 */
[----:B------:R-:W-:Y:S02]  /*4c50*/  LEA R203, R10, UR5, 0x1 ;  /* 0x000000050acb7c11 */ /* 0x000fe4000f8e08ff */
[----:B------:R-:W-:Y:S01]  /*4c60*/  LOP3.LUT R11, R12, R11, RZ, 0xfc, !PT ;  /* 0x0000000b0c0b7212 */ /* 0x000fe200078efcff */
[----:B------:R-:W-:Y:S01]  /*4c70*/  IMAD.IADD R204, R13, 0x1, R4 ;  /* 0x000000010dcc7824 */ /* 0x000fe200078e0204 */
[----:B------:R-:W-:Y:S01]  /*4c80*/  SEL R208, R208, 0xffffffe0, !P0 ;  /* 0xffffffe0d0d07807 */ /* 0x000fe20004000000 */
[----:B-1----:R-:W-:Y:S01]  /*4c90*/  IMAD.WIDE.U32 R18, R134, R8, RZ ;  /* 0x0000000886127225 */ /* 0x002fe200078e00ff */
[----:B------:R-:W-:-:S03]  /*4ca0*/  LEA R215, R11, UR5, 0x1 ;  /* 0x000000050bd77c11 */ /* 0x000fc6000f8e08ff */
[----:B------:R-:W-:Y:S02]  /*4cb0*/  IMAD.SHL.U32 R15, R18, 0x40, RZ ;  /* 0x00000040120f7824 */ /* 0x000fe400078e00ff */
[----:B------:R-:W-:Y:S02]  /*4cc0*/  IMAD R14, R134, R9, R19 ;  /* 0x00000009860e7224 */ /* 0x000fe400078e0213 */
[----:B------:R-:W-:Y:S01]  /*4cd0*/  IMAD.IADD R206, R13, 0x1, R208 ;  /* 0x000000010dce7824 */ /* 0x000fe200078e02d0 */
[----:B------:R-:W-:Y:S01]  /*4ce0*/  BAR.SYNC.DEFER_BLOCKING 0x0 ;  /* 0x0000000000007b1d */ /* 0x000fe20000010000 */
[----:B------:R-:W-:Y:S01]  /*4cf0*/  LEA R16, P1, R8, R15, 0x5 ;  /* 0x0000000f08107211 */ /* 0x000fe200078228ff */
[--C-:B------:R-:W-:Y:S01]  /*4d00*/  IMAD.IADD R214, R208, 0x1, R215.reuse ;  /* 0x00000001d0d67824 */ /* 0x100fe200078e02d7 */
[----:B------:R-:W-:Y:S01]  /*4d10*/  SHF.L.U64.HI R15, R18, 0x6, R14 ;  /* 0x00000006120f7819 */ /* 0x000fe2000001020e */
[----:B------:R-:W-:-:S03]  /*4d20*/  IMAD.IADD R213, R4, 0x1, R215 ;  /* 0x0000000104d57824 */ /* 0x000fc600078e02d7 */
[----:B------:R-:W-:Y:S01]  /*4d30*/  LEA.HI.X R15, R8, R15, R9, 0x5, P1 ;  /* 0x0000000f080f7211 */ /* 0x000fe200008f2c09 */
[----:B------:R-:W-:Y:S01]  /*4d40*/  IMAD.IADD R212, R208, 0x1, R213 ;  /* 0x00000001d0d47824 */ /* 0x000fe200078e02d5 */
[-C--:B------:R-:W-:Y:S01]  /*4d50*/  LEA R8, P3, R18, R198.reuse, 0x7 ;  /* 0x000000c612087211 */ /* 0x080fe200078638ff */
[----:B------:R-:W-:Y:S01]  /*4d60*/  IMAD.IADD R208, R208, 0x1, R204 ;  /* 0x00000001d0d07824 */ /* 0x000fe200078e02cc */
[----:B------:R-:W-:Y:S02]  /*4d70*/  LEA R20, P1, R16, R198, 0x1 ;  /* 0x000000c610147211 */ /* 0x000fe400078208ff */
[-C--:B------:R-:W-:Y:S02]  /*4d80*/  LEA.HI.X R9, R18, R197.reuse, R14, 0x7, P3 ;  /* 0x000000c512097211 */ /* 0x080fe400018f3c0e */
[----:B------:R-:W-:-:S03]  /*4d90*/  LEA.HI.X R21, R16, R197, R15, 0x1, P1 ;  /* 0x000000c510157211 */ /* 0x000fc600008f0c0f */
[----:B------:R-:W-:Y:S01]  /*4da0*/  @!PT LDS RZ, [RZ] ;  /* 0x00000000fffff984 */ /* 0x000fe20000000800 */
[----:B------:R-:W-:Y:S01]  /*4db0*/  @!PT LDS RZ, [RZ] ;  /* 0x00000000fffff984 */ /* 0x000fe20000000800 */
[----:B------:R-:W-:Y:S01]  /*4dc0*/  @!PT LDS RZ, [RZ] ;  /* 0x00000000fffff984 */ /* 0x000fe20000000800 */
[----:B------:R-:W-:Y:S04]  /*4dd0*/  LDGSTS.E.BYPASS.LTC128B.128 [R203+0x12000], desc[UR12][R8.64] ;  /* 0x1200000008cb7fae */ /* 0x000fe8000b981a0c */
[----:B------:R-:W-:Y:S04]  /*4de0*/  LDGSTS.E.BYPASS.LTC128B.128 [R203+0x14000], desc[UR12][R8.64+0x80] ;  /* 0x1400008008cb7fae */ /* 0x000fe8000b981a0c */
[----:B------:R1:W-:Y:S04]  /*4df0*/  LDGSTS.E.BYPASS.LTC128B.128 [R203+0x16000], desc[UR12][R8.64+0x100] ;  /* 0x1600010008cb7fae */ /* 0x0003e8000b981a0c */
[----:B------:R-:W-:Y:S04]  /*4e00*/  LDGSTS.E.BYPASS.LTC128B.128 [R203+0x13000], desc[UR12][R20.64] ;  /* 0x1300000014cb7fae */ /* 0x000fe8000b981a0c */
[----:B------:R-:W-:Y:S04]  /*4e10*/  LDGSTS.E.BYPASS.LTC128B.128 [R203+0x15000], desc[UR12][R20.64+0x80] ;  /* 0x1500008014cb7fae */ /* 0x000fe8000b981a0c */
[----:B------:R3:W-:Y:S04]  /*4e20*/  LDGSTS.E.BYPASS.LTC128B.128 [R203+0x17000], desc[UR12][R20.64+0x100] ;  /* 0x1700010014cb7fae */ /* 0x0007e8000b981a0c */
[----:B------:R-:W-:Y:S04]  /*4e30*/  LDSM.16.M88.4 R140, [R215] ;  /* 0x00000000d78c783b */ /* 0x000fe80000000200 */
[----:B------:R-:W4:Y:S04]  /*4e40*/  LDSM.16.M88.4 R164, [R210+UR5+0xc000] ;  /* 0x00c00005d2a4783b */ /* 0x000f280008000200 */
[----:B------:R-:W5:Y:S04]  /*4e50*/  LDSM.16.M88.4 R156, [R210+UR5+0xc800] ;  /* 0x00c80005d29c783b */ /* 0x000f680008000200 */
[----:B------:R-:W2:Y:S04]  /*4e60*/  LDSM.16.M88.4 R148, [R210+UR5+0xd000] ;  /* 0x00d00005d294783b */ /* 0x000ea80008000200 */
[----:B-1----:R-:W1:Y:S04]  /*4e70*/  LDSM.16.M88.4 R8, [R210+UR5+0xd800] ;  /* 0x00d80005d208783b */ /* 0x002e680008000200 */
[----:B------:R-:W-:Y:S04]  /*4e80*/  LDSM.16.M88.4 R32, [R206+0xc000] ;  /* 0x00c00000ce20783b */ /* 0x000fe80000000200 */
[----:B---3--:R-:W3:Y:S04]  /*4e90*/  LDSM.16.M88.4 R20, [R214] ;  /* 0x00000000d614783b */ /* 0x008ee80000000200 */
[----:B------:R-:W3:Y:S04]  /*4ea0*/  LDSM.16.M88.4 R24, [R206+0xc800] ;  /* 0x00c80000ce18783b */ /* 0x000ee80000000200 */
[----:B------:R-:W3:Y:S04]  /*4eb0*/  LDSM.16.M88.4 R28, [R206+0xd800] ;  /* 0x00d80000ce1c783b */ /* 0x000ee80000000200 */
[----:B------:R-:W-:Y:S04]  /*4ec0*/  LDSM.16.M88.4 R176, [R213] ;  /* 0x00000000d5b0783b */ /* 0x000fe80000000200 */
[----:B------:R-:W3:Y:S01]  /*4ed0*/  LDSM.16.M88.4 R12, [R204+0xc000] ;  /* 0x00c00000cc0c783b */ /* 0x000ee20000000200 */
[C---:B----4-:R-:W-:Y:S03]  /*4ee0*/  HMMA.16816.F32 R16, R140.reuse, R164, RZ ;  /* 0x000000a48c10723c */ /* 0x050fe600000018ff */
[----:B------:R-:W4:Y:S04]  /*4ef0*/  LDSM.16.M88.4 R168, [R206+0xd000] ;  /* 0x00d00000cea8783b */ /* 0x000f280000000200 */
[----:B------:R-:W-:Y:S01]  /*4f00*/  LDSM.16.M88.4 R136, [R208+0xc000] ;  /* 0x00c00000d088783b */ /* 0x000fe20000000200 */
[C---:B-----5:R-:W-:Y:S03]  /*4f10*/  HMMA.16816.F32 R160, R140.reuse, R156, RZ ;  /* 0x0000009c8ca0723c */ /* 0x060fe600000018ff */
[----:B------:R-:W-:Y:S04]  /*4f20*/  LDSM.16.M88.4 R184, [R204+0xd000] ;  /* 0x00d00000ccb8783b */ /* 0x000fe80000000200 */
[----:B------:R-:W-:Y:S01]  /*4f30*/  LDSM.16.M88.4 R180, [R204+0xd800] ;  /* 0x00d80000ccb4783b */ /* 0x000fe20000000200 */
[C---:B--2---:R-:W-:Y:S03]  /*4f40*/  HMMA.16816.F32 R152, R140.reuse, R148, RZ ;  /* 0x000000948c98723c */ /* 0x044fe600000018ff */
[----:B------:R-:W-:Y:S04]  /*4f50*/  LDSM.16.M88.4 R172, [R208+0xd000] ;  /* 0x00d00000d0ac783b */ /* 0x000fe80000000200 */
[----:B------:R-:W-:Y:S01]  /*4f60*/  LDSM.16.M88.4 R188, [R208+0xe000] ;  /* 0x00e00000d0bc783b */ /* 0x000fe20000000200 */
[C---:B------:R-:W-:Y:S03]  /*4f70*/  HMMA.16816.F32 R164, R140.reuse, R166, RZ ;  /* 0x000000a68ca4723c */ /* 0x040fe600000018ff */
[----:B------:R-:W0:Y:S05]  /*4f80*/  LDGDEPBAR ;  /* 0x00000000000079af */ /* 0x000e2a0000000000 */
[C---:B------:R-:W-:Y:S08]  /*4f90*/  HMMA.16816.F32 R156, R140.reuse, R158, RZ ;  /* 0x0000009e8c9c723c */ /* 0x040ff000000018ff */
[C---:B------:R-:W-:Y:S08]  /*4fa0*/  HMMA.16816.F32 R148, R140.reuse, R150, RZ ;  /* 0x000000968c94723c */ /* 0x040ff000000018ff */
[C---:B-1----:R-:W-:Y:S08]  /*4fb0*/  HMMA.16816.F32 R144, R140.reuse, R8, RZ ;  /* 0x000000088c90723c */ /* 0x042ff000000018ff */
[----:B------:R-:W-:Y:S01]  /*4fc0*/  HMMA.16816.F32 R140, R140, R10, RZ ;  /* 0x0000000a8c8c723c */ /* 0x000fe200000018ff */
[----:B------:R-:W1:Y:S07]  /*4fd0*/  LDSM.16.M88.4 R8, [R204+0xc800] ;  /* 0x00c80000cc08783b */ /* 0x000e6e0000000200 */
[C---:B---3--:R-:W-:Y:S08]  /*4fe0*/  HMMA.16816.F32 R16, R20.reuse, R32, R16 ;  /* 0x000000201410723c */ /* 0x048ff00000001810 */
[C---:B------:R-:W-:Y:S01]  /*4ff0*/  HMMA.16816.F32 R164, R20.reuse, R34, R164 ;  /* 0x0000002214a4723c */ /* 0x040fe200000018a4 */
[----:B------:R-:W2:Y:S07]  /*5000*/  LDSM.16.M88.4 R32, [R212] ;  /* 0x00000000d420783b */ /* 0x000eae0000000200 */
[C---:B------:R-:W-:Y:S08]  /*5010*/  HMMA.16816.F32 R160, R20.reuse, R24, R160 ;  /* 0x0000001814a0723c */ /* 0x040ff000000018a0 */
[C---:B------:R-:W-:Y:S01]  /*5020*/  HMMA.16816.F32 R156, R20.reuse, R26, R156 ;  /* 0x0000001a149c723c */ /* 0x040fe2000000189c */
[----:B------:R-:W3:Y:S07]  /*5030*/  LDSM.16.M88.4 R24, [R208+0xc800] ;  /* 0x00c80000d018783b */ /* 0x000eee0000000200 */
[C---:B------:R-:W-:Y:S08]  /*5040*/  HMMA.16816.F32 R144, R20.reuse, R28, R144 ;  /* 0x0000001c1490723c */ /* 0x040ff00000001890 */
[----:B------:R-:W-:Y:S01]  /*5050*/  HMMA.16816.F32 R140, R20, R30, R140 ;  /* 0x0000001e148c723c */ /* 0x000fe2000000188c */
[----:B------:R-:W-:Y:S07]  /*5060*/  LDSM.16.M88.4 R28, [R215+0x4000] ;  /* 0x00400000d71c783b */ /* 0x000fee0000000200 */
[C---:B------:R-:W-:Y:S08]  /*5070*/  HMMA.16816.F32 R16, R176.reuse, R12, R16 ;  /* 0x0000000cb010723c */ /* 0x040ff00000001810 */
[----:B------:R-:W-:Y:S01]  /*5080*/  HMMA.16816.F32 R164, R176, R14, R164 ;  /* 0x0000000eb0a4723c */ /* 0x000fe200000018a4 */
[----:B------:R-:W5:Y:S07]  /*5090*/  LDSM.16.M88.4 R12, [R210+UR5+0xe000] ;  /* 0x00e00005d20c783b */ /* 0x000f6e0008000200 */
[C---:B----4-:R-:W-:Y:S08]  /*50a0*/  HMMA.16816.F32 R152, R20.reuse, R168, R152 ;  /* 0x000000a81498723c */ /* 0x050ff00000001898 */
[----:B------:R-:W-:Y:S01]  /*50b0*/  HMMA.16816.F32 R148, R20, R170, R148 ;  /* 0x000000aa1494723c */ /* 0x000fe20000001894 */
[----:B------:R-:W-:Y:S04]  /*50c0*/  LDSM.16.M88.4 R168, [R208+0xd800] ;  /* 0x00d80000d0a8783b */ /* 0x000fe80000000200 */
[----:B------:R-:W-:Y:S03]  /*50d0*/  LDSM.16.M88.4 R20, [R210+UR5+0xf000] ;  /* 0x00f00005d214783b */ /* 0x000fe60008000200 */
[C---:B-1----:R-:W-:Y:S08]  /*50e0*/  HMMA.16816.F32 R160, R176.reuse, R8, R160 ;  /* 0x00000008b0a0723c */ /* 0x042ff000000018a0 */
[----:B------:R-:W-:Y:S01]  /*50f0*/  HMMA.16816.F32 R156, R176, R10, R156 ;  /* 0x0000000ab09c723c */ /* 0x000fe2000000189c */
[----:B------:R-:W1:Y:S07]  /*5100*/  LDSM.16.M88.4 R8, [R210+UR5+0xe800] ;  /* 0x00e80005d208783b */ /* 0x000e6e0008000200 */
[C---:B--2---:R-:W-:Y:S08]  /*5110*/  HMMA.16816.F32 R16, R32.reuse, R136, R16 ;  /* 0x000000882010723c */ /* 0x044ff00000001810 */
[----:B------:R-:W-:Y:S01]  /*5120*/  HMMA.16816.F32 R164, R32, R138, R164 ;  /* 0x0000008a20a4723c */ /* 0x000fe200000018a4 */
[----:B------:R-:W-:Y:S07]  /*5130*/  LDSM.16.M88.4 R136, [R206+0xe000] ;  /* 0x00e00000ce88783b */ /* 0x000fee0000000200 */
[C---:B------:R-:W-:Y:S08]  /*5140*/  HMMA.16816.F32 R152, R176.reuse, R184, R152 ;  /* 0x000000b8b098723c */ /* 0x040ff00000001898 */
[----:B------:R-:W-:Y:S01]  /*5150*/  HMMA.16816.F32 R148, R176, R186, R148 ;  /* 0x000000bab094723c */ /* 0x000fe20000001894 */
[----:B------:R-:W-:Y:S07]  /*5160*/  LDSM.16.M88.4 R184, [R210+UR5+0x10000] ;  /* 0x01000005d2b8783b */ /* 0x000fee0008000200 */
[C---:B---3--:R-:W-:Y:S08]  /*5170*/  HMMA.16816.F32 R160, R32.reuse, R24, R160 ;  /* 0x0000001820a0723c */ /* 0x048ff000000018a0 */
[----:B------:R-:W-:Y:S01]  /*5180*/  HMMA.16816.F32 R156, R32, R26, R156 ;  /* 0x0000001a209c723c */ /* 0x000fe2000000189c */
[----:B------:R-:W2:Y:S07]  /*5190*/  LDSM.16.M88.4 R24, [R214+0x4000] ;  /* 0x00400000d618783b */ /* 0x000eae0000000200 */
[C---:B------:R-:W-:Y:S08]  /*51a0*/  HMMA.16816.F32 R144, R176.reuse, R180, R144 ;  /* 0x000000b4b090723c */ /* 0x040ff00000001890 */
[----:B------:R-:W-:Y:S01]  /*51b0*/  HMMA.16816.F32 R140, R176, R182, R140 ;  /* 0x000000b6b08c723c */ /* 0x000fe2000000188c */
[----:B------:R-:W3:Y:S04]  /*51c0*/  LDSM.16.M88.4 R176, [R210+UR5+0xf800] ;  /* 0x00f80005d2b0783b */ /* 0x000ee80008000200 */
[----:B------:R-:W-:Y:S03]  /*51d0*/  LDSM.16.M88.4 R180, [R212+0x4000] ;  /* 0x00400000d4b4783b */ /* 0x000fe60000000200 */
[C---:B-----5:R-:W-:Y:S08]  /*51e0*/  HMMA.16816.F32 R16, R28.reuse, R12, R16 ;  /* 0x0000000c1c10723c */ /* 0x060ff00000001810 */
[----:B------:R-:W-:Y:S01]  /*51f0*/  HMMA.16816.F32 R164, R28, R14, R164 ;  /* 0x0000000e1ca4723c */ /* 0x000fe200000018a4 */
[----:B------:R-:W4:Y:S07]  /*5200*/  LDSM.16.M88.4 R12, [R206+0xe800] ;  /* 0x00e80000ce0c783b */ /* 0x000f2e0000000200 */
        /* <DEDUP_REMOVED lines=8> */
[----:B------:R-:W5:Y:S04]  /*5290*/  LDSM.16.M88.4 R168, [R206+0xf000] ;  /* 0x00f00000cea8783b */ /* 0x000f680000000200 */
[----:B------:R-:W5:Y:S03]  /*52a0*/  LDSM.16.M88.4 R32, [R206+0xf800] ;  /* 0x00f80000ce20783b */ /* 0x000f660000000200 */
[C---:B------:R-:W-:Y:S08]  /*52b0*/  HMMA.16816.F32 R152, R28.reuse, R20, R152 ;  /* 0x000000141c98723c */ /* 0x040ff00000001898 */
[----:B------:R-:W-:Y:S01]  /*52c0*/  HMMA.16816.F32 R148, R28, R22, R148 ;  /* 0x000000161c94723c */ /* 0x000fe20000001894 */
[----:B------:R-:W5:Y:S07]  /*52d0*/  LDSM.16.M88.4 R20, [R204+0xe800] ;  /* 0x00e80000cc14783b */ /* 0x000f6e0000000200 */
[----:B--2---:R-:W-:Y:S08]  /*52e0*/  HMMA.16816.F32 R16, R24, R136, R16 ;  /* 0x000000881810723c */ /* 0x004ff00000001810 */
[C---:B---3--:R-:W-:Y:S08]  /*52f0*/  HMMA.16816.F32 R144, R28.reuse, R176, R144 ;  /* 0x000000b01c90723c */ /* 0x048ff00000001890 */
[----:B------:R-:W-:Y:S01]  /*5300*/  HMMA.16816.F32 R140, R28, R178, R140 ;  /* 0x000000b21c8c723c */ /* 0x000fe2000000188c */
[----:B------:R-:W2:Y:S04]  /*5310*/  LDSM.16.M88.4 R28, [R204+0xf000] ;  /* 0x00f00000cc1c783b */ /* 0x000ea80000000200 */
[----:B------:R-:W-:Y:S03]  /*5320*/  LDSM.16.M88.4 R176, [R208+0xe800] ;  /* 0x00e80000d0b0783b */ /* 0x000fe60000000200 */
[C---:B----4-:R-:W-:Y:S08]  /*5330*/  HMMA.16816.F32 R160, R24.reuse, R12, R160 ;  /* 0x0000000c18a0723c */ /* 0x050ff000000018a0 */
[C---:B------:R-:W-:Y:S01]  /*5340*/  HMMA.16816.F32 R156, R24.reuse, R14, R156 ;  /* 0x0000000e189c723c */ /* 0x040fe2000000189c */
[----:B------:R-:W3:Y:S07]  /*5350*/  LDSM.16.M88.4 R12, [R204+0xf800] ;  /* 0x00f80000cc0c783b */ /* 0x000eee0000000200 */
[----:B------:R-:W-:Y:S01]  /*5360*/  HMMA.16816.F32 R164, R24, R138, R164 ;  /* 0x0000008a18a4723c */ /* 0x000fe200000018a4 */
[----:B------:R-:W4:Y:S07]  /*5370*/  LDSM.16.M88.4 R136, [R215+0x8000] ;  /* 0x00800000d788783b */ /* 0x000f2e0000000200 */
[----:B-1----:R-:W-:Y:S08]  /*5380*/  HMMA.16816.F32 R16, R8, R172, R16 ;  /* 0x000000ac0810723c */ /* 0x002ff00000001810 */
[C---:B-----5:R-:W-:Y:S08]  /*5390*/  HMMA.16816.F32 R152, R24.reuse, R168, R152 ;  /* 0x000000a81898723c */ /* 0x060ff00000001898 */
[C---:B------:R-:W-:Y:S01]  /*53a0*/  HMMA.16816.F32 R148, R24.reuse, R170, R148 ;  /* 0x000000aa1894723c */ /* 0x040fe20000001894 */
[----:B------:R-:W1:Y:S07]  /*53b0*/  LDSM.16.M88.4 R168, [R208+0xf800] ;  /* 0x00f80000d0a8783b */ /* 0x000e6e0000000200 */
[C---:B------:R-:W-:Y:S08]  /*53c0*/  HMMA.16816.F32 R144, R24.reuse, R32, R144 ;  /* 0x000000201890723c */ /* 0x040ff00000001890 */
[----:B------:R-:W-:Y:S01]  /*53d0*/  HMMA.16816.F32 R140, R24, R34, R140 ;  /* 0x00000022188c723c */ /* 0x000fe2000000188c */
[----:B------:R-:W-:Y:S04]  /*53e0*/  LDSM.16.M88.4 R24, [R214+0x8000] ;  /* 0x00800000d618783b */ /* 0x000fe80000000200 */
[----:B------:R-:W-:Y:S03]  /*53f0*/  LDSM.16.M88.4 R32, [R210+UR5+0x10800] ;  /* 0x01080005d220783b */ /* 0x000fe60008000200 */
[C---:B------:R-:W-:Y:S01]  /*5400*/  HMMA.16816.F32 R164, R8.reuse, R174, R164 ;  /* 0x000000ae08a4723c */ /* 0x040fe200000018a4 */
[----:B------:R-:W-:Y:S07]  /*5410*/  LDSM.16.M88.4 R172, [R208+0xf000] ;  /* 0x00f00000d0ac783b */ /* 0x000fee0000000200 */
[C---:B------:R-:W-:Y:S08]  /*5420*/  HMMA.16816.F32 R160, R8.reuse, R20, R160 ;  /* 0x0000001408a0723c */ /* 0x040ff000000018a0 */
[----:B------:R-:W-:Y:S01]  /*5430*/  HMMA.16816.F32 R156, R8, R22, R156 ;  /* 0x00000016089c723c */ /* 0x000fe2000000189c */
[----:B------:R-:W5:Y:S07]  /*5440*/  LDSM.16.M88.4 R20, [R206+0x10000] ;  /* 0x01000000ce14783b */ /* 0x000f6e0000000200 */
[----:B------:R-:W-:Y:S08]  /*5450*/  HMMA.16816.F32 R16, R180, R188, R16 ;  /* 0x000000bcb410723c */ /* 0x000ff00000001810 */
[C---:B--2---:R-:W-:Y:S08]  /*5460*/  HMMA.16816.F32 R152, R8.reuse, R28, R152 ;  /* 0x0000001c0898723c */ /* 0x044ff00000001898 */
[C---:B------:R-:W-:Y:S01]  /*5470*/  HMMA.16816.F32 R148, R8.reuse, R30, R148 ;  /* 0x0000001e0894723c */ /* 0x040fe20000001894 */
[----:B------:R-:W-:Y:S07]  /*5480*/  LDSM.16.M88.4 R28, [R210+UR5+0x11000] ;  /* 0x01100005d21c783b */ /* 0x000fee0008000200 */
[C---:B---3--:R-:W-:Y:S08]  /*5490*/  HMMA.16816.F32 R144, R8.reuse, R12, R144 ;  /* 0x0000000c0890723c */ /* 0x048ff00000001890 */
[----:B------:R-:W-:Y:S01]  /*54a0*/  HMMA.16816.F32 R140, R8, R14, R140 ;  /* 0x0000000e088c723c */ /* 0x000fe2000000188c */
[----:B------:R-:W-:Y:S04]  /*54b0*/  LDSM.16.M88.4 R12, [R213+0x8000] ;  /* 0x00800000d50c783b */ /* 0x000fe80000000200 */
[----:B------:R-:W2:Y:S03]  /*54c0*/  LDSM.16.M88.4 R8, [R204+0x10000] ;  /* 0x01000000cc08783b */ /* 0x000ea60000000200 */
[----:B------:R-:W-:Y:S08]  /*54d0*/  HMMA.16816.F32 R164, R180, R190, R164 ;  /* 0x000000beb4a4723c */ /* 0x000ff000000018a4 */
[----:B----4-:R-:W-:Y:S08]  /*54e0*/  HMMA.16816.F32 R16, R136, R184, R16 ;  /* 0x000000b88810723c */ /* 0x010ff00000001810 */
[C---:B------:R-:W-:Y:S08]  /*54f0*/  HMMA.16816.F32 R160, R180.reuse, R176, R160 ;  /* 0x000000b0b4a0723c */ /* 0x040ff000000018a0 */
[C---:B------:R-:W-:Y:S08]  /*5500*/  HMMA.16816.F32 R156, R180.reuse, R178, R156 ;  /* 0x000000b2b49c723c */ /* 0x040ff0000000189c */
[C---:B-1----:R-:W-:Y:S08]  /*5510*/  HMMA.16816.F32 R144, R180.reuse, R168, R144 ;  /* 0x000000a8b490723c */ /* 0x042ff00000001890 */
[----:B------:R-:W-:Y:S01]  /*5520*/  HMMA.16816.F32 R140, R180, R170, R140 ;  /* 0x000000aab48c723c */ /* 0x000fe2000000188c */
[----:B------:R-:W-:Y:S07]  /*5530*/  LDSM.16.M88.4 R168, [R212+0x8000] ;  /* 0x00800000d4a8783b */ /* 0x000fee0000000200 */
[----:B------:R-:W-:Y:S01]  /*5540*/  HMMA.16816.F32 R184, R136, R186, R164 ;  /* 0x000000ba88b8723c */ /* 0x000fe200000018a4 */
[----:B------:R-:W1:Y:S07]  /*5550*/  LDSM.16.M88.4 R164, [R208+0x10000] ;  /* 0x01000000d0a4783b */ /* 0x000e6e0000000200 */
[----:B-----5:R-:W-:Y:S08]  /*5560*/  HMMA.16816.F32 R16, R24, R20, R16 ;  /* 0x000000141810723c */ /* 0x020ff00000001810 */
[C---:B------:R-:W-:Y:S08]  /*5570*/  HMMA.16816.F32 R160, R136.reuse, R32, R160 ;  /* 0x0000002088a0723c */ /* 0x040ff000000018a0 */
[----:B------:R-:W-:Y:S01]  /*5580*/  HMMA.16816.F32 R156, R136, R34, R156 ;  /* 0x00000022889c723c */ /* 0x000fe2000000189c */
[----:B------:R-:W3:Y:S07]  /*5590*/  LDSM.16.M88.4 R32, [R206+0x10800] ;  /* 0x01080000ce20783b */ /* 0x000eee0000000200 */
[----:B--2---:R-:W-:Y:S08]  /*55a0*/  HMMA.16816.F32 R16, R12, R8, R16 ;  /* 0x000000080c10723c */ /* 0x004ff00000001810 */
[C---:B------:R-:W-:Y:S08]  /*55b0*/  HMMA.16816.F32 R152, R180.reuse, R172, R152 ;  /* 0x000000acb498723c */ /* 0x040ff00000001898 */
[----:B------:R-:W-:Y:S01]  /*55c0*/  HMMA.16816.F32 R148, R180, R174, R148 ;  /* 0x000000aeb494723c */ /* 0x000fe20000001894 */
[----:B------:R-:W-:Y:S07]  /*55d0*/  LDSM.16.M88.4 R172, [R210+UR5+0x11800] ;  /* 0x01180005d2ac783b */ /* 0x000fee0008000200 */
[----:B------:R-:W-:Y:S01]  /*55e0*/  HMMA.16816.F32 R184, R24, R22, R184 ;  /* 0x0000001618b8723c */ /* 0x000fe200000018b8 */
[----:B------:R-:W2:Y:S07]  /*55f0*/  LDSM.16.M88.4 R20, [R204+0x10800] ;  /* 0x01080000cc14783b */ /* 0x000eae0000000200 */
[----:B-1----:R-:W-:Y:S08]  /*5600*/  HMMA.16816.F32 R16, R168, R164, R16 ;  /* 0x000000a4a810723c */ /* 0x002ff00000001810 */
[C---:B------:R-:W-:Y:S08]  /*5610*/  HMMA.16816.F32 R152, R136.reuse, R28, R152 ;  /* 0x0000001c8898723c */ /* 0x040ff00000001898 */
[----:B------:R-:W-:Y:S01]  /*5620*/  HMMA.16816.F32 R148, R136, R30, R148 ;  /* 0x0000001e8894723c */ /* 0x000fe20000001894 */
[----:B------:R-:W1:Y:S02]  /*5630*/  LDSM.16.M88.4 R28, [R206+0x11000] ;  /* 0x01100000ce1c783b */ /* 0x000e640000000200 */
[----:B------:R-:W-:Y:S01]  /*5640*/  FMUL.FTZ R16, R16, UR4 ;  /* 0x0000000410107c20 */ /* 0x000fe20008410000 */
[----:B------:R-:W-:-:S04]  /*5650*/  FMUL.FTZ R164, R18, UR4 ;  /* 0x0000000412a47c20 */ /* 0x000fc80008410000 */
[----:B---3--:R-:W-:Y:S01]  /*5660*/  HMMA.16816.F32 R160, R24, R32, R160 ;  /* 0x0000002018a0723c */ /* 0x008fe200000018a0 */
[----:B------:R3:W4:Y:S01]  /*5670*/  MUFU.TANH R33, R16 ;  /* 0x0000001000217308 */ /* 0x0007220000002400 */
[----:B------:R-:W-:-:S06]  /*5680*/  FMUL.FTZ R32, R17, UR4 ;  /* 0x0000000411207c20 */ /* 0x000fcc0008410000 */
[----:B------:R-:W-:Y:S01]  /*5690*/  HMMA.16816.F32 R156, R24, R34, R156 ;  /* 0x00000022189c723c */ /* 0x000fe2000000189c */
[----:B------:R-:W-:Y:S01]  /*56a0*/  FMUL.FTZ R35, R19, UR4 ;  /* 0x0000000413237c20 */ /* 0x000fe20008410000 */
[----:B------:R-:W5:Y:S06]  /*56b0*/  MUFU.TANH R164, R164 ;  /* 0x000000a400a47308 */ /* 0x000f6c0000002400 */
[C---:B------:R-:W-:Y:S01]  /*56c0*/  HMMA.16816.F32 R184, R12.reuse, R10, R184 ;  /* 0x0000000a0cb8723c */ /* 0x040fe200000018b8 */
[----:B------:R-:W4:Y:S01]  /*56d0*/  LDSM.16.M88.4 R8, [R208+0x10800] ;  /* 0x01080000d008783b */ /* 0x000f220000000200 */
[----:B------:R-:W5:Y:S03]  /*56e0*/  MUFU.TANH R32, R32 ;  /* 0x0000002000207308 */ /* 0x000f660000002400 */
[----:B---3--:R-:W3:Y:S03]  /*56f0*/  LDSM.16.M88.4 R16, [R204+0x11000] ;  /* 0x01100000cc10783b */ /* 0x008ee60000000200 */
[C---:B--2---:R-:W-:Y:S02]  /*5700*/  HMMA.16816.F32 R160, R12.reuse, R20, R160 ;  /* 0x000000140ca0723c */ /* 0x044fe400000018a0 */
[----:B------:R-:W2:Y:S06]  /*5710*/  MUFU.TANH R35, R35 ;  /* 0x0000002300237308 */ /* 0x000eac0000002400 */
[----:B------:R-:W-:Y:S01]  /*5720*/  HMMA.16816.F32 R156, R12, R22, R156 ;  /* 0x000000160c9c723c */ /* 0x000fe2000000189c */
[----:B------:R-:W2:Y:S07]  /*5730*/  LDSM.16.M88.4 R20, [R206+0x11800] ;  /* 0x01180000ce14783b */ /* 0x000eae0000000200 */
[----:B------:R-:W-:Y:S08]  /*5740*/  HMMA.16816.F32 R184, R168, R166, R184 ;  /* 0x000000a6a8b8723c */ /* 0x000ff000000018b8 */
[C---:B-1----:R-:W-:Y:S08]  /*5750*/  HMMA.16816.F32 R152, R24.reuse, R28, R152 ;  /* 0x0000001c1898723c */ /* 0x042ff00000001898 */
[----:B------:R-:W-:Y:S01]  /*5760*/  HMMA.16816.F32 R148, R24, R30, R148 ;  /* 0x0000001e1894723c */ /* 0x000fe20000001894 */
[----:B------:R-:W1:Y:S02]  /*5770*/  LDSM.16.M88.4 R28, [R208+0x11000] ;  /* 0x01100000d01c783b */ /* 0x000e640000000200 */
[----:B------:R-:W-:-:S05]  /*5780*/  FMUL.FTZ R165, R187, UR4 ;  /* 0x00000004bba57c20 */ /* 0x000fca0008410000 */
[----:B------:R-:W-:Y:S01]  /*5790*/  HMMA.16816.F32 R144, R136, R172, R144 ;  /* 0x000000ac8890723c */ /* 0x000fe20000001890 */
[----:B------:R-:W-:Y:S07]  /*57a0*/  MUFU.TANH R165, R165 ;  /* 0x000000a500a57308 */ /* 0x000fee0000002400 */
[----:B----4-:R-:W-:Y:S01]  /*57b0*/  HMMA.16816.F32 R160, R168, R8, R160 ;  /* 0x00000008a8a0723c */ /* 0x010fe200000018a0 */
[----:B------:R-:W-:-:S05]  /*57c0*/  VIADD R8, R211, 0xffffff80 ;  /* 0xffffff80d3087836 */ /* 0x000fca0000000000 */
[-C--:B------:R-:W-:Y:S02]  /*57d0*/  ISETP.GT.AND P1, PT, R196, R8.reuse, PT ;  /* 0x00000008c400720c */ /* 0x080fe40003f24270 */
[----:B------:R-:W-:Y:S01]  /*57e0*/  HMMA.16816.F32 R140, R136, R174, R140 ;  /* 0x000000ae888c723c */ /* 0x000fe2000000188c */
[----:B------:R-:W-:Y:S01]  /*57f0*/  FMUL.FTZ R136, R184, UR4 ;  /* 0x00000004b8887c20 */ /* 0x000fe20008410000 */
[-C--:B------:R-:W-:Y:S01]  /*5800*/  ISETP.GE.AND P3, PT, R8, R195.reuse, PT ;  /* 0x000000c30800720c */ /* 0x080fe20003f66270 */
[----:B------:R-:W-:Y:S01]  /*5810*/  FMUL.FTZ R137, R185, UR4 ;  /* 0x00000004b9897c20 */ /* 0x000fe20008410000 */
[----:B------:R-:W-:Y:S01]  /*5820*/  ISETP.GT.AND P4, PT, R135, R8, PT ;  /* 0x000000088700720c */ /* 0x000fe20003f84270 */
[----:B------:R-:W-:Y:S01]  /*5830*/  FMUL.FTZ R138, R186, UR4 ;  /* 0x00000004ba8a7c20 */ /* 0x000fe20008410000 */
[----:B------:R-:W-:Y:S01]  /*5840*/  ISETP.GE.AND P5, PT, R8, R194, PT ;  /* 0x000000c20800720c */ /* 0x000fe20003fa6270 */
[----:B------:R-:W-:Y:S01]  /*5850*/  VIADD R8, R211, 0xffffff81 ;  /* 0xffffff81d3087836 */ /* 0x000fe20000000000 */
[----:B---3--:R-:W-:Y:S01]  /*5860*/  HMMA.16816.F32 R152, R12, R16, R152 ;  /* 0x000000100c98723c */ /* 0x008fe20000001898 */
[----:B------:R-:W3:Y:S01]  /*5870*/  MUFU.TANH R136, R136 ;  /* 0x0000008800887308 */ /* 0x000ee20000002400 */
[----:B------:R-:W-:Y:S01]  /*5880*/  FSEL R33, R33, -INF , !P1 ;  /* 0xff80000021217808 */ /* 0x000fe20004800000 */
[----:B------:R-:W-:Y:S01]  /*5890*/  VIADD R17, R211, 0xffffff88 ;  /* 0xffffff88d3117836 */ /* 0x000fe20000000000 */
[-C--:B------:R-:W-:Y:S01]  /*58a0*/  ISETP.GT.AND P6, PT, R196, R8.reuse, PT ;  /* 0x00000008c400720c */ /* 0x080fe20003fc4270 */
[----:B------:R-:W-:Y:S01]  /*58b0*/  FMUL.FTZ R139, R160, UR4 ;  /* 0x00000004a08b7c20 */ /* 0x000fe20008410000 */
[----:B------:R-:W-:Y:S01]  /*58c0*/  FSEL R34, R33, -INF , !P3 ;  /* 0xff80000021227808 */ /* 0x000fe20005800000 */
[----:B------:R-:W-:Y:S01]  /*58d0*/  FMUL.FTZ R160, R161, UR4 ;  /* 0x00000004a1a07c20 */ /* 0x000fe20008410000 */
[----:B-----5:R-:W-:Y:S01]  /*58e0*/  FSEL R164, R164, -INF , !P4 ;  /* 0xff800000a4a47808 */ /* 0x020fe20006000000 */
[----:B------:R-:W-:Y:S01]  /*58f0*/  MUFU.TANH R137, R137 ;  /* 0x0000008900897308 */ /* 0x000fe20000002400 */
[----:B--2---:R-:W-:Y:S01]  /*5900*/  HMMA.16816.F32 R144, R24, R20, R144 ;  /* 0x000000141890723c */ /* 0x004fe20000001890 */
[----:B------:R-:W-:Y:S01]  /*5910*/  ISETP.GE.AND P1, PT, R8, R195, PT ;  /* 0x000000c30800720c */ /* 0x000fe20003f26270 */
[----:B------:R-:W-:Y:S01]  /*5920*/  FMUL.FTZ R161, R162, UR4 ;  /* 0x00000004a2a17c20 */ /* 0x000fe20008410000 */
[----:B------:R-:W-:Y:S01]  /*5930*/  ISETP.GT.AND P3, PT, R135, R8, PT ;  /* 0x000000088700720c */ /* 0x000fe20003f64270 */
[----:B------:R-:W-:Y:S01]  /*5940*/  FMUL.FTZ R162, R163, UR4 ;  /* 0x00000004a3a27c20 */ /* 0x000fe20008410000 */
[----:B------:R-:W-:-:S02]  /*5950*/  ISETP.GE.AND P4, PT, R8, R194, PT ;  /* 0x000000c20800720c */ /* 0x000fc40003f86270 */
[----:B------:R-:W2:Y:S01]  /*5960*/  MUFU.TANH R138, R138 ;  /* 0x0000008a008a7308 */ /* 0x000ea20000002400 */
[C---:B------:R-:W-:Y:S01]  /*5970*/  HMMA.16816.F32 R156, R168.reuse, R10, R156 ;  /* 0x0000000aa89c723c */ /* 0x040fe2000000189c */
[----:B------:R-:W-:Y:S01]  /*5980*/  FSEL R20, R32, -INF , !P6 ;  /* 0xff80000020147808 */ /* 0x000fe20007000000 */
[----:B------:R-:W4:Y:S01]  /*5990*/  LDSM.16.M88.4 R8, [R204+0x11800] ;  /* 0x01180000cc08783b */ /* 0x000f220000000200 */
[----:B------:R-:W-:Y:S02]  /*59a0*/  FSEL R21, R164, -INF , !P5 ;  /* 0xff800000a4157808 */ /* 0x000fe40006800000 */
[----:B------:R-:W-:Y:S02]  /*59b0*/  FSEL R20, R20, -INF , !P1 ;  /* 0xff80000014147808 */ /* 0x000fe40004800000 */
[----:B------:R-:W-:Y:S01]  /*59c0*/  FSEL R16, R35, -INF , !P3 ;  /* 0xff80000023107808 */ /* 0x000fe20005800000 */
[----:B-1----:R-:W-:Y:S01]  /*59d0*/  HMMA.16816.F32 R152, R168, R28, R152 ;  /* 0x0000001ca898723c */ /* 0x002fe20000001898 */
[----:B------:R-:W-:Y:S01]  /*59e0*/  ISETP.GT.AND P6, PT, R196, R17, PT ;  /* 0x00000011c400720c */ /* 0x000fe20003fc4270 */
[----:B------:R-:W1:Y:S01]  /*59f0*/  MUFU.TANH R139, R139 ;  /* 0x0000008b008b7308 */ /* 0x000e620000002400 */
[----:B------:R-:W-:-:S02]  /*5a00*/  ISETP.GE.AND P5, PT, R17, R195, PT ;  /* 0x000000c31100720c */ /* 0x000fc40003fa6270 */
[----:B------:R-:W-:Y:S02]  /*5a10*/  ISETP.GT.AND P1, PT, R135, R17, PT ;  /* 0x000000118700720c */ /* 0x000fe40003f24270 */
[-C--:B------:R-:W-:Y:S01]  /*5a20*/  ISETP.GE.AND P3, PT, R17, R194.reuse, PT ;  /* 0x000000c21100720c */ /* 0x080fe20003f66270 */
[C---:B------:R-:W-:Y:S01]  /*5a30*/  VIADD R17, R211.reuse, 0xffffff89 ;  /* 0xffffff89d3117836 */ /* 0x040fe20000000000 */
[----:B---3--:R-:W-:Y:S01]  /*5a40*/  FSEL R28, R136, -INF , !P6 ;  /* 0xff800000881c7808 */ /* 0x008fe20007000000 */
[----:B------:R-:W-:Y:S01]  /*5a50*/  HMMA.16816.F32 R148, R12, R18, R148 ;  /* 0x000000120c94723c */ /* 0x000fe20000001894 */
[----:B------:R-:W-:Y:S01]  /*5a60*/  FSEL R29, R16, -INF , !P4 ;  /* 0xff800000101d7808 */ /* 0x000fe20006000000 */
[----:B------:R-:W-:Y:S01]  /*5a70*/  VIADD R16, R211, 0xffffff90 ;  /* 0xffffff90d3107836 */ /* 0x000fe20000000000 */
[----:B------:R-:W-:Y:S01]  /*5a80*/  ISETP.GT.AND P6, PT, R196, R17, PT ;  /* 0x00000011c400720c */ /* 0x000fe20003fc4270 */
[----:B------:R-:W3:Y:S01]  /*5a90*/  MUFU.TANH R161, R161 ;  /* 0x000000a100a17308 */ /* 0x000ee20000002400 */
[----:B------:R-:W-:Y:S01]  /*5aa0*/  FSEL R28, R28, -INF , !P5 ;  /* 0xff8000001c1c7808 */ /* 0x000fe20006800000 */
[----:B------:R-:W-:Y:S01]  /*5ab0*/  FMUL.FTZ R156, R156, UR4 ;  /* 0x000000049c9c7c20 */ /* 0x000fe20008410000 */
[----:B------:R-:W-:Y:S01]  /*5ac0*/  ISETP.GE.AND P4, PT, R17, R195, PT ;  /* 0x000000c31100720c */ /* 0x000fe20003f86270 */
[----:B------:R-:W-:Y:S01]  /*5ad0*/  HMMA.16816.F32 R140, R24, R22, R140 ;  /* 0x00000016188c723c */ /* 0x000fe2000000188c */
[----:B------:R-:W-:Y:S01]  /*5ae0*/  ISETP.GT.AND P5, PT, R135, R17, PT ;  /* 0x000000118700720c */ /* 0x000fe20003fa4270 */
[----:B------:R-:W-:Y:S01]  /*5af0*/  FMUL.FTZ R136, R158, UR4 ;  /* 0x000000049e887c20 */ /* 0x000fe20008410000 */
[----:B--2---:R-:W-:Y:S01]  /*5b00*/  FSEL R33, R138, -INF , !P1 ;  /* 0xff8000008a217808 */ /* 0x004fe20004800000 */
[----:B------:R-:W2:Y:S01]  /*5b10*/  MUFU.TANH R160, R160 ;  /* 0x000000a000a07308 */ /* 0x000ea20000002400 */
[----:B------:R-:W-:Y:S01]  /*5b20*/  FSEL R32, R137, -INF , !P6 ;  /* 0xff80000089207808 */ /* 0x000fe20007000000 */
[----:B------:R-:W-:Y:S01]  /*5b30*/  FMUL.FTZ R157, R157, UR4 ;  /* 0x000000049d9d7c20 */ /* 0x000fe20008410000 */
[----:B------:R-:W-:Y:S01]  /*5b40*/  FSEL R33, R33, -INF , !P3 ;  /* 0xff80000021217808 */ /* 0x000fe20005800000 */
[----:B------:R-:W-:Y:S01]  /*5b50*/  VIADD R138, R211, 0xffffff91 ;  /* 0xffffff91d38a7836 */ /* 0x000fe20000000000 */
[----:B------:R-:W-:Y:S01]  /*5b60*/  FSEL R32, R32, -INF , !P4 ;  /* 0xff80000020207808 */ /* 0x000fe20006000000 */
[----:B------:R-:W-:Y:S01]  /*5b70*/  FMUL.FTZ R137, R152, UR4 ;  /* 0x0000000498897c20 */ /* 0x000fe20008410000 */
[----:B------:R-:W-:Y:S01]  /*5b80*/  FSEL R165, R165, -INF , !P5 ;  /* 0xff800000a5a57808 */ /* 0x000fe20006800000 */
[----:B------:R-:W5:Y:S01]  /*5b90*/  MUFU.TANH R162, R162 ;  /* 0x000000a200a27308 */ /* 0x000f620000002400 */
[----:B------:R-:W-:Y:S01]  /*5ba0*/  ISETP.GE.AND P1, PT, R17, R194, PT ;  /* 0x000000c21100720c */ /* 0x000fe20003f26270 */
[----:B------:R-:W-:Y:S01]  /*5bb0*/  HMMA.16816.F32 R148, R168, R30, R148 ;  /* 0x0000001ea894723c */ /* 0x000fe20000001894 */
[-C--:B------:R-:W-:Y:S01]  /*5bc0*/  ISETP.GT.AND P6, PT, R196, R16.reuse, PT ;  /* 0x00000010c400720c */ /* 0x080fe20003fc4270 */
[----:B------:R-:W-:Y:S01]  /*5bd0*/  VIADD R31, R211, 0xffffff98 ;  /* 0xffffff98d31f7836 */ /* 0x000fe20000000000 */
[-C--:B------:R-:W-:Y:S01]  /*5be0*/  ISETP.GE.AND P3, PT, R16, R195.reuse, PT ;  /* 0x000000c31000720c */ /* 0x080fe20003f66270 */
[----:B------:R-:W-:Y:S01]  /*5bf0*/  FMUL.FTZ R30, R154, UR4 ;  /* 0x000000049a1e7c20 */ /* 0x000fe20008410000 */
[----:B------:R-:W-:Y:S01]  /*5c00*/  ISETP.GT.AND P4, PT, R135, R16, PT ;  /* 0x000000108700720c */ /* 0x000fe20003f84270 */
[----:B------:R-:W5:Y:S01]  /*5c10*/  MUFU.TANH R156, R156 ;  /* 0x0000009c009c7308 */ /* 0x000f620000002400 */
[----:B------:R-:W-:Y:S01]  /*5c20*/  ISETP.GE.AND P5, PT, R16, R194, PT ;  /* 0x000000c21000720c */ /* 0x000fe20003fa6270 */
[C---:B----4-:R-:W-:Y:S01]  /*5c30*/  HMMA.16816.F32 R144, R12.reuse, R8, R144 ;  /* 0x000000080c90723c */ /* 0x050fe20000001890 */
[----:B------:R-:W4:Y:S01]  /*5c40*/  LDSM.16.M88.4 R16, [R208+0x11800] ;  /* 0x01180000d010783b */ /* 0x000f220000000200 */
[----:B-1----:R-:W-:Y:S01]  /*5c50*/  FSEL R139, R139, -INF , !P6 ;  /* 0xff8000008b8b7808 */ /* 0x002fe20007000000 */
[----:B------:R-:W-:Y:S01]  /*5c60*/  FMUL.FTZ R152, R153, UR4 ;  /* 0x0000000499987c20 */ /* 0x000fe20008410000 */
[-C--:B------:R-:W-:Y:S01]  /*5c70*/  ISETP.GT.AND P6, PT, R196, R138.reuse, PT ;  /* 0x0000008ac400720c */ /* 0x080fe20003fc4270 */
[----:B------:R-:W-:Y:S01]  /*5c80*/  VIADD R22, R211, 0xffffff99 ;  /* 0xffffff99d3167836 */ /* 0x000fe20000000000 */
[----:B------:R1:W-:Y:S01]  /*5c90*/  MUFU.TANH R35, R157 ;  /* 0x0000009d00237308 */ /* 0x0003e20000002400 */
[----:B------:R-:W-:Y:S01]  /*5ca0*/  FSEL R9, R165, -INF , !P1 ;  /* 0xff800000a5097808 */ /* 0x000fe20004800000 */
[----:B------:R-:W-:Y:S01]  /*5cb0*/  HMMA.16816.F32 R140, R12, R10, R140 ;  /* 0x0000000a0c8c723c */ /* 0x000fe2000000188c */
[----:B------:R-:W-:Y:S01]  /*5cc0*/  FSEL R174, R139, -INF , !P3 ;  /* 0xff8000008bae7808 */ /* 0x000fe20005800000 */
[----:B------:R-:W-:Y:S01]  /*5cd0*/  FMUL.FTZ R155, R155, UR4 ;  /* 0x000000049b9b7c20 */ /* 0x000fe20008410000 */
[----:B---3--:R-:W-:Y:S01]  /*5ce0*/  FSEL R161, R161, -INF , !P4 ;  /* 0xff800000a1a17808 */ /* 0x008fe20006000000 */
[----:B------:R-:W-:Y:S01]  /*5cf0*/  FMUL.FTZ R150, R150, UR4 ;  /* 0x0000000496967c20 */ /* 0x000fe20008410000 */
[----:B------:R-:W-:Y:S01]  /*5d00*/  ISETP.GE.AND P1, PT, R138, R195, PT ;  /* 0x000000c38a00720c */ /* 0x000fe20003f26270 */
[----:B------:R-:W3:Y:S01]  /*5d10*/  MUFU.TANH R136, R136 ;  /* 0x0000008800887308 */ /* 0x000ee20000002400 */
[----:B------:R-:W-:Y:S01]  /*5d20*/  ISETP.GT.AND P3, PT, R135, R138, PT ;  /* 0x0000008a8700720c */ /* 0x000fe20003f64270 */
[----:B------:R-:W-:Y:S01]  /*5d30*/  FMUL.FTZ R148, R148, UR4 ;  /* 0x0000000494947c20 */ /* 0x000fe20008410000 */
[----:B------:R-:W-:Y:S01]  /*5d40*/  ISETP.GE.AND P4, PT, R138, R194, PT ;  /* 0x000000c28a00720c */ /* 0x000fe20003f86270 */
[----:B------:R-:W-:Y:S01]  /*5d50*/  VIADD R10, R211, 0xffffffa1 ;  /* 0xffffffa1d30a7836 */ /* 0x000fe20000000000 */
[----:B--2---:R-:W-:Y:S01]  /*5d60*/  FSEL R138, R160, -INF , !P6 ;  /* 0xff800000a08a7808 */ /* 0x004fe20007000000 */
[----:B------:R-:W-:Y:S01]  /*5d70*/  FMUL.FTZ R151, R151, UR4 ;  /* 0x0000000497977c20 */ /* 0x000fe20008410000 */
[-C--:B------:R-:W-:Y:S01]  /*5d80*/  ISETP.GT.AND P6, PT, R196, R31.reuse, PT ;  /* 0x0000001fc400720c */ /* 0x080fe20003fc4270 */
[----:B------:R2:W-:Y:S01]  /*5d90*/  MUFU.TANH R8, R137 ;  /* 0x0000008900087308 */ /* 0x0005e20000002400 */
[----:B-1----:R-:W-:Y:S01]  /*5da0*/  FMUL.FTZ R157, R159, UR4 ;  /* 0x000000049f9d7c20 */ /* 0x002fe20008410000 */
[----:B------:R-:W-:Y:S01]  /*5db0*/  FSEL R138, R138, -INF , !P1 ;  /* 0xff8000008a8a7808 */ /* 0x000fe20004800000 */
[----:B------:R-:W-:Y:S01]  /*5dc0*/  VIADD R11, R211, 0xffffffa8 ;  /* 0xffffffa8d30b7836 */ /* 0x000fe20000000000 */
[----:B------:R-:W-:Y:S01]  /*5dd0*/  ISETP.GT.AND P1, PT, R135, R31, PT ;  /* 0x0000001f8700720c */ /* 0x000fe20003f24270 */
[----:B------:R-:W-:Y:S01]  /*5de0*/  VIADD R13, R211, 0xffffffb0 ;  /* 0xffffffb0d30d7836 */ /* 0x000fe20000000000 */
[----:B-----5:R-:W-:Y:S01]  /*5df0*/  FSEL R162, R162, -INF , !P3 ;  /* 0xff800000a2a27808 */ /* 0x020fe20005800000 */
[----:B------:R-:W-:-:S04]  /*5e00*/  DEPBAR.LE SB0, 0x0 ;  /* 0x000080000000791a */ /* 0x000fc80000000000 */
[----:B------:R-:W1:Y:S01]  /*5e10*/  MUFU.TANH R157, R157 ;  /* 0x0000009d009d7308 */ /* 0x000e620000002400 */
[----:B------:R-:W-:Y:S02]  /*5e20*/  FSEL R156, R156, -INF , !P6 ;  /* 0xff8000009c9c7808 */ /* 0x000fe40007000000 */
[----:B------:R-:W-:Y:S02]  /*5e30*/  ISETP.GT.AND P6, PT, R196, R22, PT ;  /* 0x00000016c400720c */ /* 0x000fe40003fc4270 */
[----:B------:R-:W-:Y:S02]  /*5e40*/  ISETP.GE.AND P3, PT, R31, R194, PT ;  /* 0x000000c21f00720c */ /* 0x000fe40003f66270 */
[----:B--2---:R-:W-:Y:S01]  /*5e50*/  FSEL R137, R161, -INF , !P5 ;  /* 0xff800000a1897808 */ /* 0x004fe20006800000 */
[----:B------:R-:W2:Y:S01]  /*5e60*/  MUFU.TANH R30, R30 ;  /* 0x0000001e001e7308 */ /* 0x000ea20000002400 */
[----:B----4-:R-:W-:Y:S01]  /*5e70*/  HMMA.16816.F32 R144, R168, R16, R144 ;  /* 0x00000010a890723c */ /* 0x010fe20000001890 */
[----:B------:R-:W-:Y:S01]  /*5e80*/  ISETP.GE.AND P5, PT, R31, R195, PT ;  /* 0x000000c31f00720c */ /* 0x000fe20003fa6270 */
[----:B------:R-:W-:Y:S01]  /*5e90*/  VIADD R17, R211, 0xffffffa0 ;  /* 0xffffffa0d3117836 */ /* 0x000fe20000000000 */
[----:B------:R-:W-:Y:S01]  /*5ea0*/  FSEL R183, R162, -INF , !P4 ;  /* 0xff800000a2b77808 */ /* 0x000fe20006000000 */
[----:B------:R-:W-:Y:S01]  /*5eb0*/  FMUL.FTZ R16, R149, UR4 ;  /* 0x0000000495107c20 */ /* 0x000fe20008410000 */
[----:B---3--:R-:W-:-:S02]  /*5ec0*/  FSEL R136, R136, -INF , !P1 ;  /* 0xff80000088887808 */ /* 0x008fc40004800000 */
[----:B------:R-:W3:Y:S01]  /*5ed0*/  MUFU.TANH R152, R152 ;  /* 0x0000009800987308 */ /* 0x000ee20000002400 */
[----:B------:R-:W-:Y:S01]  /*5ee0*/  ISETP.GE.AND P4, PT, R22, R195, PT ;  /* 0x000000c31600720c */ /* 0x000fe20003f86270 */
[----:B------:R-:W-:Y:S01]  /*5ef0*/  HMMA.16816.F32 R140, R168, R18, R140 ;  /* 0x00000012a88c723c */ /* 0x000fe2000000188c */
[----:B------:R-:W-:Y:S02]  /*5f00*/  FSEL R172, R156, -INF , !P5 ;  /* 0xff8000009cac7808 */ /* 0x000fe40006800000 */
[----:B------:R-:W-:Y:S02]  /*5f10*/  FSEL R35, R35, -INF , !P6 ;  /* 0xff80000023237808 */ /* 0x000fe40007000000 */
[----:B------:R-:W-:Y:S01]  /*5f20*/  ISETP.GT.AND P5, PT, R135, R22, PT ;  /* 0x000000168700720c */ /* 0x000fe20003fa4270 */
[----:B------:R-:W4:Y:S01]  /*5f30*/  MUFU.TANH R23, R155 ;  /* 0x0000009b00177308 */ /* 0x000f220000002400 */
[----:B------:R-:W-:Y:S02]  /*5f40*/  ISETP.GT.AND P6, PT, R196, R17, PT ;  /* 0x00000011c400720c */ /* 0x000fe40003fc4270 */
[----:B------:R-:W-:Y:S01]  /*5f50*/  FSEL R139, R136, -INF , !P3 ;  /* 0xff800000888b7808 */ /* 0x000fe20005800000 */
[----:B------:R-:W-:Y:S01]  /*5f60*/  FMUL.FTZ R153, R146, UR4 ;  /* 0x0000000492997c20 */ /* 0x000fe20008410000 */
[----:B------:R-:W-:Y:S01]  /*5f70*/  FSEL R136, R35, -INF , !P4 ;  /* 0xff80000023887808 */ /* 0x000fe20006000000 */
[----:B------:R-:W-:Y:S01]  /*5f80*/  FMUL.FTZ R12, R145, UR4 ;  /* 0x00000004910c7c20 */ /* 0x000fe20008410000 */
[----:B------:R-:W-:Y:S01]  /*5f90*/  ISETP.GE.AND P1, PT, R22, R194, PT ;  /* 0x000000c21600720c */ /* 0x000fe20003f26270 */
[----:B------:R-:W-:Y:S01]  /*5fa0*/  MUFU.TANH R150, R150 ;  /* 0x0000009600967308 */ /* 0x000fe20000002400 */
[----:B------:R-:W-:-:S02]  /*5fb0*/  ISETP.GE.AND P3, PT, R17, R195, PT ;  /* 0x000000c31100720c */ /* 0x000fc40003f66270 */
[----:B------:R-:W-:Y:S02]  /*5fc0*/  ISETP.GT.AND P4, PT, R135, R17, PT ;  /* 0x000000118700720c */ /* 0x000fe40003f84270 */
[----:B-1----:R-:W-:Y:S01]  /*5fd0*/  FSEL R157, R157, -INF , !P5 ;  /* 0xff8000009d9d7808 */ /* 0x002fe20006800000 */
[----:B------:R-:W-:Y:S01]  /*5fe0*/  FMUL.FTZ R14, R140, UR4 ;  /* 0x000000048c0e7c20 */ /* 0x000fe20008410000 */
[----:B------:R-:W-:Y:S01]  /*5ff0*/  FSEL R8, R8, -INF , !P6 ;  /* 0xff80000008087808 */ /* 0x000fe20007000000 */
[----:B------:R-:W1:Y:S01]  /*6000*/  MUFU.TANH R22, R148 ;  /* 0x0000009400167308 */ /* 0x000e620000002400 */
[----:B------:R-:W-:Y:S02]  /*6010*/  FSEL R175, R157, -INF , !P1 ;  /* 0xff8000009daf7808 */ /* 0x000fe40004800000 */
[----:B------:R-:W-:Y:S02]  /*6020*/  FSEL R180, R8, -INF , !P3 ;  /* 0xff80000008b47808 */ /* 0x000fe40005800000 */
[----:B--2---:R-:W-:-:S02]  /*6030*/  FSEL R30, R30, -INF , !P4 ;  /* 0xff8000001e1e7808 */ /* 0x004fc40006000000 */
[-C--:B------:R-:W-:Y:S01]  /*6040*/  ISETP.GT.AND P6, PT, R196, R10.reuse, PT ;  /* 0x0000000ac400720c */ /* 0x080fe20003fc4270 */
[----:B------:R-:W2:Y:S01]  /*6050*/  MUFU.TANH R16, R16 ;  /* 0x0000001000107308 */ /* 0x000ea20000002400 */
[C---:B------:R-:W-:Y:S02]  /*6060*/  ISETP.GE.AND P1, PT, R10.reuse, R195, PT ;  /* 0x000000c30a00720c */ /* 0x040fe40003f26270 */
[----:B------:R-:W-:Y:S02]  /*6070*/  ISETP.GT.AND P3, PT, R135, R10, PT ;  /* 0x0000000a8700720c */ /* 0x000fe40003f64270 */
[-C--:B------:R-:W-:Y:S01]  /*6080*/  ISETP.GE.AND P4, PT, R10, R194.reuse, PT ;  /* 0x000000c20a00720c */ /* 0x080fe20003f86270 */
[----:B------:R-:W-:Y:S01]  /*6090*/  FMUL.FTZ R10, R144, UR4 ;  /* 0x00000004900a7c20 */ /* 0x000fe20008410000 */
[----:B------:R-:W-:Y:S01]  /*60a0*/  ISETP.GE.AND P5, PT, R17, R194, PT ;  /* 0x000000c21100720c */ /* 0x000fe20003fa6270 */
[----:B------:R-:W5:Y:S01]  /*60b0*/  MUFU.TANH R8, R151 ;  /* 0x0000009700087308 */ /* 0x000f620000002400 */
[----:B---3--:R-:W-:-:S02]  /*60c0*/  FSEL R152, R152, -INF , !P6 ;  /* 0xff80000098987808 */ /* 0x008fc40007000000 */
[----:B------:R-:W-:Y:S02]  /*60d0*/  FSEL R181, R30, -INF , !P5 ;  /* 0xff8000001eb57808 */ /* 0x000fe40006800000 */
[----:B------:R-:W-:Y:S02]  /*60e0*/  FSEL R144, R152, -INF , !P1 ;  /* 0xff80000098907808 */ /* 0x000fe40004800000 */
[----:B----4-:R-:W-:Y:S01]  /*60f0*/  FSEL R23, R23, -INF , !P3 ;  /* 0xff80000017177808 */ /* 0x010fe20005800000 */
[----:B------:R-:W3:Y:S01]  /*6100*/  MUFU.TANH R10, R10 ;  /* 0x0000000a000a7308 */ /* 0x000ee20000002400 */
[----:B------:R-:W-:Y:S02]  /*6110*/  ISETP.GT.AND P5, PT, R196, R11, PT ;  /* 0x0000000bc400720c */ /* 0x000fe40003fa4270 */
[----:B------:R-:W-:Y:S02]  /*6120*/  ISETP.GE.AND P6, PT, R11, R195, PT ;  /* 0x000000c30b00720c */ /* 0x000fe40003fc6270 */
[----:B------:R-:W-:-:S02]  /*6130*/  ISETP.GT.AND P1, PT, R135, R11, PT ;  /* 0x0000000b8700720c */ /* 0x000fc40003f24270 */
[----:B------:R-:W-:Y:S01]  /*6140*/  ISETP.GE.AND P3, PT, R11, R194, PT ;  /* 0x000000c20b00720c */ /* 0x000fe20003f66270 */
[----:B------:R-:W-:Y:S01]  /*6150*/  VIADD R11, R211, 0xffffffa9 ;  /* 0xffffffa9d30b7836 */ /* 0x000fe20000000000 */
[----:B------:R-:W4:Y:S01]  /*6160*/  MUFU.TANH R153, R153 ;  /* 0x0000009900997308 */ /* 0x000f220000002400 */
[----:B-1----:R-:W-:Y:S02]  /*6170*/  FSEL R22, R22, -INF , !P5 ;  /* 0xff80000016167808 */ /* 0x002fe40006800000 */
[----:B------:R-:W-:Y:S02]  /*6180*/  FSEL R150, R150, -INF , !P1 ;  /* 0xff80000096967808 */ /* 0x000fe40004800000 */
[----:B------:R-:W-:Y:S02]  /*6190*/  ISETP.GT.AND P5, PT, R196, R11, PT ;  /* 0x0000000bc400720c */ /* 0x000fe40003fa4270 */
[----:B------:R-:W-:Y:S01]  /*61a0*/  FSEL R145, R23, -INF , !P4 ;  /* 0xff80000017917808 */ /* 0x000fe20006000000 */
[----:B------:R-:W1:Y:S01]  /*61b0*/  MUFU.TANH R12, R12 ;  /* 0x0000000c000c7308 */ /* 0x000e620000002400 */
[----:B------:R-:W-:Y:S01]  /*61c0*/  FSEL R178, R22, -INF , !P6 ;  /* 0xff80000016b27808 */ /* 0x000fe20007000000 */
[----:B------:R-:W-:Y:S01]  /*61d0*/  BAR.SYNC.DEFER_BLOCKING 0x0 ;  /* 0x0000000000007b1d */ /* 0x000fe20000010000 */
[----:B------:R-:W-:-:S02]  /*61e0*/  ISETP.GE.AND P4, PT, R11, R195, PT ;  /* 0x000000c30b00720c */ /* 0x000fc40003f86270 */
[----:B------:R-:W-:Y:S02]  /*61f0*/  ISETP.GT.AND P6, PT, R135, R11, PT ;  /* 0x0000000b8700720c */ /* 0x000fe40003fc4270 */
[----:B--2---:R-:W-:Y:S01]  /*6200*/  FSEL R16, R16, -INF , !P5 ;  /* 0xff80000010107808 */ /* 0x004fe20006800000 */
[----:B------:R-:W2:Y:S01]  /*6210*/  MUFU.TANH R14, R14 ;  /* 0x0000000e000e7308 */ /* 0x000ea20000002400 */
[----:B------:R-:W-:Y:S02]  /*6220*/  FSEL R179, R150, -INF , !P3 ;  /* 0xff80000096b37808 */ /* 0x000fe40005800000 */
[----:B------:R-:W-:Y:S02]  /*6230*/  ISETP.GT.AND P3, PT, R196, R13, PT ;  /* 0x0000000dc400720c */ /* 0x000fe40003f64270 */
[----:B------:R-:W-:Y:S02]  /*6240*/  FSEL R146, R16, -INF , !P4 ;  /* 0xff80000010927808 */ /* 0x000fe40006000000 */
[----:B-----5:R-:W-:Y:S01]  /*6250*/  FSEL R177, R8, -INF , !P6 ;  /* 0xff80000008b17808 */ /* 0x020fe20007000000 */
[----:B------:R-:W-:Y:S01]  /*6260*/  VIADD R8, R211, 0xffffffb1 ;  /* 0xffffffb1d3087836 */ /* 0x000fe20000000000 */
[----:B------:R-:W-:Y:S01]  /*6270*/  ISETP.GE.AND P1, PT, R11, R194, PT ;  /* 0x000000c20b00720c */ /* 0x000fe20003f26270 */
[----:B------:R-:W-:Y:S01]  /*6280*/  FMUL.FTZ R11, R147, UR4 ;  /* 0x00000004930b7c20 */ /* 0x000fe20008410000 */
[----:B------:R-:W-:-:S02]  /*6290*/  ISETP.GE.AND P5, PT, R13, R195, PT ;  /* 0x000000c30d00720c */ /* 0x000fc40003fa6270 */
[----:B------:R-:W-:Y:S02]  /*62a0*/  ISETP.GT.AND P4, PT, R135, R13, PT ;  /* 0x0000000d8700720c */ /* 0x000fe40003f84270 */
[----:B---3--:R-:W-:Y:S01]  /*62b0*/  FSEL R10, R10, -INF , !P3 ;  /* 0xff8000000a0a7808 */ /* 0x008fe20005800000 */
[----:B------:R-:W-:Y:S01]  /*62c0*/  MUFU.TANH R11, R11 ;  /* 0x0000000b000b7308 */ /* 0x000fe20000002400 */
[----:B------:R-:W-:Y:S02]  /*62d0*/  FSEL R177, R177, -INF , !P1 ;  /* 0xff800000b1b17808 */ /* 0x000fe40004800000 */
[----:B------:R-:W-:Y:S01]  /*62e0*/  FSEL R168, R10, -INF , !P5 ;  /* 0xff8000000aa87808 */ /* 0x000fe20006800000 */
[----:B------:R-:W-:Y:S01]  /*62f0*/  FMUL.FTZ R10, R142, UR4 ;  /* 0x000000048e0a7c20 */ /* 0x000fe20008410000 */
[----:B----4-:R-:W-:Y:S02]  /*6300*/  FSEL R153, R153, -INF , !P4 ;  /* 0xff80000099997808 */ /* 0x010fe40006000000 */
[----:B------:R-:W-:-:S02]  /*6310*/  ISETP.GT.AND P1, PT, R196, R8, PT ;  /* 0x00000008c400720c */ /* 0x000fc40003f24270 */
[C---:B------:R-:W-:Y:S01]  /*6320*/  ISETP.GE.AND P3, PT, R8.reuse, R195, PT ;  /* 0x000000c30800720c */ /* 0x040fe20003f66270 */
[----:B------:R-:W-:Y:S01]  /*6330*/  MUFU.TANH R10, R10 ;  /* 0x0000000a000a7308 */ /* 0x000fe20000002400 */
[----:B------:R-:W-:Y:S02]  /*6340*/  ISETP.GT.AND P5, PT, R135, R8, PT ;  /* 0x000000088700720c */ /* 0x000fe40003fa4270 */
[-C--:B------:R-:W-:Y:S01]  /*6350*/  ISETP.GE.AND P4, PT, R8, R194.reuse, PT ;  /* 0x000000c20800720c */ /* 0x080fe20003f86270 */
[----:B------:R-:W-:Y:S01]  /*6360*/  VIADD R8, R211, 0xffffffb8 ;  /* 0xffffffb8d3087836 */ /* 0x000fe20000000000 */
[----:B------:R-:W-:Y:S01]  /*6370*/  ISETP.GE.AND P6, PT, R13, R194, PT ;  /* 0x000000c20d00720c */ /* 0x000fe20003fc6270 */
[----:B------:R-:W-:Y:S01]  /*6380*/  FMUL.FTZ R13, R141, UR4 ;  /* 0x000000048d0d7c20 */ /* 0x000fe20008410000 */
[----:B-1----:R-:W-:Y:S01]  /*6390*/  FSEL R12, R12, -INF , !P1 ;  /* 0xff8000000c0c7808 */ /* 0x002fe20004800000 */
[----:B------:R-:W-:Y:S01]  /*63a0*/  VIADD R211, R211, 0xffffffb9 ;  /* 0xffffffb9d3d37836 */ /* 0x000fe20000000000 */
[----:B------:R-:W-:-:S02]  /*63b0*/  FMNMX3.FTZ R17, R132, R34, R20, !PT ;  /* 0x0000002284117276 */ /* 0x000fc40007810014 */
[----:B------:R-:W-:Y:S01]  /*63c0*/  ISETP.GT.AND P1, PT, R196, R8, PT ;  /* 0x00000008c400720c */ /* 0x000fe20003f24270 */
[----:B------:R-:W1:Y:S01]  /*63d0*/  MUFU.TANH R13, R13 ;  /* 0x0000000d000d7308 */ /* 0x000e620000002400 */
[----:B------:R-:W-:Y:S01]  /*63e0*/  FSEL R154, R12, -INF , !P3 ;  /* 0xff8000000c9a7808 */ /* 0x000fe20005800000 */
[----:B------:R-:W-:Y:S01]  /*63f0*/  FMUL.FTZ R12, R143, UR4 ;  /* 0x000000048f0c7c20 */ /* 0x000fe20008410000 */
[----:B------:R-:W-:Y:S02]  /*6400*/  FMNMX3.FTZ R17, R17, R28, R32, !PT ;  /* 0x0000001c11117276 */ /* 0x000fe40007810020 */
[----:B------:R-:W-:Y:S02]  /*6410*/  ISETP.GE.AND P3, PT, R8, R195, PT ;  /* 0x000000c30800720c */ /* 0x000fe40003f66270 */
[----:B--2---:R-:W-:Y:S01]  /*6420*/  FSEL R14, R14, -INF , !P1 ;  /* 0xff8000000e0e7808 */ /* 0x004fe20004800000 */
[----:B------:R-:W2:Y:S01]  /*6430*/  MUFU.TANH R12, R12 ;  /* 0x0000000c000c7308 */ /* 0x000ea20000002400 */
[----:B------:R-:W-:-:S02]  /*6440*/  FMNMX3.FTZ R17, R17, R174, R138, !PT ;  /* 0x000000ae11117276 */ /* 0x000fc4000781008a */
[----:B------:R-:W-:Y:S02]  /*6450*/  FSEL R152, R14, -INF , !P3 ;  /* 0xff8000000e987808 */ /* 0x000fe40005800000 */
[----:B------:R-:W-:Y:S02]  /*6460*/  ISETP.GT.U32.AND P3, PT, R134, R201, PT ;  /* 0x000000c98600720c */ /* 0x000fe40003f64070 */
[----:B------:R-:W-:Y:S02]  /*6470*/  FMNMX3.FTZ R17, R17, R172, R136, !PT ;  /* 0x000000ac11117276 */ /* 0x000fe40007810088 */
[----:B------:R-:W-:Y:S02]  /*6480*/  ISETP.GT.AND P1, PT, R196, R211, PT ;  /* 0x000000d3c400720c */ /* 0x000fe40003f24270 */
[----:B------:R-:W-:Y:S02]  /*6490*/  FMNMX3.FTZ R17, R17, R180, R144, !PT ;  /* 0x000000b411117276 */ /* 0x000fe40007810090 */
[----:B-1----:R-:W-:-:S02]  /*64a0*/  FSEL R13, R13, -INF , !P1 ;  /* 0xff8000000d0d7808 */ /* 0x002fc40004800000 */
[----:B------:R-:W-:Y:S02]  /*64b0*/  ISETP.GE.AND P1, PT, R211, R195, PT ;  /* 0x000000c3d300720c */ /* 0x000fe40003f26270 */
[----:B------:R-:W-:Y:S02]  /*64c0*/  FMNMX3.FTZ R16, R3, R21, R29, !PT ;  /* 0x0000001503107276 */ /* 0x000fe4000781001d */
[----:B------:R-:W-:Y:S02]  /*64d0*/  FMNMX3.FTZ R17, R17, R178, R146, !PT ;  /* 0x000000b211117276 */ /* 0x000fe40007810092 */
[----:B------:R-:W-:Y:S02]  /*64e0*/  FSEL R150, R13, -INF , !P1 ;  /* 0xff8000000d967808 */ /* 0x000fe40004800000 */
[----:B------:R-:W-:Y:S02]  /*64f0*/  FMNMX3.FTZ R16, R16, R33, R9, !PT ;  /* 0x0000002110107276 */ /* 0x000fe40007810009 */
[----:B------:R-:W-:Y:S01]  /*6500*/  FMNMX3.FTZ R17, R17, R168, R154, !PT ;  /* 0x000000a811117276 */ /* 0x000fe2000781009a */
[----:B--2---:R-:W-:Y:S06]  /*6510*/  @!P3 BRA `(.L_x_391) ;  /* 0x000000000054b947 */ /* 0x004fec0003800000 */
        /* <DEDUP_REMOVED lines=21> */
.L_x_391:
[----:B------:R-:W-:Y:S01]  /*6670*/  FMNMX3.FTZ R16, R16, R137, R183, !PT ;  /* 0x0000008910107276 */ /* 0x000fe200078100b7 */
[----:B------:R-:W2:Y:S01]  /*6680*/  S2UR UR5, SR_CgaCtaId ;  /* 0x00000000000579c3 */ /* 0x000ea20000008800 */
[----:B------:R-:W-:Y:S01]  /*6690*/  ISETP.GT.AND P1, PT, R135, R8, PT ;  /* 0x000000088700720c */ /* 0x000fe20003f24270 */
[----:B------:R-:W3:Y:S01]  /*66a0*/  LDCU UR4, c[0x0][0x45c] ;  /* 0x00008b80ff0477ac */ /* 0x000ee20008000800 */
[----:B------:R-:W-:Y:S02]  /*66b0*/  FMNMX3.FTZ R16, R16, R139, R175, !PT ;  /* 0x0000008b10107276 */ /* 0x000fe400078100af */
[----:B------:R-:W-:Y:S01]  /*66c0*/  FSEL R153, R153, -INF , !P6 ;  /* 0xff80000099997808 */ /* 0x000fe20007000000 */
[----:B------:R-:W-:Y:S01]  /*66d0*/  UMOV UR6, 0x400 ;  /* 0x0000040000067882 */ /* 0x000fe20000000000 */
[----:B------:R-:W-:Y:S02]  /*66e0*/  ISETP.GT.AND P6, PT, R135, R211, PT ;  /* 0x000000d38700720c */ /* 0x000fe40003fc4270 */
[----:B------:R-:W-:-:S02]  /*66f0*/  FSEL R11, R11, -INF , !P5 ;  /* 0xff8000000b0b7808 */ /* 0x000fc40006800000 */
[----:B------:R-:W-:Y:S02]  /*6700*/  FMNMX3.FTZ R16, R16, R181, R145, !PT ;  /* 0x000000b510107276 */ /* 0x000fe40007810091 */
[----:B------:R-:W-:Y:S02]  /*6710*/  FMNMX3.FTZ R17, R17, R152, R150, !PT ;  /* 0x0000009811117276 */ /* 0x000fe40007810096 */
[----:B------:R-:W-:Y:S02]  /*6720*/  FSEL R10, R10, -INF , !P1 ;  /* 0xff8000000a0a7808 */ /* 0x000fe40004800000 */
[-C--:B------:R-:W-:Y:S01]  /*6730*/  ISETP.GE.AND P5, PT, R8, R194.reuse, PT ;  /* 0x000000c20800720c */ /* 0x080fe20003fa6270 */
[----:B-1----:R-:W1:Y:S01]  /*6740*/  SHFL.BFLY PT, R14, R17, 0x2, 0x1f ;  /* 0x0c401f00110e7f89 */ /* 0x002e6200000e0000 */
[----:B------:R-:W-:Y:S02]  /*6750*/  ISETP.GE.AND P1, PT, R211, R194, PT ;  /* 0x000000c2d300720c */ /* 0x000fe40003f26270 */
[----:B------:R-:W-:-:S02]  /*6760*/  FSEL R12, R12, -INF , !P6 ;  /* 0xff8000000c0c7808 */ /* 0x000fc40007000000 */
[----:B------:R-:W-:Y:S01]  /*6770*/  FSEL R155, R11, -INF , !P4 ;  /* 0xff8000000b9b7808 */ /* 0x000fe20006000000 */
[----:B--2---:R-:W-:Y:S01]  /*6780*/  ULEA UR5, UR5, UR6, 0x18 ;  /* 0x0000000605057291 */ /* 0x004fe2000f8ec0ff */
[----:B------:R-:W-:Y:S02]  /*6790*/  FMNMX3.FTZ R16, R16, R179, R177, !PT ;  /* 0x000000b310107276 */ /* 0x000fe400078100b1 */
[----:B------:R-:W-:Y:S02]  /*67a0*/  FSEL R151, R10, -INF , !P5 ;  /* 0xff8000000a977808 */ /* 0x000fe40006800000 */
[----:B------:R-:W-:Y:S02]  /*67b0*/  FSEL R149, R12, -INF , !P1 ;  /* 0xff8000000c957808 */ /* 0x000fe40004800000 */
[----:B------:R-:W-:Y:S02]  /*67c0*/  FMNMX3.FTZ R8, R16, R153, R155, !PT ;  /* 0x0000009910087276 */ /* 0x000fe4000781009b */
[----:B------:R-:W-:-:S02]  /*67d0*/  MOV R163, 0x20 ;  /* 0x0000002000a37802 */ /* 0x000fc40000000f00 */
[----:B------:R-:W-:Y:S02]  /*67e0*/  FMNMX3.FTZ R8, R8, R151, R149, !PT ;  /* 0x0000009708087276 */ /* 0x000fe40007810095 */
[----:B------:R-:W-:Y:S02]  /*67f0*/  LEA R166, R192, UR5, 0x1 ;  /* 0x00000005c0a67c11 */ /* 0x000fe4000f8e08ff */
[----:B------:R-:W-:Y:S01]  /*6800*/  SEL R163, R163, 0xffffffe0, !P0 ;  /* 0xffffffe0a3a37807 */ /* 0x000fe20004000000 */
[----:B------:R-:W2:Y:S01]  /*6810*/  SHFL.BFLY PT, R11, R8, 0x2, 0x1f ;  /* 0x0c401f00080b7f89 */ /* 0x000ea200000e0000 */
[----:B------:R-:W-:Y:S02]  /*6820*/  IADD3 R164, PT, PT, R166, 0x12040, RZ ;  /* 0x00012040a6a47810 */ /* 0x000fe40007ffe0ff */
[----:B-1----:R-:W-:Y:S01]  /*6830*/  FMNMX.FTZ R14, R17, R14, !PT ;  /* 0x0000000e110e7209 */ /* 0x002fe20007810000 */
[----:B------:R-:W-:Y:S01]  /*6840*/  LDSM.16.MT88.4 R140, [R166+0x12800] ;  /* 0x01280000a68c783b */ /* 0x000fe20000004200 */
[----:B------:R-:W-:-:S03]  /*6850*/  IADD3 R165, PT, PT, R163, R166, RZ ;  /* 0x000000a6a3a57210 */ /* 0x000fc60007ffe0ff */
[----:B------:R-:W1:Y:S04]  /*6860*/  SHFL.BFLY PT, R185, R14, 0x1, 0x1f ;  /* 0x0c201f000eb97f89 */ /* 0x000e6800000e0000 */
[----:B------:R-:W-:Y:S04]  /*6870*/  LDSM.16.MT88.4 R24, [R165+0x12000] ;  /* 0x01200000a518783b */ /* 0x000fe80000004200 */
[----:B------:R-:W-:Y:S01]  /*6880*/  LDSM.16.MT88.4 R16, [R166+0x12000] ;  /* 0x01200000a610783b */ /* 0x000fe20000004200 */
[----:B--2---:R-:W-:-:S05]  /*6890*/  FMNMX.FTZ R11, R8, R11, !PT ;  /* 0x0000000b080b7209 */ /* 0x004fca0007810000 */
[----:B------:R-:W2:Y:S01]  /*68a0*/  SHFL.BFLY PT, R184, R11, 0x1, 0x1f ;  /* 0x0c201f000bb87f89 */ /* 0x000ea200000e0000 */
[----:B-1----:R-:W-:-:S04]  /*68b0*/  FMNMX.FTZ R185, R14, R185, !PT ;  /* 0x000000b90eb97209 */ /* 0x002fc80007810000 */
[C---:B------:R-:W-:Y:S01]  /*68c0*/  FSETP.NEU.FTZ.AND P4, PT, R185.reuse, -INF , PT ;  /* 0xff800000b900780b */ /* 0x040fe20003f9d000 */
[----:B---3--:R-:W-:-:S03]  /*68d0*/  FMUL.FTZ R167, R185, UR4 ;  /* 0x00000004b9a77c20 */ /* 0x008fc60008410000 */
[----:B------:R-:W-:Y:S02]  /*68e0*/  FSEL R161, R185, RZ, P4 ;  /* 0x000000ffb9a17208 */ /* 0x000fe40002000000 */
[----:B------:R-:W-:-:S03]  /*68f0*/  FSEL R167, R167, RZ, P4 ;  /* 0x000000ffa7a77208 */ /* 0x000fc60002000000 */
[----:B------:R-:W-:Y:S02]  /*6900*/  FADD.FTZ R161, R132, -R161 ;  /* 0x800000a184a17221 */ /* 0x000fe40000010000 */
[--C-:B------:R-:W-:Y:S01]  /*6910*/  FFMA.FTZ R159, R20, UR4, -R167.reuse ;  /* 0x00000004149f7c23 */ /* 0x100fe200080108a7 */
[----:B------:R-:W-:Y:S01]  /*6920*/  IADD3 R20, PT, PT, R166, 0x12000, RZ ;  /* 0x00012000a6147810 */ /* 0x000fe20007ffe0ff */
[--C-:B------:R-:W-:Y:S01]  /*6930*/  FFMA.FTZ R162, R34, UR4, -R167.reuse ;  /* 0x0000000422a27c23 */ /* 0x100fe200080108a7 */
[--C-:B------:R-:W-:Y:S01]  /*6940*/  FFMA.FTZ R157, R32, UR4, -R167.reuse ;  /* 0x00000004209d7c23 */ /* 0x100fe200080108a7 */
[--C-:B------:R-:W-:Y:S01]  /*6950*/  FFMA.FTZ R158, R28, UR4, -R167.reuse ;  /* 0x000000041c9e7c23 */ /* 0x100fe200080108a7 */
[----:B------:R-:W-:Y:S01]  /*6960*/  @P2 IADD3 R164, PT, PT, R20, -0x40, RZ ;  /* 0xffffffc014a42810 */ /* 0x000fe20007ffe0ff */
[----:B------:R-:W-:Y:S01]  /*6970*/  FMUL.FTZ R161, R161, UR4 ;  /* 0x00000004a1a17c20 */ /* 0x000fe20008410000 */
[----:B--2---:R-:W-:Y:S01]  /*6980*/  FMNMX.FTZ R184, R11, R184, !PT ;  /* 0x000000b80bb87209 */ /* 0x004fe20007810000 */
[----:B------:R-:W-:Y:S01]  /*6990*/  MUFU.EX2 R162, R162 ;  /* 0x000000a200a27308 */ /* 0x000fe20000000800 */
[----:B------:R-:W-:Y:S01]  /*69a0*/  IADD3 R163, PT, PT, R163, R164, RZ ;  /* 0x000000a4a3a37210 */ /* 0x000fe20007ffe0ff */
[--C-:B------:R-:W-:Y:S01]  /*69b0*/  FFMA.FTZ R169, R174, UR4, -R167.reuse ;  /* 0x00000004aea97c23 */ /* 0x100fe200080108a7 */
[C---:B------:R-:W-:Y:S01]  /*69c0*/  FSETP.NEU.FTZ.AND P1, PT, R184.reuse, -INF , PT ;  /* 0xff800000b800780b */ /* 0x040fe20003f3d000 */
[----:B------:R-:W-:Y:S01]  /*69d0*/  FMUL.FTZ R148, R184, UR4 ;  /* 0x00000004b8947c20 */ /* 0x000fe20008410000 */
[--C-:B------:R-:W-:Y:S01]  /*69e0*/  FFMA.FTZ R171, R172, UR4, -R167.reuse ;  /* 0x00000004acab7c23 */ /* 0x100fe200080108a7 */
[--C-:B------:R-:W-:Y:S01]  /*69f0*/  FFMA.FTZ R170, R138, UR4, -R167.reuse ;  /* 0x000000048aaa7c23 */ /* 0x100fe200080108a7 */
[----:B------:R-:W-:Y:S01]  /*6a00*/  FSEL R8, R184, RZ, P1 ;  /* 0x000000ffb8087208 */ /* 0x000fe20000800000 */
[----:B------:R-:W1:Y:S01]  /*6a10*/  MUFU.EX2 R159, R159 ;  /* 0x0000009f009f7308 */ /* 0x000e620000000800 */
[----:B------:R-:W-:Y:S01]  /*6a20*/  FSEL R148, R148, RZ, P1 ;  /* 0x000000ff94947208 */ /* 0x000fe20000800000 */
[--C-:B------:R-:W-:Y:S01]  /*6a30*/  FFMA.FTZ R172, R136, UR4, -R167.reuse ;  /* 0x0000000488ac7c23 */ /* 0x100fe200080108a7 */
[--C-:B------:R-:W-:Y:S01]  /*6a40*/  FFMA.FTZ R180, R180, UR4, -R167.reuse ;  /* 0x00000004b4b47c23 */ /* 0x100fe200080108a7 */
[----:B------:R-:W-:Y:S01]  /*6a50*/  FADD.FTZ R3, R3, -R8 ;  /* 0x8000000803037221 */ /* 0x000fe20000010000 */
[--C-:B------:R-:W-:Y:S01]  /*6a60*/  FFMA.FTZ R178, R178, UR4, -R167.reuse ;  /* 0x00000004b2b27c23 */ /* 0x100fe200080108a7 */
[--C-:B------:R-:W-:Y:S01]  /*6a70*/  FFMA.FTZ R135, R33, UR4, -R148.reuse ;  /* 0x0000000421877c23 */ /* 0x100fe20008010894 */
[--C-:B------:R-:W-:Y:S01]  /*6a80*/  FFMA.FTZ R160, R21, UR4, -R148.reuse ;  /* 0x0000000415a07c23 */ /* 0x100fe20008010894 */
[----:B------:R-:W2:Y:S01]  /*6a90*/  LDSM.16.MT88.4 R32, [R164] ;  /* 0x00000000a420783b */ /* 0x000ea20000004200 */
[--C-:B------:R-:W-:Y:S01]  /*6aa0*/  FFMA.FTZ R156, R29, UR4, -R148.reuse ;  /* 0x000000041d9c7c23 */ /* 0x100fe20008010894 */
[----:B------:R-:W-:Y:S01]  /*6ab0*/  FMUL.FTZ R3, R3, UR4 ;  /* 0x0000000403037c20 */ /* 0x000fe20008410000 */
[--C-:B------:R-:W-:Y:S01]  /*6ac0*/  FFMA.FTZ R9, R9, UR4, -R148.reuse ;  /* 0x0000000409097c23 */ /* 0x100fe20008010894 */
[----:B------:R-:W-:Y:S01]  /*6ad0*/  MUFU.EX2 R158, R158 ;  /* 0x0000009e009e7308 */ /* 0x000fe20000000800 */
[--C-:B------:R-:W-:Y:S01]  /*6ae0*/  FFMA.FTZ R173, R137, UR4, -R148.reuse ;  /* 0x0000000489ad7c23 */ /* 0x100fe20008010894 */
[--C-:B------:R-:W-:Y:S01]  /*6af0*/  FFMA.FTZ R174, R183, UR4, -R148.reuse ;  /* 0x00000004b7ae7c23 */ /* 0x100fe20008010894 */
[--C-:B------:R-:W-:Y:S01]  /*6b00*/  FFMA.FTZ R176, R139, UR4, -R148.reuse ;  /* 0x000000048bb07c23 */ /* 0x100fe20008010894 */
[--C-:B------:R-:W-:Y:S01]  /*6b10*/  FFMA.FTZ R175, R175, UR4, -R148.reuse ;  /* 0x00000004afaf7c23 */ /* 0x100fe20008010894 */
[----:B-1----:R-:W-:Y:S01]  /*6b20*/  F2FP.F16.F32.PACK_AB R8, R159, R162 ;  /* 0x000000a29f08723e */ /* 0x002fe200000000ff */
[----:B------:R-:W-:Y:S01]  /*6b30*/  LDSM.16.MT88.4 R136, [R164+0x800] ;  /* 0x00080000a488783b */ /* 0x000fe20000004200 */
[--C-:B------:R-:W-:Y:S01]  /*6b40*/  FFMA.FTZ R183, R144, UR4, -R167.reuse ;  /* 0x0000000490b77c23 */ /* 0x100fe200080108a7 */
[----:B------:R-:W1:Y:S01]  /*6b50*/  MUFU.EX2 R157, R157 ;  /* 0x0000009d009d7308 */ /* 0x000e620000000800 */
[--C-:B------:R-:W-:Y:S01]  /*6b60*/  FFMA.FTZ R187, R146, UR4, -R167.reuse ;  /* 0x0000000492bb7c23 */ /* 0x100fe200080108a7 */
        /* <DEDUP_REMOVED lines=8> */
[--C-:B------:R-:W-:Y:S01]  /*6bf0*/  FFMA.FTZ R188, R152, UR4, -R167.reuse ;  /* 0x0000000498bc7c23 */ /* 0x100fe200080108a7 */
[----:B------:R-:W-:Y:S01]  /*6c00*/  FFMA.FTZ R167, R150, UR4, -R167 ;  /* 0x0000000496a77c23 */ /* 0x000fe200080108a7 */
[--C-:B------:R-:W-:Y:S01]  /*6c10*/  FFMA.FTZ R189, R153, UR4, -R148.reuse ;  /* 0x0000000499bd7c23 */ /* 0x100fe20008010894 */
[--C-:B------:R-:W-:Y:S01]  /*6c20*/  FFMA.FTZ R190, R155, UR4, -R148.reuse ;  /* 0x000000049bbe7c23 */ /* 0x100fe20008010894 */
[--C-:B------:R-:W-:Y:S01]  /*6c30*/  FFMA.FTZ R191, R151, UR4, -R148.reuse ;  /* 0x0000000497bf7c23 */ /* 0x100fe20008010894 */
[----:B------:R-:W-:Y:S01]  /*6c40*/  FFMA.FTZ R204, R149, UR4, -R148 ;  /* 0x0000000495cc7c23 */ /* 0x000fe20008010894 */
[----:B------:R-:W3:Y:S01]  /*6c50*/  MUFU.EX2 R156, R156 ;  /* 0x0000009c009c7308 */ /* 0x000ee20000000800 */
[----:B-1----:R-:W-:Y:S01]  /*6c60*/  F2FP.F16.F32.PACK_AB R10, R157, R158 ;  /* 0x0000009e9d0a723e */ /* 0x002fe200000000ff */
[----:B------:R-:W-:Y:S04]  /*6c70*/  LDSM.16.MT88.4 R152, [R166+0x15800] ;  /* 0x01580000a698783b */ /* 0x000fe80000004200 */
[----:B------:R-:W-:Y:S02]  /*6c80*/  LDSM.16.MT88.4 R148, [R165+0x15800] ;  /* 0x01580000a594783b */ /* 0x000fe40000004200 */
[----:B------:R-:W-:Y:S08]  /*6c90*/  MUFU.EX2 R135, R135 ;  /* 0x0000008700877308 */ /* 0x000ff00000000800 */
[----:B------:R3:W1:Y:S08]  /*6ca0*/  MUFU.EX2 R132, R9 ;  /* 0x0000000900847308 */ /* 0x0006700000000800 */
[----:B------:R-:W4:Y:S08]  /*6cb0*/  MUFU.EX2 R161, R161 ;  /* 0x000000a100a17308 */ /* 0x000f300000000800 */
[----:B------:R-:W5:Y:S01]  /*6cc0*/  MUFU.EX2 R3, R3 ;  /* 0x0000000300037308 */ /* 0x000f620000000800 */
[----:B---3--:R-:W-:-:S02]  /*6cd0*/  F2FP.F16.F32.PACK_AB R9, R156, R160 ;  /* 0x000000a09c09723e */ /* 0x008fc400000000ff */
[----:B-1----:R-:W-:-:S05]  /*6ce0*/  F2FP.F16.F32.PACK_AB R11, R132, R135 ;  /* 0x00000087840b723e */ /* 0x002fca00000000ff */
        /* <DEDUP_REMOVED lines=8> */
[----:B------:R-:W-:Y:S01]  /*6d70*/  FMUL.FTZ R105, R105, R161 ;  /* 0x000000a169697220 */ /* 0x000fe20000410000 */
[-C--:B-----5:R-:W-:Y:S01]  /*6d80*/  FMUL.FTZ R22, R122, R3.reuse ;  /* 0x000000037a167220 */ /* 0x0a0fe20000410000 */
[-C--:B------:R-:W-:Y:S01]  /*6d90*/  FMUL.FTZ R23, R123, R3.reuse ;  /* 0x000000037b177220 */ /* 0x080fe20000410000 */
[-C--:B------:R-:W-:Y:S01]  /*6da0*/  FMUL.FTZ R30, R118, R3.reuse ;  /* 0x00000003761e7220 */ /* 0x080fe20000410000 */
[-C--:B------:R-:W-:Y:S01]  /*6db0*/  FMUL.FTZ R31, R119, R3.reuse ;  /* 0x00000003771f7220 */ /* 0x080fe20000410000 */
[-C--:B------:R-:W-:Y:S01]  /*6dc0*/  FMUL.FTZ R110, R110, R3.reuse ;  /* 0x000000036e6e7220 */ /* 0x080fe20000410000 */
[-C--:B------:R-:W-:Y:S01]  /*6dd0*/  FMUL.FTZ R111, R111, R3.reuse ;  /* 0x000000036f6f7220 */ /* 0x080fe20000410000 */
[----:B------:R-:W1:Y:S01]  /*6de0*/  LDSM.16.MT88.4 R116, [R163] ;  /* 0x00000000a374783b */ /* 0x000e620000004200 */
        /* <DEDUP_REMOVED lines=15> */
[----:B------:R-:W3:Y:S01]  /*6ee0*/  LDSM.16.MT88.4 R112, [R166+0x14000] ;  /* 0x01400000a670783b */ /* 0x000ee20000004200 */
        /* <DEDUP_REMOVED lines=32> */
[----:B------:R-:W1:Y:S01]  /*70f0*/  LDSM.16.MT88.4 R116, [R164+0x2000] ;  /* 0x00200000a474783b */ /* 0x000e620000004200 */
[-C--:B------:R-:W-:Y:S01]  /*7100*/  FMUL.FTZ R66, R66, R3.reuse ;  /* 0x0000000342427220 */ /* 0x080fe20000410000 */
[----:B------:R-:W-:Y:S01]  /*7110*/  FMUL.FTZ R67, R67, R3 ;  /* 0x0000000343437220 */ /* 0x000fe20000410000 */
[-C--:B------:R-:W-:Y:S01]  /*7120*/  FMUL.FTZ R68, R68, R161.reuse ;  /* 0x000000a144447220 */ /* 0x080fe20000410000 */
[----:B------:R-:W-:Y:S01]  /*7130*/  FMUL.FTZ R69, R69, R161 ;  /* 0x000000a145457220 */ /* 0x000fe20000410000 */
[-C--:B------:R-:W-:Y:S01]  /*7140*/  FMUL.FTZ R70, R70, R3.reuse ;  /* 0x0000000346467220 */ /* 0x080fe20000410000 */
[----:B------:R-:W-:Y:S01]  /*7150*/  FMUL.FTZ R71, R71, R3 ;  /* 0x0000000347477220 */ /* 0x000fe20000410000 */
[C---:B---3--:R-:W-:Y:S01]  /*7160*/  HMMA.16816.F32 R36, R8.reuse, R112, R36 ;  /* 0x000000700824723c */ /* 0x048fe20000001824 */
        /* <DEDUP_REMOVED lines=8> */
[----:B------:R-:W3:Y:S01]  /*71f0*/  LDSM.16.MT88.4 R112, [R163+0x2000] ;  /* 0x00200000a370783b */ /* 0x000ee20000004200 */
[----:B------:R-:W-:Y:S01]  /*7200*/  FMUL.FTZ R15, R131, R3 ;  /* 0x00000003830f7220 */ /* 0x000fe20000410000 */
[-C--:B------:R-:W-:Y:S01]  /*7210*/  FMUL.FTZ R124, R124, R161.reuse ;  /* 0x000000a17c7c7220 */ /* 0x080fe20000410000 */
[----:B------:R-:W-:Y:S01]  /*7220*/  FMUL.FTZ R125, R125, R161 ;  /* 0x000000a17d7d7220 */ /* 0x000fe20000410000 */
[-C--:B------:R-:W-:Y:S01]  /*7230*/  FMUL.FTZ R126, R126, R3.reuse ;  /* 0x000000037e7e7220 */ /* 0x080fe20000410000 */
[----:B------:R-:W-:Y:S01]  /*7240*/  FMUL.FTZ R127, R127, R3 ;  /* 0x000000037f7f7220 */ /* 0x000fe20000410000 */
[----:B------:R-:W4:Y:S01]  /*7250*/  MUFU.EX2 R170, R170 ;  /* 0x000000aa00aa7308 */ /* 0x000f220000000800 */
[C---:B--2---:R-:W-:Y:S01]  /*7260*/  HMMA.16816.F32 R44, R8.reuse, R108, R44 ;  /* 0x0000006c082c723c */ /* 0x044fe2000000182c */
        /* <DEDUP_REMOVED lines=8> */
[----:B------:R-:W2:Y:S01]  /*72f0*/  LDSM.16.MT88.4 R108, [R166+0x16000] ;  /* 0x01600000a66c783b */ /* 0x000ea20000004200 */
        /* <DEDUP_REMOVED lines=14> */
[C---:B-1----:R-:W-:Y:S01]  /*73e0*/  HMMA.16816.F32 R52, R8.reuse, R116, R52 ;  /* 0x000000740834723c */ /* 0x042fe20000001834 */
[----:B------:R-:W-:Y:S01]  /*73f0*/  FMUL.FTZ R93, R93, R161 ;  /* 0x000000a15d5d7220 */ /* 0x000fe20000410000 */
[-C--:B------:R-:W-:Y:S01]  /*7400*/  FMUL.FTZ R94, R94, R3.reuse ;  /* 0x000000035e5e7220 */ /* 0x080fe20000410000 */
[----:B------:R-:W-:Y:S01]  /*7410*/  FMUL.FTZ R95, R95, R3 ;  /* 0x000000035f5f7220 */ /* 0x000fe20000410000 */
[-C--:B------:R-:W-:Y:S01]  /*7420*/  FMUL.FTZ R96, R96, R161.reuse ;  /* 0x000000a160607220 */ /* 0x080fe20000410000 */
[----:B------:R-:W-:Y:S01]  /*7430*/  FMUL.FTZ R97, R97, R161 ;  /* 0x000000a161617220 */ /* 0x000fe20000410000 */
[-C--:B------:R-:W-:Y:S01]  /*7440*/  FMUL.FTZ R98, R98, R3.reuse ;  /* 0x0000000362627220 */ /* 0x080fe20000410000 */
[----:B------:R-:W1:Y:S01]  /*7450*/  MUFU.EX2 R174, R174 ;  /* 0x000000ae00ae7308 */ /* 0x000e620000000800 */
[C---:B------:R-:W-:Y:S01]  /*7460*/  HMMA.16816.F32 R56, R8.reuse, R118, R56 ;  /* 0x000000760838723c */ /* 0x040fe20000001838 */
[----:B------:R-:W5:Y:S01]  /*7470*/  LDSM.16.MT88.4 R116, [R165+0x16000] ;  /* 0x01600000a574783b */ /* 0x000f620000004200 */
[----:B------:R-:W-:Y:S01]  /*7480*/  FMUL.FTZ R99, R99, R3 ;  /* 0x0000000363637220 */ /* 0x000fe20000410000 */
[----:B------:R-:W-:Y:S01]  /*7490*/  FFMA.FTZ R162, R207, R161, R162 ;  /* 0x000000a1cfa27223 */ /* 0x000fe200000100a2 */
[----:B------:R-:W-:Y:S01]  /*74a0*/  FFMA.FTZ R3, R205, R3, R160 ;  /* 0x00000003cd037223 */ /* 0x000fe200000100a0 */
[----:B------:R-:W-:Y:S02]  /*74b0*/  LDSM.16.MT88.4 R120, [R165+0x14800] ;  /* 0x01480000a578783b */ /* 0x000fe40000004200 */
[----:B------:R-:W-:Y:S01]  /*74c0*/  MUFU.EX2 R176, R176 ;  /* 0x000000b000b07308 */ /* 0x000fe20000000800 */
[----:B---3--:R-:W-:Y:S01]  /*74d0*/  HMMA.16816.F32 R60, R8, R112, R60 ;  /* 0x00000070083c723c */ /* 0x008fe2000000183c */
[----:B------:R-:W-:Y:S01]  /*74e0*/  LDSM.16.MT88.4 R128, [R163+0x800] ;  /* 0x00080000a380783b */ /* 0x000fe20000004200 */
[----:B------:R-:W-:Y:S01]  /*74f0*/  FADD.FTZ R159, R159, R162 ;  /* 0x000000a29f9f7221 */ /* 0x000fe20000010000 */
[----:B------:R-:W-:Y:S01]  /*7500*/  FADD.FTZ R156, R156, R3 ;  /* 0x000000039c9c7221 */ /* 0x000fe20000010000 */
[----:B------:R-:W-:-:S02]  /*7510*/  MOV R3, R184 ;  /* 0x000000b800037202 */ /* 0x000fc40000000f00 */
[----:B------:R-:W-:Y:S01]  /*7520*/  FADD.FTZ R158, R158, R159 ;  /* 0x0000009f9e9e7221 */ /* 0x000fe20000010000 */
[----:B------:R-:W3:Y:S01]  /*7530*/  MUFU.EX2 R175, R175 ;  /* 0x000000af00af7308 */ /* 0x000ee20000000800 */
[----:B------:R-:W-:Y:S01]  /*7540*/  HMMA.16816.F32 R64, R8, R114, R64 ;  /* 0x000000720840723c */ /* 0x000fe20000001840 */
[----:B------:R-:W4:Y:S01]  /*7550*/  LDSM.16.MT88.4 R112, [R164+0x4000] ;  /* 0x00400000a470783b */ /* 0x000f220000004200 */
[----:B------:R-:W-:Y:S01]  /*7560*/  FADD.FTZ R135, R135, R156 ;  /* 0x0000009c87877221 */ /* 0x000fe20000010000 */
[----:B------:R-:W-:-:S03]  /*7570*/  FADD.FTZ R158, R157, R158 ;  /* 0x0000009e9d9e7221 */ /* 0x000fc60000010000 */
[----:B------:R-:W-:Y:S01]  /*7580*/  FADD.FTZ R132, R132, R135 ;  /* 0x0000008784847221 */ /* 0x000fe20000010000 */
[----:B------:R-:W-:Y:S01]  /*7590*/  MUFU.EX2 R180, R180 ;  /* 0x000000b400b47308 */ /* 0x000fe20000000800 */
[C---:B--2---:R-:W-:Y:S07]  /*75a0*/  HMMA.16816.F32 R68, R8.reuse, R108, R68 ;  /* 0x0000006c0844723c */ /* 0x044fee0000001844 */
[----:B------:R-:W2:Y:S01]  /*75b0*/  MUFU.EX2 R183, R183 ;  /* 0x000000b700b77308 */ /* 0x000ea20000000800 */
[C---:B------:R-:W-:Y:S01]  /*75c0*/  HMMA.16816.F32 R72, R8.reuse, R110, R72 ;  /* 0x0000006e0848723c */ /* 0x040fe20000001848 */
[----:B------:R-:W1:Y:S06]  /*75d0*/  LDSM.16.MT88.4 R108, [R163+0x4000] ;  /* 0x00400000a36c783b */ /* 0x000e6c0000004200 */
[----:B------:R-:W-:Y:S01]  /*75e0*/  MUFU.EX2 R178, R178 ;  /* 0x000000b200b27308 */ /* 0x000fe20000000800 */
[C---:B------:R-:W-:Y:S01]  /*75f0*/  HMMA.16816.F32 R16, R8.reuse, R18, R124 ;  /* 0x000000120810723c */ /* 0x040fe2000000187c */
[----:B------:R-:W2:Y:S06]  /*7600*/  LDSM.16.MT88.4 R124, [R166+0x14800] ;  /* 0x01480000a67c783b */ /* 0x000eac0000004200 */
        /* <DEDUP_REMOVED lines=11> */
[C---:B-1----:R-:W-:Y:S07]  /*76c0*/  HMMA.16816.F32 R92, R8.reuse, R108, R92 ;  /* 0x0000006c085c723c */ /* 0x042fee000000185c */
        /* <DEDUP_REMOVED lines=9> */
[----:B------:R-:W1:Y:S01]  /*7760*/  MUFU.EX2 R177, R177 ;  /* 0x000000b100b17308 */ /* 0x000e620000000800 */
[----:B------:R-:W-:Y:S01]  /*7770*/  FADD.FTZ R170, R170, R169 ;  /* 0x000000a9aaaa7221 */ /* 0x000fe20000010000 */
[----:B------:R-:W-:Y:S01]  /*7780*/  FADD.FTZ R173, R174, R173 ;  /* 0x000000adaead7221 */ /* 0x000fe20000010000 */
[----:B------:R-:W-:-:S02]  /*7790*/  MOV R132, R185 ;  /* 0x000000b900847202 */ /* 0x000fc40000000f00 */
[----:B------:R-:W-:Y:S01]  /*77a0*/  FADD.FTZ R171, R171, R170 ;  /* 0x000000aaabab7221 */ /* 0x000fe20000010000 */
[----:B--2---:R-:W-:Y:S01]  /*77b0*/  HMMA.16816.F32 R36, R96, R124, R36 ;  /* 0x0000007c6024723c */ /* 0x004fe20000001824 */
        /* <DEDUP_REMOVED lines=137> */
[----:B------:R-:W-:Y:S01]  /*8050*/  LOP3.LUT R209, R133, 0x38, RZ, 0xc0, !PT ;  /* 0x0000003885d17812 */ /* 0x000fe200078ec0ff */
[----:B------:R-:W2:Y:S01]  /*8060*/  LDCU UR4, c[0x0][0x50c] ;  /* 0x0000a180ff0477ac */ /* 0x000ea20008000800 */
        /* <DEDUP_REMOVED lines=13> */
[-C--:B------:R-:W-:Y:S01]  /*8140*/  LEA R18, P3, R12, R198.reuse, 0x7 ;  /* 0x000000c60c127211 */ /* 0x080fe200078638ff */
        /* <DEDUP_REMOVED lines=24> */
[----:B------:R-:W1:Y:S04]  /*82d0*/  LDSM.16.M88.4 R132, [R189+UR5+0xc000] ;  /* 0x00c00005bd84783b */ /* 0x000e680008000200 */
[----:B------:R-:W3:Y:S04]  /*82e0*/  LDSM.16.M88.4 R28, [R189+UR5+0xc800] ;  /* 0x00c80005bd1c783b */ /* 0x000ee80008000200 */
[----:B------:R-:W4:Y:S04]  /*82f0*/  LDSM.16.M88.4 R160, [R189+UR5+0xd000] ;  /* 0x00d00005bda0783b */ /* 0x000f280008000200 */
[----:B------:R-:W-:Y:S04]  /*8300*/  LDSM.16.M88.4 R24, [R204] ;  /* 0x00000000cc18783b */ /* 0x000fe80000000200 */
[----:B------:R-:W5:Y:S04]  /*8310*/  LDSM.16.M88.4 R12, [R187+0xc000] ;  /* 0x00c00000bb0c783b */ /* 0x000f680000000200 */
[----:B------:R-:W2:Y:S04]  /*8320*/  LDSM.16.M88.4 R136, [R189+UR5+0xd800] ;  /* 0x00d80005bd88783b */ /* 0x000ea80008000200 */
[----:B------:R-:W2:Y:S04]  /*8330*/  LDSM.16.M88.4 R20, [R187+0xc800] ;  /* 0x00c80000bb14783b */ /* 0x000ea80000000200 */
[----:B------:R-:W2:Y:S04]  /*8340*/  LDSM.16.M88.4 R8, [R187+0xd000] ;  /* 0x00d00000bb08783b */ /* 0x000ea80000000200 */
[----:B------:R-:W2:Y:S04]  /*8350*/  LDSM.16.M88.4 R172, [R187+0xd800] ;  /* 0x00d80000bbac783b */ /* 0x000ea80000000200 */
[----:B------:R-:W-:Y:S01]  /*8360*/  LDSM.16.M88.4 R140, [R3+0xc000] ;  /* 0x00c00000038c783b */ /* 0x000fe20000000200 */
[C---:B-1----:R-:W-:Y:S03]  /*8370*/  HMMA.16816.F32 R16, R152.reuse, R132, RZ ;  /* 0x000000849810723c */ /* 0x042fe600000018ff */
[----:B------:R-:W-:Y:S04]  /*8380*/  LDSM.16.M88.4 R168, [R3+0xc800] ;  /* 0x00c8000003a8783b */ /* 0x000fe80000000200 */
[----:B------:R-:W-:Y:S01]  /*8390*/  LDSM.16.M88.4 R148, [R3+0xd000] ;  /* 0x00d000000394783b */ /* 0x000fe20000000200 */
[C---:B------:R-:W-:Y:S03]  /*83a0*/  HMMA.16816.F32 R132, R152.reuse, R134, RZ ;  /* 0x000000869884723c */ /* 0x040fe600000018ff */
[----:B------:R-:W-:Y:S04]  /*83b0*/  LDSM.16.M88.4 R144, [R188+0xc800] ;  /* 0x00c80000bc90783b */ /* 0x000fe80000000200 */
[----:B------:R-:W-:Y:S01]  /*83c0*/  LDSM.16.M88.4 R176, [R191+0x4000] ;  /* 0x00400000bfb0783b */ /* 0x000fe20000000200 */
[C---:B---3--:R-:W-:Y:S03]  /*83d0*/  HMMA.16816.F32 R32, R152.reuse, R28, RZ ;  /* 0x0000001c9820723c */ /* 0x048fe600000018ff */
[----:B------:R-:W-:Y:S04]  /*83e0*/  LDSM.16.M88.4 R180, [R188+0xe000] ;  /* 0x00e00000bcb4783b */ /* 0x000fe80000000200 */
[----:B------:R-:W0:Y:S01]  /*83f0*/  LDGDEPBAR ;  /* 0x00000000000079af */ /* 0x000e220000000000 */
[C---:B----4-:R-:W-:Y:S08]  /*8400*/  HMMA.16816.F32 R164, R152.reuse, R160, RZ ;  /* 0x000000a098a4723c */ /* 0x050ff000000018ff */
[C---:B------:R-:W-:Y:S08]  /*8410*/  HMMA.16816.F32 R28, R152.reuse, R30, RZ ;  /* 0x0000001e981c723c */ /* 0x040ff000000018ff */
[----:B------:R-:W-:Y:S08]  /*8420*/  HMMA.16816.F32 R160, R152, R162, RZ ;  /* 0x000000a298a0723c */ /* 0x000ff000000018ff */
[C---:B-----5:R-:W-:Y:S08]  /*8430*/  HMMA.16816.F32 R16, R24.reuse, R12, R16 ;  /* 0x0000000c1810723c */ /* 0x060ff00000001810 */
[----:B------:R-:W-:Y:S01]  /*8440*/  HMMA.16816.F32 R132, R24, R14, R132 ;  /* 0x0000000e1884723c */ /* 0x000fe20000001884 */
[----:B------:R-:W1:Y:S07]  /*8450*/  LDSM.16.M88.4 R12, [R191] ;  /* 0x00000000bf0c783b */ /* 0x000e6e0000000200 */
[C---:B--2---:R-:W-:Y:S08]  /*8460*/  HMMA.16816.F32 R156, R152.reuse, R136, RZ ;  /* 0x00000088989c723c */ /* 0x044ff000000018ff */
[----:B------:R-:W-:Y:S01]  /*8470*/  HMMA.16816.F32 R152, R152, R138, RZ ;  /* 0x0000008a9898723c */ /* 0x000fe200000018ff */
[----:B------:R-:W2:Y:S07]  /*8480*/  LDSM.16.M88.4 R136, [R3+0xd800] ;  /* 0x00d800000388783b */ /* 0x000eae0000000200 */
[C---:B------:R-:W-:Y:S08]  /*8490*/  HMMA.16816.F32 R32, R24.reuse, R20, R32 ;  /* 0x000000141820723c */ /* 0x040ff00000001820 */
[C---:B------:R-:W-:Y:S01]  /*84a0*/  HMMA.16816.F32 R28, R24.reuse, R22, R28 ;  /* 0x00000016181c723c */ /* 0x040fe2000000181c */
[----:B------:R-:W-:Y:S07]  /*84b0*/  LDSM.16.M88.4 R20, [R190] ;  /* 0x00000000be14783b */ /* 0x000fee0000000200 */
[C---:B------:R-:W-:Y:S08]  /*84c0*/  HMMA.16816.F32 R164, R24.reuse, R8, R164 ;  /* 0x0000000818a4723c */ /* 0x040ff000000018a4 */
[C---:B------:R-:W-:Y:S01]  /*84d0*/  HMMA.16816.F32 R160, R24.reuse, R10, R160 ;  /* 0x0000000a18a0723c */ /* 0x040fe200000018a0 */
[----:B------:R-:W3:Y:S07]  /*84e0*/  LDSM.16.M88.4 R8, [R188+0xc000] ;  /* 0x00c00000bc08783b */ /* 0x000eee0000000200 */
        /* <DEDUP_REMOVED lines=16> */
[----:B------:R-:W-:Y:S03]  /*85f0*/  LDSM.16.M88.4 R136, [R189+UR5+0xe800] ;  /* 0x00e80005bd88783b */ /* 0x000fe60008000200 */
[C---:B---3--:R-:W-:Y:S08]  /*8600*/  HMMA.16816.F32 R16, R20.reuse, R8, R16 ;  /* 0x000000081410723c */ /* 0x048ff00000001810 */
[C---:B------:R-:W-:Y:S01]  /*8610*/  HMMA.16816.F32 R132, R20.reuse, R10, R132 ;  /* 0x0000000a1484723c */ /* 0x040fe20000001884 */
[----:B------:R-:W2:Y:S07]  /*8620*/  LDSM.16.M88.4 R8, [R189+UR5+0xe000] ;  /* 0x00e00005bd08783b */ /* 0x000eae0008000200 */
[C---:B----4-:R-:W-:Y:S08]  /*8630*/  HMMA.16816.F32 R164, R20.reuse, R24, R164 ;  /* 0x0000001814a4723c */ /* 0x050ff000000018a4 */
[C---:B------:R-:W-:Y:S01]  /*8640*/  HMMA.16816.F32 R160, R20.reuse, R26, R160 ;  /* 0x0000001a14a0723c */ /* 0x040fe200000018a0 */
[----:B------:R-:W3:Y:S07]  /*8650*/  LDSM.16.M88.4 R24, [R189+UR5+0xf800] ;  /* 0x00f80005bd18783b */ /* 0x000eee0008000200 */
[C---:B------:R-:W-:Y:S08]  /*8660*/  HMMA.16816.F32 R32, R20.reuse, R144, R32 ;  /* 0x000000901420723c */ /* 0x040ff00000001820 */
[C---:B------:R-:W-:Y:S01]  /*8670*/  HMMA.16816.F32 R28, R20.reuse, R146, R28 ;  /* 0x00000092141c723c */ /* 0x040fe2000000181c */
[----:B------:R-:W4:Y:S07]  /*8680*/  LDSM.16.M88.4 R144, [R189+UR5+0xf000] ;  /* 0x00f00005bd90783b */ /* 0x000f2e0008000200 */
[C---:B-1----:R-:W-:Y:S08]  /*8690*/  HMMA.16816.F32 R156, R20.reuse, R140, R156 ;  /* 0x0000008c149c723c */ /* 0x042ff0000000189c */
[----:B------:R-:W-:Y:S01]  /*86a0*/  HMMA.16816.F32 R152, R20, R142, R152 ;  /* 0x0000008e1498723c */ /* 0x000fe20000001898 */
[----:B------:R-:W-:Y:S04]  /*86b0*/  LDSM.16.M88.4 R20, [R204+0x4000] ;  /* 0x00400000cc14783b */ /* 0x000fe80000000200 */
[----:B------:R-:W-:Y:S03]  /*86c0*/  LDSM.16.M88.4 R140, [R187+0xe000] ;  /* 0x00e00000bb8c783b */ /* 0x000fe60000000200 */
[C---:B--2---:R-:W-:Y:S08]  /*86d0*/  HMMA.16816.F32 R16, R12.reuse, R8, R16 ;  /* 0x000000080c10723c */ /* 0x044ff00000001810 */
[C---:B------:R-:W-:Y:S01]  /*86e0*/  HMMA.16816.F32 R132, R12.reuse, R10, R132 ;  /* 0x0000000a0c84723c */ /* 0x040fe20000001884 */
[----:B------:R-:W1:Y:S07]  /*86f0*/  LDSM.16.M88.4 R8, [R187+0xe800] ;  /* 0x00e80000bb08783b */ /* 0x000e6e0000000200 */
[C---:B------:R-:W-:Y:S08]  /*8700*/  HMMA.16816.F32 R32, R12.reuse, R136, R32 ;  /* 0x000000880c20723c */ /* 0x040ff00000001820 */
[C---:B------:R-:W-:Y:S01]  /*8710*/  HMMA.16816.F32 R28, R12.reuse, R138, R28 ;  /* 0x0000008a0c1c723c */ /* 0x040fe2000000181c */
[----:B------:R-:W2:Y:S07]  /*8720*/  LDSM.16.M88.4 R136, [R187+0xf000] ;  /* 0x00f00000bb88783b */ /* 0x000eae0000000200 */
[C---:B---3--:R-:W-:Y:S08]  /*8730*/  HMMA.16816.F32 R156, R12.reuse, R24, R156 ;  /* 0x000000180c9c723c */ /* 0x048ff0000000189c */
[C---:B------:R-:W-:Y:S01]  /*8740*/  HMMA.16816.F32 R152, R12.reuse, R26, R152 ;  /* 0x0000001a0c98723c */ /* 0x040fe20000001898 */
[----:B------:R-:W3:Y:S07]  /*8750*/  LDSM.16.M88.4 R24, [R187+0xf800] ;  /* 0x00f80000bb18783b */ /* 0x000eee0000000200 */
[C---:B----4-:R-:W-:Y:S08]  /*8760*/  HMMA.16816.F32 R164, R12.reuse, R144, R164 ;  /* 0x000000900ca4723c */ /* 0x050ff000000018a4 */
        /* <DEDUP_REMOVED lines=12> */
[C---:B---3--:R-:W-:Y:S08]  /*8830*/  HMMA.16816.F32 R156, R20.reuse, R24, R156 ;  /* 0x00000018149c723c */ /* 0x048ff0000000189c */
[----:B------:R-:W-:Y:S01]  /*8840*/  HMMA.16816.F32 R152, R20, R26, R152 ;  /* 0x0000001a1498723c */ /* 0x000fe20000001898 */
[----:B------:R-:W-:Y:S04]  /*8850*/  LDSM.16.M88.4 R24, [R211+0x8000] ;  /* 0x00800000d318783b */ /* 0x000fe80000000200 */
[----:B------:R-:W2:Y:S03]  /*8860*/  LDSM.16.M88.4 R20, [R189+UR5+0x10000] ;  /* 0x01000005bd14783b */ /* 0x000ea60008000200 */
[C---:B----4-:R-:W-:Y:S08]  /*8870*/  HMMA.16816.F32 R16, R176.reuse, R12, R16 ;  /* 0x0000000cb010723c */ /* 0x050ff00000001810 */
[C---:B------:R-:W-:Y:S01]  /*8880*/  HMMA.16816.F32 R132, R176.reuse, R14, R132 ;  /* 0x0000000eb084723c */ /* 0x040fe20000001884 */
[----:B------:R-:W-:Y:S07]  /*8890*/  LDSM.16.M88.4 R12, [R204+0x8000] ;  /* 0x00800000cc0c783b */ /* 0x000fee0000000200 */
[C---:B-1----:R-:W-:Y:S08]  /*88a0*/  HMMA.16816.F32 R32, R176.reuse, R8, R32 ;  /* 0x00000008b020723c */ /* 0x042ff00000001820 */
[----:B------:R-:W-:Y:S01]  /*88b0*/  HMMA.16816.F32 R28, R176, R10, R28 ;  /* 0x0000000ab01c723c */ /* 0x000fe2000000181c */
[----:B------:R-:W1:Y:S07]  /*88c0*/  LDSM.16.M88.4 R8, [R187+0x10000] ;  /* 0x01000000bb08783b */ /* 0x000e6e0000000200 */
[----:B------:R-:W-:Y:S08]  /*88d0*/  HMMA.16816.F32 R16, R148, R180, R16 ;  /* 0x000000b49410723c */ /* 0x000ff00000001810 */
[C---:B------:R-:W-:Y:S08]  /*88e0*/  HMMA.16816.F32 R156, R176.reuse, R168, R156 ;  /* 0x000000a8b09c723c */ /* 0x040ff0000000189c */
[----:B------:R-:W-:Y:S01]  /*88f0*/  HMMA.16816.F32 R152, R176, R170, R152 ;  /* 0x000000aab098723c */ /* 0x000fe20000001898 */
[----:B------:R-:W3:Y:S07]  /*8900*/  LDSM.16.M88.4 R168, [R189+UR5+0x10800] ;  /* 0x01080005bda8783b */ /* 0x000eee0008000200 */
[----:B------:R-:W-:Y:S08]  /*8910*/  HMMA.16816.F32 R132, R148, R182, R132 ;  /* 0x000000b69484723c */ /* 0x000ff00000001884 */
[C---:B------:R-:W-:Y:S08]  /*8920*/  HMMA.16816.F32 R164, R176.reuse, R172, R164 ;  /* 0x000000acb0a4723c */ /* 0x040ff000000018a4 */
[----:B------:R-:W-:Y:S01]  /*8930*/  HMMA.16816.F32 R160, R176, R174, R160 ;  /* 0x000000aeb0a0723c */ /* 0x000fe200000018a0 */
[----:B------:R-:W-:Y:S07]  /*8940*/  LDSM.16.M88.4 R172, [R191+0x8000] ;  /* 0x00800000bfac783b */ /* 0x000fee0000000200 */
[C---:B--2---:R-:W-:Y:S01]  /*8950*/  HMMA.16816.F32 R176, R24.reuse, R20, R16 ;  /* 0x0000001418b0723c */ /* 0x044fe20000001810 */
[----:B------:R-:W2:Y:S07]  /*8960*/  LDSM.16.M88.4 R16, [R3+0x10000] ;  /* 0x010000000310783b */ /* 0x000eae0000000200 */
[----:B------:R-:W-:Y:S01]  /*8970*/  HMMA.16816.F32 R132, R24, R22, R132 ;  /* 0x000000161884723c */ /* 0x000fe20000001884 */
[----:B------:R-:W4:Y:S07]  /*8980*/  LDSM.16.M88.4 R20, [R187+0x10800] ;  /* 0x01080000bb14783b */ /* 0x000f2e0000000200 */
[C---:B------:R-:W-:Y:S08]  /*8990*/  HMMA.16816.F32 R32, R148.reuse, R144, R32 ;  /* 0x000000909420723c */ /* 0x040ff00000001820 */
[C---:B------:R-:W-:Y:S08]  /*89a0*/  HMMA.16816.F32 R156, R148.reuse, R136, R156 ;  /* 0x00000088949c723c */ /* 0x040ff0000000189c */
[----:B------:R-:W-:Y:S01]  /*89b0*/  HMMA.16816.F32 R152, R148, R138, R152 ;  /* 0x0000008a9498723c */ /* 0x000fe20000001898 */
[----:B------:R-:W5:Y:S07]  /*89c0*/  LDSM.16.M88.4 R136, [R189+UR5+0x11000] ;  /* 0x01100005bd88783b */ /* 0x000f6e0008000200 */
[C---:B-1----:R-:W-:Y:S08]  /*89d0*/  HMMA.16816.F32 R176, R12.reuse, R8, R176 ;  /* 0x000000080cb0723c */ /* 0x042ff000000018b0 */
[----:B------:R-:W-:Y:S01]  /*89e0*/  HMMA.16816.F32 R132, R12, R10, R132 ;  /* 0x0000000a0c84723c */ /* 0x000fe20000001884 */
[----:B------:R-:W1:Y:S07]  /*89f0*/  LDSM.16.M88.4 R8, [R3+0x10800] ;  /* 0x010800000308783b */ /* 0x000e6e0000000200 */
[----:B---3--:R-:W-:Y:S08]  /*8a00*/  HMMA.16816.F32 R32, R24, R168, R32 ;  /* 0x000000a81820723c */ /* 0x008ff00000001820 */
[C---:B------:R-:W-:Y:S01]  /*8a10*/  HMMA.16816.F32 R28, R148.reuse, R146, R28 ;  /* 0x00000092941c723c */ /* 0x040fe2000000181c */
[----:B------:R-:W-:Y:S07]  /*8a20*/  LDSM.16.M88.4 R144, [R190+0x8000] ;  /* 0x00800000be90783b */ /* 0x000fee0000000200 */
[C---:B------:R-:W-:Y:S08]  /*8a30*/  HMMA.16816.F32 R164, R148.reuse, R140, R164 ;  /* 0x0000008c94a4723c */ /* 0x040ff000000018a4 */
[----:B------:R-:W-:Y:S01]  /*8a40*/  HMMA.16816.F32 R160, R148, R142, R160 ;  /* 0x0000008e94a0723c */ /* 0x000fe200000018a0 */
[----:B------:R-:W3:Y:S04]  /*8a50*/  LDSM.16.M88.4 R140, [R188+0x10000] ;  /* 0x01000000bc8c783b */ /* 0x000ee80000000200 */
[----:B------:R-:W-:Y:S03]  /*8a60*/  LDSM.16.M88.4 R148, [R189+UR5+0x11800] ;  /* 0x01180005bd94783b */ /* 0x000fe60008000200 */
[C---:B--2---:R-:W-:Y:S08]  /*8a70*/  HMMA.16816.F32 R176, R172.reuse, R16, R176 ;  /* 0x00000010acb0723c */ /* 0x044ff000000018b0 */
[----:B------:R-:W-:Y:S01]  /*8a80*/  HMMA.16816.F32 R132, R172, R18, R132 ;  /* 0x00000012ac84723c */ /* 0x000fe20000001884 */
[----:B------:R-:W2:Y:S07]  /*8a90*/  LDSM.16.M88.4 R16, [R188+0x10800] ;  /* 0x01080000bc10783b */ /* 0x000eae0000000200 */
[----:B----4-:R-:W-:Y:S08]  /*8aa0*/  HMMA.16816.F32 R32, R12, R20, R32 ;  /* 0x000000140c20723c */ /* 0x010ff00000001820 */
[C---:B------:R-:W-:Y:S08]  /*8ab0*/  HMMA.16816.F32 R28, R24.reuse, R170, R28 ;  /* 0x000000aa181c723c */ /* 0x040ff0000000181c */
[C---:B-----5:R-:W-:Y:S08]  /*8ac0*/  HMMA.16816.F32 R164, R24.reuse, R136, R164 ;  /* 0x0000008818a4723c */ /* 0x060ff000000018a4 */
[----:B------:R-:W-:Y:S01]  /*8ad0*/  HMMA.16816.F32 R160, R24, R138, R160 ;  /* 0x0000008a18a0723c */ /* 0x000fe200000018a0 */
[----:B------:R-:W4:Y:S07]  /*8ae0*/  LDSM.16.M88.4 R136, [R187+0x11000] ;  /* 0x01100000bb88783b */ /* 0x000f2e0000000200 */
[----:B-1----:R-:W-:Y:S08]  /*8af0*/  HMMA.16816.F32 R32, R172, R8, R32 ;  /* 0x00000008ac20723c */ /* 0x002ff00000001820 */
[----:B---3--:R-:W-:Y:S08]  /*8b00*/  HMMA.16816.F32 R176, R144, R140, R176 ;  /* 0x0000008c90b0723c */ /* 0x008ff000000018b0 */
[----:B------:R-:W-:Y:S01]  /*8b10*/  HMMA.16816.F32 R28, R12, R22, R28 ;  /* 0x000000160c1c723c */ /* 0x000fe2000000181c */
[----:B------:R-:W1:Y:S07]  /*8b20*/  LDSM.16.M88.4 R20, [R3+0x11000] ;  /* 0x011000000314783b */ /* 0x000e6e0000000200 */
[----:B------:R-:W-:Y:S03]  /*8b30*/  HMMA.16816.F32 R132, R144, R142, R132 ;  /* 0x0000008e9084723c */ /* 0x000fe60000001884 */
[----:B------:R-:W-:Y:S01]  /*8b40*/  FMUL.FTZ R141, R176, UR4 ;  /* 0x00000004b08d7c20 */ /* 0x000fe20008410000 */
[----:B------:R-:W-:Y:S01]  /*8b50*/  FMUL.FTZ R143, R178, UR4 ;  /* 0x00000004b28f7c20 */ /* 0x000fe20008410000 */
[----:B------:R-:W-:Y:S01]  /*8b60*/  FMUL.FTZ R140, R177, UR4 ;  /* 0x00000004b18c7c20 */ /* 0x000fe20008410000 */
[----:B------:R-:W-:-:S02]  /*8b70*/  FMUL.FTZ R142, R179, UR4 ;  /* 0x00000004b38e7c20 */ /* 0x000fc40008410000 */
[----:B--2---:R-:W-:Y:S01]  /*8b80*/  HMMA.16816.F32 R32, R144, R16, R32 ;  /* 0x000000109020723c */ /* 0x004fe20000001820 */
[----:B------:R-:W-:Y:S01]  /*8b90*/  IMAD.SHL.U32 R17, R5, 0x2, RZ ;  /* 0x0000000205117824 */ /* 0x000fe200078e00ff */
[----:B------:R-:W2:Y:S04]  /*8ba0*/  MUFU.TANH R141, R141 ;  /* 0x0000008d008d7308 */ /* 0x000ea80000002400 */
[----:B------:R-:W-:Y:S02]  /*8bb0*/  LOP3.LUT R17, R17, 0x6, RZ, 0xc0, !PT ;  /* 0x0000000611117812 */ /* 0x000fe400078ec0ff */
[----:B----4-:R-:W-:Y:S02]  /*8bc0*/  HMMA.16816.F32 R164, R12, R136, R164 ;  /* 0x000000880ca4723c */ /* 0x010fe400000018a4 */
[----:B------:R-:W3:Y:S01]  /*8bd0*/  MUFU.TANH R143, R143 ;  /* 0x0000008f008f7308 */ /* 0x000ee20000002400 */
[----:B------:R-:W-:Y:S01]  /*8be0*/  FMUL.FTZ R132, R132, UR4 ;  /* 0x0000000484847c20 */ /* 0x000fe20008410000 */
[----:B------:R-:W-:Y:S01]  /*8bf0*/  FMUL.FTZ R133, R133, UR4 ;  /* 0x0000000485857c20 */ /* 0x000fe20008410000 */
[----:B------:R-:W-:-:S03]  /*8c00*/  FMUL.FTZ R135, R135, UR4 ;  /* 0x0000000487877c20 */ /* 0x000fc60008410000 */
[----:B------:R-:W-:Y:S01]  /*8c10*/  HMMA.16816.F32 R156, R24, R148, R156 ;  /* 0x00000094189c723c */ /* 0x000fe2000000189c */
[----:B------:R-:W-:Y:S01]  /*8c20*/  FMUL.FTZ R149, R134, UR4 ;  /* 0x0000000486957c20 */ /* 0x000fe20008410000 */
[----:B------:R4:W-:Y:S01]  /*8c30*/  MUFU.TANH R148, R132 ;  /* 0x0000008400947308 */ /* 0x0009e20000002400 */
[----:B------:R-:W-:Y:S01]  /*8c40*/  FMUL.FTZ R134, R32, UR4 ;  /* 0x0000000420867c20 */ /* 0x000fe20008410000 */
[----:B------:R-:W-:Y:S02]  /*8c50*/  VIADD R32, R196, 0x8 ;  /* 0x00000008c4207836 */ /* 0x000fe40000000000 */
[----:B------:R-:W-:Y:S01]  /*8c60*/  FMUL.FTZ R34, R34, UR4 ;  /* 0x0000000422227c20 */ /* 0x000fe20008410000 */
[----:B------:R-:W-:Y:S01]  /*8c70*/  FMUL.FTZ R33, R33, UR4 ;  /* 0x0000000421217c20 */ /* 0x000fe20008410000 */
[----:B------:R-:W-:Y:S01]  /*8c80*/  FMUL.FTZ R35, R35, UR4 ;  /* 0x0000000423237c20 */ /* 0x000fe20008410000 */
[----:B------:R-:W-:Y:S01]  /*8c90*/  HMMA.16816.F32 R28, R172, R10, R28 ;  /* 0x0000000aac1c723c */ /* 0x000fe2000000181c */
[----:B------:R-:W5:Y:S01]  /*8ca0*/  LDSM.16.M88.4 R8, [R187+0x11800] ;  /* 0x01180000bb08783b */ /* 0x000f620000000200 */
[----:B------:R-:W5:Y:S06]  /*8cb0*/  MUFU.TANH R140, R140 ;  /* 0x0000008c008c7308 */ /* 0x000f6c0000002400 */
[----:B------:R-:W-:Y:S01]  /*8cc0*/  HMMA.16816.F32 R152, R24, R150, R152 ;  /* 0x000000961898723c */ /* 0x000fe20000001898 */
[----:B------:R-:W5:Y:S01]  /*8cd0*/  LDSM.16.M88.4 R24, [R188+0x11000] ;  /* 0x01100000bc18783b */ /* 0x000f620000000200 */
[----:B------:R-:W5:Y:S01]  /*8ce0*/  MUFU.TANH R142, R142 ;  /* 0x0000008e008e7308 */ /* 0x000f620000002400 */
[----:B----4-:R-:W-:-:S02]  /*8cf0*/  IMAD R132, R2, 0x40, R17 ;  /* 0x0000004002847824 */ /* 0x010fc400078e0211 */
[----:B------:R-:W-:Y:S02]  /*8d00*/  LDSM.16.M88.4 R188, [R188+0x11800] ;  /* 0x01180000bcbc783b */ /* 0x000fe40000000200 */
[C---:B------:R-:W-:Y:S01]  /*8d10*/  VIADD R17, R132.reuse, 0xffffff40 ;  /* 0xffffff4084117836 */ /* 0x040fe20000000000 */
[----:B-1----:R-:W-:Y:S01]  /*8d20*/  HMMA.16816.F32 R164, R172, R20, R164 ;  /* 0x00000014aca4723c */ /* 0x002fe200000018a4 */
[----:B------:R-:W-:Y:S01]  /*8d30*/  VIADD R137, R132, 0xffffff48 ;  /* 0xffffff4884897836 */ /* 0x000fe20000000000 */
[----:B------:R-:W1:Y:S02]  /*8d40*/  MUFU.TANH R149, R149 ;  /* 0x0000009500957308 */ /* 0x000e640000002400 */
[----:B------:R-:W-:Y:S02]  /*8d50*/  ISETP.GT.AND P1, PT, R196, R17, PT ;  /* 0x00000011c400720c */ /* 0x000fe40003f24270 */
[C---:B------:R-:W-:Y:S02]  /*8d60*/  ISETP.GE.AND P3, PT, R17.reuse, R195, PT ;  /* 0x000000c31100720c */ /* 0x040fe40003f66270 */
[----:B------:R-:W-:Y:S01]  /*8d70*/  ISETP.GT.AND P4, PT, R32, R17, PT ;  /* 0x000000112000720c */ /* 0x000fe20003f84270 */
[----:B------:R-:W-:Y:S01]  /*8d80*/  HMMA.16816.F32 R28, R144, R18, R28 ;  /* 0x00000012901c723c */ /* 0x000fe2000000181c */
[----:B------:R-:W-:Y:S01]  /*8d90*/  ISETP.GE.AND P5, PT, R17, R194, PT ;  /* 0x000000c21100720c */ /* 0x000fe20003fa6270 */
[----:B------:R-:W-:Y:S01]  /*8da0*/  VIADD R17, R132, 0xffffff41 ;  /* 0xffffff4184117836 */ /* 0x000fe20000000000 */
[----:B--2---:R-:W-:Y:S01]  /*8db0*/  FSEL R21, R141, -INF , !P1 ;  /* 0xff8000008d157808 */ /* 0x004fe20004800000 */
[----:B------:R-:W2:Y:S01]  /*8dc0*/  MUFU.TANH R133, R133 ;  /* 0x0000008500857308 */ /* 0x000ea20000002400 */
[----:B---3--:R-:W-:-:S02]  /*8dd0*/  FSEL R143, R143, -INF , !P4 ;  /* 0xff8000008f8f7808 */ /* 0x008fc40006000000 */
[----:B------:R-:W-:Y:S01]  /*8de0*/  FSEL R21, R21, -INF , !P3 ;  /* 0xff80000015157808 */ /* 0x000fe20005800000 */
[C---:B------:R-:W-:Y:S01]  /*8df0*/  HMMA.16816.F32 R160, R12.reuse, R138, R160 ;  /* 0x0000008a0ca0723c */ /* 0x040fe200000018a0 */
[----:B------:R-:W-:Y:S02]  /*8e00*/  ISETP.GT.AND P6, PT, R196, R17, PT ;  /* 0x00000011c400720c */ /* 0x000fe40003fc4270 */
[C---:B------:R-:W-:Y:S01]  /*8e10*/  ISETP.GE.AND P1, PT, R17.reuse, R195, PT ;  /* 0x000000c31100720c */ /* 0x040fe20003f26270 */
[----:B------:R-:W3:Y:S01]  /*8e20*/  MUFU.TANH R135, R135 ;  /* 0x0000008700877308 */ /* 0x000ee20000002400 */
[-C--:B------:R-:W-:Y:S02]  /*8e30*/  ISETP.GE.AND P3, PT, R17, R194.reuse, PT ;  /* 0x000000c21100720c */ /* 0x080fe40003f66270 */
[----:B------:R-:W-:Y:S01]  /*8e40*/  ISETP.GT.AND P4, PT, R32, R17, PT ;  /* 0x000000112000720c */ /* 0x000fe20003f84270 */
[----:B-----5:R-:W-:Y:S01]  /*8e50*/  HMMA.16816.F32 R156, R12, R8, R156 ;  /* 0x000000080c9c723c */ /* 0x020fe2000000189c */
[----:B------:R-:W4:Y:S01]  /*8e60*/  LDSM.16.M88.4 R16, [R3+0x11800] ;  /* 0x011800000310783b */ /* 0x000f220000000200 */
[----:B------:R-:W-:Y:S01]  /*8e70*/  FSEL R9, R140, -INF , !P6 ;  /* 0xff8000008c097808 */ /* 0x000fe20007000000 */
[----:B------:R-:W-:Y:S01]  /*8e80*/  FMUL.FTZ R28, R28, UR4 ;  /* 0x000000041c1c7c20 */ /* 0x000fe20008410000 */
[----:B------:R-:W-:Y:S01]  /*8e90*/  ISETP.GT.AND P6, PT, R196, R137, PT ;  /* 0x00000089c400720c */ /* 0x000fe20003fc4270 */
[----:B------:R-:W5:Y:S01]  /*8ea0*/  MUFU.TANH R134, R134 ;  /* 0x0000008600867308 */ /* 0x000f620000002400 */
[----:B------:R-:W-:Y:S01]  /*8eb0*/  FSEL R8, R143, -INF , !P5 ;  /* 0xff8000008f087808 */ /* 0x000fe20006800000 */
[----:B------:R-:W-:Y:S01]  /*8ec0*/  FMUL.FTZ R29, R29, UR4 ;  /* 0x000000041d1d7c20 */ /* 0x000fe20008410000 */
[----:B------:R-:W-:Y:S01]  /*8ed0*/  FSEL R9, R9, -INF , !P1 ;  /* 0xff80000009097808 */ /* 0x000fe20004800000 */
[----:B------:R-:W-:Y:S01]  /*8ee0*/  HMMA.16816.F32 R164, R144, R24, R164 ;  /* 0x0000001890a4723c */ /* 0x000fe200000018a4 */
[----:B------:R-:W-:Y:S01]  /*8ef0*/  FSEL R20, R142, -INF , !P4 ;  /* 0xff8000008e147808 */ /* 0x000fe20006000000 */
[----:B------:R-:W-:Y:S01]  /*8f00*/  FMUL.FTZ R24, R30, UR4 ;  /* 0x000000041e187c20 */ /* 0x000fe20008410000 */
[C---:B------:R-:W-:Y:S01]  /*8f10*/  ISETP.GE.AND P5, PT, R137.reuse, R195, PT ;  /* 0x000000c38900720c */ /* 0x040fe20003fa6270 */
[----:B------:R-:W5:Y:S01]  /*8f20*/  MUFU.TANH R34, R34 ;  /* 0x0000002200227308 */ /* 0x000f620000002400 */
[----:B------:R-:W-:Y:S01]  /*8f30*/  ISETP.GE.AND P1, PT, R137, R194, PT ;  /* 0x000000c28900720c */ /* 0x000fe20003f26270 */
[----:B------:R-:W-:-:S04]  /*8f40*/  DEPBAR.LE SB0, 0x0 ;  /* 0x000080000000791a */ /* 0x000fc80000000000 */
[----:B------:R-:W-:Y:S01]  /*8f50*/  HMMA.16816.F32 R160, R172, R22, R160 ;  /* 0x00000016aca0723c */ /* 0x000fe200000018a0 */
[----:B------:R-:W-:Y:S01]  /*8f60*/  ISETP.GT.AND P4, PT, R32, R137, PT ;  /* 0x000000892000720c */ /* 0x000fe20003f84270 */
[----:B------:R-:W-:Y:S01]  /*8f70*/  VIADD R137, R132, 0xffffff49 ;  /* 0xffffff4984897836 */ /* 0x000fe20000000000 */
[----:B------:R-:W-:Y:S01]  /*8f80*/  FSEL R25, R148, -INF , !P6 ;  /* 0xff80000094197808 */ /* 0x000fe20007000000 */
[----:B------:R-:W5:Y:S01]  /*8f90*/  MUFU.TANH R33, R33 ;  /* 0x0000002100217308 */ /* 0x000f620000002400 */
[----:B------:R-:W-:Y:S02]  /*8fa0*/  FSEL R20, R20, -INF , !P3 ;  /* 0xff80000014147808 */ /* 0x000fe40005800000 */
[----:B------:R-:W-:Y:S01]  /*8fb0*/  FSEL R25, R25, -INF , !P5 ;  /* 0xff80000019197808 */ /* 0x000fe20006800000 */
[----:B------:R-:W-:Y:S01]  /*8fc0*/  HMMA.16816.F32 R152, R12, R10, R152 ;  /* 0x0000000a0c98723c */ /* 0x000fe20000001898 */
[----:B-1----:R-:W-:Y:S01]  /*8fd0*/  FSEL R149, R149, -INF , !P4 ;  /* 0xff80000095957808 */ /* 0x002fe20006000000 */
[----:B------:R-:W-:Y:S01]  /*8fe0*/  FMUL.FTZ R164, R164, UR4 ;  /* 0x00000004a4a47c20 */ /* 0x000fe20008410000 */
[----:B------:R-:W-:Y:S01]  /*8ff0*/  ISETP.GT.AND P6, PT, R196, R137, PT ;  /* 0x00000089c400720c */ /* 0x000fe20003fc4270 */
[----:B------:R-:W1:Y:S01]  /*9000*/  MUFU.TANH R35, R35 ;  /* 0x0000002300237308 */ /* 0x000e620000002400 */
[C---:B------:R-:W-:Y:S01]  /*9010*/  ISETP.GE.AND P3, PT, R137.reuse, R195, PT ;  /* 0x000000c38900720c */ /* 0x040fe20003f66270 */
[----:B------:R-:W-:Y:S01]  /*9020*/  VIADD R13, R132, 0xffffff59 ;  /* 0xffffff59840d7836 */ /* 0x000fe20000000000 */
[----:B------:R-:W-:Y:S01]  /*9030*/  ISETP.GE.AND P5, PT, R137, R194, PT ;  /* 0x000000c28900720c */ /* 0x000fe20003fa6270 */
[----:B------:R-:W-:Y:S01]  /*9040*/  FMUL.FTZ R30, R165, UR4 ;  /* 0x00000004a51e7c20 */ /* 0x000fe20008410000 */
[----:B------:R-:W-:Y:S01]  /*9050*/  ISETP.GT.AND P4, PT, R32, R137, PT ;  /* 0x000000892000720c */ /* 0x000fe20003f84270 */
[----:B------:R-:W-:Y:S01]  /*9060*/  VIADD R137, R132, 0xffffff50 ;  /* 0xffffff5084897836 */ /* 0x000fe20000000000 */
[----:B--2---:R-:W-:Y:S01]  /*9070*/  FSEL R23, R133, -INF , !P6 ;  /* 0xff80000085177808 */ /* 0x004fe20007000000 */
[----:B------:R-:W2:Y:S01]  /*9080*/  MUFU.TANH R28, R28 ;  /* 0x0000001c001c7308 */ /* 0x000ea20000002400 */
[----:B---3--:R-:W-:Y:S01]  /*9090*/  FSEL R135, R135, -INF , !P4 ;  /* 0xff80000087877808 */ /* 0x008fe20006000000 */
[----:B----4-:R-:W-:Y:S01]  /*90a0*/  HMMA.16816.F32 R156, R172, R16, R156 ;  /* 0x00000010ac9c723c */ /* 0x010fe2000000189c */
[-C--:B------:R-:W-:Y:S01]  /*90b0*/  ISETP.GT.AND P6, PT, R196, R137.reuse, PT ;  /* 0x00000089c400720c */ /* 0x080fe20003fc4270 */
[----:B------:R-:W-:Y:S01]  /*90c0*/  FMUL.FTZ R167, R167, UR4 ;  /* 0x00000004a7a77c20 */ /* 0x000fe20008410000 */
[----:B------:R-:W-:Y:S01]  /*90d0*/  ISETP.GT.AND P4, PT, R32, R137, PT ;  /* 0x000000892000720c */ /* 0x000fe20003f84270 */
[----:B------:R-:W-:Y:S01]  /*90e0*/  VIADD R15, R132, 0xffffff68 ;  /* 0xffffff68840f7836 */ /* 0x000fe20000000000 */
[----:B-----5:R-:W-:Y:S01]  /*90f0*/  FSEL R134, R134, -INF , !P6 ;  /* 0xff80000086867808 */ /* 0x020fe20007000000 */
[----:B------:R3:W-:Y:S01]  /*9100*/  MUFU.TANH R3, R29 ;  /* 0x0000001d00037308 */ /* 0x0007e20000002400 */
[----:B------:R-:W-:Y:S01]  /*9110*/  FSEL R22, R149, -INF , !P1 ;  /* 0xff80000095167808 */ /* 0x000fe20004800000 */
[----:B------:R-:W-:Y:S01]  /*9120*/  HMMA.16816.F32 R160, R144, R26, R160 ;  /* 0x0000001a90a0723c */ /* 0x000fe200000018a0 */
[----:B------:R-:W-:Y:S01]  /*9130*/  VIADD R27, R132, 0xffffff58 ;  /* 0xffffff58841b7836 */ /* 0x000fe20000000000 */
[----:B------:R-:W-:Y:S01]  /*9140*/  FSEL R23, R23, -INF , !P3 ;  /* 0xff80000017177808 */ /* 0x000fe20005800000 */
[----:B------:R-:W-:Y:S01]  /*9150*/  FMUL.FTZ R26, R166, UR4 ;  /* 0x00000004a61a7c20 */ /* 0x000fe20008410000 */
[----:B------:R-:W-:-:S02]  /*9160*/  FSEL R34, R34, -INF , !P4 ;  /* 0xff80000022227808 */ /* 0x000fc40006000000 */
[----:B------:R-:W4:Y:S01]  /*9170*/  MUFU.TANH R24, R24 ;  /* 0x0000001800187308 */ /* 0x000f220000002400 */
[CC--:B------:R-:W-:Y:S01]  /*9180*/  ISETP.GE.AND P1, PT, R137.reuse, R195.reuse, PT ;  /* 0x000000c38900720c */ /* 0x0c0fe20003f26270 */
[----:B------:R-:W-:Y:S01]  /*9190*/  HMMA.16816.F32 R152, R172, R18, R152 ;  /* 0x00000012ac98723c */ /* 0x000fe20000001898 */
[-C--:B------:R-:W-:Y:S02]  /*91a0*/  ISETP.GE.AND P3, PT, R137, R194.reuse, PT ;  /* 0x000000c28900720c */ /* 0x080fe40003f66270 */
[----:B------:R-:W-:Y:S02]  /*91b0*/  FSEL R143, R134, -INF , !P1 ;  /* 0xff800000868f7808 */ /* 0x000fe40004800000 */
[----:B------:R-:W-:Y:S01]  /*91c0*/  FSEL R136, R34, -INF , !P3 ;  /* 0xff80000022887808 */ /* 0x000fe20005800000 */
[----:B------:R-:W-:Y:S01]  /*91d0*/  MUFU.TANH R17, R164 ;  /* 0x000000a400117308 */ /* 0x000fe20000002400 */
[----:B---3--:R-:W-:Y:S01]  /*91e0*/  FMUL.FTZ R29, R31, UR4 ;  /* 0x000000041f1d7c20 */ /* 0x008fe20008410000 */
[----:B------:R-:W-:Y:S01]  /*91f0*/  VIADD R31, R132, 0xffffff51 ;  /* 0xffffff51841f7836 */ /* 0x000fe20000000000 */
[----:B------:R-:W-:Y:S01]  /*9200*/  FSEL R16, R135, -INF , !P5 ;  /* 0xff80000087107808 */ /* 0x000fe20006800000 */
[C---:B------:R-:W-:Y:S01]  /*9210*/  HMMA.16816.F32 R156, R144.reuse, R188, R156 ;  /* 0x000000bc909c723c */ /* 0x040fe2000000189c */
[----:B------:R-:W-:Y:S01]  /*9220*/  ISETP.GE.AND P3, PT, R27, R195, PT ;  /* 0x000000c31b00720c */ /* 0x000fe20003f66270 */
[----:B------:R-:W-:Y:S01]  /*9230*/  FMUL.FTZ R162, R162, UR4 ;  /* 0x00000004a2a27c20 */ /* 0x000fe20008410000 */
[-C--:B------:R-:W-:Y:S01]  /*9240*/  ISETP.GT.AND P6, PT, R196, R31.reuse, PT ;  /* 0x0000001fc400720c */ /* 0x080fe20003fc4270 */
[----:B------:R-:W3:Y:S01]  /*9250*/  MUFU.TANH R29, R29 ;  /* 0x0000001d001d7308 */ /* 0x000ee20000002400 */
[----:B------:R-:W-:Y:S01]  /*9260*/  ISETP.GT.AND P4, PT, R32, R31, PT ;  /* 0x0000001f2000720c */ /* 0x000fe20003f84270 */
[----:B------:R-:W-:Y:S01]  /*9270*/  FMUL.FTZ R10, R160, UR4 ;  /* 0x00000004a00a7c20 */ /* 0x000fe20008410000 */
[----:B------:R-:W-:Y:S01]  /*9280*/  FSEL R33, R33, -INF , !P6 ;  /* 0xff80000021217808 */ /* 0x000fe20007000000 */
[----:B------:R-:W-:Y:S01]  /*9290*/  FMUL.FTZ R12, R163, UR4 ;  /* 0x00000004a30c7c20 */ /* 0x000fe20008410000 */
[-C--:B------:R-:W-:Y:S01]  /*92a0*/  ISETP.GT.AND P6, PT, R196, R27.reuse, PT ;  /* 0x0000001bc400720c */ /* 0x080fe20003fc4270 */
[----:B------:R-:W-:Y:S01]  /*92b0*/  FMUL.FTZ R161, R161, UR4 ;  /* 0x00000004a1a17c20 */ /* 0x000fe20008410000 */
[----:B-1----:R-:W-:Y:S01]  /*92c0*/  FSEL R35, R35, -INF , !P4 ;  /* 0xff80000023237808 */ /* 0x002fe20006000000 */
[----:B------:R-:W1:Y:S01]  /*92d0*/  MUFU.TANH R26, R26 ;  /* 0x0000001a001a7308 */ /* 0x000e620000002400 */
[----:B------:R-:W-:Y:S01]  /*92e0*/  ISETP.GE.AND P1, PT, R31, R194, PT ;  /* 0x000000c21f00720c */ /* 0x000fe20003f26270 */
[----:B------:R-:W-:Y:S01]  /*92f0*/  HMMA.16816.F32 R188, R144, R190, R152 ;  /* 0x000000be90bc723c */ /* 0x000fe20000001898 */
[----:B------:R-:W-:-:S02]  /*9300*/  ISETP.GT.AND P4, PT, R32, R27, PT ;  /* 0x0000001b2000720c */ /* 0x000fc40003f84270 */
[----:B--2---:R-:W-:Y:S02]  /*9310*/  FSEL R28, R28, -INF , !P6 ;  /* 0xff8000001c1c7808 */ /* 0x004fe40007000000 */
[----:B------:R-:W-:Y:S01]  /*9320*/  ISETP.GE.AND P5, PT, R31, R195, PT ;  /* 0x000000c31f00720c */ /* 0x000fe20003fa6270 */
[----:B------:R-:W2:Y:S01]  /*9330*/  MUFU.TANH R30, R30 ;  /* 0x0000001e001e7308 */ /* 0x000ea20000002400 */
[----:B------:R-:W-:Y:S01]  /*9340*/  ISETP.GT.AND P6, PT, R196, R13, PT ;  /* 0x0000000dc400720c */ /* 0x000fe20003fc4270 */
[----:B------:R-:W-:Y:S01]  /*9350*/  FMUL.FTZ R154, R158, UR4 ;  /* 0x000000049e9a7c20 */ /* 0x000fe20008410000 */
[----:B------:R-:W-:Y:S01]  /*9360*/  FSEL R140, R35, -INF , !P1 ;  /* 0xff800000238c7808 */ /* 0x000fe20004800000 */
[----:B------:R-:W-:Y:S01]  /*9370*/  FMUL.FTZ R157, R157, UR4 ;  /* 0x000000049d9d7c20 */ /* 0x000fe20008410000 */
[----:B------:R-:W-:Y:S01]  /*9380*/  FSEL R141, R28, -INF , !P3 ;  /* 0xff8000001c8d7808 */ /* 0x000fe20005800000 */
[----:B------:R-:W-:Y:S01]  /*9390*/  FMUL.FTZ R159, R159, UR4 ;  /* 0x000000049f9f7c20 */ /* 0x000fe20008410000 */
[----:B----4-:R-:W-:Y:S01]  /*93a0*/  FSEL R24, R24, -INF , !P4 ;  /* 0xff80000018187808 */ /* 0x010fe20006000000 */
[----:B------:R-:W4:Y:S01]  /*93b0*/  MUFU.TANH R11, R167 ;  /* 0x000000a7000b7308 */ /* 0x000f220000002400 */
[----:B------:R-:W-:-:S02]  /*93c0*/  FSEL R139, R33, -INF , !P5 ;  /* 0xff800000218b7808 */ /* 0x000fc40006800000 */
[C---:B------:R-:W-:Y:S02]  /*93d0*/  ISETP.GE.AND P1, PT, R13.reuse, R195, PT ;  /* 0x000000c30d00720c */ /* 0x040fe40003f26270 */
[-C--:B------:R-:W-:Y:S01]  /*93e0*/  ISETP.GE.AND P3, PT, R13, R194.reuse, PT ;  /* 0x000000c20d00720c */ /* 0x080fe20003f66270 */
[----:B------:R-:W-:Y:S01]  /*93f0*/  FMUL.FTZ R188, R188, UR4 ;  /* 0x00000004bcbc7c20 */ /* 0x000fe20008410000 */
[----:B------:R-:W-:Y:S01]  /*9400*/  ISETP.GT.AND P4, PT, R32, R13, PT ;  /* 0x0000000d2000720c */ /* 0x000fe20003f84270 */
[----:B------:R-:W-:Y:S01]  /*9410*/  VIADD R13, R132, 0xffffff60 ;  /* 0xffffff60840d7836 */ /* 0x000fe20000000000 */
[----:B------:R-:W-:Y:S01]  /*9420*/  ISETP.GE.AND P5, PT, R27, R194, PT ;  /* 0x000000c21b00720c */ /* 0x000fe20003fa6270 */
[----:B------:R-:W-:Y:S01]  /*9430*/  MUFU.TANH R162, R162 ;  /* 0x000000a200a27308 */ /* 0x000fe20000002400 */
[----:B------:R-:W-:Y:S01]  /*9440*/  FSEL R137, R3, -INF , !P6 ;  /* 0xff80000003897808 */ /* 0x000fe20007000000 */
[----:B------:R-:W-:Y:S01]  /*9450*/  FMUL.FTZ R14, R189, UR4 ;  /* 0x00000004bd0e7c20 */ /* 0x000fe20008410000 */
[----:B------:R-:W-:Y:S01]  /*9460*/  FSEL R138, R24, -INF , !P5 ;  /* 0xff800000188a7808 */ /* 0x000fe20006800000 */
[----:B------:R-:W-:Y:S01]  /*9470*/  FMUL.FTZ R190, R190, UR4 ;  /* 0x00000004bebe7c20 */ /* 0x000fe20008410000 */
[----:B------:R-:W-:Y:S01]  /*9480*/  FSEL R137, R137, -INF , !P1 ;  /* 0xff80000089897808 */ /* 0x000fe20004800000 */
[----:B------:R-:W-:Y:S01]  /*9490*/  FMUL.FTZ R191, R191, UR4 ;  /* 0x00000004bfbf7c20 */ /* 0x000fe20008410000 */
[----:B---3--:R-:W-:Y:S01]  /*94a0*/  FSEL R29, R29, -INF , !P4 ;  /* 0xff8000001d1d7808 */ /* 0x008fe20006000000 */
[----:B------:R-:W3:Y:S01]  /*94b0*/  MUFU.TANH R10, R10 ;  /* 0x0000000a000a7308 */ /* 0x000ee20000002400 */
[----:B------:R-:W-:-:S02]  /*94c0*/  ISETP.GT.AND P6, PT, R196, R13, PT ;  /* 0x0000000dc400720c */ /* 0x000fc40003fc4270 */
[C---:B------:R-:W-:Y:S02]  /*94d0*/  ISETP.GE.AND P5, PT, R13.reuse, R195, PT ;  /* 0x000000c30d00720c */ /* 0x040fe40003fa6270 */
[----:B------:R-:W-:Y:S02]  /*94e0*/  ISETP.GE.AND P1, PT, R13, R194, PT ;  /* 0x000000c20d00720c */ /* 0x000fe40003f26270 */
[----:B------:R-:W-:Y:S01]  /*94f0*/  ISETP.GT.AND P4, PT, R32, R13, PT ;  /* 0x0000000d2000720c */ /* 0x000fe20003f84270 */
[----:B------:R-:W-:Y:S01]  /*9500*/  VIADD R13, R132, 0xffffff61 ;  /* 0xffffff61840d7836 */ /* 0x000fe20000000000 */
[----:B------:R-:W-:Y:S01]  /*9510*/  FSEL R17, R17, -INF , !P6 ;  /* 0xff80000011117808 */ /* 0x000fe20007000000 */
[----:B------:R-:W5:Y:S01]  /*9520*/  MUFU.TANH R12, R12 ;  /* 0x0000000c000c7308 */ /* 0x000f620000002400 */
[----:B------:R-:W-:Y:S02]  /*9530*/  FSEL R182, R29, -INF , !P3 ;  /* 0xff8000001db67808 */ /* 0x000fe40005800000 */
[----:B------:R-:W-:-:S02]  /*9540*/  ISETP.GT.AND P6, PT, R196, R13, PT ;  /* 0x0000000dc400720c */ /* 0x000fc40003fc4270 */
[----:B------:R-:W-:Y:S02]  /*9550*/  FSEL R177, R17, -INF , !P5 ;  /* 0xff80000011b17808 */ /* 0x000fe40006800000 */
[----:B-1----:R-:W-:Y:S01]  /*9560*/  FSEL R26, R26, -INF , !P4 ;  /* 0xff8000001a1a7808 */ /* 0x002fe20006000000 */
[----:B------:R-:W1:Y:S01]  /*9570*/  MUFU.TANH R3, R161 ;  /* 0x000000a100037308 */ /* 0x000e620000002400 */
[C---:B------:R-:W-:Y:S02]  /*9580*/  ISETP.GE.AND P3, PT, R13.reuse, R195, PT ;  /* 0x000000c30d00720c */ /* 0x040fe40003f66270 */
[----:B------:R-:W-:Y:S01]  /*9590*/  ISETP.GE.AND P5, PT, R13, R194, PT ;  /* 0x000000c20d00720c */ /* 0x000fe20003fa6270 */
[----:B------:R-:W-:Y:S01]  /*95a0*/  BAR.SYNC.DEFER_BLOCKING 0x0 ;  /* 0x0000000000007b1d */ /* 0x000fe20000010000 */
[----:B------:R-:W-:Y:S01]  /*95b0*/  ISETP.GT.AND P4, PT, R32, R13, PT ;  /* 0x0000000d2000720c */ /* 0x000fe20003f84270 */
[----:B------:R-:W-:Y:S01]  /*95c0*/  FMUL.FTZ R13, R156, UR4 ;  /* 0x000000049c0d7c20 */ /* 0x000fe20008410000 */
[----:B--2---:R-:W-:-:S02]  /*95d0*/  FSEL R30, R30, -INF , !P6 ;  /* 0xff8000001e1e7808 */ /* 0x004fc40007000000 */
[----:B------:R-:W-:Y:S01]  /*95e0*/  FSEL R180, R26, -INF , !P1 ;  /* 0xff8000001ab47808 */ /* 0x000fe20004800000 */
[----:B------:R-:W-:Y:S01]  /*95f0*/  MUFU.TANH R154, R154 ;  /* 0x0000009a009a7308 */ /* 0x000fe20000002400 */
[----:B------:R-:W-:Y:S02]  /*9600*/  FSEL R175, R30, -INF , !P3 ;  /* 0xff8000001eaf7808 */ /* 0x000fe40005800000 */
[----:B----4-:R-:W-:Y:S02]  /*9610*/  FSEL R11, R11, -INF , !P4 ;  /* 0xff8000000b0b7808 */ /* 0x010fe40006000000 */
[----:B------:R-:W-:Y:S02]  /*9620*/  ISETP.GT.AND P6, PT, R196, R15, PT ;  /* 0x0000000fc400720c */ /* 0x000fe40003fc4270 */
[C---:B------:R-:W-:Y:S01]  /*9630*/  ISETP.GE.AND P1, PT, R15.reuse, R195, PT ;  /* 0x000000c30f00720c */ /* 0x040fe20003f26270 */
[----:B------:R-:W2:Y:S01]  /*9640*/  MUFU.TANH R13, R13 ;  /* 0x0000000d000d7308 */ /* 0x000ea20000002400 */
[----:B------:R-:W-:-:S02]  /*9650*/  ISETP.GE.AND P3, PT, R15, R194, PT ;  /* 0x000000c20f00720c */ /* 0x000fc40003f66270 */
[----:B------:R-:W-:Y:S01]  /*9660*/  ISETP.GT.AND P4, PT, R32, R15, PT ;  /* 0x0000000f2000720c */ /* 0x000fe20003f84270 */
[----:B------:R-:W-:Y:S01]  /*9670*/  VIADD R15, R132, 0xffffff69 ;  /* 0xffffff69840f7836 */ /* 0x000fe20000000000 */
[----:B---3--:R-:W-:Y:S02]  /*9680*/  FSEL R147, R10, -INF , !P6 ;  /* 0xff8000000a937808 */ /* 0x008fe40007000000 */
[----:B------:R-:W-:Y:S01]  /*9690*/  FSEL R162, R162, -INF , !P4 ;  /* 0xff800000a2a27808 */ /* 0x000fe20006000000 */
[----:B------:R-:W3:Y:S01]  /*96a0*/  MUFU.TANH R10, R157 ;  /* 0x0000009d000a7308 */ /* 0x000ee20000002400 */
[-C--:B------:R-:W-:Y:S02]  /*96b0*/  ISETP.GT.AND P4, PT, R32, R15.reuse, PT ;  /* 0x0000000f2000720c */ /* 0x080fe40003f84270 */
[----:B------:R-:W-:Y:S01]  /*96c0*/  FSEL R144, R11, -INF , !P5 ;  /* 0xff8000000b907808 */ /* 0x000fe20006800000 */
[----:B------:R-:W-:Y:S01]  /*96d0*/  VIADD R11, R132, 0xffffff70 ;  /* 0xffffff70840b7836 */ /* 0x000fe20000000000 */
[----:B------:R-:W-:-:S02]  /*96e0*/  ISETP.GT.AND P5, PT, R196, R15, PT ;  /* 0x0000000fc400720c */ /* 0x000fc40003fa4270 */
[----:B------:R-:W-:Y:S01]  /*96f0*/  FSEL R147, R147, -INF , !P1 ;  /* 0xff80000093937808 */ /* 0x000fe20004800000 */
[----:B------:R-:W-:Y:S01]  /*9700*/  MUFU.TANH R14, R14 ;  /* 0x0000000e000e7308 */ /* 0x000fe20000002400 */
[----:B-----5:R-:W-:Y:S02]  /*9710*/  FSEL R12, R12, -INF , !P4 ;  /* 0xff8000000c0c7808 */ /* 0x020fe40006000000 */
[C---:B------:R-:W-:Y:S02]  /*9720*/  ISETP.GE.AND P1, PT, R15.reuse, R194, PT ;  /* 0x000000c20f00720c */ /* 0x040fe40003f26270 */
[----:B------:R-:W-:Y:S02]  /*9730*/  ISETP.GE.AND P6, PT, R15, R195, PT ;  /* 0x000000c30f00720c */ /* 0x000fe40003fc6270 */
[----:B-1----:R-:W-:Y:S02]  /*9740*/  FSEL R3, R3, -INF , !P5 ;  /* 0xff80000003037808 */ /* 0x002fe40006800000 */
[----:B------:R-:W-:-:S02]  /*9750*/  FSEL R178, R162, -INF , !P3 ;  /* 0xff800000a2b27808 */ /* 0x000fc40005800000 */
[----:B------:R-:W-:Y:S02]  /*9760*/  ISETP.GT.AND P3, PT, R196, R11, PT ;  /* 0x0000000bc400720c */ /* 0x000fe40003f64270 */
[----:B------:R-:W-:Y:S02]  /*9770*/  FSEL R176, R12, -INF , !P1 ;  /* 0xff8000000cb07808 */ /* 0x000fe40004800000 */
[----:B------:R-:W-:Y:S01]  /*9780*/  FSEL R145, R3, -INF , !P6 ;  /* 0xff80000003917808 */ /* 0x000fe20007000000 */
[----:B------:R-:W1:Y:S01]  /*9790*/  MUFU.TANH R12, R188 ;  /* 0x000000bc000c7308 */ /* 0x000e620000002400 */
[C---:B------:R-:W-:Y:S02]  /*97a0*/  ISETP.GE.AND P5, PT, R11.reuse, R195, PT ;  /* 0x000000c30b00720c */ /* 0x040fe40003fa6270 */
[----:B------:R-:W-:Y:S02]  /*97b0*/  ISETP.GE.AND P6, PT, R11, R194, PT ;  /* 0x000000c20b00720c */ /* 0x000fe40003fc6270 */
[----:B------:R-:W-:Y:S01]  /*97c0*/  ISETP.GT.AND P4, PT, R32, R11, PT ;  /* 0x0000000b2000720c */ /* 0x000fe20003f84270 */
[----:B------:R-:W-:Y:S01]  /*97d0*/  VIADD R11, R132, 0xffffff71 ;  /* 0xffffff71840b7836 */ /* 0x000fe20000000000 */
[----:B--2---:R-:W-:Y:S01]  /*97e0*/  FSEL R13, R13, -INF , !P3 ;  /* 0xff8000000d0d7808 */ /* 0x004fe20005800000 */
[----:B------:R2:W4:Y:S01]  /*97f0*/  MUFU.TANH R3, R159 ;  /* 0x0000009f00037308 */ /* 0x0005220000002400 */
[----:B------:R-:W-:-:S02]  /*9800*/  FSEL R154, R154, -INF , !P4 ;  /* 0xff8000009a9a7808 */ /* 0x000fc40006000000 */
[----:B------:R-:W-:Y:S01]  /*9810*/  FSEL R167, R13, -INF , !P5 ;  /* 0xff8000000da77808 */ /* 0x000fe20006800000 */
[----:B------:R-:W-:Y:S01]  /*9820*/  VIADD R13, R132, 0xffffff79 ;  /* 0xffffff79840d7836 */ /* 0x000fe20000000000 */
[----:B------:R-:W-:Y:S02]  /*9830*/  ISETP.GT.AND P1, PT, R196, R11, PT ;  /* 0x0000000bc400720c */ /* 0x000fe40003f24270 */
[C---:B------:R-:W-:Y:S02]  /*9840*/  ISETP.GE.AND P3, PT, R11.reuse, R195, PT ;  /* 0x000000c30b00720c */ /* 0x040fe40003f66270 */
[----:B------:R-:W-:Y:S02]  /*9850*/  ISETP.GE.AND P5, PT, R11, R194, PT ;  /* 0x000000c20b00720c */ /* 0x000fe40003fa6270 */
[----:B------:R-:W-:Y:S01]  /*9860*/  ISETP.GT.AND P4, PT, R32, R11, PT ;  /* 0x0000000b2000720c */ /* 0x000fe20003f84270 */
[----:B------:R-:W-:Y:S01]  /*9870*/  VIADD R11, R132, 0xffffff78 ;  /* 0xffffff78840b7836 */ /* 0x000fe20000000000 */
[----:B---3--:R-:W-:-:S02]  /*9880*/  FSEL R10, R10, -INF , !P1 ;  /* 0xff8000000a0a7808 */ /* 0x008fc40004800000 */
[----:B------:R-:W-:Y:S02]  /*9890*/  FMNMX3.FTZ R18, R185, R21, R9, !PT ;  /* 0x00000015b9127276 */ /* 0x000fe40007810009 */
[----:B------:R-:W-:Y:S02]  /*98a0*/  ISETP.GT.AND P1, PT, R196, R11, PT ;  /* 0x0000000bc400720c */ /* 0x000fe40003f24270 */
[----:B------:R-:W-:Y:S02]  /*98b0*/  FSEL R155, R10, -INF , !P3 ;  /* 0xff8000000a9b7808 */ /* 0x000fe40005800000 */
[----:B------:R-:W-:Y:S01]  /*98c0*/  FMNMX3.FTZ R18, R18, R25, R23, !PT ;  /* 0x0000001912127276 */ /* 0x000fe20007810017 */
[----:B------:R2:W3:Y:S01]  /*98d0*/  MUFU.TANH R10, R190 ;  /* 0x000000be000a7308 */ /* 0x0004e20000002400 */
[----:B------:R-:W-:Y:S02]  /*98e0*/  ISETP.GE.AND P3, PT, R11, R195, PT ;  /* 0x000000c30b00720c */ /* 0x000fe40003f66270 */
[----:B-1----:R-:W-:-:S02]  /*98f0*/  FSEL R12, R12, -INF , !P1 ;  /* 0xff8000000c0c7808 */ /* 0x002fc40004800000 */
[----:B------:R-:W-:Y:S02]  /*9900*/  FMNMX3.FTZ R18, R18, R143, R139, !PT ;  /* 0x0000008f12127276 */ /* 0x000fe4000781008b */
[----:B------:R-:W-:Y:S02]  /*9910*/  FSEL R153, R12, -INF , !P3 ;  /* 0xff8000000c997808 */ /* 0x000fe40005800000 */
[----:B------:R-:W-:Y:S01]  /*9920*/  ISETP.GT.U32.AND P3, PT, R186, R201, PT ;  /* 0x000000c9ba00720c */ /* 0x000fe20003f64070 */
[----:B------:R2:W1:Y:S01]  /*9930*/  MUFU.TANH R12, R191 ;  /* 0x000000bf000c7308 */ /* 0x0004620000002400 */
[----:B------:R-:W-:Y:S02]  /*9940*/  FMNMX3.FTZ R18, R18, R141, R137, !PT ;  /* 0x0000008d12127276 */ /* 0x000fe40007810089 */
[----:B------:R-:W-:Y:S02]  /*9950*/  ISETP.GT.AND P1, PT, R196, R13, PT ;  /* 0x0000000dc400720c */ /* 0x000fe40003f24270 */
[----:B------:R-:W-:-:S02]  /*9960*/  FMNMX3.FTZ R18, R18, R177, R175, !PT ;  /* 0x000000b112127276 */ /* 0x000fc400078100af */
[----:B------:R-:W-:Y:S02]  /*9970*/  FSEL R14, R14, -INF , !P1 ;  /* 0xff8000000e0e7808 */ /* 0x000fe40004800000 */
[----:B------:R-:W-:Y:S02]  /*9980*/  ISETP.GE.AND P1, PT, R13, R195, PT ;  /* 0x000000c30d00720c */ /* 0x000fe40003f26270 */
[----:B------:R-:W-:Y:S02]  /*9990*/  FMNMX3.FTZ R19, R184, R8, R20, !PT ;  /* 0x00000008b8137276 */ /* 0x000fe40007810014 */
[----:B------:R-:W-:Y:S02]  /*99a0*/  FMNMX3.FTZ R18, R18, R147, R145, !PT ;  /* 0x0000009312127276 */ /* 0x000fe40007810091 */
[----:B------:R-:W-:Y:S02]  /*99b0*/  FSEL R151, R14, -INF , !P1 ;  /* 0xff8000000e977808 */ /* 0x000fe40004800000 */
[----:B------:R-:W-:-:S02]  /*99c0*/  FMNMX3.FTZ R19, R19, R22, R16, !PT ;  /* 0x0000001613137276 */ /* 0x000fc40007810010 */
[----:B------:R-:W-:Y:S01]  /*99d0*/  FMNMX3.FTZ R18, R18, R167, R155, !PT ;  /* 0x000000a712127276 */ /* 0x000fe2000781009b */
[----:B-1234-:R-:W-:Y:S06]  /*99e0*/  @!P3 BRA `(.L_x_392) ;  /* 0x000000000054b947 */ /* 0x01efec0003800000 */
        /* <DEDUP_REMOVED lines=21> */
.L_x_392:
[----:B------:R-:W-:Y:S01]  /*9b40*/  FMNMX3.FTZ R19, R19, R136, R140, !PT ;  /* 0x0000008813137276 */ /* 0x000fe2000781008c */
[----:B------:R-:W2:Y:S01]  /*9b50*/  LDCU UR4, c[0x0][0x45c] ;  /* 0x00008b80ff0477ac */ /* 0x000ea20008000800 */
[----:B------:R-:W-:Y:S02]  /*9b60*/  FSEL R154, R154, -INF , !P6 ;  /* 0xff8000009a9a7808 */ /* 0x000fe40007000000 */
[----:B------:R-:W-:Y:S02]  /*9b70*/  FMNMX3.FTZ R19, R19, R138, R182, !PT ;  /* 0x0000008a13137276 */ /* 0x000fe400078100b6 */
[C---:B------:R-:W-:Y:S02]  /*9b80*/  ISETP.GT.AND P6, PT, R32.reuse, R11, PT ;  /* 0x0000000b2000720c */ /* 0x040fe40003fc4270 */
[----:B------:R-:W-:Y:S02]  /*9b90*/  FSEL R152, R3, -INF , !P4 ;  /* 0xff80000003987808 */ /* 0x000fe40006000000 */
[----:B------:R-:W-:-:S02]  /*9ba0*/  ISETP.GT.AND P4, PT, R32, R13, PT ;  /* 0x0000000d2000720c */ /* 0x000fc40003f84270 */
[----:B------:R-:W-:Y:S02]  /*9bb0*/  FMNMX3.FTZ R19, R19, R180, R144, !PT ;  /* 0x000000b413137276 */ /* 0x000fe40007810090 */
[----:B------:R-:W-:Y:S02]  /*9bc0*/  FSEL R10, R10, -INF , !P6 ;  /* 0xff8000000a0a7808 */ /* 0x000fe40007000000 */
[-C--:B------:R-:W-:Y:S02]  /*9bd0*/  ISETP.GE.AND P1, PT, R11, R194.reuse, PT ;  /* 0x000000c20b00720c */ /* 0x080fe40003f26270 */
[----:B------:R-:W-:Y:S02]  /*9be0*/  ISETP.GE.AND P6, PT, R13, R194, PT ;  /* 0x000000c20d00720c */ /* 0x000fe40003fc6270 */
[----:B------:R-:W-:Y:S02]  /*9bf0*/  FSEL R12, R12, -INF , !P4 ;  /* 0xff8000000c0c7808 */ /* 0x000fe40006000000 */
[----:B------:R-:W-:-:S02]  /*9c00*/  FSEL R152, R152, -INF , !P5 ;  /* 0xff80000098987808 */ /* 0x000fc40006800000 */
[----:B------:R-:W-:Y:S02]  /*9c10*/  FMNMX3.FTZ R19, R19, R178, R176, !PT ;  /* 0x000000b213137276 */ /* 0x000fe400078100b0 */
[----:B------:R-:W-:Y:S02]  /*9c20*/  FSEL R150, R10, -INF , !P1 ;  /* 0xff8000000a967808 */ /* 0x000fe40004800000 */
[----:B------:R-:W-:Y:S02]  /*9c30*/  FSEL R148, R12, -INF , !P6 ;  /* 0xff8000000c947808 */ /* 0x000fe40007000000 */
[----:B------:R-:W-:Y:S02]  /*9c40*/  FMNMX3.FTZ R11, R19, R154, R152, !PT ;  /* 0x0000009a130b7276 */ /* 0x000fe40007810098 */
[----:B------:R-:W-:Y:S02]  /*9c50*/  FMNMX3.FTZ R18, R18, R153, R151, !PT ;  /* 0x0000009912127276 */ /* 0x000fe40007810097 */
[----:B------:R-:W-:-:S02]  /*9c60*/  FMNMX3.FTZ R11, R11, R150, R148, !PT ;  /* 0x000000960b0b7276 */ /* 0x000fc40007810094 */
[----:B------:R-:W-:Y:S01]  /*9c70*/  MOV R161, 0x20 ;  /* 0x0000002000a17802 */ /* 0x000fe20000000f00 */
[----:B------:R-:W3:Y:S01]  /*9c80*/  SHFL.BFLY PT, R3, R18, 0x2, 0x1f ;  /* 0x0c401f0012037f89 */ /* 0x000ee200000e0000 */
[----:B------:R-:W-:Y:S02]  /*9c90*/  LEA R164, R192, UR5, 0x1 ;  /* 0x00000005c0a47c11 */ /* 0x000fe4000f8e08ff */
[----:B------:R-:W-:Y:S01]  /*9ca0*/  SEL R161, R161, 0xffffffe0, !P0 ;  /* 0xffffffe0a1a17807 */ /* 0x000fe20004000000 */
[----:B------:R-:W4:Y:S01]  /*9cb0*/  SHFL.BFLY PT, R6, R11, 0x2, 0x1f ;  /* 0x0c401f000b067f89 */ /* 0x000f2200000e0000 */
[----:B------:R-:W-:Y:S02]  /*9cc0*/  IADD3 R162, PT, PT, R164, 0x12040, RZ ;  /* 0x00012040a4a27810 */ /* 0x000fe40007ffe0ff */
[----:B------:R-:W-:Y:S02]  /*9cd0*/  IADD3 R163, PT, PT, R161, R164, RZ ;  /* 0x000000a4a1a37210 */ /* 0x000fe40007ffe0ff */
[----:B------:R-:W-:-:S02]  /*9ce0*/  @P3 IADD3 R204, PT, PT, R2, -0x4, RZ ;  /* 0xfffffffc02cc3810 */ /* 0x000fc40007ffe0ff */
[----:B---3--:R-:W-:Y:S02]  /*9cf0*/  FMNMX.FTZ R7, R18, R3, !PT ;  /* 0x0000000312077209 */ /* 0x008fe40007810000 */
[----:B----4-:R-:W-:-:S03]  /*9d00*/  FMNMX.FTZ R6, R11, R6, !PT ;  /* 0x000000060b067209 */ /* 0x010fc60007810000 */
[----:B------:R-:W3:Y:S04]  /*9d10*/  SHFL.BFLY PT, R132, R7, 0x1, 0x1f ;  /* 0x0c201f0007847f89 */ /* 0x000ee800000e0000 */
[----:B------:R-:W4:Y:S01]  /*9d20*/  SHFL.BFLY PT, R3, R6, 0x1, 0x1f ;  /* 0x0c201f0006037f89 */ /* 0x000f2200000e0000 */
[----:B---3--:R-:W-:Y:S02]  /*9d30*/  FMNMX.FTZ R132, R7, R132, !PT ;  /* 0x0000008407847209 */ /* 0x008fe40007810000 */
[----:B----4-:R-:W-:-:S03]  /*9d40*/  FMNMX.FTZ R3, R6, R3, !PT ;  /* 0x0000000306037209 */ /* 0x010fc60007810000 */
[C---:B--2---:R-:W-:Y:S01]  /*9d50*/  FMUL.FTZ R166, R132.reuse, UR4 ;  /* 0x0000000484a67c20 */ /* 0x044fe20008410000 */
[----:B------:R-:W-:Y:S02]  /*9d60*/  FSETP.NEU.FTZ.AND P4, PT, R132, -INF , PT ;  /* 0xff8000008400780b */ /* 0x000fe40003f9d000 */
[C---:B------:R-:W-:Y:S01]  /*9d70*/  FSETP.NEU.FTZ.AND P1, PT, R3.reuse, -INF , PT ;  /* 0xff8000000300780b */ /* 0x040fe20003f3d000 */
[----:B------:R-:W-:Y:S01]  /*9d80*/  FMUL.FTZ R149, R3, UR4 ;  /* 0x0000000403957c20 */ /* 0x000fe20008410000 */
[----:B------:R-:W-:Y:S02]  /*9d90*/  FSEL R166, R166, RZ, P4 ;  /* 0x000000ffa6a67208 */ /* 0x000fe40002000000 */
[----:B------:R-:W-:Y:S02]  /*9da0*/  FSEL R160, R132, RZ, P4 ;  /* 0x000000ff84a07208 */ /* 0x000fe40002000000 */
[----:B------:R-:W-:Y:S01]  /*9db0*/  FSEL R149, R149, RZ, P1 ;  /* 0x000000ff95957208 */ /* 0x000fe20000800000 */
[----:B------:R-:W-:Y:S01]  /*9dc0*/  FFMA.FTZ R134, R25, UR4, -R166 ;  /* 0x0000000419867c23 */ /* 0x000fe200080108a6 */
[----:B------:R-:W-:Y:S01]  /*9dd0*/  FSEL R159, R3, RZ, P1 ;  /* 0x000000ff039f7208 */ /* 0x000fe20000800000 */
[----:B------:R-:W2:Y:S01]  /*9de0*/  LDSM.16.MT88.4 R24, [R163+0x12000] ;  /* 0x01200000a318783b */ /* 0x000ea20000004200 */
[----:B------:R-:W-:Y:S01]  /*9df0*/  FADD.FTZ R160, R185, -R160 ;  /* 0x800000a0b9a07221 */ /* 0x000fe20000010000 */
[----:B------:R-:W-:Y:S01]  /*9e00*/  FFMA.FTZ R7, R20, UR4, -R149 ;  /* 0x0000000414077c23 */ /* 0x000fe20008010895 */
[----:B------:R-:W-:Y:S01]  /*9e10*/  IADD3 R20, PT, PT, R164, 0x12000, RZ ;  /* 0x00012000a4147810 */ /* 0x000fe20007ffe0ff */
[----:B------:R-:W-:Y:S01]  /*9e20*/  FADD.FTZ R159, R184, -R159 ;  /* 0x8000009fb89f7221 */ /* 0x000fe20000010000 */
[--C-:B------:R-:W-:Y:S01]  /*9e30*/  FFMA.FTZ R158, R21, UR4, -R166.reuse ;  /* 0x00000004159e7c23 */ /* 0x100fe200080108a6 */
[--C-:B------:R-:W-:Y:S01]  /*9e40*/  FFMA.FTZ R135, R9, UR4, -R166.reuse ;  /* 0x0000000409877c23 */ /* 0x100fe200080108a6 */
[----:B------:R-:W-:Y:S01]  /*9e50*/  @P2 IADD3 R162, PT, PT, R20, -0x40, RZ ;  /* 0xffffffc014a22810 */ /* 0x000fe20007ffe0ff */
[--C-:B------:R-:W-:Y:S01]  /*9e60*/  FFMA.FTZ R133, R23, UR4, -R166.reuse ;  /* 0x0000000417857c23 */ /* 0x100fe200080108a6 */
[--C-:B------:R-:W-:Y:S01]  /*9e70*/  FFMA.FTZ R156, R8, UR4, -R149.reuse ;  /* 0x00000004089c7c23 */ /* 0x100fe20008010895 */
[--C-:B------:R-:W-:Y:S01]  /*9e80*/  FFMA.FTZ R6, R22, UR4, -R149.reuse ;  /* 0x0000000416067c23 */ /* 0x100fe20008010895 */
[--C-:B------:R-:W-:Y:S01]  /*9e90*/  FFMA.FTZ R157, R16, UR4, -R149.reuse ;  /* 0x00000004109d7c23 */ /* 0x100fe20008010895 */
[----:B------:R-:W3:Y:S01]  /*9ea0*/  LDSM.16.MT88.4 R32, [R162] ;  /* 0x00000000a220783b */ /* 0x000ee20000004200 */
[----:B------:R-:W-:Y:S01]  /*9eb0*/  FMUL.FTZ R160, R160, UR4 ;  /* 0x00000004a0a07c20 */ /* 0x000fe20008410000 */
[----:B------:R-:W-:Y:S01]  /*9ec0*/  FMUL.FTZ R159, R159, UR4 ;  /* 0x000000049f9f7c20 */ /* 0x000fe20008410000 */
[----:B------:R-:W-:Y:S01]  /*9ed0*/  MUFU.EX2 R158, R158 ;  /* 0x0000009e009e7308 */ /* 0x000fe20000000800 */
[----:B------:R-:W-:Y:S01]  /*9ee0*/  IADD3 R161, PT, PT, R161, R162, RZ ;  /* 0x000000a2a1a17210 */ /* 0x000fe20007ffe0ff */
[----:B------:R-:W-:Y:S01]  /*9ef0*/  LDSM.16.MT88.4 R16, [R164+0x12000] ;  /* 0x01200000a410783b */ /* 0x000fe20000004200 */
[--C-:B------:R-:W-:Y:S01]  /*9f00*/  FFMA.FTZ R165, R143, UR4, -R166.reuse ;  /* 0x000000048fa57c23 */ /* 0x100fe200080108a6 */
[--C-:B------:R-:W-:Y:S01]  /*9f10*/  FFMA.FTZ R168, R139, UR4, -R166.reuse ;  /* 0x000000048ba87c23 */ /* 0x100fe200080108a6 */
[--C-:B------:R-:W-:Y:S01]  /*9f20*/  FFMA.FTZ R169, R141, UR4, -R166.reuse ;  /* 0x000000048da97c23 */ /* 0x100fe200080108a6 */
[--C-:B------:R-:W-:Y:S01]  /*9f30*/  FFMA.FTZ R170, R137, UR4, -R166.reuse ;  /* 0x0000000489aa7c23 */ /* 0x100fe200080108a6 */
[--C-:B------:R-:W-:Y:S01]  /*9f40*/  FFMA.FTZ R171, R136, UR4, -R149.reuse ;  /* 0x0000000488ab7c23 */ /* 0x100fe20008010895 */
[----:B------:R-:W4:Y:S01]  /*9f50*/  MUFU.EX2 R135, R135 ;  /* 0x0000008700877308 */ /* 0x000f220000000800 */
[--C-:B------:R-:W-:Y:S01]  /*9f60*/  FFMA.FTZ R172, R140, UR4, -R149.reuse ;  /* 0x000000048cac7c23 */ /* 0x100fe20008010895 */
[--C-:B------:R-:W-:Y:S01]  /*9f70*/  FFMA.FTZ R174, R138, UR4, -R149.reuse ;  /* 0x000000048aae7c23 */ /* 0x100fe20008010895 */
[--C-:B------:R-:W-:Y:S01]  /*9f80*/  FFMA.FTZ R173, R182, UR4, -R149.reuse ;  /* 0x00000004b6ad7c23 */ /* 0x100fe20008010895 */
[----:B------:R-:W-:Y:S01]  /*9f90*/  LDSM.16.MT88.4 R140, [R164+0x12800] ;  /* 0x01280000a48c783b */ /* 0x000fe20000004200 */
[--C-:B------:R-:W-:Y:S01]  /*9fa0*/  FFMA.FTZ R182, R175, UR4, -R166.reuse ;  /* 0x00000004afb67c23 */ /* 0x100fe200080108a6 */
[--C-:B------:R-:W-:Y:S01]  /*9fb0*/  FFMA.FTZ R179, R180, UR4, -R149.reuse ;  /* 0x00000004b4b37c23 */ /* 0x100fe20008010895 */
[--C-:B------:R-:W-:Y:S01]  /*9fc0*/  FFMA.FTZ R177, R177, UR4, -R166.reuse ;  /* 0x00000004b1b17c23 */ /* 0x100fe200080108a6 */
[----:B------:R-:W-:Y:S01]  /*9fd0*/  MUFU.EX2 R134, R134 ;  /* 0x0000008600867308 */ /* 0x000fe20000000800 */
[----:B------:R-:W-:Y:S01]  /*9fe0*/  LDSM.16.MT88.4 R136, [R162+0x800] ;  /* 0x00080000a288783b */ /* 0x000fe20000004200 */
[--C-:B------:R-:W-:Y:S01]  /*9ff0*/  FFMA.FTZ R175, R147, UR4, -R166.reuse ;  /* 0x0000000493af7c23 */ /* 0x100fe200080108a6 */
[--C-:B------:R-:W-:Y:S01]  /*a000*/  FFMA.FTZ R184, R145, UR4, -R166.reuse ;  /* 0x0000000491b87c23 */ /* 0x100fe200080108a6 */
[--C-:B------:R-:W-:Y:S01]  /*a010*/  FFMA.FTZ R180, R144, UR4, -R149.reuse ;  /* 0x0000000490b47c23 */ /* 0x100fe20008010895 */
[--C-:B------:R-:W-:Y:S01]  /*a020*/  FFMA.FTZ R178, R178, UR4, -R149.reuse ;  /* 0x00000004b2b27c23 */ /* 0x100fe20008010895 */
[--C-:B------:R-:W-:Y:S01]  /*a030*/  FFMA.FTZ R181, R176, UR4, -R149.reuse ;  /* 0x00000004b0b57c23 */ /* 0x100fe20008010895 */
[----:B------:R-:W-:Y:S01]  /*a040*/  LDSM.16.MT88.4 R144, [R164+0x13000] ;  /* 0x01300000a490783b */ /* 0x000fe20000004200 */
[----:B------:R-:W5:Y:S01]  /*a050*/  MUFU.EX2 R133, R133 ;  /* 0x0000008500857308 */ /* 0x000f620000000800 */
[----:B----4-:R-:W-:Y:S01]  /*a060*/  F2FP.F16.F32.PACK_AB R8, R135, R158 ;  /* 0x0000009e8708723e */ /* 0x010fe200000000ff */
[--C-:B------:R-:W-:Y:S01]  /*a070*/  FFMA.FTZ R167, R167, UR4, -R166.reuse ;  /* 0x00000004a7a77c23 */ /* 0x100fe200080108a6 */
[--C-:B------:R-:W-:Y:S01]  /*a080*/  FFMA.FTZ R176, R155, UR4, -R166.reuse ;  /* 0x000000049bb07c23 */ /* 0x100fe200080108a6 */
[--C-:B------:R-:W-:Y:S01]  /*a090*/  FFMA.FTZ R183, R153, UR4, -R166.reuse ;  /* 0x0000000499b77c23 */ /* 0x100fe200080108a6 */
[----:B------:R-:W-:Y:S01]  /*a0a0*/  FFMA.FTZ R166, R151, UR4, -R166 ;  /* 0x0000000497a67c23 */ /* 0x000fe200080108a6 */
[--C-:B------:R-:W-:Y:S01]  /*a0b0*/  FFMA.FTZ R185, R154, UR4, -R149.reuse ;  /* 0x000000049ab97c23 */ /* 0x100fe20008010895 */
[--C-:B------:R-:W-:Y:S01]  /*a0c0*/  FFMA.FTZ R188, R152, UR4, -R149.reuse ;  /* 0x0000000498bc7c23 */ /* 0x100fe20008010895 */
[----:B------:R-:W-:Y:S01]  /*a0d0*/  MUFU.EX2 R156, R156 ;  /* 0x0000009c009c7308 */ /* 0x000fe20000000800 */
[--C-:B------:R-:W-:Y:S01]  /*a0e0*/  FFMA.FTZ R187, R150, UR4, -R149.reuse ;  /* 0x0000000496bb7c23 */ /* 0x100fe20008010895 */
[----:B------:R-:W-:Y:S01]  /*a0f0*/  FFMA.FTZ R190, R148, UR4, -R149 ;  /* 0x0000000494be7c23 */ /* 0x000fe20008010895 */
[----:B------:R-:W-:Y:S04]  /*a100*/  LDSM.16.MT88.4 R152, [R164+0x15800] ;  /* 0x01580000a498783b */ /* 0x000fe80000004200 */
[----:B------:R-:W-:Y:S01]  /*a110*/  LDSM.16.MT88.4 R148, [R163+0x15800] ;  /* 0x01580000a394783b */ /* 0x000fe20000004200 */
[----:B------:R-:W4:Y:S01]  /*a120*/  MUFU.EX2 R7, R7 ;  /* 0x0000000700077308 */ /* 0x000f220000000800 */
[----:B-----5:R-:W-:-:S07]  /*a130*/  F2FP.F16.F32.PACK_AB R10, R133, R134 ;  /* 0x00000086850a723e */ /* 0x020fce00000000ff */
[----:B------:R-:W-:Y:S08]  /*a140*/  MUFU.EX2 R6, R6 ;  /* 0x0000000600067308 */ /* 0x000ff00000000800 */
[----:B------:R-:W5:Y:S01]  /*a150*/  MUFU.EX2 R157, R157 ;  /* 0x0000009d009d7308 */ /* 0x000f620000000800 */
[----:B----4-:R-:W-:-:S07]  /*a160*/  F2FP.F16.F32.PACK_AB R9, R7, R156 ;  /* 0x0000009c0709723e */ /* 0x010fce00000000ff */
[----:B------:R-:W4:Y:S08]  /*a170*/  MUFU.EX2 R160, R160 ;  /* 0x000000a000a07308 */ /* 0x000f300000000800 */
[----:B------:R-:W2:Y:S01]  /*a180*/  MUFU.EX2 R159, R159 ;  /* 0x0000009f009f7308 */ /* 0x000ea20000000800 */
[----:B-----5:R-:W-:-:S07]  /*a190*/  F2FP.F16.F32.PACK_AB R11, R157, R6 ;  /* 0x000000069d0b723e */ /* 0x020fce00000000ff */
[----:B------:R-:W-:Y:S01]  /*a1a0*/  MUFU.EX2 R165, R165 ;  /* 0x000000a500a57308 */ /* 0x000fe20000000800 */
[-C--:B----4-:R-:W-:Y:S01]  /*a1b0*/  FMUL.FTZ R20, R120, R160.reuse ;  /* 0x000000a078147220 */ /* 0x090fe20000410000 */
[-C--:B------:R-:W-:Y:S01]  /*a1c0*/  FMUL.FTZ R21, R121, R160.reuse ;  /* 0x000000a079157220 */ /* 0x080fe20000410000 */
[-C--:B-1----:R-:W-:Y:S01]  /*a1d0*/  FMUL.FTZ R28, R116, R160.reuse ;  /* 0x000000a0741c7220 */ /* 0x082fe20000410000 */
[-C--:B------:R-:W-:Y:S01]  /*a1e0*/  FMUL.FTZ R29, R117, R160.reuse ;  /* 0x000000a0751d7220 */ /* 0x080fe20000410000 */
[-C--:B------:R-:W-:Y:S01]  /*a1f0*/  FMUL.FTZ R108, R108, R160.reuse ;  /* 0x000000a06c6c7220 */ /* 0x080fe20000410000 */
[-C--:B------:R-:W-:Y:S01]  /*a200*/  FMUL.FTZ R109, R109, R160.reuse ;  /* 0x000000a06d6d7220 */ /* 0x080fe20000410000 */
[-C--:B------:R-:W-:Y:S01]  /*a210*/  FMUL.FTZ R104, R104, R160.reuse ;  /* 0x000000a068687220 */ /* 0x080fe20000410000 */
[-C--:B------:R-:W-:Y:S01]  /*a220*/  FMUL.FTZ R105, R105, R160.reuse ;  /* 0x000000a069697220 */ /* 0x080fe20000410000 */
[-C--:B--2---:R-:W-:Y:S01]  /*a230*/  FMUL.FTZ R22, R122, R159.reuse ;  /* 0x0000009f7a167220 */ /* 0x084fe20000410000 */
        /* <DEDUP_REMOVED lines=77> */
[C---:B---3--:R-:W-:Y:S01]  /*a710*/  HMMA.16816.F32 R44, R8.reuse, R108, R44 ;  /* 0x0000006c082c723c */ /* 0x048fe2000000182c */
        /* <DEDUP_REMOVED lines=8> */
[----:B------:R-:W3:Y:S01]  /*a7a0*/  LDSM.16.MT88.4 R108, [R164+0x16000] ;  /* 0x01600000a46c783b */ /* 0x000ee20000004200 */
        /* <DEDUP_REMOVED lines=14> */
[C---:B-1----:R-:W-:Y:S01]  /*a890*/  HMMA.16816.F32 R52, R8.reuse, R116, R52 ;  /* 0x000000740834723c */ /* 0x042fe20000001834 */
[-C--:B------:R-:W-:Y:S01]  /*a8a0*/  FMUL.FTZ R93, R93, R160.reuse ;  /* 0x000000a05d5d7220 */ /* 0x080fe20000410000 */
[-C--:B------:R-:W-:Y:S01]  /*a8b0*/  FMUL.FTZ R94, R94, R159.reuse ;  /* 0x0000009f5e5e7220 */ /* 0x080fe20000410000 */
[-C--:B------:R-:W-:Y:S01]  /*a8c0*/  FMUL.FTZ R95, R95, R159.reuse ;  /* 0x0000009f5f5f7220 */ /* 0x080fe20000410000 */
[-C--:B------:R-:W-:Y:S01]  /*a8d0*/  FMUL.FTZ R96, R96, R160.reuse ;  /* 0x000000a060607220 */ /* 0x080fe20000410000 */
[-C--:B------:R-:W-:Y:S01]  /*a8e0*/  FMUL.FTZ R97, R97, R160.reuse ;  /* 0x000000a061617220 */ /* 0x080fe20000410000 */
[-C--:B------:R-:W-:Y:S01]  /*a8f0*/  FMUL.FTZ R98, R98, R159.reuse ;  /* 0x0000009f62627220 */ /* 0x080fe20000410000 */
[----:B------:R-:W1:Y:S01]  /*a900*/  MUFU.EX2 R172, R172 ;  /* 0x000000ac00ac7308 */ /* 0x000e620000000800 */
        /* <DEDUP_REMOVED lines=22> */
[----:B------:R-:W1:Y:S06]  /*aa70*/  LDSM.16.MT88.4 R108, [R161+0x4000] ;  /* 0x00400000a16c783b */ /* 0x000e6c0000004200 */
        /* <DEDUP_REMOVED lines=24> */
[----:B------:R-:W1:Y:S01]  /*ac00*/  MUFU.EX2 R176, R176 ;  /* 0x000000b000b07308 */ /* 0x000e620000000800 */
[----:B------:R-:W-:Y:S01]  /*ac10*/  FADD.FTZ R168, R168, R165 ;  /* 0x000000a5a8a87221 */ /* 0x000fe20000010000 */
[----:B------:R-:W-:Y:S01]  /*ac20*/  FADD.FTZ R171, R172, R171 ;  /* 0x000000abacab7221 */ /* 0x000fe20000010000 */
[----:B------:R-:W-:-:S02]  /*ac30*/  MOV R134, R186 ;  /* 0x000000ba00867202 */ /* 0x000fc40000000f00 */
        /* <DEDUP_REMOVED lines=133> */
.L_x_390:
[----:B------:R-:W-:-:S07]  /*b490*/  IADD3 R204, PT, PT, R134, -0x1, RZ ;  /* 0xffffffff86cc7810 */ /* 0x000fce0007ffe0ff */
.L_x_393:
[----:B------:R-:W-:-:S13]  /*b4a0*/  ISETP.GE.AND P1, PT, R204, R201, PT ;  /* 0x000000c9cc00720c */ /* 0x000fda0003f26270 */
[----:B------:R-:W-:Y:S05]  /*b4b0*/  @!P1 BRA `(.L_x_394) ;  /* 0x00000034003c9947 */ /* 0x000fea0003800000 */
[----:B------:R-:W-:Y:S01]  /*b4c0*/  LOP3.LUT R6, R209, 0x1c0, R0, 0xf8, !PT ;  /* 0x000001c0d1067812 */ /* 0x000fe200078ef800 */
[C---:B------:R-:W-:Y:S01]  /*b4d0*/  IMAD.SHL.U32 R2, R5.reuse, 0x20, RZ ;  /* 0x0000002005027824 */ /* 0x040fe200078e00ff */
[----:B------:R-:W-:Y:S01]  /*b4e0*/  SHF.R.U32.HI R181, RZ, 0x1, R5 ;  /* 0x00000001ffb57819 */ /* 0x000fe20000011605 */
[----:B------:R-:W1:Y:S01]  /*b4f0*/  LDCU.64 UR6, c[0x0][0x3c0] ;  /* 0x00007800ff0677ac */ /* 0x000e620008000a00 */
[----:B------:R-:W-:Y:S01]  /*b500*/  LOP3.LUT R7, R0, 0x200, RZ, 0xc0, !PT ;  /* 0x0000020000077812 */ /* 0x000fe200078ec0ff */
[----:B------:R-:W-:Y:S01]  /*b510*/  IMAD.SHL.U32 R192, R5, 0x2, RZ ;  /* 0x0000000205c07824 */ /* 0x000fe200078e00ff */
[----:B------:R-:W-:Y:S01]  /*b520*/  LOP3.LUT R181, R6, 0x8, R181, 0x78, !PT ;  /* 0x0000000806b57812 */ /* 0x000fe200078e78b5 */
[----:B------:R-:W-:Y:S01]  /*b530*/  VIADD R190, R196, 0x8 ;  /* 0x00000008c4be7836 */ /* 0x000fe20000000000 */
[----:B------:R-:W-:Y:S01]  /*b540*/  LOP3.LUT R191, R0, 0x400, RZ, 0xc0, !PT ;  /* 0x0000040000bf7812 */ /* 0x000fe200078ec0ff */
[----:B------:R-:W2:Y:S01]  /*b550*/  LDCU UR9, c[0x0][0x50c] ;  /* 0x0000a180ff0977ac */ /* 0x000ea20008000800 */
[----:B------:R-:W-:-:S02]  /*b560*/  LOP3.LUT R6, R6, 0x8, R5, 0x78, !PT ;  /* 0x0000000806067812 */ /* 0x000fc400078e7805 */
[----:B------:R-:W-:Y:S01]  /*b570*/  LOP3.LUT R2, R7, 0x7c00, R2, 0xf8, !PT ;  /* 0x00007c0007027812 */ /* 0x000fe200078ef802 */
[----:B------:R-:W3:Y:S01]  /*b580*/  LDCU UR4, c[0x0][0x45c] ;  /* 0x00008b80ff0477ac */ /* 0x000ee20008000800 */
[----:B------:R-:W-:Y:S01]  /*b590*/  MOV R188, 0x20 ;  /* 0x0000002000bc7802 */ /* 0x000fe20000000f00 */
[----:B------:R-:W-:Y:S01]  /*b5a0*/  IMAD R191, R6, 0x2, R191 ;  /* 0x0000000206bf7824 */ /* 0x000fe200078e02bf */
[----:B------:R-:W-:Y:S01]  /*b5b0*/  LOP3.LUT R186, R2, R181, RZ, 0xfc, !PT ;  /* 0x000000b502ba7212 */ /* 0x000fe200078efcff */
[----:B------:R-:W-:Y:S01]  /*b5c0*/  IMAD.MOV.U32 R2, RZ, RZ, R3 ;  /* 0x000000ffff027224 */ /* 0x000fe200078e0003 */
[----:B------:R-:W-:Y:S01]  /*b5d0*/  LOP3.LUT R181, R181, 0x200, R0, 0xf8, !PT ;  /* 0x00000200b5b57812 */ /* 0x000fe200078ef800 */
[----:B------:R-:W-:Y:S01]  /*b5e0*/  VIADD R191, R191, UR5 ;  /* 0x00000005bfbf7c36 */ /* 0x000fe20008000000 */
[----:B------:R-:W-:Y:S01]  /*b5f0*/  LEA R186, R186, UR5, 0x1 ;  /* 0x00000005baba7c11 */ /* 0x000fe2000f8e08ff */
[----:B------:R-:W-:Y:S01]  /*b600*/  IMAD.MOV.U32 R0, RZ, RZ, R132 ;  /* 0x000000ffff007224 */ /* 0x000fe200078e0084 */
[----:B------:R-:W-:Y:S01]  /*b610*/  SEL R188, R188, 0xffffffe0, !P0 ;  /* 0xffffffe0bcbc7807 */ /* 0x000fe20004000000 */
[----:B------:R-:W-:Y:S01]  /*b620*/  IMAD.IADD R189, R191, 0x1, R4 ;  /* 0x00000001bfbd7824 */ /* 0x000fe200078e0204 */
        /* <DEDUP_REMOVED lines=13> */
[----:B--23--:R-:W-:Y:S09]  /*b700*/  BRA `(.L_x_395) ;  /* 0x00000000005c7947 */ /* 0x00cff20003800000 */
.L_x_397:
        /* <DEDUP_REMOVED lines=23> */
.L_x_395:
        /* <DEDUP_REMOVED lines=9> */
[----:B------:R-:W-:Y:S01]  /*b910*/  LEA.HI.X R213, R3, R197, R178, 0x1, P0 ;  /* 0x000000c503d57211 */ /* 0x000fe200000f0cb2 */
[----:B------:R-:W-:Y:S04]  /*b920*/  IMAD R3, R204, 0x40, R192 ;  /* 0x00000040cc037824 */ /* 0x000fe800078e02c0 */
[C---:B------:R-:W-:Y:S01]  /*b930*/  VIADD R217, R3.reuse, 0x1 ;  /* 0x0000000103d97836 */ /* 0x040fe20000000000 */
[----:B------:R-:W-:Y:S01]  /*b940*/  @!PT LDS RZ, [RZ] ;  /* 0x00000000fffff984 */ /* 0x000fe20000000800 */
[----:B------:R-:W-:Y:S01]  /*b950*/  @!PT LDS RZ, [RZ] ;  /* 0x00000000fffff984 */ /* 0x000fe20000000800 */
[----:B------:R-:W-:Y:S01]  /*b960*/  @!PT LDS RZ, [RZ] ;  /* 0x00000000fffff984 */ /* 0x000fe20000000800 */
[----:B------:R-:W-:Y:S01]  /*b970*/  LDGSTS.E.BYPASS.LTC128B.128 [R203+0x12000], desc[UR12][R214.64] ;  /* 0x12000000d6cb7fae */ /* 0x000fe2000b981a0c */
[-C--:B------:R-:W-:Y:S01]  /*b980*/  ISETP.GT.AND P5, PT, R190, R3.reuse, PT ;  /* 0x00000003be00720c */ /* 0x080fe20003fa4270 */
[C---:B------:R-:W-:Y:S01]  /*b990*/  VIADD R219, R3.reuse, 0x9 ;  /* 0x0000000903db7836 */ /* 0x040fe20000000000 */
[C---:B------:R-:W-:Y:S01]  /*b9a0*/  ISETP.GT.AND P0, PT, R196.reuse, R3, PT ;  /* 0x00000003c400720c */ /* 0x040fe20003f04270 */
[C---:B------:R-:W-:Y:S01]  /*b9b0*/  VIADD R221, R3.reuse, 0x10 ;  /* 0x0000001003dd7836 */ /* 0x040fe20000000000 */
[-C--:B------:R-:W-:Y:S01]  /*b9c0*/  ISETP.GT.AND P1, PT, R196, R217.reuse, PT ;  /* 0x000000d9c400720c */ /* 0x080fe20003f24270 */
[----:B------:R-:W-:Y:S01]  /*b9d0*/  VIADD R223, R3, 0x29 ;  /* 0x0000002903df7836 */ /* 0x000fe20000000000 */
[----:B------:R-:W-:Y:S01]  /*b9e0*/  ISETP.GT.AND P6, PT, R190, R217, PT ;  /* 0x000000d9be00720c */ /* 0x000fe20003fc4270 */
[----:B------:R-:W-:Y:S01]  /*b9f0*/  LDGSTS.E.BYPASS.LTC128B.128 [R203+0x14000], desc[UR12][R214.64+0x80] ;  /* 0x14000080d6cb7fae */ /* 0x000fe2000b981a0c */
[----:B------:R-:W-:Y:S01]  /*ba00*/  ISETP.GE.AND P3, PT, R217, R195, PT ;  /* 0x000000c3d900720c */ /* 0x000fe20003f66270 */
[----:B------:R-:W-:Y:S01]  /*ba10*/  VIADD R225, R3, 0x28 ;  /* 0x0000002803e17836 */ /* 0x000fe20000000000 */
[-C--:B------:R-:W-:Y:S01]  /*ba20*/  ISETP.GE.AND P4, PT, R217, R194.reuse, PT ;  /* 0x000000c2d900720c */ /* 0x080fe20003f86270 */
[----:B------:R-:W-:Y:S04]  /*ba30*/  VIADD R217, R3, 0x8 ;  /* 0x0000000803d97836 */ /* 0x000fe80000000000 */
[----:B------:R-:W-:Y:S08]  /*ba40*/  LDGSTS.E.BYPASS.LTC128B.128 [R203+0x16000], desc[UR12][R214.64+0x100] ;  /* 0x16000100d6cb7fae */ /* 0x000ff0000b981a0c */
[----:B------:R-:W-:Y:S08]  /*ba50*/  LDGSTS.E.BYPASS.LTC128B.128 [R203+0x13000], desc[UR12][R212.64] ;  /* 0x13000000d4cb7fae */ /* 0x000ff0000b981a0c */
[----:B------:R-:W-:Y:S08]  /*ba60*/  LDGSTS.E.BYPASS.LTC128B.128 [R203+0x15000], desc[UR12][R212.64+0x80] ;  /* 0x15000080d4cb7fae */ /* 0x000ff0000b981a0c */
[----:B------:R1:W-:Y:S08]  /*ba70*/  LDGSTS.E.BYPASS.LTC128B.128 [R203+0x17000], desc[UR12][R212.64+0x100] ;  /* 0x17000100d4cb7fae */ /* 0x0003f0000b981a0c */
[----:B------:R-:W-:Y:S08]  /*ba80*/  LDSM.16.M88.4 R132, [R186] ;  /* 0x00000000ba84783b */ /* 0x000ff00000000200 */
[----:B------:R-:W2:Y:S08]  /*ba90*/  LDSM.16.M88.4 R136, [R191+0xc000] ;  /* 0x00c00000bf88783b */ /* 0x000eb00000000200 */
[----:B------:R-:W3:Y:S08]  /*baa0*/  LDSM.16.M88.4 R140, [R191+0xc800] ;  /* 0x00c80000bf8c783b */ /* 0x000ef00000000200 */
[----:B------:R-:W4:Y:S08]  /*bab0*/  LDSM.16.M88.4 R144, [R191+0xd000] ;  /* 0x00d00000bf90783b */ /* 0x000f300000000200 */
[----:B------:R-:W0:Y:S08]  /*bac0*/  LDGDEPBAR ;  /* 0x00000000000079af */ /* 0x000e300000000000 */
[----:B------:R-:W5:Y:S08]  /*bad0*/  LDSM.16.M88.4 R148, [R191+0xd800] ;  /* 0x00d80000bf94783b */ /* 0x000f700000000200 */
[----:B------:R-:W-:Y:S01]  /*bae0*/  LDSM.16.M88.4 R152, [R182] ;  /* 0x00000000b698783b */ /* 0x000fe20000000200 */
[C---:B--2---:R-:W-:Y:S07]  /*baf0*/  HMMA.16816.F32 R4, R132.reuse, R136, RZ ;  /* 0x000000888404723c */ /* 0x044fee00000018ff */
[----:B------:R-:W2:Y:S01]  /*bb00*/  LDSM.16.M88.4 R156, [R183+0xc000] ;  /* 0x00c00000b79c783b */ /* 0x000ea20000000200 */
[C---:B------:R-:W-:Y:S07]  /*bb10*/  HMMA.16816.F32 R8, R132.reuse, R138, RZ ;  /* 0x0000008a8408723c */ /* 0x040fee00000018ff */
[----:B------:R-:W1:Y:S01]  /*bb20*/  LDSM.16.M88.4 R160, [R183+0xc800] ;  /* 0x00c80000b7a0783b */ /* 0x000e620000000200 */
[C---:B---3--:R-:W-:Y:S07]  /*bb30*/  HMMA.16816.F32 R12, R132.reuse, R140, RZ ;  /* 0x0000008c840c723c */ /* 0x048fee00000018ff */
[----:B------:R-:W3:Y:S01]  /*bb40*/  LDSM.16.M88.4 R164, [R183+0xd000] ;  /* 0x00d00000b7a4783b */ /* 0x000ee20000000200 */
[C---:B------:R-:W-:Y:S07]  /*bb50*/  HMMA.16816.F32 R16, R132.reuse, R142, RZ ;  /* 0x0000008e8410723c */ /* 0x040fee00000018ff */
[----:B------:R-:W3:Y:S01]  /*bb60*/  LDSM.16.M88.4 R136, [R183+0xd800] ;  /* 0x00d80000b788783b */ /* 0x000ee20000000200 */
[C---:B----4-:R-:W-:Y:S07]  /*bb70*/  HMMA.16816.F32 R20, R132.reuse, R144, RZ ;  /* 0x000000908414723c */ /* 0x050fee00000018ff */
[----:B------:R-:W-:Y:S01]  /*bb80*/  LDSM.16.M88.4 R168, [R185] ;  /* 0x00000000b9a8783b */ /* 0x000fe20000000200 */
[C---:B------:R-:W-:Y:S07]  /*bb90*/  HMMA.16816.F32 R24, R132.reuse, R146, RZ ;  /* 0x000000928418723c */ /* 0x040fee00000018ff */
[----:B------:R-:W4:Y:S01]  /*bba0*/  LDSM.16.M88.4 R172, [R189+0xc000] ;  /* 0x00c00000bdac783b */ /* 0x000f220000000200 */
[C---:B-----5:R-:W-:Y:S07]  /*bbb0*/  HMMA.16816.F32 R28, R132.reuse, R148, RZ ;  /* 0x00000094841c723c */ /* 0x060fee00000018ff */
[----:B------:R-:W-:Y:S01]  /*bbc0*/  LDSM.16.M88.4 R140, [R189+0xd000] ;  /* 0x00d00000bd8c783b */ /* 0x000fe20000000200 */
[----:B------:R-:W-:Y:S07]  /*bbd0*/  HMMA.16816.F32 R32, R132, R150, RZ ;  /* 0x000000968420723c */ /* 0x000fee00000018ff */
[----:B------:R-:W5:Y:S01]  /*bbe0*/  LDSM.16.M88.4 R132, [R189+0xc800] ;  /* 0x00c80000bd84783b */ /* 0x000f620000000200 */
[C---:B--2---:R-:W-:Y:S07]  /*bbf0*/  HMMA.16816.F32 R4, R152.reuse, R156, R4 ;  /* 0x0000009c9804723c */ /* 0x044fee0000001804 */
[----:B------:R-:W2:Y:S01]  /*bc00*/  LDSM.16.M88.4 R144, [R189+0xd800] ;  /* 0x00d80000bd90783b */ /* 0x000ea20000000200 */
[C---:B------:R-:W-:Y:S07]  /*bc10*/  HMMA.16816.F32 R8, R152.reuse, R158, R8 ;  /* 0x0000009e9808723c */ /* 0x040fee0000001808 */
[----:B------:R-:W-:Y:S01]  /*bc20*/  LDSM.16.M88.4 R148, [R184] ;  /* 0x00000000b894783b */ /* 0x000fe20000000200 */
[C---:B-1----:R-:W-:Y:S07]  /*bc30*/  HMMA.16816.F32 R12, R152.reuse, R160, R12 ;  /* 0x000000a0980c723c */ /* 0x042fee000000180c */
[----:B------:R-:W1:Y:S01]  /*bc40*/  LDSM.16.M88.4 R156, [R187+0xc000] ;  /* 0x00c00000bb9c783b */ /* 0x000e620000000200 */
[C---:B------:R-:W-:Y:S07]  /*bc50*/  HMMA.16816.F32 R16, R152.reuse, R162, R16 ;  /* 0x000000a29810723c */ /* 0x040fee0000001810 */
[----:B------:R-:W-:Y:S01]  /*bc60*/  LDSM.16.M88.4 R160, [R187+0xd800] ;  /* 0x00d80000bba0783b */ /* 0x000fe20000000200 */
[C---:B---3--:R-:W-:Y:S07]  /*bc70*/  HMMA.16816.F32 R20, R152.reuse, R164, R20 ;  /* 0x000000a49814723c */ /* 0x048fee0000001814 */
[----:B------:R-:W-:Y:S01]  /*bc80*/  LDSM.16.M88.4 R176, [R183+0xe000] ;  /* 0x00e00000b7b0783b */ /* 0x000fe20000000200 */
[C---:B------:R-:W-:Y:S07]  /*bc90*/  HMMA.16816.F32 R24, R152.reuse, R166, R24 ;  /* 0x000000a69818723c */ /* 0x040fee0000001818 */
[----:B------:R-:W-:Y:S01]  /*bca0*/  LDSM.16.M88.4 R164, [R186+0x4000] ;  /* 0x00400000baa4783b */ /* 0x000fe20000000200 */
[C---:B------:R-:W-:Y:S08]  /*bcb0*/  HMMA.16816.F32 R28, R152.reuse, R136, R28 ;  /* 0x00000088981c723c */ /* 0x040ff0000000181c */
[----:B------:R-:W-:Y:S01]  /*bcc0*/  HMMA.16816.F32 R32, R152, R138, R32 ;  /* 0x0000008a9820723c */ /* 0x000fe20000001820 */
[----:B------:R-:W3:Y:S07]  /*bcd0*/  LDSM.16.M88.4 R136, [R187+0xc800] ;  /* 0x00c80000bb88783b */ /* 0x000eee0000000200 */
[C---:B----4-:R-:W-:Y:S01]  /*bce0*/  HMMA.16816.F32 R4, R168.reuse, R172, R4 ;  /* 0x000000aca804723c */ /* 0x050fe20000001804 */
[----:B------:R-:W4:Y:S07]  /*bcf0*/  LDSM.16.M88.4 R152, [R187+0xd000] ;  /* 0x00d00000bb98783b */ /* 0x000f2e0000000200 */
[C---:B------:R-:W-:Y:S01]  /*bd00*/  HMMA.16816.F32 R8, R168.reuse, R174, R8 ;  /* 0x000000aea808723c */ /* 0x040fe20000001808 */
[----:B------:R-:W4:Y:S07]  /*bd10*/  LDSM.16.M88.4 R172, [R191+0xe000] ;  /* 0x00e00000bfac783b */ /* 0x000f2e0000000200 */
[C---:B-----5:R-:W-:Y:S08]  /*bd20*/  HMMA.16816.F32 R12, R168.reuse, R132, R12 ;  /* 0x00000084a80c723c */ /* 0x060ff0000000180c */
[C---:B------:R-:W-:Y:S01]  /*bd30*/  HMMA.16816.F32 R16, R168.reuse, R134, R16 ;  /* 0x00000086a810723c */ /* 0x040fe20000001810 */
[----:B------:R-:W5:Y:S07]  /*bd40*/  LDSM.16.M88.4 R132, [R191+0xe800] ;  /* 0x00e80000bf84783b */ /* 0x000f6e0000000200 */
[C---:B------:R-:W-:Y:S08]  /*bd50*/  HMMA.16816.F32 R20, R168.reuse, R140, R20 ;  /* 0x0000008ca814723c */ /* 0x040ff00000001814 */
[C---:B------:R-:W-:Y:S01]  /*bd60*/  HMMA.16816.F32 R24, R168.reuse, R142, R24 ;  /* 0x0000008ea818723c */ /* 0x040fe20000001818 */
[----:B------:R-:W5:Y:S07]  /*bd70*/  LDSM.16.M88.4 R140, [R191+0xf000] ;  /* 0x00f00000bf8c783b */ /* 0x000f6e0000000200 */
[C---:B--2---:R-:W-:Y:S08]  /*bd80*/  HMMA.16816.F32 R28, R168.reuse, R144, R28 ;  /* 0x00000090a81c723c */ /* 0x044ff0000000181c */
[----:B------:R-:W-:Y:S01]  /*bd90*/  HMMA.16816.F32 R32, R168, R146, R32 ;  /* 0x00000092a820723c */ /* 0x000fe20000001820 */
[----:B------:R-:W2:Y:S07]  /*bda0*/  LDSM.16.M88.4 R144, [R191+0xf800] ;  /* 0x00f80000bf90783b */ /* 0x000eae0000000200 */
[C---:B-1----:R-:W-:Y:S01]  /*bdb0*/  HMMA.16816.F32 R4, R148.reuse, R156, R4 ;  /* 0x0000009c9404723c */ /* 0x042fe20000001804 */
[----:B------:R-:W1:Y:S07]  /*bdc0*/  LDSM.16.M88.4 R168, [R182+0x4000] ;  /* 0x00400000b6a8783b */ /* 0x000e6e0000000200 */
[C---:B------:R-:W-:Y:S01]  /*bdd0*/  HMMA.16816.F32 R8, R148.reuse, R158, R8 ;  /* 0x0000009e9408723c */ /* 0x040fe20000001808 */
[----:B------:R-:W-:Y:S07]  /*bde0*/  LDSM.16.M88.4 R156, [R185+0x4000] ;  /* 0x00400000b99c783b */ /* 0x000fee0000000200 */
[C---:B---3--:R-:W-:Y:S08]  /*bdf0*/  HMMA.16816.F32 R12, R148.reuse, R136, R12 ;  /* 0x00000088940c723c */ /* 0x048ff0000000180c */
[C---:B------:R-:W-:Y:S01]  /*be00*/  HMMA.16816.F32 R16, R148.reuse, R138, R16 ;  /* 0x0000008a9410723c */ /* 0x040fe20000001810 */
[----:B------:R-:W3:Y:S07]  /*be10*/  LDSM.16.M88.4 R136, [R183+0xe800] ;  /* 0x00e80000b788783b */ /* 0x000eee0000000200 */
[C---:B----4-:R-:W-:Y:S08]  /*be20*/  HMMA.16816.F32 R20, R148.reuse, R152, R20 ;  /* 0x000000989414723c */ /* 0x050ff00000001814 */
[C---:B------:R-:W-:Y:S01]  /*be30*/  HMMA.16816.F32 R24, R148.reuse, R154, R24 ;  /* 0x0000009a9418723c */ /* 0x040fe20000001818 */
[----:B------:R-:W-:Y:S07]  /*be40*/  LDSM.16.M88.4 R152, [R183+0xf800] ;  /* 0x00f80000b798783b */ /* 0x000fee0000000200 */
[C---:B------:R-:W-:Y:S08]  /*be50*/  HMMA.16816.F32 R28, R148.reuse, R160, R28 ;  /* 0x000000a0941c723c */ /* 0x040ff0000000181c */
[----:B------:R-:W-:Y:S01]  /*be60*/  HMMA.16816.F32 R32, R148, R162, R32 ;  /* 0x000000a29420723c */ /* 0x000fe20000001820 */
[----:B------:R-:W4:Y:S07]  /*be70*/  LDSM.16.M88.4 R148, [R183+0xf000] ;  /* 0x00f00000b794783b */ /* 0x000f2e0000000200 */
[C---:B------:R-:W-:Y:S01]  /*be80*/  HMMA.16816.F32 R4, R164.reuse, R172, R4 ;  /* 0x000000aca404723c */ /* 0x040fe20000001804 */
[----:B------:R-:W4:Y:S07]  /*be90*/  LDSM.16.M88.4 R160, [R189+0xe000] ;  /* 0x00e00000bda0783b */ /* 0x000f2e0000000200 */
[C---:B------:R-:W-:Y:S01]  /*bea0*/  HMMA.16816.F32 R8, R164.reuse, R174, R8 ;  /* 0x000000aea408723c */ /* 0x040fe20000001808 */
[----:B------:R-:W-:Y:S07]  /*beb0*/  LDSM.16.M88.4 R172, [R187+0xe000] ;  /* 0x00e00000bbac783b */ /* 0x000fee0000000200 */
        /* <DEDUP_REMOVED lines=18> */
[----:B------:R-:W4:Y:S07]  /*bfe0*/  LDSM.16.M88.4 R148, [R187+0xf000] ;  /* 0x00f00000bb94783b */ /* 0x000f2e0000000200 */
[C---:B------:R-:W-:Y:S08]  /*bff0*/  HMMA.16816.F32 R28, R168.reuse, R152, R28 ;  /* 0x00000098a81c723c */ /* 0x040ff0000000181c */
[----:B------:R-:W-:Y:S01]  /*c000*/  HMMA.16816.F32 R32, R168, R154, R32 ;  /* 0x0000009aa820723c */ /* 0x000fe20000001820 */
[----:B------:R-:W4:Y:S07]  /*c010*/  LDSM.16.M88.4 R152, [R187+0xf800] ;  /* 0x00f80000bb98783b */ /* 0x000f2e0000000200 */
[C---:B------:R-:W-:Y:S01]  /*c020*/  HMMA.16816.F32 R4, R156.reuse, R160, R4 ;  /* 0x000000a09c04723c */ /* 0x040fe20000001804 */
[----:B------:R-:W-:Y:S07]  /*c030*/  LDSM.16.M88.4 R168, [R191+0x10000] ;  /* 0x01000000bfa8783b */ /* 0x000fee0000000200 */
        /* <DEDUP_REMOVED lines=12> */
[----:B------:R-:W-:Y:S07]  /*c100*/  LDSM.16.M88.4 R156, [R182+0x8000] ;  /* 0x00800000b69c783b */ /* 0x000fee0000000200 */
[C---:B------:R-:W-:Y:S01]  /*c110*/  HMMA.16816.F32 R8, R164.reuse, R174, R8 ;  /* 0x000000aea408723c */ /* 0x040fe20000001808 */
[----:B------:R-:W1:Y:S07]  /*c120*/  LDSM.16.M88.4 R172, [R183+0x10000] ;  /* 0x01000000b7ac783b */ /* 0x000e6e0000000200 */
        /* <DEDUP_REMOVED lines=24> */
[C---:B------:R-:W-:Y:S08]  /*c2b0*/  HMMA.16816.F32 R8, R156.reuse, R174, R8 ;  /* 0x000000ae9c08723c */ /* 0x040ff00000001808 */
[C---:B---3--:R-:W-:Y:S08]  /*c2c0*/  HMMA.16816.F32 R12, R156.reuse, R136, R12 ;  /* 0x000000889c0c723c */ /* 0x048ff0000000180c */
[C---:B------:R-:W-:Y:S01]  /*c2d0*/  HMMA.16816.F32 R16, R156.reuse, R138, R16 ;  /* 0x0000008a9c10723c */ /* 0x040fe20000001810 */
[----:B------:R-:W-:Y:S07]  /*c2e0*/  LDSM.16.M88.4 R136, [R187+0x11000] ;  /* 0x01100000bb88783b */ /* 0x000fee0000000200 */
[C---:B----4-:R-:W-:Y:S08]  /*c2f0*/  HMMA.16816.F32 R20, R156.reuse, R148, R20 ;  /* 0x000000949c14723c */ /* 0x050ff00000001814 */
[C---:B------:R-:W-:Y:S08]  /*c300*/  HMMA.16816.F32 R24, R156.reuse, R150, R24 ;  /* 0x000000969c18723c */ /* 0x040ff00000001818 */
[C---:B------:R-:W-:Y:S08]  /*c310*/  HMMA.16816.F32 R28, R156.reuse, R152, R28 ;  /* 0x000000989c1c723c */ /* 0x040ff0000000181c */
[----:B------:R-:W-:Y:S08]  /*c320*/  HMMA.16816.F32 R32, R156, R154, R32 ;  /* 0x0000009a9c20723c */ /* 0x000ff00000001820 */
[C---:B------:R-:W-:Y:S08]  /*c330*/  HMMA.16816.F32 R4, R164.reuse, R168, R4 ;  /* 0x000000a8a404723c */ /* 0x040ff00000001804 */
[C---:B------:R-:W-:Y:S08]  /*c340*/  HMMA.16816.F32 R8, R164.reuse, R170, R8 ;  /* 0x000000aaa408723c */ /* 0x040ff00000001808 */
[C---:B-----5:R-:W-:Y:S08]  /*c350*/  HMMA.16816.F32 R12, R164.reuse, R132, R12 ;  /* 0x00000084a40c723c */ /* 0x060ff0000000180c */
[C---:B------:R-:W-:Y:S01]  /*c360*/  HMMA.16816.F32 R16, R164.reuse, R134, R16 ;  /* 0x00000086a410723c */ /* 0x040fe20000001810 */
[----:B------:R-:W3:Y:S07]  /*c370*/  LDSM.16.M88.4 R132, [R187+0x10800] ;  /* 0x01080000bb84783b */ /* 0x000eee0000000200 */
[C---:B------:R-:W-:Y:S08]  /*c380*/  HMMA.16816.F32 R20, R164.reuse, R140, R20 ;  /* 0x0000008ca414723c */ /* 0x040ff00000001814 */
[C---:B------:R-:W-:Y:S08]  /*c390*/  HMMA.16816.F32 R24, R164.reuse, R142, R24 ;  /* 0x0000008ea418723c */ /* 0x040ff00000001818 */
[C---:B--2---:R-:W-:Y:S08]  /*c3a0*/  HMMA.16816.F32 R28, R164.reuse, R144, R28 ;  /* 0x00000090a41c723c */ /* 0x044ff0000000181c */
[----:B------:R-:W-:Y:S08]  /*c3b0*/  HMMA.16816.F32 R32, R164, R146, R32 ;  /* 0x00000092a420723c */ /* 0x000ff00000001820 */
[C---:B-1----:R-:W-:Y:S08]  /*c3c0*/  HMMA.16816.F32 R4, R160.reuse, R176, R4 ;  /* 0x000000b0a004723c */ /* 0x042ff00000001804 */
[C---:B------:R-:W-:Y:S08]  /*c3d0*/  HMMA.16816.F32 R8, R160.reuse, R178, R8 ;  /* 0x000000b2a008723c */ /* 0x040ff00000001808 */
[C---:B---3--:R-:W-:Y:S03]  /*c3e0*/  HMMA.16816.F32 R12, R160.reuse, R132, R12 ;  /* 0x00000084a00c723c */ /* 0x048fe6000000180c */
[----:B------:R-:W-:Y:S01]  /*c3f0*/  FMUL.FTZ R177, R5, UR9 ;  /* 0x0000000905b17c20 */ /* 0x000fe20008410000 */
[----:B------:R-:W-:Y:S01]  /*c400*/  FMUL.FTZ R178, R6, UR9 ;  /* 0x0000000906b27c20 */ /* 0x000fe20008410000 */
[----:B------:R-:W-:Y:S01]  /*c410*/  FMUL.FTZ R176, R4, UR9 ;  /* 0x0000000904b07c20 */ /* 0x000fe20008410000 */
[----:B------:R-:W-:Y:S02]  /*c420*/  FMUL.FTZ R210, R7, UR9 ;  /* 0x0000000907d27c20 */ /* 0x000fe40008410000 */
[C---:B------:R-:W-:Y:S01]  /*c430*/  HMMA.16816.F32 R16, R160.reuse, R134, R16 ;  /* 0x00000086a010723c */ /* 0x040fe20000001810 */
[----:B------:R-:W1:Y:S01]  /*c440*/  LDSM.16.M88.4 R132, [R187+0x11800] ;  /* 0x01180000bb84783b */ /* 0x000e620000000200 */
[----:B------:R-:W-:Y:S04]  /*c450*/  DEPBAR.LE SB0, 0x0 ;  /* 0x000080000000791a */ /* 0x000fe80000000000 */
[----:B------:R-:W-:Y:S01]  /*c460*/  FMUL.FTZ R212, R9, UR9 ;  /* 0x0000000909d47c20 */ /* 0x000fe20008410000 */
[----:B------:R-:W-:Y:S01]  /*c470*/  FMUL.FTZ R213, R10, UR9 ;  /* 0x000000090ad57c20 */ /* 0x000fe20008410000 */
[C---:B------:R-:W-:Y:S01]  /*c480*/  HMMA.16816.F32 R20, R160.reuse, R136, R20 ;  /* 0x00000088a014723c */ /* 0x040fe20000001814 */
[----:B------:R-:W2:Y:S01]  /*c490*/  MUFU.TANH R177, R177 ;  /* 0x000000b100b17308 */ /* 0x000ea20000002400 */
[----:B------:R-:W-:Y:S03]  /*c4a0*/  BAR.SYNC.DEFER_BLOCKING 0x0 ;  /* 0x0000000000007b1d */ /* 0x000fe60000010000 */
[----:B------:R-:W-:Y:S01]  /*c4b0*/  FMUL.FTZ R211, R8, UR9 ;  /* 0x0000000908d37c20 */ /* 0x000fe20008410000 */
[----:B------:R-:W-:Y:S01]  /*c4c0*/  FMUL.FTZ R214, R11, UR9 ;  /* 0x000000090bd67c20 */ /* 0x000fe20008410000 */
[----:B------:R-:W-:Y:S01]  /*c4d0*/  FMUL.FTZ R179, R12, UR9 ;  /* 0x000000090cb37c20 */ /* 0x000fe20008410000 */
[----:B------:R-:W-:Y:S01]  /*c4e0*/  FMUL.FTZ R209, R13, UR9 ;  /* 0x000000090dd17c20 */ /* 0x000fe20008410000 */
[----:B------:R-:W-:Y:S01]  /*c4f0*/  FMUL.FTZ R215, R14, UR9 ;  /* 0x000000090ed77c20 */ /* 0x000fe20008410000 */
[----:B------:R-:W-:Y:S01]  /*c500*/  FMUL.FTZ R216, R15, UR9 ;  /* 0x000000090fd87c20 */ /* 0x000fe20008410000 */
[----:B------:R-:W-:Y:S01]  /*c510*/  FMUL.FTZ R220, R17, UR9 ;  /* 0x0000000911dc7c20 */ /* 0x000fe20008410000 */
[C---:B------:R-:W-:Y:S03]  /*c520*/  HMMA.16816.F32 R24, R160.reuse, R138, R24 ;  /* 0x0000008aa018723c */ /* 0x040fe60000001818 */
[----:B------:R-:W-:Y:S01]  /*c530*/  FMUL.FTZ R222, R18, UR9 ;  /* 0x0000000912de7c20 */ /* 0x000fe20008410000 */
[----:B--2---:R-:W-:Y:S02]  /*c540*/  FSEL R177, R177, -INF , !P1 ;  /* 0xff800000b1b17808 */ /* 0x004fe40004800000 */
[----:B------:R-:W-:Y:S02]  /*c550*/  ISETP.GT.AND P1, PT, R196, R219, PT ;  /* 0x000000dbc400720c */ /* 0x000fe40003f24270 */
[----:B------:R-:W-:Y:S01]  /*c560*/  FSEL R13, R177, -INF , !P3 ;  /* 0xff800000b10d7808 */ /* 0x000fe20005800000 */
[----:B------:R-:W-:Y:S01]  /*c570*/  FMUL.FTZ R177, R20, UR9 ;  /* 0x0000000914b17c20 */ /* 0x000fe20008410000 */
[-C--:B------:R-:W-:Y:S05]  /*c580*/  ISETP.GE.AND P3, PT, R3, R194.reuse, PT ;  /* 0x000000c20300720c */ /* 0x080fea0003f66270 */
[----:B------:R-:W-:Y:S01]  /*c590*/  MUFU.TANH R177, R177 ;  /* 0x000000b100b17308 */ /* 0x000fe20000002400 */
[C---:B-1----:R-:W-:Y:S09]  /*c5a0*/  HMMA.16816.F32 R28, R160.reuse, R132, R28 ;  /* 0x00000084a01c723c */ /* 0x042ff2000000181c */
[----:B------:R-:W1:Y:S01]  /*c5b0*/  MUFU.TANH R178, R178 ;  /* 0x000000b200b27308 */ /* 0x000e620000002400 */
[----:B------:R-:W-:Y:S09]  /*c5c0*/  HMMA.16816.F32 R32, R160, R134, R32 ;  /* 0x00000086a020723c */ /* 0x000ff20000001820 */
[----:B------:R-:W2:Y:S10]  /*c5d0*/  MUFU.TANH R176, R176 ;  /* 0x000000b000b07308 */ /* 0x000eb40000002400 */
[----:B------:R-:W3:Y:S01]  /*c5e0*/  MUFU.TANH R210, R210 ;  /* 0x000000d200d27308 */ /* 0x000ee20000002400 */
[----:B-1----:R-:W-:Y:S02]  /*c5f0*/  FSEL R251, R178, -INF , !P5 ;  /* 0xff800000b2fb7808 */ /* 0x002fe40006800000 */
[----:B------:R-:W-:Y:S02]  /*c600*/  ISETP.GT.AND P5, PT, R190, R217, PT ;  /* 0x000000d9be00720c */ /* 0x000fe40003fa4270 */
[----:B------:R-:W-:Y:S02]  /*c610*/  FSEL R251, R251, -INF , !P3 ;  /* 0xff800000fbfb7808 */ /* 0x000fe40005800000 */
[----:B------:R-:W-:Y:S03]  /*c620*/  ISETP.GT.AND P3, PT, R196, R221, PT ;  /* 0x000000ddc400720c */ /* 0x000fe60003f64270 */
[----:B------:R-:W1:Y:S01]  /*c630*/  MUFU.TANH R212, R212 ;  /* 0x000000d400d47308 */ /* 0x000e620000002400 */
[----:B--2---:R-:W-:Y:S01]  /*c640*/  FSEL R218, R176, -INF , !P0 ;  /* 0xff800000b0da7808 */ /* 0x004fe20004000000 */
[----:B------:R-:W-:Y:S01]  /*c650*/  FMUL.FTZ R176, R16, UR9 ;  /* 0x0000000910b07c20 */ /* 0x000fe20008410000 */
[----:B------:R-:W-:Y:S01]  /*c660*/  ISETP.GT.AND P0, PT, R196, R217, PT ;  /* 0x000000d9c400720c */ /* 0x000fe20003f04270 */
[----:B------:R-:W-:Y:S01]  /*c670*/  FMUL.FTZ R224, R32, UR9 ;  /* 0x0000000920e07c20 */ /* 0x000fe20008410000 */
[----:B------:R-:W-:Y:S05]  /*c680*/  FMUL.FTZ R226, R35, UR9 ;  /* 0x0000000923e27c20 */ /* 0x000fea0008410000 */
[----:B------:R-:W2:Y:S01]  /*c690*/  MUFU.TANH R213, R213 ;  /* 0x000000d500d57308 */ /* 0x000ea20000002400 */
[----:B---3--:R-:W-:Y:S02]  /*c6a0*/  FSEL R249, R210, -INF , !P6 ;  /* 0xff800000d2f97808 */ /* 0x008fe40007000000 */
[----:B------:R-:W-:Y:S02]  /*c6b0*/  ISETP.GE.AND P6, PT, R217, R195, PT ;  /* 0x000000c3d900720c */ /* 0x000fe40003fc6270 */
[----:B------:R-:W-:Y:S05]  /*c6c0*/  FSEL R249, R249, -INF , !P4 ;  /* 0xff800000f9f97808 */ /* 0x000fea0006000000 */
[----:B------:R-:W3:Y:S01]  /*c6d0*/  MUFU.TANH R211, R211 ;  /* 0x000000d300d37308 */ /* 0x000ee20000002400 */
[----:B-1----:R-:W-:Y:S02]  /*c6e0*/  FSEL R212, R212, -INF , !P1 ;  /* 0xff800000d4d47808 */ /* 0x002fe40004800000 */
[----:B------:R-:W-:Y:S07]  /*c6f0*/  ISETP.GT.AND P1, PT, R190, R219, PT ;  /* 0x000000dbbe00720c */ /* 0x000fee0003f24270 */
[----:B------:R-:W1:Y:S01]  /*c700*/  MUFU.TANH R214, R214 ;  /* 0x000000d600d67308 */ /* 0x000e620000002400 */
[----:B--2---:R-:W-:Y:S02]  /*c710*/  FSEL R210, R213, -INF , !P5 ;  /* 0xff800000d5d27808 */ /* 0x004fe40006800000 */
[-C--:B------:R-:W-:Y:S04]  /*c720*/  ISETP.GE.AND P5, PT, R3, R195.reuse, PT ;  /* 0x000000c30300720c */ /* 0x080fe80003fa6270 */
[----:B------:R-:W-:Y:S03]  /*c730*/  FSEL R178, R218, -INF , !P5 ;  /* 0xff800000dab27808 */ /* 0x000fe60006800000 */
[----:B------:R-:W2:Y:S01]  /*c740*/  MUFU.TANH R179, R179 ;  /* 0x000000b300b37308 */ /* 0x000ea20000002400 */
[----:B---3--:R-:W-:Y:S01]  /*c750*/  FSEL R211, R211, -INF , !P0 ;  /* 0xff800000d3d37808 */ /* 0x008fe20004000000 */
[----:B------:R-:W-:Y:S01]  /*c760*/  FMUL.FTZ R218, R19, UR9 ;  /* 0x0000000913da7c20 */ /* 0x000fe20008410000 */
[-C--:B------:R-:W-:Y:S02]  /*c770*/  ISETP.GE.AND P0, PT, R217, R194.reuse, PT ;  /* 0x000000c2d900720c */ /* 0x080fe40003f06270 */
[-C--:B------:R-:W-:Y:S02]  /*c780*/  ISETP.GE.AND P5, PT, R219, R194.reuse, PT ;  /* 0x000000c2db00720c */ /* 0x080fe40003fa6270 */
[----:B------:R-:W-:Y:S03]  /*c790*/  FSEL R15, R211, -INF , !P6 ;  /* 0xff800000d30f7808 */ /* 0x000fe60007000000 */
[----:B------:R-:W3:Y:S01]  /*c7a0*/  MUFU.TANH R209, R209 ;  /* 0x000000d100d17308 */ /* 0x000ee20000002400 */
[----:B-1----:R-:W-:Y:S02]  /*c7b0*/  FSEL R214, R214, -INF , !P1 ;  /* 0xff800000d6d67808 */ /* 0x002fe40004800000 */
[----:B------:R-:W-:Y:S01]  /*c7c0*/  ISETP.GE.AND P1, PT, R219, R195, PT ;  /* 0x000000c3db00720c */ /* 0x000fe20003f26270 */
[----:B------:R-:W-:Y:S01]  /*c7d0*/  VIADD R219, R3, 0x11 ;  /* 0x0000001103db7836 */ /* 0x000fe20000000000 */
[----:B------:R-:W-:Y:S02]  /*c7e0*/  FSEL R247, R214, -INF , !P5 ;  /* 0xff800000d6f77808 */ /* 0x000fe40006800000 */
[----:B------:R-:W-:Y:S03]  /*c7f0*/  FSEL R212, R212, -INF , !P1 ;  /* 0xff800000d4d47808 */ /* 0x000fe60004800000 */
[----:B------:R-:W1:Y:S01]  /*c800*/  MUFU.TANH R215, R215 ;  /* 0x000000d700d77308 */ /* 0x000e620000002400 */
[----:B------:R-:W-:Y:S02]  /*c810*/  ISETP.GT.AND P4, PT, R196, R219, PT ;  /* 0x000000dbc400720c */ /* 0x000fe40003f84270 */
[----:B--2---:R-:W-:Y:S01]  /*c820*/  FSEL R245, R179, -INF , !P3 ;  /* 0xff800000b3f57808 */ /* 0x004fe20005800000 */
[----:B------:R-:W-:Y:S01]  /*c830*/  FMUL.FTZ R179, R21, UR9 ;  /* 0x0000000915b37c20 */ /* 0x000fe20008410000 */
[C---:B------:R-:W-:Y:S02]  /*c840*/  ISETP.GT.AND P3, PT, R190.reuse, R221, PT ;  /* 0x000000ddbe00720c */ /* 0x040fe40003f64270 */
[----:B------:R-:W-:Y:S03]  /*c850*/  ISETP.GE.AND P6, PT, R219, R195, PT ;  /* 0x000000c3db00720c */ /* 0x000fe60003fc6270 */
[----:B------:R-:W2:Y:S01]  /*c860*/  MUFU.TANH R216, R216 ;  /* 0x000000d800d87308 */ /* 0x000ea20000002400 */
[----:B---3--:R-:W-:Y:S02]  /*c870*/  FSEL R209, R209, -INF , !P4 ;  /* 0xff800000d1d17808 */ /* 0x008fe40006000000 */
[----:B------:R-:W-:Y:S02]  /*c880*/  ISETP.GT.AND P4, PT, R190, R219, PT ;  /* 0x000000dbbe00720c */ /* 0x000fe40003f84270 */
[-C--:B------:R-:W-:Y:S01]  /*c890*/  ISETP.GE.AND P1, PT, R219, R194.reuse, PT ;  /* 0x000000c2db00720c */ /* 0x080fe20003f26270 */
[----:B------:R-:W-:Y:S01]  /*c8a0*/  VIADD R219, R3, 0x19 ;  /* 0x0000001903db7836 */ /* 0x000fe20000000000 */
[----:B------:R-:W-:Y:S03]  /*c8b0*/  FSEL R210, R210, -INF , !P0 ;  /* 0xff800000d2d27808 */ /* 0x000fe60004000000 */
[----:B------:R3:W4:Y:S01]  /*c8c0*/  MUFU.TANH R217, R220 ;  /* 0x000000dc00d97308 */ /* 0x0007220000002400 */
[----:B-1----:R-:W-:Y:S02]  /*c8d0*/  FSEL R241, R215, -INF , !P3 ;  /* 0xff800000d7f17808 */ /* 0x002fe40005800000 */
[----:B------:R-:W-:Y:S02]  /*c8e0*/  ISETP.GE.AND P3, PT, R221, R195, PT ;  /* 0x000000c3dd00720c */ /* 0x000fe40003f66270 */
[----:B------:R-:W-:Y:S02]  /*c8f0*/  ISETP.GT.AND P5, PT, R196, R219, PT ;  /* 0x000000dbc400720c */ /* 0x000fe40003fa4270 */
[----:B------:R-:W-:Y:S03]  /*c900*/  FSEL R245, R245, -INF , !P3 ;  /* 0xff800000f5f57808 */ /* 0x000fe60005800000 */
[----:B------:R-:W1:Y:S01]  /*c910*/  MUFU.TANH R176, R176 ;  /* 0x000000b000b07308 */ /* 0x000e620000002400 */
[----:B--2---:R-:W-:Y:S01]  /*c920*/  FSEL R215, R216, -INF , !P4 ;  /* 0xff800000d8d77808 */ /* 0x004fe20006000000 */
[----:B------:R-:W-:Y:S01]  /*c930*/  FMUL.FTZ R216, R23, UR9 ;  /* 0x0000000917d87c20 */ /* 0x000fe20008410000 */
[-C--:B------:R-:W-:Y:S01]  /*c940*/  ISETP.GE.AND P4, PT, R221, R194.reuse, PT ;  /* 0x000000c2dd00720c */ /* 0x080fe20003f86270 */
[----:B------:R-:W-:Y:S01]  /*c950*/  VIADD R221, R3, 0x18 ;  /* 0x0000001803dd7836 */ /* 0x000fe20000000000 */
[----:B------:R-:W-:Y:S02]  /*c960*/  FSEL R243, R209, -INF , !P6 ;  /* 0xff800000d1f37808 */ /* 0x000fe40007000000 */
[----:B------:R-:W-:Y:S03]  /*c970*/  ISETP.GE.AND P3, PT, R219, R195, PT ;  /* 0x000000c3db00720c */ /* 0x000fe60003f66270 */
[----:B------:R-:W2:Y:S01]  /*c980*/  MUFU.TANH R218, R218 ;  /* 0x000000da00da7308 */ /* 0x000ea20000002400 */
[----:B------:R-:W-:Y:S01]  /*c990*/  ISETP.GT.AND P0, PT, R196, R221, PT ;  /* 0x000000ddc400720c */ /* 0x000fe20003f04270 */
[----:B---3--:R-:W-:Y:S01]  /*c9a0*/  FMUL.FTZ R220, R22, UR9 ;  /* 0x0000000916dc7c20 */ /* 0x008fe20008410000 */
[----:B----4-:R-:W-:Y:S02]  /*c9b0*/  FSEL R217, R217, -INF , !P5 ;  /* 0xff800000d9d97808 */ /* 0x010fe40006800000 */
[----:B------:R-:W-:Y:S02]  /*c9c0*/  ISETP.GT.AND P5, PT, R190, R219, PT ;  /* 0x000000dbbe00720c */ /* 0x000fe40003fa4270 */
[-C--:B------:R-:W-:Y:S03]  /*c9d0*/  ISETP.GE.AND P6, PT, R219, R194.reuse, PT ;  /* 0x000000c2db00720c */ /* 0x080fe60003fc6270 */
[----:B------:R-:W3:Y:S01]  /*c9e0*/  MUFU.TANH R213, R222 ;  /* 0x000000de00d57308 */ /* 0x000ee20000002400 */
[----:B-1----:R-:W-:Y:S01]  /*c9f0*/  FSEL R239, R176, -INF , !P0 ;  /* 0xff800000b0ef7808 */ /* 0x002fe20004000000 */
[----:B------:R-:W-:Y:S01]  /*ca00*/  VIADD R219, R3, 0x21 ;  /* 0x0000002103db7836 */ /* 0x000fe20000000000 */
[----:B------:R-:W-:Y:S01]  /*ca10*/  ISETP.GT.AND P0, PT, R190, R221, PT ;  /* 0x000000ddbe00720c */ /* 0x000fe20003f04270 */
[----:B------:R-:W-:Y:S01]  /*ca20*/  FMUL.FTZ R176, R24, UR9 ;  /* 0x0000000918b07c20 */ /* 0x000fe20008410000 */
[----:B------:R-:W-:Y:S02]  /*ca30*/  FSEL R241, R241, -INF , !P4 ;  /* 0xff800000f1f17808 */ /* 0x000fe40006000000 */
[----:B------:R-:W-:Y:S03]  /*ca40*/  FSEL R215, R215, -INF , !P1 ;  /* 0xff800000d7d77808 */ /* 0x000fe60004800000 */
[----:B------:R1:W-:Y:S01]  /*ca50*/  MUFU.TANH R211, R220 ;  /* 0x000000dc00d37308 */ /* 0x0003e20000002400 */
[----:B--2---:R-:W-:Y:S02]  /*ca60*/  FSEL R218, R218, -INF , !P5 ;  /* 0xff800000dada7808 */ /* 0x004fe40006800000 */
[-C--:B------:R-:W-:Y:S02]  /*ca70*/  ISETP.GE.AND P5, PT, R221, R194.reuse, PT ;  /* 0x000000c2dd00720c */ /* 0x080fe40003fa6270 */
[C---:B------:R-:W-:Y:S02]  /*ca80*/  ISETP.GT.AND P1, PT, R196.reuse, R219, PT ;  /* 0x000000dbc400720c */ /* 0x040fe40003f24270 */
[----:B------:R-:W-:Y:S03]  /*ca90*/  FSEL R217, R217, -INF , !P3 ;  /* 0xff800000d9d97808 */ /* 0x000fe60005800000 */
[----:B------:R-:W2:Y:S01]  /*caa0*/  MUFU.TANH R179, R179 ;  /* 0x000000b300b37308 */ /* 0x000ea20000002400 */
[----:B---3--:R-:W-:Y:S01]  /*cab0*/  FSEL R213, R213, -INF , !P0 ;  /* 0xff800000d5d57808 */ /* 0x008fe20004000000 */
[----:B------:R-:W-:Y:S01]  /*cac0*/  FMUL.FTZ R222, R29, UR9 ;  /* 0x000000091dde7c20 */ /* 0x000fe20008410000 */
[----:B------:R-:W-:Y:S01]  /*cad0*/  ISETP.GE.AND P0, PT, R221, R195, PT ;  /* 0x000000c3dd00720c */ /* 0x000fe20003f06270 */
[----:B------:R-:W-:Y:S01]  /*cae0*/  VIADD R221, R3, 0x20 ;  /* 0x0000002003dd7836 */ /* 0x000fe20000000000 */
[----:B------:R-:W-:Y:S02]  /*caf0*/  FSEL R237, R213, -INF , !P5 ;  /* 0xff800000d5ed7808 */ /* 0x000fe40006800000 */
[----:B------:R-:W-:Y:S03]  /*cb00*/  FSEL R239, R239, -INF , !P0 ;  /* 0xff800000efef7808 */ /* 0x000fe60004000000 */
[----:B------:R-:W3:Y:S01]  /*cb10*/  MUFU.TANH R214, R216 ;  /* 0x000000d800d67308 */ /* 0x000ee20000002400 */
[----:B------:R-:W-:Y:S01]  /*cb20*/  ISETP.GT.AND P4, PT, R196, R221, PT ;  /* 0x000000ddc400720c */ /* 0x000fe20003f84270 */
[----:B-1----:R-:W-:Y:S01]  /*cb30*/  FMUL.FTZ R220, R25, UR9 ;  /* 0x0000000919dc7c20 */ /* 0x002fe20008410000 */
[----:B------:R-:W-:Y:S02]  /*cb40*/  ISETP.GE.AND P0, PT, R219, R195, PT ;  /* 0x000000c3db00720c */ /* 0x000fe40003f06270 */
[----:B------:R-:W-:Y:S02]  /*cb50*/  FSEL R177, R177, -INF , !P4 ;  /* 0xff800000b1b17808 */ /* 0x000fe40006000000 */
[C---:B------:R-:W-:Y:S03]  /*cb60*/  ISETP.GT.AND P4, PT, R190.reuse, R221, PT ;  /* 0x000000ddbe00720c */ /* 0x040fe60003f84270 */
[----:B------:R1:W-:Y:S01]  /*cb70*/  MUFU.TANH R213, R222 ;  /* 0x000000de00d57308 */ /* 0x0003e20000002400 */
[----:B--2---:R-:W-:Y:S02]  /*cb80*/  FSEL R179, R179, -INF , !P1 ;  /* 0xff800000b3b37808 */ /* 0x004fe40004800000 */
[----:B------:R-:W-:Y:S02]  /*cb90*/  ISETP.GT.AND P1, PT, R190, R219, PT ;  /* 0x000000dbbe00720c */ /* 0x000fe40003f24270 */
[----:B------:R-:W-:Y:S02]  /*cba0*/  FSEL R211, R211, -INF , !P4 ;  /* 0xff800000d3d37808 */ /* 0x000fe40006000000 */
[C---:B------:R-:W-:Y:S03]  /*cbb0*/  ISETP.GE.AND P4, PT, R221.reuse, R195, PT ;  /* 0x000000c3dd00720c */ /* 0x040fe60003f86270 */
[----:B------:R-:W2:Y:S01]  /*cbc0*/  MUFU.TANH R209, R220 ;  /* 0x000000dc00d17308 */ /* 0x000ea20000002400 */
[----:B---3--:R-:W-:Y:S01]  /*cbd0*/  FSEL R214, R214, -INF , !P1 ;  /* 0xff800000d6d67808 */ /* 0x008fe20004800000 */
[----:B------:R-:W-:Y:S01]  /*cbe0*/  FMUL.FTZ R216, R26, UR9 ;  /* 0x000000091ad87c20 */ /* 0x000fe20008410000 */
[-C--:B------:R-:W-:Y:S01]  /*cbf0*/  ISETP.GE.AND P1, PT, R221, R194.reuse, PT ;  /* 0x000000c2dd00720c */ /* 0x080fe20003f26270 */
[----:B------:R-:W-:Y:S01]  /*cc00*/  FMUL.FTZ R221, R28, UR9 ;  /* 0x000000091cdd7c20 */ /* 0x000fe20008410000 */
[-C--:B------:R-:W-:Y:S02]  /*cc10*/  ISETP.GE.AND P3, PT, R219, R194.reuse, PT ;  /* 0x000000c2db00720c */ /* 0x080fe40003f66270 */
[----:B------:R-:W-:Y:S03]  /*cc20*/  FSEL R219, R218, -INF , !P6 ;  /* 0xff800000dadb7808 */ /* 0x000fe60007000000 */
[----:B------:R-:W3:Y:S01]  /*cc30*/  MUFU.TANH R176, R176 ;  /* 0x000000b000b07308 */ /* 0x000ee20000002400 */
[----:B------:R-:W-:Y:S01]  /*cc40*/  FSEL R233, R179, -INF , !P0 ;  /* 0xff800000b3e97808 */ /* 0x000fe20004000000 */
[----:B-1----:R-:W-:Y:S01]  /*cc50*/  FMUL.FTZ R222, R31, UR9 ;  /* 0x000000091fde7c20 */ /* 0x002fe20008410000 */
[----:B------:R-:W-:Y:S01]  /*cc60*/  ISETP.GT.AND P6, PT, R196, R223, PT ;  /* 0x000000dfc400720c */ /* 0x000fe20003fc4270 */
[----:B------:R-:W-:Y:S01]  /*cc70*/  FMUL.FTZ R218, R30, UR9 ;  /* 0x000000091eda7c20 */ /* 0x000fe20008410000 */
[----:B------:R-:W-:Y:S02]  /*cc80*/  ISETP.GT.AND P5, PT, R196, R225, PT ;  /* 0x000000e1c400720c */ /* 0x000fe40003fa4270 */
[----:B------:R-:W-:Y:S03]  /*cc90*/  FSEL R235, R177, -INF , !P4 ;  /* 0xff800000b1eb7808 */ /* 0x000fe60006000000 */
[----:B------:R-:W1:Y:S01]  /*cca0*/  MUFU.TANH R216, R216 ;  /* 0x000000d800d87308 */ /* 0x000e620000002400 */
[----:B--2---:R-:W-:Y:S01]  /*ccb0*/  FSEL R209, R209, -INF , !P6 ;  /* 0xff800000d1d17808 */ /* 0x004fe20007000000 */
[----:B------:R-:W-:Y:S01]  /*ccc0*/  FMUL.FTZ R220, R27, UR9 ;  /* 0x000000091bdc7c20 */ /* 0x000fe20008410000 */
[----:B------:R-:W-:Y:S01]  /*ccd0*/  ISETP.GT.AND P6, PT, R190, R223, PT ;  /* 0x000000dfbe00720c */ /* 0x000fe20003fc4270 */
[----:B------:R-:W-:Y:S01]  /*cce0*/  VIADD R177, R3, 0x31 ;  /* 0x0000003103b17836 */ /* 0x000fe20000000000 */
[C---:B------:R-:W-:Y:S02]  /*ccf0*/  ISETP.GE.AND P4, PT, R223.reuse, R195, PT ;  /* 0x000000c3df00720c */ /* 0x040fe40003f86270 */
[-C--:B------:R-:W-:Y:S03]  /*cd00*/  ISETP.GE.AND P0, PT, R223, R194.reuse, PT ;  /* 0x000000c2df00720c */ /* 0x080fe60003f06270 */
[----:B------:R-:W2:Y:S01]  /*cd10*/  MUFU.TANH R221, R221 ;  /* 0x000000dd00dd7308 */ /* 0x000ea20000002400 */
[----:B------:R-:W-:Y:S01]  /*cd20*/  FSEL R231, R211, -INF , !P1 ;  /* 0xff800000d3e77808 */ /* 0x000fe20004800000 */
[----:B------:R-:W-:Y:S01]  /*cd30*/  VIADD R223, R3, 0x30 ;  /* 0x0000003003df7836 */ /* 0x000fe20000000000 */
[----:B---3--:R-:W-:Y:S02]  /*cd40*/  FSEL R176, R176, -INF , !P5 ;  /* 0xff800000b0b07808 */ /* 0x008fe40006800000 */
[----:B------:R-:W-:Y:S02]  /*cd50*/  ISETP.GT.AND P5, PT, R190, R225, PT ;  /* 0x000000e1be00720c */ /* 0x000fe40003fa4270 */
[----:B------:R-:W-:Y:S03]  /*cd60*/  ISETP.GT.AND P1, PT, R196, R223, PT ;  /* 0x000000dfc400720c */ /* 0x000fe60003f24270 */
[----:B------:R3:W-:Y:S01]  /*cd70*/  MUFU.TANH R179, R222 ;  /* 0x000000de00b37308 */ /* 0x0007e20000002400 */
[----:B-1----:R-:W-:Y:S02]  /*cd80*/  FSEL R216, R216, -INF , !P5 ;  /* 0xff800000d8d87808 */ /* 0x002fe40006800000 */
[----:B------:R-:W-:Y:S02]  /*cd90*/  FSEL R229, R214, -INF , !P3 ;  /* 0xff800000d6e57808 */ /* 0x000fe40005800000 */
[----:B------:R-:W-:Y:S02]  /*cda0*/  ISETP.GE.AND P5, PT, R225, R195, PT ;  /* 0x000000c3e100720c */ /* 0x000fe40003fa6270 */
[----:B------:R-:W-:Y:S03]  /*cdb0*/  ISETP.GT.AND P3, PT, R196, R177, PT ;  /* 0x000000b1c400720c */ /* 0x000fe60003f64270 */
[----:B------:R-:W1:Y:S01]  /*cdc0*/  MUFU.TANH R218, R218 ;  /* 0x000000da00da7308 */ /* 0x000e620000002400 */
[----:B--2---:R-:W-:Y:S01]  /*cdd0*/  FSEL R214, R221, -INF , !P1 ;  /* 0xff800000ddd67808 */ /* 0x004fe20004800000 */
[----:B------:R-:W-:Y:S01]  /*cde0*/  FMUL.FTZ R221, R33, UR9 ;  /* 0x0000000921dd7c20 */ /* 0x000fe20008410000 */
[----:B------:R-:W-:Y:S02]  /*cdf0*/  FSEL R227, R176, -INF , !P5 ;  /* 0xff800000b0e37808 */ /* 0x000fe40006800000 */
[----:B------:R-:W-:Y:S02]  /*ce00*/  ISETP.GT.AND P1, PT, R190, R223, PT ;  /* 0x000000dfbe00720c */ /* 0x000fe40003f24270 */
[-C--:B------:R-:W-:Y:S03]  /*ce10*/  ISETP.GE.AND P5, PT, R223, R194.reuse, PT ;  /* 0x000000c2df00720c */ /* 0x080fe60003fa6270 */
[----:B------:R-:W2:Y:S01]  /*ce20*/  MUFU.TANH R220, R220 ;  /* 0x000000dc00dc7308 */ /* 0x000ea20000002400 */
[----:B---3--:R-:W-:Y:S01]  /*ce30*/  FSEL R222, R213, -INF , !P3 ;  /* 0xff800000d5de7808 */ /* 0x008fe20005800000 */
[----:B------:R-:W-:Y:S01]  /*ce40*/  FMUL.FTZ R213, R34, UR9 ;  /* 0x0000000922d57c20 */ /* 0x000fe20008410000 */
[----:B------:R-:W-:Y:S02]  /*ce50*/  ISETP.GE.AND P3, PT, R223, R195, PT ;  /* 0x000000c3df00720c */ /* 0x000fe40003f66270 */
[----:B------:R-:W-:Y:S02]  /*ce60*/  FSEL R223, R209, -INF , !P4 ;  /* 0xff800000d1df7808 */ /* 0x000fe40006000000 */
[----:B------:R-:W-:Y:S03]  /*ce70*/  ISETP.GT.AND P4, PT, R190, R177, PT ;  /* 0x000000b1be00720c */ /* 0x000fe60003f84270 */
[----:B------:R3:W4:Y:S01]  /*ce80*/  MUFU.TANH R211, R224 ;  /* 0x000000e000d37308 */ /* 0x0007220000002400 */
[----:B-1----:R-:W-:Y:S02]  /*ce90*/  FSEL R209, R218, -INF , !P1 ;  /* 0xff800000dad17808 */ /* 0x002fe40004800000 */
[----:B------:R-:W-:Y:S02]  /*cea0*/  FSEL R179, R179, -INF , !P4 ;  /* 0xff800000b3b37808 */ /* 0x000fe40006000000 */
[C---:B------:R-:W-:Y:S02]  /*ceb0*/  ISETP.GE.AND P1, PT, R177.reuse, R195, PT ;  /* 0x000000c3b100720c */ /* 0x040fe40003f26270 */
[-C--:B------:R-:W-:Y:S03]  /*cec0*/  ISETP.GE.AND P4, PT, R177, R194.reuse, PT ;  /* 0x000000c2b100720c */ /* 0x080fe60003f86270 */
[----:B------:R1:W5:Y:S01]  /*ced0*/  MUFU.TANH R176, R221 ;  /* 0x000000dd00b07308 */ /* 0x0003620000002400 */
[----:B--2---:R-:W-:Y:S01]  /*cee0*/  FSEL R220, R220, -INF , !P6 ;  /* 0xff800000dcdc7808 */ /* 0x004fe20007000000 */
[----:B------:R-:W-:Y:S01]  /*cef0*/  VIADD R177, R3, 0x39 ;  /* 0x0000003903b17836 */ /* 0x000fe20000000000 */
[----:B------:R-:W-:Y:S02]  /*cf00*/  ISETP.GE.AND P6, PT, R225, R194, PT ;  /* 0x000000c2e100720c */ /* 0x000fe40003fc6270 */
[----:B------:R-:W-:Y:S02]  /*cf10*/  FSEL R209, R209, -INF , !P5 ;  /* 0xff800000d1d17808 */ /* 0x000fe40006800000 */
[----:B------:R-:W-:Y:S03]  /*cf20*/  FSEL R225, R216, -INF , !P6 ;  /* 0xff800000d8e17808 */ /* 0x000fe60007000000 */
[----:B------:R2:W5:Y:S01]  /*cf30*/  MUFU.TANH R218, R213 ;  /* 0x000000d500da7308 */ /* 0x0005620000002400 */
[----:B------:R-:W-:Y:S01]  /*cf40*/  FSEL R179, R179, -INF , !P4 ;  /* 0xff800000b3b37808 */ /* 0x000fe20006000000 */
[----:B---3--:R-:W-:Y:S05]  /*cf50*/  VIADD R224, R3, 0x38 ;  /* 0x0000003803e07836 */ /* 0x008fea0000000000 */
[----:B------:R-:W-:Y:S03]  /*cf60*/  ISETP.GT.AND P6, PT, R196, R224, PT ;  /* 0x000000e0c400720c */ /* 0x000fe60003fc4270 */
[----:B------:R-:W3:Y:S01]  /*cf70*/  MUFU.TANH R3, R226 ;  /* 0x000000e200037308 */ /* 0x000ee20000002400 */
[----:B-1----:R-:W-:Y:S02]  /*cf80*/  FSEL R221, R220, -INF , !P0 ;  /* 0xff800000dcdd7808 */ /* 0x002fe40004000000 */
[----:B----4-:R-:W-:Y:S02]  /*cf90*/  FSEL R216, R211, -INF , !P6 ;  /* 0xff800000d3d87808 */ /* 0x010fe40007000000 */
[----:B------:R-:W-:Y:S02]  /*cfa0*/  FMNMX3.FTZ R211, R0, R178, R13, !PT ;  /* 0x000000b200d37276 */ /* 0x000fe4000781000d */
[----:B------:R-:W-:Y:S02]  /*cfb0*/  ISETP.GT.AND P0, PT, R196, R177, PT ;  /* 0x000000b1c400720c */ /* 0x000fe40003f04270 */
[----:B------:R-:W-:Y:S02]  /*cfc0*/  FMNMX3.FTZ R220, R211, R15, R212, !PT ;  /* 0x0000000fd3dc7276 */ /* 0x000fe400078100d4 */
[----:B------:R-:W-:Y:S02]  /*cfd0*/  FSEL R211, R222, -INF , !P1 ;  /* 0xff800000ded37808 */ /* 0x000fe40004800000 */
[----:B------:R-:W-:Y:S02]  /*cfe0*/  ISETP.GT.AND P6, PT, R190, R224, PT ;  /* 0x000000e0be00720c */ /* 0x000fe40003fc4270 */
[----:B--2---:R-:W-:Y:S02]  /*cff0*/  FSEL R213, R214, -INF , !P3 ;  /* 0xff800000d6d57808 */ /* 0x004fe40005800000 */
[----:B------:R-:W-:Y:S02]  /*d000*/  ISETP.GT.AND P1, PT, R190, R177, PT ;  /* 0x000000b1be00720c */ /* 0x000fe40003f24270 */
[----:B-----5:R-:W-:Y:S02]  /*d010*/  FSEL R176, R176, -INF , !P0 ;  /* 0xff800000b0b07808 */ /* 0x020fe40004000000 */
[----:B------:R-:W-:Y:S02]  /*d020*/  FMNMX3.FTZ R214, R2, R251, R249, !PT ;  /* 0x000000fb02d67276 */ /* 0x000fe400078100f9 */
[----:B------:R-:W-:Y:S02]  /*d030*/  ISETP.GE.AND P0, PT, R224, R195, PT ;  /* 0x000000c3e000720c */ /* 0x000fe40003f06270 */
[----:B------:R-:W-:Y:S02]  /*d040*/  FMNMX3.FTZ R220, R220, R245, R243, !PT ;  /* 0x000000f5dcdc7276 */ /* 0x000fe400078100f3 */
[----:B------:R-:W-:Y:S02]  /*d050*/  FSEL R218, R218, -INF , !P6 ;  /* 0xff800000dada7808 */ /* 0x000fe40007000000 */
[----:B---3--:R-:W-:Y:S02]  /*d060*/  FSEL R3, R3, -INF , !P1 ;  /* 0xff80000003037808 */ /* 0x008fe40004800000 */
[C---:B------:R-:W-:Y:S02]  /*d070*/  ISETP.GE.AND P6, PT, R177.reuse, R195, PT ;  /* 0x000000c3b100720c */ /* 0x040fe40003fc6270 */
[----:B------:R-:W-:Y:S02]  /*d080*/  FMNMX3.FTZ R214, R214, R210, R247, !PT ;  /* 0x000000d2d6d67276 */ /* 0x000fe400078100f7 */
[-C--:B------:R-:W-:Y:S02]  /*d090*/  ISETP.GE.AND P1, PT, R177, R194.reuse, PT ;  /* 0x000000c2b100720c */ /* 0x080fe40003f26270 */
[----:B------:R-:W-:Y:S02]  /*d0a0*/  FMNMX3.FTZ R220, R220, R239, R217, !PT ;  /* 0x000000efdcdc7276 */ /* 0x000fe400078100d9 */
[----:B------:R-:W-:Y:S02]  /*d0b0*/  FSEL R177, R216, -INF , !P0 ;  /* 0xff800000d8b17808 */ /* 0x000fe40004000000 */
[----:B------:R-:W-:Y:S02]  /*d0c0*/  ISETP.GT.AND P0, PT, R204, R201, PT ;  /* 0x000000c9cc00720c */ /* 0x000fe40003f04270 */
[----:B------:R-:W-:Y:S02]  /*d0d0*/  FMNMX3.FTZ R214, R214, R241, R215, !PT ;  /* 0x000000f1d6d67276 */ /* 0x000fe400078100d7 */
[----:B------:R-:W-:Y:S02]  /*d0e0*/  FMNMX3.FTZ R220, R220, R235, R233, !PT ;  /* 0x000000ebdcdc7276 */ /* 0x000fe400078100e9 */
[----:B------:R-:W-:Y:S02]  /*d0f0*/  FMNMX3.FTZ R216, R214, R237, R219, !PT ;  /* 0x000000edd6d87276 */ /* 0x000fe400078100db */
[----:B------:R-:W-:Y:S02]  /*d100*/  FMNMX3.FTZ R214, R220, R227, R223, !PT ;  /* 0x000000e3dcd67276 */ /* 0x000fe400078100df */
[----:B------:R-:W-:Y:S02]  /*d110*/  FMNMX3.FTZ R216, R216, R231, R229, !PT ;  /* 0x000000e7d8d87276 */ /* 0x000fe400078100e5 */
[----:B------:R-:W-:Y:S02]  /*d120*/  FSEL R176, R176, -INF , !P6 ;  /* 0xff800000b0b07808 */ /* 0x000fe40007000000 */
[----:B------:R-:W-:Y:S02]  /*d130*/  FMNMX3.FTZ R214, R214, R213, R211, !PT ;  /* 0x000000d5d6d67276 */ /* 0x000fe400078100d3 */
[----:B------:R-:W-:Y:S02]  /*d140*/  ISETP.GE.AND P3, PT, R224, R194, PT ;  /* 0x000000c2e000720c */ /* 0x000fe40003f66270 */
[----:B------:R-:W-:Y:S02]  /*d150*/  FMNMX3.FTZ R216, R216, R225, R221, !PT ;  /* 0x000000e1d8d87276 */ /* 0x000fe400078100dd */
[----:B------:R-:W-:Y:S01]  /*d160*/  FMNMX3.FTZ R214, R214, R177, R176, !PT ;  /* 0x000000b1d6d67276 */ /* 0x000fe200078100b0 */
[----:B------:R-:W-:Y:S08]  /*d170*/  @P0 BRA `(.L_x_397) ;  /* 0xffffffe400640947 */ /* 0x000ff0000383ffff */
.L_x_396:
[----:B------:R-:W1:Y:S01]  /*d180*/  SHFL.BFLY PT, R7, R214, 0x2, 0x1f ;  /* 0x0c401f00d6077f89 */ /* 0x000e6200000e0000 */
[----:B------:R-:W-:Y:S02]  /*d190*/  FSEL R133, R3, -INF , !P1 ;  /* 0xff80000003857808 */ /* 0x000fe40004800000 */
[----:B------:R-:W-:Y:S05]  /*d1a0*/  FSEL R134, R218, -INF , !P3 ;  /* 0xff800000da867808 */ /* 0x000fea0005800000 */
[----:B------:R-:W-:Y:S01]  /*d1b0*/  LDSM.16.MT88.4 R20, [R180+0x12000] ;  /* 0x01200000b414783b */ /* 0x000fe20000004200 */
[----:B------:R-:W-:Y:S02]  /*d1c0*/  FMNMX3.FTZ R3, R216, R209, R179, !PT ;  /* 0x000000d1d8037276 */ /* 0x000fe400078100b3 */
[----:B------:R-:W-:Y:S02]  /*d1d0*/  MOV R135, R206 ;  /* 0x000000ce00877202 */ /* 0x000fe40000000f00 */
[----:B------:R-:W-:Y:S02]  /*d1e0*/  FMNMX3.FTZ R6, R3, R134, R133, !PT ;  /* 0x0000008603067276 */ /* 0x000fe40007810085 */
[----:B------:R-:W-:Y:S01]  /*d1f0*/  @P2 IADD3 R135, PT, PT, R208, -0x40, RZ ;  /* 0xffffffc0d0872810 */ /* 0x000fe20007ffe0ff */
[----:B------:R-:W-:Y:S03]  /*d200*/  LDSM.16.MT88.4 R148, [R180+0x15800] ;  /* 0x01580000b494783b */ /* 0x000fe60000004200 */
[----:B------:R-:W-:Y:S05]  /*d210*/  IADD3 R164, PT, PT, R188, R135, RZ ;  /* 0x00000087bca47210 */ /* 0x000fea0007ffe0ff */
[----:B------:R-:W2:Y:S08]  /*d220*/  SHFL.BFLY PT, R3, R6, 0x2, 0x1f ;  /* 0x0c401f0006037f89 */ /* 0x000eb000000e0000 */
[----:B------:R-:W-:Y:S08]  /*d230*/  LDSM.16.MT88.4 R28, [R135] ;  /* 0x00000000871c783b */ /* 0x000ff00000004200 */
[----:B------:R-:W-:Y:S08]  /*d240*/  LDSM.16.MT88.4 R152, [R135+0x3800] ;  /* 0x003800008798783b */ /* 0x000ff00000004200 */
[----:B------:R-:W-:Y:S08]  /*d250*/  LDSM.16.MT88.4 R156, [R164+0x3800] ;  /* 0x00380000a49c783b */ /* 0x000ff00000004200 */
[----:B------:R-:W-:Y:S01]  /*d260*/  LDSM.16.MT88.4 R160, [R181+0x17800] ;  /* 0x01780000b5a0783b */ /* 0x000fe20000004200 */
[----:B-1----:R-:W-:Y:S02]  /*d270*/  FMNMX.FTZ R5, R214, R7, !PT ;  /* 0x00000007d6057209 */ /* 0x002fe40007810000 */
[----:B--2---:R-:W-:Y:S05]  /*d280*/  FMNMX.FTZ R4, R6, R3, !PT ;  /* 0x0000000306047209 */ /* 0x004fea0007810000 */
[----:B------:R-:W1:Y:S08]  /*d290*/  SHFL.BFLY PT, R132, R5, 0x1, 0x1f ;  /* 0x0c201f0005847f89 */ /* 0x000e7000000e0000 */
[----:B------:R-:W2:Y:S01]  /*d2a0*/  SHFL.BFLY PT, R3, R4, 0x1, 0x1f ;  /* 0x0c201f0004037f89 */ /* 0x000ea200000e0000 */
[----:B-1----:R-:W-:Y:S04]  /*d2b0*/  FMNMX.FTZ R132, R5, R132, !PT ;  /* 0x0000008405847209 */ /* 0x002fe80007810000 */
[C---:B------:R-:W-:Y:S01]  /*d2c0*/  FSETP.NEU.FTZ.AND P1, PT, R132.reuse, -INF , PT ;  /* 0xff8000008400780b */ /* 0x040fe20003f3d000 */
[----:B------:R-:W-:Y:S01]  /*d2d0*/  FMUL.FTZ R140, R132, UR4 ;  /* 0x00000004848c7c20 */ /* 0x000fe20008410000 */
[----:B--2---:R-:W-:Y:S02]  /*d2e0*/  FMNMX.FTZ R3, R4, R3, !PT ;  /* 0x0000000304037209 */ /* 0x004fe40007810000 */
[----:B------:R-:W-:Y:S02]  /*d2f0*/  FSEL R5, R132, RZ, P1 ;  /* 0x000000ff84057208 */ /* 0x000fe40000800000 */
[----:B------:R-:W-:Y:S01]  /*d300*/  FSEL R140, R140, RZ, P1 ;  /* 0x000000ff8c8c7208 */ /* 0x000fe20000800000 */
[C---:B------:R-:W-:Y:S01]  /*d310*/  FMUL.FTZ R144, R3.reuse, UR4 ;  /* 0x0000000403907c20 */ /* 0x040fe20008410000 */
[----:B------:R-:W-:Y:S01]  /*d320*/  FSETP.NEU.FTZ.AND P0, PT, R3, -INF , PT ;  /* 0xff8000000300780b */ /* 0x000fe20003f1d000 */
[----:B------:R-:W-:Y:S02]  /*d330*/  FADD.FTZ R0, -R5, R0 ;  /* 0x0000000005007221 */ /* 0x000fe40000010100 */
[--C-:B------:R-:W-:Y:S01]  /*d340*/  FFMA.FTZ R171, R13, UR4, -R140.reuse ;  /* 0x000000040dab7c23 */ /* 0x100fe2000801088c */
[--C-:B------:R-:W-:Y:S01]  /*d350*/  FFMA.FTZ R168, R15, UR4, -R140.reuse ;  /* 0x000000040fa87c23 */ /* 0x100fe2000801088c */
[----:B------:R-:W-:Y:S01]  /*d360*/  FSEL R5, R3, RZ, P0 ;  /* 0x000000ff03057208 */ /* 0x000fe20000000000 */
[----:B------:R-:W1:Y:S01]  /*d370*/  LDSM.16.MT88.4 R12, [R181+0x12000] ;  /* 0x01200000b50c783b */ /* 0x000e620000004200 */
        /* <DEDUP_REMOVED lines=8> */
[--C-:B------:R-:W-:Y:S01]  /*d400*/  FFMA.FTZ R170, R247, UR4, -R144.reuse ;  /* 0x00000004f7aa7c23 */ /* 0x100fe20008010890 */
[----:B------:R-:W-:Y:S01]  /*d410*/  FMUL.FTZ R8, R0, UR4 ;  /* 0x0000000400087c20 */ /* 0x000fe20008410000 */
[----:B------:R-:W-:Y:S01]  /*d420*/  MUFU.EX2 R173, R173 ;  /* 0x000000ad00ad7308 */ /* 0x000fe20000000800 */
        /* <DEDUP_REMOVED lines=12> */
[----:B------:R-:W-:Y:S01]  /*d4f0*/  FFMA.FTZ R224, R133, UR4, -R144 ;  /* 0x0000000485e07c23 */ /* 0x000fe20008010890 */
[--C-:B------:R-:W-:Y:S01]  /*d500*/  FFMA.FTZ R172, R245, UR4, -R140.reuse ;  /* 0x00000004f5ac7c23 */ /* 0x100fe2000801088c */
[----:B------:R-:W-:Y:S03]  /*d510*/  LDSM.16.MT88.4 R144, [R181+0x15800] ;  /* 0x01580000b590783b */ /* 0x000fe60000004200 */
        /* <DEDUP_REMOVED lines=9> */
[----:B--2---:R-:W-:Y:S01]  /*d5b0*/  F2FP.F16.F32.PACK_AB R136, R171, R173 ;  /* 0x000000adab88723e */ /* 0x004fe200000000ff */
[--C-:B------:R-:W-:Y:S01]  /*d5c0*/  FFMA.FTZ R213, R213, UR4, -R140.reuse ;  /* 0x00000004d5d57c23 */ /* 0x100fe2000801088c */
[--C-:B------:R-:W-:Y:S01]  /*d5d0*/  FFMA.FTZ R220, R211, UR4, -R140.reuse ;  /* 0x00000004d3dc7c23 */ /* 0x100fe2000801088c */
[--C-:B------:R-:W-:Y:S01]  /*d5e0*/  FFMA.FTZ R177, R177, UR4, -R140.reuse ;  /* 0x00000004b1b17c23 */ /* 0x100fe2000801088c */
[----:B------:R-:W-:Y:S01]  /*d5f0*/  FFMA.FTZ R140, R176, UR4, -R140 ;  /* 0x00000004b08c7c23 */ /* 0x000fe2000801088c */
[C---:B------:R-:W-:Y:S04]  /*d600*/  ISETP.GT.AND P0, PT, R204.reuse, R201, PT ;  /* 0x000000c9cc00720c */ /* 0x040fe80003f04270 */
[----:B------:R-:W-:Y:S01]  /*d610*/  MUFU.EX2 R168, R168 ;  /* 0x000000a800a87308 */ /* 0x000fe20000000800 */
[----:B------:R-:W-:Y:S09]  /*d620*/  IADD3 R204, PT, PT, R204, -0x1, RZ ;  /* 0xffffffffcccc7810 */ /* 0x000ff20007ffe0ff */
[----:B------:R-:W2:Y:S01]  /*d630*/  MUFU.EX2 R167, R167 ;  /* 0x000000a700a77308 */ /* 0x000ea20000000800 */
[----:B---3--:R-:W-:Y:S09]  /*d640*/  F2FP.F16.F32.PACK_AB R137, R166, R169 ;  /* 0x000000a9a689723e */ /* 0x008ff200000000ff */
[----:B------:R-:W-:Y:S10]  /*d650*/  MUFU.EX2 R165, R165 ;  /* 0x000000a500a57308 */ /* 0x000ff40000000800 */
[----:B------:R-:W3:Y:S01]  /*d660*/  MUFU.EX2 R170, R170 ;  /* 0x000000aa00aa7308 */ /* 0x000ee20000000800 */
[----:B--2---:R-:W-:Y:S09]  /*d670*/  F2FP.F16.F32.PACK_AB R138, R167, R168 ;  /* 0x000000a8a78a723e */ /* 0x004ff200000000ff */
[----:B------:R-:W2:Y:S10]  /*d680*/  MUFU.EX2 R2, R6 ;  /* 0x0000000600027308 */ /* 0x000eb40000000800 */
[----:B------:R-:W4:Y:S01]  /*d690*/  MUFU.EX2 R0, R8 ;  /* 0x0000000800007308 */ /* 0x000f220000000800 */
[----:B---3--:R-:W-:Y:S09]  /*d6a0*/  F2FP.F16.F32.PACK_AB R139, R170, R165 ;  /* 0x000000a5aa8b723e */ /* 0x008ff200000000ff */
[----:B------:R3:W-:Y:S01]  /*d6b0*/  MUFU.EX2 R176, R140 ;  /* 0x0000008c00b07308 */ /* 0x0007e20000000800 */
[C---:B--2---:R-:W-:Y:S01]  /*d6c0*/  FMUL.FTZ R4, R2.reuse, R128 ;  /* 0x0000008002047220 */ /* 0x044fe20000410000 */
        /* <DEDUP_REMOVED lines=15> */
[C---:B-1----:R-:W-:Y:S01]  /*d7c0*/  HMMA.16816.F32 R4, R136.reuse, R12, R4 ;  /* 0x0000000c8804723c */ /* 0x042fe20000001804 */
        /* <DEDUP_REMOVED lines=17> */
[----:B------:R-:W2:Y:S01]  /*d8e0*/  LDSM.16.MT88.4 R120, [R164] ;  /* 0x00000000a478783b */ /* 0x000ea20000004200 */
[C---:B------:R-:W-:Y:S01]  /*d8f0*/  FMUL.FTZ R20, R2.reuse, R112 ;  /* 0x0000007002147220 */ /* 0x040fe20000410000 */
[C---:B------:R-:W-:Y:S01]  /*d900*/  FMUL.FTZ R21, R2.reuse, R113 ;  /* 0x0000007102157220 */ /* 0x040fe20000410000 */
[----:B------:R-:W-:Y:S01]  /*d910*/  FMUL.FTZ R37, R2, R37 ;  /* 0x0000002502257220 */ /* 0x000fe20000410000 */
[C---:B------:R-:W-:Y:S01]  /*d920*/  FMUL.FTZ R38, R0.reuse, R38 ;  /* 0x0000002600267220 */ /* 0x040fe20000410000 */
[C---:B------:R-:W-:Y:S01]  /*d930*/  FMUL.FTZ R39, R0.reuse, R39 ;  /* 0x0000002700277220 */ /* 0x040fe20000410000 */
[C---:B------:R-:W-:Y:S03]  /*d940*/  HMMA.16816.F32 R16, R136.reuse, R22, R16 ;  /* 0x000000168810723c */ /* 0x040fe60000001810 */
[----:B------:R-:W4:Y:S01]  /*d950*/  MUFU.EX2 R215, R215 ;  /* 0x000000d700d77308 */ /* 0x000f220000000800 */
        /* <DEDUP_REMOVED lines=8> */
[----:B------:R-:W5:Y:S01]  /*d9e0*/  LDSM.16.MT88.4 R112, [R181+0x14000] ;  /* 0x01400000b570783b */ /* 0x000f620000004200 */
[C---:B------:R-:W-:Y:S01]  /*d9f0*/  HMMA.16816.F32 R20, R136.reuse, R28, R20 ;  /* 0x0000001c8814723c */ /* 0x040fe20000001814 */
[----:B------:R-:W-:Y:S02]  /*da00*/  MUFU.EX2 R178, R178 ;  /* 0x000000b200b27308 */ /* 0x000fe40000000800 */
[C---:B------:R-:W-:Y:S01]  /*da10*/  FMUL.FTZ R28, R2.reuse, R104 ;  /* 0x00000068021c7220 */ /* 0x040fe20000410000 */
[C---:B------:R-:W-:Y:S01]  /*da20*/  FMUL.FTZ R29, R2.reuse, R105 ;  /* 0x00000069021d7220 */ /* 0x040fe20000410000 */
[----:B------:R-:W-:Y:S01]  /*da30*/  FMUL.FTZ R45, R2, R45 ;  /* 0x0000002d022d7220 */ /* 0x000fe20000410000 */
[C---:B------:R-:W-:Y:S01]  /*da40*/  FMUL.FTZ R46, R0.reuse, R46 ;  /* 0x0000002e002e7220 */ /* 0x040fe20000410000 */
[----:B------:R-:W-:Y:S01]  /*da50*/  LDSM.16.MT88.4 R108, [R164+0x2000] ;  /* 0x00200000a46c783b */ /* 0x000fe20000004200 */
[C---:B------:R-:W-:Y:S03]  /*da60*/  HMMA.16816.F32 R24, R136.reuse, R30, R24 ;  /* 0x0000001e8818723c */ /* 0x040fe60000001818 */
[----:B------:R-:W4:Y:S01]  /*da70*/  MUFU.EX2 R217, R217 ;  /* 0x000000d900d97308 */ /* 0x000f220000000800 */
[C---:B------:R-:W-:Y:S01]  /*da80*/  FMUL.FTZ R30, R0.reuse, R106 ;  /* 0x0000006a001e7220 */ /* 0x040fe20000410000 */
[C---:B------:R-:W-:Y:S01]  /*da90*/  FMUL.FTZ R31, R0.reuse, R107 ;  /* 0x0000006b001f7220 */ /* 0x040fe20000410000 */
[----:B------:R-:W-:Y:S01]  /*daa0*/  FMUL.FTZ R47, R0, R47 ;  /* 0x0000002f002f7220 */ /* 0x000fe20000410000 */
[C---:B------:R-:W-:Y:S01]  /*dab0*/  FMUL.FTZ R48, R2.reuse, R48 ;  /* 0x0000003002307220 */ /* 0x040fe20000410000 */
[----:B------:R-:W1:Y:S01]  /*dac0*/  LDSM.16.MT88.4 R104, [R180+0x14000] ;  /* 0x01400000b468783b */ /* 0x000e620000004200 */
[----:B------:R-:W-:Y:S01]  /*dad0*/  FMUL.FTZ R49, R2, R49 ;  /* 0x0000003102317220 */ /* 0x000fe20000410000 */
[C---:B------:R-:W-:Y:S01]  /*dae0*/  FMUL.FTZ R50, R0.reuse, R50 ;  /* 0x0000003200327220 */ /* 0x040fe20000410000 */
[----:B------:R-:W-:Y:S01]  /*daf0*/  FMUL.FTZ R51, R0, R51 ;  /* 0x0000003300337220 */ /* 0x000fe20000410000 */
[C---:B------:R-:W-:Y:S01]  /*db00*/  FMUL.FTZ R52, R2.reuse, R52 ;  /* 0x0000003402347220 */ /* 0x040fe20000410000 */
[----:B------:R-:W-:Y:S01]  /*db10*/  FMUL.FTZ R53, R2, R53 ;  /* 0x0000003502357220 */ /* 0x000fe20000410000 */
[C---:B------:R-:W-:Y:S01]  /*db20*/  FMUL.FTZ R54, R0.reuse, R54 ;  /* 0x0000003600367220 */ /* 0x040fe20000410000 */
[----:B------:R-:W-:Y:S01]  /*db30*/  FMUL.FTZ R55, R0, R55 ;  /* 0x0000003700377220 */ /* 0x000fe20000410000 */
[C---:B--2---:R-:W-:Y:S01]  /*db40*/  HMMA.16816.F32 R28, R136.reuse, R120, R28 ;  /* 0x00000078881c723c */ /* 0x044fe2000000181c */
        /* <DEDUP_REMOVED lines=9> */
[----:B------:R-:W2:Y:S01]  /*dbe0*/  MUFU.EX2 R219, R219 ;  /* 0x000000db00db7308 */ /* 0x000ea20000000800 */
        /* <DEDUP_REMOVED lines=28> */
[----:B------:R-:W1:Y:S03]  /*ddb0*/  LDSM.16.MT88.4 R104, [R181+0x16000] ;  /* 0x01600000b568783b */ /* 0x000e660000004200 */
        /* <DEDUP_REMOVED lines=29> */
[----:B------:R-:W3:Y:S03]  /*df90*/  LDSM.16.MT88.4 R108, [R135+0x4000] ;  /* 0x00400000876c783b */ /* 0x000ee60000004200 */
[----:B------:R-:W5:Y:S01]  /*dfa0*/  MUFU.EX2 R221, R221 ;  /* 0x000000dd00dd7308 */ /* 0x000f620000000800 */
[----:B------:R-:W-:Y:S01]  /*dfb0*/  MOV R2, R3 ;  /* 0x0000000300027202 */ /* 0x000fe20000000f00 */
[----:B------:R-:W-:Y:S01]  /*dfc0*/  FFMA.FTZ R169, R0, R205, R169 ;  /* 0x000000cd00a97223 */ /* 0x000fe200000100a9 */
[----:B------:R-:W-:Y:S03]  /*dfd0*/  FADD.FTZ R173, R171, R173 ;  /* 0x000000adabad7221 */ /* 0x000fe60000010000 */
[----:B------:R-:W-:Y:S01]  /*dfe0*/  FADD.FTZ R166, R166, R169 ;  /* 0x000000a9a6a67221 */ /* 0x000fe20000010000 */
[C---:B-1----:R-:W-:Y:S03]  /*dff0*/  HMMA.16816.F32 R68, R136.reuse, R104, R68 ;  /* 0x000000688844723c */ /* 0x042fe60000001844 */
[----:B------:R-:W-:Y:S01]  /*e000*/  MUFU.EX2 R213, R213 ;  /* 0x000000d500d57308 */ /* 0x000fe20000000800 */
[----:B------:R-:W-:Y:S01]  /*e010*/  FADD.FTZ R168, R168, R173 ;  /* 0x000000ada8a87221 */ /* 0x000fe20000010000 */
[----:B------:R-:W-:Y:S03]  /*e020*/  FADD.FTZ R165, R165, R166 ;  /* 0x000000a6a5a57221 */ /* 0x000fe60000010000 */
[----:B------:R-:W-:Y:S01]  /*e030*/  FADD.FTZ R167, R167, R168 ;  /* 0x000000a8a7a77221 */ /* 0x000fe20000010000 */
[C---:B------:R-:W-:Y:S01]  /*e040*/  HMMA.16816.F32 R72, R136.reuse, R106, R72 ;  /* 0x0000006a8848723c */ /* 0x040fe20000001848 */
[----:B------:R-:W1:Y:S03]  /*e050*/  LDSM.16.MT88.4 R104, [R164+0x4000] ;  /* 0x00400000a468783b */ /* 0x000e660000004200 */
[----:B------:R-:W5:Y:S01]  /*e060*/  MUFU.EX2 R220, R220 ;  /* 0x000000dc00dc7308 */ /* 0x000f620000000800 */
[----:B------:R-:W-:Y:S03]  /*e070*/  FADD.FTZ R165, R170, R165 ;  /* 0x000000a5aaa57221 */ /* 0x000fe60000010000 */
[C---:B----4-:R-:W-:Y:S06]  /*e080*/  HMMA.16816.F32 R76, R136.reuse, R100, R76 ;  /* 0x00000064884c723c */ /* 0x050fec000000184c */
[----:B------:R-:W-:Y:S01]  /*e090*/  MUFU.EX2 R209, R209 ;  /* 0x000000d100d17308 */ /* 0x000fe20000000800 */
[----:B------:R-:W-:Y:S01]  /*e0a0*/  F2FP.F16.F32.PACK_AB R100, R175, R172 ;  /* 0x000000acaf64723e */ /* 0x000fe200000000ff */
[----:B------:R-:W-:Y:S01]  /*e0b0*/  FADD.FTZ R172, R172, R167 ;  /* 0x000000a7acac7221 */ /* 0x000fe20000010000 */
[----:B------:R-:W-:Y:S01]  /*e0c0*/  F2FP.F16.F32.PACK_AB R101, R215, R174 ;  /* 0x000000aed765723e */ /* 0x000fe200000000ff */
[----:B------:R-:W-:Y:S01]  /*e0d0*/  FADD.FTZ R174, R174, R165 ;  /* 0x000000a5aeae7221 */ /* 0x000fe20000010000 */
[C---:B------:R-:W-:Y:S05]  /*e0e0*/  HMMA.16816.F32 R80, R136.reuse, R102, R80 ;  /* 0x000000668850723c */ /* 0x040fea0000001850 */
[----:B------:R-:W4:Y:S01]  /*e0f0*/  MUFU.EX2 R222, R222 ;  /* 0x000000de00de7308 */ /* 0x000f220000000800 */
[----:B------:R-:W-:Y:S01]  /*e100*/  F2FP.F16.F32.PACK_AB R102, R217, R178 ;  /* 0x000000b2d966723e */ /* 0x000fe200000000ff */
[----:B------:R-:W-:Y:S01]  /*e110*/  FADD.FTZ R175, R175, R172 ;  /* 0x000000acafaf7221 */ /* 0x000fe20000010000 */
[----:B--2---:R-:W-:Y:S01]  /*e120*/  F2FP.F16.F32.PACK_AB R103, R219, R210 ;  /* 0x000000d2db67723e */ /* 0x004fe200000000ff */
[----:B------:R-:W-:Y:S01]  /*e130*/  FADD.FTZ R215, R215, R174 ;  /* 0x000000aed7d77221 */ /* 0x000fe20000010000 */
[C---:B---3--:R-:W-:Y:S05]  /*e140*/  HMMA.16816.F32 R84, R136.reuse, R108, R84 ;  /* 0x0000006c8854723c */ /* 0x048fea0000001854 */
[----:B------:R-:W2:Y:S01]  /*e150*/  MUFU.EX2 R177, R177 ;  /* 0x000000b100b17308 */ /* 0x000ea20000000800 */
[----:B------:R-:W-:Y:S01]  /*e160*/  FADD.FTZ R178, R178, R175 ;  /* 0x000000afb2b27221 */ /* 0x000fe20000010000 */
[----:B------:R-:W-:Y:S03]  /*e170*/  FADD.FTZ R210, R210, R215 ;  /* 0x000000d7d2d27221 */ /* 0x000fe60000010000 */
[----:B------:R-:W-:Y:S01]  /*e180*/  FADD.FTZ R217, R217, R178 ;  /* 0x000000b2d9d97221 */ /* 0x000fe20000010000 */
[C---:B------:R-:W-:Y:S01]  /*e190*/  HMMA.16816.F32 R88, R136.reuse, R110, R88 ;  /* 0x0000006e8858723c */ /* 0x040fe20000001858 */
[----:B------:R-:W3:Y:S03]  /*e1a0*/  LDSM.16.MT88.4 R108, [R135+0x800] ;  /* 0x00080000876c783b */ /* 0x000ee60000004200 */
[----:B------:R-:W-:Y:S01]  /*e1b0*/  MUFU.EX2 R179, R179 ;  /* 0x000000b300b37308 */ /* 0x000fe20000000800 */
[----:B------:R-:W-:Y:S03]  /*e1c0*/  FADD.FTZ R219, R219, R210 ;  /* 0x000000d2dbdb7221 */ /* 0x000fe60000010000 */
[C---:B-1----:R-:W-:Y:S06]  /*e1d0*/  HMMA.16816.F32 R92, R136.reuse, R104, R92 ;  /* 0x00000068885c723c */ /* 0x042fec000000185c */
[----:B------:R-:W1:Y:S02]  /*e1e0*/  MUFU.EX2 R224, R224 ;  /* 0x000000e000e07308 */ /* 0x000e640000000800 */
[----:B------:R-:W-:Y:S01]  /*e1f0*/  HMMA.16816.F32 R96, R136, R106, R96 ;  /* 0x0000006a8860723c */ /* 0x000fe20000001860 */
[----:B------:R-:W5:Y:S07]  /*e200*/  LDSM.16.MT88.4 R104, [R135+0x2800] ;  /* 0x002800008768783b */ /* 0x000f6e0000004200 */
[C---:B------:R-:W-:Y:S01]  /*e210*/  HMMA.16816.F32 R4, R100.reuse, R112, R4 ;  /* 0x000000706404723c */ /* 0x040fe20000001804 */
[----:B------:R-:W4:Y:S07]  /*e220*/  LDSM.16.MT88.4 R136, [R164+0x2800] ;  /* 0x00280000a488783b */ /* 0x000f2e0000004200 */
        /* <DEDUP_REMOVED lines=20> */
[C---:B----4-:R-:W-:Y:S08]  /*e370*/  HMMA.16816.F32 R60, R100.reuse, R136, R60 ;  /* 0x00000088643c723c */ /* 0x050ff0000000183c */
[C---:B------:R-:W-:Y:S01]  /*e380*/  HMMA.16816.F32 R64, R100.reuse, R138, R64 ;  /* 0x0000008a6440723c */ /* 0x040fe20000001840 */
[----:B------:R-:W-:Y:S07]  /*e390*/  LDSM.16.MT88.4 R136, [R164+0x3000] ;  /* 0x00300000a488783b */ /* 0x000fee0000004200 */
[C---:B--2---:R-:W-:Y:S08]  /*e3a0*/  HMMA.16816.F32 R68, R100.reuse, R112, R68 ;  /* 0x000000706444723c */ /* 0x044ff00000001844 */
[C---:B------:R-:W-:Y:S01]  /*e3b0*/  HMMA.16816.F32 R72, R100.reuse, R114, R72 ;  /* 0x000000726448723c */ /* 0x040fe20000001848 */
[----:B------:R-:W-:Y:S07]  /*e3c0*/  LDSM.16.MT88.4 R112, [R180+0x13000] ;  /* 0x01300000b470783b */ /* 0x000fee0000004200 */
[C---:B---3--:R-:W-:Y:S08]  /*e3d0*/  HMMA.16816.F32 R76, R100.reuse, R108, R76 ;  /* 0x0000006c644c723c */ /* 0x048ff0000000184c */
[C---:B------:R-:W-:Y:S01]  /*e3e0*/  HMMA.16816.F32 R80, R100.reuse, R110, R80 ;  /* 0x0000006e6450723c */ /* 0x040fe20000001850 */
[----:B------:R-:W2:Y:S07]  /*e3f0*/  LDSM.16.MT88.4 R108, [R181+0x13000] ;  /* 0x01300000b56c783b */ /* 0x000eae0000004200 */
[C---:B-----5:R-:W-:Y:S08]  /*e400*/  HMMA.16816.F32 R84, R100.reuse, R104, R84 ;  /* 0x000000686454723c */ /* 0x060ff00000001854 */
[C---:B------:R-:W-:Y:S01]  /*e410*/  HMMA.16816.F32 R88, R100.reuse, R106, R88 ;  /* 0x0000006a6458723c */ /* 0x040fe20000001858 */
[----:B------:R-:W3:Y:S07]  /*e420*/  LDSM.16.MT88.4 R104, [R164+0x1000] ;  /* 0x00100000a468783b */ /* 0x000eee0000004200 */
[C---:B------:R-:W-:Y:S08]  /*e430*/  HMMA.16816.F32 R92, R100.reuse, R116, R92 ;  /* 0x00000074645c723c */ /* 0x040ff0000000185c */
[----:B------:R-:W-:Y:S01]  /*e440*/  HMMA.16816.F32 R96, R100, R118, R96 ;  /* 0x000000766460723c */ /* 0x000fe20000001860 */
[----:B------:R-:W4:Y:S02]  /*e450*/  LDSM.16.MT88.4 R116, [R180+0x15000] ;  /* 0x01500000b474783b */ /* 0x000f240000004200 */
        /* <DEDUP_REMOVED lines=10> */
[C---:B--2---:R-:W-:Y:S03]  /*e500*/  HMMA.16816.F32 R4, R100.reuse, R108, R4 ;  /* 0x0000006c6404723c */ /* 0x044fe60000001804 */
[----:B------:R-:W-:Y:S01]  /*e510*/  FADD.FTZ R0, R223, R0 ;  /* 0x00000000df007221 */ /* 0x000fe20000010000 */
[----:B------:R-:W-:Y:S04]  /*e520*/  FADD.FTZ R218, R221, R218 ;  /* 0x000000daddda7221 */ /* 0x000fe80000010000 */
[C---:B------:R-:W-:Y:S01]  /*e530*/  HMMA.16816.F32 R8, R100.reuse, R110, R8 ;  /* 0x0000006e6408723c */ /* 0x040fe20000001808 */
[----:B------:R-:W2:Y:S07]  /*e540*/  LDSM.16.MT88.4 R108, [R181+0x17000] ;  /* 0x01700000b56c783b */ /* 0x000eae0000004200 */
[C---:B------:R-:W-:Y:S08]  /*e550*/  HMMA.16816.F32 R12, R100.reuse, R112, R12 ;  /* 0x00000070640c723c */ /* 0x040ff0000000180c */
[C---:B------:R-:W-:Y:S01]  /*e560*/  HMMA.16816.F32 R16, R100.reuse, R114, R16 ;  /* 0x000000726410723c */ /* 0x040fe20000001810 */
[----:B------:R-:W-:Y:S07]  /*e570*/  LDSM.16.MT88.4 R112, [R135+0x5000] ;  /* 0x005000008770783b */ /* 0x000fee0000004200 */
[C---:B------:R-:W-:Y:S08]  /*e580*/  HMMA.16816.F32 R20, R100.reuse, R120, R20 ;  /* 0x000000786414723c */ /* 0x040ff00000001814 */
[C---:B------:R-:W-:Y:S08]  /*e590*/  HMMA.16816.F32 R24, R100.reuse, R122, R24 ;  /* 0x0000007a6418723c */ /* 0x040ff00000001818 */
[C---:B---3--:R-:W-:Y:S08]  /*e5a0*/  HMMA.16816.F32 R28, R100.reuse, R104, R28 ;  /* 0x00000068641c723c */ /* 0x048ff0000000181c */
[C---:B------:R-:W-:Y:S01]  /*e5b0*/  HMMA.16816.F32 R32, R100.reuse, R106, R32 ;  /* 0x0000006a6420723c */ /* 0x040fe20000001820 */
[----:B------:R-:W3:Y:S07]  /*e5c0*/  LDSM.16.MT88.4 R104, [R180+0x17000] ;  /* 0x01700000b468783b */ /* 0x000eee0000004200 */
[C---:B------:R-:W-:Y:S08]  /*e5d0*/  HMMA.16816.F32 R36, R100.reuse, R124, R36 ;  /* 0x0000007c6424723c */ /* 0x040ff00000001824 */
[C---:B------:R-:W-:Y:S01]  /*e5e0*/  HMMA.16816.F32 R40, R100.reuse, R126, R40 ;  /* 0x0000007e6428723c */ /* 0x040fe20000001828 */
[----:B------:R-:W-:Y:S07]  /*e5f0*/  LDSM.16.MT88.4 R124, [R181+0x13800] ;  /* 0x01380000b57c783b */ /* 0x000fee0000004200 */
[C---:B----4-:R-:W-:Y:S08]  /*e600*/  HMMA.16816.F32 R44, R100.reuse, R116, R44 ;  /* 0x00000074642c723c */ /* 0x050ff0000000182c */
[C---:B------:R-:W-:Y:S01]  /*e610*/  HMMA.16816.F32 R48, R100.reuse, R118, R48 ;  /* 0x000000766430723c */ /* 0x040fe20000001830 */
[----:B------:R-:W4:Y:S07]  /*e620*/  LDSM.16.MT88.4 R116, [R164+0x5000] ;  /* 0x00500000a474783b */ /* 0x000f2e0000004200 */
[C---:B------:R-:W-:Y:S08]  /*e630*/  HMMA.16816.F32 R52, R100.reuse, R128, R52 ;  /* 0x000000806434723c */ /* 0x040ff00000001834 */
[C---:B------:R-:W-:Y:S08]  /*e640*/  HMMA.16816.F32 R56, R100.reuse, R130, R56 ;  /* 0x000000826438723c */ /* 0x040ff00000001838 */
[C---:B------:R-:W-:Y:S03]  /*e650*/  HMMA.16816.F32 R60, R100.reuse, R136, R60 ;  /* 0x00000088643c723c */ /* 0x040fe6000000183c */
[----:B------:R-:W-:Y:S01]  /*e660*/  F2FP.F16.F32.PACK_AB R136, R220, R213 ;  /* 0x000000d5dc88723e */ /* 0x000fe200000000ff */
[----:B------:R-:W-:Y:S01]  /*e670*/  FADD.FTZ R213, R213, R0 ;  /* 0x00000000d5d57221 */ /* 0x000fe20000010000 */
[----:B------:R-:W-:Y:S01]  /*e680*/  F2FP.F16.F32.PACK_AB R137, R222, R209 ;  /* 0x000000d1de89723e */ /* 0x000fe200000000ff */
[----:B------:R-:W-:Y:S01]  /*e690*/  FADD.FTZ R209, R209, R218 ;  /* 0x000000dad1d17221 */ /* 0x000fe20000010000 */
[----:B------:R-:W-:Y:S01]  /*e6a0*/  MOV R0, R132 ;  /* 0x0000008400007202 */ /* 0x000fe20000000f00 */
[C---:B------:R-:W-:Y:S03]  /*e6b0*/  HMMA.16816.F32 R64, R100.reuse, R138, R64 ;  /* 0x0000008a6440723c */ /* 0x040fe60000001840 */
[----:B------:R-:W-:Y:S01]  /*e6c0*/  F2FP.F16.F32.PACK_AB R138, R176, R177 ;  /* 0x000000b1b08a723e */ /* 0x000fe200000000ff */
[----:B------:R-:W-:Y:S01]  /*e6d0*/  FADD.FTZ R220, R220, R213 ;  /* 0x000000d5dcdc7221 */ /* 0x000fe20000010000 */
[----:B-1----:R-:W-:Y:S01]  /*e6e0*/  F2FP.F16.F32.PACK_AB R139, R224, R179 ;  /* 0x000000b3e08b723e */ /* 0x002fe200000000ff */
[----:B------:R-:W-:Y:S02]  /*e6f0*/  FADD.FTZ R222, R222, R209 ;  /* 0x000000d1dede7221 */ /* 0x000fe40000010000 */
[C---:B--2---:R-:W-:Y:S03]  /*e700*/  HMMA.16816.F32 R68, R100.reuse, R108, R68 ;  /* 0x0000006c6444723c */ /* 0x044fe60000001844 */
[----:B------:R-:W-:Y:S01]  /*e710*/  FADD.FTZ R177, R177, R220 ;  /* 0x000000dcb1b17221 */ /* 0x000fe20000010000 */
[----:B------:R-:W-:Y:S03]  /*e720*/  FADD.FTZ R179, R179, R222 ;  /* 0x000000deb3b37221 */ /* 0x000fe60000010000 */
[----:B------:R-:W-:Y:S01]  /*e730*/  FADD.FTZ R207, R176, R177 ;  /* 0x000000b1b0cf7221 */ /* 0x000fe20000010000 */
[C---:B------:R-:W-:Y:S01]  /*e740*/  HMMA.16816.F32 R72, R100.reuse, R110, R72 ;  /* 0x0000006e6448723c */ /* 0x040fe20000001848 */
[----:B------:R-:W-:Y:S02]  /*e750*/  LDSM.16.MT88.4 R108, [R135+0x1800] ;  /* 0x00180000876c783b */ /* 0x000fe40000004200 */
[----:B------:R-:W-:Y:S05]  /*e760*/  FADD.FTZ R205, R224, R179 ;  /* 0x000000b3e0cd7221 */ /* 0x000fea0000010000 */
[C---:B---3--:R-:W-:Y:S08]  /*e770*/  HMMA.16816.F32 R76, R100.reuse, R104, R76 ;  /* 0x00000068644c723c */ /* 0x048ff0000000184c */
[C---:B------:R-:W-:Y:S01]  /*e780*/  HMMA.16816.F32 R80, R100.reuse, R106, R80 ;  /* 0x0000006a6450723c */ /* 0x040fe20000001850 */
[----:B------:R-:W1:Y:S07]  /*e790*/  LDSM.16.MT88.4 R104, [R180+0x13800] ;  /* 0x01380000b468783b */ /* 0x000e6e0000004200 */
[C---:B------:R-:W-:Y:S08]  /*e7a0*/  HMMA.16816.F32 R84, R100.reuse, R112, R84 ;  /* 0x000000706454723c */ /* 0x040ff00000001854 */
[C---:B------:R-:W-:Y:S08]  /*e7b0*/  HMMA.16816.F32 R88, R100.reuse, R114, R88 ;  /* 0x000000726458723c */ /* 0x040ff00000001858 */
[C---:B----4-:R-:W-:Y:S08]  /*e7c0*/  HMMA.16816.F32 R92, R100.reuse, R116, R92 ;  /* 0x00000074645c723c */ /* 0x050ff0000000185c */
        /* <DEDUP_REMOVED lines=30> */
.L_x_394:
        /* <DEDUP_REMOVED lines=260> */
.L_x_398:
        /* <DEDUP_REMOVED lines=57> */
.L_x_400:
[----:B------:R-:W-:Y:S05]  /*fd80*/  BSYNC.RECONVERGENT B0 ;  /* 0x0000000000007941 */ /* 0x000fea0003800200 */
.L_x_399:
        /* <DEDUP_REMOVED lines=34> */
.L_x_402:
[----:B------:R-:W-:Y:S05]  /*ffb0*/  BSYNC.RECONVERGENT B0 ;  /* 0x0000000000007941 */ /* 0x000fea0003800200 */
.L_x_401:
        /* <DEDUP_REMOVED lines=20> */
.L_x_404:
[----:B------:R-:W-:Y:S05]  /*10100*/  BSYNC.RECONVERGENT B0 ;  /* 0x0000000000007941 */ /* 0x000fea0003800200 */
.L_x_403:
        /* <DEDUP_REMOVED lines=20> */
.L_x_406:
[----:B------:R-:W-:Y:S05]  /*10250*/  BSYNC.RECONVERGENT B0 ;  /* 0x0000000000007941 */ /* 0x000fea0003800200 */
.L_x_405:
        /* <DEDUP_REMOVED lines=19> */
.L_x_407:
        /* <DEDUP_REMOVED lines=15> */
.L_x_1809:


//--------------------- .text._ZN5flash16flash_fwd_kernelI23Flash_fwd_kernel_traitsILi192ELi128ELi64ELi8ELb0ELb0EN7cutlass6half_tE19Flash_kernel_traitsILi192ELi128ELi64ELi8ES3_EELb0ELb0ELb1ELb0ELb0ELb0ELb0ELb0EEEvNS_16Flash_fwd_paramsE --------------------------
	.section	.text._ZN5flash16flash_fwd_kernelI23Flash_fwd_kernel_traitsILi192ELi128ELi64ELi8ELb0ELb0EN7cutlass6half_tE19Flash_kernel_traitsILi192ELi128ELi64ELi8ES3_EELb0ELb0ELb1ELb0ELb0ELb0ELb0ELb0EEEvNS_16Flash_fwd_paramsE,"ax",@progbits
	.align	128
        .global         _ZN5flash16flash_fwd_kernelI23Flash_fwd_kernel_traitsILi192ELi128ELi64ELi8ELb0ELb0EN7cutlass6half_tE19Flash_kernel_traitsILi192ELi128ELi64ELi8ES3_EELb0ELb0ELb1ELb0ELb0ELb0ELb0ELb0EEEvNS_16Flash_fwd_paramsE
        .type           _ZN5flash16flash_fwd_kernelI23Flash_fwd_kernel_traitsILi192ELi128ELi64ELi8ELb0ELb0EN7cutlass6half_tE19Flash_kernel_traitsILi192ELi128ELi64ELi8ES3_EELb0ELb0ELb1ELb0ELb0ELb0ELb0ELb0EEEvNS_16Flash_fwd_paramsE,@function
        .size           _ZN5flash16flash_fwd_kernelI23Flash_fwd_kernel_traitsILi192ELi128ELi64ELi8ELb0ELb0EN7cutlass6half_tE19Flash_kernel_traitsILi192ELi128ELi64ELi8ES3_EELb0ELb0ELb1ELb0ELb0ELb0ELb0ELb0EEEvNS_16Flash_fwd_paramsE,(.L_x_1810 - _ZN5flash16flash_fwd_kernelI23Flash_fwd_kernel_traitsILi192ELi128ELi64ELi8ELb0ELb0EN7cutlass6half_tE19Flash_kernel_traitsILi192ELi128ELi64ELi8ES3_EELb0ELb0ELb1ELb0ELb0ELb0ELb0ELb0EEEvNS_16Flash_fwd_paramsE)
        .other          _ZN5flash16flash_fwd_kernelI23Flash_fwd_kernel_traitsILi192ELi128ELi64ELi8ELb0ELb0EN7cutlass6half_tE19Flash_kernel_traitsILi192ELi128ELi64ELi8ES3_EELb0ELb0ELb1ELb0ELb0ELb0ELb0ELb0EEEvNS_16Flash_fwd_paramsE,@"STO_CUDA_ENTRY STV_DEFAULT"
_ZN5flash16flash_fwd_kernelI23Flash_fwd_kernel_traitsILi192ELi128ELi64ELi8ELb0ELb0EN7cutlass6half_tE19Flash_kernel_traitsILi192ELi128ELi64ELi8ES3_EELb0ELb0ELb1ELb0ELb0ELb0ELb0ELb0EEEvNS_16Flash_fwd_paramsE:
.text._ZN5flash16flash_fwd_kernelI23Flash_fwd_kernel_traitsILi192ELi128ELi64ELi8ELb0ELb0EN7cutlass6half_tE19Flash_kernel_traitsILi192ELi128ELi64ELi8ES3_EELb0ELb0ELb1ELb0ELb0ELb0ELb0ELb0EEEvNS_16Flash_fwd_paramsE:
[----:B------:R-:W-:Y:S01]  /*0000*/  LDC R1, c[0x0][0x37c] ;  /* 0x0000df00ff017b82 */ /* 0x000fe20000000800 */
[----:B------:R-:W1:Y:S07]  /*0010*/  LDCU.64 UR10, c[0x0][0x460] ;  /* 0x00008c00ff0a77ac */ /* 0x000e6e0008000a00 */
[----:B------:R-:W2:Y:S01]  /*0020*/  S2UR UR12, SR_CTAID.Y ;  /* 0x00000000000c79c3 */ /* 0x000ea20000002600 */
[----:B------:R-:W3:Y:S01]  /*0030*/  LDCU.64 UR8, c[0x0][0x470] ;  /* 0x00008e00ff0877ac */ /* 0x000ee20008000a00 */
[----:B------:R-:W2:Y:S01]  /*0040*/  LDCU.64 UR14, c[0x0][0x460] ;  /* 0x00008c00ff0e77ac */ /* 0x000ea20008000a00 */
[----:B------:R-:W4:Y:S01]  /*0050*/  LDCU.U8 UR13, c[0x0][0x532] ;  /* 0x0000a640ff0d77ac */ /* 0x000f220008000000 */
[----:B------:R-:W4:Y:S01]  /*0060*/  LDCU.64 UR6, c[0x0][0x468] ;  /* 0x00008d00ff0677ac */ /* 0x000f220008000a00 */
[----:B-1----:R-:W-:Y:S01]  /*0070*/  ISETP.NE.U32.AND P4, PT, RZ, UR10, PT ;  /* 0x0000000aff007c0c */ /* 0x002fe2000bf85070 */
[----:B------:R-:W-:Y:S01]  /*0080*/  UISETP.NE.U32.AND UP4, UPT, UR10, URZ, UPT ;  /* 0x000000ff0a00728c */ /* 0x000fe2000bf85070 */
[----:B------:R-:W1:Y:S02]  /*0090*/  LDCU.64 UR4, c[0x0][0x478] ;  /* 0x00008f00ff0477ac */ /* 0x000e640008000a00 */
[----:B------:R-:W-:Y:S01]  /*00a0*/  ISETP.NE.AND.EX P4, PT, RZ, UR11, PT, P4 ;  /* 0x0000000bff007c0c */ /* 0x000fe2000bf85340 */
[----:B---3--:R-:W-:-:S02]  /*00b0*/  UISETP.NE.U32.AND UP3, UPT, UR8, URZ, UPT ;  /* 0x000000ff0800728c */ /* 0x008fc4000bf65070 */
[----:B------:R-:W-:Y:S01]  /*00c0*/  UISETP.NE.AND.EX UP4, UPT, UR11, URZ, UPT, UP4 ;  /* 0x000000ff0b00728c */ /* 0x000fe2000bf85340 */
[----:B------:R-:W3:Y:S01]  /*00d0*/  LDCU.64 UR24, c[0x0][0x358] ;  /* 0x00006b00ff1877ac */ /* 0x000ee20008000a00 */
[----:B------:R-:W-:-:S04]  /*00e0*/  UISETP.NE.AND.EX UP3, UPT, UR9, URZ, UPT, UP3 ;  /* 0x000000ff0900728c */ /* 0x000fc8000bf65330 */
[----:B------:R-:W-:Y:S01]  /*00f0*/  PLOP3.LUT P2, PT, PT, PT, UP4, 0x80, 0x8 ;  /* 0x000000000008781c */ /* 0x000fe20003f4f048 */
[----:B--2---:R-:W-:Y:S02]  /*0100*/  UIMAD.WIDE.U32 UR14, UR12, 0x4, UR14 ;  /* 0x000000040c0e78a5 */ /* 0x004fe4000f8e000e */
[----:B------:R-:W-:Y:S02]  /*0110*/  USHF.L.U32 UR11, UR12, 0x2, URZ ;  /* 0x000000020c0b7899 */ /* 0x000fe400080006ff */
[----:B----4-:R-:W-:Y:S02]  /*0120*/  UISETP.NE.AND UP5, UPT, UR13, URZ, UPT ;  /* 0x000000ff0d00728c */ /* 0x010fe4000bfa5270 */
[----:B------:R-:W-:Y:S01]  /*0130*/  UISETP.EQ.U32.AND UP2, UPT, UR6, URZ, UPT ;  /* 0x000000ff0600728c */ /* 0x000fe2000bf42070 */
[----:B------:R-:W-:Y:S01]  /*0140*/  IMAD.U32 R6, RZ, RZ, UR14 ;  /* 0x0000000eff067e24 */ /* 0x000fe2000f8e00ff */
[----:B------:R-:W-:Y:S01]  /*0150*/  USHF.R.U32.HI UR10, URZ, 0x1e, UR12 ;  /* 0x0000001eff0a7899 */ /* 0x000fe2000801160c */
[----:B------:R-:W-:Y:S01]  /*0160*/  IMAD.U32 R7, RZ, RZ, UR15 ;  /* 0x0000000fff077e24 */ /* 0x000fe2000f8e00ff */
[----:B------:R-:W-:-:S02]  /*0170*/  @UP3 UIADD3 UR14, UP1, UPT, UR11, UR8, URZ ;  /* 0x000000080b0e3290 */ /* 0x000fc4000ff3e0ff */
[----:B------:R-:W-:Y:S02]  /*0180*/  UISETP.EQ.OR.EX UP2, UPT, UR7, URZ, !UP5, UP2 ;  /* 0x000000ff0700728c */ /* 0x000fe4000ef42720 */
[----:B-1----:R-:W-:Y:S01]  /*0190*/  UISETP.NE.U32.AND UP0, UPT, UR4, URZ, UPT ;  /* 0x000000ff0400728c */ /* 0x002fe2000bf05070 */
[----:B---3--:R-:W2:Y:S01]  /*01a0*/  @P4 LDG.E R5, desc[UR24][R6.64] ;  /* 0x0000001806054981 */ /* 0x008ea2000c1e1900 */
[----:B------:R-:W-:Y:S02]  /*01b0*/  @UP3 UIADD3.X UR15, UPT, UPT, UR10, UR9, URZ, UP1, !UPT ;  /* 0x000000090a0f3290 */ /* 0x000fe40008ffe4ff */
[----:B------:R-:W-:Y:S01]  /*01c0*/  UIADD3 UR8, UP1, UPT, UR11, UR6, URZ ;  /* 0x000000060b087290 */ /* 0x000fe2000ff3e0ff */
[----:B------:R1:W3:Y:S01]  /*01d0*/  @P2 LDG.E R2, desc[UR24][R6.64+0x4] ;  /* 0x0000041806022981 */ /* 0x0002e2000c1e1900 */
[----:B------:R-:W-:Y:S01]  /*01e0*/  UISETP.NE.AND.EX UP0, UPT, UR5, URZ, UPT, UP0 ;  /* 0x000000ff0500728c */ /* 0x000fe2000bf05300 */
[----:B------:R-:W-:Y:S01]  /*01f0*/  PLOP3.LUT P3, PT, PT, PT, UP2, 0x80, 0x8 ;  /* 0x000000000008781c */ /* 0x000fe20003f6f028 */
[----:B------:R-:W-:Y:S01]  /*0200*/  UIADD3.X UR9, UPT, UPT, UR10, UR7, URZ, UP1, !UPT ;  /* 0x000000070a097290 */ /* 0x000fe20008ffe4ff */
[----:B------:R-:W-:Y:S01]  /*0210*/  PLOP3.LUT P1, PT, PT, PT, UP3, 0x80, 0x8 ;  /* 0x000000000008781c */ /* 0x000fe20003f2f038 */
[----:B------:R-:W-:-:S02]  /*0220*/  IMAD.U32 R10, RZ, RZ, UR14 ;  /* 0x0000000eff0a7e24 */ /* 0x000fc4000f8e00ff */
[----:B------:R-:W-:Y:S01]  /*0230*/  PLOP3.LUT P0, PT, PT, PT, UP0, 0x80, 0x8 ;  /* 0x000000000008781c */ /* 0x000fe20003f0f008 */
[----:B------:R-:W-:-:S04]  /*0240*/  IMAD.U32 R11, RZ, RZ, UR15 ;  /* 0x0000000fff0b7e24 */ /* 0x000fc8000f8e00ff */
[----:B------:R-:W-:-:S04]  /*0250*/  @UP0 UIADD3 UR4, UP1, UPT, UR11, UR4, URZ ;  /* 0x000000040b040290 */ /* 0x000fc8000ff3e0ff */
[----:B------:R-:W-:Y:S01]  /*0260*/  @UP0 UIADD3.X UR5, UPT, UPT, UR10, UR5, URZ, UP1, !UPT ;  /* 0x000000050a050290 */ /* 0x000fe20008ffe4ff */
[----:B------:R-:W4:Y:S01]  /*0270*/  @P1 LDG.E R3, desc[UR24][R10.64] ;  /* 0x000000180a031981 */ /* 0x000f22000c1e1900 */
[----:B-1----:R-:W-:Y:S02]  /*0280*/  IMAD.U32 R6, RZ, RZ, UR8 ;  /* 0x00000008ff067e24 */ /* 0x002fe4000f8e00ff */
[----:B------:R-:W-:Y:S02]  /*0290*/  IMAD.U32 R7, RZ, RZ, UR9 ;  /* 0x00000009ff077e24 */ /* 0x000fe4000f8e00ff */
[----:B------:R-:W-:Y:S01]  /*02a0*/  IMAD.U32 R8, RZ, RZ, UR4 ;  /* 0x00000004ff087e24 */ /* 0x000fe2000f8e00ff */
[----:B------:R-:W1:Y:S01]  /*02b0*/  S2UR UR29, SR_CTAID.X ;  /* 0x00000000001d79c3 */ /* 0x000e620000002500 */
[----:B------:R-:W-:Y:S01]  /*02c0*/  IMAD.U32 R9, RZ, RZ, UR5 ;  /* 0x00000005ff097e24 */ /* 0x000fe2000f8e00ff */
[----:B------:R-:W4:Y:S01]  /*02d0*/  @!P3 LDG.E R4, desc[UR24][R6.64] ;  /* 0x000000180604b981 */ /* 0x000f22000c1e1900 */
[----:B------:R-:W3:Y:S03]  /*02e0*/  @!UP4 LDCU UR27, c[0x0][0x434] ;  /* 0x00008680ff1bc7ac */ /* 0x000ee60008000800 */
[----:B------:R2:W5:Y:S01]  /*02f0*/  @P0 LDG.E R0, desc[UR24][R8.64] ;  /* 0x0000001808000981 */ /* 0x000562000c1e1900 */
[----:B------:R-:W-:Y:S01]  /*0300*/  UMOV UR19, 0xffffffff ;  /* 0xffffffff00137882 */ /* 0x000fe20000000000 */
[----:B------:R-:W-:Y:S01]  /*0310*/  UISETP.NE.U32.AND UP1, UPT, UR6, URZ, UPT ;  /* 0x000000ff0600728c */ /* 0x000fe2000bf25070 */
[----:B------:R-:W-:Y:S01]  /*0320*/  UMOV UR14, 0xffffffff ;  /* 0xffffffff000e7882 */ /* 0x000fe20000000000 */
[----:B------:R-:W-:-:S02]  /*0330*/  UMOV UR13, URZ ;  /* 0x000000ff000d7c82 */ /* 0x000fc40008000000 */
[----:B------:R-:W-:Y:S01]  /*0340*/  UISETP.NE.AND.EX UP1, UPT, UR7, URZ, UPT, UP1 ;  /* 0x000000ff0700728c */ /* 0x000fe2000bf25310 */
[----:B------:R-:W2:Y:S10]  /*0350*/  @!UP0 LDCU UR8, c[0x0][0x43c] ;  /* 0x00008780ff0887ac */ /* 0x000eb40008000800 */
[----:B------:R-:W2:Y:S01]  /*0360*/  @!UP1 LDCU UR6, c[0x0][0x438] ;  /* 0x00008700ff0697ac */ /* 0x000ea20008000800 */
[----:B-1----:R-:W-:Y:S01]  /*0370*/  USHF.L.U32 UR23, UR29, 0x7, URZ ;  /* 0x000000071d177899 */ /* 0x002fe200080006ff */
[----:B--2---:R-:W-:-:S02]  /*0380*/  @P4 R2UR UR19, R5 ;  /* 0x00000000051342ca */ /* 0x004fc400000e0000 */
[----:B---3--:R-:W-:-:S13]  /*0390*/  @P2 R2UR UR4, R2 ;  /* 0x00000000020422ca */ /* 0x008fda00000e0000 */
[----:B------:R-:W-:Y:S01]  /*03a0*/  @UP4 UIADD3 UR27, UPT, UPT, UR4, -UR19, URZ ;  /* 0x80000013041b4290 */ /* 0x000fe2000fffe0ff */
[----:B------:R-:W1:Y:S01]  /*03b0*/  @!UP0 LDCU.64 UR4, c[0x0][0x488] ;  /* 0x00009100ff0487ac */ /* 0x000e620008000a00 */
[----:B----4-:R-:W-:Y:S02]  /*03c0*/  @P1 R2UR UR13, R3 ;  /* 0x00000000030d12ca */ /* 0x010fe400000e0000 */
[----:B------:R-:W-:-:S06]  /*03d0*/  UISETP.GT.AND UP2, UPT, UR27, UR23, UPT ;  /* 0x000000171b00728c */ /* 0x000fcc000bf44270 */
[----:B------:R-:W-:Y:S02]  /*03e0*/  PLOP3.LUT P1, PT, PT, PT, UP2, 0x80, 0x8 ;  /* 0x000000000008781c */ /* 0x000fe40003f2f028 */
[----:B------:R-:W-:Y:S01]  /*03f0*/  @!P3 R2UR UR14, R4 ;  /* 0x00000000040eb2ca */ /* 0x000fe200000e0000 */
[----:B-1----:R-:W-:-:S14]  /*0400*/  BRA.U !UP1, `(.L_x_408) ;  /* 0x0000000109187547 */ /* 0x002fdc000b800000 */
[----:B------:R-:W-:-:S13]  /*0410*/  PLOP3.LUT P2, PT, PT, PT, UP5, 0x80, 0x8 ;  /* 0x000000000008781c */ /* 0x000fda0003f4f058 */
[----:B------:R-:W2:Y:S04]  /*0420*/  @P2 LDG.E R2, desc[UR24][R6.64+0x4] ;  /* 0x0000041806022981 */ /* 0x000ea8000c1e1900 */
[----:B------:R-:W3:Y:S01]  /*0430*/  @!P2 LDG.E R3, desc[UR24][R6.64] ;  /* 0x000000180603a981 */ /* 0x000ee2000c1e1900 */
[----:B--2---:R-:W-:-:S13]  /*0440*/  @P2 R2UR UR6, R2 ;  /* 0x00000000020622ca */ /* 0x004fda00000e0000 */
[----:B------:R-:W-:-:S07]  /*0450*/  @UP5 UIADD3 UR6, UPT, UPT, UR6, -UR14, URZ ;  /* 0x8000000e06065290 */ /* 0x000fce000fffe0ff */
[----:B---3--:R-:W-:Y:S02]  /*0460*/  @!P2 R2UR UR6, R3 ;  /* 0x000000000306a2ca */ /* 0x008fe400000e0000 */
.L_x_408:
[----:B-----5:R-:W-:Y:S01]  /*0470*/  @P0 R2UR UR26, R0 ;  /* 0x00000000001a02ca */ /* 0x020fe200000e0000 */
[----:B------:R-:W-:Y:S01]  /*0480*/  @!UP0 UISETP.NE.U32.AND UP1, UPT, UR4, URZ, UPT ;  /* 0x000000ff0400828c */ /* 0x000fe2000bf25070 */
[----:B------:R-:W-:-:S13]  /*0490*/  @!P1 EXIT ;  /* 0x000000000000994d */ /* 0x000fda0003800000 */
[----:B------:R-:W1:Y:S01]  /*04a0*/  LDCU UR21, c[0x0][0x504] ;  /* 0x0000a080ff1577ac */ /* 0x000e620008000800 */
[----:B------:R-:W2:Y:S01]  /*04b0*/  S2R R187, SR_TID.X ;  /* 0x0000000000bb7919 */ /* 0x000ea20000002100 */
[----:B------:R-:W3:Y:S01]  /*04c0*/  S2UR UR28, SR_CTAID.Z ;  /* 0x00000000001c79c3 */ /* 0x000ee20000002700 */
[----:B------:R-:W-:Y:S01]  /*04d0*/  @!UP0 UISETP.NE.AND.EX UP1, UPT, UR5, URZ, UPT, UP1 ;  /* 0x000000ff0500828c */ /* 0x000fe2000bf25310 */
[----:B------:R-:W4:Y:S03]  /*04e0*/  LDCU UR22, c[0x0][0x508] ;  /* 0x0000a100ff1677ac */ /* 0x000f260008000800 */
[----:B------:R-:W-:Y:S02]  /*04f0*/  @!UP0 USEL UR8, UR8, URZ, UP1 ;  /* 0x000000ff08088287 */ /* 0x000fe40008800000 */
[----:B------:R-:W-:Y:S02]  /*0500*/  @UP0 UIADD3 UR26, UPT, UPT, UR26, -UR13, URZ ;  /* 0x8000000d1a1a0290 */ /* 0x000fe4000fffe0ff */
[----:B------:R-:W-:-:S04]  /*0510*/  @!UP0 UIADD3 UR26, UPT, UPT, UR8, UR6, -UR13 ;  /* 0x00000006081a8290 */ /* 0x000fc8000fffe80d */
[----:B------:R-:W-:Y:S02]  /*0520*/  UIADD3 UR7, UPT, UPT, UR26, 0x3f, URZ ;  /* 0x0000003f1a077890 */ /* 0x000fe4000fffe0ff */
[----:B-1----:R-:W-:Y:S02]  /*0530*/  UIADD3 UR21, UPT, UPT, UR27, UR21, URZ ;  /* 0x000000151b157290 */ /* 0x002fe4000fffe0ff */
[----:B------:R-:W-:Y:S02]  /*0540*/  UIADD3 UR5, UPT, UPT, UR7, UR23, -UR27 ;  /* 0x0000001707057290 */ /* 0x000fe4000fffe81b */
[----:B------:R-:W-:Y:S02]  /*0550*/  UIADD3 UR6, UPT, UPT, -UR21, UR23, UR26 ;  /* 0x0000001715067290 */ /* 0x000fe4000fffe11a */
[----:B----4-:R-:W-:Y:S02]  /*0560*/  UIADD3 UR5, UPT, UPT, UR5, 0x80, UR22 ;  /* 0x0000008005057890 */ /* 0x010fe4000fffe016 */
[----:B------:R-:W-:-:S02]  /*0570*/  USHF.R.S32.HI UR4, URZ, 0x1f, UR7 ;  /* 0x0000001fff047899 */ /* 0x000fc40008011407 */
[----:B------:R-:W-:Y:S02]  /*0580*/  USHF.R.S32.HI UR18, URZ, 0x1f, UR6 ;  /* 0x0000001fff127899 */ /* 0x000fe40008011406 */
[----:B------:R-:W-:Y:S02]  /*0590*/  USHF.R.S32.HI UR20, URZ, 0x1f, UR5 ;  /* 0x0000001fff147899 */ /* 0x000fe40008011405 */
[----:B------:R-:W-:Y:S02]  /*05a0*/  ULEA.HI UR4, UR4, UR7, URZ, 0x6 ;  /* 0x0000000704047291 */ /* 0x000fe4000f8f30ff */
[----:B------:R-:W-:Y:S02]  /*05b0*/  ULEA.HI UR18, UR18, UR6, URZ, 0x6 ;  /* 0x0000000612127291 */ /* 0x000fe4000f8f30ff */
[----:B------:R-:W-:Y:S02]  /*05c0*/  ULEA.HI UR20, UR20, UR5, URZ, 0x6 ;  /* 0x0000000514147291 */ /* 0x000fe4000f8f30ff */
[----:B------:R-:W-:-:S02]  /*05d0*/  USHF.R.S32.HI UR4, URZ, 0x6, UR4 ;  /* 0x00000006ff047899 */ /* 0x000fc40008011404 */
[----:B------:R-:W-:Y:S02]  /*05e0*/  USHF.R.S32.HI UR18, URZ, 0x6, UR18 ;  /* 0x00000006ff127899 */ /* 0x000fe40008011412 */
[----:B------:R-:W-:Y:S02]  /*05f0*/  USHF.R.S32.HI UR20, URZ, 0x6, UR20 ;  /* 0x00000006ff147899 */ /* 0x000fe40008011414 */
[----:B------:R-:W-:Y:S02]  /*0600*/  UISETP.LT.AND UP1, UPT, URZ, UR18, UPT ;  /* 0x00000012ff00728c */ /* 0x000fe4000bf21270 */
[----:B------:R-:W-:Y:S02]  /*0610*/  UISETP.LT.AND UP0, UPT, UR4, UR20, UPT ;  /* 0x000000140400728c */ /* 0x000fe4000bf01270 */
[----:B------:R-:W-:Y:S02]  /*0620*/  USEL UR18, URZ, UR18, !UP1 ;  /* 0x00000012ff127287 */ /* 0x000fe4000c800000 */
[----:B------:R-:W-:-:S04]  /*0630*/  USEL UR20, UR4, UR20, UP0 ;  /* 0x0000001404147287 */ /* 0x000fc80008000000 */
[----:B------:R-:W-:-:S09]  /*0640*/  UISETP.GT.AND UP0, UPT, UR20, UR18, UPT ;  /* 0x000000121400728c */ /* 0x000fd2000bf04270 */
[----:B--23--:R-:W-:Y:S05]  /*0650*/  BRA.U UP0, `(.L_x_409) ;  /* 0x0000000d000c7547 */ /* 0x00cfea000b800000 */
[----:B------:R-:W1:Y:S01]  /*0660*/  LDCU.U8 UR4, c[0x0][0x549] ;  /* 0x0000a920ff0477ac */ /* 0x000e620008000000 */
[----:B------:R-:W-:Y:S01]  /*0670*/  UISETP.NE.AND UP0, UPT, UR19, -0x1, UPT ;  /* 0xffffffff1300788c */ /* 0x000fe2000bf05270 */
[----:B------:R-:W2:Y:S10]  /*0680*/  LDCU.U8 UR10, c[0x0][0x548] ;  /* 0x0000a900ff0a77ac */ /* 0x000eb40008000000 */
[----:B------:R-:W3:Y:S01]  /*0690*/  @!UP0 LDCU.64 UR8, c[0x0][0x400] ;  /* 0x00008000ff0887ac */ /* 0x000ee20008000a00 */
[----:B-1----:R-:W-:Y:S01]  /*06a0*/  UISETP.NE.AND UP1, UPT, UR4, URZ, UPT ;  /* 0x000000ff0400728c */ /* 0x002fe2000bf25270 */
[----:B------:R-:W1:Y:S10]  /*06b0*/  @UP0 LDCU.64 UR6, c[0x0][0x408] ;  /* 0x00008100ff0607ac */ /* 0x000e740008000a00 */
[----:B------:R-:W4:Y:S01]  /*06c0*/  @UP1 LDCU.64 UR4, c[0x0][0x430] ;  /* 0x00008600ff0417ac */ /* 0x000f220008000a00 */
[----:B---3--:R-:W-:-:S03]  /*06d0*/  @!UP0 UIMAD.WIDE.U32 UR14, UR12, UR8, URZ ;  /* 0x000000080c0e82a5 */ /* 0x008fc6000f8e00ff */
[----:B------:R-:W-:Y:S01]  /*06e0*/  @UP1 UMOV UR8, 0x1 ;  /* 0x0000000100081882 */ /* 0x000fe20000000000 */
[----:B------:R-:W-:Y:S02]  /*06f0*/  @!UP0 UIMAD UR9, UR12, UR9, UR15 ;  /* 0x000000090c0982a4 */ /* 0x000fe4000f8e020f */
[----:B-1----:R-:W-:Y:S01]  /*0700*/  @UP0 UIMAD.WIDE.U32 UR16, UR19, UR6, URZ ;  /* 0x00000006131002a5 */ /* 0x002fe2000f8e00ff */
[----:B------:R-:W1:Y:S03]  /*0710*/  @UP1 LDCU UR6, c[0x0][0x430] ;  /* 0x00008600ff0617ac */ /* 0x000e660008000800 */
[----:B------:R-:W-:Y:S02]  /*0720*/  @UP0 UIMAD UR9, UR19, UR7, UR17 ;  /* 0x00000007130902a4 */ /* 0x000fe4000f8e0211 */
[----:B----4-:R-:W-:Y:S01]  /*0730*/  @UP1 UIMAD UR11, UR4, UR5, URZ ;  /* 0x00000005040b12a4 */ /* 0x010fe2000f8e02ff */
[----:B------:R-:W-:Y:S01]  /*0740*/  @UP0 UMOV UR14, UR16 ;  /* 0x00000010000e0c82 */ /* 0x000fe20008000000 */
[----:B--2---:R-:W-:Y:S10]  /*0750*/  BRA.U UP1, `(.L_x_410) ;  /* 0x0000000101287547 */ /* 0x004ff4000b800000 */
[----:B------:R-:W-:Y:S01]  /*0760*/  UISETP.NE.AND UP0, UPT, UR10, URZ, UPT ;  /* 0x000000ff0a00728c */ /* 0x000fe2000bf05270 */
[----:B------:R-:W2:Y:S10]  /*0770*/  LDCU UR5, c[0x0][0x3e0] ;  /* 0x00007c00ff0577ac */ /* 0x000eb40008000800 */
[----:B------:R-:W2:Y:S01]  /*0780*/  @UP0 LDCU UR8, c[0x0][0x454] ;  /* 0x00008a80ff0807ac */ /* 0x000ea20008000800 */
[----:B------:R-:W3:Y:S01]  /*0790*/  @!UP0 LDCU UR4, c[0x0][0x434] ;  /* 0x00008680ff0487ac */ /* 0x000ee20008000800 */
[----:B------:R-:W4:Y:S01]  /*07a0*/  @UP0 LDCU UR11, c[0x0][0x454] ;  /* 0x00008a80ff0b07ac */ /* 0x000f220008000800 */
[----:B-1----:R-:W-:Y:S01]  /*07b0*/  @UP0 UMOV UR6, 0x1 ;  /* 0x0000000100060882 */ /* 0x002fe20000000000 */
[----:B----4-:R-:W4:Y:S01]  /*07c0*/  @!UP0 LDCU UR11, c[0x0][0x434] ;  /* 0x00008680ff0b87ac */ /* 0x010f220008000800 */
[----:B------:R-:W-:Y:S01]  /*07d0*/  @!UP0 UMOV UR6, 0x1 ;  /* 0x0000000100068882 */ /* 0x000fe20000000000 */
[----:B--2---:R-:W-:-:S02]  /*07e0*/  @UP0 UIMAD UR8, UR8, UR5, URZ ;  /* 0x00000005080802a4 */ /* 0x004fc4000f8e02ff */
[----:B---3--:R-:W-:-:S12]  /*07f0*/  @!UP0 UIMAD UR8, UR4, UR5, URZ ;  /* 0x00000005040882a4 */ /* 0x008fd8000f8e02ff */
.L_x_410:
[----:B------:R-:W2:Y:S01]  /*0800*/  LDCU UR7, c[0x0][0x434] ;  /* 0x00008680ff0777ac */ /* 0x000ea20008000800 */
[----:B------:R-:W-:Y:S01]  /*0810*/  IMAD.SHL.U32 R0, R187, 0x8, RZ ;  /* 0x00000008bb007824 */ /* 0x000fe200078e00ff */
[----:B------:R-:W-:Y:S01]  /*0820*/  SHF.R.U32.HI R187, RZ, 0x3, R187 ;  /* 0x00000003ffbb7819 */ /* 0x000fe200000116bb */
[----:B------:R-:W-:Y:S01]  /*0830*/  BSSY.RECONVERGENT B0, `(.L_x_411) ;  /* 0x0000034000007945 */ /* 0x000fe20003800200 */
[----:B------:R-:W3:Y:S02]  /*0840*/  LDCU.64 UR4, c[0x0][0x410] ;  /* 0x00008200ff0477ac */ /* 0x000ee40008000a00 */
[----:B------:R-:W-:Y:S01]  /*0850*/  LOP3.LUT R0, R0, 0x38, RZ, 0xc0, !PT ;  /* 0x0000003800007812 */ /* 0x000fe200078ec0ff */
[C---:B------:R-:W-:Y:S01]  /*0860*/  VIADD R10, R187.reuse, 0x20 ;  /* 0x00000020bb0a7836 */ /* 0x040fe20000000000 */
[----:B------:R-:W-:Y:S01]  /*0870*/  UISETP.NE.AND UP1, UPT, UR10, URZ, !UP1 ;  /* 0x000000ff0a00728c */ /* 0x000fe2000cf25270 */
[C---:B------:R-:W-:Y:S01]  /*0880*/  VIADD R9, R187.reuse, 0x40 ;  /* 0x00000040bb097836 */ /* 0x040fe20000000000 */
[----:B------:R-:W-:Y:S01]  /*0890*/  UIADD3 UR27, UPT, UPT, -UR23, UR27, URZ ;  /* 0x0000001b171b7290 */ /* 0x000fe2000fffe1ff */
[C---:B------:R-:W-:Y:S01]  /*08a0*/  IADD3 R2, P0, PT, R0.reuse, UR14, RZ ;  /* 0x0000000e00027c10 */ /* 0x040fe2000ff1e0ff */
[----:B------:R-:W-:Y:S01]  /*08b0*/  UISETP.NE.AND UP0, UPT, UR19, -0x1, UPT ;  /* 0xffffffff1300788c */ /* 0x000fe2000bf05270 */
[C---:B------:R-:W-:Y:S01]  /*08c0*/  VIADD R8, R187.reuse, 0x60 ;  /* 0x00000060bb087836 */ /* 0x040fe20000000000 */
[----:B-1----:R-:W-:Y:S01]  /*08d0*/  UIMAD UR23, UR23, UR6, URZ ;  /* 0x00000006171772a4 */ /* 0x002fe2000f8e02ff */
[----:B------:R-:W-:Y:S01]  /*08e0*/  LOP3.LUT R12, R0, 0x40, RZ, 0xfc, !PT ;  /* 0x00000040000c7812 */ /* 0x000fe200078efcff */
[----:B------:R-:W-:Y:S01]  /*08f0*/  IMAD.X R3, RZ, RZ, UR9, P0 ;  /* 0x00000009ff037e24 */ /* 0x000fe200080e06ff */
[----:B------:R-:W-:Y:S01]  /*0900*/  ISETP.GE.AND P3, PT, R187, UR27, PT ;  /* 0x0000001bbb007c0c */ /* 0x000fe2000bf66270 */
[----:B--2---:R-:W-:Y:S01]  /*0910*/  UIMAD UR7, UR12, UR7, URZ ;  /* 0x000000070c0772a4 */ /* 0x004fe2000f8e02ff */
[----:B------:R-:W-:-:S02]  /*0920*/  ISETP.GE.AND P2, PT, R10, UR27, PT ;  /* 0x0000001b0a007c0c */ /* 0x000fc4000bf46270 */
[----:B------:R-:W-:Y:S01]  /*0930*/  ISETP.GE.AND P1, PT, R9, UR27, PT ;  /* 0x0000001b09007c0c */ /* 0x000fe2000bf26270 */
[----:B---3--:R-:W-:Y:S01]  /*0940*/  IMAD.U32 R4, RZ, RZ, UR4 ;  /* 0x00000004ff047e24 */ /* 0x008fe2000f8e00ff */
[----:B------:R-:W-:Y:S01]  /*0950*/  USEL UR7, UR7, UR19, !UP0 ;  /* 0x0000001307077287 */ /* 0x000fe2000c000000 */
[----:B------:R-:W-:Y:S01]  /*0960*/  IMAD.U32 R15, RZ, RZ, UR5 ;  /* 0x00000005ff0f7e24 */ /* 0x000fe2000f8e00ff */
[----:B----4-:R-:W-:Y:S01]  /*0970*/  UIMAD UR4, UR28, UR11, URZ ;  /* 0x0000000b1c0472a4 */ /* 0x010fe2000f8e02ff */
[----:B------:R-:W-:Y:S01]  /*0980*/  IMAD.WIDE.U32 R4, R4, UR28, R2 ;  /* 0x0000001c04047c25 */ /* 0x000fe2000f8e0002 */
[----:B------:R-:W-:Y:S01]  /*0990*/  USHF.R.S32.HI UR5, URZ, 0x1f, UR7 ;  /* 0x0000001fff057899 */ /* 0x000fe20008011407 */
[----:B------:R-:W-:Y:S01]  /*09a0*/  ISETP.GE.AND P0, PT, R8, UR27, PT ;  /* 0x0000001b08007c0c */ /* 0x000fe2000bf06270 */
[----:B------:R-:W-:Y:S01]  /*09b0*/  @!UP1 UIMAD UR4, UR12, UR8, UR4 ;  /* 0x000000080c0492a4 */ /* 0x000fe2000f8e0204 */
[----:B------:R-:W-:Y:S01]  /*09c0*/  IMAD R15, R15, UR28, R5 ;  /* 0x0000001c0f0f7c24 */ /* 0x000fe2000f8e0205 */
[----:B------:R-:W-:Y:S01]  /*09d0*/  USEL UR7, UR7, URZ, UP1 ;  /* 0x000000ff07077287 */ /* 0x000fe20008800000 */
[----:B------:R-:W-:Y:S01]  /*09e0*/  LOP3.LUT R11, R0, 0x80, RZ, 0xfc, !PT ;  /* 0x00000080000b7812 */ /* 0x000fe200078efcff */
[----:B------:R-:W-:-:S02]  /*09f0*/  USEL UR5, UR5, URZ, UP1 ;  /* 0x000000ff05057287 */ /* 0x000fc40008800000 */
[----:B------:R-:W-:Y:S02]  /*0a00*/  USHF.R.S32.HI UR12, URZ, 0x1f, UR23 ;  /* 0x0000001fff0c7899 */ /* 0x000fe40008011417 */
[----:B------:R-:W-:Y:S02]  /*0a10*/  USHF.R.S32.HI UR8, URZ, 0x1f, UR4 ;  /* 0x0000001fff087899 */ /* 0x000fe40008011404 */
[----:B------:R-:W-:Y:S02]  /*0a20*/  UIADD3 UR7, UP1, UP0, UR23, UR7, UR4 ;  /* 0x0000000717077290 */ /* 0x000fe4000f83e004 */
[----:B------:R-:W-:Y:S02]  /*0a30*/  UIMAD.WIDE.U32 UR10, UR29, 0x80, URZ ;  /* 0x000000801d0a78a5 */ /* 0x000fe4000f8e00ff */
[----:B------:R-:W-:-:S04]  /*0a40*/  UIADD3.X UR12, UPT, UPT, UR12, UR5, UR8, UP1, UP0 ;  /* 0x000000050c0c7290 */ /* 0x000fc80008fe0408 */
[----:B------:R-:W-:Y:S01]  /*0a50*/  LOP3.LUT R7, R187, UR10, RZ, 0xfc, !PT ;  /* 0x0000000abb077c12 */ /* 0x000fe2000f8efcff */
[----:B------:R-:W-:Y:S07]  /*0a60*/  @P3 BRA `(.L_x_412) ;  /* 0x0000000000403947 */ /* 0x000fee0003800000 */
[----:B------:R-:W1:Y:S01]  /*0a70*/  LDC.64 R2, c[0x0][0x408] ;  /* 0x00010200ff027b82 */ /* 0x000e620000000a00 */
[----:B------:R-:W2:Y:S01]  /*0a80*/  LDCU UR8, c[0x0][0x440] ;  /* 0x00008800ff0877ac */ /* 0x000ea20008000800 */
[----:B------:R-:W-:Y:S01]  /*0a90*/  IMAD.MOV.U32 R14, RZ, RZ, R4 ;  /* 0x000000ffff0e7224 */ /* 0x000fe200078e0004 */
[----:B------:R-:W3:Y:S01]  /*0aa0*/  LDCU.64 UR4, c[0x0][0x3f0] ;  /* 0x00007e00ff0477ac */ /* 0x000ee20008000a00 */
[----:B--2---:R-:W-:Y:S02]  /*0ab0*/  ISETP.GE.AND P6, PT, R0, UR8, PT ;  /* 0x0000000800007c0c */ /* 0x004fe4000bfc6270 */
[----:B------:R-:W-:Y:S02]  /*0ac0*/  ISETP.GE.AND P5, PT, R12, UR8, PT ;  /* 0x000000080c007c0c */ /* 0x000fe4000bfa6270 */
[----:B------:R-:W-:Y:S01]  /*0ad0*/  ISETP.GE.AND P4, PT, R11, UR8, PT ;  /* 0x000000080b007c0c */ /* 0x000fe2000bf86270 */
[----:B-1----:R-:W-:Y:S02]  /*0ae0*/  IMAD R6, R2, UR11, RZ ;  /* 0x0000000b02067c24 */ /* 0x002fe4000f8e02ff */
[----:B------:R-:W-:-:S04]  /*0af0*/  IMAD.WIDE.U32 R16, R7, R2, R14 ;  /* 0x0000000207107225 */ /* 0x000fc800078e000e */
[----:B------:R-:W-:Y:S01]  /*0b00*/  IMAD R3, R7, R3, R6 ;  /* 0x0000000307037224 */ /* 0x000fe200078e0206 */
[----:B---3--:R-:W-:-:S03]  /*0b10*/  LEA R2, P3, R16, UR4, 0x1 ;  /* 0x0000000410027c11 */ /* 0x008fc6000f8608ff */
[----:B------:R-:W-:-:S05]  /*0b20*/  IMAD.IADD R3, R17, 0x1, R3 ;  /* 0x0000000111037824 */ /* 0x000fca00078e0203 */
[----:B------:R-:W-:-:S05]  /*0b30*/  LEA.HI.X R3, R16, UR5, R3, 0x1, P3 ;  /* 0x0000000510037c11 */ /* 0x000fca00098f0c03 */
[----:B------:R1:W-:Y:S04]  /*0b40*/  @!P6 STG.E.128 desc[UR24][R2.64], RZ ;  /* 0x000000ff0200e986 */ /* 0x0003e8000c101d18 */
[----:B------:R1:W-:Y:S04]  /*0b50*/  @!P5 STG.E.128 desc[UR24][R2.64+0x80], RZ ;  /* 0x000080ff0200d986 */ /* 0x0003e8000c101d18 */
[----:B------:R1:W-:Y:S02]  /*0b60*/  @!P4 STG.E.128 desc[UR24][R2.64+0x100], RZ ;  /* 0x000100ff0200c986 */ /* 0x0003e4000c101d18 */
.L_x_412:
[----:B------:R-:W-:Y:S05]  /*0b70*/  BSYNC.RECONVERGENT B0 ;  /* 0x0000000000007941 */ /* 0x000fea0003800200 */
.L_x_411:
[----:B------:R-:W-:Y:S01]  /*0b80*/  BSSY.RECONVERGENT B0, `(.L_x_413) ;  /* 0x0000016000007945 */ /* 0x000fe20003800200 */
[----:B------:R-:W-:-:S03]  /*0b90*/  ISETP.NE.AND P3, PT, R0, RZ, PT ;  /* 0x000000ff0000720c */ /* 0x000fc60003f65270 */
[----:B------:R-:W-:Y:S10]  /*0ba0*/  @P2 BRA `(.L_x_414) ;  /* 0x00000000004c2947 */ /* 0x000ff40003800000 */
[----:B------:R-:W2:Y:S01]  /*0bb0*/  LDCU.64 UR8, c[0x0][0x408] ;  /* 0x00008100ff0877ac */ /* 0x000ea20008000a00 */
[----:B-1----:R-:W-:Y:S01]  /*0bc0*/  IADD3 R3, P2, PT, R7, 0x20, RZ ;  /* 0x0000002007037810 */ /* 0x002fe20007f5e0ff */
[----:B------:R-:W-:Y:S01]  /*0bd0*/  IMAD.MOV.U32 R16, RZ, RZ, R4 ;  /* 0x000000ffff107224 */ /* 0x000fe200078e0004 */
[----:B------:R-:W-:Y:S01]  /*0be0*/  MOV R17, R15 ;  /* 0x0000000f00117202 */ /* 0x000fe20000000f00 */
[----:B------:R-:W1:Y:S02]  /*0bf0*/  LDCU UR13, c[0x0][0x440] ;  /* 0x00008800ff0d77ac */ /* 0x000e640008000800 */
[----:B------:R-:W-:Y:S01]  /*0c00*/  IMAD.X R2, RZ, RZ, UR11, P2 ;  /* 0x0000000bff027e24 */ /* 0x000fe200090e06ff */
[----:B------:R-:W3:Y:S03]  /*0c10*/  LDCU.64 UR4, c[0x0][0x3f0] ;  /* 0x00007e00ff0477ac */ /* 0x000ee60008000a00 */
[----:B--2---:R-:W-:-:S02]  /*0c20*/  IMAD R2, R2, UR8, RZ ;  /* 0x0000000802027c24 */ /* 0x004fc4000f8e02ff */
[----:B------:R-:W-:Y:S01]  /*0c30*/  IMAD.WIDE.U32 R16, R3, UR8, R16 ;  /* 0x0000000803107c25 */ /* 0x000fe2000f8e0010 */
[----:B-1----:R-:W-:-:S03]  /*0c40*/  ISETP.GE.AND P5, PT, R0, UR13, PT ;  /* 0x0000000d00007c0c */ /* 0x002fc6000bfa6270 */
        /* <DEDUP_REMOVED lines=9> */
.L_x_414:
[----:B------:R-:W-:Y:S05]  /*0ce0*/  BSYNC.RECONVERGENT B0 ;  /* 0x0000000000007941 */ /* 0x000fea0003800200 */
.L_x_413:
[----:B------:R-:W-:Y:S01]  /*0cf0*/  BSSY.RECONVERGENT B0, `(.L_x_415) ;  /* 0x0000016000007945 */ /* 0x000fe20003800200 */
[----:B------:R-:W-:-:S03]  /*0d00*/  ISETP.GE.OR P6, PT, R187, UR27, P3 ;  /* 0x0000001bbb007c0c */ /* 0x000fc60009fc6670 */
[----:B------:R-:W-:Y:S10]  /*0d10*/  @P1 BRA `(.L_x_416) ;  /* 0x00000000004c1947 */ /* 0x000ff40003800000 */
[----:B------:R-:W3:Y:S01]  /*0d20*/  LDCU.64 UR8, c[0x0][0x408] ;  /* 0x00008100ff0877ac */ /* 0x000ee20008000a00 */
[----:B-1----:R-:W-:Y:S01]  /*0d30*/  IADD3 R3, P1, PT, R7, 0x40, RZ ;  /* 0x0000004007037810 */ /* 0x002fe20007f3e0ff */
[----:B------:R-:W-:Y:S01]  /*0d40*/  IMAD.MOV.U32 R16, RZ, RZ, R4 ;  /* 0x000000ffff107224 */ /* 0x000fe200078e0004 */
[----:B------:R-:W-:Y:S01]  /*0d50*/  MOV R17, R15 ;  /* 0x0000000f00117202 */ /* 0x000fe20000000f00 */
[----:B------:R-:W1:Y:S02]  /*0d60*/  LDCU UR13, c[0x0][0x440] ;  /* 0x00008800ff0d77ac */ /* 0x000e640008000800 */
[----:B------:R-:W-:Y:S01]  /*0d70*/  IMAD.X R2, RZ, RZ, UR11, P1 ;  /* 0x0000000bff027e24 */ /* 0x000fe200088e06ff */
[----:B------:R-:W2:Y:S03]  /*0d80*/  LDCU.64 UR4, c[0x0][0x3f0] ;  /* 0x00007e00ff0477ac */ /* 0x000ea60008000a00 */
[----:B---3--:R-:W-:-:S02]  /*0d90*/  IMAD R2, R2, UR8, RZ ;  /* 0x0000000802027c24 */ /* 0x008fc4000f8e02ff */
        /* <DEDUP_REMOVED lines=11> */
.L_x_416:
[----:B------:R-:W-:Y:S05]  /*0e50*/  BSYNC.RECONVERGENT B0 ;  /* 0x0000000000007941 */ /* 0x000fea0003800200 */
.L_x_415:
[----:B------:R-:W-:Y:S01]  /*0e60*/  BSSY.RECONVERGENT B0, `(.L_x_417) ;  /* 0x0000017000007945 */ /* 0x000fe20003800200 */
[----:B------:R-:W-:Y:S02]  /*0e70*/  ISETP.GE.OR P5, PT, R10, UR27, P3 ;  /* 0x0000001b0a007c0c */ /* 0x000fe40009fa6670 */
[----:B------:R-:W-:Y:S02]  /*0e80*/  ISETP.GE.OR P4, PT, R9, UR27, P3 ;  /* 0x0000001b09007c0c */ /* 0x000fe40009f86670 */
[----:B------:R-:W-:Y:S01]  /*0e90*/  ISETP.GE.OR P3, PT, R8, UR27, P3 ;  /* 0x0000001b08007c0c */ /* 0x000fe20009f66670 */
[----:B------:R-:W-:-:S12]  /*0ea0*/  @P0 BRA `(.L_x_418) ;  /* 0x0000000000480947 */ /* 0x000fd80003800000 */
[----:B------:R-:W4:Y:S01]  /*0eb0*/  LDCU.64 UR8, c[0x0][0x408] ;  /* 0x00008100ff0877ac */ /* 0x000f220008000a00 */
[----:B------:R-:W-:Y:S01]  /*0ec0*/  IADD3 R7, P0, PT, R7, 0x60, RZ ;  /* 0x0000006007077810 */ /* 0x000fe20007f1e0ff */
[----:B------:R-:W-:Y:S01]  /*0ed0*/  IMAD.MOV.U32 R5, RZ, RZ, R15 ;  /* 0x000000ffff057224 */ /* 0x000fe200078e000f */
[----:B------:R-:W5:Y:S03]  /*0ee0*/  LDCU.64 UR4, c[0x0][0x3f0] ;  /* 0x00007e00ff0477ac */ /* 0x000f660008000a00 */
[----:B-1----:R-:W-:Y:S01]  /*0ef0*/  IMAD.X R2, RZ, RZ, UR11, P0 ;  /* 0x0000000bff027e24 */ /* 0x002fe200080e06ff */
[----:B------:R-:W1:Y:S03]  /*0f00*/  LDCU UR13, c[0x0][0x440] ;  /* 0x00008800ff0d77ac */ /* 0x000e660008000800 */
[----:B----4-:R-:W-:-:S02]  /*0f10*/  IMAD R2, R2, UR8, RZ ;  /* 0x0000000802027c24 */ /* 0x010fc4000f8e02ff */
[----:B------:R-:W-:-:S04]  /*0f20*/  IMAD.WIDE.U32 R4, R7, UR8, R4 ;  /* 0x0000000807047c25 */ /* 0x000fc8000f8e0004 */
[----:B------:R-:W-:Y:S01]  /*0f30*/  IMAD R7, R7, UR9, R2 ;  /* 0x0000000907077c24 */ /* 0x000fe2000f8e0202 */
[----:B-----5:R-:W-:Y:S02]  /*0f40*/  LEA R2, P0, R4, UR4, 0x1 ;  /* 0x0000000404027c11 */ /* 0x020fe4000f8008ff */
[----:B-1----:R-:W-:Y:S01]  /*0f50*/  ISETP.GE.AND P2, PT, R0, UR13, PT ;  /* 0x0000000d00007c0c */ /* 0x002fe2000bf46270 */
[----:B------:R-:W-:Y:S01]  /*0f60*/  IMAD.IADD R7, R5, 0x1, R7 ;  /* 0x0000000105077824 */ /* 0x000fe200078e0207 */
[----:B------:R-:W-:-:S04]  /*0f70*/  ISETP.GE.AND P1, PT, R12, UR13, PT ;  /* 0x0000000d0c007c0c */ /* 0x000fc8000bf26270 */
[----:B------:R-:W-:Y:S02]  /*0f80*/  LEA.HI.X R3, R4, UR5, R7, 0x1, P0 ;  /* 0x0000000504037c11 */ /* 0x000fe400080f0c07 */
[----:B------:R-:W-:-:S05]  /*0f90*/  ISETP.GE.AND P0, PT, R11, UR13, PT ;  /* 0x0000000d0b007c0c */ /* 0x000fca000bf06270 */
[----:B------:R4:W-:Y:S04]  /*0fa0*/  @!P2 STG.E.128 desc[UR24][R2.64], RZ ;  /* 0x000000ff0200a986 */ /* 0x0009e8000c101d18 */
[----:B------:R4:W-:Y:S04]  /*0fb0*/  @!P1 STG.E.128 desc[UR24][R2.64+0x80], RZ ;  /* 0x000080ff02009986 */ /* 0x0009e8000c101d18 */
[----:B------:R4:W-:Y:S02]  /*0fc0*/  @!P0 STG.E.128 desc[UR24][R2.64+0x100], RZ ;  /* 0x000100ff02008986 */ /* 0x0009e4000c101d18 */
.L_x_418:
[----:B------:R-:W-:Y:S05]  /*0fd0*/  BSYNC.RECONVERGENT B0 ;  /* 0x0000000000007941 */ /* 0x000fea0003800200 */
.L_x_417:
[----:B------:R-:W-:Y:S04]  /*0fe0*/  BSSY.RECONVERGENT B0, `(.L_x_419) ;  /* 0x000000a000007945 */ /* 0x000fe80003800200 */
[----:B------:R-:W-:Y:S05]  /*0ff0*/  @P6 BRA `(.L_x_420) ;  /* 0x0000000000206947 */ /* 0x000fea0003800000 */
[----:B------:R-:W5:Y:S01]  /*1000*/  LDCU.64 UR4, c[0x0][0x420] ;  /* 0x00008400ff0477ac */ /* 0x000f620008000a00 */
[----:B------:R-:W-:Y:S02]  /*1010*/  IMAD R0, R187, UR6, RZ ;  /* 0x00000006bb007c24 */ /* 0x000fe4000f8e02ff */
[----:B------:R-:W-:-:S03]  /*1020*/  IMAD.MOV.U32 R5, RZ, RZ, 0x7f800000 ;  /* 0x7f800000ff057424 */ /* 0x000fc600078e00ff */
[----:B-1--4-:R-:W-:-:S04]  /*1030*/  IADD3 R3, P0, PT, R0, UR7, RZ ;  /* 0x0000000700037c10 */ /* 0x012fc8000ff1e0ff */
[----:B------:R-:W-:Y:S02]  /*1040*/  LEA.HI.X.SX32 R0, R0, UR12, 0x1, P0 ;  /* 0x0000000c00007c11 */ /* 0x000fe400080f0eff */
[----:B-----5:R-:W-:-:S04]  /*1050*/  LEA R2, P0, R3, UR4, 0x2 ;  /* 0x0000000403027c11 */ /* 0x020fc8000f8010ff */
[----:B------:R-:W-:-:S05]  /*1060*/  LEA.HI.X R3, R3, UR5, R0, 0x2, P0 ;  /* 0x0000000503037c11 */ /* 0x000fca00080f1400 */
[----:B------:R1:W-:Y:S04]  /*1070*/  STG.E desc[UR24][R2.64], R5 ;  /* 0x0000000502007986 */ /* 0x0003e8000c101918 */
.L_x_420:
[----:B------:R-:W-:Y:S05]  /*1080*/  BSYNC.RECONVERGENT B0 ;  /* 0x0000000000007941 */ /* 0x000fea0003800200 */
.L_x_419:
[----:B------:R-:W-:Y:S04]  /*1090*/  BSSY.RECONVERGENT B0, `(.L_x_421) ;  /* 0x000000a000007945 */ /* 0x000fe80003800200 */
[----:B------:R-:W-:Y:S05]  /*10a0*/  @P5 BRA `(.L_x_422) ;  /* 0x0000000000205947 */ /* 0x000fea0003800000 */
[----:B------:R-:W5:Y:S01]  /*10b0*/  LDCU.64 UR4, c[0x0][0x420] ;  /* 0x00008400ff0477ac */ /* 0x000f620008000a00 */
[----:B------:R-:W-:Y:S02]  /*10c0*/  IMAD R0, R10, UR6, RZ ;  /* 0x000000060a007c24 */ /* 0x000fe4000f8e02ff */
[----:B-1----:R-:W-:-:S03]  /*10d0*/  IMAD.MOV.U32 R5, RZ, RZ, 0x7f800000 ;  /* 0x7f800000ff057424 */ /* 0x002fc600078e00ff */
[----:B----4-:R-:W-:-:S04]  /*10e0*/  IADD3 R3, P0, PT, R0, UR7, RZ ;  /* 0x0000000700037c10 */ /* 0x010fc8000ff1e0ff */
[----:B------:R-:W-:Y:S02]  /*10f0*/  LEA.HI.X.SX32 R0, R0, UR12, 0x1, P0 ;  /* 0x0000000c00007c11 */ /* 0x000fe400080f0eff */
[----:B-----5:R-:W-:-:S04]  /*1100*/  LEA R2, P0, R3, UR4, 0x2 ;  /* 0x0000000403027c11 */ /* 0x020fc8000f8010ff */
[----:B------:R-:W-:-:S05]  /*1110*/  LEA.HI.X R3, R3, UR5, R0, 0x2, P0 ;  /* 0x0000000503037c11 */ /* 0x000fca00080f1400 */
[----:B------:R1:W-:Y:S04]  /*1120*/  STG.E desc[UR24][R2.64], R5 ;  /* 0x0000000502007986 */ /* 0x0003e8000c101918 */
.L_x_422:
[----:B------:R-:W-:Y:S05]  /*1130*/  BSYNC.RECONVERGENT B0 ;  /* 0x0000000000007941 */ /* 0x000fea0003800200 */
.L_x_421:
        /* <DEDUP_REMOVED lines=10> */
.L_x_424:
[----:B------:R-:W-:Y:S05]  /*11e0*/  BSYNC.RECONVERGENT B0 ;  /* 0x0000000000007941 */ /* 0x000fea0003800200 */
.L_x_423:
[----:B------:R-:W-:Y:S05]  /*11f0*/  @P3 EXIT ;  /* 0x000000000000394d */ /* 0x000fea0003800000 */
[----:B------:R-:W5:Y:S01]  /*1200*/  LDCU.64 UR4, c[0x0][0x420] ;  /* 0x00008400ff0477ac */ /* 0x000f620008000a00 */
[----:B------:R-:W-:Y:S02]  /*1210*/  IMAD R0, R8, UR6, RZ ;  /* 0x0000000608007c24 */ /* 0x000fe4000f8e02ff */
[----:B-1----:R-:W-:-:S03]  /*1220*/  IMAD.MOV.U32 R5, RZ, RZ, 0x7f800000 ;  /* 0x7f800000ff057424 */ /* 0x002fc600078e00ff */
[----:B----4-:R-:W-:-:S04]  /*1230*/  IADD3 R3, P0, PT, R0, UR7, RZ ;  /* 0x0000000700037c10 */ /* 0x010fc8000ff1e0ff */
[----:B------:R-:W-:Y:S02]  /*1240*/  LEA.HI.X.SX32 R0, R0, UR12, 0x1, P0 ;  /* 0x0000000c00007c11 */ /* 0x000fe400080f0eff */
[----:B-----5:R-:W-:-:S04]  /*1250*/  LEA R2, P0, R3, UR4, 0x2 ;  /* 0x0000000403027c11 */ /* 0x020fc8000f8010ff */
[----:B------:R-:W-:-:S05]  /*1260*/  LEA.HI.X R3, R3, UR5, R0, 0x2, P0 ;  /* 0x0000000503037c11 */ /* 0x000fca00080f1400 */
[----:B------:R-:W-:Y:S01]  /*1270*/  STG.E desc[UR24][R2.64], R5 ;  /* 0x0000000502007986 */ /* 0x000fe2000c101918 */
[----:B------:R-:W-:Y:S05]  /*1280*/  EXIT ;  /* 0x000000000000794d */ /* 0x000fea0003800000 */
.L_x_409:
[----:B------:R-:W-:Y:S02]  /*1290*/  UISETP.NE.AND UP0, UPT, UR19, -0x1, UPT ;  /* 0xffffffff1300788c */ /* 0x000fe4000bf05270 */
[----:B------:R-:W-:-:S09]  /*12a0*/  UISETP.NE.AND UP1, UPT, UR14, -0x1, UPT ;  /* 0xffffffff0e00788c */ /* 0x000fd2000bf25270 */
[----:B------:R-:W1:Y:S01]  /*12b0*/  @!UP0 LDCU.64 UR6, c[0x0][0x398] ;  /* 0x00007300ff0687ac */ /* 0x000e620008000a00 */
[----:B------:R-:W2:Y:S01]  /*12c0*/  @UP0 LDCU.64 UR4, c[0x0][0x3b0] ;  /* 0x00007600ff0407ac */ /* 0x000ea20008000a00 */
[----:B-1----:R-:W-:Y:S02]  /*12d0*/  @!UP0 UIMAD.WIDE.U32 UR32, UR12, UR6, URZ ;  /* 0x000000060c2082a5 */ /* 0x002fe4000f8e00ff */
[----:B--2---:R-:W-:Y:S02]  /*12e0*/  @UP0 UIMAD.WIDE.U32 UR8, UR19, UR4, URZ ;  /* 0x00000004130802a5 */ /* 0x004fe4000f8e00ff */
[----:B------:R-:W-:Y:S02]  /*12f0*/  @!UP0 UIMAD UR30, UR12, UR7, UR33 ;  /* 0x000000070c1e82a4 */ /* 0x000fe4000f8e0221 */
[----:B------:R-:W-:-:S03]  /*1300*/  @UP0 UIMAD UR30, UR19, UR5, UR9 ;  /* 0x00000005131e02a4 */ /* 0x000fc6000f8e0209 */
[----:B------:R-:W-:Y:S01]  /*1310*/  @UP0 UMOV UR32, UR8 ;  /* 0x0000000800200c82 */ /* 0x000fe20008000000 */
[----:B------:R-:W-:Y:S08]  /*1320*/  BRA.U UP1, `(.L_x_425) ;  /* 0x00000001012c7547 */ /* 0x000ff0000b800000 */
[----:B------:R-:W1:Y:S01]  /*1330*/  LDCU.64 UR10, c[0x0][0x3b8] ;  /* 0x00007700ff0a77ac */ /* 0x000e620008000a00 */
[----:B------:R-:W2:Y:S01]  /*1340*/  LDCU.64 UR4, c[0x0][0x3a0] ;  /* 0x00007400ff0477ac */ /* 0x000ea20008000a00 */
[----:B------:R-:W-:-:S04]  /*1350*/  USHF.R.S32.HI UR6, URZ, 0x1f, UR13 ;  /* 0x0000001fff067899 */ /* 0x000fc8000801140d */
[----:B-1----:R-:W-:Y:S02]  /*1360*/  UIMAD UR6, UR6, UR10, URZ ;  /* 0x0000000a060672a4 */ /* 0x002fe4000f8e02ff */
[----:B------:R-:W-:Y:S02]  /*1370*/  UIMAD.WIDE.U32 UR8, UR13, UR10, URZ ;  /* 0x0000000a0d0872a5 */ /* 0x000fe4000f8e00ff */
[----:B------:R-:W-:-:S04]  /*1380*/  UIMAD UR6, UR13, UR11, UR6 ;  /* 0x0000000b0d0672a4 */ /* 0x000fc8000f8e0206 */
[----:B------:R-:W-:-:S03]  /*1390*/  UIADD3 UR7, UPT, UPT, UR9, UR6, URZ ;  /* 0x0000000609077290 */ /* 0x000fc6000fffe0ff */
[----:B------:R-:W-:Y:S02]  /*13a0*/  UMOV UR6, UR8 ;  /* 0x0000000800067c82 */ /* 0x000fe40008000000 */
[----:B--2---:R-:W-:-:S04]  /*13b0*/  UIMAD.WIDE.U32 UR16, UR12, UR4, UR6 ;  /* 0x000000040c1072a5 */ /* 0x004fc8000f8e0006 */
[----:B------:R-:W-:Y:S01]  /*13c0*/  UIMAD UR6, UR12, UR5, UR17 ;  /* 0x000000050c0672a4 */ /* 0x000fe2000f8e0211 */
[----:B------:R-:W-:Y:S05]  /*13d0*/  BRA `(.L_x_426) ;  /* 0x0000000000147947 */ /* 0x000fea0003800000 */
.L_x_425:
[----:B------:R-:W1:Y:S01]  /*13e0*/  LDCU.64 UR10, c[0x0][0x3b8] ;  /* 0x00007700ff0a77ac */ /* 0x000e620008000a00 */
[----:B------:R-:W-:-:S04]  /*13f0*/  UIADD3 UR6, UPT, UPT, UR13, UR14, URZ ;  /* 0x0000000e0d067290 */ /* 0x000fc8000fffe0ff */
[----:B-1----:R-:W-:Y:S02]  /*1400*/  UIMAD.WIDE.U32 UR16, UR6, UR10, URZ ;  /* 0x0000000a061072a5 */ /* 0x002fe4000f8e00ff */
[----:B------:R-:W-:-:S04]  /*1410*/  UIMAD UR6, UR6, UR11, URZ ;  /* 0x0000000b060672a4 */ /* 0x000fc8000f8e02ff */
[----:B------:R-:W-:Y:S02]  /*1420*/  UIADD3 UR6, UPT, UPT, UR17, UR6, URZ ;  /* 0x0000000611067290 */ /* 0x000fe4000fffe0ff */
.L_x_426:
[----:B------:R-:W1:Y:S01]  /*1430*/  LDC R0, c[0x0][0x3e8] ;  /* 0x0000fa00ff007b82 */ /* 0x000e620000000800 */
[----:B------:R-:W2:Y:S01]  /*1440*/  S2R R2, SR_CTAID.Z ;  /* 0x0000000000027919 */ /* 0x000ea20000002700 */
[----:B-1----:R-:W-:-:S04]  /*1450*/  IABS R4, R0 ;  /* 0x0000000000047213 */ /* 0x002fc80000000000 */
[----:B------:R-:W1:Y:S01]  /*1460*/  I2F.RP R5, R4 ;  /* 0x0000000400057306 */ /* 0x000e620000209400 */
[----:B--2---:R-:W-:-:S07]  /*1470*/  IABS R2, R2 ;  /* 0x0000000200027213 */ /* 0x004fce0000000000 */
[----:B-1----:R-:W1:Y:S02]  /*1480*/  MUFU.RCP R6, R5 ;  /* 0x0000000500067308 */ /* 0x002e640000001000 */
[----:B-1----:R-:W-:-:S06]  /*1490*/  VIADD R6, R6, 0xffffffe ;  /* 0x0ffffffe06067836 */ /* 0x002fcc0000000000 */
[----:B------:R-:W1:Y:S02]  /*14a0*/  F2I.FTZ.U32.TRUNC.NTZ R7, R6 ;  /* 0x0000000600077305 */ /* 0x000e64000021f000 */
[----:B-1----:R-:W-:Y:S01]  /*14b0*/  IMAD.MOV R3, RZ, RZ, -R7 ;  /* 0x000000ffff037224 */ /* 0x002fe200078e0a07 */
[----:B------:R-:W-:-:S03]  /*14c0*/  MOV R6, RZ ;  /* 0x000000ff00067202 */ /* 0x000fc60000000f00 */
[----:B------:R-:W-:-:S04]  /*14d0*/  IMAD R3, R3, R4, RZ ;  /* 0x0000000403037224 */ /* 0x000fc800078e02ff */
[----:B------:R-:W-:-:S06]  /*14e0*/  IMAD.HI.U32 R3, R7, R3, R6 ;  /* 0x0000000307037227 */ /* 0x000fcc00078e0006 */
[----:B------:R-:W-:-:S04]  /*14f0*/  IMAD.HI.U32 R5, R3, R2, RZ ;  /* 0x0000000203057227 */ /* 0x000fc800078e00ff */
[----:B------:R-:W-:-:S04]  /*1500*/  IMAD.MOV R3, RZ, RZ, -R5 ;  /* 0x000000ffff037224 */ /* 0x000fc800078e0a05 */
[----:B------:R-:W-:Y:S01]  /*1510*/  IMAD R3, R4, R3, R2 ;  /* 0x0000000304037224 */ /* 0x000fe200078e0202 */
[----:B------:R-:W-:-:S04]  /*1520*/  LOP3.LUT R2, R0, UR28, RZ, 0x3c, !PT ;  /* 0x0000001c00027c12 */ /* 0x000fc8000f8e3cff */
        /* <DEDUP_REMOVED lines=10> */
[----:B------:R-:W-:Y:S05]  /*15d0*/  BRA.U UP1, `(.L_x_427) ;  /* 0x0000000101287547 */ /* 0x000fea000b800000 */
[----:B------:R-:W1:Y:S01]  /*15e0*/  LDCU.64 UR8, c[0x0][0x3c0] ;  /* 0x00007800ff0877ac */ /* 0x000e620008000a00 */
[----:B------:R-:W2:Y:S01]  /*15f0*/  LDCU.64 UR4, c[0x0][0x3a8] ;  /* 0x00007500ff0477ac */ /* 0x000ea20008000a00 */
[----:B------:R-:W-:-:S04]  /*1600*/  USHF.R.S32.HI UR7, URZ, 0x1f, UR13 ;  /* 0x0000001fff077899 */ /* 0x000fc8000801140d */
[----:B-1----:R-:W-:Y:S02]  /*1610*/  UIMAD UR7, UR7, UR8, URZ ;  /* 0x00000008070772a4 */ /* 0x002fe4000f8e02ff */
[----:B------:R-:W-:Y:S02]  /*1620*/  UIMAD.WIDE.U32 UR14, UR13, UR8, URZ ;  /* 0x000000080d0e72a5 */ /* 0x000fe4000f8e00ff */
[----:B------:R-:W-:-:S04]  /*1630*/  UIMAD UR7, UR13, UR9, UR7 ;  /* 0x000000090d0772a4 */ /* 0x000fc8000f8e0207 */
[----:B------:R-:W-:-:S04]  /*1640*/  UIADD3 UR15, UPT, UPT, UR15, UR7, URZ ;  /* 0x000000070f0f7290 */ /* 0x000fc8000fffe0ff */
[----:B--2---:R-:W-:-:S04]  /*1650*/  UIMAD.WIDE.U32 UR14, UR12, UR4, UR14 ;  /* 0x000000040c0e72a5 */ /* 0x004fc8000f8e000e */
[----:B------:R-:W-:Y:S01]  /*1660*/  UIMAD UR5, UR12, UR5, UR15 ;  /* 0x000000050c0572a4 */ /* 0x000fe2000f8e020f */
[----:B------:R-:W-:Y:S11]  /*1670*/  BRA `(.L_x_428) ;  /* 0x0000000000147947 */ /* 0x000ff60003800000 */
.L_x_427:
[----:B------:R-:W1:Y:S01]  /*1680*/  LDCU.64 UR8, c[0x0][0x3c0] ;  /* 0x00007800ff0877ac */ /* 0x000e620008000a00 */
[----:B------:R-:W-:-:S04]  /*1690*/  UIADD3 UR13, UPT, UPT, UR13, UR14, URZ ;  /* 0x0000000e0d0d7290 */ /* 0x000fc8000fffe0ff */
[----:B-1----:R-:W-:Y:S02]  /*16a0*/  UIMAD.WIDE.U32 UR14, UR13, UR8, URZ ;  /* 0x000000080d0e72a5 */ /* 0x002fe4000f8e00ff */
[----:B------:R-:W-:-:S04]  /*16b0*/  UIMAD UR5, UR13, UR9, URZ ;  /* 0x000000090d0572a4 */ /* 0x000fc8000f8e02ff */
[----:B------:R-:W-:-:S12]  /*16c0*/  UIADD3 UR5, UPT, UPT, UR15, UR5, URZ ;  /* 0x000000050f057290 */ /* 0x000fd8000fffe0ff */
.L_x_428:
[----:B------:R-:W-:Y:S01]  /*16d0*/  IMAD.SHL.U32 R215, R187, 0x8, RZ ;  /* 0x00000008bbd77824 */ /* 0x000fe200078e00ff */
[----:B------:R-:W-:Y:S01]  /*16e0*/  SHF.R.U32.HI R6, RZ, 0x3, R187 ;  /* 0x00000003ff067819 */ /* 0x000fe200000116bb */
[----:B------:R-:W1:Y:S01]  /*16f0*/  LDCU.64 UR12, c[0x0][0x3c8] ;  /* 0x00007900ff0c77ac */ /* 0x000e620008000a00 */
[----:B------:R-:W-:Y:S01]  /*1700*/  SHF.R.S32.HI R205, RZ, 0x1f, R2 ;  /* 0x0000001fffcd7819 */ /* 0x000fe20000011402 */
[----:B------:R-:W2:Y:S01]  /*1710*/  S2UR UR31, SR_CgaCtaId ;  /* 0x00000000001f79c3 */ /* 0x000ea20000008800 */
[----:B------:R-:W-:Y:S01]  /*1720*/  LOP3.LUT R188, R215, 0x38, RZ, 0xc0, !PT ;  /* 0x00000038d7bc7812 */ /* 0x000fe200078ec0ff */
[----:B------:R-:W-:Y:S01]  /*1730*/  IMAD.SHL.U32 R185, R187, 0x40, RZ ;  /* 0x00000040bbb97824 */ /* 0x000fe200078e00ff */
[----:B------:R-:W-:Y:S01]  /*1740*/  LOP3.LUT R8, R215, 0x1f8, RZ, 0xc0, !PT ;  /* 0x000001f8d7087812 */ /* 0x000fe200078ec0ff */
[----:B------:R-:W-:Y:S01]  /*1750*/  BSSY.RECONVERGENT B0, `(.L_x_429) ;  /* 0x000004e000007945 */ /* 0x000fe20003800200 */
[C---:B------:R-:W-:Y:S01]  /*1760*/  IADD3 R4, P1, PT, R188.reuse, UR16, RZ ;  /* 0x00000010bc047c10 */ /* 0x040fe2000ff3e0ff */
[----:B------:R-:W3:Y:S01]  /*1770*/  LDCU.64 UR16, c[0x0][0x388] ;  /* 0x00007100ff1077ac */ /* 0x000ee20008000a00 */
[----:B------:R-:W-:-:S02]  /*1780*/  IADD3 R12, P0, PT, R188, UR14, RZ ;  /* 0x0000000ebc0c7c10 */ /* 0x000fc4000ff1e0ff */
[----:B------:R-:W-:Y:S01]  /*1790*/  LOP3.LUT R209, R8, 0x38, R187, 0x78, !PT ;  /* 0x0000003808d17812 */ /* 0x000fe200078e78bb */
[----:B------:R-:W-:Y:S01]  /*17a0*/  IMAD.X R5, RZ, RZ, UR6, P1 ;  /* 0x00000006ff057e24 */ /* 0x000fe200088e06ff */
[----:B------:R-:W4:Y:S01]  /*17b0*/  LDCU.64 UR14, c[0x0][0x390] ;  /* 0x00007200ff0e77ac */ /* 0x000f220008000a00 */
[----:B------:R-:W-:Y:S01]  /*17c0*/  IMAD.X R13, RZ, RZ, UR5, P0 ;  /* 0x00000005ff0d7e24 */ /* 0x000fe200080e06ff */
[----:B------:R-:W-:Y:S01]  /*17d0*/  IADD3 R10, P0, PT, R188, UR32, RZ ;  /* 0x00000020bc0a7c10 */ /* 0x000fe2000ff1e0ff */
[C---:B------:R-:W-:Y:S01]  /*17e0*/  IMAD.WIDE.U32 R4, R6.reuse, UR10, R4 ;  /* 0x0000000a06047c25 */ /* 0x040fe2000f8e0004 */
[----:B------:R-:W5:Y:S01]  /*17f0*/  LDCU.128 UR4, c[0x0][0x3d0] ;  /* 0x00007a00ff0477ac */ /* 0x000f620008000c00 */
[----:B------:R-:W-:Y:S02]  /*1800*/  LOP3.LUT R0, R215, 0x1e00, RZ, 0xc0, !PT ;  /* 0x00001e00d7007812 */ /* 0x000fe400078ec0ff */
[----:B------:R-:W-:Y:S01]  /*1810*/  IMAD.WIDE.U32 R12, R6, UR8, R12 ;  /* 0x00000008060c7c25 */ /* 0x000fe2000f8e000c */
[----:B------:R-:W-:-:S02]  /*1820*/  SHF.R.U32.HI R189, RZ, 0x1, R187 ;  /* 0x00000001ffbd7819 */ /* 0x000fc400000116bb */
[----:B------:R-:W-:Y:S01]  /*1830*/  LOP3.LUT R209, R209, R0, RZ, 0xfc, !PT ;  /* 0x00000000d1d17212 */ /* 0x000fe200078efcff */
[----:B------:R-:W-:Y:S01]  /*1840*/  IMAD R5, R6, UR11, R5 ;  /* 0x0000000b06057c24 */ /* 0x000fe2000f8e0205 */
[----:B------:R-:W-:Y:S01]  /*1850*/  LOP3.LUT R0, R188, 0x1c0, R185, 0xf8, !PT ;  /* 0x000001c0bc007812 */ /* 0x000fe200078ef8b9 */
[----:B------:R-:W-:Y:S01]  /*1860*/  IMAD R13, R6, UR9, R13 ;  /* 0x00000009060d7c24 */ /* 0x000fe2000f8e020d */
[C---:B------:R-:W-:Y:S01]  /*1870*/  LOP3.LUT R214, R188.reuse, 0x40, RZ, 0xfc, !PT ;  /* 0x00000040bcd67812 */ /* 0x040fe200078efcff */
[----:B------:R-:W-:Y:S01]  /*1880*/  IMAD.X R11, RZ, RZ, UR30, P0 ;  /* 0x0000001eff0b7e24 */ /* 0x000fe200080e06ff */
[----:B------:R-:W-:Y:S01]  /*1890*/  LOP3.LUT R213, R188, 0x80, RZ, 0xfc, !PT ;  /* 0x00000080bcd57812 */ /* 0x000fe200078efcff */
[----:B-1----:R-:W-:-:S04]  /*18a0*/  IMAD.U32 R8, RZ, RZ, UR12 ;  /* 0x0000000cff087e24 */ /* 0x002fc8000f8e00ff */
[----:B------:R-:W-:-:S04]  /*18b0*/  IMAD.WIDE.U32 R8, R8, UR28, R10 ;  /* 0x0000001c08087c25 */ /* 0x000fc8000f8e000a */
[C---:B-----5:R-:W-:Y:S02]  /*18c0*/  IMAD R207, R205.reuse, UR4, RZ ;  /* 0x00000004cdcf7c24 */ /* 0x060fe4000f8e02ff */
[----:B------:R-:W-:Y:S02]  /*18d0*/  IMAD R205, R205, UR6, RZ ;  /* 0x00000006cdcd7c24 */ /* 0x000fe4000f8e02ff */
[C---:B------:R-:W-:Y:S01]  /*18e0*/  IMAD R207, R2.reuse, UR5, R207 ;  /* 0x0000000502cf7c24 */ /* 0x040fe2000f8e02cf */
[----:B------:R-:W-:Y:S01]  /*18f0*/  UMOV UR5, 0x400 ;  /* 0x0000040000057882 */ /* 0x000fe20000000000 */
[C---:B------:R-:W-:Y:S01]  /*1900*/  IMAD.WIDE.U32 R4, R2.reuse, UR4, R4 ;  /* 0x0000000402047c25 */ /* 0x040fe2000f8e0004 */
[----:B------:R-:W-:Y:S02]  /*1910*/  USHF.L.U32 UR4, UR29, 0x7, URZ ;  /* 0x000000071d047899 */ /* 0x000fe400080006ff */
[----:B--2---:R-:W-:Y:S01]  /*1920*/  ULEA UR5, UR31, UR5, 0x18 ;  /* 0x000000051f057291 */ /* 0x004fe2000f8ec0ff */
[----:B------:R-:W-:Y:S01]  /*1930*/  IMAD R205, R2, UR7, R205 ;  /* 0x0000000702cd7c24 */ /* 0x000fe2000f8e02cd */
[----:B---3--:R-:W-:Y:S01]  /*1940*/  LEA R208, P1, R4, UR16, 0x1 ;  /* 0x0000001004d07c11 */ /* 0x008fe2000f8208ff */
[----:B------:R-:W-:Y:S01]  /*1950*/  IMAD.WIDE.U32 R2, R2, UR6, R12 ;  /* 0x0000000602027c25 */ /* 0x000fe2000f8e000c */
[----:B------:R-:W-:Y:S01]  /*1960*/  USHF.R.U32.HI UR29, URZ, 0x19, UR29 ;  /* 0x00000019ff1d7899 */ /* 0x000fe2000801161d */
[----:B------:R-:W-:-:S02]  /*1970*/  LOP3.LUT R7, R6, UR4, RZ, 0xfc, !PT ;  /* 0x0000000406077c12 */ /* 0x000fc4000f8efcff */
[----:B------:R-:W-:Y:S01]  /*1980*/  IMAD.IADD R205, R3, 0x1, R205 ;  /* 0x0000000103cd7824 */ /* 0x000fe200078e02cd */
[C---:B----4-:R-:W-:Y:S01]  /*1990*/  LEA R206, P0, R2.reuse, UR14, 0x1 ;  /* 0x0000000e02ce7c11 */ /* 0x050fe2000f8008ff */
[----:B------:R-:W-:Y:S01]  /*19a0*/  UIADD3 UR14, UPT, UPT, -UR23, UR27, URZ ;  /* 0x0000001b170e7290 */ /* 0x000fe2000fffe1ff */
[----:B------:R-:W-:Y:S01]  /*19b0*/  IMAD.IADD R207, R5, 0x1, R207 ;  /* 0x0000000105cf7824 */ /* 0x000fe200078e02cf */
[----:B------:R-:W-:Y:S01]  /*19c0*/  LOP3.LUT R3, R189, 0x8, RZ, 0xc0, !PT ;  /* 0x00000008bd037812 */ /* 0x000fe200078ec0ff */
[----:B------:R-:W-:Y:S01]  /*19d0*/  IMAD.U32 R11, RZ, RZ, UR13 ;  /* 0x0000000dff0b7e24 */ /* 0x000fe2000f8e00ff */
[----:B------:R-:W-:Y:S02]  /*19e0*/  LEA.HI.X R205, R2, UR15, R205, 0x1, P0 ;  /* 0x0000000f02cd7c11 */ /* 0x000fe400080f0ccd */
[----:B------:R-:W-:Y:S01]  /*19f0*/  ISETP.GE.AND P0, PT, R6, UR14, PT ;  /* 0x0000000e06007c0c */ /* 0x000fe2000bf06270 */
[----:B------:R-:W-:Y:S01]  /*1a00*/  IMAD R11, R11, UR28, R9 ;  /* 0x0000001c0b0b7c24 */ /* 0x000fe2000f8e0209 */
[----:B------:R-:W-:-:S02]  /*1a10*/  LEA.HI.X R207, R4, UR17, R207, 0x1, P1 ;  /* 0x0000001104cf7c11 */ /* 0x000fc400088f0ccf */
[----:B------:R-:W-:Y:S02]  /*1a20*/  LOP3.LUT R2, R0, R3, RZ, 0x3c, !PT ;  /* 0x0000000300027212 */ /* 0x000fe400078e3cff */
[----:B------:R-:W-:-:S07]  /*1a30*/  LEA R209, R209, UR5, 0x1 ;  /* 0x00000005d1d17c11 */ /* 0x000fce000f8e08ff */
        /* <DEDUP_REMOVED lines=30> */
.L_x_431:
[----:B------:R2:W-:Y:S02]  /*1c20*/  STS.128 [R209+0x8000], RZ ;  /* 0x008000ffd1007388 */ /* 0x0005e40000000c00 */
.L_x_430:
[----:B------:R-:W-:Y:S05]  /*1c30*/  BSYNC.RECONVERGENT B0 ;  /* 0x0000000000007941 */ /* 0x000fea0003800200 */
.L_x_429:
[----:B------:R-:W-:Y:S01]  /*1c40*/  IADD3 R3, PT, PT, R6, 0x20, RZ ;  /* 0x0000002006037810 */ /* 0x000fe20007ffe0ff */
[----:B------:R-:W-:Y:S03]  /*1c50*/  BSSY.RECONVERGENT B0, `(.L_x_432) ;  /* 0x0000024000007945 */ /* 0x000fe60003800200 */
[----:B------:R-:W-:-:S13]  /*1c60*/  ISETP.GE.AND P0, PT, R3, UR14, PT ;  /* 0x0000000e03007c0c */ /* 0x000fda000bf06270 */
[----:B------:R-:W-:Y:S05]  /*1c70*/  @P0 BRA `(.L_x_433) ;  /* 0x0000000000840947 */ /* 0x000fea0003800000 */
[----:B------:R-:W4:Y:S01]  /*1c80*/  LDCU.64 UR12, c[0x0][0x3b0] ;  /* 0x00007600ff0c77ac */ /* 0x000f220008000a00 */
[----:B-1-3--:R-:W-:Y:S01]  /*1c90*/  IADD3 R5, P0, PT, R7, 0x20, RZ ;  /* 0x0000002007057810 */ /* 0x00afe20007f1e0ff */
[----:B------:R-:W-:Y:S01]  /*1ca0*/  IMAD.MOV.U32 R12, RZ, RZ, R8 ;  /* 0x000000ffff0c7224 */ /* 0x000fe200078e0008 */
[----:B------:R-:W-:Y:S01]  /*1cb0*/  MOV R13, R11 ;  /* 0x0000000b000d7202 */ /* 0x000fe20000000f00 */
[----:B------:R-:W1:Y:S02]  /*1cc0*/  LDCU UR4, c[0x0][0x440] ;  /* 0x00008800ff0477ac */ /* 0x000e640008000800 */
[----:B------:R-:W-:Y:S01]  /*1cd0*/  IMAD.X R4, RZ, RZ, UR29, P0 ;  /* 0x0000001dff047e24 */ /* 0x000fe200080e06ff */
        /* <DEDUP_REMOVED lines=26> */
.L_x_434:
[----:B------:R3:W-:Y:S02]  /*1e80*/  STS.128 [R209+0x9000], RZ ;  /* 0x009000ffd1007388 */ /* 0x0007e40000000c00 */
.L_x_433:
[----:B------:R-:W-:Y:S05]  /*1e90*/  BSYNC.RECONVERGENT B0 ;  /* 0x0000000000007941 */ /* 0x000fea0003800200 */
.L_x_432:
[----:B-1-3--:R-:W-:Y:S01]  /*1ea0*/  IADD3 R4, PT, PT, R6, 0x40, RZ ;  /* 0x0000004006047810 */ /* 0x00afe20007ffe0ff */
[----:B------:R-:W-:Y:S03]  /*1eb0*/  BSSY.RECONVERGENT B0, `(.L_x_435) ;  /* 0x0000024000007945 */ /* 0x000fe60003800200 */
[----:B------:R-:W-:-:S13]  /*1ec0*/  ISETP.GE.AND P0, PT, R4, UR14, PT ;  /* 0x0000000e04007c0c */ /* 0x000fda000bf06270 */
        /* <DEDUP_REMOVED lines=33> */
.L_x_437:
[----:B------:R3:W-:Y:S02]  /*20e0*/  STS.128 [R209+0xa000], RZ ;  /* 0x00a000ffd1007388 */ /* 0x0007e40000000c00 */
.L_x_436:
[----:B------:R-:W-:Y:S05]  /*20f0*/  BSYNC.RECONVERGENT B0 ;  /* 0x0000000000007941 */ /* 0x000fea0003800200 */
.L_x_435:
[----:B------:R-:W-:Y:S01]  /*2100*/  IADD3 R4, PT, PT, R6, 0x60, RZ ;  /* 0x0000006006047810 */ /* 0x000fe20007ffe0ff */
[----:B------:R-:W-:Y:S01]  /*2110*/  USHF.L.U64.HI UR4, UR10, 0x6, UR11 ;  /* 0x000000060a047899 */ /* 0x000fe2000801020b */
[----:B------:R-:W-:Y:S01]  /*2120*/  BSSY.RECONVERGENT B0, `(.L_x_438) ;  /* 0x0000024000007945 */ /* 0x000fe20003800200 */
[----:B------:R-:W-:Y:S01]  /*2130*/  USHF.L.U32 UR15, UR10, 0x6, URZ ;  /* 0x000000060a0f7899 */ /* 0x000fe200080006ff */
[----:B------:R-:W-:-:S13]  /*2140*/  ISETP.GE.AND P0, PT, R4, UR14, PT ;  /* 0x0000000e04007c0c */ /* 0x000fda000bf06270 */
[----:B------:R-:W-:Y:S05]  /*2150*/  @P0 BRA `(.L_x_439) ;  /* 0x0000000000800947 */ /* 0x000fea0003800000 */
[----:B------:R-:W5:Y:S01]  /*2160*/  LDCU.64 UR12, c[0x0][0x3b0] ;  /* 0x00007600ff0c77ac */ /* 0x000f620008000a00 */
[----:B------:R-:W-:Y:S01]  /*2170*/  IADD3 R7, P0, PT, R7, 0x60, RZ ;  /* 0x0000006007077810 */ /* 0x000fe20007f1e0ff */
[----:B------:R-:W-:Y:S01]  /*2180*/  IMAD.MOV.U32 R9, RZ, RZ, R11 ;  /* 0x000000ffff097224 */ /* 0x000fe200078e000b */
[----:B------:R-:W1:Y:S03]  /*2190*/  LDCU UR16, c[0x0][0x440] ;  /* 0x00008800ff1077ac */ /* 0x000e660008000800 */
[----:B------:R-:W-:Y:S01]  /*21a0*/  IMAD.X R4, RZ, RZ, UR29, P0 ;  /* 0x0000001dff047e24 */ /* 0x000fe200080e06ff */
[----:B------:R-:W2:Y:S03]  /*21b0*/  LDCU.64 UR6, c[0x0][0x380] ;  /* 0x00007000ff0677ac */ /* 0x000ea60008000a00 */
[----:B-----5:R-:W-:-:S02]  /*21c0*/  IMAD R4, R4, UR12, RZ ;  /* 0x0000000c04047c24 */ /* 0x020fc4000f8e02ff */
[----:B------:R-:W-:Y:S01]  /*21d0*/  IMAD.WIDE.U32 R8, R7, UR12, R8 ;  /* 0x0000000c07087c25 */ /* 0x000fe2000f8e0008 */
[----:B-1----:R-:W-:-:S03]  /*21e0*/  ISETP.GE.AND P1, PT, R188, UR16, PT ;  /* 0x00000010bc007c0c */ /* 0x002fc6000bf26270 */
[----:B------:R-:W-:Y:S01]  /*21f0*/  IMAD R7, R7, UR13, R4 ;  /* 0x0000000d07077c24 */ /* 0x000fe2000f8e0204 */
[----:B------:R-:W-:Y:S02]  /*2200*/  ISETP.GE.AND P0, PT, R214, UR16, PT ;  /* 0x00000010d6007c0c */ /* 0x000fe4000bf06270 */
[----:B--2---:R-:W-:Y:S01]  /*2210*/  LEA R4, P2, R8, UR6, 0x1 ;  /* 0x0000000608047c11 */ /* 0x004fe2000f8408ff */
        /* <DEDUP_REMOVED lines=19> */
.L_x_440:
[----:B------:R2:W-:Y:S02]  /*2350*/  STS.128 [R209+0xb000], RZ ;  /* 0x00b000ffd1007388 */ /* 0x0005e40000000c00 */
.L_x_439:
[----:B------:R-:W-:Y:S05]  /*2360*/  BSYNC.RECONVERGENT B0 ;  /* 0x0000000000007941 */ /* 0x000fea0003800200 */
.L_x_438:
[----:B------:R-:W-:Y:S01]  /*2370*/  UIADD3 UR16, UPT, UPT, UR20, -0x1, URZ ;  /* 0xffffffff14107890 */ /* 0x000fe2000fffe0ff */
[----:B------:R-:W-:Y:S03]  /*2380*/  BSSY.RECONVERGENT B0, `(.L_x_441) ;  /* 0x0000022000007945 */ /* 0x000fe60003800200 */
[----:B------:R-:W-:Y:S02]  /*2390*/  USHF.L.U32 UR12, UR16, 0x6, URZ ;  /* 0x00000006100c7899 */ /* 0x000fe400080006ff */
[----:B------:R-:W-:Y:S02]  /*23a0*/  UIMAD.WIDE.U32 UR34, UR15, UR16, URZ ;  /* 0x000000100f2272a5 */ /* 0x000fe4000f8e00ff */
[----:B------:R-:W-:Y:S02]  /*23b0*/  UIADD3 UR7, UPT, UPT, -UR12, UR26, URZ ;  /* 0x0000001a0c077290 */ /* 0x000fe4000fffe1ff */
[----:B------:R-:W-:-:S04]  /*23c0*/  UIMAD UR13, UR4, UR16, URZ ;  /* 0x00000010040d72a4 */ /* 0x000fc8000f8e02ff */
[----:B------:R-:W-:Y:S01]  /*23d0*/  ISETP.GE.AND P3, PT, R6, UR7, PT ;  /* 0x0000000706007c0c */ /* 0x000fe2000bf66270 */
[----:B------:R-:W-:-:S12]  /*23e0*/  UIADD3 UR13, UPT, UPT, UR35, UR13, URZ ;  /* 0x0000000d230d7290 */ /* 0x000fd8000fffe0ff */
[----:B------:R-:W-:Y:S05]  /*23f0*/  @P3 BRA `(.L_x_442) ;  /* 0x0000000000683947 */ /* 0x000fea0003800000 */
[----:B------:R-:W5:Y:S01]  /*2400*/  LDCU UR6, c[0x0][0x440] ;  /* 0x00008800ff0677ac */ /* 0x000f620008000800 */
[----:B------:R-:W-:Y:S02]  /*2410*/  IMAD.U32 R6, RZ, RZ, UR34 ;  /* 0x00000022ff067e24 */ /* 0x000fe4000f8e00ff */
[----:B-12---:R-:W-:Y:S02]  /*2420*/  IMAD.U32 R4, RZ, RZ, UR13 ;  /* 0x0000000dff047e24 */ /* 0x006fe4000f8e00ff */
[----:B------:R-:W-:Y:S01]  /*2430*/  IMAD.U32 R7, RZ, RZ, UR35 ;  /* 0x00000023ff077e24 */ /* 0x000fe2000f8e00ff */
        /* <DEDUP_REMOVED lines=21> */
.L_x_443:
[----:B------:R2:W-:Y:S02]  /*2590*/  STS.128 [R209+0x10000], RZ ;  /* 0x010000ffd1007388 */ /* 0x0005e40000000c00 */
.L_x_442:
[----:B------:R-:W-:Y:S05]  /*25a0*/  BSYNC.RECONVERGENT B0 ;  /* 0x0000000000007941 */ /* 0x000fea0003800200 */
.L_x_441:
[----:B------:R-:W-:Y:S01]  /*25b0*/  ISETP.GE.AND P0, PT, R3, UR7, PT ;  /* 0x0000000703007c0c */ /* 0x000fe2000bf06270 */
[----:B------:R-:W-:Y:S01]  /*25c0*/  IMAD.SHL.U32 R190, R187, 0x20, RZ ;  /* 0x00000020bbbe7824 */ /* 0x000fe200078e00ff */
[----:B------:R-:W-:Y:S01]  /*25d0*/  USHF.L.U64.HI UR29, UR10, 0x5, UR11 ;  /* 0x000000050a1d7899 */ /* 0x000fe2000801020b */
[----:B------:R-:W-:Y:S01]  /*25e0*/  BSSY.RECONVERGENT B0, `(.L_x_444) ;  /* 0x0000022000007945 */ /* 0x000fe20003800200 */
[----:B------:R-:W-:Y:S02]  /*25f0*/  USHF.L.U32 UR30, UR10, 0x5, URZ ;  /* 0x000000050a1e7899 */ /* 0x000fe400080006ff */
[----:B------:R-:W-:Y:S01]  /*2600*/  LOP3.LUT R190, R190, 0x7c00, RZ, 0xc0, !PT ;  /* 0x00007c00bebe7812 */ /* 0x000fe200078ec0ff */
[----:B------:R-:W-:Y:S02]  /*2610*/  USHF.L.U64.HI UR31, UR8, 0x6, UR9 ;  /* 0x00000006081f7899 */ /* 0x000fe40008010209 */
[----:B------:R-:W-:Y:S01]  /*2620*/  USHF.L.U32 UR32, UR8, 0x6, URZ ;  /* 0x0000000608207899 */ /* 0x000fe200080006ff */
[----:B------:R-:W-:-:S03]  /*2630*/  LOP3.LUT R93, R190, 0x200, R185, 0xf8, !PT ;  /* 0x00000200be5d7812 */ /* 0x000fc600078ef8b9 */
[----:B------:R-:W-:Y:S08]  /*2640*/  @P0 BRA `(.L_x_445) ;  /* 0x00000000006c0947 */ /* 0x000ff00003800000 */
[----:B------:R-:W5:Y:S01]  /*2650*/  LDCU UR6, c[0x0][0x440] ;  /* 0x00008800ff0677ac */ /* 0x000f620008000800 */
[----:B------:R-:W-:-:S04]  /*2660*/  UIADD3 UR28, UP0, UPT, UR30, UR34, URZ ;  /* 0x000000221e1c7290 */ /* 0x000fc8000ff1e0ff */
[----:B------:R-:W-:Y:S02]  /*2670*/  UIADD3.X UR17, UPT, UPT, UR29, UR13, URZ, UP0, !UPT ;  /* 0x0000000d1d117290 */ /* 0x000fe400087fe4ff */
[----:B-12---:R-:W-:-:S04]  /*2680*/  IMAD.U32 R5, RZ, RZ, UR28 ;  /* 0x0000001cff057e24 */ /* 0x006fc8000f8e00ff */
[----:B------:R-:W-:Y:S01]  /*2690*/  IMAD.U32 R4, RZ, RZ, UR17 ;  /* 0x00000011ff047e24 */ /* 0x000fe2000f8e00ff */
[C---:B------:R-:W-:Y:S02]  /*26a0*/  LEA R6, P2, R5.reuse, R208, 0x1 ;  /* 0x000000d005067211 */ /* 0x040fe400078408ff */
[----:B-----5:R-:W-:Y:S02]  /*26b0*/  ISETP.GE.AND P1, PT, R188, UR6, PT ;  /* 0x00000006bc007c0c */ /* 0x020fe4000bf26270 */
[----:B------:R-:W-:Y:S02]  /*26c0*/  ISETP.GE.AND P0, PT, R214, UR6, PT ;  /* 0x00000006d6007c0c */ /* 0x000fe4000bf06270 */
[----:B------:R-:W-:-:S09]  /*26d0*/  LEA.HI.X R7, R5, R207, R4, 0x1, P2 ;  /* 0x000000cf05077211 */ /* 0x000fd200010f0c04 */
        /* <DEDUP_REMOVED lines=17> */
.L_x_446:
[----:B------:R2:W-:Y:S02]  /*27f0*/  STS.128 [R209+0x11000], RZ ;  /* 0x011000ffd1007388 */ /* 0x0005e40000000c00 */
.L_x_445:
[----:B------:R-:W-:Y:S05]  /*2800*/  BSYNC.RECONVERGENT B0 ;  /* 0x0000000000007941 */ /* 0x000fea0003800200 */
.L_x_444:
[----:B------:R-:W0:Y:S01]  /*2810*/  LDGDEPBAR ;  /* 0x00000000000079af */ /* 0x000e220000000000 */
[----:B------:R-:W-:Y:S01]  /*2820*/  UIMAD.WIDE.U32 UR32, UR32, UR16, URZ ;  /* 0x00000010202072a5 */ /* 0x000fe2000f8e00ff */
[----:B------:R-:W-:Y:S01]  /*2830*/  BSSY.RECONVERGENT B0, `(.L_x_447) ;  /* 0x0000027000007945 */ /* 0x000fe20003800200 */
[----:B------:R-:W-:Y:S01]  /*2840*/  UIMAD UR31, UR31, UR16, URZ ;  /* 0x000000101f1f72a4 */ /* 0x000fe2000f8e02ff */
[----:B------:R-:W-:Y:S01]  /*2850*/  IADD3 R93, PT, PT, R2, R93, RZ ;  /* 0x0000005d025d7210 */ /* 0x000fe20007ffe0ff */
[----:B------:R-:W-:Y:S01]  /*2860*/  UIADD3 UR22, UPT, UPT, UR26, UR22, -UR27 ;  /* 0x000000161a167290 */ /* 0x000fe2000fffe81b */
[----:B------:R-:W-:Y:S01]  /*2870*/  LOP3.LUT R86, R189, 0x1f0, RZ, 0xc0, !PT ;  /* 0x000001f0bd567812 */ /* 0x000fe200078ec0ff */
[----:B------:R-:W-:Y:S01]  /*2880*/  UIADD3 UR31, UPT, UPT, UR33, UR31, URZ ;  /* 0x0000001f211f7290 */ /* 0x000fe2000fffe0ff */
[----:B------:R-:W-:-:S04]  /*2890*/  DEPBAR.LE SB0, 0x0 ;  /* 0x000080000000791a */ /* 0x000fc80000000000 */
[----:B------:R-:W-:Y:S06]  /*28a0*/  BAR.SYNC.DEFER_BLOCKING 0x0 ;  /* 0x0000000000007b1d */ /* 0x000fec0000010000 */
[----:B------:R-:W-:Y:S05]  /*28b0*/  @P3 BRA `(.L_x_448) ;  /* 0x00000000006c3947 */ /* 0x000fea0003800000 */
[----:B------:R-:W5:Y:S01]  /*28c0*/  LDCU UR6, c[0x0][0x440] ;  /* 0x00008800ff0677ac */ /* 0x000f620008000800 */
[----:B-12---:R-:W-:Y:S02]  /*28d0*/  IMAD.U32 R6, RZ, RZ, UR32 ;  /* 0x00000020ff067e24 */ /* 0x006fe4000f8e00ff */
[----:B------:R-:W-:Y:S02]  /*28e0*/  IMAD.U32 R4, RZ, RZ, UR31 ;  /* 0x0000001fff047e24 */ /* 0x000fe4000f8e00ff */
        /* <DEDUP_REMOVED lines=22> */
.L_x_449:
[----:B------:R2:W-:Y:S01]  /*2a50*/  STS.128 [R209+0x16000], RZ ;  /* 0x016000ffd1007388 */ /* 0x0005e20000000c00 */
[----:B------:R-:W-:Y:S05]  /*2a60*/  BRA `(.L_x_450) ;  /* 0x00000000000c7947 */ /* 0x000fea0003800000 */
.L_x_448:
[----:B------:R1:W-:Y:S04]  /*2a70*/  STS.128 [R209+0x12000], RZ ;  /* 0x012000ffd1007388 */ /* 0x0003e80000000c00 */
[----:B------:R1:W-:Y:S04]  /*2a80*/  STS.128 [R209+0x14000], RZ ;  /* 0x014000ffd1007388 */ /* 0x0003e80000000c00 */
[----:B------:R1:W-:Y:S02]  /*2a90*/  STS.128 [R209+0x16000], RZ ;  /* 0x016000ffd1007388 */ /* 0x0003e40000000c00 */
.L_x_450:
[----:B------:R-:W-:Y:S05]  /*2aa0*/  BSYNC.RECONVERGENT B0 ;  /* 0x0000000000007941 */ /* 0x000fea0003800200 */
.L_x_447:
[----:B------:R-:W-:Y:S01]  /*2ab0*/  ISETP.GE.AND P0, PT, R3, UR7, PT ;  /* 0x0000000703007c0c */ /* 0x000fe2000bf06270 */
[----:B------:R-:W-:Y:S01]  /*2ac0*/  BSSY.RECONVERGENT B0, `(.L_x_451) ;  /* 0x0000023000007945 */ /* 0x000fe20003800200 */
[----:B------:R-:W-:Y:S02]  /*2ad0*/  SHF.R.U32.HI R3, RZ, 0x2, R187 ;  /* 0x00000002ff037819 */ /* 0x000fe400000116bb */
[----:B-12---:R-:W-:Y:S02]  /*2ae0*/  LOP3.LUT R7, R187, 0x8, RZ, 0xc0, !PT ;  /* 0x00000008bb077812 */ /* 0x006fe400078ec0ff */
[----:B------:R-:W-:-:S07]  /*2af0*/  LOP3.LUT R3, R3, 0x7, RZ, 0xc0, !PT ;  /* 0x0000000703037812 */ /* 0x000fce00078ec0ff */
[----:B------:R1:W-:Y:S04]  /*2b00*/  @P0 STS.128 [R209+0x13000], RZ ;  /* 0x013000ffd1000388 */ /* 0x0003e80000000c00 */
[----:B------:R1:W-:Y:S04]  /*2b10*/  @P0 STS.128 [R209+0x15000], RZ ;  /* 0x015000ffd1000388 */ /* 0x0003e80000000c00 */
[----:B------:R1:W-:Y:S01]  /*2b20*/  @P0 STS.128 [R209+0x17000], RZ ;  /* 0x017000ffd1000388 */ /* 0x0003e20000000c00 */
[----:B------:R-:W-:Y:S05]  /*2b30*/  @P0 BRA `(.L_x_452) ;  /* 0x00000000006c0947 */ /* 0x000fea0003800000 */
[----:B------:R-:W2:Y:S01]  /*2b40*/  LDCU UR6, c[0x0][0x440] ;  /* 0x00008800ff0677ac */ /* 0x000ea20008000800 */
[----:B------:R-:W-:-:S04]  /*2b50*/  ULEA UR13, UP0, UR8, UR32, 0x5 ;  /* 0x00000020080d7291 */ /* 0x000fc8000f8028ff */
[----:B------:R-:W-:Y:S02]  /*2b60*/  ULEA.HI.X UR7, UR8, UR31, UR9, 0x5, UP0 ;  /* 0x0000001f08077291 */ /* 0x000fe400080f2c09 */
[----:B------:R-:W-:-:S04]  /*2b70*/  IMAD.U32 R5, RZ, RZ, UR13 ;  /* 0x0000000dff057e24 */ /* 0x000fc8000f8e00ff */
[----:B------:R-:W-:Y:S01]  /*2b80*/  IMAD.U32 R4, RZ, RZ, UR7 ;  /* 0x00000007ff047e24 */ /* 0x000fe2000f8e00ff */
[C---:B------:R-:W-:Y:S02]  /*2b90*/  LEA R8, P2, R5.reuse, R206, 0x1 ;  /* 0x000000ce05087211 */ /* 0x040fe400078408ff */
[----:B--2---:R-:W-:Y:S02]  /*2ba0*/  ISETP.GE.AND P1, PT, R188, UR6, PT ;  /* 0x00000006bc007c0c */ /* 0x004fe4000bf26270 */
        /* <DEDUP_REMOVED lines=19> */
.L_x_453:
[----:B------:R1:W-:Y:S02]  /*2ce0*/  STS.128 [R209+0x17000], RZ ;  /* 0x017000ffd1007388 */ /* 0x0003e40000000c00 */
.L_x_452:
[----:B------:R-:W-:Y:S05]  /*2cf0*/  BSYNC.RECONVERGENT B0 ;  /* 0x0000000000007941 */ /* 0x000fea0003800200 */
.L_x_451:
[----:B------:R-:W-:Y:S01]  /*2d00*/  LOP3.LUT R7, R0, R7, RZ, 0x3c, !PT ;  /* 0x0000000700077212 */ /* 0x000fe200078e3cff */
[----:B------:R-:W-:Y:S01]  /*2d10*/  IMAD.MOV.U32 R133, RZ, RZ, 0x20 ;  /* 0x00000020ff857424 */ /* 0x000fe200078e00ff */
[----:B------:R-:W-:Y:S01]  /*2d20*/  LOP3.LUT R184, R185, 0x400, RZ, 0xc0, !PT ;  /* 0x00000400b9b87812 */ /* 0x000fe200078ec0ff */
[----:B------:R-:W-:Y:S01]  /*2d30*/  IMAD.MOV.U32 R192, RZ, RZ, 0x40 ;  /* 0x00000040ffc07424 */ /* 0x000fe200078e00ff */
[----:B------:R-:W-:Y:S01]  /*2d40*/  LEA R93, R93, UR5, 0x1 ;  /* 0x000000055d5d7c11 */ /* 0x000fe2000f8e08ff */
[----:B------:R-:W0:Y:S01]  /*2d50*/  LDGDEPBAR ;  /* 0x00000000000079af */ /* 0x000e220000000000 */
[----:B------:R-:W-:Y:S01]  /*2d60*/  LOP3.LUT P6, RZ, R187, 0x2, RZ, 0xc0, !PT ;  /* 0x00000002bbff7812 */ /* 0x000fe200078cc0ff */
[----:B------:R-:W-:Y:S01]  /*2d70*/  IMAD R184, R7, 0x2, R184 ;  /* 0x0000000207b87824 */ /* 0x000fe200078e02b8 */
[----:B------:R-:W-:Y:S01]  /*2d80*/  LOP3.LUT P2, RZ, R187, 0x4, RZ, 0xc0, !PT ;  /* 0x00000004bbff7812 */ /* 0x000fe2000784c0ff */
[----:B------:R-:W-:Y:S01]  /*2d90*/  LDSM.16.M88.4 R72, [R93] ;  /* 0x000000005d48783b */ /* 0x000fe20000000200 */
[----:B------:R-:W-:Y:S01]  /*2da0*/  SEL R84, R133, 0xffffffe0, !P6 ;  /* 0xffffffe085547807 */ /* 0x000fe20007000000 */
[----:B------:R-:W-:Y:S01]  /*2db0*/  VIADD R89, R184, UR5 ;  /* 0x00000005b8597c36 */ /* 0x000fe20008000000 */
[----:B------:R-:W-:Y:S01]  /*2dc0*/  SEL R192, R192, 0xffffffc0, !P2 ;  /* 0xffffffc0c0c07807 */ /* 0x000fe20005000000 */
[----:B------:R-:W5:Y:S01]  /*2dd0*/  LDSM.16.M88.4 R44, [R184+UR5+0xc000] ;  /* 0x00c00005b82c783b */ /* 0x000f620008000200 */
[----:B------:R-:W-:Y:S01]  /*2de0*/  UISETP.GT.U32.AND UP0, UPT, UR16, UR18, UPT ;  /* 0x000000121000728c */ /* 0x000fe2000bf04070 */
[C-C-:B------:R-:W-:Y:S01]  /*2df0*/  IMAD.IADD R90, R93.reuse, 0x1, R84.reuse ;  /* 0x000000015d5a7824 */ /* 0x140fe200078e0254 */
[----:B------:R-:W-:Y:S01]  /*2e00*/  IADD3 R91, PT, PT, R93, R192, RZ ;  /* 0x000000c05d5b7210 */ /* 0x000fe20007ffe0ff */
[C---:B------:R-:W-:Y:S01]  /*2e10*/  IMAD.IADD R88, R89.reuse, 0x1, R84 ;  /* 0x0000000159587824 */ /* 0x040fe200078e0254 */
[----:B------:R-:W5:Y:S01]  /*2e20*/  LDSM.16.M88.4 R36, [R184+UR5+0xc800] ;  /* 0x00c80005b824783b */ /* 0x000f620008000200 */
[----:B------:R-:W-:Y:S01]  /*2e30*/  IMAD.IADD R89, R89, 0x1, R192 ;  /* 0x0000000159597824 */ /* 0x000fe200078e02c0 */
[----:B------:R-:W-:Y:S01]  /*2e40*/  IADD3 R3, PT, PT, R3, UR23, R86 ;  /* 0x0000001703037c10 */ /* 0x000fe2000fffe056 */
[C---:B------:R-:W-:Y:S01]  /*2e50*/  IMAD.IADD R87, R84.reuse, 0x1, R91 ;  /* 0x0000000154577824 */ /* 0x040fe200078e025b */
[----:B------:R-:W5:Y:S01]  /*2e60*/  LDSM.16.M88.4 R28, [R184+UR5+0xd000] ;  /* 0x00d00005b81c783b */ /* 0x000f620008000200 */
[----:B------:R-:W-:-:S02]  /*2e70*/  IMAD.IADD R85, R84, 0x1, R89 ;  /* 0x0000000154557824 */ /* 0x000fc400078e0259 */
[----:B------:R-:W-:Y:S01]  /*2e80*/  IMAD.U32 R202, RZ, RZ, UR26 ;  /* 0x0000001affca7e24 */ /* 0x000fe2000f8e00ff */
[----:B------:R-:W5:Y:S01]  /*2e90*/  LDSM.16.M88.4 R20, [R184+UR5+0xd800] ;  /* 0x00d80005b814783b */ /* 0x000f620008000200 */
[----:B------:R-:W-:-:S03]  /*2ea0*/  IMAD.U32 R204, RZ, RZ, UR21 ;  /* 0x00000015ffcc7e24 */ /* 0x000fc6000f8e00ff */
[----:B-12---:R-:W-:Y:S02]  /*2eb0*/  LDSM.16.M88.4 R8, [R90] ;  /* 0x000000005a08783b */ /* 0x006fe40000000200 */
[----:B------:R-:W-:Y:S02]  /*2ec0*/  IADD3 R204, PT, PT, R3, UR26, -R204 ;  /* 0x0000001a03cc7c10 */ /* 0x000fe4000fffe8cc */
[----:B------:R-:W1:Y:S04]  /*2ed0*/  LDSM.16.M88.4 R16, [R88+0xc000] ;  /* 0x00c000005810783b */ /* 0x000e680000000200 */
[----:B---34-:R-:W2:Y:S04]  /*2ee0*/  LDSM.16.M88.4 R12, [R88+0xc800] ;  /* 0x00c80000580c783b */ /* 0x018ea80000000200 */
[----:B------:R-:W3:Y:S04]  /*2ef0*/  LDSM.16.M88.4 R4, [R88+0xd000] ;  /* 0x00d000005804783b */ /* 0x000ee80000000200 */
[----:B------:R-:W4:Y:S04]  /*2f00*/  LDSM.16.M88.4 R64, [R88+0xd800] ;  /* 0x00d800005840783b */ /* 0x000f280000000200 */
[----:B------:R-:W-:Y:S01]  /*2f10*/  LDSM.16.M88.4 R60, [R89+0xc000] ;  /* 0x00c00000593c783b */ /* 0x000fe20000000200 */
[C---:B-----5:R-:W-:Y:S03]  /*2f20*/  HMMA.16816.F32 R48, R72.reuse, R44, RZ ;  /* 0x0000002c4830723c */ /* 0x060fe600000018ff */
[----:B------:R-:W-:Y:S04]  /*2f30*/  LDSM.16.M88.4 R56, [R89+0xc800] ;  /* 0x00c800005938783b */ /* 0x000fe80000000200 */
[----:B------:R-:W-:Y:S01]  /*2f40*/  LDSM.16.M88.4 R52, [R89+0xd000] ;  /* 0x00d000005934783b */ /* 0x000fe20000000200 */
[C---:B------:R-:W-:Y:S03]  /*2f50*/  HMMA.16816.F32 R44, R72.reuse, R46, RZ ;  /* 0x0000002e482c723c */ /* 0x040fe600000018ff */
[----:B------:R-:W-:Y:S04]  /*2f60*/  LDSM.16.M88.4 R68, [R85+0xd000] ;  /* 0x00d000005544783b */ /* 0x000fe80000000200 */
[----:B------:R-:W-:Y:S01]  /*2f70*/  LDSM.16.M88.4 R80, [R89+0xe000] ;  /* 0x00e000005950783b */ /* 0x000fe20000000200 */
[C---:B------:R-:W-:Y:S03]  /*2f80*/  HMMA.16816.F32 R40, R72.reuse, R36, RZ ;  /* 0x000000244828723c */ /* 0x040fe600000018ff */
[----:B------:R-:W-:Y:S05]  /*2f90*/  LDSM.16.M88.4 R76, [R89+0xe800] ;  /* 0x00e80000594c783b */ /* 0x000fea0000000200 */
[C---:B------:R-:W-:Y:S08]  /*2fa0*/  HMMA.16816.F32 R32, R72.reuse, R28, RZ ;  /* 0x0000001c4820723c */ /* 0x040ff000000018ff */
[C---:B------:R-:W-:Y:S08]  /*2fb0*/  HMMA.16816.F32 R36, R72.reuse, R38, RZ ;  /* 0x000000264824723c */ /* 0x040ff000000018ff */
[C---:B------:R-:W-:Y:S08]  /*2fc0*/  HMMA.16816.F32 R28, R72.reuse, R30, RZ ;  /* 0x0000001e481c723c */ /* 0x040ff000000018ff */
[C---:B------:R-:W-:Y:S08]  /*2fd0*/  HMMA.16816.F32 R24, R72.reuse, R20, RZ ;  /* 0x000000144818723c */ /* 0x040ff000000018ff */
[----:B------:R-:W-:Y:S01]  /*2fe0*/  HMMA.16816.F32 R72, R72, R22, RZ ;  /* 0x000000164848723c */ /* 0x000fe200000018ff */
[----:B------:R-:W-:Y:S07]  /*2ff0*/  LDSM.16.M88.4 R20, [R89+0xd800] ;  /* 0x00d800005914783b */ /* 0x000fee0000000200 */
[C---:B-1----:R-:W-:Y:S08]  /*3000*/  HMMA.16816.F32 R48, R8.reuse, R16, R48 ;  /* 0x000000100830723c */ /* 0x042ff00000001830 */
[C---:B------:R-:W-:Y:S01]  /*3010*/  HMMA.16816.F32 R44, R8.reuse, R18, R44 ;  /* 0x00000012082c723c */ /* 0x040fe2000000182c */
[----:B------:R-:W1:Y:S07]  /*3020*/  LDSM.16.M88.4 R16, [R91] ;  /* 0x000000005b10783b */ /* 0x000e6e0000000200 */
[C---:B--2---:R-:W-:Y:S08]  /*3030*/  HMMA.16816.F32 R40, R8.reuse, R12, R40 ;  /* 0x0000000c0828723c */ /* 0x044ff00000001828 */
[C---:B------:R-:W-:Y:S01]  /*3040*/  HMMA.16816.F32 R36, R8.reuse, R14, R36 ;  /* 0x0000000e0824723c */ /* 0x040fe20000001824 */
[----:B------:R-:W-:Y:S07]  /*3050*/  LDSM.16.M88.4 R12, [R85+0xc000] ;  /* 0x00c00000550c783b */ /* 0x000fee0000000200 */
[C---:B---3--:R-:W-:Y:S08]  /*3060*/  HMMA.16816.F32 R32, R8.reuse, R4, R32 ;  /* 0x000000040820723c */ /* 0x048ff00000001820 */
[C---:B------:R-:W-:Y:S01]  /*3070*/  HMMA.16816.F32 R28, R8.reuse, R6, R28 ;  /* 0x00000006081c723c */ /* 0x040fe2000000181c */
[----:B------:R-:W2:Y:S07]  /*3080*/  LDSM.16.M88.4 R4, [R87] ;  /* 0x000000005704783b */ /* 0x000eae0000000200 */
[C---:B----4-:R-:W-:Y:S08]  /*3090*/  HMMA.16816.F32 R24, R8.reuse, R64, R24 ;  /* 0x000000400818723c */ /* 0x050ff00000001818 */
[----:B------:R-:W-:Y:S01]  /*30a0*/  HMMA.16816.F32 R72, R8, R66, R72 ;  /* 0x000000420848723c */ /* 0x000fe20000001848 */
[----:B------:R-:W3:Y:S04]  /*30b0*/  LDSM.16.M88.4 R8, [R85+0xc800] ;  /* 0x00c800005508783b */ /* 0x000ee80000000200 */
[----:B------:R-:W-:Y:S03]  /*30c0*/  LDSM.16.M88.4 R64, [R184+UR5+0xe000] ;  /* 0x00e00005b840783b */ /* 0x000fe60008000200 */
[C---:B-1----:R-:W-:Y:S08]  /*30d0*/  HMMA.16816.F32 R48, R16.reuse, R60, R48 ;  /* 0x0000003c1030723c */ /* 0x042ff00000001830 */
[C---:B------:R-:W-:Y:S01]  /*30e0*/  HMMA.16816.F32 R44, R16.reuse, R62, R44 ;  /* 0x0000003e102c723c */ /* 0x040fe2000000182c */
[----:B------:R-:W-:Y:S07]  /*30f0*/  LDSM.16.M88.4 R60, [R184+UR5+0xe800] ;  /* 0x00e80005b83c783b */ /* 0x000fee0008000200 */
        /* <DEDUP_REMOVED lines=8> */
[----:B------:R-:W1:Y:S04]  /*3180*/  LDSM.16.M88.4 R16, [R85+0xd800] ;  /* 0x00d800005510783b */ /* 0x000e680000000200 */
[----:B------:R-:W-:Y:S03]  /*3190*/  LDSM.16.M88.4 R20, [R184+UR5+0xf800] ;  /* 0x00f80005b814783b */ /* 0x000fe60008000200 */
[C---:B--2---:R-:W-:Y:S08]  /*31a0*/  HMMA.16816.F32 R48, R4.reuse, R12, R48 ;  /* 0x0000000c0430723c */ /* 0x044ff00000001830 */
[C---:B------:R-:W-:Y:S01]  /*31b0*/  HMMA.16816.F32 R44, R4.reuse, R14, R44 ;  /* 0x0000000e042c723c */ /* 0x040fe2000000182c */
[----:B------:R-:W2:Y:S07]  /*31c0*/  LDSM.16.M88.4 R12, [R93+0x4000] ;  /* 0x004000005d0c783b */ /* 0x000eae0000000200 */
[C---:B---3--:R-:W-:Y:S08]  /*31d0*/  HMMA.16816.F32 R40, R4.reuse, R8, R40 ;  /* 0x000000080428723c */ /* 0x048ff00000001828 */
[C---:B------:R-:W-:Y:S01]  /*31e0*/  HMMA.16816.F32 R36, R4.reuse, R10, R36 ;  /* 0x0000000a0424723c */ /* 0x040fe20000001824 */
[----:B------:R-:W3:Y:S07]  /*31f0*/  LDSM.16.M88.4 R8, [R90+0x4000] ;  /* 0x004000005a08783b */ /* 0x000eee0000000200 */
[C---:B------:R-:W-:Y:S08]  /*3200*/  HMMA.16816.F32 R32, R4.reuse, R68, R32 ;  /* 0x000000440420723c */ /* 0x040ff00000001820 */
[C---:B------:R-:W-:Y:S01]  /*3210*/  HMMA.16816.F32 R28, R4.reuse, R70, R28 ;  /* 0x00000046041c723c */ /* 0x040fe2000000181c */
[----:B------:R-:W-:Y:S07]  /*3220*/  LDSM.16.M88.4 R68, [R85+0xe000] ;  /* 0x00e000005544783b */ /* 0x000fee0000000200 */
[C---:B-1----:R-:W-:Y:S08]  /*3230*/  HMMA.16816.F32 R24, R4.reuse, R16, R24 ;  /* 0x000000100418723c */ /* 0x042ff00000001818 */
[----:B------:R-:W-:Y:S01]  /*3240*/  HMMA.16816.F32 R72, R4, R18, R72 ;  /* 0x000000120448723c */ /* 0x000fe20000001848 */
[----:B------:R-:W1:Y:S04]  /*3250*/  LDSM.16.M88.4 R16, [R88+0xe800] ;  /* 0x00e800005810783b */ /* 0x000e680000000200 */
[----:B------:R-:W4:Y:S03]  /*3260*/  LDSM.16.M88.4 R4, [R88+0xf000] ;  /* 0x00f000005804783b */ /* 0x000f260000000200 */
[C---:B--2---:R-:W-:Y:S08]  /*3270*/  HMMA.16816.F32 R48, R12.reuse, R64, R48 ;  /* 0x000000400c30723c */ /* 0x044ff00000001830 */
[C---:B------:R-:W-:Y:S01]  /*3280*/  HMMA.16816.F32 R44, R12.reuse, R66, R44 ;  /* 0x000000420c2c723c */ /* 0x040fe2000000182c */
[----:B------:R-:W-:Y:S07]  /*3290*/  LDSM.16.M88.4 R64, [R85+0xe800] ;  /* 0x00e800005540783b */ /* 0x000fee0000000200 */
        /* <DEDUP_REMOVED lines=8> */
[----:B------:R-:W2:Y:S04]  /*3320*/  LDSM.16.M88.4 R12, [R88+0xf800] ;  /* 0x00f80000580c783b */ /* 0x000ea80000000200 */
[----:B------:R-:W5:Y:S03]  /*3330*/  LDSM.16.M88.4 R20, [R91+0x4000] ;  /* 0x004000005b14783b */ /* 0x000f660000000200 */
[C---:B---3--:R-:W-:Y:S08]  /*3340*/  HMMA.16816.F32 R48, R8.reuse, R52, R48 ;  /* 0x000000340830723c */ /* 0x048ff00000001830 */
[C---:B------:R-:W-:Y:S01]  /*3350*/  HMMA.16816.F32 R44, R8.reuse, R54, R44 ;  /* 0x00000036082c723c */ /* 0x040fe2000000182c */
[----:B------:R-:W3:Y:S07]  /*3360*/  LDSM.16.M88.4 R52, [R89+0xf800] ;  /* 0x00f800005934783b */ /* 0x000eee0000000200 */
[C---:B-1----:R-:W-:Y:S08]  /*3370*/  HMMA.16816.F32 R40, R8.reuse, R16, R40 ;  /* 0x000000100828723c */ /* 0x042ff00000001828 */
[C---:B------:R-:W-:Y:S01]  /*3380*/  HMMA.16816.F32 R36, R8.reuse, R18, R36 ;  /* 0x000000120824723c */ /* 0x040fe20000001824 */
[----:B------:R-:W-:Y:S07]  /*3390*/  LDSM.16.M88.4 R16, [R93+0x8000] ;  /* 0x008000005d10783b */ /* 0x000fee0000000200 */
[C---:B----4-:R-:W-:Y:S08]  /*33a0*/  HMMA.16816.F32 R32, R8.reuse, R4, R32 ;  /* 0x000000040820723c */ /* 0x050ff00000001820 */
[C---:B------:R-:W-:Y:S01]  /*33b0*/  HMMA.16816.F32 R28, R8.reuse, R6, R28 ;  /* 0x00000006081c723c */ /* 0x040fe2000000181c */
[----:B------:R-:W1:Y:S07]  /*33c0*/  LDSM.16.M88.4 R4, [R87+0x4000] ;  /* 0x004000005704783b */ /* 0x000e6e0000000200 */
[C---:B--2---:R-:W-:Y:S08]  /*33d0*/  HMMA.16816.F32 R24, R8.reuse, R12, R24 ;  /* 0x0000000c0818723c */ /* 0x044ff00000001818 */
[----:B------:R-:W-:Y:S01]  /*33e0*/  HMMA.16816.F32 R72, R8, R14, R72 ;  /* 0x0000000e0848723c */ /* 0x000fe20000001848 */
[----:B------:R-:W2:Y:S04]  /*33f0*/  LDSM.16.M88.4 R12, [R85+0xf000] ;  /* 0x00f00000550c783b */ /* 0x000ea80000000200 */
[----:B------:R-:W4:Y:S03]  /*3400*/  LDSM.16.M88.4 R8, [R85+0xf800] ;  /* 0x00f800005508783b */ /* 0x000f260000000200 */
[C---:B-----5:R-:W-:Y:S08]  /*3410*/  HMMA.16816.F32 R48, R20.reuse, R80, R48 ;  /* 0x000000501430723c */ /* 0x060ff00000001830 */
[C---:B------:R-:W-:Y:S01]  /*3420*/  HMMA.16816.F32 R44, R20.reuse, R82, R44 ;  /* 0x00000052142c723c */ /* 0x040fe2000000182c */
[----:B------:R-:W-:Y:S07]  /*3430*/  LDSM.16.M88.4 R80, [R88+0x11800] ;  /* 0x011800005850783b */ /* 0x000fee0000000200 */
[C---:B------:R-:W-:Y:S08]  /*3440*/  HMMA.16816.F32 R40, R20.reuse, R76, R40 ;  /* 0x0000004c1428723c */ /* 0x040ff00000001828 */
[C---:B------:R-:W-:Y:S01]  /*3450*/  HMMA.16816.F32 R36, R20.reuse, R78, R36 ;  /* 0x0000004e1424723c */ /* 0x040fe20000001824 */
[----:B------:R-:W-:Y:S07]  /*3460*/  LDSM.16.M88.4 R76, [R90+0x8000] ;  /* 0x008000005a4c783b */ /* 0x000fee0000000200 */
[C---:B------:R-:W-:Y:S08]  /*3470*/  HMMA.16816.F32 R32, R20.reuse, R56, R32 ;  /* 0x000000381420723c */ /* 0x040ff00000001820 */
[C---:B------:R-:W-:Y:S01]  /*3480*/  HMMA.16816.F32 R28, R20.reuse, R58, R28 ;  /* 0x0000003a141c723c */ /* 0x040fe2000000181c */
[----:B------:R-:W5:Y:S07]  /*3490*/  LDSM.16.M88.4 R56, [R184+UR5+0x10800] ;  /* 0x01080005b838783b */ /* 0x000f6e0008000200 */
[C---:B---3--:R-:W-:Y:S08]  /*34a0*/  HMMA.16816.F32 R24, R20.reuse, R52, R24 ;  /* 0x000000341418723c */ /* 0x048ff00000001818 */
[----:B------:R-:W-:Y:S01]  /*34b0*/  HMMA.16816.F32 R72, R20, R54, R72 ;  /* 0x000000361448723c */ /* 0x000fe20000001848 */
[----:B------:R-:W3:Y:S04]  /*34c0*/  LDSM.16.M88.4 R52, [R184+UR5+0x11000] ;  /* 0x01100005b834783b */ /* 0x000ee80008000200 */
[----:B------:R-:W3:Y:S03]  /*34d0*/  LDSM.16.M88.4 R20, [R184+UR5+0x11800] ;  /* 0x01180005b814783b */ /* 0x000ee60008000200 */
[C---:B-1----:R-:W-:Y:S08]  /*34e0*/  HMMA.16816.F32 R48, R4.reuse, R68, R48 ;  /* 0x000000440430723c */ /* 0x042ff00000001830 */
[C---:B------:R-:W-:Y:S01]  /*34f0*/  HMMA.16816.F32 R44, R4.reuse, R70, R44 ;  /* 0x00000046042c723c */ /* 0x040fe2000000182c */
[----:B------:R-:W-:Y:S07]  /*3500*/  LDSM.16.M88.4 R68, [R91+0x8000] ;  /* 0x008000005b44783b */ /* 0x000fee0000000200 */
[C---:B------:R-:W-:Y:S08]  /*3510*/  HMMA.16816.F32 R40, R4.reuse, R64, R40 ;  /* 0x000000400428723c */ /* 0x040ff00000001828 */
[C---:B------:R-:W-:Y:S01]  /*3520*/  HMMA.16816.F32 R36, R4.reuse, R66, R36 ;  /* 0x000000420424723c */ /* 0x040fe20000001824 */
[----:B------:R-:W-:Y:S07]  /*3530*/  LDSM.16.M88.4 R64, [R89+0x10000] ;  /* 0x010000005940783b */ /* 0x000fee0000000200 */
[C---:B--2---:R-:W-:Y:S08]  /*3540*/  HMMA.16816.F32 R32, R4.reuse, R12, R32 ;  /* 0x0000000c0420723c */ /* 0x044ff00000001820 */
[C---:B------:R-:W-:Y:S01]  /*3550*/  HMMA.16816.F32 R28, R4.reuse, R14, R28 ;  /* 0x0000000e041c723c */ /* 0x040fe2000000181c */
[----:B------:R-:W1:Y:S07]  /*3560*/  LDSM.16.M88.4 R12, [R88+0x10000] ;  /* 0x01000000580c783b */ /* 0x000e6e0000000200 */
[C---:B----4-:R-:W-:Y:S08]  /*3570*/  HMMA.16816.F32 R24, R4.reuse, R8, R24 ;  /* 0x000000080418723c */ /* 0x050ff00000001818 */
[----:B------:R-:W-:Y:S01]  /*3580*/  HMMA.16816.F32 R72, R4, R10, R72 ;  /* 0x0000000a0448723c */ /* 0x000fe20000001848 */
[----:B------:R-:W2:Y:S04]  /*3590*/  LDSM.16.M88.4 R8, [R88+0x10800] ;  /* 0x010800005808783b */ /* 0x000ea80000000200 */
[----:B------:R-:W4:Y:S03]  /*35a0*/  LDSM.16.M88.4 R4, [R88+0x11000] ;  /* 0x011000005804783b */ /* 0x000f260000000200 */
[C---:B------:R-:W-:Y:S08]  /*35b0*/  HMMA.16816.F32 R48, R16.reuse, R60, R48 ;  /* 0x0000003c1030723c */ /* 0x040ff00000001830 */
[C---:B------:R-:W-:Y:S01]  /*35c0*/  HMMA.16816.F32 R44, R16.reuse, R62, R44 ;  /* 0x0000003e102c723c */ /* 0x040fe2000000182c */
[----:B------:R-:W4:Y:S07]  /*35d0*/  LDSM.16.M88.4 R60, [R89+0x10800] ;  /* 0x01080000593c783b */ /* 0x000f2e0000000200 */
[C---:B-----5:R-:W-:Y:S08]  /*35e0*/  HMMA.16816.F32 R40, R16.reuse, R56, R40 ;  /* 0x000000381028723c */ /* 0x060ff00000001828 */
[C---:B------:R-:W-:Y:S01]  /*35f0*/  HMMA.16816.F32 R36, R16.reuse, R58, R36 ;  /* 0x0000003a1024723c */ /* 0x040fe20000001824 */
[----:B------:R-:W5:Y:S07]  /*3600*/  LDSM.16.M88.4 R56, [R89+0x11000] ;  /* 0x011000005938783b */ /* 0x000f6e0000000200 */
[C---:B---3--:R-:W-:Y:S08]  /*3610*/  HMMA.16816.F32 R32, R16.reuse, R52, R32 ;  /* 0x000000341020723c */ /* 0x048ff00000001820 */
[C---:B------:R-:W-:Y:S01]  /*3620*/  HMMA.16816.F32 R28, R16.reuse, R54, R28 ;  /* 0x00000036101c723c */ /* 0x040fe2000000181c */
[----:B------:R-:W3:Y:S07]  /*3630*/  LDSM.16.M88.4 R52, [R89+0x11800] ;  /* 0x011800005934783b */ /* 0x000eee0000000200 */
[C---:B------:R-:W-:Y:S08]  /*3640*/  HMMA.16816.F32 R72, R16.reuse, R22, R72 ;  /* 0x000000161048723c */ /* 0x040ff00000001848 */
[----:B------:R-:W-:Y:S01]  /*3650*/  HMMA.16816.F32 R24, R16, R20, R24 ;  /* 0x000000141018723c */ /* 0x000fe20000001818 */
[----:B------:R-:W-:Y:S04]  /*3660*/  LDSM.16.M88.4 R20, [R87+0x8000] ;  /* 0x008000005714783b */ /* 0x000fe80000000200 */
[----:B------:R-:W3:Y:S03]  /*3670*/  LDSM.16.M88.4 R16, [R85+0x10000] ;  /* 0x010000005510783b */ /* 0x000ee60000000200 */
[C---:B-1----:R-:W-:Y:S08]  /*3680*/  HMMA.16816.F32 R48, R76.reuse, R12, R48 ;  /* 0x0000000c4c30723c */ /* 0x042ff00000001830 */
[C---:B------:R-:W-:Y:S01]  /*3690*/  HMMA.16816.F32 R44, R76.reuse, R14, R44 ;  /* 0x0000000e4c2c723c */ /* 0x040fe2000000182c */
[----:B------:R-:W1:Y:S07]  /*36a0*/  LDSM.16.M88.4 R12, [R85+0x10800] ;  /* 0x01080000550c783b */ /* 0x000e6e0000000200 */
[C---:B--2---:R-:W-:Y:S08]  /*36b0*/  HMMA.16816.F32 R40, R76.reuse, R8, R40 ;  /* 0x000000084c28723c */ /* 0x044ff00000001828 */
[C---:B------:R-:W-:Y:S01]  /*36c0*/  HMMA.16816.F32 R36, R76.reuse, R10, R36 ;  /* 0x0000000a4c24723c */ /* 0x040fe20000001824 */
[----:B------:R-:W2:Y:S07]  /*36d0*/  LDSM.16.M88.4 R8, [R85+0x11000] ;  /* 0x011000005508783b */ /* 0x000eae0000000200 */
[C---:B----4-:R-:W-:Y:S08]  /*36e0*/  HMMA.16816.F32 R32, R76.reuse, R4, R32 ;  /* 0x000000044c20723c */ /* 0x050ff00000001820 */
[----:B------:R-:W-:Y:S01]  /*36f0*/  HMMA.16816.F32 R28, R76, R6, R28 ;  /* 0x000000064c1c723c */ /* 0x000fe2000000181c */
[----:B------:R-:W4:Y:S01]  /*3700*/  LDSM.16.M88.4 R4, [R85+0x11800] ;  /* 0x011800005504783b */ /* 0x000f220000000200 */
[----:B------:R-:W-:-:S06]  /*3710*/  DEPBAR.LE SB0, 0x0 ;  /* 0x000080000000791a */ /* 0x000fcc0000000000 */
[C---:B------:R-:W-:Y:S08]  /*3720*/  HMMA.16816.F32 R72, R76.reuse, R82, R72 ;  /* 0x000000524c48723c */ /* 0x040ff00000001848 */
[----:B------:R-:W-:Y:S08]  /*3730*/  HMMA.16816.F32 R24, R76, R80, R24 ;  /* 0x000000504c18723c */ /* 0x000ff00000001818 */
[C---:B------:R-:W-:Y:S08]  /*3740*/  HMMA.16816.F32 R48, R68.reuse, R64, R48 ;  /* 0x000000404430723c */ /* 0x040ff00000001830 */
[C---:B------:R-:W-:Y:S08]  /*3750*/  HMMA.16816.F32 R44, R68.reuse, R66, R44 ;  /* 0x00000042442c723c */ /* 0x040ff0000000182c */
[C---:B------:R-:W-:Y:S08]  /*3760*/  HMMA.16816.F32 R40, R68.reuse, R60, R40 ;  /* 0x0000003c4428723c */ /* 0x040ff00000001828 */
[C---:B------:R-:W-:Y:S08]  /*3770*/  HMMA.16816.F32 R36, R68.reuse, R62, R36 ;  /* 0x0000003e4424723c */ /* 0x040ff00000001824 */
[C---:B-----5:R-:W-:Y:S08]  /*3780*/  HMMA.16816.F32 R32, R68.reuse, R56, R32 ;  /* 0x000000384420723c */ /* 0x060ff00000001820 */
[C---:B------:R-:W-:Y:S08]  /*3790*/  HMMA.16816.F32 R28, R68.reuse, R58, R28 ;  /* 0x0000003a441c723c */ /* 0x040ff0000000181c */
[C---:B---3--:R-:W-:Y:S08]  /*37a0*/  HMMA.16816.F32 R72, R68.reuse, R54, R72 ;  /* 0x000000364448723c */ /* 0x048ff00000001848 */
[----:B------:R-:W-:Y:S08]  /*37b0*/  HMMA.16816.F32 R24, R68, R52, R24 ;  /* 0x000000344418723c */ /* 0x000ff00000001818 */
[C---:B------:R-:W-:Y:S08]  /*37c0*/  HMMA.16816.F32 R48, R20.reuse, R16, R48 ;  /* 0x000000101430723c */ /* 0x040ff00000001830 */
[C---:B------:R-:W-:Y:S08]  /*37d0*/  HMMA.16816.F32 R44, R20.reuse, R18, R44 ;  /* 0x00000012142c723c */ /* 0x040ff0000000182c */
[C---:B-1----:R-:W-:Y:S08]  /*37e0*/  HMMA.16816.F32 R40, R20.reuse, R12, R40 ;  /* 0x0000000c1428723c */ /* 0x042ff00000001828 */
[C---:B------:R-:W-:Y:S08]  /*37f0*/  HMMA.16816.F32 R36, R20.reuse, R14, R36 ;  /* 0x0000000e1424723c */ /* 0x040ff00000001824 */
[C---:B--2---:R-:W-:Y:S08]  /*3800*/  HMMA.16816.F32 R32, R20.reuse, R8, R32 ;  /* 0x000000081420723c */ /* 0x044ff00000001820 */
[C---:B------:R-:W-:Y:S08]  /*3810*/  HMMA.16816.F32 R28, R20.reuse, R10, R28 ;  /* 0x0000000a141c723c */ /* 0x040ff0000000181c */
[C---:B----4-:R-:W-:Y:S08]  /*3820*/  HMMA.16816.F32 R72, R20.reuse, R6, R72 ;  /* 0x000000061448723c */ /* 0x050ff00000001848 */
[----:B------:R-:W-:Y:S01]  /*3830*/  HMMA.16816.F32 R24, R20, R4, R24 ;  /* 0x000000041418723c */ /* 0x000fe20000001818 */
[----:B------:R-:W-:-:S04]  /*3840*/  MOV R4, UR22 ;  /* 0x0000001600047c02 */ /* 0x000fc80008000f00 */
[----:B------:R-:W-:-:S04]  /*3850*/  IADD3 R203, PT, PT, R3, 0x1, R4 ;  /* 0x0000000103cb7810 */ /* 0x000fc80007ffe004 */
[C---:B------:R-:W-:Y:S02]  /*3860*/  VIADDMNMX R202, R203.reuse, 0x8, R202, PT ;  /* 0x00000008cbca7846 */ /* 0x040fe400038001ca */
[----:B------:R-:W-:Y:S01]  /*3870*/  VIMNMX R203, PT, PT, R203, UR26, PT ;  /* 0x0000001acbcb7c48 */ /* 0x000fe2000bfe0100 */
[----:B------:R-:W-:Y:S06]  /*3880*/  BAR.SYNC.DEFER_BLOCKING 0x0 ;  /* 0x0000000000007b1d */ /* 0x000fec0000010000 */
[----:B------:R-:W-:Y:S05]  /*3890*/  BRA.U !UP0, `(.L_x_454) ;  /* 0x0000000108d87547 */ /* 0x000fea000b800000 */
[----:B------:R-:W1:Y:S01]  /*38a0*/  LDCU UR6, c[0x0][0x440] ;  /* 0x00008800ff0677ac */ /* 0x000e620008000800 */
[----:B------:R-:W-:Y:S01]  /*38b0*/  BSSY.RECONVERGENT B0, `(.L_x_455) ;  /* 0x0000033000007945 */ /* 0x000fe20003800200 */
[----:B------:R-:W-:-:S04]  /*38c0*/  UIADD3 UR7, UPT, UPT, UR20, -0x2, URZ ;  /* 0xfffffffe14077890 */ /* 0x000fc8000fffe0ff */
[----:B------:R-:W-:Y:S02]  /*38d0*/  UIMAD.WIDE.U32 UR22, UR15, UR7, URZ ;  /* 0x000000070f1672a5 */ /* 0x000fe4000f8e00ff */
[----:B------:R-:W-:Y:S02]  /*38e0*/  UIMAD UR4, UR4, UR7, URZ ;  /* 0x00000007040472a4 */ /* 0x000fe4000f8e02ff */
[----:B------:R-:W-:Y:S02]  /*38f0*/  UIADD3 UR30, UP0, UPT, UR30, UR22, URZ ;  /* 0x000000161e1e7290 */ /* 0x000fe4000ff1e0ff */
[----:B------:R-:W-:Y:S01]  /*3900*/  UIADD3 UR4, UPT, UPT, UR23, UR4, URZ ;  /* 0x0000000417047290 */ /* 0x000fe2000fffe0ff */
[----:B------:R-:W-:Y:S02]  /*3910*/  IMAD.U32 R8, RZ, RZ, UR22 ;  /* 0x00000016ff087e24 */ /* 0x000fe4000f8e00ff */
[----:B------:R-:W-:Y:S01]  /*3920*/  IMAD.U32 R9, RZ, RZ, UR23 ;  /* 0x00000017ff097e24 */ /* 0x000fe2000f8e00ff */
[----:B-1----:R-:W-:Y:S01]  /*3930*/  ISETP.GE.AND P3, PT, R188, UR6, PT ;  /* 0x00000006bc007c0c */ /* 0x002fe2000bf66270 */
[----:B------:R-:W-:Y:S01]  /*3940*/  UIADD3.X UR29, UPT, UPT, UR29, UR4, URZ, UP0, !UPT ;  /* 0x000000041d1d7290 */ /* 0x000fe200087fe4ff */
[----:B------:R-:W-:Y:S01]  /*3950*/  ISETP.GE.AND P1, PT, R214, UR6, PT ;  /* 0x00000006d6007c0c */ /* 0x000fe2000bf26270 */
[----:B------:R-:W-:Y:S01]  /*3960*/  IMAD.U32 R6, RZ, RZ, UR4 ;  /* 0x00000004ff067e24 */ /* 0x000fe2000f8e00ff */
[----:B------:R-:W-:Y:S01]  /*3970*/  ISETP.GE.AND P0, PT, R213, UR6, PT ;  /* 0x00000006d5007c0c */ /* 0x000fe2000bf06270 */
[----:B------:R-:W-:Y:S01]  /*3980*/  IMAD.U32 R3, RZ, RZ, UR30 ;  /* 0x0000001eff037e24 */ /* 0x000fe2000f8e00ff */
[----:B------:R-:W-:Y:S01]  /*3990*/  LEA R12, P5, R8, R208, 0x1 ;  /* 0x000000d0080c7211 */ /* 0x000fe200078a08ff */
[----:B------:R-:W-:-:S03]  /*39a0*/  IMAD.U32 R4, RZ, RZ, UR29 ;  /* 0x0000001dff047e24 */ /* 0x000fc6000f8e00ff */
[----:B------:R-:W-:Y:S02]  /*39b0*/  LEA.HI.X R13, R8, R207, R6, 0x1, P5 ;  /* 0x000000cf080d7211 */ /* 0x000fe400028f0c06 */
[----:B------:R-:W-:-:S03]  /*39c0*/  LEA R10, P4, R3, R208, 0x1 ;  /* 0x000000d0030a7211 */ /* 0x000fc600078808ff */
[----:B------:R-:W-:Y:S01]  /*39d0*/  @!PT LDS RZ, [RZ] ;  /* 0x00000000fffff984 */ /* 0x000fe20000000800 */
[----:B------:R-:W-:Y:S01]  /*39e0*/  @!PT LDS RZ, [RZ] ;  /* 0x00000000fffff984 */ /* 0x000fe20000000800 */
[----:B------:R-:W-:Y:S01]  /*39f0*/  @!PT LDS RZ, [RZ] ;  /* 0x00000000fffff984 */ /* 0x000fe20000000800 */
[----:B------:R1:W-:Y:S01]  /*3a00*/  @!P3 LDGSTS.E.BYPASS.LTC128B.128 [R209+0xc000], desc[UR24][R12.64] ;  /* 0x0c0000000cd1bfae */ /* 0x0003e2000b981a18 */
[----:B------:R-:W-:-:S03]  /*3a10*/  LEA.HI.X R11, R3, R207, R4, 0x1, P4 ;  /* 0x000000cf030b7211 */ /* 0x000fc600020f0c04 */
        /* <DEDUP_REMOVED lines=27> */
.L_x_456:
[----:B------:R3:W-:Y:S02]  /*3bd0*/  STS.128 [R209+0x11000], RZ ;  /* 0x011000ffd1007388 */ /* 0x0007e40000000c00 */
.L_x_457:
[----:B------:R-:W-:Y:S05]  /*3be0*/  BSYNC.RECONVERGENT B0 ;  /* 0x0000000000007941 */ /* 0x000fea0003800200 */
.L_x_455:
[----:B------:R-:W0:Y:S02]  /*3bf0*/  LDGDEPBAR ;  /* 0x00000000000079af */ /* 0x000e240000000000 */
.L_x_454:
[----:B------:R-:W-:Y:S01]  /*3c00*/  IMAD.SHL.U32 R135, R187, 0x2, RZ ;  /* 0x00000002bb877824 */ /* 0x000fe200078e00ff */
[----:B------:R-:W4:Y:S01]  /*3c10*/  LDCU UR4, c[0x0][0x45c] ;  /* 0x00008b80ff0477ac */ /* 0x000f220008000800 */
[----:B------:R-:W-:Y:S01]  /*3c20*/  VIADD R134, R204, 0x8 ;  /* 0x00000008cc867836 */ /* 0x000fe20000000000 */
[----:B------:R-:W-:Y:S02]  /*3c30*/  LOP3.LUT R2, R2, 0x200, R185, 0xf8, !PT ;  /* 0x0000020002027812 */ /* 0x000fe400078ef8b9 */
[----:B------:R-:W-:Y:S01]  /*3c40*/  LOP3.LUT R135, R135, 0x6, RZ, 0xc0, !PT ;  /* 0x0000000687877812 */ /* 0x000fe200078ec0ff */
[----:B------:R-:W-:Y:S01]  /*3c50*/  UISETP.GT.U32.AND UP0, UPT, UR16, UR18, UPT ;  /* 0x000000121000728c */ /* 0x000fe2000bf04070 */
[----:B------:R-:W-:Y:S02]  /*3c60*/  LEA R165, R2, UR5, 0x1 ;  /* 0x0000000502a57c11 */ /* 0x000fe4000f8e08ff */
[----:B------:R-:W-:-:S03]  /*3c70*/  LOP3.LUT R63, R135, UR12, RZ, 0xfc, !PT ;  /* 0x0000000c873f7c12 */ /* 0x000fc6000f8efcff */
[--C-:B------:R-:W-:Y:S01]  /*3c80*/  IMAD.IADD R161, R192, 0x1, R165.reuse ;  /* 0x00000001c0a17824 */ /* 0x100fe200078e02a5 */
[----:B------:R-:W-:Y:S01]  /*3c90*/  ISETP.GT.AND P3, PT, R204, R63, PT ;  /* 0x0000003fcc00720c */ /* 0x000fe20003f64270 */
[C---:B------:R-:W-:Y:S01]  /*3ca0*/  VIADD R67, R63.reuse, 0x1 ;  /* 0x000000013f437836 */ /* 0x040fe20000000000 */
[C---:B------:R-:W-:Y:S01]  /*3cb0*/  ISETP.GE.AND P4, PT, R63.reuse, R203, PT ;  /* 0x000000cb3f00720c */ /* 0x040fe20003f86270 */
[C---:B------:R-:W-:Y:S01]  /*3cc0*/  VIADD R65, R63.reuse, 0x8 ;  /* 0x000000083f417836 */ /* 0x040fe20000000000 */
[----:B------:R-:W-:Y:S01]  /*3cd0*/  FSEL R48, R48, -INF , !P3 ;  /* 0xff80000030307808 */ /* 0x000fe20005800000 */
[C---:B------:R-:W-:Y:S01]  /*3ce0*/  VIADD R61, R63.reuse, 0x9 ;  /* 0x000000093f3d7836 */ /* 0x040fe20000000000 */
[C---:B------:R-:W-:Y:S01]  /*3cf0*/  ISETP.GT.AND P0, PT, R204.reuse, R67, PT ;  /* 0x00000043cc00720c */ /* 0x040fe20003f04270 */
[----:B------:R-:W-:Y:S01]  /*3d00*/  VIADD R57, R63, 0x10 ;  /* 0x000000103f397836 */ /* 0x000fe20000000000 */
[----:B------:R-:W-:Y:S01]  /*3d10*/  ISETP.GE.AND P3, PT, R67, R203, PT ;  /* 0x000000cb4300720c */ /* 0x000fe20003f66270 */
[----:B------:R-:W-:Y:S01]  /*3d20*/  VIADD R21, R63, 0x11 ;  /* 0x000000113f157836 */ /* 0x000fe20000000000 */
[----:B------:R-:W-:Y:S01]  /*3d30*/  FSEL R3, R49, -INF , !P0 ;  /* 0xff80000031037808 */ /* 0x000fe20004000000 */
[C---:B------:R-:W-:Y:S01]  /*3d40*/  VIADD R17, R63.reuse, 0x18 ;  /* 0x000000183f117836 */ /* 0x040fe20000000000 */
[C---:B------:R-:W-:Y:S01]  /*3d50*/  ISETP.GT.AND P0, PT, R204.reuse, R65, PT ;  /* 0x00000041cc00720c */ /* 0x040fe20003f04270 */
[----:B------:R-:W-:Y:S01]  /*3d60*/  VIADD R15, R63, 0x19 ;  /* 0x000000193f0f7836 */ /* 0x000fe20000000000 */
[----:B------:R-:W-:Y:S01]  /*3d70*/  FSEL R3, R3, -INF , !P3 ;  /* 0xff80000003037808 */ /* 0x000fe20005800000 */
[C---:B-12---:R-:W-:Y:S01]  /*3d80*/  VIADD R11, R63.reuse, 0x20 ;  /* 0x000000203f0b7836 */ /* 0x046fe20000000000 */
[----:B------:R-:W-:Y:S01]  /*3d90*/  ISETP.GT.AND P3, PT, R204, R61, PT ;  /* 0x0000003dcc00720c */ /* 0x000fe20003f64270 */
[C---:B------:R-:W-:Y:S01]  /*3da0*/  VIADD R9, R63.reuse, 0x21 ;  /* 0x000000213f097836 */ /* 0x040fe20000000000 */
[----:B------:R-:W-:Y:S01]  /*3db0*/  FSEL R44, R44, -INF , !P0 ;  /* 0xff8000002c2c7808 */ /* 0x000fe20004000000 */
[----:B------:R-:W-:Y:S01]  /*3dc0*/  VIADD R53, R63, 0x28 ;  /* 0x000000283f357836 */ /* 0x000fe20000000000 */
[----:B------:R-:W-:Y:S01]  /*3dd0*/  ISETP.GE.AND P0, PT, R61, R203, PT ;  /* 0x000000cb3d00720c */ /* 0x000fe20003f06270 */
[----:B------:R-:W-:Y:S01]  /*3de0*/  VIADD R55, R63, 0x29 ;  /* 0x000000293f377836 */ /* 0x000fe20000000000 */
[----:B------:R-:W-:Y:S01]  /*3df0*/  FSEL R23, R45, -INF , !P3 ;  /* 0xff8000002d177808 */ /* 0x000fe20005800000 */
[----:B------:R-:W-:Y:S01]  /*3e00*/  VIADD R59, R63, 0x38 ;  /* 0x000000383f3b7836 */ /* 0x000fe20000000000 */
[----:B------:R-:W-:Y:S01]  /*3e10*/  ISETP.GT.AND P3, PT, R204, R57, PT ;  /* 0x00000039cc00720c */ /* 0x000fe20003f64270 */
[----:B------:R-:W-:Y:S01]  /*3e20*/  LDSM.16.MT88.4 R108, [R161+0x12000] ;  /* 0x01200000a16c783b */ /* 0x000fe20000004200 */
[----:B------:R-:W-:Y:S01]  /*3e30*/  FSEL R23, R23, -INF , !P0 ;  /* 0xff80000017177808 */ /* 0x000fe20004000000 */
[----:B------:R-:W-:Y:S01]  /*3e40*/  IMAD.IADD R168, R84, 0x1, R165 ;  /* 0x0000000154a87824 */ /* 0x000fe200078e02a5 */
[----:B------:R-:W-:Y:S01]  /*3e50*/  ISETP.GT.AND P0, PT, R204, R21, PT ;  /* 0x00000015cc00720c */ /* 0x000fe20003f04270 */
[----:B------:R-:W-:Y:S01]  /*3e60*/  IMAD.IADD R160, R84, 0x1, R161 ;  /* 0x0000000154a07824 */ /* 0x000fe200078e02a1 */
[----:B------:R-:W-:Y:S01]  /*3e70*/  FSEL R19, R40, -INF , !P3 ;  /* 0xff80000028137808 */ /* 0x000fe20005800000 */
[----:B------:R-:W-:Y:S01]  /*3e80*/  LDSM.16.MT88.4 R124, [R165+0x12000] ;  /* 0x01200000a57c783b */ /* 0x000fe20000004200 */
[----:B------:R-:W-:-:S02]  /*3e90*/  ISETP.GE.AND P3, PT, R21, R203, PT ;  /* 0x000000cb1500720c */ /* 0x000fc40003f66270 */
[----:B------:R-:W-:Y:S01]  /*3ea0*/  FSEL R7, R41, -INF , !P0 ;  /* 0xff80000029077808 */ /* 0x000fe20004000000 */
[----:B------:R-:W-:Y:S01]  /*3eb0*/  VIADD R41, R63, 0x30 ;  /* 0x000000303f297836 */ /* 0x000fe20000000000 */
[C---:B------:R-:W-:Y:S01]  /*3ec0*/  ISETP.GT.AND P0, PT, R204.reuse, R17, PT ;  /* 0x00000011cc00720c */ /* 0x040fe20003f04270 */
[----:B------:R-:W-:Y:S01]  /*3ed0*/  LDSM.16.MT88.4 R116, [R168+0x12000] ;  /* 0x01200000a874783b */ /* 0x000fe20000004200 */
[----:B------:R-:W-:Y:S02]  /*3ee0*/  FSEL R7, R7, -INF , !P3 ;  /* 0xff80000007077808 */ /* 0x000fe40005800000 */
[----:B------:R-:W-:Y:S01]  /*3ef0*/  ISETP.GT.AND P3, PT, R204, R15, PT ;  /* 0x0000000fcc00720c */ /* 0x000fe20003f64270 */
[----:B------:R-:W-:Y:S01]  /*3f00*/  LDSM.16.MT88.4 R80, [R168+0x16000] ;  /* 0x01600000a850783b */ /* 0x000fe20000004200 */
[----:B------:R-:W-:Y:S02]  /*3f10*/  FSEL R49, R48, -INF , !P4 ;  /* 0xff80000030317808 */ /* 0x000fe40006000000 */
[----:B------:R-:W-:Y:S01]  /*3f20*/  ISETP.GE.AND P4, PT, R65, R203, PT ;  /* 0x000000cb4100720c */ /* 0x000fe20003f86270 */
[----:B------:R-:W-:Y:S01]  /*3f30*/  LDSM.16.MT88.4 R100, [R160+0x12000] ;  /* 0x01200000a064783b */ /* 0x000fe20000004200 */
[----:B------:R-:W-:-:S02]  /*3f40*/  FSEL R5, R36, -INF , !P0 ;  /* 0xff80000024057808 */ /* 0x000fc40004000000 */
[-C--:B------:R-:W-:Y:S01]  /*3f50*/  ISETP.GE.AND P0, PT, R15, R203.reuse, PT ;  /* 0x000000cb0f00720c */ /* 0x080fe20003f06270 */
[----:B------:R-:W-:Y:S01]  /*3f60*/  LDSM.16.MT88.4 R88, [R161+0x16000] ;  /* 0x01600000a158783b */ /* 0x000fe20000004200 */
[----:B------:R-:W-:Y:S01]  /*3f70*/  FSEL R13, R37, -INF , !P3 ;  /* 0xff800000250d7808 */ /* 0x000fe20005800000 */
[----:B------:R-:W-:Y:S01]  /*3f80*/  VIADD R37, R63, 0x31 ;  /* 0x000000313f257836 */ /* 0x000fe20000000000 */
[----:B------:R-:W-:Y:S01]  /*3f90*/  FSEL R45, R44, -INF , !P4 ;  /* 0xff8000002c2d7808 */ /* 0x000fe20006000000 */
[----:B------:R-:W-:Y:S01]  /*3fa0*/  LDSM.16.MT88.4 R136, [R168+0x12800] ;  /* 0x01280000a888783b */ /* 0x000fe20000004200 */
[----:B------:R-:W-:Y:S02]  /*3fb0*/  ISETP.GE.AND P4, PT, R57, R203, PT ;  /* 0x000000cb3900720c */ /* 0x000fe40003f86270 */
[----:B------:R-:W-:Y:S02]  /*3fc0*/  ISETP.GT.AND P3, PT, R204, R11, PT ;  /* 0x0000000bcc00720c */ /* 0x000fe40003f64270 */
[----:B------:R-:W-:-:S02]  /*3fd0*/  FSEL R13, R13, -INF , !P0 ;  /* 0xff8000000d0d7808 */ /* 0x000fc40004000000 */
[----:B------:R-:W-:Y:S02]  /*3fe0*/  ISETP.GT.AND P0, PT, R204, R9, PT ;  /* 0x00000009cc00720c */ /* 0x000fe40003f04270 */
[----:B------:R-:W-:Y:S02]  /*3ff0*/  FSEL R19, R19, -INF , !P4 ;  /* 0xff80000013137808 */ /* 0x000fe40006000000 */
[-C--:B------:R-:W-:Y:S02]  /*4000*/  ISETP.GE.AND P4, PT, R17, R203.reuse, PT ;  /* 0x000000cb1100720c */ /* 0x080fe40003f86270 */
[----:B------:R-:W-:Y:S02]  /*4010*/  FSEL R32, R32, -INF , !P3 ;  /* 0xff80000020207808 */ /* 0x000fe40005800000 */
[----:B------:R-:W-:Y:S02]  /*4020*/  ISETP.GE.AND P3, PT, R9, R203, PT ;  /* 0x000000cb0900720c */ /* 0x000fe40003f66270 */
[----:B------:R-:W-:-:S02]  /*4030*/  FSEL R33, R33, -INF , !P0 ;  /* 0xff80000021217808 */ /* 0x000fc40004000000 */
[----:B------:R-:W-:Y:S02]  /*4040*/  FSEL R5, R5, -INF , !P4 ;  /* 0xff80000005057808 */ /* 0x000fe40006000000 */
[----:B------:R-:W-:Y:S02]  /*4050*/  ISETP.GE.AND P4, PT, R11, R203, PT ;  /* 0x000000cb0b00720c */ /* 0x000fe40003f86270 */
[C---:B------:R-:W-:Y:S02]  /*4060*/  ISETP.GT.AND P0, PT, R204.reuse, R53, PT ;  /* 0x00000035cc00720c */ /* 0x040fe40003f04270 */
[----:B------:R-:W-:Y:S02]  /*4070*/  FSEL R163, R33, -INF , !P3 ;  /* 0xff80000021a37808 */ /* 0x000fe40005800000 */
[----:B------:R-:W-:Y:S02]  /*4080*/  ISETP.GT.AND P3, PT, R204, R55, PT ;  /* 0x00000037cc00720c */ /* 0x000fe40003f64270 */
[----:B------:R-:W-:-:S02]  /*4090*/  FSEL R197, R32, -INF , !P4 ;  /* 0xff80000020c57808 */ /* 0x000fc40006000000 */
[----:B------:R-:W-:Y:S02]  /*40a0*/  FSEL R28, R28, -INF , !P0 ;  /* 0xff8000001c1c7808 */ /* 0x000fe40004000000 */
[-C--:B------:R-:W-:Y:S02]  /*40b0*/  ISETP.GE.AND P4, PT, R53, R203.reuse, PT ;  /* 0x000000cb3500720c */ /* 0x080fe40003f86270 */
[----:B------:R-:W-:Y:S02]  /*40c0*/  ISETP.GE.AND P0, PT, R55, R203, PT ;  /* 0x000000cb3700720c */ /* 0x000fe40003f06270 */
[----:B------:R-:W-:Y:S02]  /*40d0*/  FSEL R29, R29, -INF , !P3 ;  /* 0xff8000001d1d7808 */ /* 0x000fe40005800000 */
[----:B------:R-:W-:Y:S02]  /*40e0*/  FSEL R169, R28, -INF , !P4 ;  /* 0xff8000001ca97808 */ /* 0x000fe40006000000 */
[----:B------:R-:W-:-:S02]  /*40f0*/  FSEL R167, R29, -INF , !P0 ;  /* 0xff8000001da77808 */ /* 0x000fc40004000000 */
[C---:B------:R-:W-:Y:S02]  /*4100*/  ISETP.GT.AND P4, PT, R204.reuse, R41, PT ;  /* 0x00000029cc00720c */ /* 0x040fe40003f84270 */
[----:B------:R-:W-:Y:S02]  /*4110*/  ISETP.GT.AND P0, PT, R204, R37, PT ;  /* 0x00000025cc00720c */ /* 0x000fe40003f04270 */
[----:B------:R-:W-:Y:S02]  /*4120*/  ISETP.GT.AND P1, PT, R134, R63, PT ;  /* 0x0000003f8600720c */ /* 0x000fe40003f24270 */
[C---:B------:R-:W-:Y:S01]  /*4130*/  ISETP.GE.AND P5, PT, R63.reuse, R202, PT ;  /* 0x000000ca3f00720c */ /* 0x040fe20003fa6270 */
[----:B------:R-:W-:Y:S01]  /*4140*/  VIADD R63, R63, 0x39 ;  /* 0x000000393f3f7836 */ /* 0x000fe20000000000 */
[----:B------:R-:W-:Y:S02]  /*4150*/  ISETP.GE.AND P3, PT, R41, R203, PT ;  /* 0x000000cb2900720c */ /* 0x000fe40003f66270 */
[----:B------:R-:W-:-:S02]  /*4160*/  FSEL R24, R24, -INF , !P4 ;  /* 0xff80000018187808 */ /* 0x000fc40006000000 */
[----:B------:R-:W-:Y:S02]  /*4170*/  FSEL R25, R25, -INF , !P0 ;  /* 0xff80000019197808 */ /* 0x000fe40004000000 */
[----:B------:R-:W-:Y:S02]  /*4180*/  ISETP.GE.AND P4, PT, R37, R203, PT ;  /* 0x000000cb2500720c */ /* 0x000fe40003f86270 */
[----:B------:R-:W-:Y:S02]  /*4190*/  ISETP.GT.AND P0, PT, R204, R59, PT ;  /* 0x0000003bcc00720c */ /* 0x000fe40003f04270 */
[----:B------:R-:W-:Y:S02]  /*41a0*/  FSEL R193, R24, -INF , !P3 ;  /* 0xff80000018c17808 */ /* 0x000fe40005800000 */
[----:B------:R-:W-:Y:S02]  /*41b0*/  ISETP.GT.AND P3, PT, R204, R63, PT ;  /* 0x0000003fcc00720c */ /* 0x000fe40003f64270 */
[----:B------:R-:W-:-:S02]  /*41c0*/  FSEL R191, R25, -INF , !P4 ;  /* 0xff80000019bf7808 */ /* 0x000fc40006000000 */
[----:B------:R-:W-:Y:S02]  /*41d0*/  FSEL R72, R72, -INF , !P0 ;  /* 0xff80000048487808 */ /* 0x000fe40004000000 */
[----:B------:R-:W-:Y:S02]  /*41e0*/  ISETP.GE.AND P4, PT, R59, R203, PT ;  /* 0x000000cb3b00720c */ /* 0x000fe40003f86270 */
[----:B------:R-:W-:Y:S02]  /*41f0*/  ISETP.GT.AND P0, PT, R134, R67, PT ;  /* 0x000000438600720c */ /* 0x000fe40003f04270 */
[----:B------:R-:W-:Y:S02]  /*4200*/  FSEL R73, R73, -INF , !P3 ;  /* 0xff80000049497808 */ /* 0x000fe40005800000 */
[----:B------:R-:W-:Y:S02]  /*4210*/  FSEL R33, R50, -INF , !P1 ;  /* 0xff80000032217808 */ /* 0x000fe40004800000 */
[----:B------:R-:W-:-:S02]  /*4220*/  ISETP.GE.AND P3, PT, R67, R202, PT ;  /* 0x000000ca4300720c */ /* 0x000fc40003f66270 */
[----:B------:R-:W-:Y:S02]  /*4230*/  FSEL R183, R72, -INF , !P4 ;  /* 0xff80000048b77808 */ /* 0x000fe40006000000 */
[C---:B------:R-:W-:Y:S02]  /*4240*/  ISETP.GT.AND P1, PT, R134.reuse, R65, PT ;  /* 0x000000418600720c */ /* 0x040fe40003f24270 */
[----:B------:R-:W-:Y:S02]  /*4250*/  FSEL R29, R51, -INF , !P0 ;  /* 0xff800000331d7808 */ /* 0x000fe40004000000 */
[----:B------:R-:W-:Y:S02]  /*4260*/  ISETP.GE.AND P4, PT, R63, R203, PT ;  /* 0x000000cb3f00720c */ /* 0x000fe40003f86270 */
[----:B------:R-:W-:Y:S02]  /*4270*/  ISETP.GT.AND P0, PT, R134, R61, PT ;  /* 0x0000003d8600720c */ /* 0x000fe40003f04270 */
[----:B------:R-:W-:-:S02]  /*4280*/  FMNMX3.FTZ R4, R49, R3, R45, !PT ;  /* 0x0000000331047276 */ /* 0x000fc4000781002d */
[----:B------:R-:W-:Y:S02]  /*4290*/  FSEL R33, R33, -INF , !P5 ;  /* 0xff80000021217808 */ /* 0x000fe40006800000 */
[----:B------:R-:W-:Y:S02]  /*42a0*/  ISETP.GE.AND P5, PT, R65, R202, PT ;  /* 0x000000ca4100720c */ /* 0x000fe40003fa6270 */
[----:B------:R-:W-:Y:S01]  /*42b0*/  FSEL R25, R46, -INF , !P1 ;  /* 0xff8000002e197808 */ /* 0x000fe20004800000 */
[----:B------:R-:W-:Y:S01]  /*42c0*/  LDSM.16.MT88.4 R64, [R160+0x14000] ;  /* 0x01400000a040783b */ /* 0x000fe20000004200 */
[----:B------:R-:W-:Y:S02]  /*42d0*/  FSEL R29, R29, -INF , !P3 ;  /* 0xff8000001d1d7808 */ /* 0x000fe40005800000 */
[----:B------:R-:W-:Y:S02]  /*42e0*/  FSEL R181, R73, -INF , !P4 ;  /* 0xff80000049b57808 */ /* 0x000fe40006000000 */
[----:B------:R-:W-:-:S02]  /*42f0*/  ISETP.GT.AND P3, PT, R134, R57, PT ;  /* 0x000000398600720c */ /* 0x000fc40003f64270 */
[----:B------:R-:W-:Y:S02]  /*4300*/  FSEL R47, R47, -INF , !P0 ;  /* 0xff8000002f2f7808 */ /* 0x000fe40004000000 */
[-C--:B------:R-:W-:Y:S02]  /*4310*/  ISETP.GE.AND P4, PT, R61, R202.reuse, PT ;  /* 0x000000ca3d00720c */ /* 0x080fe40003f86270 */
[----:B------:R-:W-:Y:S02]  /*4320*/  ISETP.GT.AND P0, PT, R134, R21, PT ;  /* 0x000000158600720c */ /* 0x000fe40003f04270 */
[----:B------:R-:W-:Y:S02]  /*4330*/  FMNMX3.FTZ R4, R4, R23, R19, !PT ;  /* 0x0000001704047276 */ /* 0x000fe40007810013 */
[----:B------:R-:W-:Y:S02]  /*4340*/  FSEL R25, R25, -INF , !P5 ;  /* 0xff80000019197808 */ /* 0x000fe40006800000 */
[----:B------:R-:W-:-:S02]  /*4350*/  ISETP.GE.AND P1, PT, R57, R202, PT ;  /* 0x000000ca3900720c */ /* 0x000fc40003f26270 */
[----:B------:R-:W-:Y:S02]  /*4360*/  ISETP.GE.AND P5, PT, R21, R202, PT ;  /* 0x000000ca1500720c */ /* 0x000fe40003fa6270 */
[----:B------:R-:W-:Y:S02]  /*4370*/  FSEL R42, R42, -INF , !P3 ;  /* 0xff8000002a2a7808 */ /* 0x000fe40005800000 */
[----:B------:R-:W-:Y:S02]  /*4380*/  FSEL R21, R47, -INF , !P4 ;  /* 0xff8000002f157808 */ /* 0x000fe40006000000 */
[----:B------:R-:W-:Y:S02]  /*4390*/  FSEL R43, R43, -INF , !P0 ;  /* 0xff8000002b2b7808 */ /* 0x000fe40004000000 */
[----:B------:R-:W-:Y:S02]  /*43a0*/  FMNMX3.FTZ R4, R4, R7, R5, !PT ;  /* 0x0000000704047276 */ /* 0x000fe40007810005 */
[----:B------:R-:W-:-:S02]  /*43b0*/  ISETP.GT.AND P4, PT, R134, R17, PT ;  /* 0x000000118600720c */ /* 0x000fc40003f84270 */
[----:B------:R-:W-:Y:S02]  /*43c0*/  ISETP.GT.AND P0, PT, R134, R15, PT ;  /* 0x0000000f8600720c */ /* 0x000fe40003f04270 */
[-C--:B------:R-:W-:Y:S02]  /*43d0*/  ISETP.GE.AND P3, PT, R17, R202.reuse, PT ;  /* 0x000000ca1100720c */ /* 0x080fe40003f66270 */
[----:B------:R-:W-:Y:S02]  /*43e0*/  FSEL R17, R42, -INF , !P1 ;  /* 0xff8000002a117808 */ /* 0x000fe40004800000 */
[----:B------:R-:W-:Y:S02]  /*43f0*/  ISETP.GE.AND P1, PT, R15, R202, PT ;  /* 0x000000ca0f00720c */ /* 0x000fe40003f26270 */
[----:B------:R-:W-:Y:S02]  /*4400*/  FMNMX3.FTZ R4, R4, R13, R197, !PT ;  /* 0x0000000d04047276 */ /* 0x000fe400078100c5 */
[----:B------:R-:W-:-:S02]  /*4410*/  FSEL R15, R43, -INF , !P5 ;  /* 0xff8000002b0f7808 */ /* 0x000fc40006800000 */
[----:B------:R-:W-:Y:S02]  /*4420*/  FSEL R38, R38, -INF , !P4 ;  /* 0xff80000026267808 */ /* 0x000fe40006000000 */
[----:B------:R-:W-:Y:S02]  /*4430*/  FSEL R39, R39, -INF , !P0 ;  /* 0xff80000027277808 */ /* 0x000fe40004000000 */
[C---:B------:R-:W-:Y:S02]  /*4440*/  ISETP.GT.AND P5, PT, R134.reuse, R11, PT ;  /* 0x0000000b8600720c */ /* 0x040fe40003fa4270 */
[----:B------:R-:W-:Y:S02]  /*4450*/  ISETP.GT.AND P0, PT, R134, R9, PT ;  /* 0x000000098600720c */ /* 0x000fe40003f04270 */
[----:B------:R-:W-:Y:S02]  /*4460*/  ISETP.GE.AND P4, PT, R11, R202, PT ;  /* 0x000000ca0b00720c */ /* 0x000fe40003f86270 */
[----:B------:R-:W-:-:S02]  /*4470*/  FMNMX3.FTZ R4, R4, R163, R169, !PT ;  /* 0x000000a304047276 */ /* 0x000fc400078100a9 */
[----:B------:R-:W-:Y:S02]  /*4480*/  FMNMX3.FTZ R6, R33, R29, R25, !PT ;  /* 0x0000001d21067276 */ /* 0x000fe40007810019 */
[----:B------:R-:W-:Y:S02]  /*4490*/  FSEL R11, R38, -INF , !P3 ;  /* 0xff800000260b7808 */ /* 0x000fe40005800000 */
[----:B------:R-:W-:Y:S02]  /*44a0*/  ISETP.GE.AND P3, PT, R9, R202, PT ;  /* 0x000000ca0900720c */ /* 0x000fe40003f66270 */
[----:B------:R-:W-:Y:S02]  /*44b0*/  FSEL R34, R34, -INF , !P5 ;  /* 0xff80000022227808 */ /* 0x000fe40006800000 */
[----:B------:R-:W-:Y:S02]  /*44c0*/  FSEL R35, R35, -INF , !P0 ;  /* 0xff80000023237808 */ /* 0x000fe40004000000 */
[----:B------:R-:W-:-:S02]  /*44d0*/  FSEL R9, R39, -INF , !P1 ;  /* 0xff80000027097808 */ /* 0x000fc40004800000 */
[C---:B------:R-:W-:Y:S02]  /*44e0*/  ISETP.GT.AND P0, PT, R134.reuse, R55, PT ;  /* 0x000000378600720c */ /* 0x040fe40003f04270 */
[----:B------:R-:W-:Y:S02]  /*44f0*/  ISETP.GT.AND P1, PT, R134, R53, PT ;  /* 0x000000358600720c */ /* 0x000fe40003f24270 */
[----:B------:R-:W-:Y:S02]  /*4500*/  FMNMX3.FTZ R4, R4, R167, R193, !PT ;  /* 0x000000a704047276 */ /* 0x000fe400078100c1 */
[----:B------:R-:W-:Y:S02]  /*4510*/  FMNMX3.FTZ R6, R6, R21, R17, !PT ;  /* 0x0000001506067276 */ /* 0x000fe40007810011 */
[----:B------:R-:W-:Y:S02]  /*4520*/  FSEL R143, R34, -INF , !P4 ;  /* 0xff800000228f7808 */ /* 0x000fe40006000000 */
[----:B------:R-:W-:-:S02]  /*4530*/  FSEL R141, R35, -INF , !P3 ;  /* 0xff800000238d7808 */ /* 0x000fc40005800000 */
[-C--:B------:R-:W-:Y:S02]  /*4540*/  ISETP.GE.AND P4, PT, R55, R202.reuse, PT ;  /* 0x000000ca3700720c */ /* 0x080fe40003f86270 */
[----:B------:R-:W-:Y:S02]  /*4550*/  ISETP.GT.AND P3, PT, R134, R41, PT ;  /* 0x000000298600720c */ /* 0x000fe40003f64270 */
[----:B------:R-:W-:Y:S02]  /*4560*/  FSEL R31, R31, -INF , !P0 ;  /* 0xff8000001f1f7808 */ /* 0x000fe40004000000 */
[----:B------:R-:W-:Y:S02]  /*4570*/  ISETP.GE.AND P5, PT, R53, R202, PT ;  /* 0x000000ca3500720c */ /* 0x000fe40003fa6270 */
[----:B------:R-:W-:Y:S02]  /*4580*/  FSEL R30, R30, -INF , !P1 ;  /* 0xff8000001e1e7808 */ /* 0x000fe40004800000 */
[----:B------:R-:W-:-:S02]  /*4590*/  FMNMX3.FTZ R4, R4, R191, R183, !PT ;  /* 0x000000bf04047276 */ /* 0x000fc400078100b7 */
[----:B------:R-:W-:Y:S02]  /*45a0*/  FMNMX3.FTZ R6, R6, R15, R11, !PT ;  /* 0x0000000f06067276 */ /* 0x000fe4000781000b */
[----:B------:R-:W-:Y:S02]  /*45b0*/  ISETP.GE.AND P1, PT, R41, R202, PT ;  /* 0x000000ca2900720c */ /* 0x000fe40003f26270 */
[----:B------:R-:W-:Y:S01]  /*45c0*/  FSEL R175, R31, -INF , !P4 ;  /* 0xff8000001faf7808 */ /* 0x000fe20006000000 */
[----:B------:R-:W-:Y:S01]  /*45d0*/  LDSM.16.MT88.4 R40, [R165+0x14000] ;  /* 0x01400000a528783b */ /* 0x000fe20000004200 */
[----:B------:R-:W-:Y:S02]  /*45e0*/  FSEL R26, R26, -INF , !P3 ;  /* 0xff8000001a1a7808 */ /* 0x000fe40005800000 */
[----:B------:R-:W-:Y:S02]  /*45f0*/  FSEL R195, R30, -INF , !P5 ;  /* 0xff8000001ec37808 */ /* 0x000fe40006800000 */
[----:B------:R-:W-:-:S02]  /*4600*/  ISETP.GT.AND P0, PT, R134, R37, PT ;  /* 0x000000258600720c */ /* 0x000fc40003f04270 */
[----:B------:R-:W-:Y:S02]  /*4610*/  FMNMX.FTZ R4, R181, R4, !PT ;  /* 0x00000004b5047209 */ /* 0x000fe40007810000 */
[----:B------:R-:W-:Y:S02]  /*4620*/  ISETP.GT.AND P4, PT, R134, R59, PT ;  /* 0x0000003b8600720c */ /* 0x000fe40003f84270 */
[----:B------:R-:W-:Y:S01]  /*4630*/  FMNMX3.FTZ R6, R6, R9, R143, !PT ;  /* 0x0000000906067276 */ /* 0x000fe2000781008f */
[----:B------:R-:W1:Y:S01]  /*4640*/  SHFL.BFLY PT, R31, R4, 0x2, 0x1f ;  /* 0x0c401f00041f7f89 */ /* 0x000e6200000e0000 */
[----:B------:R-:W-:Y:S02]  /*4650*/  FSEL R179, R26, -INF , !P1 ;  /* 0xff8000001ab37808 */ /* 0x000fe40004800000 */
[-C--:B------:R-:W-:Y:S02]  /*4660*/  ISETP.GE.AND P5, PT, R37, R202.reuse, PT ;  /* 0x000000ca2500720c */ /* 0x080fe40003fa6270 */
[----:B------:R-:W-:-:S02]  /*4670*/  ISETP.GE.AND P3, PT, R59, R202, PT ;  /* 0x000000ca3b00720c */ /* 0x000fc40003f66270 */
[----:B------:R-:W-:Y:S01]  /*4680*/  FSEL R27, R27, -INF , !P0 ;  /* 0xff8000001b1b7808 */ /* 0x000fe20004000000 */
[----:B------:R-:W-:Y:S01]  /*4690*/  LDSM.16.MT88.4 R56, [R161+0x14000] ;  /* 0x01400000a138783b */ /* 0x000fe20000004200 */
[----:B------:R-:W-:Y:S02]  /*46a0*/  ISETP.GT.AND P1, PT, R134, R63, PT ;  /* 0x0000003f8600720c */ /* 0x000fe40003f24270 */
[----:B------:R-:W-:Y:S02]  /*46b0*/  FSEL R74, R74, -INF , !P4 ;  /* 0xff8000004a4a7808 */ /* 0x000fe40006000000 */
[----:B------:R-:W-:Y:S02]  /*46c0*/  FMNMX3.FTZ R6, R6, R141, R195, !PT ;  /* 0x0000008d06067276 */ /* 0x000fe400078100c3 */
[----:B------:R-:W-:Y:S02]  /*46d0*/  ISETP.GE.AND P0, PT, R63, R202, PT ;  /* 0x000000ca3f00720c */ /* 0x000fe40003f06270 */
[----:B------:R-:W-:-:S02]  /*46e0*/  FSEL R75, R75, -INF , !P1 ;  /* 0xff8000004b4b7808 */ /* 0x000fc40004800000 */
[----:B------:R-:W-:Y:S02]  /*46f0*/  FSEL R177, R27, -INF , !P5 ;  /* 0xff8000001bb17808 */ /* 0x000fe40006800000 */
[----:B------:R-:W-:Y:S02]  /*4700*/  FSEL R173, R74, -INF , !P3 ;  /* 0xff8000004aad7808 */ /* 0x000fe40005800000 */
[----:B------:R-:W-:Y:S02]  /*4710*/  FMNMX3.FTZ R6, R6, R175, R179, !PT ;  /* 0x000000af06067276 */ /* 0x000fe400078100b3 */
[----:B------:R-:W-:Y:S02]  /*4720*/  FSEL R171, R75, -INF , !P0 ;  /* 0xff8000004bab7808 */ /* 0x000fe40004000000 */
[----:B------:R-:W-:Y:S01]  /*4730*/  FMNMX3.FTZ R6, R6, R177, R173, !PT ;  /* 0x000000b106067276 */ /* 0x000fe200078100ad */
[----:B------:R-:W-:Y:S01]  /*4740*/  LDSM.16.MT88.4 R72, [R165+0x16000] ;  /* 0x01600000a548783b */ /* 0x000fe20000004200 */
[----:B-1----:R-:W-:-:S02]  /*4750*/  FMNMX.FTZ R31, R4, R31, !PT ;  /* 0x0000001f041f7209 */ /* 0x002fc40007810000 */
[----:B------:R-:W-:-:S03]  /*4760*/  FMNMX.FTZ R6, R171, R6, !PT ;  /* 0x00000006ab067209 */ /* 0x000fc60007810000 */
[----:B------:R-:W1:Y:S04]  /*4770*/  SHFL.BFLY PT, R132, R31, 0x1, 0x1f ;  /* 0x0c201f001f847f89 */ /* 0x000e6800000e0000 */
[----:B------:R-:W2:Y:S01]  /*4780*/  SHFL.BFLY PT, R27, R6, 0x2, 0x1f ;  /* 0x0c401f00061b7f89 */ /* 0x000ea200000e0000 */
[----:B-1----:R-:W-:Y:S02]  /*4790*/  FMNMX.FTZ R132, R31, R132, !PT ;  /* 0x000000841f847209 */ /* 0x002fe40007810000 */
[----:B--2---:R-:W-:-:S03]  /*47a0*/  FMNMX.FTZ R27, R6, R27, !PT ;  /* 0x0000001b061b7209 */ /* 0x004fc60007810000 */
[C---:B----4-:R-:W-:Y:S01]  /*47b0*/  FMUL.FTZ R174, R132.reuse, UR4 ;  /* 0x0000000484ae7c20 */ /* 0x050fe20008410000 */
[----:B------:R-:W-:Y:S01]  /*47c0*/  FSETP.NEU.FTZ.AND P0, PT, R132, -INF , PT ;  /* 0xff8000008400780b */ /* 0x000fe20003f1d000 */
[----:B------:R-:W1:Y:S03]  /*47d0*/  SHFL.BFLY PT, R4, R27, 0x1, 0x1f ;  /* 0x0c201f001b047f89 */ /* 0x000e6600000e0000 */
[----:B------:R-:W-:-:S05]  /*47e0*/  FSEL R174, R174, RZ, P0 ;  /* 0x000000ffaeae7208 */ /* 0x000fca0000000000 */
        /* <DEDUP_REMOVED lines=18> */
[----:B-1----:R-:W-:Y:S01]  /*4910*/  FMNMX.FTZ R3, R27, R4, !PT ;  /* 0x000000041b037209 */ /* 0x002fe20007810000 */
[----:B------:R-:W-:Y:S01]  /*4920*/  FFMA.FTZ R219, R181, UR4, -R174 ;  /* 0x00000004b5db7c23 */ /* 0x000fe200080108ae */
[----:B------:R-:W1:Y:S02]  /*4930*/  LDSM.16.MT88.4 R4, [R160+0x16000] ;  /* 0x01600000a004783b */ /* 0x000e640000004200 */
[C---:B------:R-:W-:Y:S01]  /*4940*/  FSETP.NEU.FTZ.AND P0, PT, R3.reuse, -INF , PT ;  /* 0xff8000000300780b */ /* 0x040fe20003f1d000 */
[----:B------:R-:W-:Y:S01]  /*4950*/  FMUL.FTZ R170, R3, UR4 ;  /* 0x0000000403aa7c20 */ /* 0x000fe20008410000 */
[----:B------:R-:W-:Y:S04]  /*4960*/  MUFU.EX2 R155, R155 ;  /* 0x0000009b009b7308 */ /* 0x000fe80000000800 */
[----:B------:R-:W-:-:S04]  /*4970*/  FSEL R170, R170, RZ, P0 ;  /* 0x000000ffaaaa7208 */ /* 0x000fc80000000000 */
[----:B------:R-:W5:Y:S01]  /*4980*/  MUFU.EX2 R154, R154 ;  /* 0x0000009a009a7308 */ /* 0x000f620000000800 */
        /* <DEDUP_REMOVED lines=8> */
[----:B------:R-:W3:Y:S01]  /*4a10*/  LDSM.16.MT88.4 R12, [R161+0x12800] ;  /* 0x01280000a10c783b */ /* 0x000ee20000004200 */
[--C-:B------:R-:W-:Y:S01]  /*4a20*/  FFMA.FTZ R149, R17, UR4, -R170.reuse ;  /* 0x0000000411957c23 */ /* 0x100fe200080108aa */
[----:B----4-:R-:W-:Y:S01]  /*4a30*/  F2FP.F16.F32.PACK_AB R96, R158, R159 ;  /* 0x0000009f9e60723e */ /* 0x010fe200000000ff */
[--C-:B------:R-:W-:Y:S01]  /*4a40*/  FFMA.FTZ R166, R143, UR4, -R170.reuse ;  /* 0x000000048fa67c23 */ /* 0x100fe200080108aa */
[----:B------:R-:W4:Y:S01]  /*4a50*/  LDSM.16.MT88.4 R8, [R165+0x14800] ;  /* 0x01480000a508783b */ /* 0x000f220000004200 */
[--C-:B------:R-:W-:Y:S01]  /*4a60*/  FFMA.FTZ R169, R141, UR4, -R170.reuse ;  /* 0x000000048da97c23 */ /* 0x100fe200080108aa */
[--C-:B------:R-:W-:Y:S01]  /*4a70*/  FFMA.FTZ R172, R195, UR4, -R170.reuse ;  /* 0x00000004c3ac7c23 */ /* 0x100fe200080108aa */
[----:B------:R-:W2:Y:S01]  /*4a80*/  MUFU.EX2 R156, R156 ;  /* 0x0000009c009c7308 */ /* 0x000ea20000000800 */
[----:B-----5:R-:W-:Y:S01]  /*4a90*/  F2FP.F16.F32.PACK_AB R98, R154, R155 ;  /* 0x0000009b9a62723e */ /* 0x020fe200000000ff */
[----:B------:R-:W5:Y:S01]  /*4aa0*/  LDSM.16.MT88.4 R16, [R161+0x14800] ;  /* 0x01480000a110783b */ /* 0x000f620000004200 */
[--C-:B------:R-:W-:Y:S01]  /*4ab0*/  FFMA.FTZ R175, R175, UR4, -R170.reuse ;  /* 0x00000004afaf7c23 */ /* 0x100fe200080108aa */
[--C-:B------:R-:W-:Y:S01]  /*4ac0*/  FFMA.FTZ R174, R179, UR4, -R170.reuse ;  /* 0x00000004b3ae7c23 */ /* 0x100fe200080108aa */
[--C-:B------:R-:W-:Y:S01]  /*4ad0*/  FFMA.FTZ R177, R177, UR4, -R170.reuse ;  /* 0x00000004b1b17c23 */ /* 0x100fe200080108aa */
[----:B------:R-:W5:Y:S01]  /*4ae0*/  LDSM.16.MT88.4 R20, [R168+0x14800] ;  /* 0x01480000a814783b */ /* 0x000f620000004200 */
[--C-:B------:R-:W-:Y:S01]  /*4af0*/  FFMA.FTZ R173, R173, UR4, -R170.reuse ;  /* 0x00000004adad7c23 */ /* 0x100fe200080108aa */
[----:B------:R-:W-:Y:S01]  /*4b00*/  MUFU.EX2 R153, R153 ;  /* 0x0000009900997308 */ /* 0x000fe20000000800 */
[----:B------:R-:W-:Y:S01]  /*4b10*/  FFMA.FTZ R170, R171, UR4, -R170 ;  /* 0x00000004abaa7c23 */ /* 0x000fe200080108aa */
[----:B------:R-:W-:Y:S01]  /*4b20*/  LDSM.16.MT88.4 R32, [R168+0x16800] ;  /* 0x01680000a820783b */ /* 0x000fe20000004200 */
[----:B------:R-:W-:-:S03]  /*4b30*/  FADD.FTZ R158, R159, R158 ;  /* 0x0000009e9f9e7221 */ /* 0x000fc60000010000 */
[----:B------:R-:W-:Y:S01]  /*4b40*/  LDSM.16.MT88.4 R28, [R165+0x12800] ;  /* 0x01280000a51c783b */ /* 0x000fe20000004200 */
[----:B------:R-:W-:Y:S01]  /*4b50*/  FADD.FTZ R155, R155, R158 ;  /* 0x0000009e9b9b7221 */ /* 0x000fe20000010000 */
[----:B------:R-:W1:Y:S01]  /*4b60*/  MUFU.EX2 R152, R152 ;  /* 0x0000009800987308 */ /* 0x000e620000000800 */
[----:B--2---:R-:W-:Y:S01]  /*4b70*/  F2FP.F16.F32.PACK_AB R97, R156, R157 ;  /* 0x0000009d9c61723e */ /* 0x004fe200000000ff */
[----:B------:R-:W-:Y:S01]  /*4b80*/  LDSM.16.MT88.4 R24, [R160+0x12800] ;  /* 0x01280000a018783b */ /* 0x000fe20000004200 */
[----:B------:R-:W-:Y:S01]  /*4b90*/  FADD.FTZ R156, R157, R156 ;  /* 0x0000009c9d9c7221 */ /* 0x000fe20000010000 */
[----:B------:R-:W-:Y:S02]  /*4ba0*/  FADD.FTZ R154, R154, R155 ;  /* 0x0000009b9a9a7221 */ /* 0x000fe40000010000 */
[----:B------:R-:W-:Y:S02]  /*4bb0*/  LDSM.16.MT88.4 R140, [R168+0x13000] ;  /* 0x01300000a88c783b */ /* 0x000fe40000004200 */
        /* <DEDUP_REMOVED lines=58> */
[----:B---3--:R-:W-:-:S07]  /*4f60*/  F2FP.F16.F32.PACK_AB R7, R144, R145 ;  /* 0x000000919007723e */ /* 0x008fce00000000ff */
[C---:B------:R-:W-:Y:S08]  /*4f70*/  HMMA.16816.F32 R112, R4.reuse, R12, R112 ;  /* 0x0000000c0470723c */ /* 0x040ff00000001870 */
[C---:B------:R-:W-:Y:S01]  /*4f80*/  HMMA.16816.F32 R108, R4.reuse, R14, R108 ;  /* 0x0000000e046c723c */ /* 0x040fe2000000186c */
[----:B------:R-:W1:Y:S07]  /*4f90*/  LDSM.16.MT88.4 R12, [R165+0x16800] ;  /* 0x01680000a50c783b */ /* 0x000e6e0000004200 */
[C---:B----4-:R-:W-:Y:S08]  /*4fa0*/  HMMA.16816.F32 R36, R4.reuse, R8, R36 ;  /* 0x000000080424723c */ /* 0x050ff00000001824 */
[C---:B------:R-:W-:Y:S01]  /*4fb0*/  HMMA.16816.F32 R40, R4.reuse, R10, R40 ;  /* 0x0000000a0428723c */ /* 0x040fe20000001828 */
[----:B------:R-:W2:Y:S07]  /*4fc0*/  LDSM.16.MT88.4 R8, [R161+0x16800] ;  /* 0x01680000a108783b */ /* 0x000eae0000004200 */
[C---:B-----5:R-:W-:Y:S08]  /*4fd0*/  HMMA.16816.F32 R52, R4.reuse, R16, R52 ;  /* 0x000000100434723c */ /* 0x060ff00000001834 */
        /* <DEDUP_REMOVED lines=27> */
[----:B------:R-:W-:Y:S01]  /*5190*/  HMMA.16816.F32 R64, R4, R22, R64 ;  /* 0x000000160440723c */ /* 0x000fe20000001840 */
[----:B------:R-:W-:Y:S01]  /*51a0*/  F2FP.F16.F32.PACK_AB R4, R163, R162 ;  /* 0x000000a2a304723e */ /* 0x000fe200000000ff */
[----:B------:R-:W-:Y:S01]  /*51b0*/  LDSM.16.MT88.4 R20, [R161+0x15000] ;  /* 0x01500000a114783b */ /* 0x000fe20000004200 */
        /* <DEDUP_REMOVED lines=91> */
[----:B------:R-:W-:-:S15]  /*5770*/  BRA.U !UP0, `(.L_x_458) ;  /* 0x0000006508fc7547 */ /* 0x000fde000b800000 */
[----:B------:R-:W-:Y:S01]  /*5780*/  UIADD3 UR7, UPT, UPT, UR20, -0x2, URZ ;  /* 0xfffffffe14077890 */ /* 0x000fe2000fffe0ff */
[----:B------:R-:W-:-:S04]  /*5790*/  DEPBAR.LE SB0, 0x0 ;  /* 0x000080000000791a */ /* 0x000fc80000000000 */
[----:B------:R-:W-:Y:S01]  /*57a0*/  UIMAD.WIDE.U32 UR16, UR7, UR8, URZ ;  /* 0x00000008071072a5 */ /* 0x000fe2000f8e00ff */
[----:B------:R-:W-:Y:S01]  /*57b0*/  IMAD.SHL.U32 R190, R187, 0x20, RZ ;  /* 0x00000020bbbe7824 */ /* 0x000fe200078e00ff */
[----:B------:R-:W1:Y:S01]  /*57c0*/  LDCU UR4, c[0x0][0x440] ;  /* 0x00008800ff0477ac */ /* 0x000e620008000800 */
[----:B------:R-:W-:Y:S01]  /*57d0*/  SHF.R.U32.HI R189, RZ, 0x1, R187 ;  /* 0x00000001ffbd7819 */ /* 0x000fe200000116bb */
[----:B------:R-:W-:Y:S01]  /*57e0*/  IMAD.MOV.U32 R186, RZ, RZ, 0x20 ;  /* 0x00000020ffba7424 */ /* 0x000fe200078e00ff */
[----:B------:R-:W-:Y:S01]  /*57f0*/  USHF.L.U32 UR12, UR16, 0x6, URZ ;  /* 0x00000006100c7899 */ /* 0x000fe200080006ff */
[----:B------:R-:W-:Y:S01]  /*5800*/  IMAD.U32 R14, RZ, RZ, UR16 ;  /* 0x00000010ff0e7e24 */ /* 0x000fe2000f8e00ff */
[----:B------:R-:W-:Y:S01]  /*5810*/  UIMAD UR7, UR7, UR9, UR17 ;  /* 0x00000009070772a4 */ /* 0x000fe2000f8e0211 */
[----:B------:R-:W-:Y:S01]  /*5820*/  LOP3.LUT R190, R190, 0x7c00, RZ, 0xc0, !PT ;  /* 0x00007c00bebe7812 */ /* 0x000fe200078ec0ff */
[----:B------:R-:W-:Y:S01]  /*5830*/  ULEA UR12, UP0, UR8, UR12, 0x5 ;  /* 0x0000000c080c7291 */ /* 0x000fe2000f8028ff */
[----:B------:R-:W-:Y:S01]  /*5840*/  LOP3.LUT R7, R189, 0x8, RZ, 0xc0, !PT ;  /* 0x00000008bd077812 */ /* 0x000fe200078ec0ff */
[----:B------:R-:W-:Y:S01]  /*5850*/  USHF.L.U64.HI UR6, UR16, 0x6, UR7 ;  /* 0x0000000610067899 */ /* 0x000fe20008010207 */
[-C--:B------:R-:W-:Y:S01]  /*5860*/  LEA R12, P1, R14, R206.reuse, 0x7 ;  /* 0x000000ce0e0c7211 */ /* 0x080fe200078238ff */
[----:B------:R-:W-:Y:S01]  /*5870*/  IMAD.U32 R6, RZ, RZ, UR7 ;  /* 0x00000007ff067e24 */ /* 0x000fe2000f8e00ff */
[----:B------:R-:W-:Y:S01]  /*5880*/  LOP3.LUT R8, R190, 0x200, R185, 0xf8, !PT ;  /* 0x00000200be087812 */ /* 0x000fe200078ef8b9 */
[----:B------:R-:W-:Y:S01]  /*5890*/  ULEA.HI.X UR6, UR8, UR6, UR9, 0x5, UP0 ;  /* 0x0000000608067291 */ /* 0x000fe200080f2c09 */
[----:B------:R-:W-:Y:S01]  /*58a0*/  IMAD.U32 R5, RZ, RZ, UR12 ;  /* 0x0000000cff057e24 */ /* 0x000fe2000f8e00ff */
[----:B------:R-:W-:Y:S01]  /*58b0*/  SEL R186, R186, 0xffffffe0, !P6 ;  /* 0xffffffe0baba7807 */ /* 0x000fe20007000000 */
[----:B------:R-:W-:Y:S01]  /*58c0*/  VIADD R193, R184, UR5 ;  /* 0x00000005b8c17c36 */ /* 0x000fe20008000000 */
[----:B-1----:R-:W-:Y:S01]  /*58d0*/  ISETP.GE.AND P3, PT, R188, UR4, PT ;  /* 0x00000004bc007c0c */ /* 0x002fe2000bf66270 */
[----:B------:R-:W-:Y:S01]  /*58e0*/  IMAD.U32 R15, RZ, RZ, UR17 ;  /* 0x00000011ff0f7e24 */ /* 0x000fe2000f8e00ff */
[----:B------:R-:W-:Y:S01]  /*58f0*/  BAR.SYNC.DEFER_BLOCKING 0x0 ;  /* 0x0000000000007b1d */ /* 0x000fe20000010000 */
[----:B------:R-:W-:Y:S01]  /*5900*/  IMAD.U32 R4, RZ, RZ, UR6 ;  /* 0x00000006ff047e24 */ /* 0x000fe2000f8e00ff */
[----:B------:R-:W-:Y:S01]  /*5910*/  LEA R10, P0, R5, R206, 0x1 ;  /* 0x000000ce050a7211 */ /* 0x000fe200078008ff */
[C---:B------:R-:W-:Y:S01]  /*5920*/  IMAD.IADD R194, R193.reuse, 0x1, R186 ;  /* 0x00000001c1c27824 */ /* 0x040fe200078e02ba */
[-C--:B------:R-:W-:Y:S01]  /*5930*/  LEA.HI.X R13, R14, R205.reuse, R6, 0x7, P1 ;  /* 0x000000cd0e0d7211 */ /* 0x080fe200008f3c06 */
[----:B------:R-:W-:Y:S01]  /*5940*/  IMAD.IADD R193, R193, 0x1, R192 ;  /* 0x00000001c1c17824 */ /* 0x000fe200078e02c0 */
[----:B------:R-:W-:Y:S01]  /*5950*/  ISETP.GE.AND P1, PT, R214, UR4, PT ;  /* 0x00000004d6007c0c */ /* 0x000fe2000bf26270 */
[----:B------:R-:W-:Y:S01]  /*5960*/  UIADD3 UR16, UPT, UPT, UR20, -0x2, URZ ;  /* 0xfffffffe14107890 */ /* 0x000fe2000fffe0ff */
[----:B------:R-:W-:-:S02]  /*5970*/  LEA.HI.X R11, R5, R205, R4, 0x1, P0 ;  /* 0x000000cd050b7211 */ /* 0x000fc400000f0c04 */
[----:B------:R-:W-:Y:S01]  /*5980*/  ISETP.GE.AND P0, PT, R213, UR4, PT ;  /* 0x00000004d5007c0c */ /* 0x000fe2000bf06270 */
[----:B------:R-:W-:Y:S01]  /*5990*/  UISETP.GT.U32.AND UP1, UPT, UR16, UR18, UPT ;  /* 0x000000121000728c */ /* 0x000fe2000bf24070 */
[----:B------:R-:W-:-:S04]  /*59a0*/  LOP3.LUT R7, R8, R0, R7, 0xf6, !PT ;  /* 0x0000000008077212 */ /* 0x000fc800078ef607 */
[----:B------:R-:W-:-:S05]  /*59b0*/  LEA R197, R7, UR5, 0x1 ;  /* 0x0000000507c57c11 */ /* 0x000fca000f8e08ff */
[--C-:B------:R-:W-:Y:S02]  /*59c0*/  IMAD.IADD R196, R186, 0x1, R197.reuse ;  /* 0x00000001bac47824 */ /* 0x100fe400078e02c5 */
[----:B------:R-:W-:Y:S01]  /*59d0*/  IMAD.IADD R195, R192, 0x1, R197 ;  /* 0x00000001c0c37824 */ /* 0x000fe200078e02c5 */
[----:B------:R-:W-:Y:S01]  /*59e0*/  @!PT LDS RZ, [RZ] ;  /* 0x00000000fffff984 */ /* 0x000fe20000000800 */
[----:B------:R-:W-:Y:S01]  /*59f0*/  @!PT LDS RZ, [RZ] ;  /* 0x00000000fffff984 */ /* 0x000fe20000000800 */
[----:B------:R-:W-:Y:S01]  /*5a00*/  @!PT LDS RZ, [RZ] ;  /* 0x00000000fffff984 */ /* 0x000fe20000000800 */
[----:B------:R-:W-:Y:S03]  /*5a10*/  @!P3 LDGSTS.E.BYPASS.LTC128B.128 [R209+0x12000], desc[UR24][R12.64] ;  /* 0x120000000cd1bfae */ /* 0x000fe6000b981a18 */
[C---:B------:R-:W-:Y:S01]  /*5a20*/  IMAD.IADD R191, R186.reuse, 0x1, R195 ;  /* 0x00000001babf7824 */ /* 0x040fe200078e02c3 */
[----:B------:R-:W-:Y:S01]  /*5a30*/  @P3 STS.128 [R209+0x12000], RZ ;  /* 0x012000ffd1003388 */ /* 0x000fe20000000c00 */
[----:B------:R-:W-:-:S03]  /*5a40*/  IMAD.IADD R186, R186, 0x1, R193 ;  /* 0x00000001baba7824 */ /* 0x000fc600078e02c1 */
[----:B------:R-:W-:Y:S01]  /*5a50*/  @!PT LDS RZ, [RZ] ;  /* 0x00000000fffff984 */ /* 0x000fe20000000800 */
[----:B------:R-:W-:Y:S01]  /*5a60*/  @!PT LDS RZ, [RZ] ;  /* 0x00000000fffff984 */ /* 0x000fe20000000800 */
[----:B------:R-:W-:Y:S01]  /*5a70*/  @!PT LDS RZ, [RZ] ;  /* 0x00000000fffff984 */ /* 0x000fe20000000800 */
[----:B------:R-:W-:Y:S04]  /*5a80*/  @!P1 LDGSTS.E.BYPASS.LTC128B.128 [R209+0x14000], desc[UR24][R12.64+0x80] ;  /* 0x140000800cd19fae */ /* 0x000fe8000b981a18 */
[----:B------:R-:W-:Y:S04]  /*5a90*/  @P1 STS.128 [R209+0x14000], RZ ;  /* 0x014000ffd1001388 */ /* 0x000fe80000000c00 */
        /* <DEDUP_REMOVED lines=18> */
[----:B------:R1:W-:Y:S04]  /*5bc0*/  @!P0 LDGSTS.E.BYPASS.LTC128B.128 [R209+0x17000], desc[UR24][R10.64+0x100] ;  /* 0x170001000ad18fae */ /* 0x0003e8000b981a18 */
[----:B------:R-:W-:Y:S04]  /*5bd0*/  @P0 STS.128 [R209+0x17000], RZ ;  /* 0x017000ffd1000388 */ /* 0x000fe80000000c00 */
[----:B------:R-:W-:Y:S04]  /*5be0*/  LDSM.16.M88.4 R172, [R197] ;  /* 0x00000000c5ac783b */ /* 0x000fe80000000200 */
[----:B------:R-:W2:Y:S04]  /*5bf0*/  LDSM.16.M88.4 R144, [R184+UR5+0xc000] ;  /* 0x00c00005b890783b */ /* 0x000ea80008000200 */
[----:B------:R-:W3:Y:S04]  /*5c00*/  LDSM.16.M88.4 R136, [R184+UR5+0xc800] ;  /* 0x00c80005b888783b */ /* 0x000ee80008000200 */
[----:B------:R-:W4:Y:S04]  /*5c10*/  LDSM.16.M88.4 R28, [R184+UR5+0xd000] ;  /* 0x00d00005b81c783b */ /* 0x000f280008000200 */
[----:B------:R-:W5:Y:S04]  /*5c20*/  LDSM.16.M88.4 R20, [R184+UR5+0xd800] ;  /* 0x00d80005b814783b */ /* 0x000f680008000200 */
[----:B-1----:R-:W-:Y:S04]  /*5c30*/  LDSM.16.M88.4 R8, [R196] ;  /* 0x00000000c408783b */ /* 0x002fe80000000200 */
[----:B------:R-:W1:Y:S04]  /*5c40*/  LDSM.16.M88.4 R16, [R194+0xc000] ;  /* 0x00c00000c210783b */ /* 0x000e680000000200 */
[----:B------:R-:W1:Y:S04]  /*5c50*/  LDSM.16.M88.4 R12, [R194+0xc800] ;  /* 0x00c80000c20c783b */ /* 0x000e680000000200 */
[----:B------:R-:W1:Y:S04]  /*5c60*/  LDSM.16.M88.4 R4, [R194+0xd000] ;  /* 0x00d00000c204783b */ /* 0x000e680000000200 */
[----:B------:R-:W1:Y:S04]  /*5c70*/  LDSM.16.M88.4 R164, [R194+0xd800] ;  /* 0x00d80000c2a4783b */ /* 0x000e680000000200 */
[----:B------:R-:W-:Y:S01]  /*5c80*/  LDSM.16.M88.4 R160, [R193+0xc000] ;  /* 0x00c00000c1a0783b */ /* 0x000fe20000000200 */
[C---:B--2---:R-:W-:Y:S03]  /*5c90*/  HMMA.16816.F32 R148, R172.reuse, R144, RZ ;  /* 0x00000090ac94723c */ /* 0x044fe600000018ff */
        /* <DEDUP_REMOVED lines=11> */
[C---:B-----5:R-:W-:Y:S08]  /*5d50*/  HMMA.16816.F32 R24, R172.reuse, R20, RZ ;  /* 0x00000014ac18723c */ /* 0x060ff000000018ff */
[----:B------:R-:W-:Y:S01]  /*5d60*/  HMMA.16816.F32 R172, R172, R22, RZ ;  /* 0x00000016acac723c */ /* 0x000fe200000018ff */
[----:B------:R-:W-:Y:S07]  /*5d70*/  LDSM.16.M88.4 R20, [R193+0xd800] ;  /* 0x00d80000c114783b */ /* 0x000fee0000000200 */
[C---:B-1----:R-:W-:Y:S08]  /*5d80*/  HMMA.16816.F32 R148, R8.reuse, R16, R148 ;  /* 0x000000100894723c */ /* 0x042ff00000001894 */
[C---:B------:R-:W-:Y:S01]  /*5d90*/  HMMA.16816.F32 R144, R8.reuse, R18, R144 ;  /* 0x000000120890723c */ /* 0x040fe20000001890 */
[----:B------:R-:W1:Y:S07]  /*5da0*/  LDSM.16.M88.4 R16, [R195] ;  /* 0x00000000c310783b */ /* 0x000e6e0000000200 */
[C---:B------:R-:W-:Y:S08]  /*5db0*/  HMMA.16816.F32 R140, R8.reuse, R12, R140 ;  /* 0x0000000c088c723c */ /* 0x040ff0000000188c */
[C---:B------:R-:W-:Y:S01]  /*5dc0*/  HMMA.16816.F32 R136, R8.reuse, R14, R136 ;  /* 0x0000000e0888723c */ /* 0x040fe20000001888 */
[----:B------:R-:W-:Y:S07]  /*5dd0*/  LDSM.16.M88.4 R12, [R186+0xc000] ;  /* 0x00c00000ba0c783b */ /* 0x000fee0000000200 */
[C---:B------:R-:W-:Y:S08]  /*5de0*/  HMMA.16816.F32 R32, R8.reuse, R4, R32 ;  /* 0x000000040820723c */ /* 0x040ff00000001820 */
[C---:B------:R-:W-:Y:S01]  /*5df0*/  HMMA.16816.F32 R28, R8.reuse, R6, R28 ;  /* 0x00000006081c723c */ /* 0x040fe2000000181c */
[----:B------:R-:W2:Y:S07]  /*5e00*/  LDSM.16.M88.4 R4, [R191] ;  /* 0x00000000bf04783b */ /* 0x000eae0000000200 */
[C---:B------:R-:W-:Y:S08]  /*5e10*/  HMMA.16816.F32 R24, R8.reuse, R164, R24 ;  /* 0x000000a40818723c */ /* 0x040ff00000001818 */
        /* <DEDUP_REMOVED lines=122> */
[----:B------:R-:W-:Y:S06]  /*65c0*/  BAR.SYNC.DEFER_BLOCKING 0x0 ;  /* 0x0000000000007b1d */ /* 0x000fec0000010000 */
[----:B------:R-:W-:-:S13]  /*65d0*/  BRA.U !UP1, `(.L_x_459) ;  /* 0x0000000109cc7547 */ /* 0x000fda000b800000 */
[----:B------:R-:W-:Y:S01]  /*65e0*/  UIADD3 UR5, UPT, UPT, UR20, -0x3, URZ ;  /* 0xfffffffd14057890 */ /* 0x000fe2000fffe0ff */
[----:B------:R-:W-:Y:S03]  /*65f0*/  BSSY.RECONVERGENT B0, `(.L_x_460) ;  /* 0x0000030000007945 */ /* 0x000fe60003800200 */
[----:B------:R-:W-:-:S04]  /*6600*/  UIMAD.WIDE.U32 UR12, UR5, UR10, URZ ;  /* 0x0000000a050c72a5 */ /* 0x000fc8000f8e00ff */
[----:B------:R-:W-:Y:S02]  /*6610*/  USHF.L.U32 UR6, UR12, 0x6, URZ ;  /* 0x000000060c067899 */ /* 0x000fe400080006ff */
[----:B------:R-:W-:Y:S01]  /*6620*/  UIMAD UR5, UR5, UR11, UR13 ;  /* 0x0000000b050572a4 */ /* 0x000fe2000f8e020d */
[----:B------:R-:W-:Y:S01]  /*6630*/  IMAD.U32 R8, RZ, RZ, UR12 ;  /* 0x0000000cff087e24 */ /* 0x000fe2000f8e00ff */
[----:B------:R-:W-:Y:S01]  /*6640*/  ULEA UR6, UP0, UR10, UR6, 0x5 ;  /* 0x000000060a067291 */ /* 0x000fe2000f8028ff */
[----:B------:R-:W-:Y:S01]  /*6650*/  IMAD.U32 R9, RZ, RZ, UR13 ;  /* 0x0000000dff097e24 */ /* 0x000fe2000f8e00ff */
[----:B------:R-:W-:Y:S02]  /*6660*/  USHF.L.U64.HI UR4, UR12, 0x6, UR5 ;  /* 0x000000060c047899 */ /* 0x000fe40008010205 */
[----:B------:R-:W-:Y:S01]  /*6670*/  IMAD.U32 R6, RZ, RZ, UR5 ;  /* 0x00000005ff067e24 */ /* 0x000fe2000f8e00ff */
[----:B------:R-:W-:Y:S01]  /*6680*/  LEA R12, P5, R8, R208, 0x7 ;  /* 0x000000d0080c7211 */ /* 0x000fe200078a38ff */
[----:B------:R-:W-:Y:S01]  /*6690*/  ULEA.HI.X UR4, UR10, UR4, UR11, 0x5, UP0 ;  /* 0x000000040a047291 */ /* 0x000fe200080f2c0b */
[----:B------:R-:W-:-:S02]  /*66a0*/  MOV R5, UR6 ;  /* 0x0000000600057c02 */ /* 0x000fc40008000f00 */
[-C--:B------:R-:W-:Y:S02]  /*66b0*/  LEA.HI.X R13, R8, R207.reuse, R6, 0x7, P5 ;  /* 0x000000cf080d7211 */ /* 0x080fe400028f3c06 */
[C---:B------:R-:W-:Y:S02]  /*66c0*/  LEA R10, P4, R5.reuse, R208, 0x1 ;  /* 0x000000d0050a7211 */ /* 0x040fe400078808ff */
[----:B------:R-:W-:Y:S01]  /*66d0*/  MOV R4, UR4 ;  /* 0x0000000400047c02 */ /* 0x000fe20008000f00 */
[----:B------:R-:W-:Y:S01]  /*66e0*/  @!PT LDS RZ, [RZ] ;  /* 0x00000000fffff984 */ /* 0x000fe20000000800 */
[----:B------:R-:W-:Y:S01]  /*66f0*/  @!PT LDS RZ, [RZ] ;  /* 0x00000000fffff984 */ /* 0x000fe20000000800 */
[----:B------:R-:W-:Y:S01]  /*6700*/  @!PT LDS RZ, [RZ] ;  /* 0x00000000fffff984 */ /* 0x000fe20000000800 */
[----:B------:R1:W-:Y:S03]  /*6710*/  @!P3 LDGSTS.E.BYPASS.LTC128B.128 [R209+0xc000], desc[UR24][R12.64] ;  /* 0x0c0000000cd1bfae */ /* 0x0003e6000b981a18 */
[----:B------:R-:W-:Y:S01]  /*6720*/  LEA.HI.X R11, R5, R207, R4, 0x1, P4 ;  /* 0x000000cf050b7211 */ /* 0x000fe200020f0c04 */
        /* <DEDUP_REMOVED lines=27> */
.L_x_461:
[----:B------:R2:W-:Y:S02]  /*68e0*/  STS.128 [R209+0x11000], RZ ;  /* 0x011000ffd1007388 */ /* 0x0005e40000000c00 */
.L_x_462:
[----:B------:R-:W-:Y:S05]  /*68f0*/  BSYNC.RECONVERGENT B0 ;  /* 0x0000000000007941 */ /* 0x000fea0003800200 */
.L_x_460:
[----:B------:R-:W0:Y:S02]  /*6900*/  LDGDEPBAR ;  /* 0x00000000000079af */ /* 0x000e240000000000 */
.L_x_459:
[----:B------:R-:W-:Y:S01]  /*6910*/  IMAD.U32 R4, RZ, RZ, UR20 ;  /* 0x00000014ff047e24 */ /* 0x000fe2000f8e00ff */
[----:B------:R-:W4:Y:S01]  /*6920*/  S2UR UR5, SR_CgaCtaId ;  /* 0x00000000000579c3 */ /* 0x000f220000008800 */
[----:B------:R-:W5:Y:S01]  /*6930*/  LDCU UR4, c[0x0][0x45c] ;  /* 0x00008b80ff0477ac */ /* 0x000f620008000800 */
[----:B------:R-:W-:Y:S01]  /*6940*/  SEL R133, R133, 0xffffffe0, !P6 ;  /* 0xffffffe085857807 */ /* 0x000fe20007000000 */
[----:B------:R-:W-:Y:S01]  /*6950*/  IMAD R135, R4, 0x40, R135 ;  /* 0x0000004004877824 */ /* 0x000fe200078e0287 */
[----:B------:R-:W-:Y:S01]  /*6960*/  MOV R196, 0x20 ;  /* 0x0000002000c47802 */ /* 0x000fe20000000f00 */
[----:B------:R-:W-:Y:S02]  /*6970*/  UMOV UR6, 0x400 ;  /* 0x0000040000067882 */ /* 0x000fe40000000000 */
[C---:B------:R-:W-:Y:S01]  /*6980*/  VIADD R5, R135.reuse, 0xffffff81 ;  /* 0xffffff8187057836 */ /* 0x040fe20000000000 */
[C---:B------:R-:W-:Y:S01]  /*6990*/  IADD3 R7, PT, PT, R135.reuse, -0x80, RZ ;  /* 0xffffff8087077810 */ /* 0x040fe20007ffe0ff */
[----:B-1-3--:R-:W-:-:S02]  /*69a0*/  VIADD R11, R135, 0xffffff88 ;  /* 0xffffff88870b7836 */ /* 0x00afc40000000000 */
[C---:B------:R-:W-:Y:S01]  /*69b0*/  VIADD R23, R135.reuse, 0xffffff90 ;  /* 0xffffff9087177836 */ /* 0x040fe20000000000 */
[----:B------:R-:W-:Y:S01]  /*69c0*/  ISETP.GT.AND P5, PT, R204, R7, PT ;  /* 0x00000007cc00720c */ /* 0x000fe20003fa4270 */
[----:B------:R-:W-:Y:S01]  /*69d0*/  VIADD R21, R135, 0xffffff91 ;  /* 0xffffff9187157836 */ /* 0x000fe20000000000 */
[----:B------:R-:W-:Y:S02]  /*69e0*/  ISETP.GE.AND P4, PT, R7, R203, PT ;  /* 0x000000cb0700720c */ /* 0x000fe40003f86270 */
[----:B------:R-:W-:Y:S02]  /*69f0*/  FSEL R15, R148, -INF , !P5 ;  /* 0xff800000940f7808 */ /* 0x000fe40006800000 */
[----:B------:R-:W-:Y:S02]  /*6a00*/  ISETP.GT.AND P5, PT, R134, R7, PT ;  /* 0x000000078600720c */ /* 0x000fe40003fa4270 */
[----:B------:R-:W-:Y:S02]  /*6a10*/  FSEL R15, R15, -INF , !P4 ;  /* 0xff8000000f0f7808 */ /* 0x000fe40006000000 */
[----:B------:R-:W-:-:S02]  /*6a20*/  ISETP.GE.AND P4, PT, R7, R202, PT ;  /* 0x000000ca0700720c */ /* 0x000fc40003f86270 */
[----:B------:R-:W-:Y:S01]  /*6a30*/  FSEL R7, R150, -INF , !P5 ;  /* 0xff80000096077808 */ /* 0x000fe20006800000 */
[----:B----4-:R-:W-:Y:S01]  /*6a40*/  ULEA UR5, UR5, UR6, 0x18 ;  /* 0x0000000605057291 */ /* 0x010fe2000f8ec0ff */
[----:B------:R-:W-:Y:S02]  /*6a50*/  ISETP.GT.AND P5, PT, R204, R5, PT ;  /* 0x00000005cc00720c */ /* 0x000fe40003fa4270 */
[----:B------:R-:W-:Y:S02]  /*6a60*/  FSEL R7, R7, -INF , !P4 ;  /* 0xff80000007077808 */ /* 0x000fe40006000000 */
[----:B------:R-:W-:Y:S02]  /*6a70*/  ISETP.GE.AND P4, PT, R5, R203, PT ;  /* 0x000000cb0500720c */ /* 0x000fe40003f86270 */
[----:B------:R-:W-:Y:S02]  /*6a80*/  FSEL R13, R149, -INF , !P5 ;  /* 0xff800000950d7808 */ /* 0x000fe40006800000 */
[----:B------:R-:W-:-:S02]  /*6a90*/  ISETP.GT.AND P5, PT, R134, R5, PT ;  /* 0x000000058600720c */ /* 0x000fc40003fa4270 */
[----:B------:R-:W-:Y:S02]  /*6aa0*/  FSEL R13, R13, -INF , !P4 ;  /* 0xff8000000d0d7808 */ /* 0x000fe40006000000 */
[----:B------:R-:W-:Y:S02]  /*6ab0*/  ISETP.GE.AND P4, PT, R5, R202, PT ;  /* 0x000000ca0500720c */ /* 0x000fe40003f86270 */
[----:B------:R-:W-:Y:S02]  /*6ac0*/  FSEL R9, R151, -INF , !P5 ;  /* 0xff80000097097808 */ /* 0x000fe40006800000 */
[----:B------:R-:W-:Y:S02]  /*6ad0*/  ISETP.GT.AND P5, PT, R204, R11, PT ;  /* 0x0000000bcc00720c */ /* 0x000fe40003fa4270 */
[----:B------:R-:W-:Y:S02]  /*6ae0*/  FSEL R9, R9, -INF , !P4 ;  /* 0xff80000009097808 */ /* 0x000fe40006000000 */
[----:B------:R-:W-:-:S02]  /*6af0*/  ISETP.GE.AND P4, PT, R11, R203, PT ;  /* 0x000000cb0b00720c */ /* 0x000fc40003f86270 */
[----:B------:R-:W-:Y:S02]  /*6b00*/  FSEL R19, R144, -INF , !P5 ;  /* 0xff80000090137808 */ /* 0x000fe40006800000 */
[----:B------:R-:W-:Y:S02]  /*6b10*/  ISETP.GT.AND P5, PT, R134, R11, PT ;  /* 0x0000000b8600720c */ /* 0x000fe40003fa4270 */
[----:B------:R-:W-:Y:S02]  /*6b20*/  IADD3 R5, PT, PT, R135, -0x77, RZ ;  /* 0xffffff8987057810 */ /* 0x000fe40007ffe0ff */
[----:B------:R-:W-:Y:S02]  /*6b30*/  FSEL R19, R19, -INF , !P4 ;  /* 0xff80000013137808 */ /* 0x000fe40006000000 */
[----:B------:R-:W-:Y:S02]  /*6b40*/  ISETP.GE.AND P4, PT, R11, R202, PT ;  /* 0x000000ca0b00720c */ /* 0x000fe40003f86270 */
[----:B------:R-:W-:-:S02]  /*6b50*/  FSEL R11, R146, -INF , !P5 ;  /* 0xff800000920b7808 */ /* 0x000fc40006800000 */
[----:B------:R-:W-:Y:S02]  /*6b60*/  ISETP.GT.AND P5, PT, R204, R5, PT ;  /* 0x00000005cc00720c */ /* 0x000fe40003fa4270 */
[----:B------:R-:W-:Y:S02]  /*6b70*/  FSEL R11, R11, -INF , !P4 ;  /* 0xff8000000b0b7808 */ /* 0x000fe40006000000 */
[----:B------:R-:W-:Y:S02]  /*6b80*/  ISETP.GE.AND P4, PT, R5, R203, PT ;  /* 0x000000cb0500720c */ /* 0x000fe40003f86270 */
[----:B------:R-:W-:Y:S02]  /*6b90*/  FSEL R17, R145, -INF , !P5 ;  /* 0xff80000091117808 */ /* 0x000fe40006800000 */
[----:B------:R-:W-:Y:S02]  /*6ba0*/  ISETP.GT.AND P5, PT, R134, R5, PT ;  /* 0x000000058600720c */ /* 0x000fe40003fa4270 */
[----:B------:R-:W-:-:S02]  /*6bb0*/  FSEL R17, R17, -INF , !P4 ;  /* 0xff80000011117808 */ /* 0x000fc40006000000 */
[----:B------:R-:W-:Y:S02]  /*6bc0*/  ISETP.GE.AND P4, PT, R5, R202, PT ;  /* 0x000000ca0500720c */ /* 0x000fe40003f86270 */
[----:B------:R-:W-:Y:S02]  /*6bd0*/  FSEL R5, R147, -INF , !P5 ;  /* 0xff80000093057808 */ /* 0x000fe40006800000 */
[----:B------:R-:W-:Y:S02]  /*6be0*/  ISETP.GT.AND P5, PT, R204, R23, PT ;  /* 0x00000017cc00720c */ /* 0x000fe40003fa4270 */
        /* <DEDUP_REMOVED lines=12> */
[----:B------:R-:W-:Y:S02]  /*6cb0*/  IADD3 R23, PT, PT, R135, -0x68, RZ ;  /* 0xffffff9887177810 */ /* 0x000fe40007ffe0ff */
[----:B------:R-:W-:Y:S02]  /*6cc0*/  FSEL R221, R141, -INF , !P4 ;  /* 0xff8000008ddd7808 */ /* 0x000fe40006000000 */
[----:B------:R-:W-:Y:S01]  /*6cd0*/  ISETP.GE.AND P4, PT, R21, R202, PT ;  /* 0x000000ca1500720c */ /* 0x000fe20003f86270 */
[----:B------:R-:W-:Y:S01]  /*6ce0*/  VIADD R21, R135, 0xffffff99 ;  /* 0xffffff9987157836 */ /* 0x000fe20000000000 */
[----:B------:R-:W-:-:S02]  /*6cf0*/  FSEL R143, R143, -INF , !P5 ;  /* 0xff8000008f8f7808 */ /* 0x000fc40006800000 */
[----:B------:R-:W-:Y:S02]  /*6d00*/  ISETP.GT.AND P5, PT, R204, R23, PT ;  /* 0x00000017cc00720c */ /* 0x000fe40003fa4270 */
[----:B------:R-:W-:Y:S02]  /*6d10*/  FSEL R145, R143, -INF , !P4 ;  /* 0xff8000008f917808 */ /* 0x000fe40006000000 */
[----:B------:R-:W-:Y:S02]  /*6d20*/  ISETP.GE.AND P4, PT, R23, R203, PT ;  /* 0x000000cb1700720c */ /* 0x000fe40003f86270 */
[----:B------:R-:W-:Y:S02]  /*6d30*/  FSEL R136, R136, -INF , !P5 ;  /* 0xff80000088887808 */ /* 0x000fe40006800000 */
[----:B------:R-:W-:Y:S02]  /*6d40*/  ISETP.GT.AND P5, PT, R134, R23, PT ;  /* 0x000000178600720c */ /* 0x000fe40003fa4270 */
[----:B------:R-:W-:-:S02]  /*6d50*/  FSEL R143, R136, -INF , !P4 ;  /* 0xff800000888f7808 */ /* 0x000fc40006000000 */
[----:B------:R-:W-:Y:S01]  /*6d60*/  ISETP.GE.AND P4, PT, R23, R202, PT ;  /* 0x000000ca1700720c */ /* 0x000fe20003f86270 */
[----:B------:R-:W-:Y:S01]  /*6d70*/  VIADD R23, R135, 0xffffffa0 ;  /* 0xffffffa087177836 */ /* 0x000fe20000000000 */
        /* <DEDUP_REMOVED lines=32> */
[----:B------:R-:W-:Y:S02]  /*6f80*/  IADD3 R21, PT, PT, R135, -0x57, RZ ;  /* 0xffffffa987157810 */ /* 0x000fe40007ffe0ff */
[----:B------:R-:W-:Y:S02]  /*6f90*/  FSEL R201, R28, -INF , !P4 ;  /* 0xff8000001cc97808 */ /* 0x000fe40006000000 */
[----:B------:R-:W-:Y:S02]  /*6fa0*/  ISETP.GE.AND P4, PT, R23, R202, PT ;  /* 0x000000ca1700720c */ /* 0x000fe40003f86270 */
[----:B------:R-:W-:Y:S02]  /*6fb0*/  FSEL R30, R30, -INF , !P5 ;  /* 0xff8000001e1e7808 */ /* 0x000fe40006800000 */
[----:B------:R-:W-:-:S02]  /*6fc0*/  ISETP.GT.AND P5, PT, R204, R21, PT ;  /* 0x00000015cc00720c */ /* 0x000fc40003fa4270 */
[----:B------:R-:W-:Y:S02]  /*6fd0*/  FSEL R183, R30, -INF , !P4 ;  /* 0xff8000001eb77808 */ /* 0x000fe40006000000 */
[----:B------:R-:W-:Y:S02]  /*6fe0*/  ISETP.GE.AND P4, PT, R21, R203, PT ;  /* 0x000000cb1500720c */ /* 0x000fe40003f86270 */
[----:B------:R-:W-:Y:S01]  /*6ff0*/  FSEL R197, R29, -INF , !P5 ;  /* 0xff8000001dc57808 */ /* 0x000fe20006800000 */
[----:B------:R-:W-:Y:S01]  /*7000*/  VIADD R29, R135, 0xffffffb0 ;  /* 0xffffffb0871d7836 */ /* 0x000fe20000000000 */
[----:B------:R-:W-:Y:S02]  /*7010*/  ISETP.GT.AND P5, PT, R134, R21, PT ;  /* 0x000000158600720c */ /* 0x000fe40003fa4270 */
        /* <DEDUP_REMOVED lines=8> */
[----:B------:R-:W-:Y:S02]  /*70a0*/  IADD3 R23, PT, PT, R135, -0x4f, RZ ;  /* 0xffffffb187177810 */ /* 0x000fe40007ffe0ff */
[----:B------:R-:W-:-:S02]  /*70b0*/  FMNMX3.FTZ R4, R132, R15, R13, !PT ;  /* 0x0000000f84047276 */ /* 0x000fc4000781000d */
[----:B------:R-:W-:Y:S02]  /*70c0*/  ISETP.GT.AND P5, PT, R134, R29, PT ;  /* 0x0000001d8600720c */ /* 0x000fe40003fa4270 */
[----:B------:R-:W-:Y:S02]  /*70d0*/  FSEL R151, R24, -INF , !P4 ;  /* 0xff80000018977808 */ /* 0x000fe40006000000 */
[----:B------:R-:W-:Y:S02]  /*70e0*/  ISETP.GT.AND P4, PT, R204, R23, PT ;  /* 0x00000017cc00720c */ /* 0x000fe40003f84270 */
[----:B------:R-:W-:Y:S02]  /*70f0*/  FMNMX3.FTZ R4, R4, R19, R17, !PT ;  /* 0x0000001304047276 */ /* 0x000fe40007810011 */
[----:B------:R-:W-:Y:S02]  /*7100*/  FSEL R26, R26, -INF , !P5 ;  /* 0xff8000001a1a7808 */ /* 0x000fe40006800000 */
[----:B------:R-:W-:-:S02]  /*7110*/  ISETP.GE.AND P5, PT, R23, R203, PT ;  /* 0x000000cb1700720c */ /* 0x000fc40003fa6270 */
[----:B------:R-:W-:Y:S02]  /*7120*/  FSEL R25, R25, -INF , !P4 ;  /* 0xff80000019197808 */ /* 0x000fe40006000000 */
[----:B------:R-:W-:Y:S02]  /*7130*/  FMNMX3.FTZ R4, R4, R223, R221, !PT ;  /* 0x000000df04047276 */ /* 0x000fe400078100dd */
[----:B------:R-:W-:Y:S02]  /*7140*/  ISETP.GT.AND P4, PT, R204, R21, PT ;  /* 0x00000015cc00720c */ /* 0x000fe40003f84270 */
[----:B------:R-:W-:Y:S02]  /*7150*/  IADD3 R135, PT, PT, R135, -0x47, RZ ;  /* 0xffffffb987877810 */ /* 0x000fe40007ffe0ff */
[----:B------:R-:W-:Y:S02]  /*7160*/  FSEL R171, R25, -INF , !P5 ;  /* 0xff80000019ab7808 */ /* 0x000fe40006800000 */
[----:B------:R-:W-:-:S02]  /*7170*/  FMNMX3.FTZ R4, R4, R143, R141, !PT ;  /* 0x0000008f04047276 */ /* 0x000fc4000781008d */
[----:B------:R-:W-:Y:S02]  /*7180*/  ISETP.GE.AND P5, PT, R21, R203, PT ;  /* 0x000000cb1500720c */ /* 0x000fe40003fa6270 */
[----:B------:R-:W-:Y:S02]  /*7190*/  FSEL R149, R172, -INF , !P4 ;  /* 0xff800000ac957808 */ /* 0x000fe40006000000 */
[----:B------:R-:W-:Y:S02]  /*71a0*/  ISETP.GT.AND P4, PT, R204, R135, PT ;  /* 0x00000087cc00720c */ /* 0x000fe40003f84270 */
[----:B------:R-:W-:Y:S02]  /*71b0*/  FMNMX3.FTZ R6, R4, R211, R199, !PT ;  /* 0x000000d304067276 */ /* 0x000fe400078100c7 */
[----:B------:R-:W-:Y:S02]  /*71c0*/  FSEL R149, R149, -INF , !P5 ;  /* 0xff80000095957808 */ /* 0x000fe40006800000 */
[----:B------:R-:W-:-:S02]  /*71d0*/  FMNMX3.FTZ R4, R3, R7, R9, !PT ;  /* 0x0000000703047276 */ /* 0x000fc40007810009 */
[----:B------:R-:W-:Y:S02]  /*71e0*/  ISETP.GE.AND P5, PT, R135, R203, PT ;  /* 0x000000cb8700720c */ /* 0x000fe40003fa6270 */
[----:B------:R-:W-:Y:S02]  /*71f0*/  FSEL R154, R173, -INF , !P4 ;  /* 0xff800000ad9a7808 */ /* 0x000fe40006000000 */
[----:B------:R-:W-:Y:S02]  /*7200*/  FMNMX3.FTZ R4, R4, R11, R5, !PT ;  /* 0x0000000b04047276 */ /* 0x000fe40007810005 */
[----:B------:R-:W-:Y:S02]  /*7210*/  ISETP.GE.AND P4, PT, R29, R202, PT ;  /* 0x000000ca1d00720c */ /* 0x000fe40003f86270 */
[----:B------:R-:W-:Y:S02]  /*7220*/  FSEL R154, R154, -INF , !P5 ;  /* 0xff8000009a9a7808 */ /* 0x000fe40006800000 */
[----:B------:R-:W-:-:S02]  /*7230*/  ISETP.GT.AND P5, PT, R134, R23, PT ;  /* 0x000000178600720c */ /* 0x000fc40003fa4270 */
[----:B------:R-:W-:Y:S02]  /*7240*/  FMNMX3.FTZ R8, R4, R147, R145, !PT ;  /* 0x0000009304087276 */ /* 0x000fe40007810091 */
[----:B------:R-:W-:Y:S02]  /*7250*/  FSEL R157, R26, -INF , !P4 ;  /* 0xff8000001a9d7808 */ /* 0x000fe40006000000 */
[----:B------:R-:W-:Y:S02]  /*7260*/  ISETP.GE.AND P4, PT, R23, R202, PT ;  /* 0x000000ca1700720c */ /* 0x000fe40003f86270 */
[----:B------:R-:W-:Y:S02]  /*7270*/  FSEL R27, R27, -INF , !P5 ;  /* 0xff8000001b1b7808 */ /* 0x000fe40006800000 */
[----:B------:R-:W-:Y:S02]  /*7280*/  FMNMX3.FTZ R8, R8, R177, R179, !PT ;  /* 0x000000b108087276 */ /* 0x000fe400078100b3 */
[----:B------:R-:W-:-:S02]  /*7290*/  FSEL R159, R27, -INF , !P4 ;  /* 0xff8000001b9f7808 */ /* 0x000fc40006000000 */
[----:B------:R-:W-:Y:S02]  /*72a0*/  FMNMX3.FTZ R6, R6, R201, R197, !PT ;  /* 0x000000c906067276 */ /* 0x000fe400078100c5 */
[C---:B------:R-:W-:Y:S02]  /*72b0*/  ISETP.GT.AND P5, PT, R134.reuse, R21, PT ;  /* 0x000000158600720c */ /* 0x040fe40003fa4270 */
[----:B------:R-:W-:Y:S02]  /*72c0*/  ISETP.GT.AND P4, PT, R134, R135, PT ;  /* 0x000000878600720c */ /* 0x000fe40003f84270 */
[----:B------:R-:W-:Y:S02]  /*72d0*/  FMNMX3.FTZ R8, R8, R195, R193, !PT ;  /* 0x000000c308087276 */ /* 0x000fe400078100c1 */
[----:B------:R-:W-:Y:S02]  /*72e0*/  FMNMX3.FTZ R6, R6, R151, R171, !PT ;  /* 0x0000009706067276 */ /* 0x000fe400078100ab */
[----:B------:R-:W-:-:S02]  /*72f0*/  FSEL R155, R174, -INF , !P5 ;  /* 0xff800000ae9b7808 */ /* 0x000fc40006800000 */
[----:B------:R-:W-:Y:S02]  /*7300*/  FSEL R153, R175, -INF , !P4 ;  /* 0xff800000af997808 */ /* 0x000fe40006000000 */
[-C--:B------:R-:W-:Y:S02]  /*7310*/  ISETP.GE.AND P5, PT, R21, R202.reuse, PT ;  /* 0x000000ca1500720c */ /* 0x080fe40003fa6270 */
[----:B------:R-:W-:Y:S02]  /*7320*/  ISETP.GE.AND P4, PT, R135, R202, PT ;  /* 0x000000ca8700720c */ /* 0x000fe40003f86270 */
[----:B------:R-:W-:Y:S02]  /*7330*/  FMNMX3.FTZ R8, R8, R183, R181, !PT ;  /* 0x000000b708087276 */ /* 0x000fe400078100b5 */
[----:B------:R-:W-:Y:S02]  /*7340*/  FMNMX3.FTZ R4, R6, R149, R154, !PT ;  /* 0x0000009506047276 */ /* 0x000fe4000781009a */
[----:B------:R-:W-:-:S02]  /*7350*/  FSEL R155, R155, -INF , !P5 ;  /* 0xff8000009b9b7808 */ /* 0x000fc40006800000 */
[----:B------:R-:W-:Y:S01]  /*7360*/  FSEL R153, R153, -INF , !P4 ;  /* 0xff80000099997808 */ /* 0x000fe20006000000 */
[----:B------:R-:W1:Y:S01]  /*7370*/  SHFL.BFLY PT, R23, R4, 0x2, 0x1f ;  /* 0x0c401f0004177f89 */ /* 0x000e6200000e0000 */
[----:B------:R-:W-:Y:S02]  /*7380*/  FMNMX3.FTZ R6, R8, R157, R159, !PT ;  /* 0x0000009d08067276 */ /* 0x000fe4000781009f */
[----:B------:R-:W-:Y:S02]  /*7390*/  LEA R170, R2, UR5, 0x1 ;  /* 0x0000000502aa7c11 */ /* 0x000fe4000f8e08ff */
[----:B------:R-:W-:Y:S02]  /*73a0*/  FMNMX3.FTZ R6, R6, R155, R153, !PT ;  /* 0x0000009b06067276 */ /* 0x000fe40007810099 */
[C---:B------:R-:W-:Y:S01]  /*73b0*/  IADD3 R16, PT, PT, R170.reuse, 0x12000, RZ ;  /* 0x00012000aa107810 */ /* 0x040fe20007ffe0ff */
[----:B------:R-:W-:Y:S02]  /*73c0*/  VIADD R169, R170, 0x12040 ;  /* 0x00012040aaa97836 */ /* 0x000fe40000000000 */
[----:B------:R-:W3:Y:S01]  /*73d0*/  SHFL.BFLY PT, R21, R6, 0x2, 0x1f ;  /* 0x0c401f0006157f89 */ /* 0x000ee200000e0000 */
[----:B------:R-:W-:Y:S01]  /*73e0*/  @P2 IADD3 R169, PT, PT, R16, -0x40, RZ ;  /* 0xffffffc010a92810 */ /* 0x000fe20007ffe0ff */
[----:B------:R-:W-:-:S04]  /*73f0*/  IMAD.IADD R150, R133, 0x1, R170 ;  /* 0x0000000185967824 */ /* 0x000fc800078e02aa */
[----:B------:R-:W-:Y:S01]  /*7400*/  LDSM.16.MT88.4 R28, [R169] ;  /* 0x00000000a91c783b */ /* 0x000fe20000004200 */
[----:B------:R-:W-:Y:S01]  /*7410*/  IMAD.IADD R148, R133, 0x1, R169 ;  /* 0x0000000185947824 */ /* 0x000fe200078e02a9 */
[----:B-1----:R-:W-:-:S05]  /*7420*/  FMNMX.FTZ R4, R4, R23, !PT ;  /* 0x0000001704047209 */ /* 0x002fca0007810000 */
[----:B------:R-:W1:Y:S01]  /*7430*/  SHFL.BFLY PT, R191, R4, 0x1, 0x1f ;  /* 0x0c201f0004bf7f89 */ /* 0x000e6200000e0000 */
[----:B---3--:R-:W-:-:S05]  /*7440*/  FMNMX.FTZ R21, R6, R21, !PT ;  /* 0x0000001506157209 */ /* 0x008fca0007810000 */
[----:B------:R-:W3:Y:S01]  /*7450*/  SHFL.BFLY PT, R186, R21, 0x1, 0x1f ;  /* 0x0c201f0015ba7f89 */ /* 0x000ee200000e0000 */
[----:B-1----:R-:W-:-:S04]  /*7460*/  FMNMX.FTZ R191, R4, R191, !PT ;  /* 0x000000bf04bf7209 */ /* 0x002fc80007810000 */
[C---:B------:R-:W-:Y:S01]  /*7470*/  FSETP.NEU.FTZ.AND P5, PT, R191.reuse, -INF , PT ;  /* 0xff800000bf00780b */ /* 0x040fe20003fbd000 */
[----:B-----5:R-:W-:Y:S01]  /*7480*/  FMUL.FTZ R156, R191, UR4 ;  /* 0x00000004bf9c7c20 */ /* 0x020fe20008410000 */
[----:B---3--:R-:W-:-:S04]  /*7490*/  FMNMX.FTZ R186, R21, R186, !PT ;  /* 0x000000ba15ba7209 */ /* 0x008fc80007810000 */
[----:B------:R-:W-:Y:S01]  /*74a0*/  FSEL R156, R156, RZ, P5 ;  /* 0x000000ff9c9c7208 */ /* 0x000fe20002800000 */
[----:B------:R-:W1:Y:S01]  /*74b0*/  LDSM.16.MT88.4 R20, [R150+0x12000] ;  /* 0x012000009614783b */ /* 0x000e620000004200 */
[C---:B------:R-:W-:Y:S01]  /*74c0*/  FSETP.NEU.FTZ.AND P4, PT, R186.reuse, -INF , PT ;  /* 0xff800000ba00780b */ /* 0x040fe20003f9d000 */
[C---:B------:R-:W-:Y:S02]  /*74d0*/  FMUL.FTZ R152, R186.reuse, UR4 ;  /* 0x00000004ba987c20 */ /* 0x040fe40008410000 */
[--C-:B------:R-:W-:Y:S01]  /*74e0*/  FFMA.FTZ R168, R15, UR4, -R156.reuse ;  /* 0x000000040fa87c23 */ /* 0x100fe2000801089c */
[----:B------:R-:W-:Y:S01]  /*74f0*/  FSEL R6, R186, RZ, P4 ;  /* 0x000000ffba067208 */ /* 0x000fe20002000000 */
[--C-:B------:R-:W-:Y:S01]  /*7500*/  FFMA.FTZ R164, R13, UR4, -R156.reuse ;  /* 0x000000040da47c23 */ /* 0x100fe2000801089c */
[----:B------:R-:W-:Y:S01]  /*7510*/  FSEL R152, R152, RZ, P4 ;  /* 0x000000ff98987208 */ /* 0x000fe20002000000 */
[--C-:B------:R-:W-:Y:S01]  /*7520*/  FFMA.FTZ R163, R19, UR4, -R156.reuse ;  /* 0x0000000413a37c23 */ /* 0x100fe2000801089c */
[----:B------:R-:W-:Y:S01]  /*7530*/  FFMA.FTZ R162, R17, UR4, -R156 ;  /* 0x0000000411a27c23 */ /* 0x000fe2000801089c */
[----:B------:R-:W-:Y:S01]  /*7540*/  FADD.FTZ R6, R3, -R6 ;  /* 0x8000000603067221 */ /* 0x000fe20000010000 */
[----:B------:R-:W-:Y:S01]  /*7550*/  MUFU.EX2 R168, R168 ;  /* 0x000000a800a87308 */ /* 0x000fe20000000800 */
[--C-:B------:R-:W-:Y:S01]  /*7560*/  FFMA.FTZ R166, R7, UR4, -R152.reuse ;  /* 0x0000000407a67c23 */ /* 0x100fe20008010898 */
[----:B------:R-:W-:Y:S01]  /*7570*/  FSEL R7, R191, RZ, P5 ;  /* 0x000000ffbf077208 */ /* 0x000fe20002800000 */
[--C-:B------:R-:W-:Y:S01]  /*7580*/  FFMA.FTZ R161, R9, UR4, -R152.reuse ;  /* 0x0000000409a17c23 */ /* 0x100fe20008010898 */
[--C-:B------:R-:W-:Y:S01]  /*7590*/  FFMA.FTZ R160, R11, UR4, -R152.reuse ;  /* 0x000000040ba07c23 */ /* 0x100fe20008010898 */
[----:B------:R-:W-:Y:S01]  /*75a0*/  FFMA.FTZ R165, R5, UR4, -R152 ;  /* 0x0000000405a57c23 */ /* 0x000fe20008010898 */
[----:B------:R-:W-:Y:S01]  /*75b0*/  FMUL.FTZ R167, R6, UR4 ;  /* 0x0000000406a77c20 */ /* 0x000fe20008410000 */
[----:B------:R-:W-:Y:S01]  /*75c0*/  FADD.FTZ R4, R132, -R7 ;  /* 0x8000000784047221 */ /* 0x000fe20000010000 */
[----:B------:R-:W3:Y:S01]  /*75d0*/  MUFU.EX2 R164, R164 ;  /* 0x000000a400a47308 */ /* 0x000ee20000000800 */
[----:B------:R-:W-:Y:S01]  /*75e0*/  LDSM.16.MT88.4 R132, [R150+0x16000] ;  /* 0x016000009684783b */ /* 0x000fe20000004200 */
[--C-:B------:R-:W-:Y:S01]  /*75f0*/  FFMA.FTZ R173, R223, UR4, -R156.reuse ;  /* 0x00000004dfad7c23 */ /* 0x100fe2000801089c */
[----:B------:R-:W-:Y:S01]  /*7600*/  FMUL.FTZ R9, R4, UR4 ;  /* 0x0000000404097c20 */ /* 0x000fe20008410000 */
        /* <DEDUP_REMOVED lines=8> */
[----:B------:R-:W-:Y:S01]  /*7690*/  LDSM.16.MT88.4 R140, [R170+0x12800] ;  /* 0x01280000aa8c783b */ /* 0x000fe20000004200 */
[----:B------:R-:W-:Y:S01]  /*76a0*/  FFMA.FTZ R194, R195, UR4, -R152 ;  /* 0x00000004c3c27c23 */ /* 0x000fe20008010898 */
[----:B------:R-:W-:Y:S01]  /*76b0*/  SEL R195, R196, 0xffffffe0, !P6 ;  /* 0xffffffe0c4c37807 */ /* 0x000fe20007000000 */
[--C-:B------:R-:W-:Y:S01]  /*76c0*/  FFMA.FTZ R182, R197, UR4, -R156.reuse ;  /* 0x00000004c5b67c23 */ /* 0x100fe2000801089c */
[----:B------:R-:W4:Y:S01]  /*76d0*/  MUFU.EX2 R162, R162 ;  /* 0x000000a200a27308 */ /* 0x000f220000000800 */
[----:B---3--:R-:W-:Y:S01]  /*76e0*/  F2FP.F16.F32.PACK_AB R4, R164, R168 ;  /* 0x000000a8a404723e */ /* 0x008fe200000000ff */
[----:B------:R-:W-:Y:S01]  /*76f0*/  FFMA.FTZ R180, R211, UR4, -R156 ;  /* 0x00000004d3b47c23 */ /* 0x000fe2000801089c */
[C---:B------:R-:W-:Y:S01]  /*7700*/  IMAD.IADD R197, R195.reuse, 0x1, R170 ;  /* 0x00000001c3c57824 */ /* 0x040fe200078e02aa */
[----:B------:R-:W-:Y:S01]  /*7710*/  IADD3 R195, PT, PT, R195, R169, RZ ;  /* 0x000000a9c3c37210 */ /* 0x000fe20007ffe0ff */
[--C-:B------:R-:W-:Y:S01]  /*7720*/  FFMA.FTZ R199, R199, UR4, -R156.reuse ;  /* 0x00000004c7c77c23 */ /* 0x100fe2000801089c */
[----:B------:R-:W-:Y:S01]  /*7730*/  FFMA.FTZ R201, R201, UR4, -R156 ;  /* 0x00000004c9c97c23 */ /* 0x000fe2000801089c */
[--C-:B------:R-:W-:Y:S01]  /*7740*/  FFMA.FTZ R193, R193, UR4, -R152.reuse ;  /* 0x00000004c1c17c23 */ /* 0x100fe20008010898 */
[----:B------:R-:W-:Y:S01]  /*7750*/  MUFU.EX2 R166, R166 ;  /* 0x000000a600a67308 */ /* 0x000fe20000000800 */
[--C-:B------:R-:W-:Y:S01]  /*7760*/  FFMA.FTZ R183, R183, UR4, -R152.reuse ;  /* 0x00000004b7b77c23 */ /* 0x100fe20008010898 */
[----:B------:R-:W-:Y:S01]  /*7770*/  FFMA.FTZ R198, R181, UR4, -R152 ;  /* 0x00000004b5c67c23 */ /* 0x000fe20008010898 */
[----:B------:R-:W-:Y:S01]  /*7780*/  FFMA.FTZ R210, R154, UR4, -R156 ;  /* 0x000000049ad27c23 */ /* 0x000fe2000801089c */
[--C-:B------:R-:W-:Y:S01]  /*7790*/  FFMA.FTZ R211, R157, UR4, -R152.reuse ;  /* 0x000000049dd37c23 */ /* 0x100fe20008010898 */
[--C-:B------:R-:W-:Y:S01]  /*77a0*/  FFMA.FTZ R212, R159, UR4, -R152.reuse ;  /* 0x000000049fd47c23 */ /* 0x100fe20008010898 */
[--C-:B------:R-:W-:Y:S01]  /*77b0*/  FFMA.FTZ R216, R155, UR4, -R152.reuse ;  /* 0x000000049bd87c23 */ /* 0x100fe20008010898 */
[----:B------:R-:W-:Y:S01]  /*77c0*/  FFMA.FTZ R221, R153, UR4, -R152 ;  /* 0x0000000499dd7c23 */ /* 0x000fe20008010898 */
[----:B------:R-:W3:Y:S01]  /*77d0*/  MUFU.EX2 R161, R161 ;  /* 0x000000a100a17308 */ /* 0x000ee20000000800 */
[----:B----4-:R-:W-:Y:S01]  /*77e0*/  F2FP.F16.F32.PACK_AB R6, R162, R163 ;  /* 0x000000a3a206723e */ /* 0x010fe200000000ff */
[--C-:B------:R-:W-:Y:S01]  /*77f0*/  FFMA.FTZ R200, R171, UR4, -R156.reuse ;  /* 0x00000004abc87c23 */ /* 0x100fe2000801089c */
[--C-:B------:R-:W-:Y:S01]  /*7800*/  FFMA.FTZ R181, R151, UR4, -R156.reuse ;  /* 0x0000000497b57c23 */ /* 0x100fe2000801089c */
[----:B------:R-:W-:-:S02]  /*7810*/  FFMA.FTZ R171, R149, UR4, -R156 ;  /* 0x0000000495ab7c23 */ /* 0x000fc4000801089c */
[----:B------:R-:W-:Y:S02]  /*7820*/  LDSM.16.MT88.4 R156, [R197+0x17800] ;  /* 0x01780000c59c783b */ /* 0x000fe40000004200 */
[----:B------:R-:W-:Y:S08]  /*7830*/  MUFU.EX2 R160, R160 ;  /* 0x000000a000a07308 */ /* 0x000ff00000000800 */
[----:B------:R-:W4:Y:S01]  /*7840*/  MUFU.EX2 R165, R165 ;  /* 0x000000a500a57308 */ /* 0x000f220000000800 */
[----:B---3--:R-:W-:-:S07]  /*7850*/  F2FP.F16.F32.PACK_AB R5, R161, R166 ;  /* 0x000000a6a105723e */ /* 0x008fce00000000ff */
[----:B------:R-:W3:Y:S08]  /*7860*/  MUFU.EX2 R3, R9 ;  /* 0x0000000900037308 */ /* 0x000ef00000000800 */
[----:B------:R-:W5:Y:S01]  /*7870*/  MUFU.EX2 R167, R167 ;  /* 0x000000a700a77308 */ /* 0x000f620000000800 */
[----:B----4-:R-:W-:-:S07]  /*7880*/  F2FP.F16.F32.PACK_AB R7, R165, R160 ;  /* 0x000000a0a507723e */ /* 0x010fce00000000ff */
        /* <DEDUP_REMOVED lines=13> */
[----:B------:R-:W3:Y:S01]  /*7960*/  LDSM.16.MT88.4 R112, [R170+0x14000] ;  /* 0x01400000aa70783b */ /* 0x000ee20000004200 */
[-C--:B------:R-:W-:Y:S01]  /*7970*/  FMUL.FTZ R38, R38, R167.reuse ;  /* 0x000000a726267220 */ /* 0x080fe20000410000 */
[-C--:B------:R-:W-:Y:S01]  /*7980*/  FMUL.FTZ R39, R39, R167.reuse ;  /* 0x000000a727277220 */ /* 0x080fe20000410000 */
        /* <DEDUP_REMOVED lines=8> */
[----:B------:R-:W4:Y:S01]  /*7a10*/  LDSM.16.MT88.4 R120, [R148] ;  /* 0x000000009478783b */ /* 0x000f220000004200 */
[C---:B------:R-:W-:Y:S01]  /*7a20*/  HMMA.16816.F32 R28, R4.reuse, R30, R108 ;  /* 0x0000001e041c723c */ /* 0x040fe2000000186c */
[----:B------:R-:W-:Y:S01]  /*7a30*/  FMUL.FTZ R49, R49, R3 ;  /* 0x0000000331317220 */ /* 0x000fe20000410000 */
[-C--:B------:R-:W-:Y:S01]  /*7a40*/  FMUL.FTZ R50, R50, R167.reuse ;  /* 0x000000a732327220 */ /* 0x080fe20000410000 */
[----:B------:R-:W5:Y:S01]  /*7a50*/  LDSM.16.MT88.4 R108, [R150+0x14000] ;  /* 0x01400000966c783b */ /* 0x000f620000004200 */
        /* <DEDUP_REMOVED lines=11> */
[----:B------:R-:W-:Y:S01]  /*7b10*/  LDSM.16.MT88.4 R104, [R170+0x16000] ;  /* 0x01600000aa68783b */ /* 0x000fe20000004200 */
[----:B------:R-:W-:Y:S01]  /*7b20*/  FMUL.FTZ R101, R101, R3 ;  /* 0x0000000365657220 */ /* 0x000fe20000410000 */
[C---:B------:R-:W-:Y:S01]  /*7b30*/  HMMA.16816.F32 R20, R4.reuse, R22, R116 ;  /* 0x000000160414723c */ /* 0x040fe20000001874 */
[-C--:B------:R-:W-:Y:S01]  /*7b40*/  FMUL.FTZ R102, R102, R167.reuse ;  /* 0x000000a766667220 */ /* 0x080fe20000410000 */
[----:B------:R-:W1:Y:S01]  /*7b50*/  LDSM.16.MT88.4 R116, [R148+0x2000] ;  /* 0x002000009474783b */ /* 0x000e620000004200 */
[----:B------:R-:W-:Y:S01]  /*7b60*/  FMUL.FTZ R103, R103, R167 ;  /* 0x000000a767677220 */ /* 0x000fe20000410000 */
[-C--:B------:R-:W-:Y:S01]  /*7b70*/  FMUL.FTZ R136, R76, R3.reuse ;  /* 0x000000034c887220 */ /* 0x080fe20000410000 */
[----:B------:R-:W-:Y:S01]  /*7b80*/  FMUL.FTZ R137, R77, R3 ;  /* 0x000000034d897220 */ /* 0x000fe20000410000 */
[-C--:B------:R-:W-:Y:S01]  /*7b90*/  FMUL.FTZ R138, R78, R167.reuse ;  /* 0x000000a74e8a7220 */ /* 0x080fe20000410000 */
[----:B------:R-:W-:Y:S01]  /*7ba0*/  FMUL.FTZ R139, R79, R167 ;  /* 0x000000a74f8b7220 */ /* 0x000fe20000410000 */
[-C--:B------:R-:W-:Y:S01]  /*7bb0*/  FMUL.FTZ R80, R80, R3.reuse ;  /* 0x0000000350507220 */ /* 0x080fe20000410000 */
[----:B------:R-:W-:Y:S01]  /*7bc0*/  FMUL.FTZ R81, R81, R3 ;  /* 0x0000000351517220 */ /* 0x000fe20000410000 */
[----:B------:R-:W-:Y:S01]  /*7bd0*/  FMUL.FTZ R82, R82, R167 ;  /* 0x000000a752527220 */ /* 0x000fe20000410000 */
[C---:B---3--:R-:W-:Y:S01]  /*7be0*/  HMMA.16816.F32 R36, R4.reuse, R112, R36 ;  /* 0x000000700424723c */ /* 0x048fe20000001824 */
[-C--:B------:R-:W-:Y:S01]  /*7bf0*/  FMUL.FTZ R112, R44, R3.reuse ;  /* 0x000000032c707220 */ /* 0x080fe20000410000 */
[----:B------:R-:W-:Y:S01]  /*7c00*/  FMUL.FTZ R113, R45, R3 ;  /* 0x000000032d717220 */ /* 0x000fe20000410000 */
[----:B------:R-:W-:Y:S01]  /*7c10*/  FMUL.FTZ R83, R83, R167 ;  /* 0x000000a753537220 */ /* 0x000fe20000410000 */
[-C--:B------:R-:W-:Y:S01]  /*7c20*/  FMUL.FTZ R44, R52, R3.reuse ;  /* 0x00000003342c7220 */ /* 0x080fe20000410000 */
[-C--:B------:R-:W-:Y:S01]  /*7c30*/  FMUL.FTZ R45, R53, R3.reuse ;  /* 0x00000003352d7220 */ /* 0x080fe20000410000 */
[-C--:B------:R-:W-:Y:S01]  /*7c40*/  FMUL.FTZ R52, R60, R3.reuse ;  /* 0x000000033c347220 */ /* 0x080fe20000410000 */
[----:B------:R-:W-:Y:S01]  /*7c50*/  FMUL.FTZ R53, R61, R3 ;  /* 0x000000033d357220 */ /* 0x000fe20000410000 */
[C---:B------:R-:W-:Y:S01]  /*7c60*/  HMMA.16816.F32 R40, R4.reuse, R114, R40 ;  /* 0x000000720428723c */ /* 0x040fe20000001828 */
[-C--:B------:R-:W-:Y:S01]  /*7c70*/  FMUL.FTZ R114, R46, R167.reuse ;  /* 0x000000a72e727220 */ /* 0x080fe20000410000 */
[-C--:B------:R-:W-:Y:S01]  /*7c80*/  FMUL.FTZ R115, R47, R167.reuse ;  /* 0x000000a72f737220 */ /* 0x080fe20000410000 */
[-C--:B------:R-:W-:Y:S01]  /*7c90*/  FMUL.FTZ R46, R54, R167.reuse ;  /* 0x000000a7362e7220 */ /* 0x080fe20000410000 */
[-C--:B------:R-:W-:Y:S01]  /*7ca0*/  FMUL.FTZ R47, R55, R167.reuse ;  /* 0x000000a7372f7220 */ /* 0x080fe20000410000 */
[-C--:B------:R-:W-:Y:S01]  /*7cb0*/  FMUL.FTZ R54, R62, R167.reuse ;  /* 0x000000a73e367220 */ /* 0x080fe20000410000 */
[----:B------:R-:W-:Y:S01]  /*7cc0*/  FMUL.FTZ R55, R63, R167 ;  /* 0x000000a73f377220 */ /* 0x000fe20000410000 */
[-C--:B------:R-:W-:Y:S01]  /*7cd0*/  FMUL.FTZ R60, R68, R3.reuse ;  /* 0x00000003443c7220 */ /* 0x080fe20000410000 */
[C---:B----4-:R-:W-:Y:S01]  /*7ce0*/  HMMA.16816.F32 R32, R4.reuse, R120, R32 ;  /* 0x000000780420723c */ /* 0x050fe20000001820 */
[----:B------:R-:W-:Y:S01]  /*7cf0*/  FMUL.FTZ R61, R69, R3 ;  /* 0x00000003453d7220 */ /* 0x000fe20000410000 */
[-C--:B------:R-:W-:Y:S01]  /*7d00*/  FMUL.FTZ R62, R70, R167.reuse ;  /* 0x000000a7463e7220 */ /* 0x080fe20000410000 */
[----:B------:R-:W-:Y:S01]  /*7d10*/  FMUL.FTZ R63, R71, R167 ;  /* 0x000000a7473f7220 */ /* 0x000fe20000410000 */
[-C--:B------:R-:W-:Y:S01]  /*7d20*/  FMUL.FTZ R68, R84, R3.reuse ;  /* 0x0000000354447220 */ /* 0x080fe20000410000 */
[----:B------:R-:W-:Y:S01]  /*7d30*/  FMUL.FTZ R69, R85, R3 ;  /* 0x0000000355457220 */ /* 0x000fe20000410000 */
[-C--:B------:R-:W-:Y:S01]  /*7d40*/  FMUL.FTZ R70, R86, R167.reuse ;  /* 0x000000a756467220 */ /* 0x080fe20000410000 */
[----:B------:R-:W-:Y:S01]  /*7d50*/  FMUL.FTZ R71, R87, R167 ;  /* 0x000000a757477220 */ /* 0x000fe20000410000 */
[C---:B-----5:R-:W-:Y:S01]  /*7d60*/  HMMA.16816.F32 R112, R4.reuse, R108, R112 ;  /* 0x0000006c0470723c */ /* 0x060fe20000001870 */
[-C--:B------:R-:W-:Y:S01]  /*7d70*/  FMUL.FTZ R88, R88, R3.reuse ;  /* 0x0000000358587220 */ /* 0x080fe20000410000 */
[----:B------:R-:W-:Y:S01]  /*7d80*/  FMUL.FTZ R89, R89, R3 ;  /* 0x0000000359597220 */ /* 0x000fe20000410000 */
[-C--:B------:R-:W-:Y:S01]  /*7d90*/  FMUL.FTZ R90, R90, R167.reuse ;  /* 0x000000a75a5a7220 */ /* 0x080fe20000410000 */
[----:B------:R-:W-:Y:S01]  /*7da0*/  FMUL.FTZ R91, R91, R167 ;  /* 0x000000a75b5b7220 */ /* 0x000fe20000410000 */
[----:B------:R-:W3:Y:S01]  /*7db0*/  MUFU.EX2 R172, R172 ;  /* 0x000000ac00ac7308 */ /* 0x000ee20000000800 */
[-C--:B------:R-:W-:Y:S01]  /*7dc0*/  FMUL.FTZ R8, R128, R3.reuse ;  /* 0x0000000380087220 */ /* 0x080fe20000410000 */
[-C--:B------:R-:W-:Y:S01]  /*7dd0*/  FMUL.FTZ R9, R129, R3.reuse ;  /* 0x0000000381097220 */ /* 0x080fe20000410000 */
[C---:B------:R-:W-:Y:S01]  /*7de0*/  HMMA.16816.F32 R108, R4.reuse, R110, R48 ;  /* 0x0000006e046c723c */ /* 0x040fe20000001830 */
        /* <DEDUP_REMOVED lines=13> */
[----:B------:R-:W4:Y:S01]  /*7ec0*/  LDSM.16.MT88.4 R72, [R169+0x4000] ;  /* 0x00400000a948783b */ /* 0x000f220000004200 */
[----:B------:R-:W-:Y:S01]  /*7ed0*/  MUFU.EX2 R174, R174 ;  /* 0x000000ae00ae7308 */ /* 0x000fe20000000800 */
[-C--:B------:R-:W-:Y:S01]  /*7ee0*/  FMUL.FTZ R10, R130, R167.reuse ;  /* 0x000000a7820a7220 */ /* 0x080fe20000410000 */
[----:B------:R-:W-:Y:S01]  /*7ef0*/  FMUL.FTZ R11, R131, R167 ;  /* 0x000000a7830b7220 */ /* 0x000fe20000410000 */
[----:B------:R-:W5:Y:S01]  /*7f00*/  LDSM.16.MT88.4 R120, [R169+0x2000] ;  /* 0x00200000a978783b */ /* 0x000f620000004200 */
[-C--:B------:R-:W-:Y:S01]  /*7f10*/  FMUL.FTZ R124, R124, R3.reuse ;  /* 0x000000037c7c7220 */ /* 0x080fe20000410000 */
[----:B------:R-:W-:Y:S01]  /*7f20*/  FMUL.FTZ R125, R125, R3 ;  /* 0x000000037d7d7220 */ /* 0x000fe20000410000 */
[C---:B------:R-:W-:Y:S01]  /*7f30*/  HMMA.16816.F32 R136, R4.reuse, R132, R136 ;  /* 0x000000840488723c */ /* 0x040fe20000001888 */
[-C--:B------:R-:W-:Y:S01]  /*7f40*/  FMUL.FTZ R126, R126, R167.reuse ;  /* 0x000000a77e7e7220 */ /* 0x080fe20000410000 */
[----:B------:R-:W-:Y:S01]  /*7f50*/  MUFU.EX2 R175, R175 ;  /* 0x000000af00af7308 */ /* 0x000fe20000000800 */
[----:B------:R-:W-:Y:S01]  /*7f60*/  FMUL.FTZ R127, R127, R167 ;  /* 0x000000a77f7f7220 */ /* 0x000fe20000410000 */
[-C--:B------:R-:W-:Y:S01]  /*7f70*/  FMUL.FTZ R76, R92, R3.reuse ;  /* 0x000000035c4c7220 */ /* 0x080fe20000410000 */
[----:B------:R-:W-:Y:S01]  /*7f80*/  FMUL.FTZ R77, R93, R3 ;  /* 0x000000035d4d7220 */ /* 0x000fe20000410000 */
[-C--:B------:R-:W-:Y:S01]  /*7f90*/  FMUL.FTZ R78, R94, R167.reuse ;  /* 0x000000a75e4e7220 */ /* 0x080fe20000410000 */
[----:B------:R-:W-:Y:S01]  /*7fa0*/  FMUL.FTZ R79, R95, R167 ;  /* 0x000000a75f4f7220 */ /* 0x000fe20000410000 */
[C---:B------:R-:W-:Y:S01]  /*7fb0*/  HMMA.16816.F32 R132, R4.reuse, R134, R80 ;  /* 0x000000860484723c */ /* 0x040fe20000001850 */
[----:B------:R-:W2:Y:S01]  /*7fc0*/  LDSM.16.MT88.4 R80, [R148+0x4000] ;  /* 0x004000009450783b */ /* 0x000ea20000004200 */
[----:B------:R-:W-:Y:S01]  /*7fd0*/  MUFU.EX2 R176, R176 ;  /* 0x000000b000b07308 */ /* 0x000fe20000000800 */
[-C--:B------:R-:W-:Y:S01]  /*7fe0*/  FMUL.FTZ R96, R96, R3.reuse ;  /* 0x0000000360607220 */ /* 0x080fe20000410000 */
[----:B------:R-:W-:Y:S01]  /*7ff0*/  FMUL.FTZ R97, R97, R3 ;  /* 0x0000000361617220 */ /* 0x000fe20000410000 */
[-C--:B------:R-:W-:Y:S01]  /*8000*/  FMUL.FTZ R98, R98, R167.reuse ;  /* 0x000000a762627220 */ /* 0x080fe20000410000 */
[----:B------:R-:W-:Y:S01]  /*8010*/  FMUL.FTZ R99, R99, R167 ;  /* 0x000000a763637220 */ /* 0x000fe20000410000 */
[----:B------:R-:W-:Y:S01]  /*8020*/  LDSM.16.MT88.4 R84, [R150+0x12800] ;  /* 0x012800009654783b */ /* 0x000fe20000004200 */
[----:B-1----:R-:W-:Y:S01]  /*8030*/  HMMA.16816.F32 R52, R4, R116, R52 ;  /* 0x000000740434723c */ /* 0x002fe20000001834 */
[----:B------:R-:W-:Y:S01]  /*8040*/  FFMA.FTZ R3, R219, R3, R168 ;  /* 0x00000003db037223 */ /* 0x000fe200000100a8 */
[----:B------:R-:W-:Y:S01]  /*8050*/  MUFU.EX2 R178, R178 ;  /* 0x000000b200b27308 */ /* 0x000fe20000000800 */
[----:B------:R-:W-:Y:S01]  /*8060*/  LDSM.16.MT88.4 R128, [R169+0x800] ;  /* 0x00080000a980783b */ /* 0x000fe20000004200 */
[----:B------:R-:W-:Y:S01]  /*8070*/  FFMA.FTZ R166, R217, R167, R166 ;  /* 0x000000a7d9a67223 */ /* 0x000fe200000100a6 */
[----:B------:R-:W-:Y:S01]  /*8080*/  FADD.FTZ R164, R164, R3 ;  /* 0x00000003a4a47221 */ /* 0x000fe20000010000 */
[----:B------:R-:W-:-:S02]  /*8090*/  IMAD.MOV.U32 R3, RZ, RZ, R186 ;  /* 0x000000ffff037224 */ /* 0x000fc400078e00ba */
[----:B------:R-:W-:Y:S01]  /*80a0*/  HMMA.16816.F32 R56, R4, R118, R56 ;  /* 0x000000760438723c */ /* 0x000fe20000001838 */
[----:B------:R-:W-:Y:S01]  /*80b0*/  LDSM.16.MT88.4 R116, [R169+0x2800] ;  /* 0x00280000a974783b */ /* 0x000fe20000004200 */
[----:B------:R-:W-:Y:S01]  /*80c0*/  MUFU.EX2 R179, R179 ;  /* 0x000000b300b37308 */ /* 0x000fe20000000800 */
[----:B------:R-:W-:Y:S01]  /*80d0*/  FADD.FTZ R161, R161, R166 ;  /* 0x000000a6a1a17221 */ /* 0x000fe20000010000 */
[----:B------:R-:W-:-:S03]  /*80e0*/  FADD.FTZ R163, R163, R164 ;  /* 0x000000a4a3a37221 */ /* 0x000fc60000010000 */
[----:B------:R-:W-:Y:S01]  /*80f0*/  FADD.FTZ R160, R160, R161 ;  /* 0x000000a1a0a07221 */ /* 0x000fe20000010000 */
[C---:B------:R-:W-:Y:S01]  /*8100*/  HMMA.16816.F32 R60, R4.reuse, R104, R60 ;  /* 0x00000068043c723c */ /* 0x040fe2000000183c */
[----:B------:R-:W-:Y:S01]  /*8110*/  FFMA.FTZ R104, R145, UR4, -R152 ;  /* 0x0000000491687c23 */ /* 0x000fe20008010898 */
[----:B------:R-:W-:Y:S01]  /*8120*/  MUFU.EX2 R180, R180 ;  /* 0x000000b400b47308 */ /* 0x000fe20000000800 */
[----:B------:R-:W-:Y:S01]  /*8130*/  LDSM.16.MT88.4 R144, [R150+0x16800] ;  /* 0x016800009690783b */ /* 0x000fe20000004200 */
[----:B------:R-:W-:Y:S01]  /*8140*/  FADD.FTZ R162, R162, R163 ;  /* 0x000000a3a2a27221 */ /* 0x000fe20000010000 */
[----:B------:R-:W-:Y:S02]  /*8150*/  FADD.FTZ R165, R165, R160 ;  /* 0x000000a0a5a57221 */ /* 0x000fe40000010000 */
[----:B------:R-:W-:Y:S01]  /*8160*/  LDSM.16.MT88.4 R152, [R170+0x13800] ;  /* 0x01380000aa98783b */ /* 0x000fe20000004200 */
[C---:B----4-:R-:W-:Y:S02]  /*8170*/  HMMA.16816.F32 R68, R4.reuse, R72, R68 ;  /* 0x000000480444723c */ /* 0x050fe40000001844 */
[----:B------:R1:W4:Y:S06]  /*8180*/  MUFU.EX2 R177, R104 ;  /* 0x0000006800b17308 */ /* 0x00032c0000000800 */
[C---:B------:R-:W-:Y:S01]  /*8190*/  HMMA.16816.F32 R72, R4.reuse, R74, R88 ;  /* 0x0000004a0448723c */ /* 0x040fe20000001858 */
[----:B------:R-:W4:Y:S01]  /*81a0*/  LDSM.16.MT88.4 R88, [R150+0x14800] ;  /* 0x014800009658783b */ /* 0x000f220000004200 */
[----:B------:R-:W4:Y:S06]  /*81b0*/  MUFU.EX2 R199, R199 ;  /* 0x000000c700c77308 */ /* 0x000f2c0000000800 */
[C---:B-----5:R-:W-:Y:S02]  /*81c0*/  HMMA.16816.F32 R44, R4.reuse, R120, R44 ;  /* 0x00000078042c723c */ /* 0x060fe4000000182c */
[----:B------:R-:W-:Y:S06]  /*81d0*/  MUFU.EX2 R201, R201 ;  /* 0x000000c900c97308 */ /* 0x000fec0000000800 */
[C---:B------:R-:W-:Y:S01]  /*81e0*/  HMMA.16816.F32 R48, R4.reuse, R122, R48 ;  /* 0x0000007a0430723c */ /* 0x040fe20000001830 */
[----:B------:R-:W-:Y:S01]  /*81f0*/  LDSM.16.MT88.4 R120, [R170+0x14800] ;  /* 0x01480000aa78783b */ /* 0x000fe20000004200 */
[----:B------:R-:W-:Y:S06]  /*8200*/  MUFU.EX2 R182, R182 ;  /* 0x000000b600b67308 */ /* 0x000fec0000000800 */
[C---:B------:R-:W-:Y:S02]  /*8210*/  HMMA.16816.F32 R8, R4.reuse, R12, R8 ;  /* 0x0000000c0408723c */ /* 0x040fe40000001808 */
[----:B------:R-:W-:Y:S06]  /*8220*/  MUFU.EX2 R194, R194 ;  /* 0x000000c200c27308 */ /* 0x000fec0000000800 */
[C---:B------:R-:W-:Y:S01]  /*8230*/  HMMA.16816.F32 R12, R4.reuse, R14, R124 ;  /* 0x0000000e040c723c */ /* 0x040fe2000000187c */
[----:B------:R-:W-:Y:S01]  /*8240*/  LDSM.16.MT88.4 R124, [R148+0x800] ;  /* 0x00080000947c783b */ /* 0x000fe20000004200 */
[----:B------:R-:W5:Y:S06]  /*8250*/  MUFU.EX2 R193, R193 ;  /* 0x000000c100c17308 */ /* 0x000f6c0000000800 */
[C---:B------:R-:W-:Y:S01]  /*8260*/  HMMA.16816.F32 R64, R4.reuse, R106, R64 ;  /* 0x0000006a0440723c */ /* 0x040fe20000001840 */
[----:B-1----:R-:W1:Y:S01]  /*8270*/  LDSM.16.MT88.4 R104, [R148+0x2800] ;  /* 0x002800009468783b */ /* 0x002e620000004200 */
[----:B------:R-:W-:Y:S06]  /*8280*/  MUFU.EX2 R183, R183 ;  /* 0x000000b700b77308 */ /* 0x000fec0000000800 */
[----:B--2---:R-:W-:Y:S01]  /*8290*/  HMMA.16816.F32 R76, R4, R80, R76 ;  /* 0x00000050044c723c */ /* 0x004fe2000000184c */
[----:B---3--:R-:W-:Y:S01]  /*82a0*/  F2FP.F16.F32.PACK_AB R80, R172, R173 ;  /* 0x000000adac50723e */ /* 0x008fe200000000ff */
[----:B------:R-:W2:Y:S01]  /*82b0*/  MUFU.EX2 R198, R198 ;  /* 0x000000c600c67308 */ /* 0x000ea20000000800 */
[----:B----4-:R-:W-:Y:S01]  /*82c0*/  F2FP.F16.F32.PACK_AB R81, R177, R176 ;  /* 0x000000b0b151723e */ /* 0x010fe200000000ff */
[----:B------:R-:W-:Y:S01]  /*82d0*/  FADD.FTZ R173, R173, R162 ;  /* 0x000000a2adad7221 */ /* 0x000fe20000010000 */
[----:B------:R-:W-:-:S03]  /*82e0*/  FADD.FTZ R176, R176, R165 ;  /* 0x000000a5b0b07221 */ /* 0x000fc60000010000 */
[----:B------:R-:W-:Y:S01]  /*82f0*/  HMMA.16816.F32 R4, R4, R82, R96 ;  /* 0x000000520404723c */ /* 0x000fe20000001860 */
[----:B------:R-:W-:Y:S01]  /*8300*/  F2FP.F16.F32.PACK_AB R82, R175, R174 ;  /* 0x000000aeaf52723e */ /* 0x000fe200000000ff */
[----:B------:R-:W-:Y:S01]  /*8310*/  MUFU.EX2 R181, R181 ;  /* 0x000000b500b57308 */ /* 0x000fe20000000800 */
[----:B------:R-:W-:Y:S01]  /*8320*/  F2FP.F16.F32.PACK_AB R83, R179, R178 ;  /* 0x000000b2b353723e */ /* 0x000fe200000000ff */
[----:B------:R-:W-:Y:S01]  /*8330*/  FADD.FTZ R173, R172, R173 ;  /* 0x000000adacad7221 */ /* 0x000fe20000010000 */
[----:B------:R-:W-:-:S03]  /*8340*/  FADD.FTZ R177, R177, R176 ;  /* 0x000000b0b1b17221 */ /* 0x000fc60000010000 */
[----:B------:R-:W-:Y:S01]  /*8350*/  FADD.FTZ R174, R174, R173 ;  /* 0x000000adaeae7221 */ /* 0x000fe20000010000 */
[----:B------:R-:W-:Y:S01]  /*8360*/  FADD.FTZ R178, R178, R177 ;  /* 0x000000b1b2b27221 */ /* 0x000fe20000010000 */
[----:B------:R-:W-:Y:S01]  /*8370*/  HMMA.16816.F32 R92, R80, R88, R112 ;  /* 0x00000058505c723c */ /* 0x000fe20000001870 */
[----:B------:R-:W-:Y:S01]  /*8380*/  LDSM.16.MT88.4 R112, [R169+0x4800] ;  /* 0x00480000a970783b */ /* 0x000fe20000004200 */
[----:B------:R-:W3:Y:S01]  /*8390*/  MUFU.EX2 R200, R200 ;  /* 0x000000c800c87308 */ /* 0x000ee20000000800 */
[----:B------:R-:W-:Y:S01]  /*83a0*/  FADD.FTZ R175, R175, R174 ;  /* 0x000000aeafaf7221 */ /* 0x000fe20000010000 */
[----:B------:R-:W-:-:S04]  /*83b0*/  FADD.FTZ R179, R179, R178 ;  /* 0x000000b2b3b37221 */ /* 0x000fc80000010000 */
[C---:B------:R-:W-:Y:S01]  /*83c0*/  HMMA.16816.F32 R88, R80.reuse, R90, R108 ;  /* 0x0000005a5058723c */ /* 0x040fe2000000186c */
[----:B------:R-:W4:Y:S01]  /*83d0*/  LDSM.16.MT88.4 R108, [R170+0x16800] ;  /* 0x01680000aa6c783b */ /* 0x000f220000004200 */
[----:B------:R-:W-:Y:S06]  /*83e0*/  MUFU.EX2 R171, R171 ;  /* 0x000000ab00ab7308 */ /* 0x000fec0000000800 */
[C---:B------:R-:W-:Y:S02]  /*83f0*/  HMMA.16816.F32 R44, R80.reuse, R116, R44 ;  /* 0x00000074502c723c */ /* 0x040fe4000000182c */
[----:B------:R-:W-:Y:S06]  /*8400*/  MUFU.EX2 R210, R210 ;  /* 0x000000d200d27308 */ /* 0x000fec0000000800 */
[C---:B------:R-:W-:Y:S01]  /*8410*/  HMMA.16816.F32 R48, R80.reuse, R118, R48 ;  /* 0x000000765030723c */ /* 0x040fe20000001830 */
[----:B------:R-:W3:Y:S01]  /*8420*/  LDSM.16.MT88.4 R116, [R148+0x4800] ;  /* 0x004800009474783b */ /* 0x000ee20000004200 */
[----:B------:R-:W-:Y:S06]  /*8430*/  MUFU.EX2 R211, R211 ;  /* 0x000000d300d37308 */ /* 0x000fec0000000800 */
[C---:B------:R-:W-:Y:S02]  /*8440*/  HMMA.16816.F32 R96, R80.reuse, R86, R20 ;  /* 0x000000565060723c */ /* 0x040fe40000001814 */
[----:B------:R-:W3:Y:S06]  /*8450*/  MUFU.EX2 R212, R212 ;  /* 0x000000d400d47308 */ /* 0x000eec0000000800 */
[C---:B------:R-:W-:Y:S01]  /*8460*/  HMMA.16816.F32 R20, R80.reuse, R146, R132 ;  /* 0x000000925014723c */ /* 0x040fe20000001884 */
[----:B------:R-:W3:Y:S01]  /*8470*/  LDSM.16.MT88.4 R132, [R195+0x1000] ;  /* 0x00100000c384783b */ /* 0x000ee20000004200 */
[----:B------:R-:W-:Y:S06]  /*8480*/  MUFU.EX2 R216, R216 ;  /* 0x000000d800d87308 */ /* 0x000fec0000000800 */
[C---:B-1----:R-:W-:Y:S02]  /*8490*/  HMMA.16816.F32 R52, R80.reuse, R104, R52 ;  /* 0x000000685034723c */ /* 0x042fe40000001834 */
[----:B------:R-:W1:Y:S06]  /*84a0*/  MUFU.EX2 R221, R221 ;  /* 0x000000dd00dd7308 */ /* 0x000e6c0000000800 */
[C---:B------:R-:W-:Y:S08]  /*84b0*/  HMMA.16816.F32 R56, R80.reuse, R106, R56 ;  /* 0x0000006a5038723c */ /* 0x040ff00000001838 */
[C---:B----4-:R-:W-:Y:S01]  /*84c0*/  HMMA.16816.F32 R104, R80.reuse, R110, R64 ;  /* 0x0000006e5068723c */ /* 0x050fe20000001840 */
[----:B------:R-:W4:Y:S07]  /*84d0*/  LDSM.16.MT88.4 R64, [R170+0x15000] ;  /* 0x01500000aa40783b */ /* 0x000f2e0000004200 */
[C---:B------:R-:W-:Y:S08]  /*84e0*/  HMMA.16816.F32 R68, R80.reuse, R112, R68 ;  /* 0x000000705044723c */ /* 0x040ff00000001844 */
[C---:B------:R-:W-:Y:S01]  /*84f0*/  HMMA.16816.F32 R72, R80.reuse, R114, R72 ;  /* 0x000000725048723c */ /* 0x040fe20000001848 */
[----:B------:R-:W1:Y:S07]  /*8500*/  LDSM.16.MT88.4 R112, [R195+0x3000] ;  /* 0x00300000c370783b */ /* 0x000e6e0000004200 */
[C---:B------:R-:W-:Y:S08]  /*8510*/  HMMA.16816.F32 R16, R80.reuse, R84, R16 ;  /* 0x000000545010723c */ /* 0x040ff00000001810 */
[C---:B------:R-:W-:Y:S01]  /*8520*/  HMMA.16816.F32 R84, R80.reuse, R144, R136 ;  /* 0x000000905054723c */ /* 0x040fe20000001888 */
[----:B------:R-:W-:Y:S04]  /*8530*/  LDSM.16.MT88.4 R136, [R169+0x1000] ;  /* 0x00100000a988783b */ /* 0x000fe80000004200 */
[----:B------:R-:W-:Y:S03]  /*8540*/  LDSM.16.MT88.4 R144, [R169+0x1800] ;  /* 0x00180000a990783b */ /* 0x000fe60000004200 */
[C---:B------:R-:W-:Y:S08]  /*8550*/  HMMA.16816.F32 R8, R80.reuse, R140, R8 ;  /* 0x0000008c5008723c */ /* 0x040ff00000001808 */
[C---:B------:R-:W-:Y:S01]  /*8560*/  HMMA.16816.F32 R12, R80.reuse, R142, R12 ;  /* 0x0000008e500c723c */ /* 0x040fe2000000180c */
[----:B------:R-:W-:Y:S07]  /*8570*/  LDSM.16.MT88.4 R140, [R197+0x13000] ;  /* 0x01300000c58c783b */ /* 0x000fee0000004200 */
[C---:B------:R-:W-:Y:S08]  /*8580*/  HMMA.16816.F32 R24, R80.reuse, R128, R24 ;  /* 0x000000805018723c */ /* 0x040ff00000001818 */
[C---:B------:R-:W-:Y:S01]  /*8590*/  HMMA.16816.F32 R28, R80.reuse, R130, R28 ;  /* 0x00000082501c723c */ /* 0x040fe2000000181c */
[----:B------:R-:W1:Y:S07]  /*85a0*/  LDSM.16.MT88.4 R128, [R170+0x13000] ;  /* 0x01300000aa80783b */ /* 0x000e6e0000004200 */
[----:B------:R-:W-:Y:S01]  /*85b0*/  HMMA.16816.F32 R32, R80, R124, R32 ;  /* 0x0000007c5020723c */ /* 0x000fe20000001820 */
        /* <DEDUP_REMOVED lines=8> */
[----:B--2---:R-:W-:Y:S01]  /*8640*/  F2FP.F16.F32.PACK_AB R127, R198, R183 ;  /* 0x000000b7c67f723e */ /* 0x004fe200000000ff */
[----:B------:R-:W-:Y:S02]  /*8650*/  FADD.FTZ R201, R201, R180 ;  /* 0x000000b4c9c97221 */ /* 0x000fe40000010000 */
[----:B------:R-:W-:Y:S02]  /*8660*/  FADD.FTZ R183, R183, R194 ;  /* 0x000000c2b7b77221 */ /* 0x000fe40000010000 */
[----:B------:R-:W-:Y:S01]  /*8670*/  HMMA.16816.F32 R36, R80, R120, R36 ;  /* 0x000000785024723c */ /* 0x000fe20000001824 */
[----:B------:R-:W-:Y:S01]  /*8680*/  FADD.FTZ R182, R182, R201 ;  /* 0x000000c9b6b67221 */ /* 0x000fe20000010000 */
[----:B------:R-:W-:-:S06]  /*8690*/  FADD.FTZ R198, R198, R183 ;  /* 0x000000b7c6c67221 */ /* 0x000fcc0000010000 */
[C---:B------:R-:W-:Y:S01]  /*86a0*/  HMMA.16816.F32 R40, R80.reuse, R122, R40 ;  /* 0x0000007a5028723c */ /* 0x040fe20000001828 */
[----:B------:R-:W-:Y:S07]  /*86b0*/  LDSM.16.MT88.4 R120, [R169+0x3000] ;  /* 0x00300000a978783b */ /* 0x000fee0000004200 */
[C---:B------:R-:W-:Y:S01]  /*86c0*/  HMMA.16816.F32 R60, R80.reuse, R108, R60 ;  /* 0x0000006c503c723c */ /* 0x040fe2000000183c */
[----:B------:R-:W-:Y:S07]  /*86d0*/  LDSM.16.MT88.4 R108, [R197+0x15000] ;  /* 0x01500000c56c783b */ /* 0x000fee0000004200 */
[C---:B---3--:R-:W-:Y:S08]  /*86e0*/  HMMA.16816.F32 R76, R80.reuse, R116, R76 ;  /* 0x00000074504c723c */ /* 0x048ff0000000184c */
[----:B------:R-:W-:Y:S01]  /*86f0*/  HMMA.16816.F32 R80, R80, R118, R4 ;  /* 0x000000765050723c */ /* 0x000fe20000001804 */
[----:B------:R-:W2:Y:S07]  /*8700*/  LDSM.16.MT88.4 R116, [R170+0x17000] ;  /* 0x01700000aa74783b */ /* 0x000eae0000004200 */
[C---:B------:R-:W-:Y:S08]  /*8710*/  HMMA.16816.F32 R32, R124.reuse, R132, R32 ;  /* 0x000000847c20723c */ /* 0x040ff00000001820 */
[C---:B------:R-:W-:Y:S01]  /*8720*/  HMMA.16816.F32 R100, R124.reuse, R134, R100 ;  /* 0x000000867c64723c */ /* 0x040fe20000001864 */
[----:B------:R-:W3:Y:S07]  /*8730*/  LDSM.16.MT88.4 R132, [R197+0x17000] ;  /* 0x01700000c584783b */ /* 0x000eee0000004200 */
[C---:B----4-:R-:W-:Y:S08]  /*8740*/  HMMA.16816.F32 R36, R124.reuse, R64, R36 ;  /* 0x000000407c24723c */ /* 0x050ff00000001824 */
[C---:B------:R-:W-:Y:S08]  /*8750*/  HMMA.16816.F32 R40, R124.reuse, R66, R40 ;  /* 0x000000427c28723c */ /* 0x040ff00000001828 */
[C---:B-1----:R-:W-:Y:S01]  /*8760*/  HMMA.16816.F32 R64, R124.reuse, R114, R56 ;  /* 0x000000727c40723c */ /* 0x042fe20000001838 */
[----:B------:R-:W1:Y:S07]  /*8770*/  LDSM.16.MT88.4 R56, [R169+0x5000] ;  /* 0x00500000a938783b */ /* 0x000e6e0000004200 */
[C---:B------:R-:W-:Y:S08]  /*8780*/  HMMA.16816.F32 R8, R124.reuse, R128, R8 ;  /* 0x000000807c08723c */ /* 0x040ff00000001808 */
[C---:B------:R-:W-:Y:S08]  /*8790*/  HMMA.16816.F32 R12, R124.reuse, R130, R12 ;  /* 0x000000827c0c723c */ /* 0x040ff0000000180c */
[C---:B------:R-:W-:Y:S08]  /*87a0*/  HMMA.16816.F32 R4, R124.reuse, R112, R52 ;  /* 0x000000707c04723c */ /* 0x040ff00000001834 */
[C---:B------:R-:W-:Y:S08]  /*87b0*/  HMMA.16816.F32 R128, R124.reuse, R140, R16 ;  /* 0x0000008c7c80723c */ /* 0x040ff00000001810 */
[C---:B--2---:R-:W-:Y:S08]  /*87c0*/  HMMA.16816.F32 R52, R124.reuse, R116, R60 ;  /* 0x000000747c34723c */ /* 0x044ff0000000183c */
[C---:B------:R-:W-:Y:S01]  /*87d0*/  HMMA.16816.F32 R104, R124.reuse, R118, R104 ;  /* 0x000000767c68723c */ /* 0x040fe20000001868 */
[----:B------:R-:W2:Y:S07]  /*87e0*/  LDSM.16.MT88.4 R116, [R197+0x13800] ;  /* 0x01380000c574783b */ /* 0x000eae0000004200 */
[C---:B------:R-:W-:Y:S01]  /*87f0*/  HMMA.16816.F32 R16, R124.reuse, R120, R44 ;  /* 0x000000787c10723c */ /* 0x040fe2000000182c */
[----:B------:R-:W4:Y:S07]  /*8800*/  LDSM.16.MT88.4 R44, [R195+0x5000] ;  /* 0x00500000c32c783b */ /* 0x000f2e0000004200 */
[C---:B------:R-:W-:Y:S01]  /*8810*/  HMMA.16816.F32 R96, R124.reuse, R142, R96 ;  /* 0x0000008e7c60723c */ /* 0x040fe20000001860 */
[----:B------:R-:W-:Y:S07]  /*8820*/  LDSM.16.MT88.4 R140, [R169+0x5800] ;  /* 0x00580000a98c783b */ /* 0x000fee0000004200 */
[----:B---3--:R-:W-:Y:S01]  /*8830*/  HMMA.16816.F32 R148, R124, R132, R84 ;  /* 0x000000847c94723c */ /* 0x008fe20000001854 */
[----:B------:R-:W-:Y:S01]  /*8840*/  F2FP.F16.F32.PACK_AB R132, R200, R181 ;  /* 0x000000b5c884723e */ /* 0x000fe200000000ff */
[----:B------:R-:W-:Y:S01]  /*8850*/  FADD.FTZ R181, R181, R182 ;  /* 0x000000b6b5b57221 */ /* 0x000fe20000010000 */
[----:B------:R-:W-:Y:S01]  /*8860*/  F2FP.F16.F32.PACK_AB R133, R212, R211 ;  /* 0x000000d3d485723e */ /* 0x000fe200000000ff */
        /* <DEDUP_REMOVED lines=12> */
[C---:B------:R-:W-:Y:S08]  /*8930*/  HMMA.16816.F32 R136, R124.reuse, R108, R92 ;  /* 0x0000006c7c88723c */ /* 0x040ff0000000185c */
[C---:B-1----:R-:W-:Y:S01]  /*8940*/  HMMA.16816.F32 R84, R124.reuse, R56, R68 ;  /* 0x000000387c54723c */ /* 0x042fe20000001844 */
[----:B------:R-:W1:Y:S07]  /*8950*/  LDSM.16.MT88.4 R68, [R170+0x15800] ;  /* 0x01580000aa44783b */ /* 0x000e6e0000004200 */
[C---:B------:R-:W-:Y:S08]  /*8960*/  HMMA.16816.F32 R108, R124.reuse, R110, R88 ;  /* 0x0000006e7c6c723c */ /* 0x040ff00000001858 */
[C---:B------:R-:W-:Y:S01]  /*8970*/  HMMA.16816.F32 R60, R124.reuse, R58, R72 ;  /* 0x0000003a7c3c723c */ /* 0x040fe20000001848 */
[----:B------:R-:W3:Y:S04]  /*8980*/  LDSM.16.MT88.4 R72, [R170+0x17800] ;  /* 0x01780000aa48783b */ /* 0x000ee80000004200 */
[----:B------:R-:W5:Y:S03]  /*8990*/  LDSM.16.MT88.4 R56, [R169+0x3800] ;  /* 0x00380000a938783b */ /* 0x000f660000004200 */
[----:B------:R-:W-:Y:S01]  /*89a0*/  HMMA.16816.F32 R88, R124, R122, R48 ;  /* 0x0000007a7c58723c */ /* 0x000fe20000001830 */
[----:B------:R-:W5:Y:S07]  /*89b0*/  LDSM.16.MT88.4 R48, [R197+0x15800] ;  /* 0x01580000c530783b */ /* 0x000f6e0000004200 */
[----:B--2---:R-:W-:Y:S08]  /*89c0*/  HMMA.16816.F32 R120, R132, R116, R128 ;  /* 0x000000748478723c */ /* 0x004ff00000001880 */
[C---:B----4-:R-:W-:Y:S08]  /*89d0*/  HMMA.16816.F32 R92, R124.reuse, R44, R76 ;  /* 0x0000002c7c5c723c */ /* 0x050ff0000000184c */
[----:B------:R-:W-:Y:S08]  /*89e0*/  HMMA.16816.F32 R20, R124, R46, R80 ;  /* 0x0000002e7c14723c */ /* 0x000ff00000001850 */
[C---:B------:R-:W-:Y:S01]  /*89f0*/  HMMA.16816.F32 R116, R132.reuse, R118, R96 ;  /* 0x000000768474723c */ /* 0x040fe20000001860 */
[----:B------:R-:W2:Y:S07]  /*8a00*/  LDSM.16.MT88.4 R96, [R195+0x1800] ;  /* 0x00180000c360783b */ /* 0x000eae0000004200 */
[C---:B------:R-:W-:Y:S01]  /*8a10*/  HMMA.16816.F32 R128, R132.reuse, R152, R8 ;  /* 0x000000988480723c */ /* 0x040fe20000001808 */
[----:B------:R-:W4:Y:S07]  /*8a20*/  LDSM.16.MT88.4 R8, [R195+0x3800] ;  /* 0x00380000c308783b */ /* 0x000f2e0000004200 */
[C---:B------:R-:W-:Y:S01]  /*8a30*/  HMMA.16816.F32 R124, R132.reuse, R154, R12 ;  /* 0x0000009a847c723c */ /* 0x040fe2000000180c */
[----:B------:R-:W4:Y:S07]  /*8a40*/  LDSM.16.MT88.4 R12, [R195+0x5800] ;  /* 0x00580000c30c783b */ /* 0x000f2e0000004200 */
[C---:B-1----:R-:W-:Y:S08]  /*8a50*/  HMMA.16816.F32 R36, R132.reuse, R68, R36 ;  /* 0x000000448424723c */ /* 0x042ff00000001824 */
[C---:B------:R-:W-:Y:S08]  /*8a60*/  HMMA.16816.F32 R40, R132.reuse, R70, R40 ;  /* 0x000000468428723c */ /* 0x040ff00000001828 */
[C---:B---3--:R-:W-:Y:S08]  /*8a70*/  HMMA.16816.F32 R68, R132.reuse, R72, R52 ;  /* 0x000000488444723c */ /* 0x048ff00000001834 */
[C---:B-----5:R-:W-:Y:S08]  /*8a80*/  HMMA.16816.F32 R52, R132.reuse, R56, R16 ;  /* 0x000000388434723c */ /* 0x060ff00000001810 */
        /* <DEDUP_REMOVED lines=9> */
[C---:B------:R-:W-:Y:S08]  /*8b20*/  HMMA.16816.F32 R112, R132.reuse, R144, R24 ;  /* 0x000000908470723c */ /* 0x040ff00000001818 */
[C---:B------:R-:W-:Y:S08]  /*8b30*/  HMMA.16816.F32 R108, R132.reuse, R146, R28 ;  /* 0x00000092846c723c */ /* 0x040ff0000000181c */
[C---:B------:R-:W-:Y:S08]  /*8b40*/  HMMA.16816.F32 R84, R132.reuse, R140, R84 ;  /* 0x0000008c8454723c */ /* 0x040ff00000001854 */
[C---:B----4-:R-:W-:Y:S08]  /*8b50*/  HMMA.16816.F32 R60, R132.reuse, R8, R4 ;  /* 0x00000008843c723c */ /* 0x050ff00000001804 */
[C---:B------:R-:W-:Y:S08]  /*8b60*/  HMMA.16816.F32 R64, R132.reuse, R10, R64 ;  /* 0x0000000a8440723c */ /* 0x040ff00000001840 */
[C---:B------:R-:W-:Y:S08]  /*8b70*/  HMMA.16816.F32 R92, R132.reuse, R12, R92 ;  /* 0x0000000c845c723c */ /* 0x040ff0000000185c */
[----:B------:R-:W-:Y:S01]  /*8b80*/  HMMA.16816.F32 R96, R132, R14, R20 ;  /* 0x0000000e8460723c */ /* 0x000fe20000001814 */
[----:B------:R-:W-:Y:S01]  /*8b90*/  MOV R132, R191 ;  /* 0x000000bf00847202 */ /* 0x000fe20000000f00 */
[----:B------:R-:W-:-:S03]  /*8ba0*/  NOP ;  /* 0x0000000000007918 */ /* 0x000fc60000000000 */
[----:B------:R-:W-:-:S15]  /*8bb0*/  BRA.U !UP1, `(.L_x_458) ;  /* 0x0000003109ec7547 */ /* 0x000fde000b800000 */
[----:B------:R-:W-:Y:S01]  /*8bc0*/  UIADD3 UR7, UPT, UPT, UR20, -0x3, URZ ;  /* 0xfffffffd14077890 */ /* 0x000fe2000fffe0ff */
[----:B------:R-:W-:-:S04]  /*8bd0*/  DEPBAR.LE SB0, 0x0 ;  /* 0x000080000000791a */ /* 0x000fc80000000000 */
[----:B------:R-:W-:Y:S01]  /*8be0*/  UIMAD.WIDE.U32 UR12, UR7, UR8, URZ ;  /* 0x00000008070c72a5 */ /* 0x000fe2000f8e00ff */
[----:B------:R-:W-:Y:S01]  /*8bf0*/  IMAD.SHL.U32 R190, R187, 0x20, RZ ;  /* 0x00000020bbbe7824 */ /* 0x000fe200078e00ff */
[----:B------:R-:W-:Y:S01]  /*8c00*/  SHF.R.U32.HI R189, RZ, 0x1, R187 ;  /* 0x00000001ffbd7819 */ /* 0x000fe200000116bb */
[----:B------:R-:W-:Y:S01]  /*8c10*/  IMAD.MOV.U32 R198, RZ, RZ, 0x20 ;  /* 0x00000020ffc67424 */ /* 0x000fe200078e00ff */
[----:B------:R-:W-:Y:S02]  /*8c20*/  UIMAD UR7, UR7, UR9, UR13 ;  /* 0x00000009070772a4 */ /* 0x000fe4000f8e020d */
[----:B------:R-:W-:Y:S01]  /*8c30*/  USHF.L.U32 UR4, UR12, 0x6, URZ ;  /* 0x000000060c047899 */ /* 0x000fe200080006ff */
[----:B------:R-:W-:Y:S01]  /*8c40*/  IMAD.U32 R10, RZ, RZ, UR12 ;  /* 0x0000000cff0a7e24 */ /* 0x000fe2000f8e00ff */
[----:B------:R-:W-:Y:S01]  /*8c50*/  USHF.L.U64.HI UR6, UR12, 0x6, UR7 ;  /* 0x000000060c067899 */ /* 0x000fe20008010207 */
[----:B------:R-:W-:Y:S01]  /*8c60*/  LOP3.LUT R190, R190, 0x7c00, RZ, 0xc0, !PT ;  /* 0x00007c00bebe7812 */ /* 0x000fe200078ec0ff */
[----:B------:R-:W-:Y:S01]  /*8c70*/  ULEA UR4, UP0, UR8, UR4, 0x5 ;  /* 0x0000000408047291 */ /* 0x000fe2000f8028ff */
[----:B------:R-:W-:Y:S01]  /*8c80*/  IMAD.U32 R6, RZ, RZ, UR7 ;  /* 0x00000007ff067e24 */ /* 0x000fe2000f8e00ff */
[CC--:B------:R-:W-:Y:S01]  /*8c90*/  LEA R8, P5, R10.reuse, R206.reuse, 0x7 ;  /* 0x000000ce0a087211 */ /* 0x0c0fe200078a38ff */
[----:B------:R-:W-:Y:S01]  /*8ca0*/  IMAD.U32 R11, RZ, RZ, UR13 ;  /* 0x0000000dff0b7e24 */ /* 0x000fe2000f8e00ff */
[----:B------:R-:W-:Y:S01]  /*8cb0*/  ULEA.HI.X UR6, UR8, UR6, UR9, 0x5, UP0 ;  /* 0x0000000608067291 */ /* 0x000fe200080f2c09 */
[----:B------:R-:W-:Y:S01]  /*8cc0*/  LOP3.LUT R5, R189, 0x8, RZ, 0xc0, !PT ;  /* 0x00000008bd057812 */ /* 0x000fe200078ec0ff */
[----:B------:R-:W-:Y:S01]  /*8cd0*/  IMAD.U32 R3, RZ, RZ, UR4 ;  /* 0x00000004ff037e24 */ /* 0x000fe2000f8e00ff */
[----:B------:R-:W-:Y:S01]  /*8ce0*/  LEA.HI.X R9, R10, R205, R6, 0x7, P5 ;  /* 0x000000cd0a097211 */ /* 0x000fe200028f3c06 */
[----:B------:R-:W-:Y:S01]  /*8cf0*/  BAR.SYNC.DEFER_BLOCKING 0x0 ;  /* 0x0000000000007b1d */ /* 0x000fe20000010000 */
[----:B------:R-:W-:Y:S01]  /*8d00*/  LOP3.LUT R7, R190, 0x200, R185, 0xf8, !PT ;  /* 0x00000200be077812 */ /* 0x000fe200078ef8b9 */
[----:B------:R-:W-:Y:S01]  /*8d10*/  IMAD.U32 R4, RZ, RZ, UR6 ;  /* 0x00000006ff047e24 */ /* 0x000fe2000f8e00ff */
[----:B------:R-:W-:Y:S01]  /*8d20*/  LEA R12, P4, R3, R206, 0x1 ;  /* 0x000000ce030c7211 */ /* 0x000fe200078808ff */
[----:B------:R-:W-:Y:S01]  /*8d30*/  UIADD3 UR16, UPT, UPT, UR20, -0x3, URZ ;  /* 0xfffffffd14107890 */ /* 0x000fe2000fffe0ff */
[----:B------:R-:W-:-:S02]  /*8d40*/  LOP3.LUT R5, R7, R0, R5, 0xf6, !PT ;  /* 0x0000000007057212 */ /* 0x000fc400078ef605 */
[----:B------:R-:W-:Y:S01]  /*8d50*/  LEA.HI.X R13, R3, R205, R4, 0x1, P4 ;  /* 0x000000cd030d7211 */ /* 0x000fe200020f0c04 */
[----:B------:R-:W-:Y:S01]  /*8d60*/  VIADD R3, R184, UR5 ;  /* 0x00000005b8037c36 */ /* 0x000fe20008000000 */
[----:B------:R-:W-:Y:S01]  /*8d70*/  LEA R173, R5, UR5, 0x1 ;  /* 0x0000000505ad7c11 */ /* 0x000fe2000f8e08ff */
[----:B------:R-:W-:Y:S01]  /*8d80*/  UISETP.GT.U32.AND UP1, UPT, UR16, UR18, UPT ;  /* 0x000000121000728c */ /* 0x000fe2000bf24070 */
[----:B------:R-:W-:-:S03]  /*8d90*/  SEL R198, R198, 0xffffffe0, !P6 ;  /* 0xffffffe0c6c67807 */ /* 0x000fc60007000000 */
[--C-:B------:R-:W-:Y:S02]  /*8da0*/  IMAD.IADD R199, R192, 0x1, R173.reuse ;  /* 0x00000001c0c77824 */ /* 0x100fe400078e02ad */
[C---:B------:R-:W-:Y:S02]  /*8db0*/  IMAD.IADD R201, R198.reuse, 0x1, R173 ;  /* 0x00000001c6c97824 */ /* 0x040fe400078e02ad */
[C---:B------:R-:W-:Y:S02]  /*8dc0*/  IMAD.IADD R197, R3.reuse, 0x1, R198 ;  /* 0x0000000103c57824 */ /* 0x040fe400078e02c6 */
[----:B------:R-:W-:Y:S02]  /*8dd0*/  IMAD.IADD R3, R3, 0x1, R192 ;  /* 0x0000000103037824 */ /* 0x000fe400078e02c0 */
[C---:B------:R-:W-:Y:S01]  /*8de0*/  IMAD.IADD R200, R198.reuse, 0x1, R199 ;  /* 0x00000001c6c87824 */ /* 0x040fe200078e02c7 */
[----:B------:R-:W-:Y:S01]  /*8df0*/  @!PT LDS RZ, [RZ] ;  /* 0x00000000fffff984 */ /* 0x000fe20000000800 */
[----:B------:R-:W-:Y:S01]  /*8e00*/  @!PT LDS RZ, [RZ] ;  /* 0x00000000fffff984 */ /* 0x000fe20000000800 */
[----:B------:R-:W-:Y:S01]  /*8e10*/  @!PT LDS RZ, [RZ] ;  /* 0x00000000fffff984 */ /* 0x000fe20000000800 */
[----:B------:R-:W-:Y:S01]  /*8e20*/  @!P3 LDGSTS.E.BYPASS.LTC128B.128 [R209+0x12000], desc[UR24][R8.64] ;  /* 0x1200000008d1bfae */ /* 0x000fe2000b981a18 */
[----:B------:R-:W-:-:S03]  /*8e30*/  IMAD.IADD R198, R198, 0x1, R3 ;  /* 0x00000001c6c67824 */ /* 0x000fc600078e0203 */
        /* <DEDUP_REMOVED lines=30> */
[----:B-1----:R-:W1:Y:S04]  /*9020*/  LDSM.16.M88.4 R8, [R184+UR5+0xd800] ;  /* 0x00d80005b808783b */ /* 0x002e680008000200 */
[----:B------:R-:W-:Y:S04]  /*9030*/  LDSM.16.M88.4 R156, [R201] ;  /* 0x00000000c99c783b */ /* 0x000fe80000000200 */
[----:B------:R-:W5:Y:S04]  /*9040*/  LDSM.16.M88.4 R28, [R197+0xc000] ;  /* 0x00c00000c51c783b */ /* 0x000f680000000200 */
[----:B------:R-:W5:Y:S04]  /*9050*/  LDSM.16.M88.4 R16, [R197+0xc800] ;  /* 0x00c80000c510783b */ /* 0x000f680000000200 */
[----:B------:R-:W5:Y:S04]  /*9060*/  LDSM.16.M88.4 R4, [R197+0xd000] ;  /* 0x00d00000c504783b */ /* 0x000f680000000200 */
[----:B------:R-:W-:Y:S04]  /*9070*/  LDSM.16.M88.4 R20, [R199] ;  /* 0x00000000c714783b */ /* 0x000fe80000000200 */
[----:B------:R-:W5:Y:S01]  /*9080*/  LDSM.16.M88.4 R32, [R3+0xc800] ;  /* 0x00c800000320783b */ /* 0x000f620000000200 */
[C---:B--2---:R-:W-:Y:S03]  /*9090*/  HMMA.16816.F32 R12, R164.reuse, R24, RZ ;  /* 0x00000018a40c723c */ /* 0x044fe600000018ff */
[----:B------:R-:W2:Y:S04]  /*90a0*/  LDSM.16.M88.4 R160, [R197+0xd800] ;  /* 0x00d80000c5a0783b */ /* 0x000ea80000000200 */
[----:B------:R-:W2:Y:S01]  /*90b0*/  LDSM.16.M88.4 R148, [R3+0xc000] ;  /* 0x00c000000394783b */ /* 0x000ea20000000200 */
[C---:B---3--:R-:W-:Y:S03]  /*90c0*/  HMMA.16816.F32 R144, R164.reuse, R140, RZ ;  /* 0x0000008ca490723c */ /* 0x048fe600000018ff */
[----:B------:R-:W-:Y:S04]  /*90d0*/  LDSM.16.M88.4 R152, [R3+0xd800] ;  /* 0x00d800000398783b */ /* 0x000fe80000000200 */
[----:B------:R-:W-:Y:S01]  /*90e0*/  LDSM.16.M88.4 R176, [R200+0x4000] ;  /* 0x00400000c8b0783b */ /* 0x000fe20000000200 */
[C---:B----4-:R-:W-:Y:S03]  /*90f0*/  HMMA.16816.F32 R136, R164.reuse, R132, RZ ;  /* 0x00000084a488723c */ /* 0x050fe600000018ff */
        /* <DEDUP_REMOVED lines=9> */
[C---:B-----5:R-:W-:Y:S08]  /*9190*/  HMMA.16816.F32 R12, R156.reuse, R28, R12 ;  /* 0x0000001c9c0c723c */ /* 0x060ff0000000180c */
[C---:B------:R-:W-:Y:S01]  /*91a0*/  HMMA.16816.F32 R24, R156.reuse, R30, R24 ;  /* 0x0000001e9c18723c */ /* 0x040fe20000001818 */
[----:B------:R-:W-:Y:S07]  /*91b0*/  LDSM.16.M88.4 R28, [R200] ;  /* 0x00000000c81c783b */ /* 0x000fee0000000200 */
[C---:B------:R-:W-:Y:S08]  /*91c0*/  HMMA.16816.F32 R144, R156.reuse, R16, R144 ;  /* 0x000000109c90723c */ /* 0x040ff00000001890 */
[C---:B------:R-:W-:Y:S01]  /*91d0*/  HMMA.16816.F32 R140, R156.reuse, R18, R140 ;  /* 0x000000129c8c723c */ /* 0x040fe2000000188c */
[----:B------:R-:W3:Y:S07]  /*91e0*/  LDSM.16.M88.4 R16, [R198+0xc000] ;  /* 0x00c00000c610783b */ /* 0x000eee0000000200 */
[C---:B------:R-:W-:Y:S08]  /*91f0*/  HMMA.16816.F32 R136, R156.reuse, R4, R136 ;  /* 0x000000049c88723c */ /* 0x040ff00000001888 */
[----:B------:R-:W-:Y:S01]  /*9200*/  HMMA.16816.F32 R132, R156, R6, R132 ;  /* 0x000000069c84723c */ /* 0x000fe20000001884 */
[----:B------:R-:W4:Y:S07]  /*9210*/  LDSM.16.M88.4 R4, [R198+0xc800] ;  /* 0x00c80000c604783b */ /* 0x000f2e0000000200 */
[C---:B------:R-:W-:Y:S08]  /*9220*/  HMMA.16816.F32 R144, R20.reuse, R32, R144 ;  /* 0x000000201490723c */ /* 0x040ff00000001890 */
[----:B------:R-:W-:Y:S01]  /*9230*/  HMMA.16816.F32 R140, R20, R34, R140 ;  /* 0x00000022148c723c */ /* 0x000fe2000000188c */
[----:B------:R-:W5:Y:S07]  /*9240*/  LDSM.16.M88.4 R32, [R198+0xd800] ;  /* 0x00d80000c620783b */ /* 0x000f6e0000000200 */
[C---:B--2---:R-:W-:Y:S08]  /*9250*/  HMMA.16816.F32 R168, R156.reuse, R160, R168 ;  /* 0x000000a09ca8723c */ /* 0x044ff000000018a8 */
[----:B------:R-:W-:Y:S01]  /*9260*/  HMMA.16816.F32 R164, R156, R162, R164 ;  /* 0x000000a29ca4723c */ /* 0x000fe200000018a4 */
[----:B------:R-:W2:Y:S04]  /*9270*/  LDSM.16.M88.4 R160, [R198+0xd000] ;  /* 0x00d00000c6a0783b */ /* 0x000ea80000000200 */
[----:B------:R-:W-:Y:S03]  /*9280*/  LDSM.16.M88.4 R156, [R184+UR5+0xe800] ;  /* 0x00e80005b89c783b */ /* 0x000fe60008000200 */
[C---:B------:R-:W-:Y:S08]  /*9290*/  HMMA.16816.F32 R12, R20.reuse, R148, R12 ;  /* 0x00000094140c723c */ /* 0x040ff0000000180c */
[C---:B------:R-:W-:Y:S01]  /*92a0*/  HMMA.16816.F32 R24, R20.reuse, R150, R24 ;  /* 0x000000961418723c */ /* 0x040fe20000001818 */
[----:B------:R-:W-:Y:S07]  /*92b0*/  LDSM.16.M88.4 R148, [R184+UR5+0xe000] ;  /* 0x00e00005b894783b */ /* 0x000fee0008000200 */
[C---:B-1----:R-:W-:Y:S08]  /*92c0*/  HMMA.16816.F32 R136, R20.reuse, R8, R136 ;  /* 0x000000081488723c */ /* 0x042ff00000001888 */
[C---:B------:R-:W-:Y:S01]  /*92d0*/  HMMA.16816.F32 R132, R20.reuse, R10, R132 ;  /* 0x0000000a1484723c */ /* 0x040fe20000001884 */
[----:B------:R-:W1:Y:S07]  /*92e0*/  LDSM.16.M88.4 R8, [R173+0x4000] ;  /* 0x00400000ad08783b */ /* 0x000e6e0000000200 */
[C---:B------:R-:W-:Y:S08]  /*92f0*/  HMMA.16816.F32 R168, R20.reuse, R152, R168 ;  /* 0x0000009814a8723c */ /* 0x040ff000000018a8 */
[----:B------:R-:W-:Y:S01]  /*9300*/  HMMA.16816.F32 R164, R20, R154, R164 ;  /* 0x0000009a14a4723c */ /* 0x000fe200000018a4 */
[----:B------:R-:W-:Y:S04]  /*9310*/  LDSM.16.M88.4 R20, [R201+0x4000] ;  /* 0x00400000c914783b */ /* 0x000fe80000000200 */
[----:B------:R-:W-:Y:S03]  /*9320*/  LDSM.16.M88.4 R152, [R184+UR5+0xf000] ;  /* 0x00f00005b898783b */ /* 0x000fe60008000200 */
[C---:B---3--:R-:W-:Y:S08]  /*9330*/  HMMA.16816.F32 R12, R28.reuse, R16, R12 ;  /* 0x000000101c0c723c */ /* 0x048ff0000000180c */
[C---:B------:R-:W-:Y:S01]  /*9340*/  HMMA.16816.F32 R24, R28.reuse, R18, R24 ;  /* 0x000000121c18723c */ /* 0x040fe20000001818 */
[----:B------:R-:W3:Y:S07]  /*9350*/  LDSM.16.M88.4 R16, [R184+UR5+0xf800] ;  /* 0x00f80005b810783b */ /* 0x000eee0008000200 */
        /* <DEDUP_REMOVED lines=8> */
[----:B------:R-:W2:Y:S04]  /*93e0*/  LDSM.16.M88.4 R28, [R197+0xf000] ;  /* 0x00f00000c51c783b */ /* 0x000ea80000000200 */
[----:B------:R-:W-:Y:S03]  /*93f0*/  LDSM.16.M88.4 R160, [R173+0x8000] ;  /* 0x00800000ada0783b */ /* 0x000fe60000000200 */
[C---:B-1----:R-:W-:Y:S01]  /*9400*/  HMMA.16816.F32 R12, R8.reuse, R148, R12 ;  /* 0x00000094080c723c */ /* 0x042fe2000000180c */
[----:B------:R-:W-:Y:S07]  /*9410*/  LDSM.16.M88.4 R172, [R198+0xf800] ;  /* 0x00f80000c6ac783b */ /* 0x000fee0000000200 */
[C---:B------:R-:W-:Y:S01]  /*9420*/  HMMA.16816.F32 R24, R8.reuse, R150, R24 ;  /* 0x000000960818723c */ /* 0x040fe20000001818 */
[----:B------:R-:W1:Y:S07]  /*9430*/  LDSM.16.M88.4 R148, [R197+0xf800] ;  /* 0x00f80000c594783b */ /* 0x000e6e0000000200 */
[C---:B------:R-:W-:Y:S08]  /*9440*/  HMMA.16816.F32 R144, R8.reuse, R156, R144 ;  /* 0x0000009c0890723c */ /* 0x040ff00000001890 */
[C---:B------:R-:W-:Y:S01]  /*9450*/  HMMA.16816.F32 R140, R8.reuse, R158, R140 ;  /* 0x0000009e088c723c */ /* 0x040fe2000000188c */
[----:B------:R-:W-:Y:S07]  /*9460*/  LDSM.16.M88.4 R156, [R184+UR5+0x10800] ;  /* 0x01080005b89c783b */ /* 0x000fee0008000200 */
[C---:B---3--:R-:W-:Y:S08]  /*9470*/  HMMA.16816.F32 R168, R8.reuse, R16, R168 ;  /* 0x0000001008a8723c */ /* 0x048ff000000018a8 */
[----:B------:R-:W-:Y:S01]  /*9480*/  HMMA.16816.F32 R164, R8, R18, R164 ;  /* 0x0000001208a4723c */ /* 0x000fe200000018a4 */
[----:B------:R-:W-:Y:S07]  /*9490*/  LDSM.16.M88.4 R16, [R199+0x4000] ;  /* 0x00400000c710783b */ /* 0x000fee0000000200 */
[C---:B----4-:R-:W-:Y:S08]  /*94a0*/  HMMA.16816.F32 R12, R20.reuse, R4, R12 ;  /* 0x00000004140c723c */ /* 0x050ff0000000180c */
[----:B------:R-:W-:Y:S01]  /*94b0*/  HMMA.16816.F32 R24, R20, R6, R24 ;  /* 0x000000061418723c */ /* 0x000fe20000001818 */
[----:B------:R-:W3:Y:S07]  /*94c0*/  LDSM.16.M88.4 R4, [R3+0xe800] ;  /* 0x00e800000304783b */ /* 0x000eee0000000200 */
[C---:B------:R-:W-:Y:S08]  /*94d0*/  HMMA.16816.F32 R136, R8.reuse, R152, R136 ;  /* 0x000000980888723c */ /* 0x040ff00000001888 */
[----:B------:R-:W-:Y:S01]  /*94e0*/  HMMA.16816.F32 R132, R8, R154, R132 ;  /* 0x0000009a0884723c */ /* 0x000fe20000001884 */
[----:B------:R-:W4:Y:S04]  /*94f0*/  LDSM.16.M88.4 R8, [R3+0xe000] ;  /* 0x00e000000308783b */ /* 0x000f280000000200 */
[----:B------:R-:W-:Y:S03]  /*9500*/  LDSM.16.M88.4 R152, [R184+UR5+0x11000] ;  /* 0x01100005b898783b */ /* 0x000fe60008000200 */
[C---:B-----5:R-:W-:Y:S08]  /*9510*/  HMMA.16816.F32 R144, R20.reuse, R32, R144 ;  /* 0x000000201490723c */ /* 0x060ff00000001890 */
[C---:B------:R-:W-:Y:S01]  /*9520*/  HMMA.16816.F32 R140, R20.reuse, R34, R140 ;  /* 0x00000022148c723c */ /* 0x040fe2000000188c */
[----:B------:R-:W5:Y:S07]  /*9530*/  LDSM.16.M88.4 R32, [R3+0xf000] ;  /* 0x00f000000320783b */ /* 0x000f6e0000000200 */
[C---:B--2---:R-:W-:Y:S08]  /*9540*/  HMMA.16816.F32 R136, R20.reuse, R28, R136 ;  /* 0x0000001c1488723c */ /* 0x044ff00000001888 */
[C---:B------:R-:W-:Y:S01]  /*9550*/  HMMA.16816.F32 R132, R20.reuse, R30, R132 ;  /* 0x0000001e1484723c */ /* 0x040fe20000001884 */
[----:B------:R-:W-:Y:S07]  /*9560*/  LDSM.16.M88.4 R28, [R3+0xf800] ;  /* 0x00f80000031c783b */ /* 0x000fee0000000200 */
[C---:B-1----:R-:W-:Y:S08]  /*9570*/  HMMA.16816.F32 R168, R20.reuse, R148, R168 ;  /* 0x0000009414a8723c */ /* 0x042ff000000018a8 */
[----:B------:R-:W-:Y:S01]  /*9580*/  HMMA.16816.F32 R164, R20, R150, R164 ;  /* 0x0000009614a4723c */ /* 0x000fe200000018a4 */
[----:B------:R-:W1:Y:S04]  /*9590*/  LDSM.16.M88.4 R20, [R198+0xe000] ;  /* 0x00e00000c614783b */ /* 0x000e680000000200 */
[----:B------:R-:W-:Y:S03]  /*95a0*/  LDSM.16.M88.4 R148, [R184+UR5+0x11800] ;  /* 0x01180005b894783b */ /* 0x000fe60008000200 */
[C---:B---3--:R-:W-:Y:S08]  /*95b0*/  HMMA.16816.F32 R144, R16.reuse, R4, R144 ;  /* 0x000000041090723c */ /* 0x048ff00000001890 */
[C---:B------:R-:W-:Y:S01]  /*95c0*/  HMMA.16816.F32 R140, R16.reuse, R6, R140 ;  /* 0x00000006108c723c */ /* 0x040fe2000000188c */
[----:B------:R-:W2:Y:S07]  /*95d0*/  LDSM.16.M88.4 R4, [R184+UR5+0x10000] ;  /* 0x01000005b804783b */ /* 0x000eae0008000200 */
[C---:B----4-:R-:W-:Y:S08]  /*95e0*/  HMMA.16816.F32 R12, R16.reuse, R8, R12 ;  /* 0x00000008100c723c */ /* 0x050ff0000000180c */
[C---:B------:R-:W-:Y:S01]  /*95f0*/  HMMA.16816.F32 R24, R16.reuse, R10, R24 ;  /* 0x0000000a1018723c */ /* 0x040fe20000001818 */
[----:B------:R-:W3:Y:S07]  /*9600*/  LDSM.16.M88.4 R8, [R198+0xe800] ;  /* 0x00e80000c608783b */ /* 0x000eee0000000200 */
[C---:B-----5:R-:W-:Y:S08]  /*9610*/  HMMA.16816.F32 R136, R16.reuse, R32, R136 ;  /* 0x000000201088723c */ /* 0x060ff00000001888 */
[----:B------:R-:W-:Y:S01]  /*9620*/  HMMA.16816.F32 R132, R16, R34, R132 ;  /* 0x000000221084723c */ /* 0x000fe20000001884 */
[----:B------:R-:W4:Y:S07]  /*9630*/  LDSM.16.M88.4 R32, [R201+0x8000] ;  /* 0x00800000c920783b */ /* 0x000f2e0000000200 */
[----:B-1----:R-:W-:Y:S08]  /*9640*/  HMMA.16816.F32 R12, R176, R20, R12 ;  /* 0x00000014b00c723c */ /* 0x002ff0000000180c */
[C---:B------:R-:W-:Y:S08]  /*9650*/  HMMA.16816.F32 R168, R16.reuse, R28, R168 ;  /* 0x0000001c10a8723c */ /* 0x040ff000000018a8 */
[----:B------:R-:W-:Y:S01]  /*9660*/  HMMA.16816.F32 R164, R16, R30, R164 ;  /* 0x0000001e10a4723c */ /* 0x000fe200000018a4 */
[----:B------:R-:W-:Y:S04]  /*9670*/  LDSM.16.M88.4 R16, [R3+0x10000] ;  /* 0x010000000310783b */ /* 0x000fe80000000200 */
[----:B------:R-:W-:Y:S03]  /*9680*/  LDSM.16.M88.4 R28, [R197+0x10800] ;  /* 0x01080000c51c783b */ /* 0x000fe60000000200 */
[----:B------:R-:W-:Y:S01]  /*9690*/  HMMA.16816.F32 R24, R176, R22, R24 ;  /* 0x00000016b018723c */ /* 0x000fe20000001818 */
[----:B------:R-:W1:Y:S07]  /*96a0*/  LDSM.16.M88.4 R20, [R199+0x8000] ;  /* 0x00800000c714783b */ /* 0x000e6e0000000200 */
[----:B--2---:R-:W-:Y:S08]  /*96b0*/  HMMA.16816.F32 R12, R160, R4, R12 ;  /* 0x00000004a00c723c */ /* 0x004ff0000000180c */
[C---:B---3--:R-:W-:Y:S08]  /*96c0*/  HMMA.16816.F32 R144, R176.reuse, R8, R144 ;  /* 0x00000008b090723c */ /* 0x048ff00000001890 */
[----:B------:R-:W-:Y:S01]  /*96d0*/  HMMA.16816.F32 R140, R176, R10, R140 ;  /* 0x0000000ab08c723c */ /* 0x000fe2000000188c */
[----:B------:R-:W-:Y:S07]  /*96e0*/  LDSM.16.M88.4 R8, [R200+0x8000] ;  /* 0x00800000c808783b */ /* 0x000fee0000000200 */
[----:B------:R-:W-:Y:S01]  /*96f0*/  HMMA.16816.F32 R24, R160, R6, R24 ;  /* 0x00000006a018723c */ /* 0x000fe20000001818 */
[----:B------:R-:W2:Y:S07]  /*9700*/  LDSM.16.M88.4 R4, [R198+0x10000] ;  /* 0x01000000c604783b */ /* 0x000eae0000000200 */
[----:B----4-:R-:W-:Y:S08]  /*9710*/  HMMA.16816.F32 R12, R32, R180, R12 ;  /* 0x000000b4200c723c */ /* 0x010ff0000000180c */
[C---:B------:R-:W-:Y:S08]  /*9720*/  HMMA.16816.F32 R136, R176.reuse, R192, R136 ;  /* 0x000000c0b088723c */ /* 0x040ff00000001888 */
[----:B------:R-:W-:Y:S08]  /*9730*/  HMMA.16816.F32 R132, R176, R194, R132 ;  /* 0x000000c2b084723c */ /* 0x000ff00000001884 */
[----:B-1----:R-:W-:Y:S08]  /*9740*/  HMMA.16816.F32 R12, R20, R16, R12 ;  /* 0x00000010140c723c */ /* 0x002ff0000000180c */
[C---:B------:R-:W-:Y:S08]  /*9750*/  HMMA.16816.F32 R144, R160.reuse, R156, R144 ;  /* 0x0000009ca090723c */ /* 0x040ff00000001890 */
[----:B------:R-:W-:Y:S01]  /*9760*/  HMMA.16816.F32 R140, R160, R158, R140 ;  /* 0x0000009ea08c723c */ /* 0x000fe2000000188c */
[----:B------:R-:W1:Y:S07]  /*9770*/  LDSM.16.M88.4 R156, [R3+0x10800] ;  /* 0x01080000039c783b */ /* 0x000e6e0000000200 */
[----:B------:R-:W-:Y:S08]  /*9780*/  HMMA.16816.F32 R168, R176, R172, R168 ;  /* 0x000000acb0a8723c */ /* 0x000ff000000018a8 */
[----:B------:R-:W-:Y:S08]  /*9790*/  HMMA.16816.F32 R24, R32, R182, R24 ;  /* 0x000000b62018723c */ /* 0x000ff00000001818 */
[C---:B------:R-:W-:Y:S08]  /*97a0*/  HMMA.16816.F32 R136, R160.reuse, R152, R136 ;  /* 0x00000098a088723c */ /* 0x040ff00000001888 */
[----:B------:R-:W-:Y:S01]  /*97b0*/  HMMA.16816.F32 R132, R160, R154, R132 ;  /* 0x0000009aa084723c */ /* 0x000fe20000001884 */
[----:B------:R-:W3:Y:S07]  /*97c0*/  LDSM.16.M88.4 R152, [R197+0x11000] ;  /* 0x01100000c598783b */ /* 0x000eee0000000200 */
[----:B--2---:R-:W-:Y:S01]  /*97d0*/  HMMA.16816.F32 R12, R8, R4, R12 ;  /* 0x00000004080c723c */ /* 0x004fe2000000180c */
[----:B------:R-:W-:-:S05]  /*97e0*/  IMAD.SHL.U32 R5, R187, 0x2, RZ ;  /* 0x00000002bb057824 */ /* 0x000fca00078e00ff */
[----:B------:R-:W-:Y:S02]  /*97f0*/  LOP3.LUT R5, R5, 0x6, RZ, 0xc0, !PT ;  /* 0x0000000605057812 */ /* 0x000fe400078ec0ff */
[----:B------:R-:W-:Y:S08]  /*9800*/  HMMA.16816.F32 R144, R32, R28, R144 ;  /* 0x0000001c2090723c */ /* 0x000ff00000001890 */
[----:B------:R-:W-:Y:S01]  /*9810*/  HMMA.16816.F32 R168, R160, R148, R168 ;  /* 0x00000094a0a8723c */ /* 0x000fe200000018a8 */
[----:B------:R-:W-:-:S02]  /*9820*/  IMAD.U32 R148, RZ, RZ, UR20 ;  /* 0x00000014ff947e24 */ /* 0x000fc4000f8e00ff */
[----:B------:R-:W-:Y:S02]  /*9830*/  VIADD R149, R204, 0x8 ;  /* 0x00000008cc957836 */ /* 0x000fe40000000000 */
[----:B------:R-:W-:-:S03]  /*9840*/  IMAD R148, R148, 0x40, R5 ;  /* 0x0000004094947824 */ /* 0x000fc600078e0205 */
[----:B------:R-:W-:Y:S01]  /*9850*/  HMMA.16816.F32 R24, R20, R18, R24 ;  /* 0x000000121418723c */ /* 0x000fe20000001818 */
[----:B------:R-:W2:Y:S01]  /*9860*/  LDSM.16.M88.4 R16, [R198+0x10800] ;  /* 0x01080000c610783b */ /* 0x000ea20000000200 */
[C---:B------:R-:W-:Y:S02]  /*9870*/  VIADD R4, R148.reuse, 0xffffff40 ;  /* 0xffffff4094047836 */ /* 0x040fe40000000000 */
[----:B------:R-:W-:-:S03]  /*9880*/  VIADD R28, R148, 0xffffff48 ;  /* 0xffffff48941c7836 */ /* 0x000fc60000000000 */
[-C--:B------:R-:W-:Y:S01]  /*9890*/  ISETP.GT.AND P5, PT, R204, R4.reuse, PT ;  /* 0x00000004cc00720c */ /* 0x080fe20003fa4270 */
[----:B-1----:R-:W-:Y:S01]  /*98a0*/  HMMA.16816.F32 R144, R20, R156, R144 ;  /* 0x0000009c1490723c */ /* 0x002fe20000001890 */
[----:B------:R-:W-:Y:S02]  /*98b0*/  ISETP.GE.AND P4, PT, R4, R203, PT ;  /* 0x000000cb0400720c */ /* 0x000fe40003f86270 */
[----:B------:R-:W-:Y:S01]  /*98c0*/  FSEL R156, R12, -INF , !P5 ;  /* 0xff8000000c9c7808 */ /* 0x000fe20006800000 */
[----:B------:R-:W-:Y:S01]  /*98d0*/  VIADD R12, R148, 0xffffff41 ;  /* 0xffffff41940c7836 */ /* 0x000fe20000000000 */
[----:B------:R-:W-:Y:S02]  /*98e0*/  ISETP.GT.AND P5, PT, R149, R4, PT ;  /* 0x000000049500720c */ /* 0x000fe40003fa4270 */
[----:B------:R-:W-:Y:S01]  /*98f0*/  FSEL R156, R156, -INF , !P4 ;  /* 0xff8000009c9c7808 */ /* 0x000fe20006000000 */
[----:B------:R-:W-:Y:S01]  /*9900*/  HMMA.16816.F32 R140, R32, R30, R140 ;  /* 0x0000001e208c723c */ /* 0x000fe2000000188c */
[----:B------:R-:W-:-:S02]  /*9910*/  ISETP.GE.AND P4, PT, R4, R202, PT ;  /* 0x000000ca0400720c */ /* 0x000fc40003f86270 */
[----:B------:R-:W-:Y:S02]  /*9920*/  FSEL R14, R14, -INF , !P5 ;  /* 0xff8000000e0e7808 */ /* 0x000fe40006800000 */
[----:B------:R-:W-:-:S03]  /*9930*/  ISETP.GT.AND P5, PT, R204, R12, PT ;  /* 0x0000000ccc00720c */ /* 0x000fc60003fa4270 */
[----:B------:R-:W-:Y:S01]  /*9940*/  HMMA.16816.F32 R24, R8, R6, R24 ;  /* 0x000000060818723c */ /* 0x000fe20000001818 */
[----:B------:R-:W1:Y:S01]  /*9950*/  LDSM.16.M88.4 R4, [R3+0x11000] ;  /* 0x011000000304783b */ /* 0x000e620000000200 */
[----:B------:R-:W-:Y:S02]  /*9960*/  FSEL R13, R13, -INF , !P5 ;  /* 0xff8000000d0d7808 */ /* 0x000fe40006800000 */
[----:B------:R-:W-:-:S04]  /*9970*/  ISETP.GT.AND P5, PT, R149, R12, PT ;  /* 0x0000000c9500720c */ /* 0x000fc80003fa4270 */
[----:B---3--:R-:W-:Y:S01]  /*9980*/  HMMA.16816.F32 R136, R32, R152, R136 ;  /* 0x000000982088723c */ /* 0x008fe20000001888 */
[----:B------:R-:W-:Y:S02]  /*9990*/  FSEL R153, R14, -INF , !P4 ;  /* 0xff8000000e997808 */ /* 0x000fe40006000000 */
[----:B------:R-:W-:-:S04]  /*99a0*/  ISETP.GE.AND P4, PT, R12, R203, PT ;  /* 0x000000cb0c00720c */ /* 0x000fc80003f86270 */
[----:B------:R-:W-:Y:S01]  /*99b0*/  FSEL R152, R13, -INF , !P4 ;  /* 0xff8000000d987808 */ /* 0x000fe20006000000 */
[----:B------:R-:W-:Y:S01]  /*99c0*/  HMMA.16816.F32 R132, R32, R154, R132 ;  /* 0x0000009a2084723c */ /* 0x000fe20000001884 */
[----:B------:R-:W-:Y:S02]  /*99d0*/  ISETP.GE.AND P4, PT, R12, R202, PT ;  /* 0x000000ca0c00720c */ /* 0x000fe40003f86270 */
[----:B------:R-:W-:Y:S02]  /*99e0*/  FSEL R155, R15, -INF , !P5 ;  /* 0xff8000000f9b7808 */ /* 0x000fe40006800000 */
[-C--:B------:R-:W-:Y:S01]  /*99f0*/  ISETP.GT.AND P5, PT, R204, R28.reuse, PT ;  /* 0x0000001ccc00720c */ /* 0x080fe20003fa4270 */
[----:B------:R-:W3:Y:S01]  /*9a00*/  LDSM.16.M88.4 R12, [R197+0x11800] ;  /* 0x01180000c50c783b */ /* 0x000ee20000000200 */
[----:B------:R-:W-:Y:S01]  /*9a10*/  FSEL R155, R155, -INF , !P4 ;  /* 0xff8000009b9b7808 */ /* 0x000fe20006000000 */
[----:B--2---:R-:W-:Y:S01]  /*9a20*/  HMMA.16816.F32 R144, R8, R16, R144 ;  /* 0x000000100890723c */ /* 0x004fe20000001890 */
[----:B------:R-:W-:Y:S01]  /*9a30*/  ISETP.GE.AND P4, PT, R28, R203, PT ;  /* 0x000000cb1c00720c */ /* 0x000fe20003f86270 */
[----:B------:R-:W-:Y:S01]  /*9a40*/  VIADD R16, R148, 0xffffff49 ;  /* 0xffffff4994107836 */ /* 0x000fe20000000000 */
[----:B------:R-:W-:Y:S01]  /*9a50*/  FSEL R24, R24, -INF , !P5 ;  /* 0xff80000018187808 */ /* 0x000fe20006800000 */
[----:B------:R-:W-:Y:S01]  /*9a60*/  VIADD R17, R148, 0xffffff50 ;  /* 0xffffff5094117836 */ /* 0x000fe20000000000 */
[----:B------:R-:W-:-:S02]  /*9a70*/  ISETP.GT.AND P5, PT, R149, R28, PT ;  /* 0x0000001c9500720c */ /* 0x000fc40003fa4270 */
[----:B------:R-:W-:Y:S01]  /*9a80*/  FSEL R24, R24, -INF , !P4 ;  /* 0xff80000018187808 */ /* 0x000fe20006000000 */
[----:B------:R-:W-:Y:S01]  /*9a90*/  HMMA.16816.F32 R140, R20, R158, R140 ;  /* 0x0000009e148c723c */ /* 0x000fe2000000188c */
[----:B------:R-:W-:Y:S02]  /*9aa0*/  ISETP.GE.AND P4, PT, R28, R202, PT ;  /* 0x000000ca1c00720c */ /* 0x000fe40003f86270 */
[----:B------:R-:W-:Y:S01]  /*9ab0*/  FSEL R26, R26, -INF , !P5 ;  /* 0xff8000001a1a7808 */ /* 0x000fe20006800000 */
[----:B------:R-:W2:Y:S01]  /*9ac0*/  LDSM.16.M88.4 R28, [R198+0x11000] ;  /* 0x01100000c61c783b */ /* 0x000ea20000000200 */
[----:B------:R-:W-:Y:S02]  /*9ad0*/  ISETP.GT.AND P5, PT, R204, R16, PT ;  /* 0x00000010cc00720c */ /* 0x000fe40003fa4270 */
[----:B------:R-:W-:Y:S01]  /*9ae0*/  FSEL R159, R26, -INF , !P4 ;  /* 0xff8000001a9f7808 */ /* 0x000fe20006000000 */
[----:B------:R-:W-:Y:S01]  /*9af0*/  HMMA.16816.F32 R164, R176, R174, R164 ;  /* 0x000000aeb0a4723c */ /* 0x000fe200000018a4 */
[----:B------:R-:W-:-:S02]  /*9b00*/  ISETP.GE.AND P4, PT, R16, R203, PT ;  /* 0x000000cb1000720c */ /* 0x000fc40003f86270 */
[----:B------:R-:W-:Y:S02]  /*9b10*/  FSEL R25, R25, -INF , !P5 ;  /* 0xff80000019197808 */ /* 0x000fe40006800000 */
[----:B------:R-:W-:Y:S02]  /*9b20*/  ISETP.GT.AND P5, PT, R149, R16, PT ;  /* 0x000000109500720c */ /* 0x000fe40003fa4270 */
[----:B------:R-:W-:Y:S01]  /*9b30*/  FSEL R26, R25, -INF , !P4 ;  /* 0xff800000191a7808 */ /* 0x000fe20006000000 */
[----:B-1----:R-:W-:Y:S01]  /*9b40*/  HMMA.16816.F32 R136, R20, R4, R136 ;  /* 0x000000041488723c */ /* 0x002fe20000001888 */
[----:B------:R-:W-:Y:S01]  /*9b50*/  ISETP.GE.AND P4, PT, R16, R202, PT ;  /* 0x000000ca1000720c */ /* 0x000fe20003f86270 */
[C---:B------:R-:W-:Y:S01]  /*9b60*/  VIADD R4, R148.reuse, 0xffffff51 ;  /* 0xffffff5194047836 */ /* 0x040fe20000000000 */
[----:B------:R-:W-:Y:S01]  /*9b70*/  FSEL R25, R27, -INF , !P5 ;  /* 0xff8000001b197808 */ /* 0x000fe20006800000 */
[----:B------:R-:W-:Y:S01]  /*9b80*/  VIADD R5, R148, 0xffffff58 ;  /* 0xffffff5894057836 */ /* 0x000fe20000000000 */
[----:B------:R-:W-:-:S02]  /*9b90*/  ISETP.GT.AND P5, PT, R204, R17, PT ;  /* 0x00000011cc00720c */ /* 0x000fc40003fa4270 */
[----:B------:R-:W-:Y:S01]  /*9ba0*/  FSEL R25, R25, -INF , !P4 ;  /* 0xff80000019197808 */ /* 0x000fe20006000000 */
[----:B------:R-:W-:Y:S01]  /*9bb0*/  HMMA.16816.F32 R140, R8, R18, R140 ;  /* 0x00000012088c723c */ /* 0x000fe2000000188c */
[----:B------:R-:W-:Y:S02]  /*9bc0*/  ISETP.GE.AND P4, PT, R17, R203, PT ;  /* 0x000000cb1100720c */ /* 0x000fe40003f86270 */
[----:B------:R-:W-:Y:S02]  /*9bd0*/  FSEL R144, R144, -INF , !P5 ;  /* 0xff80000090907808 */ /* 0x000fe40006800000 */
[----:B------:R-:W-:Y:S02]  /*9be0*/  ISETP.GT.AND P5, PT, R149, R17, PT ;  /* 0x000000119500720c */ /* 0x000fe40003fa4270 */
[----:B------:R-:W-:Y:S01]  /*9bf0*/  FSEL R176, R144, -INF , !P4 ;  /* 0xff80000090b07808 */ /* 0x000fe20006000000 */
[----:B------:R-:W-:Y:S01]  /*9c00*/  HMMA.16816.F32 R132, R20, R6, R132 ;  /* 0x000000061484723c */ /* 0x000fe20000001884 */
[----:B------:R-:W-:-:S02]  /*9c10*/  ISETP.GE.AND P4, PT, R17, R202, PT ;  /* 0x000000ca1100720c */ /* 0x000fc40003f86270 */
[----:B------:R-:W-:Y:S01]  /*9c20*/  FSEL R146, R146, -INF , !P5 ;  /* 0xff80000092927808 */ /* 0x000fe20006800000 */
[----:B------:R1:W4:Y:S01]  /*9c30*/  LDSM.16.M88.4 R16, [R3+0x11800] ;  /* 0x011800000310783b */ /* 0x0003220000000200 */
[-C--:B------:R-:W-:Y:S02]  /*9c40*/  ISETP.GT.AND P5, PT, R204, R4.reuse, PT ;  /* 0x00000004cc00720c */ /* 0x080fe40003fa4270 */
[----:B------:R-:W-:Y:S01]  /*9c50*/  FSEL R177, R146, -INF , !P4 ;  /* 0xff80000092b17808 */ /* 0x000fe20006000000 */
[----:B---3--:R-:W-:Y:S01]  /*9c60*/  HMMA.16816.F32 R168, R32, R12, R168 ;  /* 0x0000000c20a8723c */ /* 0x008fe200000018a8 */
[----:B------:R-:W-:Y:S01]  /*9c70*/  ISETP.GE.AND P4, PT, R4, R203, PT ;  /* 0x000000cb0400720c */ /* 0x000fe20003f86270 */
[----:B------:R-:W-:Y:S01]  /*9c80*/  VIADD R12, R148, 0xffffff60 ;  /* 0xffffff60940c7836 */ /* 0x000fe20000000000 */
[----:B------:R-:W-:Y:S02]  /*9c90*/  FSEL R145, R145, -INF , !P5 ;  /* 0xff80000091917808 */ /* 0x000fe40006800000 */
[----:B------:R-:W-:-:S02]  /*9ca0*/  ISETP.GT.AND P5, PT, R149, R4, PT ;  /* 0x000000049500720c */ /* 0x000fc40003fa4270 */
[----:B------:R-:W-:Y:S01]  /*9cb0*/  FSEL R180, R145, -INF , !P4 ;  /* 0xff80000091b47808 */ /* 0x000fe20006000000 */
[----:B--2---:R-:W-:Y:S01]  /*9cc0*/  HMMA.16816.F32 R136, R8, R28, R136 ;  /* 0x0000001c0888723c */ /* 0x004fe20000001888 */
[----:B------:R-:W-:Y:S02]  /*9cd0*/  ISETP.GE.AND P4, PT, R4, R202, PT ;  /* 0x000000ca0400720c */ /* 0x000fe40003f86270 */
[----:B------:R-:W-:Y:S02]  /*9ce0*/  FSEL R147, R147, -INF , !P5 ;  /* 0xff80000093937808 */ /* 0x000fe40006800000 */
[----:B------:R-:W-:Y:S02]  /*9cf0*/  ISETP.GT.AND P5, PT, R204, R5, PT ;  /* 0x00000005cc00720c */ /* 0x000fe40003fa4270 */
[----:B------:R-:W-:Y:S01]  /*9d00*/  FSEL R181, R147, -INF , !P4 ;  /* 0xff80000093b57808 */ /* 0x000fe20006000000 */
[----:B------:R-:W-:Y:S01]  /*9d10*/  HMMA.16816.F32 R164, R160, R150, R164 ;  /* 0x00000096a0a4723c */ /* 0x000fe200000018a4 */
[----:B------:R-:W-:-:S02]  /*9d20*/  ISETP.GE.AND P4, PT, R5, R203, PT ;  /* 0x000000cb0500720c */ /* 0x000fc40003f86270 */
[----:B------:R-:W-:Y:S01]  /*9d30*/  FSEL R140, R140, -INF , !P5 ;  /* 0xff8000008c8c7808 */ /* 0x000fe20006800000 */
[----:B-1----:R-:W-:Y:S01]  /*9d40*/  VIADD R3, R148, 0xffffff59 ;  /* 0xffffff5994037836 */ /* 0x002fe20000000000 */
[----:B------:R-:W-:Y:S02]  /*9d50*/  ISETP.GT.AND P5, PT, R149, R5, PT ;  /* 0x000000059500720c */ /* 0x000fe40003fa4270 */
[----:B------:R-:W-:Y:S01]  /*9d60*/  FSEL R178, R140, -INF , !P4 ;  /* 0xff8000008cb27808 */ /* 0x000fe20006000000 */
[----:B------:R-:W-:Y:S01]  /*9d70*/  HMMA.16816.F32 R132, R8, R30, R132 ;  /* 0x0000001e0884723c */ /* 0x000fe20000001884 */
[----:B------:R-:W-:Y:S02]  /*9d80*/  ISETP.GE.AND P4, PT, R5, R202, PT ;  /* 0x000000ca0500720c */ /* 0x000fe40003f86270 */
[----:B------:R-:W1:Y:S01]  /*9d90*/  LDSM.16.M88.4 R4, [R198+0x11800] ;  /* 0x01180000c604783b */ /* 0x000e620000000200 */
[----:B------:R-:W-:Y:S01]  /*9da0*/  FSEL R142, R142, -INF , !P5 ;  /* 0xff8000008e8e7808 */ /* 0x000fe20006800000 */
[----:B------:R-:W-:-:S04]  /*9db0*/  DEPBAR.LE SB0, 0x0 ;  /* 0x000080000000791a */ /* 0x000fc80000000000 */
[----:B------:R-:W-:Y:S01]  /*9dc0*/  BAR.SYNC.DEFER_BLOCKING 0x0 ;  /* 0x0000000000007b1d */ /* 0x000fe20000010000 */
[----:B------:R-:W-:Y:S02]  /*9dd0*/  ISETP.GT.AND P5, PT, R204, R3, PT ;  /* 0x00000003cc00720c */ /* 0x000fe40003fa4270 */
[----:B------:R-:W-:Y:S01]  /*9de0*/  FSEL R179, R142, -INF , !P4 ;  /* 0xff8000008eb37808 */ /* 0x000fe20006000000 */
[----:B----4-:R-:W-:Y:S01]  /*9df0*/  HMMA.16816.F32 R168, R20, R16, R168 ;  /* 0x0000001014a8723c */ /* 0x010fe200000018a8 */
[----:B------:R-:W-:Y:S02]  /*9e00*/  ISETP.GE.AND P4, PT, R3, R203, PT ;  /* 0x000000cb0300720c */ /* 0x000fe40003f86270 */
[----:B------:R-:W-:Y:S02]  /*9e10*/  FSEL R141, R141, -INF , !P5 ;  /* 0xff8000008d8d7808 */ /* 0x000fe40006800000 */
[----:B------:R-:W-:Y:S02]  /*9e20*/  ISETP.GT.AND P5, PT, R149, R3, PT ;  /* 0x000000039500720c */ /* 0x000fe40003fa4270 */
[----:B------:R-:W-:Y:S01]  /*9e30*/  FSEL R182, R141, -INF , !P4 ;  /* 0xff8000008db67808 */ /* 0x000fe20006000000 */
[----:B------:R-:W-:Y:S01]  /*9e40*/  HMMA.16816.F32 R164, R32, R14, R164 ;  /* 0x0000000e20a4723c */ /* 0x000fe200000018a4 */
[----:B------:R-:W-:Y:S01]  /*9e50*/  ISETP.GE.AND P4, PT, R3, R202, PT ;  /* 0x000000ca0300720c */ /* 0x000fe20003f86270 */
[----:B------:R-:W-:Y:S01]  /*9e60*/  VIADD R3, R148, 0xffffff61 ;  /* 0xffffff6194037836 */ /* 0x000fe20000000000 */
[----:B------:R-:W-:-:S02]  /*9e70*/  FSEL R143, R143, -INF , !P5 ;  /* 0xff8000008f8f7808 */ /* 0x000fc40006800000 */
[-C--:B------:R-:W-:Y:S02]  /*9e80*/  ISETP.GT.AND P5, PT, R204, R12.reuse, PT ;  /* 0x0000000ccc00720c */ /* 0x080fe40003fa4270 */
[----:B------:R-:W-:Y:S02]  /*9e90*/  FSEL R183, R143, -INF , !P4 ;  /* 0xff8000008fb77808 */ /* 0x000fe40006000000 */
[----:B------:R-:W-:Y:S02]  /*9ea0*/  ISETP.GE.AND P4, PT, R12, R203, PT ;  /* 0x000000cb0c00720c */ /* 0x000fe40003f86270 */
[----:B------:R-:W-:Y:S02]  /*9eb0*/  FSEL R136, R136, -INF , !P5 ;  /* 0xff80000088887808 */ /* 0x000fe40006800000 */
[----:B------:R-:W-:Y:S02]  /*9ec0*/  ISETP.GT.AND P5, PT, R149, R12, PT ;  /* 0x0000000c9500720c */ /* 0x000fe40003fa4270 */
[----:B------:R-:W-:-:S02]  /*9ed0*/  FSEL R140, R136, -INF , !P4 ;  /* 0xff800000888c7808 */ /* 0x000fc40006000000 */
[----:B------:R-:W-:Y:S01]  /*9ee0*/  ISETP.GE.AND P4, PT, R12, R202, PT ;  /* 0x000000ca0c00720c */ /* 0x000fe20003f86270 */
[----:B------:R-:W-:Y:S01]  /*9ef0*/  VIADD R12, R148, 0xffffff68 ;  /* 0xffffff68940c7836 */ /* 0x000fe20000000000 */
[----:B------:R-:W-:Y:S01]  /*9f00*/  FSEL R138, R138, -INF , !P5 ;  /* 0xff8000008a8a7808 */ /* 0x000fe20006800000 */
[----:B------:R-:W-:Y:S01]  /*9f10*/  HMMA.16816.F32 R164, R20, R18, R164 ;  /* 0x0000001214a4723c */ /* 0x000fe200000018a4 */
[----:B------:R-:W-:Y:S02]  /*9f20*/  ISETP.GT.AND P5, PT, R204, R3, PT ;  /* 0x00000003cc00720c */ /* 0x000fe40003fa4270 */
[----:B------:R-:W-:Y:S02]  /*9f30*/  FSEL R141, R138, -INF , !P4 ;  /* 0xff8000008a8d7808 */ /* 0x000fe40006000000 */
[----:B------:R-:W-:Y:S02]  /*9f40*/  ISETP.GE.AND P4, PT, R3, R203, PT ;  /* 0x000000cb0300720c */ /* 0x000fe40003f86270 */
[----:B------:R-:W-:Y:S01]  /*9f50*/  FSEL R137, R137, -INF , !P5 ;  /* 0xff80000089897808 */ /* 0x000fe20006800000 */
[----:B-1----:R-:W-:Y:S01]  /*9f60*/  HMMA.16816.F32 R168, R8, R4, R168 ;  /* 0x0000000408a8723c */ /* 0x002fe200000018a8 */
[----:B------:R-:W-:Y:S01]  /*9f70*/  ISETP.GT.AND P5, PT, R149, R3, PT ;  /* 0x000000039500720c */ /* 0x000fe20003fa4270 */
[----:B------:R-:W-:Y:S01]  /*9f80*/  VIADD R4, R148, 0xffffff70 ;  /* 0xffffff7094047836 */ /* 0x000fe20000000000 */
        /* <DEDUP_REMOVED lines=27> */
[----:B------:R-:W-:Y:S02]  /*a140*/  ISETP.GE.AND P4, PT, R4, R202, PT ;  /* 0x000000ca0400720c */ /* 0x000fe40003f86270 */
[----:B------:R-:W-:Y:S01]  /*a150*/  HMMA.16816.F32 R4, R8, R6, R164 ;  /* 0x000000060804723c */ /* 0x000fe200000018a4 */
[----:B------:R-:W-:Y:S01]  /*a160*/  FSEL R147, R170, -INF , !P5 ;  /* 0xff800000aa937808 */ /* 0x000fe20006800000 */
[----:B------:R-:W-:Y:S01]  /*a170*/  VIADD R8, R148, 0xffffff78 ;  /* 0xffffff7894087836 */ /* 0x000fe20000000000 */
[----:B------:R-:W-:Y:S01]  /*a180*/  ISETP.GT.AND P5, PT, R204, R3, PT ;  /* 0x00000003cc00720c */ /* 0x000fe20003fa4270 */
[----:B------:R-:W-:Y:S01]  /*a190*/  VIADD R148, R148, 0xffffff79 ;  /* 0xffffff7994947836 */ /* 0x000fe20000000000 */
        /* <DEDUP_REMOVED lines=11> */
[----:B------:R-:W-:Y:S02]  /*a250*/  ISETP.GE.AND P5, PT, R8, R202, PT ;  /* 0x000000ca0800720c */ /* 0x000fe40003fa6270 */
[----:B------:R-:W-:Y:S02]  /*a260*/  FSEL R146, R4, -INF , !P4 ;  /* 0xff80000004927808 */ /* 0x000fe40006000000 */
[----:B------:R-:W-:-:S04]  /*a270*/  ISETP.GT.AND P4, PT, R149, R8, PT ;  /* 0x000000089500720c */ /* 0x000fc80003f84270 */
[----:B------:R-:W-:Y:S02]  /*a280*/  FSEL R6, R6, -INF , !P4 ;  /* 0xff80000006067808 */ /* 0x000fe40006000000 */
[-C--:B------:R-:W-:Y:S02]  /*a290*/  ISETP.GT.AND P4, PT, R204, R148.reuse, PT ;  /* 0x00000094cc00720c */ /* 0x080fe40003f84270 */
[----:B------:R-:W-:Y:S02]  /*a2a0*/  FSEL R161, R6, -INF , !P5 ;  /* 0xff80000006a17808 */ /* 0x000fe40006800000 */
[----:B------:R-:W-:Y:S02]  /*a2b0*/  ISETP.GE.AND P5, PT, R148, R203, PT ;  /* 0x000000cb9400720c */ /* 0x000fe40003fa6270 */
[----:B------:R-:W-:Y:S02]  /*a2c0*/  FSEL R5, R5, -INF , !P4 ;  /* 0xff80000005057808 */ /* 0x000fe40006000000 */
[----:B------:R-:W-:-:S02]  /*a2d0*/  ISETP.GT.AND P4, PT, R149, R148, PT ;  /* 0x000000949500720c */ /* 0x000fc40003f84270 */
[----:B------:R-:W-:Y:S02]  /*a2e0*/  FSEL R144, R5, -INF , !P5 ;  /* 0xff80000005907808 */ /* 0x000fe40006800000 */
[----:B------:R-:W-:Y:S02]  /*a2f0*/  ISETP.GE.AND P5, PT, R148, R202, PT ;  /* 0x000000ca9400720c */ /* 0x000fe40003fa6270 */
[----:B------:R-:W-:-:S04]  /*a300*/  FSEL R7, R7, -INF , !P4 ;  /* 0xff80000007077808 */ /* 0x000fc80006000000 */
[----:B------:R-:W-:Y:S01]  /*a310*/  FSEL R157, R7, -INF , !P5 ;  /* 0xff800000079d7808 */ /* 0x000fe20006800000 */
[----:B------:R-:W-:Y:S06]  /*a320*/  BRA.U !UP1, `(.L_x_463) ;  /* 0x0000000109cc7547 */ /* 0x000fec000b800000 */
        /* <DEDUP_REMOVED lines=48> */
.L_x_465:
[----:B------:R3:W-:Y:S02]  /*a630*/  STS.128 [R209+0x11000], RZ ;  /* 0x011000ffd1007388 */ /* 0x0007e40000000c00 */
.L_x_466:
[----:B------:R-:W-:Y:S05]  /*a640*/  BSYNC.RECONVERGENT B0 ;  /* 0x0000000000007941 */ /* 0x000fea0003800200 */
.L_x_464:
[----:B------:R-:W0:Y:S02]  /*a650*/  LDGDEPBAR ;  /* 0x00000000000079af */ /* 0x000e240000000000 */
.L_x_463:
[----:B------:R-:W-:Y:S01]  /*a660*/  FMNMX3.FTZ R3, R191, R156, R152, !PT ;  /* 0x0000009cbf037276 */ /* 0x000fe20007810098 */
[----:B------:R-:W4:Y:S01]  /*a670*/  LDCU UR4, c[0x0][0x45c] ;  /* 0x00008b80ff0477ac */ /* 0x000f220008000800 */
[----:B------:R-:W-:Y:S02]  /*a680*/  FMNMX3.FTZ R4, R186, R153, R155, !PT ;  /* 0x00000099ba047276 */ /* 0x000fe4000781009b */
[----:B------:R-:W-:Y:S01]  /*a690*/  FMNMX3.FTZ R3, R3, R24, R26, !PT ;  /* 0x0000001803037276 */ /* 0x000fe2000781001a */
[----:B------:R-:W-:Y:S01]  /*a6a0*/  @UP1 UIADD3 UR20, UPT, UPT, UR20, -0x4, URZ ;  /* 0xfffffffc14141890 */ /* 0x000fe2000fffe0ff */
        /* <DEDUP_REMOVED lines=13> */
[----:B------:R-:W-:Y:S01]  /*a780*/  SEL R154, R196, 0xffffffe0, !P6 ;  /* 0xffffffe0c49a7807 */ /* 0x000fe20007000000 */
[----:B------:R-:W5:Y:S04]  /*a790*/  SHFL.BFLY PT, R5, R6, 0x2, 0x1f ;  /* 0x0c401f0006057f89 */ /* 0x000f6800000e0000 */
[----:B------:R-:W1:Y:S01]  /*a7a0*/  SHFL.BFLY PT, R4, R7, 0x2, 0x1f ;  /* 0x0c401f0007047f89 */ /* 0x000e6200000e0000 */
[----:B-----5:R-:W-:-:S02]  /*a7b0*/  FMNMX.FTZ R5, R6, R5, !PT ;  /* 0x0000000506057209 */ /* 0x020fc40007810000 */
[----:B-1----:R-:W-:-:S03]  /*a7c0*/  FMNMX.FTZ R4, R7, R4, !PT ;  /* 0x0000000407047209 */ /* 0x002fc60007810000 */
[----:B------:R-:W1:Y:S04]  /*a7d0*/  SHFL.BFLY PT, R132, R5, 0x1, 0x1f ;  /* 0x0c201f0005847f89 */ /* 0x000e6800000e0000 */
[----:B------:R-:W5:Y:S01]  /*a7e0*/  SHFL.BFLY PT, R3, R4, 0x1, 0x1f ;  /* 0x0c201f0004037f89 */ /* 0x000f6200000e0000 */
[----:B-1----:R-:W-:Y:S02]  /*a7f0*/  FMNMX.FTZ R132, R5, R132, !PT ;  /* 0x0000008405847209 */ /* 0x002fe40007810000 */
[----:B-----5:R-:W-:-:S03]  /*a800*/  FMNMX.FTZ R3, R4, R3, !PT ;  /* 0x0000000304037209 */ /* 0x020fc60007810000 */
[C---:B----4-:R-:W-:Y:S01]  /*a810*/  FMUL.FTZ R163, R132.reuse, UR4 ;  /* 0x0000000484a37c20 */ /* 0x050fe20008410000 */
[C---:B------:R-:W-:Y:S02]  /*a820*/  FSETP.NEU.FTZ.AND P1, PT, R132.reuse, -INF , PT ;  /* 0xff8000008400780b */ /* 0x040fe40003f3d000 */
[C---:B------:R-:W-:Y:S01]  /*a830*/  FSETP.NEU.FTZ.AND P0, PT, R3.reuse, -INF , PT ;  /* 0xff8000000300780b */ /* 0x040fe20003f1d000 */
[C---:B------:R-:W-:Y:S01]  /*a840*/  FMUL.FTZ R158, R3.reuse, UR4 ;  /* 0x00000004039e7c20 */ /* 0x040fe20008410000 */
[----:B------:R-:W-:Y:S02]  /*a850*/  FSEL R4, R132, RZ, P1 ;  /* 0x000000ff84047208 */ /* 0x000fe40000800000 */
[----:B------:R-:W-:Y:S02]  /*a860*/  FSEL R5, R3, RZ, P0 ;  /* 0x000000ff03057208 */ /* 0x000fe40000000000 */
[----:B------:R-:W-:Y:S01]  /*a870*/  FSEL R163, R163, RZ, P1 ;  /* 0x000000ffa3a37208 */ /* 0x000fe20000800000 */
[----:B------:R-:W-:Y:S01]  /*a880*/  FADD.FTZ R4, R191, -R4 ;  /* 0x80000004bf047221 */ /* 0x000fe20000010000 */
[----:B------:R-:W-:Y:S01]  /*a890*/  FSEL R158, R158, RZ, P0 ;  /* 0x000000ff9e9e7208 */ /* 0x000fe20000000000 */
[----:B------:R-:W-:-:S02]  /*a8a0*/  FADD.FTZ R5, R186, -R5 ;  /* 0x80000005ba057221 */ /* 0x000fc40000010000 */
[--C-:B------:R-:W-:Y:S01]  /*a8b0*/  FFMA.FTZ R149, R152, UR4, -R163.reuse ;  /* 0x0000000498957c23 */ /* 0x100fe200080108a3 */
[--C-:B------:R-:W-:Y:S01]  /*a8c0*/  FFMA.FTZ R150, R156, UR4, -R163.reuse ;  /* 0x000000049c967c23 */ /* 0x100fe200080108a3 */
[--C-:B------:R-:W-:Y:S01]  /*a8d0*/  FFMA.FTZ R134, R153, UR4, -R158.reuse ;  /* 0x0000000499867c23 */ /* 0x100fe2000801089e */
[----:B------:R-:W-:Y:S01]  /*a8e0*/  FMUL.FTZ R153, R4, UR4 ;  /* 0x0000000404997c20 */ /* 0x000fe20008410000 */
[----:B------:R-:W-:Y:S01]  /*a8f0*/  FMUL.FTZ R152, R5, UR4 ;  /* 0x0000000405987c20 */ /* 0x000fe20008410000 */
[--C-:B------:R-:W-:Y:S01]  /*a900*/  FFMA.FTZ R6, R159, UR4, -R158.reuse ;  /* 0x000000049f067c23 */ /* 0x100fe2000801089e */
[----:B------:R-:W-:Y:S01]  /*a910*/  LEA R159, R2, UR5, 0x1 ;  /* 0x00000005029f7c11 */ /* 0x000fe2000f8e08ff */
[--C-:B------:R-:W-:Y:S01]  /*a920*/  FFMA.FTZ R133, R155, UR4, -R158.reuse ;  /* 0x000000049b857c23 */ /* 0x100fe2000801089e */
[--C-:B------:R-:W-:Y:S01]  /*a930*/  FFMA.FTZ R148, R24, UR4, -R163.reuse ;  /* 0x0000000418947c23 */ /* 0x100fe200080108a3 */
[----:B------:R-:W1:Y:S01]  /*a940*/  MUFU.EX2 R153, R153 ;  /* 0x0000009900997308 */ /* 0x000e620000000800 */
[C---:B------:R-:W-:Y:S01]  /*a950*/  IADD3 R16, PT, PT, R159.reuse, 0x12000, RZ ;  /* 0x000120009f107810 */ /* 0x040fe20007ffe0ff */
[--C-:B------:R-:W-:Y:S01]  /*a960*/  FFMA.FTZ R135, R26, UR4, -R163.reuse ;  /* 0x000000041a877c23 */ /* 0x100fe200080108a3 */
[----:B------:R-:W-:Y:S01]  /*a970*/  IADD3 R155, PT, PT, R159, 0x12040, RZ ;  /* 0x000120409f9b7810 */ /* 0x000fe20007ffe0ff */
[--C-:B------:R-:W-:Y:S01]  /*a980*/  FFMA.FTZ R151, R25, UR4, -R158.reuse ;  /* 0x0000000419977c23 */ /* 0x100fe2000801089e */
[----:B------:R-:W-:Y:S01]  /*a990*/  @P2 IADD3 R155, PT, PT, R16, -0x40, RZ ;  /* 0xffffffc0109b2810 */ /* 0x000fe20007ffe0ff */
[----:B------:R-:W-:Y:S01]  /*a9a0*/  LDSM.16.MT88.4 R12, [R159+0x12000] ;  /* 0x012000009f0c783b */ /* 0x000fe20000004200 */
[C---:B------:R-:W-:Y:S01]  /*a9b0*/  IADD3 R156, PT, PT, R154.reuse, R159, RZ ;  /* 0x0000009f9a9c7210 */ /* 0x040fe20007ffe0ff */
[----:B------:R-:W4:Y:S01]  /*a9c0*/  MUFU.EX2 R152, R152 ;  /* 0x0000009800987308 */ /* 0x000f220000000800 */
[----:B------:R-:W-:Y:S01]  /*a9d0*/  IADD3 R154, PT, PT, R154, R155, RZ ;  /* 0x0000009b9a9a7210 */ /* 0x000fe20007ffe0ff */
[----:B------:R-:W5:Y:S01]  /*a9e0*/  LDSM.16.MT88.4 R28, [R155] ;  /* 0x000000009b1c783b */ /* 0x000f620000004200 */
[--C-:B------:R-:W-:Y:S01]  /*a9f0*/  FFMA.FTZ R162, R176, UR4, -R163.reuse ;  /* 0x00000004b0a27c23 */ /* 0x100fe200080108a3 */
[--C-:B------:R-:W-:Y:S01]  /*aa00*/  FFMA.FTZ R165, R180, UR4, -R163.reuse ;  /* 0x00000004b4a57c23 */ /* 0x100fe200080108a3 */
[--C-:B------:R-:W-:Y:S01]  /*aa10*/  FFMA.FTZ R166, R178, UR4, -R163.reuse ;  /* 0x00000004b2a67c23 */ /* 0x100fe200080108a3 */
[----:B------:R-:W-:Y:S01]  /*aa20*/  LDSM.16.MT88.4 R20, [R156+0x12000] ;  /* 0x012000009c14783b */ /* 0x000fe20000004200 */
[--C-:B------:R-:W-:Y:S01]  /*aa30*/  FFMA.FTZ R167, R182, UR4, -R163.reuse ;  /* 0x00000004b6a77c23 */ /* 0x100fe200080108a3 */
[----:B------:R-:W-:Y:S01]  /*aa40*/  MUFU.EX2 R150, R150 ;  /* 0x0000009600967308 */ /* 0x000fe20000000800 */
[-C--:B-1----:R-:W-:Y:S01]  /*aa50*/  FMUL.FTZ R32, R104, R153.reuse ;  /* 0x0000009968207220 */ /* 0x082fe20000410000 */
[-C--:B------:R-:W-:Y:S01]  /*aa60*/  FMUL.FTZ R33, R105, R153.reuse ;  /* 0x0000009969217220 */ /* 0x080fe20000410000 */
[-C--:B------:R-:W-:Y:S01]  /*aa70*/  FMUL.FTZ R24, R112, R153.reuse ;  /* 0x0000009970187220 */ /* 0x080fe20000410000 */
[-C--:B------:R-:W-:Y:S01]  /*aa80*/  FMUL.FTZ R25, R113, R153.reuse ;  /* 0x0000009971197220 */ /* 0x080fe20000410000 */
[-C--:B------:R-:W-:Y:S01]  /*aa90*/  FMUL.FTZ R108, R108, R153.reuse ;  /* 0x000000996c6c7220 */ /* 0x080fe20000410000 */
[-C--:B------:R-:W-:Y:S01]  /*aaa0*/  FMUL.FTZ R109, R109, R153.reuse ;  /* 0x000000996d6d7220 */ /* 0x080fe20000410000 */
[-C--:B------:R-:W-:Y:S01]  /*aab0*/  FMUL.FTZ R44, R44, R153.reuse ;  /* 0x000000992c2c7220 */ /* 0x080fe20000410000 */
[----:B------:R-:W1:Y:S01]  /*aac0*/  MUFU.EX2 R149, R149 ;  /* 0x0000009500957308 */ /* 0x000e620000000800 */
[-C--:B----4-:R-:W-:Y:S01]  /*aad0*/  FMUL.FTZ R34, R106, R152.reuse ;  /* 0x000000986a227220 */ /* 0x090fe20000410000 */
[-C--:B------:R-:W-:Y:S01]  /*aae0*/  FMUL.FTZ R35, R107, R152.reuse ;  /* 0x000000986b237220 */ /* 0x080fe20000410000 */
[-C--:B------:R-:W-:Y:S01]  /*aaf0*/  FMUL.FTZ R26, R114, R152.reuse ;  /* 0x00000098721a7220 */ /* 0x080fe20000410000 */
[----:B------:R-:W4:Y:S01]  /*ab00*/  LDSM.16.MT88.4 R104, [R156+0x14000] ;  /* 0x014000009c68783b */ /* 0x000f220000004200 */
[-C--:B------:R-:W-:Y:S01]  /*ab10*/  FMUL.FTZ R27, R115, R152.reuse ;  /* 0x00000098731b7220 */ /* 0x080fe20000410000 */
[-C--:B------:R-:W-:Y:S01]  /*ab20*/  FMUL.FTZ R110, R110, R152.reuse ;  /* 0x000000986e6e7220 */ /* 0x080fe20000410000 */
[-C--:B------:R-:W-:Y:S01]  /*ab30*/  FMUL.FTZ R111, R111, R152.reuse ;  /* 0x000000986f6f7220 */ /* 0x080fe20000410000 */
[----:B------:R-:W-:Y:S01]  /*ab40*/  MUFU.EX2 R148, R148 ;  /* 0x0000009400947308 */ /* 0x000fe20000000800 */
[-C--:B------:R-:W-:Y:S01]  /*ab50*/  FMUL.FTZ R45, R45, R153.reuse ;  /* 0x000000992d2d7220 */ /* 0x080fe20000410000 */
[-C--:B------:R-:W-:Y:S01]  /*ab60*/  FMUL.FTZ R46, R46, R152.reuse ;  /* 0x000000982e2e7220 */ /* 0x080fe20000410000 */
[-C--:B------:R-:W-:Y:S01]  /*ab70*/  FMUL.FTZ R47, R47, R152.reuse ;  /* 0x000000982f2f7220 */ /* 0x080fe20000410000 */
[-C--:B------:R-:W-:Y:S01]  /*ab80*/  FMUL.FTZ R48, R48, R153.reuse ;  /* 0x0000009930307220 */ /* 0x080fe20000410000 */
[-C--:B------:R-:W-:Y:S01]  /*ab90*/  FMUL.FTZ R49, R49, R153.reuse ;  /* 0x0000009931317220 */ /* 0x080fe20000410000 */
[-C--:B------:R-:W-:Y:S01]  /*aba0*/  FMUL.FTZ R50, R50, R152.reuse ;  /* 0x0000009832327220 */ /* 0x080fe20000410000 */
[----:B------:R-:W-:Y:S01]  /*abb0*/  FMUL.FTZ R51, R51, R152 ;  /* 0x0000009833337220 */ /* 0x000fe20000410000 */
[----:B------:R-:W-:Y:S01]  /*abc0*/  MUFU.EX2 R135, R135 ;  /* 0x0000008700877308 */ /* 0x000fe20000000800 */
[----:B-1----:R-:W-:Y:S01]  /*abd0*/  F2FP.F16.F32.PACK_AB R4, R149, R150 ;  /* 0x000000969504723e */ /* 0x002fe200000000ff */
[----:B------:R-:W1:Y:S01]  /*abe0*/  LDSM.16.MT88.4 R112, [R155+0x2000] ;  /* 0x002000009b70783b */ /* 0x000e620000004200 */
[-C--:B------:R-:W-:Y:S01]  /*abf0*/  FMUL.FTZ R16, R120, R153.reuse ;  /* 0x0000009978107220 */ /* 0x080fe20000410000 */
[-C--:B------:R-:W-:Y:S01]  /*ac00*/  FMUL.FTZ R17, R121, R153.reuse ;  /* 0x0000009979117220 */ /* 0x080fe20000410000 */
[-C--:B------:R-:W-:Y:S01]  /*ac10*/  FMUL.FTZ R18, R122, R152.reuse ;  /* 0x000000987a127220 */ /* 0x080fe20000410000 */
[-C--:B------:R-:W-:Y:S01]  /*ac20*/  FMUL.FTZ R19, R123, R152.reuse ;  /* 0x000000987b137220 */ /* 0x080fe20000410000 */
[-C--:B------:R-:W-:Y:S01]  /*ac30*/  FMUL.FTZ R116, R116, R153.reuse ;  /* 0x0000009974747220 */ /* 0x080fe20000410000 */
[----:B------:R-:W-:Y:S01]  /*ac40*/  MUFU.EX2 R134, R134 ;  /* 0x0000008600867308 */ /* 0x000fe20000000800 */
[----:B------:R-:W-:Y:S01]  /*ac50*/  LDSM.16.MT88.4 R120, [R154] ;  /* 0x000000009a78783b */ /* 0x000fe20000004200 */
[-C--:B------:R-:W-:Y:S01]  /*ac60*/  FMUL.FTZ R117, R117, R153.reuse ;  /* 0x0000009975757220 */ /* 0x080fe20000410000 */
[-C--:B------:R-:W-:Y:S01]  /*ac70*/  FMUL.FTZ R118, R118, R152.reuse ;  /* 0x0000009876767220 */ /* 0x080fe20000410000 */
[-C--:B------:R-:W-:Y:S01]  /*ac80*/  FMUL.FTZ R119, R119, R152.reuse ;  /* 0x0000009877777220 */ /* 0x080fe20000410000 */
[-C--:B------:R-:W-:Y:S01]  /*ac90*/  FMUL.FTZ R52, R52, R153.reuse ;  /* 0x0000009934347220 */ /* 0x080fe20000410000 */
[-C--:B------:R-:W-:Y:S01]  /*aca0*/  FMUL.FTZ R53, R53, R153.reuse ;  /* 0x0000009935357220 */ /* 0x080fe20000410000 */
[-C--:B------:R-:W-:Y:S01]  /*acb0*/  FMUL.FTZ R54, R54, R152.reuse ;  /* 0x0000009836367220 */ /* 0x080fe20000410000 */
[----:B------:R-:W2:Y:S01]  /*acc0*/  MUFU.EX2 R133, R133 ;  /* 0x0000008500857308 */ /* 0x000ea20000000800 */
[-C--:B------:R-:W-:Y:S01]  /*acd0*/  FMUL.FTZ R55, R55, R152.reuse ;  /* 0x0000009837377220 */ /* 0x080fe20000410000 */
[-C--:B------:R-:W-:Y:S01]  /*ace0*/  FMUL.FTZ R56, R56, R153.reuse ;  /* 0x0000009938387220 */ /* 0x080fe20000410000 */
[-C--:B------:R-:W-:Y:S01]  /*acf0*/  FMUL.FTZ R57, R57, R153.reuse ;  /* 0x0000009939397220 */ /* 0x080fe20000410000 */
[-C--:B------:R-:W-:Y:S01]  /*ad00*/  FMUL.FTZ R58, R58, R152.reuse ;  /* 0x000000983a3a7220 */ /* 0x080fe20000410000 */
[-C--:B------:R-:W-:Y:S01]  /*ad10*/  FMUL.FTZ R59, R59, R152.reuse ;  /* 0x000000983b3b7220 */ /* 0x080fe20000410000 */
[-C--:B------:R-:W-:Y:S01]  /*ad20*/  FMUL.FTZ R60, R60, R153.reuse ;  /* 0x000000993c3c7220 */ /* 0x080fe20000410000 */
[-C--:B------:R-:W-:Y:S01]  /*ad30*/  FMUL.FTZ R61, R61, R153.reuse ;  /* 0x000000993d3d7220 */ /* 0x080fe20000410000 */
[----:B------:R3:W-:Y:S01]  /*ad40*/  MUFU.EX2 R2, R6 ;  /* 0x0000000600027308 */ /* 0x0007e20000000800 */
[-C--:B------:R-:W-:Y:S01]  /*ad50*/  FMUL.FTZ R62, R62, R152.reuse ;  /* 0x000000983e3e7220 */ /* 0x080fe20000410000 */
[-C--:B------:R-:W-:Y:S01]  /*ad60*/  FMUL.FTZ R63, R63, R152.reuse ;  /* 0x000000983f3f7220 */ /* 0x080fe20000410000 */
[-C--:B------:R-:W-:Y:S01]  /*ad70*/  FMUL.FTZ R64, R64, R153.reuse ;  /* 0x0000009940407220 */ /* 0x080fe20000410000 */
[-C--:B------:R-:W-:Y:S01]  /*ad80*/  FMUL.FTZ R65, R65, R153.reuse ;  /* 0x0000009941417220 */ /* 0x080fe20000410000 */
[-C--:B------:R-:W-:Y:S01]  /*ad90*/  FMUL.FTZ R66, R66, R152.reuse ;  /* 0x0000009842427220 */ /* 0x080fe20000410000 */
[----:B------:R-:W-:Y:S01]  /*ada0*/  FMUL.FTZ R67, R67, R152 ;  /* 0x0000009843437220 */ /* 0x000fe20000410000 */
[-C--:B------:R-:W-:Y:S01]  /*adb0*/  FMUL.FTZ R68, R68, R153.reuse ;  /* 0x0000009944447220 */ /* 0x080fe20000410000 */
[----:B------:R-:W5:Y:S01]  /*adc0*/  MUFU.EX2 R151, R151 ;  /* 0x0000009700977308 */ /* 0x000f620000000800 */
[----:B--2---:R-:W-:Y:S01]  /*add0*/  F2FP.F16.F32.PACK_AB R5, R133, R134 ;  /* 0x000000868505723e */ /* 0x004fe200000000ff */
[-C--:B------:R-:W-:Y:S01]  /*ade0*/  FMUL.FTZ R69, R69, R153.reuse ;  /* 0x0000009945457220 */ /* 0x080fe20000410000 */
[-C--:B------:R-:W-:Y:S01]  /*adf0*/  FMUL.FTZ R70, R70, R152.reuse ;  /* 0x0000009846467220 */ /* 0x080fe20000410000 */
[-C--:B------:R-:W-:Y:S01]  /*ae00*/  FMUL.FTZ R71, R71, R152.reuse ;  /* 0x0000009847477220 */ /* 0x080fe20000410000 */
[-C--:B------:R-:W-:Y:S01]  /*ae10*/  FMUL.FTZ R72, R72, R153.reuse ;  /* 0x0000009948487220 */ /* 0x080fe20000410000 */
[-C--:B------:R-:W-:Y:S01]  /*ae20*/  FMUL.FTZ R73, R73, R153.reuse ;  /* 0x0000009949497220 */ /* 0x080fe20000410000 */
[-C--:B------:R-:W-:Y:S01]  /*ae30*/  FMUL.FTZ R74, R74, R152.reuse ;  /* 0x000000984a4a7220 */ /* 0x080fe20000410000 */
[----:B------:R-:W-:Y:S01]  /*ae40*/  FMUL.FTZ R75, R75, R152 ;  /* 0x000000984b4b7220 */ /* 0x000fe20000410000 */
[----:B---3--:R-:W-:Y:S01]  /*ae50*/  F2FP.F16.F32.PACK_AB R6, R135, R148 ;  /* 0x000000948706723e */ /* 0x008fe200000000ff */
[-C--:B------:R-:W-:Y:S01]  /*ae60*/  FMUL.FTZ R100, R100, R153.reuse ;  /* 0x0000009964647220 */ /* 0x080fe20000410000 */
[-C--:B------:R-:W-:Y:S01]  /*ae70*/  FMUL.FTZ R101, R101, R153.reuse ;  /* 0x0000009965657220 */ /* 0x080fe20000410000 */
[-C--:B------:R-:W-:Y:S01]  /*ae80*/  FMUL.FTZ R102, R102, R152.reuse ;  /* 0x0000009866667220 */ /* 0x080fe20000410000 */
[----:B------:R-:W-:Y:S01]  /*ae90*/  FMUL.FTZ R103, R103, R152 ;  /* 0x0000009867677220 */ /* 0x000fe20000410000 */
[--C-:B------:R-:W-:Y:S01]  /*aea0*/  FFMA.FTZ R168, R177, UR4, -R158.reuse ;  /* 0x00000004b1a87c23 */ /* 0x100fe2000801089e */
[--C-:B------:R-:W-:Y:S01]  /*aeb0*/  FFMA.FTZ R169, R181, UR4, -R158.reuse ;  /* 0x00000004b5a97c23 */ /* 0x100fe2000801089e */
[--C-:B------:R-:W-:Y:S01]  /*aec0*/  FFMA.FTZ R170, R179, UR4, -R158.reuse ;  /* 0x00000004b3aa7c23 */ /* 0x100fe2000801089e */
[----:B-----5:R-:W-:Y:S01]  /*aed0*/  F2FP.F16.F32.PACK_AB R7, R151, R2 ;  /* 0x000000029707723e */ /* 0x020fe200000000ff */
[--C-:B------:R-:W-:Y:S01]  /*aee0*/  FFMA.FTZ R171, R183, UR4, -R158.reuse ;  /* 0x00000004b7ab7c23 */ /* 0x100fe2000801089e */
        /* <DEDUP_REMOVED lines=9> */
[----:B------:R-:W-:Y:S01]  /*af80*/  MUFU.EX2 R162, R162 ;  /* 0x000000a200a27308 */ /* 0x000fe20000000800 */
[-C--:B------:R-:W-:Y:S01]  /*af90*/  FMUL.FTZ R8, R128, R153.reuse ;  /* 0x0000009980087220 */ /* 0x080fe20000410000 */
[-C--:B------:R-:W-:Y:S01]  /*afa0*/  FMUL.FTZ R9, R129, R153.reuse ;  /* 0x0000009981097220 */ /* 0x080fe20000410000 */
[-C--:B------:R-:W-:Y:S01]  /*afb0*/  FMUL.FTZ R10, R130, R152.reuse ;  /* 0x00000098820a7220 */ /* 0x080fe20000410000 */
[C---:B------:R-:W-:Y:S01]  /*afc0*/  HMMA.16816.F32 R28, R4.reuse, R30, R108 ;  /* 0x0000001e041c723c */ /* 0x040fe2000000186c */
[----:B------:R-:W2:Y:S01]  /*afd0*/  LDSM.16.MT88.4 R108, [R154+0x2000] ;  /* 0x002000009a6c783b */ /* 0x000ea20000004200 */
[-C--:B------:R-:W-:Y:S01]  /*afe0*/  FMUL.FTZ R11, R131, R152.reuse ;  /* 0x00000098830b7220 */ /* 0x080fe20000410000 */
[-C--:B------:R-:W-:Y:S01]  /*aff0*/  FMUL.FTZ R124, R124, R153.reuse ;  /* 0x000000997c7c7220 */ /* 0x080fe20000410000 */
[----:B------:R-:W3:Y:S01]  /*b000*/  MUFU.EX2 R165, R165 ;  /* 0x000000a500a57308 */ /* 0x000ee20000000800 */
[-C--:B------:R-:W-:Y:S01]  /*b010*/  FMUL.FTZ R125, R125, R153.reuse ;  /* 0x000000997d7d7220 */ /* 0x080fe20000410000 */
[-C--:B------:R-:W-:Y:S01]  /*b020*/  FMUL.FTZ R126, R126, R152.reuse ;  /* 0x000000987e7e7220 */ /* 0x080fe20000410000 */
[-C--:B------:R-:W-:Y:S01]  /*b030*/  FMUL.FTZ R127, R127, R152.reuse ;  /* 0x000000987f7f7220 */ /* 0x080fe20000410000 */
[C---:B----4-:R-:W-:Y:S01]  /*b040*/  HMMA.16816.F32 R44, R4.reuse, R104, R44 ;  /* 0x00000068042c723c */ /* 0x050fe2000000182c */
        /* <DEDUP_REMOVED lines=8> */
[----:B------:R-:W4:Y:S01]  /*b0d0*/  LDSM.16.MT88.4 R104, [R159+0x16000] ;  /* 0x016000009f68783b */ /* 0x000f220000004200 */
[-C--:B------:R-:W-:Y:S01]  /*b0e0*/  FMUL.FTZ R82, R82, R152.reuse ;  /* 0x0000009852527220 */ /* 0x080fe20000410000 */
[-C--:B------:R-:W-:Y:S01]  /*b0f0*/  FMUL.FTZ R83, R83, R152.reuse ;  /* 0x0000009853537220 */ /* 0x080fe20000410000 */
[----:B------:R-:W-:Y:S01]  /*b100*/  MUFU.EX2 R167, R167 ;  /* 0x000000a700a77308 */ /* 0x000fe20000000800 */
        /* <DEDUP_REMOVED lines=12> */
[----:B------:R-:W5:Y:S01]  /*b1d0*/  LDSM.16.MT88.4 R116, [R159+0x14000] ;  /* 0x014000009f74783b */ /* 0x000f620000004200 */
[-C--:B------:R-:W-:Y:S01]  /*b1e0*/  FMUL.FTZ R93, R93, R153.reuse ;  /* 0x000000995d5d7220 */ /* 0x080fe20000410000 */
[-C--:B------:R-:W-:Y:S01]  /*b1f0*/  FMUL.FTZ R94, R94, R152.reuse ;  /* 0x000000985e5e7220 */ /* 0x080fe20000410000 */
[----:B------:R-:W3:Y:S01]  /*b200*/  MUFU.EX2 R169, R169 ;  /* 0x000000a900a97308 */ /* 0x000ee20000000800 */
[-C--:B------:R-:W-:Y:S01]  /*b210*/  FMUL.FTZ R95, R95, R152.reuse ;  /* 0x000000985f5f7220 */ /* 0x080fe20000410000 */
[-C--:B------:R-:W-:Y:S01]  /*b220*/  FMUL.FTZ R96, R96, R153.reuse ;  /* 0x0000009960607220 */ /* 0x080fe20000410000 */
[-C--:B------:R-:W-:Y:S01]  /*b230*/  FMUL.FTZ R97, R97, R153.reuse ;  /* 0x0000009961617220 */ /* 0x080fe20000410000 */
[C---:B-1----:R-:W-:Y:S01]  /*b240*/  HMMA.16816.F32 R52, R4.reuse, R112, R52 ;  /* 0x000000700434723c */ /* 0x042fe20000001834 */
[-C--:B------:R-:W-:Y:S01]  /*b250*/  FMUL.FTZ R98, R98, R152.reuse ;  /* 0x0000009862627220 */ /* 0x080fe20000410000 */
[-C--:B------:R-:W-:Y:S01]  /*b260*/  FMUL.FTZ R99, R99, R152.reuse ;  /* 0x0000009863637220 */ /* 0x080fe20000410000 */
[----:B------:R-:W-:Y:S01]  /*b270*/  LDSM.16.MT88.4 R136, [R159+0x12800] ;  /* 0x012800009f88783b */ /* 0x000fe20000004200 */
[----:B------:R-:W-:Y:S01]  /*b280*/  MUFU.EX2 R170, R170 ;  /* 0x000000aa00aa7308 */ /* 0x000fe20000000800 */
[--C-:B------:R-:W-:Y:S01]  /*b290*/  FFMA.FTZ R177, R172, UR4, -R163.reuse ;  /* 0x00000004acb17c23 */ /* 0x100fe200080108a3 */
[--C-:B------:R-:W-:Y:S01]  /*b2a0*/  FFMA.FTZ R179, R174, UR4, -R163.reuse ;  /* 0x00000004aeb37c23 */ /* 0x100fe200080108a3 */
[----:B------:R-:W-:Y:S01]  /*b2b0*/  LDSM.16.MT88.4 R128, [R155+0x800] ;  /* 0x000800009b80783b */ /* 0x000fe20000004200 */
[C---:B------:R-:W-:Y:S01]  /*b2c0*/  HMMA.16816.F32 R56, R4.reuse, R114, R56 ;  /* 0x000000720438723c */ /* 0x040fe20000001838 */
[--C-:B------:R-:W-:Y:S01]  /*b2d0*/  FFMA.FTZ R176, R140, UR4, -R163.reuse ;  /* 0x000000048cb07c23 */ /* 0x100fe200080108a3 */
[--C-:B------:R-:W-:Y:S01]  /*b2e0*/  FFMA.FTZ R172, R142, UR4, -R163.reuse ;  /* 0x000000048eac7c23 */ /* 0x100fe200080108a3 */
[----:B------:R-:W1:Y:S01]  /*b2f0*/  LDSM.16.MT88.4 R112, [R156+0x16000] ;  /* 0x016000009c70783b */ /* 0x000e620000004200 */
[----:B------:R-:W3:Y:S01]  /*b300*/  MUFU.EX2 R171, R171 ;  /* 0x000000ab00ab7308 */ /* 0x000ee20000000800 */
[--C-:B------:R-:W-:Y:S01]  /*b310*/  FFMA.FTZ R174, R141, UR4, -R158.reuse ;  /* 0x000000048dae7c23 */ /* 0x100fe2000801089e */
[--C-:B------:R-:W-:Y:S01]  /*b320*/  FFMA.FTZ R181, R143, UR4, -R158.reuse ;  /* 0x000000048fb57c23 */ /* 0x100fe2000801089e */
[--C-:B------:R-:W-:Y:S01]  /*b330*/  FFMA.FTZ R175, R175, UR4, -R158.reuse ;  /* 0x00000004afaf7c23 */ /* 0x100fe2000801089e */
[C---:B--2---:R-:W-:Y:S01]  /*b340*/  HMMA.16816.F32 R60, R4.reuse, R108, R60 ;  /* 0x0000006c043c723c */ /* 0x044fe2000000183c */
[--C-:B------:R-:W-:Y:S01]  /*b350*/  FFMA.FTZ R178, R173, UR4, -R158.reuse ;  /* 0x00000004adb27c23 */ /* 0x100fe2000801089e */
[----:B------:R-:W-:Y:S01]  /*b360*/  LDSM.16.MT88.4 R140, [R159+0x13000] ;  /* 0x013000009f8c783b */ /* 0x000fe20000004200 */
[--C-:B------:R-:W-:Y:S01]  /*b370*/  FFMA.FTZ R173, R164, UR4, -R163.reuse ;  /* 0x00000004a4ad7c23 */ /* 0x100fe200080108a3 */
[----:B------:R-:W-:Y:S01]  /*b380*/  MUFU.EX2 R176, R176 ;  /* 0x000000b000b07308 */ /* 0x000fe20000000800 */
[--C-:B------:R-:W-:Y:S01]  /*b390*/  FFMA.FTZ R160, R160, UR4, -R163.reuse ;  /* 0x00000004a0a07c23 */ /* 0x100fe200080108a3 */
[--C-:B------:R-:W-:Y:S01]  /*b3a0*/  FFMA.FTZ R164, R146, UR4, -R163.reuse ;  /* 0x0000000492a47c23 */ /* 0x100fe200080108a3 */
[--C-:B------:R-:W-:Y:S01]  /*b3b0*/  FFMA.FTZ R180, R147, UR4, -R158.reuse ;  /* 0x0000000493b47c23 */ /* 0x100fe2000801089e */
[C---:B------:R-:W-:Y:S01]  /*b3c0*/  HMMA.16816.F32 R64, R4.reuse, R110, R64 ;  /* 0x0000006e0440723c */ /* 0x040fe20000001840 */
[----:B------:R-:W2:Y:S01]  /*b3d0*/  LDSM.16.MT88.4 R108, [R155+0x4000] ;  /* 0x004000009b6c783b */ /* 0x000ea20000004200 */
[--C-:B------:R-:W-:Y:S01]  /*b3e0*/  FFMA.FTZ R183, R145, UR4, -R158.reuse ;  /* 0x0000000491b77c23 */ /* 0x100fe2000801089e */
[--C-:B------:R-:W-:Y:S01]  /*b3f0*/  FFMA.FTZ R161, R161, UR4, -R158.reuse ;  /* 0x00000004a1a17c23 */ /* 0x100fe2000801089e */
[----:B------:R-:W-:Y:S01]  /*b400*/  MUFU.EX2 R177, R177 ;  /* 0x000000b100b17308 */ /* 0x000fe20000000800 */
[----:B------:R-:W-:Y:S01]  /*b410*/  FFMA.FTZ R163, R144, UR4, -R163 ;  /* 0x0000000490a37c23 */ /* 0x000fe200080108a3 */
[----:B------:R-:W-:Y:S01]  /*b420*/  FFMA.FTZ R158, R157, UR4, -R158 ;  /* 0x000000049d9e7c23 */ /* 0x000fe2000801089e */
[----:B------:R-:W-:Y:S01]  /*b430*/  FFMA.FTZ R150, R219, R153, R150 ;  /* 0x00000099db967223 */ /* 0x000fe20000010096 */
[----:B----4-:R-:W-:Y:S01]  /*b440*/  HMMA.16816.F32 R68, R4, R104, R68 ;  /* 0x000000680444723c */ /* 0x010fe20000001844 */
[----:B------:R-:W-:Y:S01]  /*b450*/  FFMA.FTZ R134, R217, R152, R134 ;  /* 0x00000098d9867223 */ /* 0x000fe20000010086 */
[----:B------:R-:W-:Y:S01]  /*b460*/  LDSM.16.MT88.4 R144, [R159+0x15800] ;  /* 0x015800009f90783b */ /* 0x000fe20000004200 */
[----:B------:R-:W-:Y:S01]  /*b470*/  FADD.FTZ R149, R149, R150 ;  /* 0x0000009695957221 */ /* 0x000fe20000010000 */
[----:B------:R-:W-:Y:S01]  /*b480*/  MUFU.EX2 R172, R172 ;  /* 0x000000ac00ac7308 */ /* 0x000fe20000000800 */
[----:B------:R-:W-:-:S02]  /*b490*/  FADD.FTZ R133, R133, R134 ;  /* 0x0000008685857221 */ /* 0x000fc40000010000 */
[----:B------:R-:W-:Y:S01]  /*b4a0*/  FADD.FTZ R148, R148, R149 ;  /* 0x0000009594947221 */ /* 0x000fe20000010000 */
[C---:B------:R-:W-:Y:S01]  /*b4b0*/  HMMA.16816.F32 R72, R4.reuse, R106, R72 ;  /* 0x0000006a0448723c */ /* 0x040fe20000001848 */
[----:B------:R-:W4:Y:S01]  /*b4c0*/  LDSM.16.MT88.4 R104, [R154+0x4000] ;  /* 0x004000009a68783b */ /* 0x000f220000004200 */
[----:B------:R-:W-:Y:S01]  /*b4d0*/  FADD.FTZ R2, R2, R133 ;  /* 0x0000008502027221 */ /* 0x000fe20000010000 */
[----:B------:R-:W-:Y:S01]  /*b4e0*/  FADD.FTZ R135, R135, R148 ;  /* 0x0000009487877221 */ /* 0x000fe20000010000 */
[----:B------:R-:W-:Y:S02]  /*b4f0*/  MUFU.EX2 R179, R179 ;  /* 0x000000b300b37308 */ /* 0x000fe40000000800 */
[----:B------:R-:W-:Y:S02]  /*b500*/  FADD.FTZ R151, R151, R2 ;  /* 0x0000000297977221 */ /* 0x000fe40000010000 */
[C---:B------:R-:W-:Y:S04]  /*b510*/  HMMA.16816.F32 R32, R4.reuse, R120, R32 ;  /* 0x000000780420723c */ /* 0x040fe80000001820 */
[----:B------:R-:W3:Y:S04]  /*b520*/  MUFU.EX2 R174, R174 ;  /* 0x000000ae00ae7308 */ /* 0x000ee80000000800 */
[C---:B------:R-:W-:Y:S01]  /*b530*/  HMMA.16816.F32 R100, R4.reuse, R122, R100 ;  /* 0x0000007a0464723c */ /* 0x040fe20000001864 */
[----:B------:R-:W3:Y:S03]  /*b540*/  LDSM.16.MT88.4 R120, [R159+0x14800] ;  /* 0x014800009f78783b */ /* 0x000ee60000004200 */
[----:B------:R-:W3:Y:S04]  /*b550*/  MUFU.EX2 R181, R181 ;  /* 0x000000b500b57308 */ /* 0x000ee80000000800 */
[C---:B-----5:R-:W-:Y:S04]  /*b560*/  HMMA.16816.F32 R36, R4.reuse, R116, R36 ;  /* 0x000000740424723c */ /* 0x060fe80000001824 */
[----:B------:R-:W-:Y:S04]  /*b570*/  MUFU.EX2 R175, R175 ;  /* 0x000000af00af7308 */ /* 0x000fe80000000800 */
[C---:B------:R-:W-:Y:S01]  /*b580*/  HMMA.16816.F32 R40, R4.reuse, R118, R40 ;  /* 0x000000760428723c */ /* 0x040fe20000001828 */
[----:B------:R-:W-:Y:S03]  /*b590*/  LDSM.16.MT88.4 R116, [R156+0x14800] ;  /* 0x014800009c74783b */ /* 0x000fe60000004200 */
[----:B------:R-:W5:Y:S04]  /*b5a0*/  MUFU.EX2 R178, R178 ;  /* 0x000000b200b27308 */ /* 0x000f680000000800 */
[C---:B------:R-:W-:Y:S04]  /*b5b0*/  HMMA.16816.F32 R8, R4.reuse, R12, R8 ;  /* 0x0000000c0408723c */ /* 0x040fe80000001808 */
[----:B------:R-:W-:Y:S04]  /*b5c0*/  MUFU.EX2 R160, R160 ;  /* 0x000000a000a07308 */ /* 0x000fe80000000800 */
[C---:B------:R-:W-:Y:S01]  /*b5d0*/  HMMA.16816.F32 R12, R4.reuse, R14, R124 ;  /* 0x0000000e040c723c */ /* 0x040fe2000000187c */
[----:B------:R-:W-:Y:S03]  /*b5e0*/  LDSM.16.MT88.4 R124, [R154+0x800] ;  /* 0x000800009a7c783b */ /* 0x000fe60000004200 */
[----:B------:R-:W5:Y:S04]  /*b5f0*/  MUFU.EX2 R173, R173 ;  /* 0x000000ad00ad7308 */ /* 0x000f680000000800 */
[C---:B-1----:R-:W-:Y:S04]  /*b600*/  HMMA.16816.F32 R76, R4.reuse, R112, R76 ;  /* 0x00000070044c723c */ /* 0x042fe8000000184c */
[----:B------:R-:W-:Y:S04]  /*b610*/  MUFU.EX2 R164, R164 ;  /* 0x000000a400a47308 */ /* 0x000fe80000000800 */
[C---:B------:R-:W-:Y:S01]  /*b620*/  HMMA.16816.F32 R80, R4.reuse, R114, R80 ;  /* 0x000000720450723c */ /* 0x040fe20000001850 */
[----:B------:R-:W1:Y:S03]  /*b630*/  LDSM.16.MT88.4 R112, [R156+0x12800] ;  /* 0x012800009c70783b */ /* 0x000e660000004200 */
[----:B------:R-:W-:Y:S04]  /*b640*/  MUFU.EX2 R163, R163 ;  /* 0x000000a300a37308 */ /* 0x000fe80000000800 */
[C---:B--2---:R-:W-:Y:S04]  /*b650*/  HMMA.16816.F32 R84, R4.reuse, R108, R84 ;  /* 0x0000006c0454723c */ /* 0x044fe80000001854 */
[----:B------:R-:W-:Y:S04]  /*b660*/  MUFU.EX2 R180, R180 ;  /* 0x000000b400b47308 */ /* 0x000fe80000000800 */
[C---:B------:R-:W-:Y:S01]  /*b670*/  HMMA.16816.F32 R88, R4.reuse, R110, R88 ;  /* 0x0000006e0458723c */ /* 0x040fe20000001858 */
[----:B------:R-:W2:Y:S03]  /*b680*/  LDSM.16.MT88.4 R108, [R155+0x2800] ;  /* 0x002800009b6c783b */ /* 0x000ea60000004200 */
[----:B------:R-:W5:Y:S04]  /*b690*/  MUFU.EX2 R183, R183 ;  /* 0x000000b700b77308 */ /* 0x000f680000000800 */
[C---:B----4-:R-:W-:Y:S04]  /*b6a0*/  HMMA.16816.F32 R92, R4.reuse, R104, R92 ;  /* 0x00000068045c723c */ /* 0x050fe8000000185c */
[----:B------:R-:W-:Y:S04]  /*b6b0*/  MUFU.EX2 R161, R161 ;  /* 0x000000a100a17308 */ /* 0x000fe80000000800 */
[----:B------:R-:W-:Y:S01]  /*b6c0*/  HMMA.16816.F32 R4, R4, R106, R96 ;  /* 0x0000006a0404723c */ /* 0x000fe20000001860 */
[----:B---3--:R-:W-:Y:S01]  /*b6d0*/  F2FP.F16.F32.PACK_AB R96, R165, R162 ;  /* 0x000000a2a560723e */ /* 0x008fe200000000ff */
[----:B------:R-:W-:Y:S01]  /*b6e0*/  LDSM.16.MT88.4 R104, [R154+0x2800] ;  /* 0x002800009a68783b */ /* 0x000fe20000004200 */
[----:B------:R-:W-:Y:S01]  /*b6f0*/  F2FP.F16.F32.PACK_AB R97, R169, R168 ;  /* 0x000000a8a961723e */ /* 0x000fe200000000ff */
[----:B------:R-:W3:Y:S01]  /*b700*/  MUFU.EX2 R158, R158 ;  /* 0x0000009e009e7308 */ /* 0x000ee20000000800 */
[----:B------:R-:W-:Y:S01]  /*b710*/  F2FP.F16.F32.PACK_AB R98, R167, R166 ;  /* 0x000000a6a762723e */ /* 0x000fe200000000ff */
[----:B------:R-:W-:Y:S01]  /*b720*/  FADD.FTZ R162, R162, R135 ;  /* 0x00000087a2a27221 */ /* 0x000fe20000010000 */
[----:B------:R-:W-:Y:S01]  /*b730*/  F2FP.F16.F32.PACK_AB R99, R171, R170 ;  /* 0x000000aaab63723e */ /* 0x000fe200000000ff */
[----:B------:R-:W-:-:S02]  /*b740*/  FADD.FTZ R168, R168, R151 ;  /* 0x00000097a8a87221 */ /* 0x000fc40000010000 */
[----:B------:R-:W-:Y:S02]  /*b750*/  FADD.FTZ R165, R165, R162 ;  /* 0x000000a2a5a57221 */ /* 0x000fe40000010000 */
[----:B------:R-:W-:Y:S02]  /*b760*/  FADD.FTZ R169, R169, R168 ;  /* 0x000000a8a9a97221 */ /* 0x000fe40000010000 */
[----:B------:R-:W-:Y:S01]  /*b770*/  HMMA.16816.F32 R36, R96, R120, R36 ;  /* 0x000000786024723c */ /* 0x000fe20000001824 */
[----:B------:R-:W-:Y:S01]  /*b780*/  FADD.FTZ R166, R166, R165 ;  /* 0x000000a5a6a67221 */ /* 0x000fe20000010000 */
[----:B------:R-:W-:-:S03]  /*b790*/  FADD.FTZ R170, R170, R169 ;  /* 0x000000a9aaaa7221 */ /* 0x000fc60000010000 */
[----:B------:R-:W-:Y:S01]  /*b7a0*/  FADD.FTZ R167, R167, R166 ;  /* 0x000000a6a7a77221 */ /* 0x000fe20000010000 */
[----:B------:R-:W-:Y:S02]  /*b7b0*/  FADD.FTZ R171, R171, R170 ;  /* 0x000000aaabab7221 */ /* 0x000fe40000010000 */
[----:B------:R-:W-:Y:S01]  /*b7c0*/  HMMA.16816.F32 R40, R96, R122, R40 ;  /* 0x0000007a6028723c */ /* 0x000fe20000001828 */
[----:B------:R-:W4:Y:S01]  /*b7d0*/  LDSM.16.MT88.4 R120, [R156+0x16800] ;  /* 0x016800009c78783b */ /* 0x000f220000004200 */
[----:B------:R-:W-:-:S04]  /*b7e0*/  FADD.FTZ R2, R174, R171 ;  /* 0x000000abae027221 */ /* 0x000fc80000010000 */
[----:B------:R-:W-:Y:S02]  /*b7f0*/  FADD.FTZ R2, R181, R2 ;  /* 0x00000002b5027221 */ /* 0x000fe40000010000 */
[C---:B-1----:R-:W-:Y:S08]  /*b800*/  HMMA.16816.F32 R16, R96.reuse, R112, R16 ;  /* 0x000000706010723c */ /* 0x042ff00000001810 */
[C---:B------:R-:W-:Y:S01]  /*b810*/  HMMA.16816.F32 R20, R96.reuse, R114, R20 ;  /* 0x000000726014723c */ /* 0x040fe20000001814 */
[----:B------:R-:W1:Y:S07]  /*b820*/  LDSM.16.MT88.4 R112, [R159+0x16800] ;  /* 0x016800009f70783b */ /* 0x000e6e0000004200 */
[C---:B------:R-:W-:Y:S08]  /*b830*/  HMMA.16816.F32 R44, R96.reuse, R116, R44 ;  /* 0x00000074602c723c */ /* 0x040ff0000000182c */
[C---:B------:R-:W-:Y:S01]  /*b840*/  HMMA.16816.F32 R48, R96.reuse, R118, R48 ;  /* 0x000000766030723c */ /* 0x040fe20000001830 */
[----:B------:R-:W5:Y:S07]  /*b850*/  LDSM.16.MT88.4 R116, [R155+0x4800] ;  /* 0x004800009b74783b */ /* 0x000f6e0000004200 */
[C---:B--2---:R-:W-:Y:S08]  /*b860*/  HMMA.16816.F32 R52, R96.reuse, R108, R52 ;  /* 0x0000006c6034723c */ /* 0x044ff00000001834 */
[C---:B------:R-:W-:Y:S01]  /*b870*/  HMMA.16816.F32 R56, R96.reuse, R110, R56 ;  /* 0x0000006e6038723c */ /* 0x040fe20000001838 */
[----:B------:R-:W2:Y:S07]  /*b880*/  LDSM.16.MT88.4 R108, [R154+0x4800] ;  /* 0x004800009a6c783b */ /* 0x000eae0000004200 */
        /* <DEDUP_REMOVED lines=14> */
[----:B------:R-:W3:Y:S07]  /*b970*/  LDSM.16.MT88.4 R104, [R154+0x3000] ;  /* 0x003000009a68783b */ /* 0x000eee0000004200 */
[C---:B-1----:R-:W-:Y:S08]  /*b980*/  HMMA.16816.F32 R68, R96.reuse, R112, R68 ;  /* 0x000000706044723c */ /* 0x042ff00000001844 */
[C---:B------:R-:W-:Y:S01]  /*b990*/  HMMA.16816.F32 R72, R96.reuse, R114, R72 ;  /* 0x000000726048723c */ /* 0x040fe20000001848 */
[----:B------:R-:W-:Y:S07]  /*b9a0*/  LDSM.16.MT88.4 R112, [R155+0x3000] ;  /* 0x003000009b70783b */ /* 0x000fee0000004200 */
[C---:B-----5:R-:W-:Y:S08]  /*b9b0*/  HMMA.16816.F32 R84, R96.reuse, R116, R84 ;  /* 0x000000746054723c */ /* 0x060ff00000001854 */
[C---:B------:R-:W-:Y:S01]  /*b9c0*/  HMMA.16816.F32 R88, R96.reuse, R118, R88 ;  /* 0x000000766058723c */ /* 0x040fe20000001858 */
[----:B------:R-:W-:Y:S07]  /*b9d0*/  LDSM.16.MT88.4 R116, [R156+0x15000] ;  /* 0x015000009c74783b */ /* 0x000fee0000004200 */
[----:B--2---:R-:W-:Y:S01]  /*b9e0*/  HMMA.16816.F32 R92, R96, R108, R92 ;  /* 0x0000006c605c723c */ /* 0x004fe2000000185c */
[----:B------:R-:W-:Y:S01]  /*b9f0*/  F2FP.F16.F32.PACK_AB R108, R177, R176 ;  /* 0x000000b0b16c723e */ /* 0x000fe200000000ff */
[----:B------:R-:W-:Y:S01]  /*ba00*/  FADD.FTZ R176, R176, R167 ;  /* 0x000000a7b0b07221 */ /* 0x000fe20000010000 */
[----:B------:R-:W-:-:S03]  /*ba10*/  F2FP.F16.F32.PACK_AB R109, R181, R174 ;  /* 0x000000aeb56d723e */ /* 0x000fc600000000ff */
[----:B------:R-:W-:Y:S02]  /*ba20*/  FADD.FTZ R177, R177, R176 ;  /* 0x000000b0b1b17221 */ /* 0x000fe40000010000 */
[----:B------:R-:W-:Y:S01]  /*ba30*/  HMMA.16816.F32 R4, R96, R110, R4 ;  /* 0x0000006e6004723c */ /* 0x000fe20000001804 */
[----:B------:R-:W1:Y:S01]  /*ba40*/  LDSM.16.MT88.4 R96, [R159+0x17000] ;  /* 0x017000009f60783b */ /* 0x000e620000004200 */
[----:B------:R-:W-:Y:S01]  /*ba50*/  F2FP.F16.F32.PACK_AB R110, R179, R172 ;  /* 0x000000acb36e723e */ /* 0x000fe200000000ff */
[----:B------:R-:W-:Y:S01]  /*ba60*/  FADD.FTZ R172, R172, R177 ;  /* 0x000000b1acac7221 */ /* 0x000fe20000010000 */
[----:B------:R-:W-:-:S03]  /*ba70*/  F2FP.F16.F32.PACK_AB R111, R178, R175 ;  /* 0x000000afb26f723e */ /* 0x000fc600000000ff */
[----:B------:R-:W-:-:S04]  /*ba80*/  FADD.FTZ R179, R179, R172 ;  /* 0x000000acb3b37221 */ /* 0x000fc80000010000 */
[C---:B----4-:R-:W-:Y:S08]  /*ba90*/  HMMA.16816.F32 R36, R108.reuse, R120, R36 ;  /* 0x000000786c24723c */ /* 0x050ff00000001824 */
[C---:B------:R-:W-:Y:S01]  /*baa0*/  HMMA.16816.F32 R40, R108.reuse, R122, R40 ;  /* 0x0000007a6c28723c */ /* 0x040fe20000001828 */
[----:B------:R-:W2:Y:S07]  /*bab0*/  LDSM.16.MT88.4 R120, [R156+0x17000] ;  /* 0x017000009c78783b */ /* 0x000eae0000004200 */
[C---:B---3--:R-:W-:Y:S08]  /*bac0*/  HMMA.16816.F32 R60, R108.reuse, R104, R60 ;  /* 0x000000686c3c723c */ /* 0x048ff0000000183c */
[C---:B------:R-:W-:Y:S01]  /*bad0*/  HMMA.16816.F32 R64, R108.reuse, R106, R64 ;  /* 0x0000006a6c40723c */ /* 0x040fe20000001840 */
[----:B------:R-:W-:Y:S07]  /*bae0*/  LDSM.16.MT88.4 R104, [R155+0x5000] ;  /* 0x005000009b68783b */ /* 0x000fee0000004200 */
[C---:B-1----:R-:W-:Y:S08]  /*baf0*/  HMMA.16816.F32 R68, R108.reuse, R96, R68 ;  /* 0x000000606c44723c */ /* 0x042ff00000001844 */
        /* <DEDUP_REMOVED lines=18> */
[----:B------:R-:W-:-:S03]  /*bc20*/  F2FP.F16.F32.PACK_AB R97, R183, R180 ;  /* 0x000000b4b761723e */ /* 0x000fc600000000ff */
[----:B------:R-:W-:Y:S02]  /*bc30*/  FADD.FTZ R173, R173, R160 ;  /* 0x000000a0adad7221 */ /* 0x000fe40000010000 */
[----:B------:R-:W-:Y:S01]  /*bc40*/  HMMA.16816.F32 R4, R108, R98, R4 ;  /* 0x000000626c04723c */ /* 0x000fe20000001804 */
[----:B------:R-:W-:Y:S01]  /*bc50*/  F2FP.F16.F32.PACK_AB R98, R163, R164 ;  /* 0x000000a4a362723e */ /* 0x000fe200000000ff */
[----:B------:R-:W-:Y:S01]  /*bc60*/  FADD.FTZ R164, R164, R173 ;  /* 0x000000ada4a47221 */ /* 0x000fe20000010000 */
[----:B------:R-:W-:-:S03]  /*bc70*/  F2FP.F16.F32.PACK_AB R99, R158, R161 ;  /* 0x000000a19e63723e */ /* 0x000fc600000000ff */
[----:B------:R-:W-:Y:S02]  /*bc80*/  FADD.FTZ R219, R163, R164 ;  /* 0x000000a4a3db7221 */ /* 0x000fe40000010000 */
[C---:B------:R-:W-:Y:S08]  /*bc90*/  HMMA.16816.F32 R24, R108.reuse, R128, R24 ;  /* 0x000000806c18723c */ /* 0x040ff00000001818 */
[C---:B------:R-:W-:Y:S08]  /*bca0*/  HMMA.16816.F32 R28, R108.reuse, R130, R28 ;  /* 0x000000826c1c723c */ /* 0x040ff0000000181c */
[C---:B------:R-:W-:Y:S08]  /*bcb0*/  HMMA.16816.F32 R84, R108.reuse, R104, R84 ;  /* 0x000000686c54723c */ /* 0x040ff00000001854 */
[C---:B------:R-:W-:Y:S01]  /*bcc0*/  HMMA.16816.F32 R88, R108.reuse, R106, R88 ;  /* 0x0000006a6c58723c */ /* 0x040fe20000001858 */
[----:B------:R-:W1:Y:S07]  /*bcd0*/  LDSM.16.MT88.4 R104, [R155+0x5800] ;  /* 0x005800009b68783b */ /* 0x000e6e0000004200 */
[C---:B------:R-:W-:Y:S08]  /*bce0*/  HMMA.16816.F32 R52, R108.reuse, R112, R52 ;  /* 0x000000706c34723c */ /* 0x040ff00000001834 */
[----:B------:R-:W-:Y:S01]  /*bcf0*/  HMMA.16816.F32 R56, R108, R114, R56 ;  /* 0x000000726c38723c */ /* 0x000fe20000001838 */
[----:B------:R-:W5:Y:S07]  /*bd00*/  LDSM.16.MT88.4 R112, [R156+0x17800] ;  /* 0x017800009c70783b */ /* 0x000f6e0000004200 */
[----:B---3--:R-:W-:Y:S01]  /*bd10*/  HMMA.16816.F32 R128, R96, R124, R8 ;  /* 0x0000007c6080723c */ /* 0x008fe20000001808 */
[----:B------:R-:W3:Y:S07]  /*bd20*/  LDSM.16.MT88.4 R8, [R154+0x1800] ;  /* 0x001800009a08783b */ /* 0x000eee0000004200 */
[----:B------:R-:W-:Y:S01]  /*bd30*/  HMMA.16816.F32 R20, R108, R138, R20 ;  /* 0x0000008a6c14723c */ /* 0x000fe20000001814 */
[----:B------:R-:W3:Y:S04]  /*bd40*/  LDSM.16.MT88.4 R108, [R155+0x1800] ;  /* 0x001800009b6c783b */ /* 0x000ee80000004200 */
[----:B------:R-:W3:Y:S03]  /*bd50*/  LDSM.16.MT88.4 R136, [R155+0x3800] ;  /* 0x003800009b88783b */ /* 0x000ee60000004200 */
[C---:B--2---:R-:W-:Y:S08]  /*bd60*/  HMMA.16816.F32 R68, R96.reuse, R120, R68 ;  /* 0x000000786044723c */ /* 0x044ff00000001844 */
[C---:B------:R-:W-:Y:S08]  /*bd70*/  HMMA.16816.F32 R72, R96.reuse, R122, R72 ;  /* 0x0000007a6048723c */ /* 0x040ff00000001848 */
[C---:B------:R-:W-:Y:S01]  /*bd80*/  HMMA.16816.F32 R124, R96.reuse, R126, R12 ;  /* 0x0000007e607c723c */ /* 0x040fe2000000180c */
[----:B------:R-:W2:Y:S07]  /*bd90*/  LDSM.16.MT88.4 R12, [R154+0x3800] ;  /* 0x003800009a0c783b */ /* 0x000eae0000004200 */
[C---:B----4-:R-:W-:Y:S01]  /*bda0*/  HMMA.16816.F32 R120, R96.reuse, R116, R16 ;  /* 0x000000746078723c */ /* 0x050fe20000001810 */
[----:B------:R-:W4:Y:S07]  /*bdb0*/  LDSM.16.MT88.4 R16, [R154+0x5800] ;  /* 0x005800009a10783b */ /* 0x000f2e0000004200 */
[C---:B-1----:R-:W-:Y:S08]  /*bdc0*/  HMMA.16816.F32 R84, R96.reuse, R104, R84 ;  /* 0x000000686054723c */ /* 0x042ff00000001854 */
[C---:B------:R-:W-:Y:S08]  /*bdd0*/  HMMA.16816.F32 R88, R96.reuse, R106, R88 ;  /* 0x0000006a6058723c */ /* 0x040ff00000001858 */
[C---:B-----5:R-:W-:Y:S08]  /*bde0*/  HMMA.16816.F32 R76, R96.reuse, R112, R76 ;  /* 0x00000070604c723c */ /* 0x060ff0000000184c */
[C---:B------:R-:W-:Y:S08]  /*bdf0*/  HMMA.16816.F32 R80, R96.reuse, R114, R80 ;  /* 0x000000726050723c */ /* 0x040ff00000001850 */
[----:B---3--:R-:W-:Y:S01]  /*be00*/  HMMA.16816.F32 R104, R96, R8, R32 ;  /* 0x000000086068723c */ /* 0x008fe20000001820 */
        /* <DEDUP_REMOVED lines=18> */
[C---:B----4-:R-:W-:Y:S08]  /*bf30*/  HMMA.16816.F32 R92, R96.reuse, R16, R92 ;  /* 0x00000010605c723c */ /* 0x050ff0000000185c */
[----:B------:R-:W-:Y:S01]  /*bf40*/  HMMA.16816.F32 R96, R96, R18, R4 ;  /* 0x000000126060723c */ /* 0x000fe20000001804 */
[----:B------:R-:W-:-:S04]  /*bf50*/  NOP ;  /* 0x0000000000007918 */ /* 0x000fc80000000000 */
[----:B------:R-:W-:-:S15]  /*bf60*/  BRA.U UP1, `(.L_x_467) ;  /* 0x0000000101047547 */ /* 0x000fde000b800000 */
.L_x_458:
[----:B------:R-:W-:-:S12]  /*bf70*/  UIADD3 UR20, UPT, UPT, UR16, -0x1, URZ ;  /* 0xffffffff10147890 */ /* 0x000fd8000fffe0ff */
.L_x_467:
[----:B------:R-:W-:Y:S01]  /*bf80*/  UISETP.GE.AND UP0, UPT, UR20, UR18, UPT ;  /* 0x000000121400728c */ /* 0x000fe2000bf06270 */
[----:B------:R-:W-:-:S08]  /*bf90*/  MOV R180, 0x20 ;  /* 0x0000002000b47802 */ /* 0x000fd00000000f00 */
[----:B------:R-:W-:Y:S05]  /*bfa0*/  BRA.U !UP0, `(.L_x_468) ;  /* 0x00000035083c7547 */ /* 0x000fea000b800000 */
[----:B------:R-:W-:Y:S01]  /*bfb0*/  SHF.R.U32.HI R5, RZ, 0x1, R187 ;  /* 0x00000001ff057819 */ /* 0x000fe200000116bb */
[----:B------:R-:W-:Y:S01]  /*bfc0*/  IMAD.SHL.U32 R199, R187, 0x2, RZ ;  /* 0x00000002bbc77824 */ /* 0x000fe200078e00ff */
[----:B------:R-:W1:Y:S01]  /*bfd0*/  S2UR UR6, SR_CgaCtaId ;  /* 0x00000000000679c3 */ /* 0x000e620000008800 */
[----:B------:R-:W2:Y:S01]  /*bfe0*/  S2R R187, SR_TID.X ;  /* 0x0000000000bb7919 */ /* 0x000ea20000002100 */
[----:B------:R-:W3:Y:S01]  /*bff0*/  LDCU UR4, c[0x0][0x440] ;  /* 0x00008800ff0477ac */ /* 0x000ee20008000800 */
[----:B------:R-:W-:Y:S01]  /*c000*/  LOP3.LUT R186, R0, 0x8, R5, 0x78, !PT ;  /* 0x0000000800ba7812 */ /* 0x000fe200078e7805 */
[----:B------:R-:W-:Y:S01]  /*c010*/  IMAD.MOV.U32 R2, RZ, RZ, R3 ;  /* 0x000000ffff027224 */ /* 0x000fe200078e0003 */
[----:B------:R-:W-:Y:S01]  /*c020*/  MOV R184, 0x40 ;  /* 0x0000004000b87802 */ /* 0x000fe20000000f00 */
[----:B------:R-:W-:Y:S01]  /*c030*/  IMAD.MOV.U32 R0, RZ, RZ, R132 ;  /* 0x000000ffff007224 */ /* 0x000fe200078e0084 */
[----:B------:R-:W-:Y:S01]  /*c040*/  LOP3.LUT R186, R186, 0x200, R185, 0xf8, !PT ;  /* 0x00000200baba7812 */ /* 0x000fe200078ef8b9 */
[----:B------:R-:W4:Y:S01]  /*c050*/  LDC.64 R200, c[0x0][0x3c0] ;  /* 0x0000f000ffc87b82 */ /* 0x000f220000000a00 */
[----:B------:R-:W-:Y:S01]  /*c060*/  IMAD.MOV.U32 R185, RZ, RZ, 0x20 ;  /* 0x00000020ffb97424 */ /* 0x000fe200078e00ff */
[----:B------:R-:W-:Y:S01]  /*c070*/  LOP3.LUT R199, R199, 0x6, RZ, 0xc0, !PT ;  /* 0x00000006c7c77812 */ /* 0x000fe200078ec0ff */
[----:B------:R-:W-:Y:S01]  /*c080*/  VIADD R197, R204, 0x8 ;  /* 0x00000008ccc57836 */ /* 0x000fe20000000000 */
[----:B------:R-:W-:Y:S01]  /*c090*/  LEA R186, R186, UR5, 0x1 ;  /* 0x00000005baba7c11 */ /* 0x000fe2000f8e08ff */
[----:B------:R-:W-:Y:S01]  /*c0a0*/  UMOV UR7, 0x400 ;  /* 0x0000040000077882 */ /* 0x000fe20000000000 */
[----:B------:R-:W-:Y:S01]  /*c0b0*/  SEL R185, R185, 0xffffffe0, !P6 ;  /* 0xffffffe0b9b97807 */ /* 0x000fe20007000000 */
[----:B------:R-:W2:Y:S01]  /*c0c0*/  LDCU UR8, c[0x0][0x440] ;  /* 0x00008800ff0877ac */ /* 0x000ea20008000800 */
[C---:B------:R-:W-:Y:S01]  /*c0d0*/  IADD3 R212, PT, PT, R186.reuse, 0x12000, RZ ;  /* 0x00012000bad47810 */ /* 0x040fe20007ffe0ff */
[----:B------:R-:W-:-:S02]  /*c0e0*/  VIADD R211, R186, 0x12040 ;  /* 0x00012040bad37836 */ /* 0x000fc40000000000 */
[----:B------:R-:W-:Y:S01]  /*c0f0*/  IMAD.IADD R185, R185, 0x1, R186 ;  /* 0x00000001b9b97824 */ /* 0x000fe200078e02ba */
[----:B---3--:R-:W-:Y:S01]  /*c100*/  ISETP.GE.AND P3, PT, R188, UR4, PT ;  /* 0x00000004bc007c0c */ /* 0x008fe2000bf66270 */
[----:B------:R-:W3:Y:S01]  /*c110*/  LDCU UR4, c[0x0][0x45c] ;  /* 0x00008b80ff0477ac */ /* 0x000ee20008000800 */
[----:B-1----:R-:W-:Y:S01]  /*c120*/  ULEA UR6, UR6, UR7, 0x18 ;  /* 0x0000000706067291 */ /* 0x002fe2000f8ec0ff */
[C---:B--2---:R-:W-:Y:S01]  /*c130*/  IMAD.SHL.U32 R183, R187.reuse, 0x40, RZ ;  /* 0x00000040bbb77824 */ /* 0x044fe200078e00ff */
[C---:B------:R-:W-:Y:S01]  /*c140*/  LOP3.LUT P0, RZ, R187.reuse, 0x2, RZ, 0xc0, !PT ;  /* 0x00000002bbff7812 */ /* 0x040fe2000780c0ff */
[----:B------:R-:W-:-:S03]  /*c150*/  IMAD.SHL.U32 R210, R187, 0x20, RZ ;  /* 0x00000020bbd27824 */ /* 0x000fc600078e00ff */
[----:B------:R-:W-:Y:S02]  /*c160*/  LOP3.LUT R182, R183, 0x400, RZ, 0xc0, !PT ;  /* 0x00000400b7b67812 */ /* 0x000fe400078ec0ff */
[----:B------:R-:W-:Y:S01]  /*c170*/  SEL R181, R180, 0xffffffe0, !P0 ;  /* 0xffffffe0b4b57807 */ /* 0x000fe20004000000 */
[----:B---3--:R-:W-:Y:S06]  /*c180*/  BRA `(.L_x_469) ;  /* 0x0000000000b47947 */ /* 0x008fec0003800000 */
.L_x_471:
[----:B------:R-:W1:Y:S01]  /*c190*/  LDC.64 R4, c[0x0][0x3b8] ;  /* 0x0000ee00ff047b82 */ /* 0x000e620000000a00 */
[----:B------:R-:W-:Y:S01]  /*c1a0*/  UIADD3 UR7, UPT, UPT, UR20, -0x1, URZ ;  /* 0xffffffff14077890 */ /* 0x000fe2000fffe0ff */
[----:B------:R-:W-:Y:S05]  /*c1b0*/  ISETP.GE.AND P3, PT, R188, UR8, PT ;  /* 0x00000008bc007c0c */ /* 0x000fea000bf66270 */
[----:B-1----:R-:W-:Y:S04]  /*c1c0*/  IMAD.WIDE.U32 R12, R4, UR7, RZ ;  /* 0x00000007040c7c25 */ /* 0x002fe8000f8e00ff */
[----:B------:R-:W-:Y:S01]  /*c1d0*/  IMAD R8, R5, UR7, R13 ;  /* 0x0000000705087c24 */ /* 0x000fe2000f8e020d */
        /* <DEDUP_REMOVED lines=40> */
.L_x_469:
[----:B------:R-:W-:Y:S04]  /*c460*/  DEPBAR.LE SB0, 0x0 ;  /* 0x000080000000791a */ /* 0x000fe80000000000 */
[----:B------:R-:W-:Y:S01]  /*c470*/  BAR.SYNC.DEFER_BLOCKING 0x0 ;  /* 0x0000000000007b1d */ /* 0x000fe20000010000 */
[----:B----4-:R-:W-:Y:S01]  /*c480*/  IMAD.WIDE.U32 R214, R200, UR20, RZ ;  /* 0x00000014c8d67c25 */ /* 0x010fe2000f8e00ff */
[----:B------:R-:W-:Y:S01]  /*c490*/  LOP3.LUT R190, R210, 0x7c00, RZ, 0xc0, !PT ;  /* 0x00007c00d2be7812 */ /* 0x000fe200078ec0ff */
[----:B------:R-:W-:Y:S01]  /*c4a0*/  UISETP.GT.AND UP0, UPT, UR20, UR18, UPT ;  /* 0x000000121400728c */ /* 0x000fe2000bf04270 */
[----:B------:R-:W-:Y:S01]  /*c4b0*/  SHF.R.U32.HI R189, RZ, 0x1, R187 ;  /* 0x00000001ffbd7819 */ /* 0x000fe200000116bb */
[----:B------:R-:W-:Y:S01]  /*c4c0*/  IMAD R176, R201, UR20, R215 ;  /* 0x00000014c9b07c24 */ /* 0x000fe2000f8e02d7 */
[----:B------:R-:W-:Y:S01]  /*c4d0*/  LEA R178, P0, R214, R206, 0x7 ;  /* 0x000000ced6b27211 */ /* 0x000fe200078038ff */
[----:B------:R-:W-:Y:S01]  /*c4e0*/  IMAD.SHL.U32 R215, R187, 0x8, RZ ;  /* 0x00000008bbd77824 */ /* 0x000fe200078e00ff */
[----:B------:R-:W-:Y:S01]  /*c4f0*/  LOP3.LUT R132, R190, 0x200, R183, 0xf8, !PT ;  /* 0x00000200be847812 */ /* 0x000fe200078ef8b7 */
[C---:B------:R-:W-:Y:S01]  /*c500*/  IMAD.SHL.U32 R133, R214.reuse, 0x40, RZ ;  /* 0x00000040d6857824 */ /* 0x040fe200078e00ff */
[C-C-:B------:R-:W-:Y:S02]  /*c510*/  LEA.HI.X R179, R214.reuse, R205, R176.reuse, 0x7, P0 ;  /* 0x000000cdd6b37211 */ /* 0x140fe400000f3cb0 */
[----:B------:R-:W-:Y:S02]  /*c520*/  LOP3.LUT R188, R215, 0x38, RZ, 0xc0, !PT ;  /* 0x00000038d7bc7812 */ /* 0x000fe400078ec0ff */
[----:B------:R-:W-:Y:S02]  /*c530*/  SHF.L.U64.HI R134, R214, 0x6, R176 ;  /* 0x00000006d6867819 */ /* 0x000fe400000102b0 */
[----:B------:R-:W-:Y:S02]  /*c540*/  LOP3.LUT R214, R188, 0x40, RZ, 0xfc, !PT ;  /* 0x00000040bcd67812 */ /* 0x000fe400078efcff */
[----:B------:R-:W-:Y:S02]  /*c550*/  LEA R133, P0, R200, R133, 0x5 ;  /* 0x00000085c8857211 */ /* 0x000fe400078028ff */
[----:B------:R-:W-:Y:S02]  /*c560*/  ISETP.GE.AND P1, PT, R214, UR8, PT ;  /* 0x00000008d6007c0c */ /* 0x000fe4000bf26270 */
[----:B------:R-:W-:Y:S02]  /*c570*/  LEA.HI.X R134, R200, R134, R201, 0x5, P0 ;  /* 0x00000086c8867211 */ /* 0x000fe400000f2cc9 */
[C---:B------:R-:W-:Y:S01]  /*c580*/  LEA R176, P0, R133.reuse, R206, 0x1 ;  /* 0x000000ce85b07211 */ /* 0x040fe200078008ff */
[----:B------:R-:W-:Y:S01]  /*c590*/  @!PT LDS RZ, [RZ] ;  /* 0x00000000fffff984 */ /* 0x000fe20000000800 */
[----:B------:R-:W-:Y:S01]  /*c5a0*/  @!PT LDS RZ, [RZ] ;  /* 0x00000000fffff984 */ /* 0x000fe20000000800 */
[----:B------:R-:W-:Y:S01]  /*c5b0*/  @!PT LDS RZ, [RZ] ;  /* 0x00000000fffff984 */ /* 0x000fe20000000800 */
[----:B------:R-:W-:Y:S01]  /*c5c0*/  @!P3 LDGSTS.E.BYPASS.LTC128B.128 [R209+0x12000], desc[UR24][R178.64] ;  /* 0x12000000b2d1bfae */ /* 0x000fe2000b981a18 */
[C---:B------:R-:W-:Y:S01]  /*c5d0*/  LOP3.LUT R213, R188.reuse, 0x80, RZ, 0xfc, !PT ;  /* 0x00000080bcd57812 */ /* 0x040fe200078efcff */
[----:B------:R-:W-:Y:S01]  /*c5e0*/  UMOV UR5, UR6 ;  /* 0x0000000600057c82 */ /* 0x000fe20008000000 */
[----:B------:R-:W-:Y:S03]  /*c5f0*/  LEA.HI.X R177, R133, R205, R134, 0x1, P0 ;  /* 0x000000cd85b17211 */ /* 0x000fe600000f0c86 */
[----:B------:R-:W-:Y:S01]  /*c600*/  @P3 STS.128 [R209+0x12000], RZ ;  /* 0x012000ffd1003388 */ /* 0x000fe20000000c00 */
[----:B------:R-:W-:Y:S02]  /*c610*/  ISETP.GE.AND P0, PT, R213, UR8, PT ;  /* 0x00000008d5007c0c */ /* 0x000fe4000bf06270 */
[----:B------:R-:W-:Y:S03]  /*c620*/  LOP3.LUT R136, R188, 0x1c0, R183, 0xf8, !PT ;  /* 0x000001c0bc887812 */ /* 0x000fe600078ef8b7 */
[----:B------:R-:W-:Y:S01]  /*c630*/  @!PT LDS RZ, [RZ] ;  /* 0x00000000fffff984 */ /* 0x000fe20000000800 */
[----:B------:R-:W-:Y:S01]  /*c640*/  @!PT LDS RZ, [RZ] ;  /* 0x00000000fffff984 */ /* 0x000fe20000000800 */
[----:B------:R-:W-:Y:S01]  /*c650*/  @!PT LDS RZ, [RZ] ;  /* 0x00000000fffff984 */ /* 0x000fe20000000800 */
[----:B------:R-:W-:Y:S01]  /*c660*/  @!P1 LDGSTS.E.BYPASS.LTC128B.128 [R209+0x14000], desc[UR24][R178.64+0x80] ;  /* 0x14000080b2d19fae */ /* 0x000fe2000b981a18 */
[----:B------:R-:W-:Y:S02]  /*c670*/  LOP3.LUT R3, R189, 0x8, RZ, 0xc0, !PT ;  /* 0x00000008bd037812 */ /* 0x000fe400078ec0ff */
[----:B------:R-:W-:Y:S03]  /*c680*/  LOP3.LUT R135, R136, 0x8, R187, 0x78, !PT ;  /* 0x0000000888877812 */ /* 0x000fe600078e78bb */
[----:B------:R-:W-:Y:S01]  /*c690*/  @P1 STS.128 [R209+0x14000], RZ ;  /* 0x014000ffd1001388 */ /* 0x000fe20000000c00 */
[----:B------:R-:W-:Y:S02]  /*c6a0*/  LOP3.LUT R3, R132, R136, R3, 0xf6, !PT ;  /* 0x0000008884037212 */ /* 0x000fe400078ef603 */
[----:B------:R-:W-:Y:S01]  /*c6b0*/  LOP3.LUT P2, RZ, R187, 0x4, RZ, 0xc0, !PT ;  /* 0x00000004bbff7812 */ /* 0x000fe2000784c0ff */
[----:B------:R-:W-:Y:S01]  /*c6c0*/  IMAD R196, R135, 0x2, R182 ;  /* 0x0000000287c47824 */ /* 0x000fe200078e02b6 */
[----:B------:R-:W-:Y:S01]  /*c6d0*/  LEA R198, R3, UR5, 0x1 ;  /* 0x0000000503c67c11 */ /* 0x000fe2000f8e08ff */
[----:B------:R-:W-:Y:S01]  /*c6e0*/  @!PT LDS RZ, [RZ] ;  /* 0x00000000fffff984 */ /* 0x000fe20000000800 */
[----:B------:R-:W-:Y:S01]  /*c6f0*/  @!PT LDS RZ, [RZ] ;  /* 0x00000000fffff984 */ /* 0x000fe20000000800 */
[----:B------:R-:W-:Y:S01]  /*c700*/  @!PT LDS RZ, [RZ] ;  /* 0x00000000fffff984 */ /* 0x000fe20000000800 */
[----:B------:R-:W-:Y:S01]  /*c710*/  @!P0 LDGSTS.E.BYPASS.LTC128B.128 [R209+0x16000], desc[UR24][R178.64+0x100] ;  /* 0x16000100b2d18fae */ /* 0x000fe2000b981a18 */
[----:B------:R-:W-:Y:S01]  /*c720*/  SEL R3, R184, 0xffffffc0, !P2 ;  /* 0xffffffc0b8037807 */ /* 0x000fe20005000000 */
[----:B------:R-:W-:Y:S04]  /*c730*/  VIADD R192, R196, UR5 ;  /* 0x00000005c4c07c36 */ /* 0x000fe80008000000 */
[----:B------:R-:W-:Y:S01]  /*c740*/  @P0 STS.128 [R209+0x16000], RZ ;  /* 0x016000ffd1000388 */ /* 0x000fe20000000c00 */
[--C-:B------:R-:W-:Y:S02]  /*c750*/  IMAD.IADD R195, R181, 0x1, R198.reuse ;  /* 0x00000001b5c37824 */ /* 0x100fe400078e02c6 */
[C---:B------:R-:W-:Y:S03]  /*c760*/  IMAD.IADD R193, R192.reuse, 0x1, R181 ;  /* 0x00000001c0c17824 */ /* 0x040fe600078e02b5 */
[----:B------:R-:W-:Y:S01]  /*c770*/  @!PT LDS RZ, [RZ] ;  /* 0x00000000fffff984 */ /* 0x000fe20000000800 */
[----:B------:R-:W-:Y:S01]  /*c780*/  @!PT LDS RZ, [RZ] ;  /* 0x00000000fffff984 */ /* 0x000fe20000000800 */
[----:B------:R-:W-:Y:S01]  /*c790*/  @!PT LDS RZ, [RZ] ;  /* 0x00000000fffff984 */ /* 0x000fe20000000800 */
[----:B------:R-:W-:Y:S01]  /*c7a0*/  @!P3 LDGSTS.E.BYPASS.LTC128B.128 [R209+0x13000], desc[UR24][R176.64] ;  /* 0x13000000b0d1bfae */ /* 0x000fe2000b981a18 */
[----:B------:R-:W-:Y:S02]  /*c7b0*/  IMAD.IADD R194, R3, 0x1, R198 ;  /* 0x0000000103c27824 */ /* 0x000fe400078e02c6 */
[----:B------:R-:W-:Y:S03]  /*c7c0*/  IMAD.IADD R192, R192, 0x1, R3 ;  /* 0x00000001c0c07824 */ /* 0x000fe600078e0203 */
[----:B------:R-:W-:Y:S01]  /*c7d0*/  @P3 STS.128 [R209+0x13000], RZ ;  /* 0x013000ffd1003388 */ /* 0x000fe20000000c00 */
[C---:B------:R-:W-:Y:S02]  /*c7e0*/  IMAD.IADD R191, R181.reuse, 0x1, R194 ;  /* 0x00000001b5bf7824 */ /* 0x040fe400078e02c2 */
[----:B------:R-:W-:Y:S03]  /*c7f0*/  IMAD.IADD R3, R181, 0x1, R192 ;  /* 0x00000001b5037824 */ /* 0x000fe600078e02c0 */
[----:B------:R-:W-:Y:S01]  /*c800*/  @!PT LDS RZ, [RZ] ;  /* 0x00000000fffff984 */ /* 0x000fe20000000800 */
[----:B------:R-:W-:Y:S01]  /*c810*/  @!PT LDS RZ, [RZ] ;  /* 0x00000000fffff984 */ /* 0x000fe20000000800 */
[----:B------:R-:W-:Y:S01]  /*c820*/  @!PT LDS RZ, [RZ] ;  /* 0x00000000fffff984 */ /* 0x000fe20000000800 */
[----:B------:R-:W-:Y:S06]  /*c830*/  @!P1 LDGSTS.E.BYPASS.LTC128B.128 [R209+0x15000], desc[UR24][R176.64+0x80] ;  /* 0x15000080b0d19fae */ /* 0x000fec000b981a18 */
[----:B------:R-:W-:Y:S06]  /*c840*/  @P1 STS.128 [R209+0x15000], RZ ;  /* 0x015000ffd1001388 */ /* 0x000fec0000000c00 */
[----:B------:R-:W-:Y:S01]  /*c850*/  @!PT LDS RZ, [RZ] ;  /* 0x00000000fffff984 */ /* 0x000fe20000000800 */
[----:B------:R-:W-:Y:S01]  /*c860*/  @!PT LDS RZ, [RZ] ;  /* 0x00000000fffff984 */ /* 0x000fe20000000800 */
[----:B------:R-:W-:Y:S01]  /*c870*/  @!PT LDS RZ, [RZ] ;  /* 0x00000000fffff984 */ /* 0x000fe20000000800 */
[----:B------:R1:W-:Y:S06]  /*c880*/  @!P0 LDGSTS.E.BYPASS.LTC128B.128 [R209+0x17000], desc[UR24][R176.64+0x100] ;  /* 0x17000100b0d18fae */ /* 0x0003ec000b981a18 */
[----:B------:R-:W-:Y:S06]  /*c890*/  @P0 STS.128 [R209+0x17000], RZ ;  /* 0x017000ffd1000388 */ /* 0x000fec0000000c00 */
[----:B------:R-:W-:Y:S06]  /*c8a0*/  LDSM.16.M88.4 R136, [R198] ;  /* 0x00000000c688783b */ /* 0x000fec0000000200 */
[----:B------:R-:W2:Y:S06]  /*c8b0*/  LDSM.16.M88.4 R140, [R196+UR5+0xc000] ;  /* 0x00c00005c48c783b */ /* 0x000eac0008000200 */
[----:B------:R-:W3:Y:S06]  /*c8c0*/  LDSM.16.M88.4 R144, [R196+UR5+0xc800] ;  /* 0x00c80005c490783b */ /* 0x000eec0008000200 */
[----:B------:R-:W4:Y:S06]  /*c8d0*/  LDSM.16.M88.4 R148, [R196+UR5+0xd000] ;  /* 0x00d00005c494783b */ /* 0x000f2c0008000200 */
[----:B------:R-:W0:Y:S06]  /*c8e0*/  LDGDEPBAR ;  /* 0x00000000000079af */ /* 0x000e2c0000000000 */
[----:B------:R-:W5:Y:S06]  /*c8f0*/  LDSM.16.M88.4 R152, [R196+UR5+0xd800] ;  /* 0x00d80005c498783b */ /* 0x000f6c0008000200 */
[----:B------:R-:W-:Y:S06]  /*c900*/  LDSM.16.M88.4 R156, [R193+0xc000] ;  /* 0x00c00000c19c783b */ /* 0x000fec0000000200 */
[----:B------:R-:W-:Y:S01]  /*c910*/  LDSM.16.M88.4 R160, [R193+0xc800] ;  /* 0x00c80000c1a0783b */ /* 0x000fe20000000200 */
[C---:B--2---:R-:W-:Y:S05]  /*c920*/  HMMA.16816.F32 R4, R136.reuse, R140, RZ ;  /* 0x0000008c8804723c */ /* 0x044fea00000018ff */
[----:B------:R-:W-:Y:S06]  /*c930*/  LDSM.16.M88.4 R164, [R193+0xd800] ;  /* 0x00d80000c1a4783b */ /* 0x000fec0000000200 */
[----:B------:R-:W-:Y:S01]  /*c940*/  LDSM.16.M88.4 R168, [R194] ;  /* 0x00000000c2a8783b */ /* 0x000fe20000000200 */
[C---:B------:R-:W-:Y:S05]  /*c950*/  HMMA.16816.F32 R8, R136.reuse, R142, RZ ;  /* 0x0000008e8808723c */ /* 0x040fea00000018ff */
[----:B------:R-:W2:Y:S03]  /*c960*/  LDSM.16.M88.4 R140, [R195] ;  /* 0x00000000c38c783b */ /* 0x000ea60000000200 */
[C---:B---3--:R-:W-:Y:S03]  /*c970*/  HMMA.16816.F32 R12, R136.reuse, R144, RZ ;  /* 0x00000090880c723c */ /* 0x048fe600000018ff */
[----:B------:R-:W-:Y:S05]  /*c980*/  LDSM.16.M88.4 R172, [R192+0xc000] ;  /* 0x00c00000c0ac783b */ /* 0x000fea0000000200 */
[C---:B------:R-:W-:Y:S01]  /*c990*/  HMMA.16816.F32 R16, R136.reuse, R146, RZ ;  /* 0x000000928810723c */ /* 0x040fe200000018ff */
[----:B------:R-:W3:Y:S06]  /*c9a0*/  LDSM.16.M88.4 R144, [R193+0xd000] ;  /* 0x00d00000c190783b */ /* 0x000eec0000000200 */
[----:B------:R-:W-:Y:S01]  /*c9b0*/  LDSM.16.M88.4 R132, [R192+0xd000] ;  /* 0x00d00000c084783b */ /* 0x000fe20000000200 */
[C---:B----4-:R-:W-:Y:S05]  /*c9c0*/  HMMA.16816.F32 R20, R136.reuse, R148, RZ ;  /* 0x000000948814723c */ /* 0x050fea00000018ff */
[----:B-1----:R-:W-:Y:S03]  /*c9d0*/  LDSM.16.M88.4 R176, [R193+0xf800] ;  /* 0x00f80000c1b0783b */ /* 0x002fe60000000200 */
[C---:B------:R-:W-:Y:S03]  /*c9e0*/  HMMA.16816.F32 R24, R136.reuse, R150, RZ ;  /* 0x000000968818723c */ /* 0x040fe600000018ff */
[----:B------:R-:W1:Y:S05]  /*c9f0*/  LDSM.16.M88.4 R148, [R192+0xc800] ;  /* 0x00c80000c094783b */ /* 0x000e6a0000000200 */
[C---:B-----5:R-:W-:Y:S08]  /*ca00*/  HMMA.16816.F32 R28, R136.reuse, R152, RZ ;  /* 0x00000098881c723c */ /* 0x060ff000000018ff */
[----:B------:R-:W-:Y:S01]  /*ca10*/  HMMA.16816.F32 R32, R136, R154, RZ ;  /* 0x0000009a8820723c */ /* 0x000fe200000018ff */
[----:B------:R-:W4:Y:S06]  /*ca20*/  LDSM.16.M88.4 R136, [R192+0xd800] ;  /* 0x00d80000c088783b */ /* 0x000f2c0000000200 */
[----:B------:R-:W-:Y:S01]  /*ca30*/  LDSM.16.M88.4 R152, [R191] ;  /* 0x00000000bf98783b */ /* 0x000fe20000000200 */
        /* <DEDUP_REMOVED lines=8> */
[----:B------:R-:W-:Y:S07]  /*cac0*/  LDSM.16.M88.4 R144, [R3+0xd000] ;  /* 0x00d000000390783b */ /* 0x000fee0000000200 */
[C---:B------:R-:W-:Y:S08]  /*cad0*/  HMMA.16816.F32 R28, R140.reuse, R164, R28 ;  /* 0x000000a48c1c723c */ /* 0x040ff0000000181c */
[----:B------:R-:W-:Y:S01]  /*cae0*/  HMMA.16816.F32 R32, R140, R166, R32 ;  /* 0x000000a68c20723c */ /* 0x000fe20000001820 */
[----:B------:R-:W3:Y:S06]  /*caf0*/  LDSM.16.M88.4 R140, [R3+0xc800] ;  /* 0x00c80000038c783b */ /* 0x000eec0000000200 */
[----:B------:R-:W-:Y:S01]  /*cb00*/  LDSM.16.M88.4 R164, [R196+UR5+0xf000] ;  /* 0x00f00005c4a4783b */ /* 0x000fe20008000200 */
[C---:B------:R-:W-:Y:S08]  /*cb10*/  HMMA.16816.F32 R4, R168.reuse, R172, R4 ;  /* 0x000000aca804723c */ /* 0x040ff00000001804 */
[C---:B------:R-:W-:Y:S01]  /*cb20*/  HMMA.16816.F32 R8, R168.reuse, R174, R8 ;  /* 0x000000aea808723c */ /* 0x040fe20000001808 */
[----:B------:R-:W-:Y:S07]  /*cb30*/  LDSM.16.M88.4 R172, [R193+0xf000] ;  /* 0x00f00000c1ac783b */ /* 0x000fee0000000200 */
[C---:B-1----:R-:W-:Y:S08]  /*cb40*/  HMMA.16816.F32 R12, R168.reuse, R148, R12 ;  /* 0x00000094a80c723c */ /* 0x042ff0000000180c */
[C---:B------:R-:W-:Y:S01]  /*cb50*/  HMMA.16816.F32 R16, R168.reuse, R150, R16 ;  /* 0x00000096a810723c */ /* 0x040fe20000001810 */
[----:B------:R-:W1:Y:S07]  /*cb60*/  LDSM.16.M88.4 R148, [R3+0xd800] ;  /* 0x00d800000394783b */ /* 0x000e6e0000000200 */
[C---:B------:R-:W-:Y:S08]  /*cb70*/  HMMA.16816.F32 R20, R168.reuse, R132, R20 ;  /* 0x00000084a814723c */ /* 0x040ff00000001814 */
[C---:B------:R-:W-:Y:S01]  /*cb80*/  HMMA.16816.F32 R24, R168.reuse, R134, R24 ;  /* 0x00000086a818723c */ /* 0x040fe20000001818 */
[----:B------:R-:W-:Y:S07]  /*cb90*/  LDSM.16.M88.4 R132, [R198+0x4000] ;  /* 0x00400000c684783b */ /* 0x000fee0000000200 */
[C---:B----4-:R-:W-:Y:S08]  /*cba0*/  HMMA.16816.F32 R28, R168.reuse, R136, R28 ;  /* 0x00000088a81c723c */ /* 0x050ff0000000181c */
[----:B------:R-:W-:Y:S01]  /*cbb0*/  HMMA.16816.F32 R32, R168, R138, R32 ;  /* 0x0000008aa820723c */ /* 0x000fe20000001820 */
[----:B------:R-:W4:Y:S06]  /*cbc0*/  LDSM.16.M88.4 R136, [R196+UR5+0xe000] ;  /* 0x00e00005c488783b */ /* 0x000f2c0008000200 */
[----:B------:R-:W-:Y:S01]  /*cbd0*/  LDSM.16.M88.4 R168, [R193+0xe800] ;  /* 0x00e80000c1a8783b */ /* 0x000fe20000000200 */
[C---:B--2---:R-:W-:Y:S08]  /*cbe0*/  HMMA.16816.F32 R4, R152.reuse, R156, R4 ;  /* 0x0000009c9804723c */ /* 0x044ff00000001804 */
[C---:B------:R-:W-:Y:S01]  /*cbf0*/  HMMA.16816.F32 R8, R152.reuse, R158, R8 ;  /* 0x0000009e9808723c */ /* 0x040fe20000001808 */
[----:B------:R-:W2:Y:S07]  /*cc00*/  LDSM.16.M88.4 R156, [R196+UR5+0xf800] ;  /* 0x00f80005c49c783b */ /* 0x000eae0008000200 */
[C---:B---3--:R-:W-:Y:S08]  /*cc10*/  HMMA.16816.F32 R12, R152.reuse, R140, R12 ;  /* 0x0000008c980c723c */ /* 0x048ff0000000180c */
[C---:B------:R-:W-:Y:S01]  /*cc20*/  HMMA.16816.F32 R16, R152.reuse, R142, R16 ;  /* 0x0000008e9810723c */ /* 0x040fe20000001810 */
[----:B------:R-:W-:Y:S07]  /*cc30*/  LDSM.16.M88.4 R140, [R195+0x4000] ;  /* 0x00400000c38c783b */ /* 0x000fee0000000200 */
[C---:B------:R-:W-:Y:S08]  /*cc40*/  HMMA.16816.F32 R20, R152.reuse, R144, R20 ;  /* 0x000000909814723c */ /* 0x040ff00000001814 */
[C---:B------:R-:W-:Y:S01]  /*cc50*/  HMMA.16816.F32 R24, R152.reuse, R146, R24 ;  /* 0x000000929818723c */ /* 0x040fe20000001818 */
[----:B------:R-:W3:Y:S07]  /*cc60*/  LDSM.16.M88.4 R144, [R193+0xe000] ;  /* 0x00e00000c190783b */ /* 0x000eee0000000200 */
[C---:B-1----:R-:W-:Y:S08]  /*cc70*/  HMMA.16816.F32 R28, R152.reuse, R148, R28 ;  /* 0x00000094981c723c */ /* 0x042ff0000000181c */
[----:B------:R-:W-:Y:S01]  /*cc80*/  HMMA.16816.F32 R32, R152, R150, R32 ;  /* 0x000000969820723c */ /* 0x000fe20000001820 */
[----:B------:R-:W-:Y:S06]  /*cc90*/  LDSM.16.M88.4 R148, [R192+0xe000] ;  /* 0x00e00000c094783b */ /* 0x000fec0000000200 */
[----:B------:R-:W-:Y:S01]  /*cca0*/  LDSM.16.M88.4 R152, [R192+0xe800] ;  /* 0x00e80000c098783b */ /* 0x000fe20000000200 */
[C---:B----4-:R-:W-:Y:S08]  /*ccb0*/  HMMA.16816.F32 R4, R132.reuse, R136, R4 ;  /* 0x000000888404723c */ /* 0x050ff00000001804 */
        /* <DEDUP_REMOVED lines=10> */
[----:B------:R-:W2:Y:S06]  /*cd60*/  LDSM.16.M88.4 R132, [R192+0xf000] ;  /* 0x00f00000c084783b */ /* 0x000eac0000000200 */
[----:B------:R-:W-:Y:S01]  /*cd70*/  LDSM.16.M88.4 R156, [R3+0xe000] ;  /* 0x00e00000039c783b */ /* 0x000fe20000000200 */
[C---:B---3--:R-:W-:Y:S08]  /*cd80*/  HMMA.16816.F32 R4, R140.reuse, R144, R4 ;  /* 0x000000908c04723c */ /* 0x048ff00000001804 */
[C---:B------:R-:W-:Y:S01]  /*cd90*/  HMMA.16816.F32 R8, R140.reuse, R146, R8 ;  /* 0x000000928c08723c */ /* 0x040fe20000001808 */
[----:B------:R-:W3:Y:S07]  /*cda0*/  LDSM.16.M88.4 R144, [R192+0xf800] ;  /* 0x00f80000c090783b */ /* 0x000eee0000000200 */
[C---:B------:R-:W-:Y:S08]  /*cdb0*/  HMMA.16816.F32 R12, R140.reuse, R168, R12 ;  /* 0x000000a88c0c723c */ /* 0x040ff0000000180c */
[C---:B------:R-:W-:Y:S01]  /*cdc0*/  HMMA.16816.F32 R16, R140.reuse, R170, R16 ;  /* 0x000000aa8c10723c */ /* 0x040fe20000001810 */
[----:B------:R-:W-:Y:S07]  /*cdd0*/  LDSM.16.M88.4 R168, [R196+UR5+0x10000] ;  /* 0x01000005c4a8783b */ /* 0x000fee0008000200 */
[C---:B------:R-:W-:Y:S08]  /*cde0*/  HMMA.16816.F32 R20, R140.reuse, R172, R20 ;  /* 0x000000ac8c14723c */ /* 0x040ff00000001814 */
[C---:B------:R-:W-:Y:S01]  /*cdf0*/  HMMA.16816.F32 R24, R140.reuse, R174, R24 ;  /* 0x000000ae8c18723c */ /* 0x040fe20000001818 */
[----:B------:R-:W-:Y:S07]  /*ce00*/  LDSM.16.M88.4 R172, [R3+0x10000] ;  /* 0x0100000003ac783b */ /* 0x000fee0000000200 */
[C---:B------:R-:W-:Y:S01]  /*ce10*/  HMMA.16816.F32 R28, R140.reuse, R176, R28 ;  /* 0x000000b08c1c723c */ /* 0x040fe2000000181c */
[----:B------:R-:W-:Y:S04]  /*ce20*/  IMAD.U32 R176, RZ, RZ, UR20 ;  /* 0x00000014ffb07e24 */ /* 0x000fe8000f8e00ff */
[----:B------:R-:W-:Y:S03]  /*ce30*/  IMAD R177, R176, 0x40, R199 ;  /* 0x00000040b0b17824 */ /* 0x000fe600078e02c7 */
[----:B------:R-:W-:Y:S01]  /*ce40*/  HMMA.16816.F32 R32, R140, R178, R32 ;  /* 0x000000b28c20723c */ /* 0x000fe20000001820 */
[----:B------:R-:W4:Y:S02]  /*ce50*/  LDSM.16.M88.4 R140, [R191+0x4000] ;  /* 0x00400000bf8c783b */ /* 0x000f240000000200 */
[CC--:B------:R-:W-:Y:S01]  /*ce60*/  ISETP.GT.AND P4, PT, R204.reuse, R177.reuse, PT ;  /* 0x000000b1cc00720c */ /* 0x0c0fe20003f84270 */
[----:B------:R-:W-:Y:S01]  /*ce70*/  VIADD R176, R177, 0x1 ;  /* 0x00000001b1b07836 */ /* 0x000fe20000000000 */
[----:B------:R-:W-:Y:S01]  /*ce80*/  ISETP.GT.AND P5, PT, R197, R177, PT ;  /* 0x000000b1c500720c */ /* 0x000fe20003fa4270 */
[C---:B------:R-:W-:Y:S02]  /*ce90*/  VIADD R178, R177.reuse, 0x9 ;  /* 0x00000009b1b27836 */ /* 0x040fe40000000000 */
[C---:B-1----:R-:W-:Y:S05]  /*cea0*/  HMMA.16816.F32 R4, R136.reuse, R148, R4 ;  /* 0x000000948804723c */ /* 0x042fea0000001804 */
[C---:B------:R-:W-:Y:S01]  /*ceb0*/  VIADD R223, R177.reuse, 0x11 ;  /* 0x00000011b1df7836 */ /* 0x040fe20000000000 */
[-C--:B------:R-:W-:Y:S01]  /*cec0*/  ISETP.GT.AND P6, PT, R204, R176.reuse, PT ;  /* 0x000000b0cc00720c */ /* 0x080fe20003fc4270 */
[C---:B------:R-:W-:Y:S01]  /*ced0*/  VIADD R226, R177.reuse, 0x18 ;  /* 0x00000018b1e27836 */ /* 0x040fe20000000000 */
[C---:B------:R-:W-:Y:S01]  /*cee0*/  HMMA.16816.F32 R8, R136.reuse, R150, R8 ;  /* 0x000000968808723c */ /* 0x040fe20000001808 */
[----:B------:R-:W1:Y:S02]  /*cef0*/  LDSM.16.M88.4 R148, [R3+0xe800] ;  /* 0x00e800000394783b */ /* 0x000e640000000200 */
[C---:B------:R-:W-:Y:S02]  /*cf00*/  VIADD R225, R177.reuse, 0x19 ;  /* 0x00000019b1e17836 */ /* 0x040fe40000000000 */
[C---:B------:R-:W-:Y:S02]  /*cf10*/  VIADD R227, R177.reuse, 0x20 ;  /* 0x00000020b1e37836 */ /* 0x040fe40000000000 */
[C---:B------:R-:W-:Y:S01]  /*cf20*/  VIADD R229, R177.reuse, 0x21 ;  /* 0x00000021b1e57836 */ /* 0x040fe20000000000 */
[C---:B------:R-:W-:Y:S03]  /*cf30*/  HMMA.16816.F32 R12, R136.reuse, R152, R12 ;  /* 0x00000098880c723c */ /* 0x040fe6000000180c */
[C---:B------:R-:W-:Y:S02]  /*cf40*/  VIADD R238, R177.reuse, 0x28 ;  /* 0x00000028b1ee7836 */ /* 0x040fe40000000000 */
[C---:B------:R-:W-:Y:S02]  /*cf50*/  VIADD R237, R177.reuse, 0x29 ;  /* 0x00000029b1ed7836 */ /* 0x040fe40000000000 */
[C---:B------:R-:W-:Y:S01]  /*cf60*/  VIADD R252, R177.reuse, 0x38 ;  /* 0x00000038b1fc7836 */ /* 0x040fe20000000000 */
[C---:B------:R-:W-:Y:S01]  /*cf70*/  HMMA.16816.F32 R16, R136.reuse, R154, R16 ;  /* 0x0000009a8810723c */ /* 0x040fe20000001810 */
[----:B------:R-:W5:Y:S02]  /*cf80*/  LDSM.16.M88.4 R152, [R3+0xf800] ;  /* 0x00f800000398783b */ /* 0x000f640000000200 */
[C---:B------:R-:W-:Y:S05]  /*cf90*/  VIADD R251, R177.reuse, 0x39 ;  /* 0x00000039b1fb7836 */ /* 0x040fea0000000000 */
[C---:B--2---:R-:W-:Y:S08]  /*cfa0*/  HMMA.16816.F32 R20, R136.reuse, R132, R20 ;  /* 0x000000848814723c */ /* 0x044ff00000001814 */
[C---:B------:R-:W-:Y:S01]  /*cfb0*/  HMMA.16816.F32 R24, R136.reuse, R134, R24 ;  /* 0x000000868818723c */ /* 0x040fe20000001818 */
[----:B------:R-:W2:Y:S07]  /*cfc0*/  LDSM.16.M88.4 R132, [R196+UR5+0x10800] ;  /* 0x01080005c484783b */ /* 0x000eae0008000200 */
[C---:B---3--:R-:W-:Y:S08]  /*cfd0*/  HMMA.16816.F32 R28, R136.reuse, R144, R28 ;  /* 0x00000090881c723c */ /* 0x048ff0000000181c */
[----:B------:R-:W-:Y:S01]  /*cfe0*/  HMMA.16816.F32 R32, R136, R146, R32 ;  /* 0x000000928820723c */ /* 0x000fe20000001820 */
[----:B------:R-:W3:Y:S06]  /*cff0*/  LDSM.16.M88.4 R136, [R196+UR5+0x11000] ;  /* 0x01100005c488783b */ /* 0x000eec0008000200 */
[----:B------:R-:W3:Y:S01]  /*d000*/  LDSM.16.M88.4 R144, [R196+UR5+0x11800] ;  /* 0x01180005c490783b */ /* 0x000ee20008000200 */
[C---:B----4-:R-:W-:Y:S08]  /*d010*/  HMMA.16816.F32 R4, R140.reuse, R156, R4 ;  /* 0x0000009c8c04723c */ /* 0x050ff00000001804 */
[C---:B------:R-:W-:Y:S01]  /*d020*/  HMMA.16816.F32 R8, R140.reuse, R158, R8 ;  /* 0x0000009e8c08723c */ /* 0x040fe20000001808 */
[----:B------:R-:W-:Y:S07]  /*d030*/  LDSM.16.M88.4 R156, [R192+0x10000] ;  /* 0x01000000c09c783b */ /* 0x000fee0000000200 */
[C---:B-1----:R-:W-:Y:S08]  /*d040*/  HMMA.16816.F32 R12, R140.reuse, R148, R12 ;  /* 0x000000948c0c723c */ /* 0x042ff0000000180c */
[C---:B------:R-:W-:Y:S01]  /*d050*/  HMMA.16816.F32 R16, R140.reuse, R150, R16 ;  /* 0x000000968c10723c */ /* 0x040fe20000001810 */
[----:B------:R-:W-:Y:S07]  /*d060*/  LDSM.16.M88.4 R148, [R193+0x10000] ;  /* 0x01000000c194783b */ /* 0x000fee0000000200 */
[C---:B------:R-:W-:Y:S08]  /*d070*/  HMMA.16816.F32 R20, R140.reuse, R160, R20 ;  /* 0x000000a08c14723c */ /* 0x040ff00000001814 */
[C---:B------:R-:W-:Y:S01]  /*d080*/  HMMA.16816.F32 R24, R140.reuse, R162, R24 ;  /* 0x000000a28c18723c */ /* 0x040fe20000001818 */
[----:B------:R-:W-:Y:S07]  /*d090*/  LDSM.16.M88.4 R160, [R192+0x11000] ;  /* 0x01100000c0a0783b */ /* 0x000fee0000000200 */
[C---:B-----5:R-:W-:Y:S08]  /*d0a0*/  HMMA.16816.F32 R28, R140.reuse, R152, R28 ;  /* 0x000000988c1c723c */ /* 0x060ff0000000181c */
[----:B------:R-:W-:Y:S01]  /*d0b0*/  HMMA.16816.F32 R32, R140, R154, R32 ;  /* 0x0000009a8c20723c */ /* 0x000fe20000001820 */
[----:B------:R-:W1:Y:S06]  /*d0c0*/  LDSM.16.M88.4 R140, [R195+0x8000] ;  /* 0x00800000c38c783b */ /* 0x000e6c0000000200 */
[----:B------:R-:W4:Y:S01]  /*d0d0*/  LDSM.16.M88.4 R152, [R193+0x10800] ;  /* 0x01080000c198783b */ /* 0x000f220000000200 */
[C---:B------:R-:W-:Y:S08]  /*d0e0*/  HMMA.16816.F32 R4, R164.reuse, R168, R4 ;  /* 0x000000a8a404723c */ /* 0x040ff00000001804 */
[C---:B------:R-:W-:Y:S01]  /*d0f0*/  HMMA.16816.F32 R8, R164.reuse, R170, R8 ;  /* 0x000000aaa408723c */ /* 0x040fe20000001808 */
[----:B------:R-:W-:Y:S07]  /*d100*/  LDSM.16.M88.4 R168, [R191+0x8000] ;  /* 0x00800000bfa8783b */ /* 0x000fee0000000200 */
        /* <DEDUP_REMOVED lines=13> */
[C---:B----4-:R-:W-:Y:S08]  /*d1e0*/  HMMA.16816.F32 R12, R140.reuse, R152, R12 ;  /* 0x000000988c0c723c */ /* 0x050ff0000000180c */
[C---:B------:R-:W-:Y:S08]  /*d1f0*/  HMMA.16816.F32 R16, R140.reuse, R154, R16 ;  /* 0x0000009a8c10723c */ /* 0x040ff00000001810 */
[C---:B--2---:R-:W-:Y:S08]  /*d200*/  HMMA.16816.F32 R20, R140.reuse, R132, R20 ;  /* 0x000000848c14723c */ /* 0x044ff00000001814 */
[C---:B------:R-:W-:Y:S01]  /*d210*/  HMMA.16816.F32 R24, R140.reuse, R134, R24 ;  /* 0x000000868c18723c */ /* 0x040fe20000001818 */
[----:B------:R-:W2:Y:S07]  /*d220*/  LDSM.16.M88.4 R132, [R3+0x10800] ;  /* 0x010800000384783b */ /* 0x000eae0000000200 */
[C---:B---3--:R-:W-:Y:S08]  /*d230*/  HMMA.16816.F32 R28, R140.reuse, R136, R28 ;  /* 0x000000888c1c723c */ /* 0x048ff0000000181c */
[----:B------:R-:W-:Y:S01]  /*d240*/  HMMA.16816.F32 R32, R140, R138, R32 ;  /* 0x0000008a8c20723c */ /* 0x000fe20000001820 */
[----:B------:R-:W3:Y:S06]  /*d250*/  LDSM.16.M88.4 R136, [R3+0x11000] ;  /* 0x011000000388783b */ /* 0x000eec0000000200 */
[----:B------:R-:W4:Y:S01]  /*d260*/  LDSM.16.M88.4 R140, [R3+0x11800] ;  /* 0x01180000038c783b */ /* 0x000f220000000200 */
[----:B------:R-:W-:Y:S04]  /*d270*/  DEPBAR.LE SB0, 0x0 ;  /* 0x000080000000791a */ /* 0x000fe80000000000 */
[C---:B-----5:R-:W-:Y:S01]  /*d280*/  HMMA.16816.F32 R4, R144.reuse, R156, R4 ;  /* 0x0000009c9004723c */ /* 0x060fe20000001804 */
[----:B------:R-:W-:Y:S07]  /*d290*/  BAR.SYNC.DEFER_BLOCKING 0x0 ;  /* 0x0000000000007b1d */ /* 0x000fee0000010000 */
[C---:B------:R-:W-:Y:S08]  /*d2a0*/  HMMA.16816.F32 R8, R144.reuse, R158, R8 ;  /* 0x0000009e9008723c */ /* 0x040ff00000001808 */
[C---:B-1----:R-:W-:Y:S08]  /*d2b0*/  HMMA.16816.F32 R12, R144.reuse, R148, R12 ;  /* 0x00000094900c723c */ /* 0x042ff0000000180c */
[C---:B------:R-:W-:Y:S08]  /*d2c0*/  HMMA.16816.F32 R16, R144.reuse, R150, R16 ;  /* 0x000000969010723c */ /* 0x040ff00000001810 */
[C---:B------:R-:W-:Y:S08]  /*d2d0*/  HMMA.16816.F32 R20, R144.reuse, R160, R20 ;  /* 0x000000a09014723c */ /* 0x040ff00000001814 */
[C---:B------:R-:W-:Y:S08]  /*d2e0*/  HMMA.16816.F32 R24, R144.reuse, R162, R24 ;  /* 0x000000a29018723c */ /* 0x040ff00000001818 */
[C---:B------:R-:W-:Y:S08]  /*d2f0*/  HMMA.16816.F32 R28, R144.reuse, R164, R28 ;  /* 0x000000a4901c723c */ /* 0x040ff0000000181c */
[----:B------:R-:W-:Y:S08]  /*d300*/  HMMA.16816.F32 R32, R144, R166, R32 ;  /* 0x000000a69020723c */ /* 0x000ff00000001820 */
[C---:B------:R-:W-:Y:S08]  /*d310*/  HMMA.16816.F32 R4, R168.reuse, R172, R4 ;  /* 0x000000aca804723c */ /* 0x040ff00000001804 */
[C---:B------:R-:W-:Y:S08]  /*d320*/  HMMA.16816.F32 R8, R168.reuse, R174, R8 ;  /* 0x000000aea808723c */ /* 0x040ff00000001808 */
[C---:B--2---:R-:W-:Y:S03]  /*d330*/  HMMA.16816.F32 R12, R168.reuse, R132, R12 ;  /* 0x00000084a80c723c */ /* 0x044fe6000000180c */
[----:B------:R-:W-:Y:S01]  /*d340*/  FSEL R179, R4, -INF , !P4 ;  /* 0xff80000004b37808 */ /* 0x000fe20006000000 */
[----:B------:R-:W-:Y:S01]  /*d350*/  VIADD R133, R177, 0x8 ;  /* 0x00000008b1857836 */ /* 0x000fe20000000000 */
[----:B------:R-:W-:Y:S02]  /*d360*/  ISETP.GT.AND P4, PT, R197, R176, PT ;  /* 0x000000b0c500720c */ /* 0x000fe40003f84270 */
[----:B------:R-:W-:Y:S01]  /*d370*/  FSEL R216, R6, -INF , !P5 ;  /* 0xff80000006d87808 */ /* 0x000fe20006800000 */
[C---:B------:R-:W-:Y:S03]  /*d380*/  HMMA.16816.F32 R16, R168.reuse, R134, R16 ;  /* 0x00000086a810723c */ /* 0x040fe60000001810 */
[----:B------:R-:W-:Y:S01]  /*d390*/  FSEL R218, R7, -INF , !P4 ;  /* 0xff80000007da7808 */ /* 0x000fe20006000000 */
[----:B------:R-:W-:Y:S01]  /*d3a0*/  VIADD R134, R177, 0x10 ;  /* 0x00000010b1867836 */ /* 0x000fe20000000000 */
[-C--:B------:R-:W-:Y:S02]  /*d3b0*/  ISETP.GT.AND P4, PT, R204, R133.reuse, PT ;  /* 0x00000085cc00720c */ /* 0x080fe40003f84270 */
[C---:B------:R-:W-:Y:S01]  /*d3c0*/  ISETP.GT.AND P5, PT, R197.reuse, R133, PT ;  /* 0x00000085c500720c */ /* 0x040fe20003fa4270 */
[C---:B---3--:R-:W-:Y:S03]  /*d3d0*/  HMMA.16816.F32 R20, R168.reuse, R136, R20 ;  /* 0x00000088a814723c */ /* 0x048fe60000001814 */
[----:B------:R-:W-:Y:S02]  /*d3e0*/  FSEL R220, R8, -INF , !P4 ;  /* 0xff80000008dc7808 */ /* 0x000fe40006000000 */
[----:B------:R-:W-:Y:S02]  /*d3f0*/  ISETP.GT.AND P4, PT, R197, R178, PT ;  /* 0x000000b2c500720c */ /* 0x000fe40003f84270 */
[----:B------:R-:W-:Y:S01]  /*d400*/  FSEL R191, R5, -INF , !P6 ;  /* 0xff80000005bf7808 */ /* 0x000fe20007000000 */
[C---:B------:R-:W-:Y:S03]  /*d410*/  HMMA.16816.F32 R24, R168.reuse, R138, R24 ;  /* 0x0000008aa818723c */ /* 0x040fe60000001818 */
[----:B------:R-:W-:Y:S02]  /*d420*/  FSEL R224, R11, -INF , !P4 ;  /* 0xff8000000be07808 */ /* 0x000fe40006000000 */
[C---:B------:R-:W-:Y:S02]  /*d430*/  ISETP.GT.AND P4, PT, R204.reuse, R134, PT ;  /* 0x00000086cc00720c */ /* 0x040fe40003f84270 */
[----:B------:R-:W-:Y:S01]  /*d440*/  ISETP.GT.AND P6, PT, R204, R178, PT ;  /* 0x000000b2cc00720c */ /* 0x000fe20003fc4270 */
[C---:B----4-:R-:W-:Y:S03]  /*d450*/  HMMA.16816.F32 R28, R168.reuse, R140, R28 ;  /* 0x0000008ca81c723c */ /* 0x050fe6000000181c */
[----:B------:R-:W-:Y:S02]  /*d460*/  FSEL R232, R12, -INF , !P4 ;  /* 0xff8000000ce87808 */ /* 0x000fe40006000000 */
[----:B------:R-:W-:Y:S02]  /*d470*/  ISETP.GT.AND P4, PT, R197, R223, PT ;  /* 0x000000dfc500720c */ /* 0x000fe40003f84270 */
[----:B------:R-:W-:Y:S01]  /*d480*/  FSEL R222, R10, -INF , !P5 ;  /* 0xff8000000ade7808 */ /* 0x000fe20006800000 */
[----:B------:R-:W-:Y:S03]  /*d490*/  HMMA.16816.F32 R32, R168, R142, R32 ;  /* 0x0000008ea820723c */ /* 0x000fe60000001820 */
[----:B------:R-:W-:Y:S02]  /*d4a0*/  FSEL R233, R15, -INF , !P4 ;  /* 0xff8000000fe97808 */ /* 0x000fe40006000000 */
[----:B------:R-:W-:Y:S02]  /*d4b0*/  ISETP.GT.AND P4, PT, R204, R226, PT ;  /* 0x000000e2cc00720c */ /* 0x000fe40003f84270 */
[C---:B------:R-:W-:Y:S02]  /*d4c0*/  ISETP.GT.AND P5, PT, R197.reuse, R134, PT ;  /* 0x00000086c500720c */ /* 0x040fe40003fa4270 */
[----:B------:R-:W-:Y:S02]  /*d4d0*/  FSEL R228, R16, -INF , !P4 ;  /* 0xff80000010e47808 */ /* 0x000fe40006000000 */
[----:B------:R-:W-:Y:S02]  /*d4e0*/  ISETP.GT.AND P4, PT, R197, R225, PT ;  /* 0x000000e1c500720c */ /* 0x000fe40003f84270 */
[----:B------:R-:W-:Y:S02]  /*d4f0*/  FSEL R221, R9, -INF , !P6 ;  /* 0xff80000009dd7808 */ /* 0x000fe40007000000 */
[----:B------:R-:W-:Y:S02]  /*d500*/  FSEL R231, R19, -INF , !P4 ;  /* 0xff80000013e77808 */ /* 0x000fe40006000000 */
[C---:B------:R-:W-:Y:S02]  /*d510*/  ISETP.GT.AND P4, PT, R204.reuse, R227, PT ;  /* 0x000000e3cc00720c */ /* 0x040fe40003f84270 */
[----:B------:R-:W-:Y:S02]  /*d520*/  ISETP.GT.AND P6, PT, R204, R223, PT ;  /* 0x000000dfcc00720c */ /* 0x000fe40003fc4270 */
[----:B------:R-:W-:Y:S01]  /*d530*/  FSEL R235, R14, -INF , !P5 ;  /* 0xff8000000eeb7808 */ /* 0x000fe20006800000 */
[----:B------:R-:W-:Y:S01]  /*d540*/  VIADD R14, R177, 0x31 ;  /* 0x00000031b10e7836 */ /* 0x000fe20000000000 */
[----:B------:R-:W-:Y:S02]  /*d550*/  ISETP.GT.AND P5, PT, R197, R226, PT ;  /* 0x000000e2c500720c */ /* 0x000fe40003fa4270 */
[----:B------:R-:W-:Y:S02]  /*d560*/  FSEL R243, R20, -INF , !P4 ;  /* 0xff80000014f37808 */ /* 0x000fe40006000000 */
[----:B------:R-:W-:Y:S01]  /*d570*/  FSEL R230, R13, -INF , !P6 ;  /* 0xff8000000de67808 */ /* 0x000fe20007000000 */
[----:B------:R-:W-:Y:S01]  /*d580*/  VIADD R13, R177, 0x30 ;  /* 0x00000030b10d7836 */ /* 0x000fe20000000000 */
[C---:B------:R-:W-:Y:S02]  /*d590*/  ISETP.GT.AND P4, PT, R197.reuse, R229, PT ;  /* 0x000000e5c500720c */ /* 0x040fe40003f84270 */
[----:B------:R-:W-:Y:S02]  /*d5a0*/  ISETP.GT.AND P6, PT, R204, R225, PT ;  /* 0x000000e1cc00720c */ /* 0x000fe40003fc4270 */
[----:B------:R-:W-:Y:S02]  /*d5b0*/  FSEL R234, R18, -INF , !P5 ;  /* 0xff80000012ea7808 */ /* 0x000fe40006800000 */
[----:B------:R-:W-:Y:S02]  /*d5c0*/  ISETP.GT.AND P5, PT, R197, R227, PT ;  /* 0x000000e3c500720c */ /* 0x000fe40003fa4270 */
[----:B------:R-:W-:Y:S02]  /*d5d0*/  FSEL R240, R23, -INF , !P4 ;  /* 0xff80000017f07808 */ /* 0x000fe40006000000 */
[----:B------:R-:W-:Y:S02]  /*d5e0*/  FSEL R236, R17, -INF , !P6 ;  /* 0xff80000011ec7808 */ /* 0x000fe40007000000 */
[CC--:B------:R-:W-:Y:S02]  /*d5f0*/  ISETP.GT.AND P4, PT, R204.reuse, R238.reuse, PT ;  /* 0x000000eecc00720c */ /* 0x0c0fe40003f84270 */
[----:B------:R-:W-:Y:S02]  /*d600*/  ISETP.GT.AND P6, PT, R204, R229, PT ;  /* 0x000000e5cc00720c */ /* 0x000fe40003fc4270 */
[----:B------:R-:W-:Y:S02]  /*d610*/  FSEL R241, R22, -INF , !P5 ;  /* 0xff80000016f17808 */ /* 0x000fe40006800000 */
[----:B------:R-:W-:Y:S02]  /*d620*/  ISETP.GT.AND P5, PT, R197, R238, PT ;  /* 0x000000eec500720c */ /* 0x000fe40003fa4270 */
[----:B------:R-:W-:Y:S02]  /*d630*/  FSEL R18, R24, -INF , !P4 ;  /* 0xff80000018127808 */ /* 0x000fe40006000000 */
[----:B------:R-:W-:Y:S02]  /*d640*/  FSEL R242, R21, -INF , !P6 ;  /* 0xff80000015f27808 */ /* 0x000fe40007000000 */
[-C--:B------:R-:W-:Y:S02]  /*d650*/  ISETP.GT.AND P4, PT, R197, R237.reuse, PT ;  /* 0x000000edc500720c */ /* 0x080fe40003f84270 */
[----:B------:R-:W-:Y:S02]  /*d660*/  ISETP.GT.AND P6, PT, R204, R237, PT ;  /* 0x000000edcc00720c */ /* 0x000fe40003fc4270 */
[----:B------:R-:W-:Y:S02]  /*d670*/  FSEL R26, R26, -INF , !P5 ;  /* 0xff8000001a1a7808 */ /* 0x000fe40006800000 */
[----:B------:R-:W-:Y:S02]  /*d680*/  FSEL R27, R27, -INF , !P4 ;  /* 0xff8000001b1b7808 */ /* 0x000fe40006000000 */
[CC--:B------:R-:W-:Y:S02]  /*d690*/  ISETP.GT.AND P5, PT, R204.reuse, R13.reuse, PT ;  /* 0x0000000dcc00720c */ /* 0x0c0fe40003fa4270 */
[----:B------:R-:W-:Y:S02]  /*d6a0*/  FSEL R25, R25, -INF , !P6 ;  /* 0xff80000019197808 */ /* 0x000fe40007000000 */
[-C--:B------:R-:W-:Y:S02]  /*d6b0*/  ISETP.GT.AND P4, PT, R204, R14.reuse, PT ;  /* 0x0000000ecc00720c */ /* 0x080fe40003f84270 */
[C---:B------:R-:W-:Y:S02]  /*d6c0*/  ISETP.GT.AND P6, PT, R197.reuse, R13, PT ;  /* 0x0000000dc500720c */ /* 0x040fe40003fc4270 */
[----:B------:R-:W-:Y:S02]  /*d6d0*/  FSEL R17, R28, -INF , !P5 ;  /* 0xff8000001c117808 */ /* 0x000fe40006800000 */
[----:B------:R-:W-:Y:S02]  /*d6e0*/  ISETP.GT.AND P5, PT, R197, R14, PT ;  /* 0x0000000ec500720c */ /* 0x000fe40003fa4270 */
[----:B------:R-:W-:Y:S02]  /*d6f0*/  FSEL R29, R29, -INF , !P4 ;  /* 0xff8000001d1d7808 */ /* 0x000fe40006000000 */
[-C--:B------:R-:W-:Y:S02]  /*d700*/  ISETP.GT.AND P4, PT, R204, R252.reuse, PT ;  /* 0x000000fccc00720c */ /* 0x080fe40003f84270 */
[----:B------:R-:W-:Y:S02]  /*d710*/  FSEL R30, R30, -INF , !P6 ;  /* 0xff8000001e1e7808 */ /* 0x000fe40007000000 */
[-C--:B------:R-:W-:Y:S02]  /*d720*/  ISETP.GT.AND P6, PT, R204, R251.reuse, PT ;  /* 0x000000fbcc00720c */ /* 0x080fe40003fc4270 */
[----:B------:R-:W-:Y:S02]  /*d730*/  FSEL R31, R31, -INF , !P5 ;  /* 0xff8000001f1f7808 */ /* 0x000fe40006800000 */
[C---:B------:R-:W-:Y:S02]  /*d740*/  ISETP.GT.AND P5, PT, R197.reuse, R252, PT ;  /* 0x000000fcc500720c */ /* 0x040fe40003fa4270 */
[----:B------:R-:W-:Y:S02]  /*d750*/  FSEL R15, R32, -INF , !P4 ;  /* 0xff800000200f7808 */ /* 0x000fe40006000000 */
[----:B------:R-:W-:Y:S02]  /*d760*/  ISETP.GT.AND P4, PT, R197, R251, PT ;  /* 0x000000fbc500720c */ /* 0x000fe40003f84270 */
[----:B------:R-:W-:Y:S02]  /*d770*/  FSEL R33, R33, -INF , !P6 ;  /* 0xff80000021217808 */ /* 0x000fe40007000000 */
[-C--:B------:R-:W-:Y:S02]  /*d780*/  ISETP.GE.AND P6, PT, R177, R203.reuse, PT ;  /* 0x000000cbb100720c */ /* 0x080fe40003fc6270 */
[----:B------:R-:W-:Y:S02]  /*d790*/  FSEL R34, R34, -INF , !P5 ;  /* 0xff80000022227808 */ /* 0x000fe40006800000 */
[----:B------:R-:W-:Y:S02]  /*d7a0*/  FSEL R35, R35, -INF , !P4 ;  /* 0xff80000023237808 */ /* 0x000fe40006000000 */
[CC--:B------:R-:W-:Y:S02]  /*d7b0*/  ISETP.GE.AND P5, PT, R176.reuse, R203.reuse, PT ;  /* 0x000000cbb000720c */ /* 0x0c0fe40003fa6270 */
[-C--:B------:R-:W-:Y:S02]  /*d7c0*/  ISETP.GE.AND P4, PT, R177, R202.reuse, PT ;  /* 0x000000cab100720c */ /* 0x080fe40003f86270 */
[----:B------:R-:W-:Y:S02]  /*d7d0*/  FSEL R246, R179, -INF , !P6 ;  /* 0xff800000b3f67808 */ /* 0x000fe40007000000 */
[-C--:B------:R-:W-:Y:S02]  /*d7e0*/  ISETP.GE.AND P6, PT, R176, R202.reuse, PT ;  /* 0x000000cab000720c */ /* 0x080fe40003fc6270 */
[----:B------:R-:W-:Y:S02]  /*d7f0*/  FSEL R244, R191, -INF , !P5 ;  /* 0xff800000bff47808 */ /* 0x000fe40006800000 */
[CC--:B------:R-:W-:Y:S02]  /*d800*/  ISETP.GE.AND P5, PT, R133.reuse, R203.reuse, PT ;  /* 0x000000cb8500720c */ /* 0x0c0fe40003fa6270 */
[----:B------:R-:W-:Y:S02]  /*d810*/  FSEL R247, R216, -INF , !P4 ;  /* 0xff800000d8f77808 */ /* 0x000fe40006000000 */
[-C--:B------:R-:W-:Y:S02]  /*d820*/  ISETP.GE.AND P4, PT, R178, R203.reuse, PT ;  /* 0x000000cbb200720c */ /* 0x080fe40003f86270 */
[----:B------:R-:W-:Y:S02]  /*d830*/  FSEL R245, R218, -INF , !P6 ;  /* 0xff800000daf57808 */ /* 0x000fe40007000000 */
[-C--:B------:R-:W-:Y:S02]  /*d840*/  ISETP.GE.AND P6, PT, R133, R202.reuse, PT ;  /* 0x000000ca8500720c */ /* 0x080fe40003fc6270 */
[----:B------:R-:W-:Y:S02]  /*d850*/  FSEL R248, R220, -INF , !P5 ;  /* 0xff800000dcf87808 */ /* 0x000fe40006800000 */
        /* <DEDUP_REMOVED lines=20> */
[----:B------:R-:W-:Y:S02]  /*d9a0*/  ISETP.GE.AND P4, PT, R229, R203, PT ;  /* 0x000000cbe500720c */ /* 0x000fe40003f86270 */
[----:B------:R-:W-:Y:S02]  /*d9b0*/  FSEL R231, R231, -INF , !P6 ;  /* 0xff800000e7e77808 */ /* 0x000fe40007000000 */
[----:B------:R-:W-:Y:S02]  /*d9c0*/  ISETP.GE.AND P6, PT, R227, R202, PT ;  /* 0x000000cae300720c */ /* 0x000fe40003fc6270 */
[----:B------:R-:W-:Y:S02]  /*d9d0*/  FMNMX3.FTZ R133, R0, R246, R244, !PT ;  /* 0x000000f600857276 */ /* 0x000fe400078100f4 */
[----:B------:R-:W-:Y:S02]  /*d9e0*/  FSEL R224, R243, -INF , !P5 ;  /* 0xff800000f3e07808 */ /* 0x000fe40006800000 */
[----:B------:R-:W-:Y:S02]  /*d9f0*/  ISETP.GE.AND P5, PT, R229, R202, PT ;  /* 0x000000cae500720c */ /* 0x000fe40003fa6270 */
[----:B------:R-:W-:Y:S02]  /*da00*/  FSEL R222, R242, -INF , !P4 ;  /* 0xff800000f2de7808 */ /* 0x000fe40006000000 */
[----:B------:R-:W-:Y:S02]  /*da10*/  FMNMX3.FTZ R134, R2, R247, R245, !PT ;  /* 0x000000f702867276 */ /* 0x000fe400078100f5 */
[-C--:B------:R-:W-:Y:S02]  /*da20*/  ISETP.GE.AND P4, PT, R238, R203.reuse, PT ;  /* 0x000000cbee00720c */ /* 0x080fe40003f86270 */
[----:B------:R-:W-:Y:S02]  /*da30*/  FSEL R229, R241, -INF , !P6 ;  /* 0xff800000f1e57808 */ /* 0x000fe40007000000 */
[----:B------:R-:W-:Y:S02]  /*da40*/  FMNMX3.FTZ R133, R133, R248, R250, !PT ;  /* 0x000000f885857276 */ /* 0x000fe400078100fa */
[----:B------:R-:W-:Y:S02]  /*da50*/  ISETP.GE.AND P6, PT, R237, R203, PT ;  /* 0x000000cbed00720c */ /* 0x000fe40003fc6270 */
[----:B------:R-:W-:Y:S02]  /*da60*/  FMNMX3.FTZ R134, R134, R249, R239, !PT ;  /* 0x000000f986867276 */ /* 0x000fe400078100ef */
[----:B------:R-:W-:Y:S02]  /*da70*/  FSEL R220, R18, -INF , !P4 ;  /* 0xff80000012dc7808 */ /* 0x000fe40006000000 */
[----:B------:R-:W-:Y:S02]  /*da80*/  FMNMX3.FTZ R133, R133, R232, R230, !PT ;  /* 0x000000e885857276 */ /* 0x000fe400078100e6 */
[----:B------:R-:W-:Y:S02]  /*da90*/  ISETP.GE.AND P4, PT, R237, R202, PT ;  /* 0x000000caed00720c */ /* 0x000fe40003f86270 */
[----:B------:R-:W-:Y:S02]  /*daa0*/  FSEL R218, R25, -INF , !P6 ;  /* 0xff80000019da7808 */ /* 0x000fe40007000000 */
[----:B------:R-:W-:Y:S02]  /*dab0*/  ISETP.GE.AND P6, PT, R13, R203, PT ;  /* 0x000000cb0d00720c */ /* 0x000fe40003fc6270 */
[----:B------:R-:W-:Y:S02]  /*dac0*/  FMNMX3.FTZ R134, R134, R235, R233, !PT ;  /* 0x000000eb86867276 */ /* 0x000fe400078100e9 */
[----:B------:R-:W-:Y:S02]  /*dad0*/  FMNMX3.FTZ R133, R133, R228, R226, !PT ;  /* 0x000000e485857276 */ /* 0x000fe400078100e2 */
[----:B------:R-:W-:Y:S02]  /*dae0*/  FSEL R227, R240, -INF , !P5 ;  /* 0xff800000f0e37808 */ /* 0x000fe40006800000 */
[----:B------:R-:W-:Y:S02]  /*daf0*/  FSEL R223, R27, -INF , !P4 ;  /* 0xff8000001bdf7808 */ /* 0x000fe40006000000 */
[-C--:B------:R-:W-:Y:S02]  /*db00*/  ISETP.GE.AND P5, PT, R238, R202.reuse, PT ;  /* 0x000000caee00720c */ /* 0x080fe40003fa6270 */
[C---:B------:R-:W-:Y:S02]  /*db10*/  ISETP.GE.AND P4, PT, R14.reuse, R203, PT ;  /* 0x000000cb0e00720c */ /* 0x040fe40003f86270 */
[----:B------:R-:W-:Y:S02]  /*db20*/  FSEL R216, R17, -INF , !P6 ;  /* 0xff80000011d87808 */ /* 0x000fe40007000000 */
[----:B------:R-:W-:Y:S02]  /*db30*/  ISETP.GE.AND P6, PT, R14, R202, PT ;  /* 0x000000ca0e00720c */ /* 0x000fe40003fc6270 */
[----:B------:R-:W-:Y:S02]  /*db40*/  FMNMX3.FTZ R134, R134, R221, R231, !PT ;  /* 0x000000dd86867276 */ /* 0x000fe400078100e7 */
[----:B------:R-:W-:Y:S02]  /*db50*/  FMNMX3.FTZ R133, R133, R224, R222, !PT ;  /* 0x000000e085857276 */ /* 0x000fe400078100de */
[----:B------:R-:W-:Y:S02]  /*db60*/  FSEL R225, R26, -INF , !P5 ;  /* 0xff8000001ae17808 */ /* 0x000fe40006800000 */
[----:B------:R-:W-:Y:S02]  /*db70*/  FSEL R178, R29, -INF , !P4 ;  /* 0xff8000001db27808 */ /* 0x000fe40006000000 */
[----:B------:R-:W-:Y:S02]  /*db80*/  ISETP.GE.AND P5, PT, R13, R202, PT ;  /* 0x000000ca0d00720c */ /* 0x000fe40003fa6270 */
[----:B------:R-:W-:Y:S02]  /*db90*/  ISETP.GE.AND P4, PT, R252, R203, PT ;  /* 0x000000cbfc00720c */ /* 0x000fe40003f86270 */
[----:B------:R-:W-:Y:S02]  /*dba0*/  FSEL R179, R31, -INF , !P6 ;  /* 0xff8000001fb37808 */ /* 0x000fe40007000000 */
[----:B------:R-:W-:Y:S02]  /*dbb0*/  FMNMX3.FTZ R134, R134, R229, R227, !PT ;  /* 0x000000e586867276 */ /* 0x000fe400078100e3 */
[----:B------:R-:W-:Y:S02]  /*dbc0*/  ISETP.GE.AND P6, PT, R251, R203, PT ;  /* 0x000000cbfb00720c */ /* 0x000fe40003fc6270 */
[----:B------:R-:W-:Y:S02]  /*dbd0*/  FMNMX3.FTZ R133, R133, R220, R218, !PT ;  /* 0x000000dc85857276 */ /* 0x000fe400078100da */
[----:B------:R-:W-:Y:S02]  /*dbe0*/  FSEL R191, R30, -INF , !P5 ;  /* 0xff8000001ebf7808 */ /* 0x000fe40006800000 */
[----:B------:R-:W-:Y:S02]  /*dbf0*/  FSEL R177, R15, -INF , !P4 ;  /* 0xff8000000fb17808 */ /* 0x000fe40006000000 */
[----:B------:R-:W-:Y:S02]  /*dc00*/  FMNMX3.FTZ R234, R134, R225, R223, !PT ;  /* 0x000000e186ea7276 */ /* 0x000fe400078100df */
[-C--:B------:R-:W-:Y:S02]  /*dc10*/  ISETP.GE.AND P5, PT, R252, R202.reuse, PT ;  /* 0x000000cafc00720c */ /* 0x080fe40003fa6270 */
[----:B------:R-:W-:Y:S02]  /*dc20*/  ISETP.GE.AND P4, PT, R251, R202, PT ;  /* 0x000000cafb00720c */ /* 0x000fe40003f86270 */
[----:B------:R-:W-:Y:S02]  /*dc30*/  FSEL R176, R33, -INF , !P6 ;  /* 0xff80000021b07808 */ /* 0x000fe40007000000 */
[----:B------:R-:W-:Y:S02]  /*dc40*/  FMNMX3.FTZ R236, R133, R216, R178, !PT ;  /* 0x000000d885ec7276 */ /* 0x000fe400078100b2 */
[----:B------:R-:W-:Y:S02]  /*dc50*/  FMNMX3.FTZ R6, R234, R191, R179, !PT ;  /* 0x000000bfea067276 */ /* 0x000fe400078100b3 */
[----:B------:R-:W-:Y:S02]  /*dc60*/  FSEL R134, R34, -INF , !P5 ;  /* 0xff80000022867808 */ /* 0x000fe40006800000 */
[----:B------:R-:W-:Y:S02]  /*dc70*/  FSEL R133, R35, -INF , !P4 ;  /* 0xff80000023857808 */ /* 0x000fe40006000000 */
[----:B------:R-:W-:Y:S01]  /*dc80*/  FMNMX3.FTZ R234, R236, R177, R176, !PT ;  /* 0x000000b1ecea7276 */ /* 0x000fe200078100b0 */
[----:B------:R-:W-:Y:S06]  /*dc90*/  BRA.U.ANY UP0, `(.L_x_471) ;  /* 0xffffffe5003c7547 */ /* 0x000fec000b93ffff */
.L_x_470:
[----:B------:R-:W2:Y:S01]  /*dca0*/  SHFL.BFLY PT, R7, R234, 0x2, 0x1f ;  /* 0x0c401f00ea077f89 */ /* 0x000ea200000e0000 */
[----:B------:R-:W-:Y:S01]  /*dcb0*/  FMNMX3.FTZ R6, R6, R134, R133, !PT ;  /* 0x0000008606067276 */ /* 0x000fe20007810085 */
[----:B------:R-:W-:Y:S01]  /*dcc0*/  UISETP.GT.AND UP0, UPT, UR20, UR18, UPT ;  /* 0x000000121400728c */ /* 0x000fe2000bf04270 */
[----:B------:R-:W-:Y:S05]  /*dcd0*/  MOV R164, R211 ;  /* 0x000000d300a47202 */ /* 0x000fea0000000f00 */
[----:B-1----:R-:W-:Y:S01]  /*dce0*/  LDSM.16.MT88.4 R12, [R186+0x12000] ;  /* 0x01200000ba0c783b */ /* 0x002fe20000004200 */
[----:B------:R-:W-:Y:S01]  /*dcf0*/  @P2 IADD3 R164, PT, PT, R212, -0x40, RZ ;  /* 0xffffffc0d4a42810 */ /* 0x000fe20007ffe0ff */
[----:B------:R-:W-:Y:S03]  /*dd00*/  UIADD3 UR20, UPT, UPT, UR20, -0x1, URZ ;  /* 0xffffffff14147890 */ /* 0x000fe6000fffe0ff */
[----:B------:R-:W-:Y:S03]  /*dd10*/  IADD3 R135, PT, PT, R181, R164, RZ ;  /* 0x000000a4b5877210 */ /* 0x000fe60007ffe0ff */
[----:B------:R-:W1:Y:S08]  /*dd20*/  SHFL.BFLY PT, R3, R6, 0x2, 0x1f ;  /* 0x0c401f0006037f89 */ /* 0x000e7000000e0000 */
[----:B------:R-:W-:Y:S08]  /*dd30*/  LDSM.16.MT88.4 R20, [R185+0x12000] ;  /* 0x01200000b914783b */ /* 0x000ff00000004200 */
[----:B------:R-:W-:Y:S08]  /*dd40*/  LDSM.16.MT88.4 R28, [R164] ;  /* 0x00000000a41c783b */ /* 0x000ff00000004200 */
        /* <DEDUP_REMOVED lines=21> */
[--C-:B------:R-:W-:Y:S01]  /*dea0*/  FFMA.FTZ R173, R246, UR4, -R145.reuse ;  /* 0x00000004f6ad7c23 */ /* 0x100fe20008010891 */
[----:B------:R-:W-:Y:S01]  /*deb0*/  FADD.FTZ R0, -R5, R2 ;  /* 0x0000000205007221 */ /* 0x000fe20000010100 */
[--C-:B------:R-:W-:Y:S01]  /*dec0*/  FFMA.FTZ R169, R244, UR4, -R145.reuse ;  /* 0x00000004f4a97c23 */ /* 0x100fe20008010891 */
[--C-:B------:R-:W-:Y:S01]  /*ded0*/  FFMA.FTZ R171, R247, UR4, -R144.reuse ;  /* 0x00000004f7ab7c23 */ /* 0x100fe20008010890 */
[--C-:B------:R-:W-:Y:S01]  /*dee0*/  FFMA.FTZ R166, R245, UR4, -R144.reuse ;  /* 0x00000004f5a67c23 */ /* 0x100fe20008010890 */
        /* <DEDUP_REMOVED lines=29> */
[----:B------:R-:W2:Y:S01]  /*e0c0*/  MUFU.EX2 R166, R166 ;  /* 0x000000a600a67308 */ /* 0x000ea20000000800 */
[----:B-1----:R-:W-:Y:S01]  /*e0d0*/  F2FP.F16.F32.PACK_AB R136, R169, R173 ;  /* 0x000000ada988723e */ /* 0x002fe200000000ff */
[--C-:B------:R-:W-:Y:S01]  /*e0e0*/  FFMA.FTZ R216, R216, UR4, -R145.reuse ;  /* 0x00000004d8d87c23 */ /* 0x100fe20008010891 */
[--C-:B------:R-:W-:Y:S01]  /*e0f0*/  FFMA.FTZ R177, R177, UR4, -R145.reuse ;  /* 0x00000004b1b17c23 */ /* 0x100fe20008010891 */
[----:B------:R-:W-:Y:S06]  /*e100*/  FFMA.FTZ R145, R176, UR4, -R145 ;  /* 0x00000004b0917c23 */ /* 0x000fec0008010891 */
[----:B------:R-:W-:Y:S10]  /*e110*/  MUFU.EX2 R168, R168 ;  /* 0x000000a800a87308 */ /* 0x000ff40000000800 */
[----:B------:R-:W1:Y:S01]  /*e120*/  MUFU.EX2 R167, R167 ;  /* 0x000000a700a77308 */ /* 0x000e620000000800 */
[----:B--2---:R-:W-:Y:S09]  /*e130*/  F2FP.F16.F32.PACK_AB R137, R166, R171 ;  /* 0x000000aba689723e */ /* 0x004ff200000000ff */
[----:B------:R-:W-:Y:S10]  /*e140*/  MUFU.EX2 R165, R165 ;  /* 0x000000a500a57308 */ /* 0x000ff40000000800 */
[----:B------:R-:W2:Y:S01]  /*e150*/  MUFU.EX2 R170, R170 ;  /* 0x000000aa00aa7308 */ /* 0x000ea20000000800 */
[----:B-1----:R-:W-:Y:S09]  /*e160*/  F2FP.F16.F32.PACK_AB R138, R167, R168 ;  /* 0x000000a8a78a723e */ /* 0x002ff200000000ff */
[----:B------:R-:W1:Y:S10]  /*e170*/  MUFU.EX2 R2, R6 ;  /* 0x0000000600027308 */ /* 0x000e740000000800 */
[----:B------:R-:W3:Y:S01]  /*e180*/  MUFU.EX2 R0, R8 ;  /* 0x0000000800007308 */ /* 0x000ee20000000800 */
[----:B--2---:R-:W-:Y:S09]  /*e190*/  F2FP.F16.F32.PACK_AB R139, R170, R165 ;  /* 0x000000a5aa8b723e */ /* 0x004ff200000000ff */
        /* <DEDUP_REMOVED lines=9> */
[C---:B---3--:R-:W-:Y:S01]  /*e230*/  FMUL.FTZ R6, R0.reuse, R130 ;  /* 0x0000008200067220 */ /* 0x048fe20000410000 */
        /* <DEDUP_REMOVED lines=25> */
[----:B------:R-:W3:Y:S01]  /*e3d0*/  LDSM.16.MT88.4 R120, [R135] ;  /* 0x000000008778783b */ /* 0x000ee20000004200 */
        /* <DEDUP_REMOVED lines=37> */
[C---:B---3--:R-:W-:Y:S01]  /*e630*/  HMMA.16816.F32 R28, R136.reuse, R120, R28 ;  /* 0x00000078881c723c */ /* 0x048fe2000000181c */
[----:B--2---:R-:W-:Y:S01]  /*e640*/  LDSM.16.MT88.4 R144, [R186+0x15800] ;  /* 0x01580000ba90783b */ /* 0x004fe20000004200 */
        /* <DEDUP_REMOVED lines=71> */
[----:B------:R-:W-:Y:S01]  /*eac0*/  FADD.FTZ R173, R169, R173 ;  /* 0x000000ada9ad7221 */ /* 0x000fe20000010000 */
[----:B------:R-:W-:Y:S02]  /*ead0*/  MOV R0, R132 ;  /* 0x0000008400007202 */ /* 0x000fe40000000f00 */
        /* <DEDUP_REMOVED lines=54> */
[C---:B------:R-:W-:Y:S08]  /*ee40*/  HMMA.16816.F32 R52, R100.reuse, R128, R52 ;  /* 0x000000806434723c */ /* 0x040ff00000001834 */
[C---:B------:R-:W-:Y:S01]  /*ee50*/  HMMA.16816.F32 R56, R100.reuse, R130, R56 ;  /* 0x000000826438723c */ /* 0x040fe20000001838 */
[----:B------:R-:W-:Y:S07]  /*ee60*/  LDSM.16.MT88.4 R128, [R186+0x15000] ;  /* 0x01500000ba80783b */ /* 0x000fee0000004200 */
[C---:B----4-:R-:W-:Y:S08]  /*ee70*/  HMMA.16816.F32 R60, R100.reuse, R136, R60 ;  /* 0x00000088643c723c */ /* 0x050ff0000000183c */
[C---:B------:R-:W-:Y:S01]  /*ee80*/  HMMA.16816.F32 R64, R100.reuse, R138, R64 ;  /* 0x0000008a6440723c */ /* 0x040fe20000001840 */
[----:B------:R-:W-:Y:S07]  /*ee90*/  LDSM.16.MT88.4 R136, [R164+0x3000] ;  /* 0x00300000a488783b */ /* 0x000fee0000004200 */
[C---:B---3--:R-:W-:Y:S08]  /*eea0*/  HMMA.16816.F32 R68, R100.reuse, R108, R68 ;  /* 0x0000006c6444723c */ /* 0x048ff00000001844 */
[C---:B------:R-:W-:Y:S01]  /*eeb0*/  HMMA.16816.F32 R72, R100.reuse, R110, R72 ;  /* 0x0000006e6448723c */ /* 0x040fe20000001848 */
[----:B------:R-:W3:Y:S07]  /*eec0*/  LDSM.16.MT88.4 R108, [R186+0x13000] ;  /* 0x01300000ba6c783b */ /* 0x000eee0000004200 */
[C---:B------:R-:W-:Y:S08]  /*eed0*/  HMMA.16816.F32 R76, R100.reuse, R112, R76 ;  /* 0x00000070644c723c */ /* 0x040ff0000000184c */
[C---:B------:R-:W-:Y:S01]  /*eee0*/  HMMA.16816.F32 R80, R100.reuse, R114, R80 ;  /* 0x000000726450723c */ /* 0x040fe20000001850 */
[----:B------:R-:W4:Y:S07]  /*eef0*/  LDSM.16.MT88.4 R112, [R185+0x13000] ;  /* 0x01300000b970783b */ /* 0x000f2e0000004200 */
[C---:B-----5:R-:W-:Y:S08]  /*ef00*/  HMMA.16816.F32 R84, R100.reuse, R104, R84 ;  /* 0x000000686454723c */ /* 0x060ff00000001854 */
[C---:B------:R-:W-:Y:S01]  /*ef10*/  HMMA.16816.F32 R88, R100.reuse, R106, R88 ;  /* 0x0000006a6458723c */ /* 0x040fe20000001858 */
[----:B------:R-:W5:Y:S07]  /*ef20*/  LDSM.16.MT88.4 R104, [R185+0x15000] ;  /* 0x01500000b968783b */ /* 0x000f6e0000004200 */
[C---:B------:R-:W-:Y:S08]  /*ef30*/  HMMA.16816.F32 R92, R100.reuse, R116, R92 ;  /* 0x00000074645c723c */ /* 0x040ff0000000185c */
        /* <DEDUP_REMOVED lines=12> */
[C---:B---3--:R-:W-:Y:S03]  /*f000*/  HMMA.16816.F32 R4, R100.reuse, R108, R4 ;  /* 0x0000006c6404723c */ /* 0x048fe60000001804 */
[----:B------:R-:W-:Y:S01]  /*f010*/  FADD.FTZ R229, R229, R220 ;  /* 0x000000dce5e57221 */ /* 0x000fe20000010000 */
[----:B------:R-:W-:Y:S04]  /*f020*/  FADD.FTZ R223, R223, R218 ;  /* 0x000000dadfdf7221 */ /* 0x000fe80000010000 */
[C---:B------:R-:W-:Y:S01]  /*f030*/  HMMA.16816.F32 R8, R100.reuse, R110, R8 ;  /* 0x0000006e6408723c */ /* 0x040fe20000001808 */
[----:B------:R-:W3:Y:S07]  /*f040*/  LDSM.16.MT88.4 R108, [R185+0x17000] ;  /* 0x01700000b96c783b */ /* 0x000eee0000004200 */
[C---:B----4-:R-:W-:Y:S08]  /*f050*/  HMMA.16816.F32 R12, R100.reuse, R112, R12 ;  /* 0x00000070640c723c */ /* 0x050ff0000000180c */
[C---:B------:R-:W-:Y:S01]  /*f060*/  HMMA.16816.F32 R16, R100.reuse, R114, R16 ;  /* 0x000000726410723c */ /* 0x040fe20000001810 */
[----:B------:R-:W-:Y:S07]  /*f070*/  LDSM.16.MT88.4 R112, [R135+0x5000] ;  /* 0x005000008770783b */ /* 0x000fee0000004200 */
[C---:B------:R-:W-:Y:S08]  /*f080*/  HMMA.16816.F32 R20, R100.reuse, R120, R20 ;  /* 0x000000786414723c */ /* 0x040ff00000001814 */
[C---:B------:R-:W-:Y:S08]  /*f090*/  HMMA.16816.F32 R24, R100.reuse, R122, R24 ;  /* 0x0000007a6418723c */ /* 0x040ff00000001818 */
[C---:B------:R-:W-:Y:S08]  /*f0a0*/  HMMA.16816.F32 R28, R100.reuse, R124, R28 ;  /* 0x0000007c641c723c */ /* 0x040ff0000000181c */
[C---:B------:R-:W-:Y:S01]  /*f0b0*/  HMMA.16816.F32 R32, R100.reuse, R126, R32 ;  /* 0x0000007e6420723c */ /* 0x040fe20000001820 */
[----:B------:R-:W-:Y:S07]  /*f0c0*/  LDSM.16.MT88.4 R124, [R186+0x13800] ;  /* 0x01380000ba7c783b */ /* 0x000fee0000004200 */
[C---:B------:R-:W-:Y:S08]  /*f0d0*/  HMMA.16816.F32 R36, R100.reuse, R128, R36 ;  /* 0x000000806424723c */ /* 0x040ff00000001824 */
[C---:B------:R-:W-:Y:S08]  /*f0e0*/  HMMA.16816.F32 R40, R100.reuse, R130, R40 ;  /* 0x000000826428723c */ /* 0x040ff00000001828 */
[C---:B-----5:R-:W-:Y:S08]  /*f0f0*/  HMMA.16816.F32 R44, R100.reuse, R104, R44 ;  /* 0x00000068642c723c */ /* 0x060ff0000000182c */
[C---:B------:R-:W-:Y:S01]  /*f100*/  HMMA.16816.F32 R48, R100.reuse, R106, R48 ;  /* 0x0000006a6430723c */ /* 0x040fe20000001830 */
[----:B------:R-:W4:Y:S07]  /*f110*/  LDSM.16.MT88.4 R104, [R164+0x5000] ;  /* 0x00500000a468783b */ /* 0x000f2e0000004200 */
[C---:B------:R-:W-:Y:S03]  /*f120*/  HMMA.16816.F32 R52, R100.reuse, R136, R52 ;  /* 0x000000886434723c */ /* 0x040fe60000001834 */
[----:B------:R-:W-:Y:S01]  /*f130*/  F2FP.F16.F32.PACK_AB R136, R225, R216 ;  /* 0x000000d8e188723e */ /* 0x000fe200000000ff */
[----:B------:R-:W-:Y:S01]  /*f140*/  FADD.FTZ R216, R216, R229 ;  /* 0x000000e5d8d87221 */ /* 0x000fe20000010000 */
[----:B------:R-:W-:Y:S01]  /*f150*/  F2FP.F16.F32.PACK_AB R137, R179, R178 ;  /* 0x000000b2b389723e */ /* 0x000fe200000000ff */
[----:B------:R-:W-:Y:S02]  /*f160*/  FADD.FTZ R178, R178, R223 ;  /* 0x000000dfb2b27221 */ /* 0x000fe40000010000 */
[C---:B------:R-:W-:Y:S03]  /*f170*/  HMMA.16816.F32 R56, R100.reuse, R138, R56 ;  /* 0x0000008a6438723c */ /* 0x040fe60000001838 */
[----:B--2---:R-:W-:Y:S01]  /*f180*/  F2FP.F16.F32.PACK_AB R138, R176, R177 ;  /* 0x000000b1b08a723e */ /* 0x004fe200000000ff */
[----:B------:R-:W-:Y:S01]  /*f190*/  FADD.FTZ R216, R225, R216 ;  /* 0x000000d8e1d87221 */ /* 0x000fe20000010000 */
[----:B-1----:R-:W-:Y:S01]  /*f1a0*/  F2FP.F16.F32.PACK_AB R139, R133, R134 ;  /* 0x00000086858b723e */ /* 0x002fe200000000ff */
[----:B------:R-:W-:Y:S02]  /*f1b0*/  FADD.FTZ R179, R179, R178 ;  /* 0x000000b2b3b37221 */ /* 0x000fe40000010000 */
        /* <DEDUP_REMOVED lines=8> */
[C---:B------:R-:W-:Y:S01]  /*f240*/  HMMA.16816.F32 R72, R100.reuse, R118, R72 ;  /* 0x000000766448723c */ /* 0x040fe20000001848 */
[----:B------:R-:W1:Y:S07]  /*f250*/  LDSM.16.MT88.4 R116, [R185+0x13800] ;  /* 0x01380000b974783b */ /* 0x000e6e0000004200 */
[C---:B---3--:R-:W-:Y:S08]  /*f260*/  HMMA.16816.F32 R76, R100.reuse, R108, R76 ;  /* 0x0000006c644c723c */ /* 0x048ff0000000184c */
[C---:B------:R-:W-:Y:S01]  /*f270*/  HMMA.16816.F32 R80, R100.reuse, R110, R80 ;  /* 0x0000006e6450723c */ /* 0x040fe20000001850 */
[----:B------:R-:W2:Y:S07]  /*f280*/  LDSM.16.MT88.4 R108, [R164+0x1800] ;  /* 0x00180000a46c783b */ /* 0x000eae0000004200 */
[C---:B----4-:R-:W-:Y:S08]  /*f290*/  HMMA.16816.F32 R84, R100.reuse, R104, R84 ;  /* 0x000000686454723c */ /* 0x050ff00000001854 */
[C---:B------:R-:W-:Y:S08]  /*f2a0*/  HMMA.16816.F32 R88, R100.reuse, R106, R88 ;  /* 0x0000006a6458723c */ /* 0x040ff00000001858 */
[C---:B------:R-:W-:Y:S08]  /*f2b0*/  HMMA.16816.F32 R92, R100.reuse, R112, R92 ;  /* 0x00000070645c723c */ /* 0x040ff0000000185c */
[----:B------:R-:W-:Y:S08]  /*f2c0*/  HMMA.16816.F32 R96, R100, R114, R96 ;  /* 0x000000726460723c */ /* 0x000ff00000001860 */
[C---:B------:R-:W-:Y:S01]  /*f2d0*/  HMMA.16816.F32 R128, R136.reuse, R124, R4 ;  /* 0x0000007c8880723c */ /* 0x040fe20000001804 */
[----:B------:R-:W3:Y:S07]  /*f2e0*/  LDSM.16.MT88.4 R4, [R185+0x17800] ;  /* 0x01780000b904783b */ /* 0x000eee0000004200 */
[C---:B------:R-:W-:Y:S01]  /*f2f0*/  HMMA.16816.F32 R124, R136.reuse, R126, R8 ;  /* 0x0000007e887c723c */ /* 0x040fe20000001808 */
[----:B------:R-:W4:Y:S07]  /*f300*/  LDSM.16.MT88.4 R8, [R164+0x5800] ;  /* 0x00580000a408783b */ /* 0x000f2e0000004200 */
[C---:B-1----:R-:W-:Y:S01]  /*f310*/  HMMA.16816.F32 R120, R136.reuse, R116, R12 ;  /* 0x000000748878723c */ /* 0x042fe2000000180c */
[----:B------:R-:W1:Y:S07]  /*f320*/  LDSM.16.MT88.4 R12, [R135+0x5800] ;  /* 0x00580000870c783b */ /* 0x000e6e0000004200 */
[C---:B------:R-:W-:Y:S08]  /*f330*/  HMMA.16816.F32 R116, R136.reuse, R118, R16 ;  /* 0x000000768874723c */ /* 0x040ff00000001810 */
        /* <DEDUP_REMOVED lines=15> */
[C---:B------:R-:W-:Y:S08]  /*f430*/  HMMA.16816.F32 R80, R136.reuse, R6, R80 ;  /* 0x000000068850723c */ /* 0x040ff00000001850 */
[C---:B----4-:R-:W-:Y:S08]  /*f440*/  HMMA.16816.F32 R84, R136.reuse, R8, R84 ;  /* 0x000000088854723c */ /* 0x050ff00000001854 */
[C---:B------:R-:W-:Y:S08]  /*f450*/  HMMA.16816.F32 R88, R136.reuse, R10, R88 ;  /* 0x0000000a8858723c */ /* 0x040ff00000001858 */
[C---:B-1----:R-:W-:Y:S08]  /*f460*/  HMMA.16816.F32 R92, R136.reuse, R12, R92 ;  /* 0x0000000c885c723c */ /* 0x042ff0000000185c */
[----:B------:R-:W-:Y:S01]  /*f470*/  HMMA.16816.F32 R96, R136, R14, R96 ;  /* 0x0000000e8860723c */ /* 0x000fe20000001860 */
[----:B------:R-:W-:Y:S08]  /*f480*/  @!UPT UIADD3 URZ, UPT, UPT, URZ, URZ, URZ ;  /* 0x000000fffffff290 */ /* 0x000ff0000fffe0ff */
[----:B------:R-:W-:Y:S11]  /*f490*/  BRA.U UP0, `(.L_x_469) ;  /* 0xffffffcd00f07547 */ /* 0x000ff6000b83ffff */
.L_x_468:
[----:B------:R-:W1:Y:S01]  /*f4a0*/  SHFL.BFLY PT, R8, R219, 0x2, 0x1f ;  /* 0x0c401f00db087f89 */ /* 0x000e6200000e0000 */
[C---:B------:R-:W-:Y:S01]  /*f4b0*/  SHF.L.U32 R4, R187.reuse, 0x4, RZ ;  /* 0x00000004bb047819 */ /* 0x040fe200000006ff */
[----:B------:R-:W-:Y:S01]  /*f4c0*/  UISETP.NE.AND UP3, UPT, UR19, -0x1, UPT ;  /* 0xffffffff1300788c */ /* 0x000fe2000bf65270 */
[----:B------:R-:W-:Y:S01]  /*f4d0*/  LOP3.LUT P0, RZ, R187, 0x8, RZ, 0xc0, !PT ;  /* 0x00000008bbff7812 */ /* 0x000fe2000780c0ff */
[----:B------:R-:W2:Y:S01]  /*f4e0*/  SHFL.BFLY PT, R0, R217, 0x2, 0x1f ;  /* 0x0c401f00d9007f89 */ /* 0x000ea200000e0000 */
[----:B------:R-:W-:Y:S01]  /*f4f0*/  LOP3.LUT R4, R4, 0x1c0, RZ, 0xc0, !PT ;  /* 0x000001c004047812 */ /* 0x000fe200078ec0ff */
[----:B------:R-:W3:Y:S01]  /*f500*/  S2UR UR12, SR_CTAID.Y ;  /* 0x00000000000c79c3 */ /* 0x000ee20000002600 */
[----:B------:R-:W-:Y:S01]  /*f510*/  SEL R180, R180, 0xffffffe0, !P0 ;  /* 0xffffffe0b4b47807 */ /* 0x000fe20004000000 */
[----:B------:R-:W4:Y:S01]  /*f520*/  LDCU.U8 UR4, c[0x0][0x549] ;  /* 0x0000a920ff0477ac */ /* 0x000f220008000000 */
[----:B------:R-:W5:Y:S04]  /*f530*/  LDCU UR10, c[0x0][0x434] ;  /* 0x00008680ff0a77ac */ /* 0x000f680008000800 */
[----:B------:R-:W3:Y:S01]  /*f540*/  @!UP3 LDCU.64 UR8, c[0x0][0x400] ;  /* 0x00008000ff08b7ac */ /* 0x000ee20008000a00 */
[----:B------:R-:W5:Y:S01]  /*f550*/  @UP3 LDCU.64 UR6, c[0x0][0x408] ;  /* 0x00008100ff0637ac */ /* 0x000f620008000a00 */
[----:B-1----:R-:W-:Y:S01]  /*f560*/  FADD.FTZ R8, R8, R219 ;  /* 0x000000db08087221 */ /* 0x002fe20000010000 */
[----:B------:R-:W1:Y:S01]  /*f570*/  LDCU.U8 UR11, c[0x0][0x548] ;  /* 0x0000a900ff0b77ac */ /* 0x000e620008000000 */
[----:B--2---:R-:W-:-:S03]  /*f580*/  FADD.FTZ R9, R0, R217 ;  /* 0x000000d900097221 */ /* 0x004fc60000010000 */
[----:B------:R-:W2:Y:S01]  /*f590*/  SHFL.BFLY PT, R5, R8, 0x1, 0x1f ;  /* 0x0c201f0008057f89 */ /* 0x000ea200000e0000 */
[----:B----4-:R-:W-:Y:S02]  /*f5a0*/  UISETP.NE.AND UP1, UPT, UR4, URZ, UPT ;  /* 0x000000ff0400728c */ /* 0x010fe4000bf25270 */
[----:B------:R-:W-:Y:S01]  /*f5b0*/  UISETP.NE.AND UP2, UPT, UR19, -0x1, UPT ;  /* 0xffffffff1300788c */ /* 0x000fe2000bf45270 */
[----:B------:R-:W4:Y:S01]  /*f5c0*/  SHFL.BFLY PT, R0, R9, 0x1, 0x1f ;  /* 0x0c201f0009007f89 */ /* 0x000f2200000e0000 */
[----:B---3--:R-:W-:Y:S01]  /*f5d0*/  @!UP3 UIMAD.WIDE.U32 UR16, UR12, UR8, URZ ;  /* 0x000000080c10b2a5 */ /* 0x008fe2000f8e00ff */
[----:B------:R-:W3:Y:S01]  /*f5e0*/  S2UR UR8, SR_CTAID.X ;  /* 0x00000000000879c3 */ /* 0x000ee20000002500 */
[----:B------:R-:W4:Y:S01]  /*f5f0*/  LDCU UR13, c[0x0][0x434] ;  /* 0x00008680ff0d77ac */ /* 0x000f220008000800 */
[----:B-----5:R-:W-:-:S04]  /*f600*/  @UP3 UIMAD.WIDE.U32 UR20, UR19, UR6, URZ ;  /* 0x00000006131432a5 */ /* 0x020fc8000f8e00ff */
[----:B------:R-:W5:Y:S02]  /*f610*/  @UP1 LDCU UR4, c[0x0][0x430] ;  /* 0x00008600ff0417ac */ /* 0x000f640008000800 */
[----:B------:R-:W3:Y:S01]  /*f620*/  S2UR UR6, SR_CTAID.Z ;  /* 0x00000000000679c3 */ /* 0x000ee20000002700 */
[----:B------:R-:W-:Y:S02]  /*f630*/  @!UP3 UIMAD UR9, UR12, UR9, UR17 ;  /* 0x000000090c09b2a4 */ /* 0x000fe4000f8e0211 */
[----:B------:R-:W-:Y:S02]  /*f640*/  @UP3 UIMAD UR9, UR19, UR7, UR21 ;  /* 0x00000007130932a4 */ /* 0x000fe4000f8e0215 */
[----:B------:R-:W-:Y:S02]  /*f650*/  @!UP2 UIMAD UR19, UR12, UR10, URZ ;  /* 0x0000000a0c13a2a4 */ /* 0x000fe4000f8e02ff */
[----:B-1----:R-:W-:Y:S01]  /*f660*/  UISETP.NE.AND UP0, UPT, UR11, URZ, !UP1 ;  /* 0x000000ff0b00728c */ /* 0x002fe2000cf05270 */
[----:B--2---:R-:W-:Y:S01]  /*f670*/  FADD.FTZ R2, R8, R5 ;  /* 0x0000000508027221 */ /* 0x004fe20000010000 */
[----:B------:R-:W-:Y:S01]  /*f680*/  SHF.L.U32 R5, R187, 0x1, RZ ;  /* 0x00000001bb057819 */ /* 0x000fe200000006ff */
[----:B------:R-:W1:Y:S01]  /*f690*/  @UP1 LDCU UR15, c[0x0][0x430] ;  /* 0x00008600ff0f17ac */ /* 0x000e620008000800 */
[----:B----4-:R-:W-:Y:S01]  /*f6a0*/  FADD.FTZ R0, R9, R0 ;  /* 0x0000000009007221 */ /* 0x010fe20000010000 */
[----:B------:R-:W2:Y:S01]  /*f6b0*/  MUFU.RCP R7, R2 ;  /* 0x0000000200077308 */ /* 0x000ea20000001000 */
[--C-:B------:R-:W-:Y:S01]  /*f6c0*/  LOP3.LUT R190, R190, 0x6, R5.reuse, 0xf8, !PT ;  /* 0x00000006bebe7812 */ /* 0x100fe200078ef805 */
[----:B-----5:R-:W-:Y:S01]  /*f6d0*/  @UP1 UIMAD UR13, UR4, UR10, URZ ;  /* 0x0000000a040d12a4 */ /* 0x020fe2000f8e02ff */
[----:B------:R-:W-:Y:S01]  /*f6e0*/  LOP3.LUT R5, R4, 0x38, R5, 0xf8, !PT ;  /* 0x0000003804057812 */ /* 0x000fe200078ef805 */
[----:B------:R-:W-:Y:S01]  /*f6f0*/  @UP1 UMOV UR7, 0x1 ;  /* 0x0000000100071882 */ /* 0x000fe20000000000 */
[----:B------:R-:W-:Y:S01]  /*f700*/  MOV R4, 0x10 ;  /* 0x0000001000047802 */ /* 0x000fe20000000f00 */
[----:B------:R-:W-:Y:S01]  /*f710*/  @UP3 UMOV UR16, UR20 ;  /* 0x0000001400103c82 */ /* 0x000fe20008000000 */
[----:B------:R-:W-:Y:S01]  /*f720*/  FSETP.NE.FTZ.AND P3, PT, R2, RZ, PT ;  /* 0x000000ff0200720b */ /* 0x000fe20003f75000 */
[----:B------:R-:W4:Y:S01]  /*f730*/  MUFU.RCP R6, R0 ;  /* 0x0000000000067308 */ /* 0x000f220000001000 */
[----:B------:R-:W-:Y:S01]  /*f740*/  SEL R4, R4, 0xfffffff0, !P2 ;  /* 0xfffffff004047807 */ /* 0x000fe20005000000 */
[----:B------:R-:W-:Y:S01]  /*f750*/  USHF.R.S32.HI UR4, URZ, 0x1f, UR19 ;  /* 0x0000001fff047899 */ /* 0x000fe20008011413 */
[----:B------:R-:W-:-:S02]  /*f760*/  FSETP.NE.FTZ.AND P1, PT, R0, RZ, PT ;  /* 0x000000ff0000720b */ /* 0x000fc40003f35000 */
[----:B------:R-:W-:Y:S02]  /*f770*/  LOP3.LUT P2, RZ, R187, 0x10, RZ, 0xc0, !PT ;  /* 0x00000010bbff7812 */ /* 0x000fe4000784c0ff */
[----:B------:R-:W-:Y:S02]  /*f780*/  LOP3.LUT R5, R190, R5, RZ, 0xfc, !PT ;  /* 0x00000005be057212 */ /* 0x000fe400078efcff */
[----:B--2---:R-:W-:Y:S02]  /*f790*/  FSEL R7, R7, 1, P3 ;  /* 0x3f80000007077808 */ /* 0x004fe40001800000 */
[----:B------:R-:W-:-:S03]  /*f7a0*/  LEA R5, R5, UR5, 0x1 ;  /* 0x0000000505057c11 */ /* 0x000fc6000f8e08ff */
[C---:B------:R-:W-:Y:S01]  /*f7b0*/  FMUL.FTZ R128, R7.reuse, R128 ;  /* 0x0000008007807220 */ /* 0x040fe20000410000 */
[C---:B------:R-:W-:Y:S01]  /*f7c0*/  FMUL.FTZ R129, R7.reuse, R129 ;  /* 0x0000008107817220 */ /* 0x040fe20000410000 */
[C---:B------:R-:W-:Y:S01]  /*f7d0*/  FMUL.FTZ R124, R7.reuse, R124 ;  /* 0x0000007c077c7220 */ /* 0x040fe20000410000 */
[----:B----4-:R-:W-:Y:S01]  /*f7e0*/  FSEL R6, R6, 1, P1 ;  /* 0x3f80000006067808 */ /* 0x010fe20000800000 */
        /* <DEDUP_REMOVED lines=13> */
[----:B------:R-:W-:Y:S01]  /*f8c0*/  IADD3 R13, PT, PT, R5, 0x40, RZ ;  /* 0x00000040050d7810 */ /* 0x000fe20007ffe0ff */
[C---:B------:R-:W-:Y:S01]  /*f8d0*/  FMUL.FTZ R112, R7.reuse, R112 ;  /* 0x0000007007707220 */ /* 0x040fe20000410000 */
[----:B------:R-:W-:Y:S01]  /*f8e0*/  FMUL.FTZ R113, R7, R113 ;  /* 0x0000007107717220 */ /* 0x000fe20000410000 */
[C---:B------:R-:W-:Y:S01]  /*f8f0*/  FMUL.FTZ R114, R6.reuse, R114 ;  /* 0x0000007206727220 */ /* 0x040fe20000410000 */
[C---:B------:R-:W-:Y:S01]  /*f900*/  FMUL.FTZ R115, R6.reuse, R115 ;  /* 0x0000007306737220 */ /* 0x040fe20000410000 */
[----:B------:R-:W-:Y:S01]  /*f910*/  IADD3 R11, PT, PT, R5, R180, RZ ;  /* 0x000000b4050b7210 */ /* 0x000fe20007ffe0ff */
[----:B------:R-:W-:Y:S01]  /*f920*/  FMUL.FTZ R108, R7, R108 ;  /* 0x0000006c076c7220 */ /* 0x000fe20000410000 */
[----:B------:R-:W-:Y:S01]  /*f930*/  @P2 IADD3 R13, PT, PT, R5, -0x40, RZ ;  /* 0xffffffc0050d2810 */ /* 0x000fe20007ffe0ff */
[----:B------:R-:W-:Y:S01]  /*f940*/  FMUL.FTZ R109, R7, R109 ;  /* 0x0000006d076d7220 */ /* 0x000fe20000410000 */
[C---:B------:R-:W-:Y:S01]  /*f950*/  FMUL.FTZ R110, R6.reuse, R110 ;  /* 0x0000006e066e7220 */ /* 0x040fe20000410000 */
[C---:B------:R-:W-:Y:S01]  /*f960*/  FMUL.FTZ R111, R6.reuse, R111 ;  /* 0x0000006f066f7220 */ /* 0x040fe20000410000 */
[----:B------:R-:W-:Y:S01]  /*f970*/  F2FP.F16.F32.PACK_AB R128, R129, R128 ;  /* 0x000000808180723e */ /* 0x000fe200000000ff */
[----:B------:R-:W-:Y:S01]  /*f980*/  FMUL.FTZ R104, R7, R104 ;  /* 0x0000006807687220 */ /* 0x000fe20000410000 */
[----:B------:R-:W-:Y:S01]  /*f990*/  F2FP.F16.F32.PACK_AB R130, R131, R130 ;  /* 0x000000828382723e */ /* 0x000fe200000000ff */
[----:B------:R-:W-:Y:S01]  /*f9a0*/  FMUL.FTZ R105, R7, R105 ;  /* 0x0000006907697220 */ /* 0x000fe20000410000 */
[C---:B------:R-:W-:Y:S01]  /*f9b0*/  FMUL.FTZ R106, R6.reuse, R106 ;  /* 0x0000006a066a7220 */ /* 0x040fe20000410000 */
[C---:B------:R-:W-:Y:S01]  /*f9c0*/  FMUL.FTZ R107, R6.reuse, R107 ;  /* 0x0000006b066b7220 */ /* 0x040fe20000410000 */
[----:B------:R-:W-:Y:S01]  /*f9d0*/  F2FP.F16.F32.PACK_AB R124, R125, R124 ;  /* 0x0000007c7d7c723e */ /* 0x000fe200000000ff */
[----:B------:R-:W-:Y:S01]  /*f9e0*/  FMUL.FTZ R100, R7, R100 ;  /* 0x0000006407647220 */ /* 0x000fe20000410000 */
[----:B------:R-:W-:Y:S01]  /*f9f0*/  F2FP.F16.F32.PACK_AB R126, R127, R126 ;  /* 0x0000007e7f7e723e */ /* 0x000fe200000000ff */
[----:B------:R-:W-:Y:S01]  /*fa00*/  FMUL.FTZ R101, R7, R101 ;  /* 0x0000006507657220 */ /* 0x000fe20000410000 */
[----:B------:R-:W-:Y:S01]  /*fa10*/  IADD3 R9, PT, PT, R5, R4, RZ ;  /* 0x0000000405097210 */ /* 0x000fe20007ffe0ff */
[C---:B------:R-:W-:Y:S01]  /*fa20*/  FMUL.FTZ R102, R6.reuse, R102 ;  /* 0x0000006606667220 */ /* 0x040fe20000410000 */
[C---:B------:R-:W-:Y:S01]  /*fa30*/  FMUL.FTZ R103, R6.reuse, R103 ;  /* 0x0000006706677220 */ /* 0x040fe20000410000 */
        /* <DEDUP_REMOVED lines=10> */
[----:B------:R-:W-:Y:S01]  /*fae0*/  IADD3 R15, PT, PT, R4, R11, RZ ;  /* 0x0000000b040f7210 */ /* 0x000fe20007ffe0ff */
[----:B------:R-:W-:Y:S01]  /*faf0*/  FMUL.FTZ R42, R6, R42 ;  /* 0x0000002a062a7220 */ /* 0x000fe20000410000 */
[----:B------:R-:W-:Y:S01]  /*fb00*/  IADD3 R19, PT, PT, R180, R13, RZ ;  /* 0x0000000db4137210 */ /* 0x000fe20007ffe0ff */
        /* <DEDUP_REMOVED lines=8> */
[----:B------:R2:W-:Y:S01]  /*fb90*/  STS [R5], R128 ;  /* 0x0000008005007388 */ /* 0x0005e20000000800 */
[----:B------:R-:W-:Y:S01]  /*fba0*/  F2FP.F16.F32.PACK_AB R110, R111, R110 ;  /* 0x0000006e6f6e723e */ /* 0x000fe200000000ff */
[C---:B------:R-:W-:Y:S01]  /*fbb0*/  FMUL.FTZ R48, R7.reuse, R48 ;  /* 0x0000003007307220 */ /* 0x040fe20000410000 */
[----:B------:R-:W-:Y:S01]  /*fbc0*/  IADD3 R17, PT, PT, R4, R13, RZ ;  /* 0x0000000d04117210 */ /* 0x000fe20007ffe0ff */
[----:B------:R2:W-:Y:S01]  /*fbd0*/  STS [R5+0x400], R130 ;  /* 0x0004008205007388 */ /* 0x0005e20000000800 */
[----:B------:R-:W-:Y:S01]  /*fbe0*/  FMUL.FTZ R49, R7, R49 ;  /* 0x0000003107317220 */ /* 0x000fe20000410000 */
[C---:B------:R-:W-:Y:S01]  /*fbf0*/  FMUL.FTZ R50, R6.reuse, R50 ;  /* 0x0000003206327220 */ /* 0x040fe20000410000 */
[C---:B------:R-:W-:Y:S01]  /*fc00*/  FMUL.FTZ R51, R6.reuse, R51 ;  /* 0x0000003306337220 */ /* 0x040fe20000410000 */
[----:B------:R-:W-:Y:S01]  /*fc10*/  F2FP.F16.F32.PACK_AB R104, R105, R104 ;  /* 0x000000686968723e */ /* 0x000fe200000000ff */
[----:B------:R2:W-:Y:S01]  /*fc20*/  STS [R9], R124 ;  /* 0x0000007c09007388 */ /* 0x0005e20000000800 */
[----:B------:R-:W-:Y:S01]  /*fc30*/  F2FP.F16.F32.PACK_AB R106, R107, R106 ;  /* 0x0000006a6b6a723e */ /* 0x000fe200000000ff */
[C---:B------:R-:W-:Y:S01]  /*fc40*/  FMUL.FTZ R52, R7.reuse, R52 ;  /* 0x0000003407347220 */ /* 0x040fe20000410000 */
[----:B------:R-:W-:Y:S01]  /*fc50*/  FMUL.FTZ R53, R7, R53 ;  /* 0x0000003507357220 */ /* 0x000fe20000410000 */
[----:B------:R2:W-:Y:S01]  /*fc60*/  STS [R9+0x400], R126 ;  /* 0x0004007e09007388 */ /* 0x0005e20000000800 */
        /* <DEDUP_REMOVED lines=52> */
[----:B------:R2:W-:Y:S01]  /*ffb0*/  STS [R5+0x4000], R36 ;  /* 0x0040002405007388 */ /* 0x0005e20000000800 */
        /* <DEDUP_REMOVED lines=26> */
[C---:B------:R-:W-:Y:S01]  /*10160*/  FMUL.FTZ R93, R7.reuse, R93 ;  /* 0x0000005d075d7220 */ /* 0x040fe20000410000 */
[----:B------:R2:W-:Y:S01]  /*10170*/  STS [R15+0x4400], R50 ;  /* 0x004400320f007388 */ /* 0x0005e20000000800 */
[----:B------:R-:W-:Y:S01]  /*10180*/  FMUL.FTZ R96, R7, R96 ;  /* 0x0000006007607220 */ /* 0x000fe20000410000 */
[C---:B------:R-:W-:Y:S01]  /*10190*/  FMUL.FTZ R94, R6.reuse, R94 ;  /* 0x0000005e065e7220 */ /* 0x040fe20000410000 */
[C---:B------:R-:W-:Y:S01]  /*101a0*/  FMUL.FTZ R95, R6.reuse, R95 ;  /* 0x0000005f065f7220 */ /* 0x040fe20000410000 */
[----:B------:R-:W-:Y:S01]  /*101b0*/  F2FP.F16.F32.PACK_AB R72, R73, R72 ;  /* 0x000000484948723e */ /* 0x000fe200000000ff */
[----:B------:R2:W-:Y:S01]  /*101c0*/  STS [R13+0x4000], R52 ;  /* 0x004000340d007388 */ /* 0x0005e20000000800 */
[----:B------:R-:W-:Y:S01]  /*101d0*/  F2FP.F16.F32.PACK_AB R74, R75, R74 ;  /* 0x0000004a4b4a723e */ /* 0x000fe200000000ff */
[----:B------:R-:W-:Y:S01]  /*101e0*/  FMUL.FTZ R7, R7, R97 ;  /* 0x0000006107077220 */ /* 0x000fe20000410000 */
[C---:B------:R-:W-:Y:S01]  /*101f0*/  FMUL.FTZ R98, R6.reuse, R98 ;  /* 0x0000006206627220 */ /* 0x040fe20000410000 */
[----:B------:R2:W-:Y:S01]  /*10200*/  STS [R13+0x4400], R54 ;  /* 0x004400360d007388 */ /* 0x0005e20000000800 */
[----:B------:R-:W-:Y:S01]  /*10210*/  FMUL.FTZ R99, R6, R99 ;  /* 0x0000006306637220 */ /* 0x000fe20000410000 */
[----:B------:R-:W-:-:S02]  /*10220*/  F2FP.F16.F32.PACK_AB R76, R77, R76 ;  /* 0x0000004c4d4c723e */ /* 0x000fc400000000ff */
[----:B------:R-:W-:Y:S01]  /*10230*/  F2FP.F16.F32.PACK_AB R78, R79, R78 ;  /* 0x0000004e4f4e723e */ /* 0x000fe200000000ff */
[----:B------:R2:W-:Y:S01]  /*10240*/  STS [R17+0x4000], R56 ;  /* 0x0040003811007388 */ /* 0x0005e20000000800 */
[----:B------:R-:W-:Y:S02]  /*10250*/  F2FP.F16.F32.PACK_AB R80, R81, R80 ;  /* 0x000000505150723e */ /* 0x000fe400000000ff */
[----:B------:R-:W-:Y:S01]  /*10260*/  F2FP.F16.F32.PACK_AB R82, R83, R82 ;  /* 0x000000525352723e */ /* 0x000fe200000000ff */
[----:B------:R2:W-:Y:S01]  /*10270*/  STS [R17+0x4400], R58 ;  /* 0x0044003a11007388 */ /* 0x0005e20000000800 */
[----:B------:R-:W-:Y:S02]  /*10280*/  F2FP.F16.F32.PACK_AB R84, R85, R84 ;  /* 0x000000545554723e */ /* 0x000fe400000000ff */
[----:B------:R-:W-:Y:S01]  /*10290*/  F2FP.F16.F32.PACK_AB R86, R87, R86 ;  /* 0x000000565756723e */ /* 0x000fe200000000ff */
[----:B------:R2:W-:Y:S01]  /*102a0*/  STS [R19+0x4000], R60 ;  /* 0x0040003c13007388 */ /* 0x0005e20000000800 */
        /* <DEDUP_REMOVED lines=9> */
[----:B------:R-:W-:-:S03]  /*10340*/  LOP3.LUT R4, R215, 0x1f8, RZ, 0xc0, !PT ;  /* 0x000001f8d7047812 */ /* 0x000fc600078ec0ff */
[----:B------:R2:W-:Y:S01]  /*10350*/  STS [R5+0x8000], R68 ;  /* 0x0080004405007388 */ /* 0x0005e20000000800 */
[----:B------:R-:W-:-:S03]  /*10360*/  LOP3.LUT R4, R4, 0x38, R187, 0x78, !PT ;  /* 0x0000003804047812 */ /* 0x000fc600078e78bb */
[----:B------:R2:W-:Y:S01]  /*10370*/  STS [R5+0x8400], R70 ;  /* 0x0084004605007388 */ /* 0x0005e20000000800 */
[----:B------:R-:W-:-:S03]  /*10380*/  LOP3.LUT R4, R4, 0x1e00, R215, 0xf8, !PT ;  /* 0x00001e0004047812 */ /* 0x000fc600078ef8d7 */
[----:B------:R2:W-:Y:S01]  /*10390*/  STS [R9+0x8000], R72 ;  /* 0x0080004809007388 */ /* 0x0005e20000000800 */
[----:B------:R-:W-:-:S03]  /*103a0*/  LEA R8, R4, UR5, 0x1 ;  /* 0x0000000504087c11 */ /* 0x000fc6000f8e08ff */
[----:B------:R2:W-:Y:S04]  /*103b0*/  STS [R9+0x8400], R74 ;  /* 0x0084004a09007388 */ /* 0x0005e80000000800 */
        /* <DEDUP_REMOVED lines=11> */
[----:B------:R2:W-:Y:S01]  /*10470*/  STS [R21+0x8400], R98 ;  /* 0x0084006215007388 */ /* 0x0005e20000000800 */
[----:B-1-3--:R-:W-:Y:S05]  /*10480*/  BRA.U UP1, `(.L_x_472) ;  /* 0x0000000101207547 */ /* 0x00afea000b800000 */
[----:B------:R-:W-:Y:S01]  /*10490*/  UISETP.NE.AND UP1, UPT, UR11, URZ, UPT ;  /* 0x000000ff0b00728c */ /* 0x000fe2000bf25270 */
[----:B------:R-:W1:Y:S10]  /*104a0*/  LDCU UR5, c[0x0][0x3e0] ;  /* 0x00007c00ff0577ac */ /* 0x000e740008000800 */
[----:B------:R-:W1:Y:S01]  /*104b0*/  @UP1 LDCU UR7, c[0x0][0x454] ;  /* 0x00008a80ff0717ac */ /* 0x000e620008000800 */
[----:B------:R-:W-:Y:S01]  /*104c0*/  @UP1 UMOV UR15, 0x1 ;  /* 0x00000001000f1882 */ /* 0x000fe20000000000 */
[----:B------:R-:W3:Y:S01]  /*104d0*/  @UP1 LDCU UR13, c[0x0][0x454] ;  /* 0x00008a80ff0d17ac */ /* 0x000ee20008000800 */
[----:B------:R-:W-:Y:S01]  /*104e0*/  @!UP1 UMOV UR15, 0x1 ;  /* 0x00000001000f9882 */ /* 0x000fe20000000000 */
[----:B-1----:R-:W-:-:S02]  /*104f0*/  @UP1 UIMAD UR7, UR7, UR5, URZ ;  /* 0x00000005070712a4 */ /* 0x002fc4000f8e02ff */
[----:B---3--:R-:W-:-:S12]  /*10500*/  @!UP1 UIMAD UR7, UR10, UR5, URZ ;  /* 0x000000050a0792a4 */ /* 0x008fd8000f8e02ff */
.L_x_472:
[----:B------:R-:W-:Y:S01]  /*10510*/  BAR.SYNC.DEFER_BLOCKING 0x0 ;  /* 0x0000000000007b1d */ /* 0x000fe20000010000 */
[----:B------:R-:W-:Y:S01]  /*10520*/  UIMAD UR13, UR6, UR13, URZ ;  /* 0x0000000d060d72a4 */ /* 0x000fe2000f8e02ff */
[----:B------:R-:W-:Y:S01]  /*10530*/  LOP3.LUT P0, RZ, R187, 0x3, RZ, 0xc0, !PT ;  /* 0x00000003bbff7812 */ /* 0x000fe2000780c0ff */
[----:B------:R-:W-:Y:S01]  /*10540*/  UIMAD UR10, UR8, UR15, URZ ;  /* 0x0000000f080a72a4 */ /* 0x000fe2000f8e02ff */
[----:B------:R-:W-:Y:S01]  /*10550*/  LOP3.LUT R14, R189, 0x70, RZ, 0xc0, !PT ;  /* 0x00000070bd0e7812 */ /* 0x000fe200078ec0ff */
[----:B------:R-:W-:-:S03]  /*10560*/  USEL UR19, UR19, URZ, UP0 ;  /* 0x000000ff13137287 */ /* 0x000fc60008000000 */
[----:B--2---:R-:W1:Y:S01]  /*10570*/  @P3 LDC R11, c[0x0][0x458] ;  /* 0x00011600ff0b3b82 */ /* 0x004e620000000800 */
[----:B------:R-:W2:Y:S01]  /*10580*/  @P3 MUFU.LG2 R2, R2 ;  /* 0x0000000200023308 */ /* 0x000ea20000000c00 */
[----:B------:R-:W-:Y:S01]  /*10590*/  @!UP0 UIMAD UR13, UR12, UR7, UR13 ;  /* 0x000000070c0d82a4 */ /* 0x000fe2000f8e020d */
[----:B------:R-:W-:Y:S01]  /*105a0*/  SHF.R.U32.HI R13, RZ, 0x2, R187 ;  /* 0x00000002ff0d7819 */ /* 0x000fe200000116bb */
[----:B------:R-:W-:Y:S01]  /*105b0*/  USHF.L.U32 UR10, UR10, 0x7, URZ ;  /* 0x000000070a0a7899 */ /* 0x000fe200080006ff */
[----:B------:R-:W-:Y:S01]  /*105c0*/  BSSY.RECONVERGENT B0, `(.L_x_473) ;  /* 0x0000022000007945 */ /* 0x000fe20003800200 */
[----:B------:R-:W-:Y:S01]  /*105d0*/  USEL UR4, UR4, URZ, UP0 ;  /* 0x000000ff04047287 */ /* 0x000fe20008000000 */
[----:B------:R-:W-:Y:S01]  /*105e0*/  MOV R12, 0x7f800000 ;  /* 0x7f800000000c7802 */ /* 0x000fe20000000f00 */
[----:B------:R-:W3:Y:S01]  /*105f0*/  @P1 LDC R10, c[0x0][0x458] ;  /* 0x00011600ff0a1b82 */ /* 0x000ee20000000800 */
[----:B------:R-:W4:Y:S01]  /*10600*/  @P1 MUFU.LG2 R0, R0 ;  /* 0x0000000000001308 */ /* 0x000f220000000c00 */
[----:B------:R-:W-:Y:S01]  /*10610*/  USHF.R.S32.HI UR7, URZ, 0x1f, UR13 ;  /* 0x0000001fff077899 */ /* 0x000fe2000801140d */
[----:B------:R-:W-:Y:S01]  /*10620*/  MOV R9, 0x7f800000 ;  /* 0x7f80000000097802 */ /* 0x000fe20000000f00 */
[----:B------:R-:W-:-:S02]  /*10630*/  USHF.R.S32.HI UR5, URZ, 0x1f, UR10 ;  /* 0x0000001fff057899 */ /* 0x000fc4000801140a */
[----:B------:R-:W-:Y:S01]  /*10640*/  UIADD3 UR19, UP1, UP0, UR10, UR19, UR13 ;  /* 0x000000130a137290 */ /* 0x000fe2000f83e00d */
[----:B------:R1:W3:Y:S01]  /*10650*/  LDS.128 R4, [R8+0x3000] ;  /* 0x0030000008047984 */ /* 0x0002e20000000c00 */
[----:B--2---:R-:W-:Y:S02]  /*10660*/  @P3 FMUL.FTZ R15, R2, 0.69314718246459960938 ;  /* 0x3f317218020f3820 */ /* 0x004fe40000410000 */
[----:B------:R-:W-:Y:S02]  /*10670*/  UIADD3.X UR4, UPT, UPT, UR5, UR4, UR7, UP1, UP0 ;  /* 0x0000000405047290 */ /* 0x000fe40008fe0407 */
[----:B-1----:R-:W-:Y:S01]  /*10680*/  @P3 FFMA.FTZ R12, R132, R11, R15 ;  /* 0x0000000b840c3223 */ /* 0x002fe2000001000f */
[----:B----4-:R-:W-:Y:S01]  /*10690*/  @P1 FMUL.FTZ R2, R0, 0.69314718246459960938 ;  /* 0x3f31721800021820 */ /* 0x010fe20000410000 */
[----:B------:R-:W-:-:S03]  /*106a0*/  LOP3.LUT R0, R14, 0x7, R13, 0xf8, !PT ;  /* 0x000000070e007812 */ /* 0x000fc600078ef80d */
[----:B---3--:R-:W-:Y:S01]  /*106b0*/  @P1 FFMA.FTZ R9, R3, R10, R2 ;  /* 0x0000000a03091223 */ /* 0x008fe20000010002 */
[----:B------:R-:W-:Y:S06]  /*106c0*/  @P0 BRA `(.L_x_474) ;  /* 0x0000000000440947 */ /* 0x000fec0003800000 */
[C---:B------:R-:W-:Y:S01]  /*106d0*/  VIADD R15, R0.reuse, 0x8 ;  /* 0x00000008000f7836 */ /* 0x040fe20000000000 */
[----:B------:R-:W-:-:S04]  /*106e0*/  ISETP.GE.AND P3, PT, R0, UR14, PT ;  /* 0x0000000e00007c0c */ /* 0x000fc8000bf66270 */
[----:B------:R-:W-:-:S09]  /*106f0*/  ISETP.GE.AND P2, PT, R15, UR14, PT ;  /* 0x0000000e0f007c0c */ /* 0x000fd2000bf46270 */
[----:B------:R-:W1:Y:S01]  /*10700*/  @!P3 LDC.64 R10, c[0x0][0x420] ;  /* 0x00010800ff0abb82 */ /* 0x000e620000000a00 */
[----:B------:R-:W-:-:S03]  /*10710*/  @!P3 IMAD R0, R0, UR15, RZ ;  /* 0x0000000f0000bc24 */ /* 0x000fc6000f8e02ff */
[----:B------:R-:W-:Y:S02]  /*10720*/  @!P2 IMAD R15, R15, UR15, RZ ;  /* 0x0000000f0f0fac24 */ /* 0x000fe4000f8e02ff */
[C---:B------:R-:W-:Y:S02]  /*10730*/  @!P3 IADD3 R13, P1, PT, R0.reuse, UR19, RZ ;  /* 0x00000013000dbc10 */ /* 0x040fe4000ff3e0ff */
[----:B------:R-:W2:Y:S01]  /*10740*/  @!P2 LDC.64 R2, c[0x0][0x420] ;  /* 0x00010800ff02ab82 */ /* 0x000ea20000000a00 */
[C---:B------:R-:W-:Y:S02]  /*10750*/  @!P2 IADD3 R14, P0, PT, R15.reuse, UR19, RZ ;  /* 0x000000130f0eac10 */ /* 0x040fe4000ff1e0ff */
[----:B------:R-:W-:Y:S02]  /*10760*/  @!P3 LEA.HI.X.SX32 R0, R0, UR4, 0x1, P1 ;  /* 0x000000040000bc11 */ /* 0x000fe400088f0eff */
[----:B------:R-:W-:Y:S02]  /*10770*/  @!P2 LEA.HI.X.SX32 R15, R15, UR4, 0x1, P0 ;  /* 0x000000040f0fac11 */ /* 0x000fe400080f0eff */
[----:B-1----:R-:W-:-:S04]  /*10780*/  @!P3 LEA R10, P1, R13, R10, 0x2 ;  /* 0x0000000a0d0ab211 */ /* 0x002fc800078210ff */
[----:B------:R-:W-:Y:S02]  /*10790*/  @!P3 LEA.HI.X R11, R13, R11, R0, 0x2, P1 ;  /* 0x0000000b0d0bb211 */ /* 0x000fe400008f1400 */
[----:B--2---:R-:W-:-:S03]  /*107a0*/  @!P2 LEA R2, P0, R14, R2, 0x2 ;  /* 0x000000020e02a211 */ /* 0x004fc600078010ff */
[----:B------:R1:W-:Y:S01]  /*107b0*/  @!P3 STG.E desc[UR24][R10.64], R12 ;  /* 0x0000000c0a00b986 */ /* 0x0003e2000c101918 */
[----:B------:R-:W-:-:S05]  /*107c0*/  @!P2 LEA.HI.X R3, R14, R3, R15, 0x2, P0 ;  /* 0x000000030e03a211 */ /* 0x000fca00000f140f */
[----:B------:R1:W-:Y:S04]  /*107d0*/  @!P2 STG.E desc[UR24][R2.64], R9 ;  /* 0x000000090200a986 */ /* 0x0003e8000c101918 */
.L_x_474:
[----:B------:R-:W-:Y:S05]  /*107e0*/  BSYNC.RECONVERGENT B0 ;  /* 0x0000000000007941 */ /* 0x000fea0003800200 */
.L_x_473:
[----:B------:R2:W3:Y:S01]  /*107f0*/  LDS.128 R20, [R8] ;  /* 0x0000000008147984 */ /* 0x0004e20000000c00 */
[----:B------:R-:W4:Y:S01]  /*10800*/  LDCU.64 UR4, c[0x0][0x410] ;  /* 0x00008200ff0477ac */ /* 0x000f220008000a00 */
[----:B------:R-:W-:Y:S01]  /*10810*/  SHF.R.U32.HI R0, RZ, 0x3, R187 ;  /* 0x00000003ff007819 */ /* 0x000fe200000116bb */
[----:B------:R-:W-:Y:S01]  /*10820*/  BSSY.RECONVERGENT B0, `(.L_x_475) ;  /* 0x0000024000007945 */ /* 0x000fe20003800200 */
[----:B------:R2:W2:Y:S01]  /*10830*/  LDS.128 R16, [R8+0x4000] ;  /* 0x0040000008107984 */ /* 0x0004a20000000c00 */
[----:B-1----:R-:W-:Y:S02]  /*10840*/  IADD3 R10, P0, PT, R188, UR16, RZ ;  /* 0x00000010bc0a7c10 */ /* 0x002fe4000ff1e0ff */
[C---:B------:R-:W-:Y:S01]  /*10850*/  VIADD R3, R0.reuse, 0x20 ;  /* 0x0000002000037836 */ /* 0x040fe20000000000 */
[----:B------:R1:W1:Y:S01]  /*10860*/  LDS.128 R12, [R8+0x8000] ;  /* 0x00800000080c7984 */ /* 0x0002620000000c00 */
[C---:B------:R-:W-:Y:S01]  /*10870*/  VIADD R2, R0.reuse, 0x40 ;  /* 0x0000004000027836 */ /* 0x040fe20000000000 */
[----:B------:R-:W-:-:S02]  /*10880*/  ISETP.GE.AND P3, PT, R0, UR14, PT ;  /* 0x0000000e00007c0c */ /* 0x000fc4000bf66270 */
[----:B------:R-:W-:Y:S01]  /*10890*/  ISETP.GE.AND P2, PT, R3, UR14, PT ;  /* 0x0000000e03007c0c */ /* 0x000fe2000bf46270 */
[----:B------:R-:W-:Y:S01]  /*108a0*/  VIADD R3, R0, 0x60 ;  /* 0x0000006000037836 */ /* 0x000fe20000000000 */
[----:B------:R-:W-:Y:S02]  /*108b0*/  ISETP.GE.AND P1, PT, R2, UR14, PT ;  /* 0x0000000e02007c0c */ /* 0x000fe4000bf26270 */
[----:B------:R-:W-:Y:S01]  /*108c0*/  IADD3.X R11, PT, PT, RZ, UR9, RZ, P0, !PT ;  /* 0x00000009ff0b7c10 */ /* 0x000fe200087fe4ff */
[----:B------:R-:W-:Y:S01]  /*108d0*/  UIMAD.WIDE.U32 UR8, UR8, 0x80, URZ ;  /* 0x00000080080878a5 */ /* 0x000fe2000f8e00ff */
[----:B------:R-:W-:Y:S01]  /*108e0*/  ISETP.GE.AND P0, PT, R3, UR14, PT ;  /* 0x0000000e03007c0c */ /* 0x000fe2000bf06270 */
[----:B----4-:R-:W-:-:S04]  /*108f0*/  IMAD.U32 R2, RZ, RZ, UR4 ;  /* 0x00000004ff027e24 */ /* 0x010fc8000f8e00ff */
[----:B------:R-:W-:Y:S01]  /*10900*/  IMAD.WIDE.U32 R2, R2, UR6, R10 ;  /* 0x0000000602027c25 */ /* 0x000fe2000f8e000a */
[----:B------:R-:W-:Y:S02]  /*10910*/  MOV R11, UR5 ;  /* 0x00000005000b7c02 */ /* 0x000fe40008000f00 */
[----:B------:R-:W-:-:S03]  /*10920*/  LOP3.LUT R0, R0, UR8, RZ, 0xfc, !PT ;  /* 0x0000000800007c12 */ /* 0x000fc6000f8efcff */
[----:B------:R-:W-:Y:S01]  /*10930*/  IMAD R11, R11, UR6, R3 ;  /* 0x000000060b0b7c24 */ /* 0x000fe2000f8e0203 */
[----:B------:R-:W-:Y:S06]  /*10940*/  @P3 BRA `(.L_x_476) ;  /* 0x0000000000443947 */ /* 0x000fec0003800000 */
[----:B------:R-:W4:Y:S01]  /*10950*/  LDCU.64 UR6, c[0x0][0x408] ;  /* 0x00008100ff0677ac */ /* 0x000f220008000a00 */
[----:B------:R-:W-:Y:S01]  /*10960*/  IMAD.MOV.U32 R10, RZ, RZ, R2 ;  /* 0x000000ffff0a7224 */ /* 0x000fe200078e0002 */
[----:B------:R-:W5:Y:S01]  /*10970*/  LDCU UR11, c[0x0][0x440] ;  /* 0x00008800ff0b77ac */ /* 0x000f620008000800 */
[----:B------:R-:W3:Y:S01]  /*10980*/  LDCU.64 UR4, c[0x0][0x3f0] ;  /* 0x00007e00ff0477ac */ /* 0x000ee20008000a00 */
[----:B----4-:R-:W-:Y:S01]  /*10990*/  UIMAD UR10, UR9, UR6, URZ ;  /* 0x00000006090a72a4 */ /* 0x010fe2000f8e02ff */
[----:B------:R-:W-:Y:S01]  /*109a0*/  IMAD.WIDE.U32 R24, R0, UR6, R10 ;  /* 0x0000000600187c25 */ /* 0x000fe2000f8e000a */
[----:B-----5:R-:W-:-:S04]  /*109b0*/  ISETP.GE.AND P5, PT, R188, UR11, PT ;  /* 0x0000000bbc007c0c */ /* 0x020fc8000bfa6270 */
[----:B------:R-:W-:Y:S01]  /*109c0*/  IMAD.U32 R9, RZ, RZ, UR10 ;  /* 0x0000000aff097e24 */ /* 0x000fe2000f8e00ff */
[----:B------:R-:W-:Y:S02]  /*109d0*/  ISETP.GE.AND P4, PT, R214, UR11, PT ;  /* 0x0000000bd6007c0c */ /* 0x000fe4000bf86270 */
[----:B------:R-:W-:Y:S01]  /*109e0*/  ISETP.GE.AND P3, PT, R213, UR11, PT ;  /* 0x0000000bd5007c0c */ /* 0x000fe2000bf66270 */
[----:B------:R-:W-:Y:S01]  /*109f0*/  IMAD R9, R0, UR7, R9 ;  /* 0x0000000700097c24 */ /* 0x000fe2000f8e0209 */
[----:B---3--:R-:W-:-:S03]  /*10a00*/  LEA R26, P6, R24, UR4, 0x1 ;  /* 0x00000004181a7c11 */ /* 0x008fc6000f8c08ff */
[----:B------:R-:W-:-:S05]  /*10a10*/  IMAD.IADD R9, R9, 0x1, R25 ;  /* 0x0000000109097824 */ /* 0x000fca00078e0219 */
[----:B------:R-:W-:-:S05]  /*10a20*/  LEA.HI.X R27, R24, UR5, R9, 0x1, P6 ;  /* 0x00000005181b7c11 */ /* 0x000fca000b0f0c09 */
[----:B------:R4:W-:Y:S04]  /*10a30*/  @!P5 STG.E.128 desc[UR24][R26.64], R20 ;  /* 0x000000141a00d986 */ /* 0x0009e8000c101d18 */
[----:B--2---:R4:W-:Y:S04]  /*10a40*/  @!P4 STG.E.128 desc[UR24][R26.64+0x80], R16 ;  /* 0x000080101a00c986 */ /* 0x0049e8000c101d18 */
[----:B-1----:R4:W-:Y:S02]  /*10a50*/  @!P3 STG.E.128 desc[UR24][R26.64+0x100], R12 ;  /* 0x0001000c1a00b986 */ /* 0x0029e4000c101d18 */
.L_x_476:
[----:B------:R-:W-:Y:S05]  /*10a60*/  BSYNC.RECONVERGENT B0 ;  /* 0x0000000000007941 */ /* 0x000fea0003800200 */
.L_x_475:
[----:B---34-:R3:W4:Y:S01]  /*10a70*/  LDS.128 R20, [R8+0x1000] ;  /* 0x0010000008147984 */ /* 0x0187220000000c00 */
[----:B------:R-:W-:Y:S03]  /*10a80*/  BSSY.RECONVERGENT B0, `(.L_x_477) ;  /* 0x0000017000007945 */ /* 0x000fe60003800200 */
[----:B--2---:R3:W2:Y:S04]  /*10a90*/  LDS.128 R16, [R8+0x5000] ;  /* 0x0050000008107984 */ /* 0x0046a80000000c00 */
[----:B-1----:R3:W1:Y:S01]  /*10aa0*/  LDS.128 R12, [R8+0x9000] ;  /* 0x00900000080c7984 */ /* 0x0026620000000c00 */
[----:B------:R-:W-:Y:S05]  /*10ab0*/  @P2 BRA `(.L_x_478) ;  /* 0x00000000004c2947 */ /* 0x000fea0003800000 */
[----:B------:R-:W5:Y:S01]  /*10ac0*/  LDCU.64 UR6, c[0x0][0x408] ;  /* 0x00008100ff0677ac */ /* 0x000f620008000a00 */
[----:B------:R-:W-:Y:S01]  /*10ad0*/  IADD3 R24, P2, PT, R0, 0x20, RZ ;  /* 0x0000002000187810 */ /* 0x000fe20007f5e0ff */
[----:B------:R-:W-:Y:S01]  /*10ae0*/  IMAD.MOV.U32 R26, RZ, RZ, R2 ;  /* 0x000000ffff1a7224 */ /* 0x000fe200078e0002 */
[----:B------:R-:W-:Y:S01]  /*10af0*/  MOV R27, R11 ;  /* 0x0000000b001b7202 */ /* 0x000fe20000000f00 */
[----:B------:R-:W3:Y:S02]  /*10b00*/  LDCU UR10, c[0x0][0x440] ;  /* 0x00008800ff0a77ac */ /* 0x000ee40008000800 */
[----:B------:R-:W-:Y:S01]  /*10b10*/  IMAD.X R9, RZ, RZ, UR9, P2 ;  /* 0x00000009ff097e24 */ /* 0x000fe200090e06ff */
        /* <DEDUP_REMOVED lines=11> */
[----:B--2---:R3:W-:Y:S04]  /*10bd0*/  @!P3 STG.E.128 desc[UR24][R24.64+0x80], R16 ;  /* 0x000080101800b986 */ /* 0x0047e8000c101d18 */
[----:B-1----:R3:W-:Y:S02]  /*10be0*/  @!P2 STG.E.128 desc[UR24][R24.64+0x100], R12 ;  /* 0x0001000c1800a986 */ /* 0x0027e4000c101d18 */
.L_x_478:
[----:B------:R-:W-:Y:S05]  /*10bf0*/  BSYNC.RECONVERGENT B0 ;  /* 0x0000000000007941 */ /* 0x000fea0003800200 */
.L_x_477:
        /* <DEDUP_REMOVED lines=24> */
.L_x_480:
[----:B------:R-:W-:Y:S05]  /*10d80*/  BSYNC.RECONVERGENT B0 ;  /* 0x0000000000007941 */ /* 0x000fea0003800200 */
.L_x_479:
[----:B-1-3--:R1:W3:Y:S01]  /*10d90*/  LDS.128 R12, [R8+0x7000] ;  /* 0x00700000080c7984 */ /* 0x00a2e20000000c00 */
[----:B------:R-:W-:Y:S05]  /*10da0*/  @P0 EXIT ;  /* 0x000000000000094d */ /* 0x000fea0003800000 */
[----:B------:R-:W5:Y:S01]  /*10db0*/  LDCU.64 UR6, c[0x0][0x408] ;  /* 0x00008100ff0677ac */ /* 0x000f620008000a00 */
[----:B------:R-:W-:Y:S01]  /*10dc0*/  IADD3 R3, P0, PT, R0, 0x60, RZ ;  /* 0x0000006000037810 */ /* 0x000fe20007f1e0ff */
[----:B--2---:R2:W1:Y:S01]  /*10dd0*/  LDS.128 R16, [R8+0xb000] ;  /* 0x00b0000008107984 */ /* 0x0044620000000c00 */
[----:B------:R-:W-:Y:S01]  /*10de0*/  IMAD.MOV.U32 R10, RZ, RZ, R2 ;  /* 0x000000ffff0a7224 */ /* 0x000fe200078e0002 */
[----:B------:R-:W4:Y:S02]  /*10df0*/  LDCU.64 UR4, c[0x0][0x3f0] ;  /* 0x00007e00ff0477ac */ /* 0x000f240008000a00 */
[----:B------:R-:W-:Y:S01]  /*10e00*/  IMAD.X R0, RZ, RZ, UR9, P0 ;  /* 0x00000009ff007e24 */ /* 0x000fe200080e06ff */
[----:B------:R-:W2:Y:S03]  /*10e10*/  LDCU UR10, c[0x0][0x440] ;  /* 0x00008800ff0a77ac */ /* 0x000ea60008000800 */
[----:B-----5:R-:W-:-:S02]  /*10e20*/  IMAD R0, R0, UR6, RZ ;  /* 0x0000000600007c24 */ /* 0x020fc4000f8e02ff */
[----:B------:R-:W-:-:S04]  /*10e30*/  IMAD.WIDE.U32 R10, R3, UR6, R10 ;  /* 0x00000006030a7c25 */ /* 0x000fc8000f8e000a */
[----:B------:R-:W-:Y:S01]  /*10e40*/  IMAD R0, R3, UR7, R0 ;  /* 0x0000000703007c24 */ /* 0x000fe2000f8e0200 */
[----:B----4-:R-:W-:Y:S02]  /*10e50*/  LEA R2, P0, R10, UR4, 0x1 ;  /* 0x000000040a027c11 */ /* 0x010fe4000f8008ff */
[----:B--2---:R-:W-:Y:S01]  /*10e60*/  ISETP.GE.AND P2, PT, R188, UR10, PT ;  /* 0x0000000abc007c0c */ /* 0x004fe2000bf46270 */
[----:B------:R-:W-:Y:S01]  /*10e70*/  IMAD.IADD R0, R0, 0x1, R11 ;  /* 0x0000000100007824 */ /* 0x000fe200078e020b */
[----:B------:R-:W-:-:S04]  /*10e80*/  ISETP.GE.AND P1, PT, R214, UR10, PT ;  /* 0x0000000ad6007c0c */ /* 0x000fc8000bf26270 */
[----:B------:R-:W-:Y:S02]  /*10e90*/  LEA.HI.X R3, R10, UR5, R0, 0x1, P0 ;  /* 0x000000050a037c11 */ /* 0x000fe400080f0c00 */
[----:B------:R-:W-:-:S05]  /*10ea0*/  ISETP.GE.AND P0, PT, R213, UR10, PT ;  /* 0x0000000ad5007c0c */ /* 0x000fca000bf06270 */
[----:B------:R2:W-:Y:S04]  /*10eb0*/  @!P2 STG.E.128 desc[UR24][R2.64], R4 ;  /* 0x000000040200a986 */ /* 0x0005e8000c101d18 */
[----:B---3--:R2:W-:Y:S04]  /*10ec0*/  @!P1 STG.E.128 desc[UR24][R2.64+0x80], R12 ;  /* 0x0000800c02009986 */ /* 0x0085e8000c101d18 */
[----:B-1----:R-:W-:Y:S05]  /*10ed0*/  @P0 EXIT ;  /* 0x000000000000094d */ /* 0x002fea0003800000 */
[----:B------:R-:W-:Y:S01]  /*10ee0*/  STG.E.128 desc[UR24][R2.64+0x100], R16 ;  /* 0x0001001002007986 */ /* 0x000fe2000c101d18 */
[----:B------:R-:W-:Y:S05]  /*10ef0*/  EXIT ;  /* 0x000000000000794d */ /* 0x000fea0003800000 */
.L_x_481:
        /* <DEDUP_REMOVED lines=16> */
.L_x_1810:


//--------------------- .text._ZN5flash16flash_fwd_kernelI23Flash_fwd_kernel_traitsILi192ELi128ELi64ELi8ELb0ELb0EN7cutlass6half_tE19Flash_kernel_traitsILi192ELi128ELi64ELi8ES3_EELb0ELb0ELb1ELb0ELb0ELb0ELb1ELb0EEEvNS_16Flash_fwd_paramsE --------------------------
	.section	.text._ZN5flash16flash_fwd_kernelI23Flash_fwd_kernel_traitsILi192ELi128ELi64ELi8ELb0ELb0EN7cutlass6half_tE19Flash_kernel_traitsILi192ELi128ELi64ELi8ES3_EELb0ELb0ELb1ELb0ELb0ELb0ELb1ELb0EEEvNS_16Flash_fwd_paramsE,"ax",@progbits
	.align	128
        .global         _ZN5flash16flash_fwd_kernelI23Flash_fwd_kernel_traitsILi192ELi128ELi64ELi8ELb0ELb0EN7cutlass6half_tE19Flash_kernel_traitsILi192ELi128ELi64ELi8ES3_EELb0ELb0ELb1ELb0ELb0ELb0ELb1ELb0EEEvNS_16Flash_fwd_paramsE
        .type           _ZN5flash16flash_fwd_kernelI23Flash_fwd_kernel_traitsILi192ELi128ELi64ELi8ELb0ELb0EN7cutlass6half_tE19Flash_kernel_traitsILi192ELi128ELi64ELi8ES3_EELb0ELb0ELb1ELb0ELb0ELb0ELb1ELb0EEEvNS_16Flash_fwd_paramsE,@function
        .size           _ZN5flash16flash_fwd_kernelI23Flash_fwd_kernel_traitsILi192ELi128ELi64ELi8ELb0ELb0EN7cutlass6half_tE19Flash_kernel_traitsILi192ELi128ELi64ELi8ES3_EELb0ELb0ELb1ELb0ELb0ELb0ELb1ELb0EEEvNS_16Flash_fwd_paramsE,(.L_x_1811 - _ZN5flash16flash_fwd_kernelI23Flash_fwd_kernel_traitsILi192ELi128ELi64ELi8ELb0ELb0EN7cutlass6half_tE19Flash_kernel_traitsILi192ELi128ELi64ELi8ES3_EELb0ELb0ELb1ELb0ELb0ELb0ELb1ELb0EEEvNS_16Flash_fwd_paramsE)
        .other          _ZN5flash16flash_fwd_kernelI23Flash_fwd_kernel_traitsILi192ELi128ELi64ELi8ELb0ELb0EN7cutlass6half_tE19Flash_kernel_traitsILi192ELi128ELi64ELi8ES3_EELb0ELb0ELb1ELb0ELb0ELb0ELb1ELb0EEEvNS_16Flash_fwd_paramsE,@"STO_CUDA_ENTRY STV_DEFAULT"
_ZN5flash16flash_fwd_kernelI23Flash_fwd_kernel_traitsILi192ELi128ELi64ELi8ELb0ELb0EN7cutlass6half_tE19Flash_kernel_traitsILi192ELi128ELi64ELi8ES3_EELb0ELb0ELb1ELb0ELb0ELb0ELb1ELb0EEEvNS_16Flash_fwd_paramsE:
.text._ZN5flash16flash_fwd_kernelI23Flash_fwd_kernel_traitsILi192ELi128ELi64ELi8ELb0ELb0EN7cutlass6half_tE19Flash_kernel_traitsILi192ELi128ELi64ELi8ES3_EELb0ELb0ELb1ELb0ELb0ELb0ELb1ELb0EEEvNS_16Flash_fwd_paramsE:
        /* <DEDUP_REMOVED lines=71> */
.L_x_482:
        /* <DEDUP_REMOVED lines=57> */
.L_x_484:
        /* <DEDUP_REMOVED lines=55> */
.L_x_486:
[----:B------:R-:W-:Y:S05]  /*0b70*/  BSYNC.RECONVERGENT B0 ;  /* 0x0000000000007941 */ /* 0x000fea0003800200 */
.L_x_485:
        /* <DEDUP_REMOVED lines=22> */
.L_x_488:
[----:B------:R-:W-:Y:S05]  /*0ce0*/  BSYNC.RECONVERGENT B0 ;  /* 0x0000000000007941 */ /* 0x000fea0003800200 */
.L_x_487:
        /* <DEDUP_REMOVED lines=22> */
.L_x_490:
[----:B------:R-:W-:Y:S05]  /*0e50*/  BSYNC.RECONVERGENT B0 ;  /* 0x0000000000007941 */ /* 0x000fea0003800200 */
.L_x_489:
        /* <DEDUP_REMOVED lines=23> */
.L_x_492:
[----:B------:R-:W-:Y:S05]  /*0fd0*/  BSYNC.RECONVERGENT B0 ;  /* 0x0000000000007941 */ /* 0x000fea0003800200 */
.L_x_491:
        /* <DEDUP_REMOVED lines=10> */
.L_x_494:
[----:B------:R-:W-:Y:S05]  /*1080*/  BSYNC.RECONVERGENT B0 ;  /* 0x0000000000007941 */ /* 0x000fea0003800200 */
.L_x_493:
        /* <DEDUP_REMOVED lines=10> */
.L_x_496:
[----:B------:R-:W-:Y:S05]  /*1130*/  BSYNC.RECONVERGENT B0 ;  /* 0x0000000000007941 */ /* 0x000fea0003800200 */
.L_x_495:
        /* <DEDUP_REMOVED lines=10> */
.L_x_498:
[----:B------:R-:W-:Y:S05]  /*11e0*/  BSYNC.RECONVERGENT B0 ;  /* 0x0000000000007941 */ /* 0x000fea0003800200 */
.L_x_497:
        /* <DEDUP_REMOVED lines=10> */
.L_x_483:
        /* <DEDUP_REMOVED lines=21> */
.L_x_499:
[----:B------:R-:W1:Y:S01]  /*13e0*/  LDCU.64 UR10, c[0x0][0x3b8] ;  /* 0x00007700ff0a77ac */ /* 0x000e620008000a00 */
[----:B------:R-:W-:-:S04]  /*13f0*/  UIADD3 UR6, UPT, UPT, UR13, UR14, URZ ;  /* 0x0000000e0d067290 */ /* 0x000fc8000fffe0ff */
[----:B-1----:R-:W-:Y:S02]  /*1400*/  UIMAD.WIDE.U32 UR16, UR6, UR10, URZ ;  /* 0x0000000a061072a5 */ /* 0x002fe4000f8e00ff */
[----:B------:R-:W-:-:S04]  /*1410*/  UIMAD UR6, UR6, UR11, URZ ;  /* 0x0000000b060672a4 */ /* 0x000fc8000f8e02ff */
[----:B------:R-:W-:Y:S02]  /*1420*/  UIADD3 UR6, UPT, UPT, UR17, UR6, URZ ;  /* 0x0000000611067290 */ /* 0x000fe4000fffe0ff */
.L_x_500:
        /* <DEDUP_REMOVED lines=37> */
.L_x_501:
[----:B------:R-:W1:Y:S01]  /*1680*/  LDCU.64 UR8, c[0x0][0x3c0] ;  /* 0x00007800ff0877ac */ /* 0x000e620008000a00 */
[----:B------:R-:W-:-:S04]  /*1690*/  UIADD3 UR13, UPT, UPT, UR13, UR14, URZ ;  /* 0x0000000e0d0d7290 */ /* 0x000fc8000fffe0ff */
[----:B-1----:R-:W-:Y:S02]  /*16a0*/  UIMAD.WIDE.U32 UR14, UR13, UR8, URZ ;  /* 0x000000080d0e72a5 */ /* 0x002fe4000f8e00ff */
[----:B------:R-:W-:-:S04]  /*16b0*/  UIMAD UR5, UR13, UR9, URZ ;  /* 0x000000090d0572a4 */ /* 0x000fc8000f8e02ff */
[----:B------:R-:W-:-:S12]  /*16c0*/  UIADD3 UR5, UPT, UPT, UR15, UR5, URZ ;  /* 0x000000050f057290 */ /* 0x000fd8000fffe0ff */
.L_x_502:
[----:B------:R-:W-:Y:S01]  /*16d0*/  IMAD.SHL.U32 R215, R187, 0x8, RZ ;  /* 0x00000008bbd77824 */ /* 0x000fe200078e00ff */
[----:B------:R-:W-:Y:S01]  /*16e0*/  SHF.R.U32.HI R4, RZ, 0x3, R187 ;  /* 0x00000003ff047819 */ /* 0x000fe200000116bb */
[----:B------:R-:W1:Y:S01]  /*16f0*/  S2UR UR31, SR_CgaCtaId ;  /* 0x00000000001f79c3 */ /* 0x000e620000008800 */
[----:B------:R-:W-:Y:S01]  /*1700*/  SHF.R.S32.HI R205, RZ, 0x1f, R2 ;  /* 0x0000001fffcd7819 */ /* 0x000fe20000011402 */
[----:B------:R-:W2:Y:S01]  /*1710*/  LDCU.64 UR12, c[0x0][0x3c8] ;  /* 0x00007900ff0c77ac */ /* 0x000ea20008000a00 */
        /* <DEDUP_REMOVED lines=24> */
[----:B--2---:R-:W-:-:S04]  /*18a0*/  IMAD.U32 R6, RZ, RZ, UR12 ;  /* 0x0000000cff067e24 */ /* 0x004fc8000f8e00ff */
[----:B------:R-:W-:-:S04]  /*18b0*/  IMAD.WIDE.U32 R6, R6, UR28, R10 ;  /* 0x0000001c06067c25 */ /* 0x000fc8000f8e000a */
[C---:B-----5:R-:W-:Y:S02]  /*18c0*/  IMAD R207, R205.reuse, UR4, RZ ;  /* 0x00000004cdcf7c24 */ /* 0x060fe4000f8e02ff */
[----:B------:R-:W-:Y:S02]  /*18d0*/  IMAD R205, R205, UR6, RZ ;  /* 0x00000006cdcd7c24 */ /* 0x000fe4000f8e02ff */
[C---:B------:R-:W-:Y:S01]  /*18e0*/  IMAD R207, R2.reuse, UR5, R207 ;  /* 0x0000000502cf7c24 */ /* 0x040fe2000f8e02cf */
[----:B------:R-:W-:Y:S01]  /*18f0*/  UMOV UR5, 0x400 ;  /* 0x0000040000057882 */ /* 0x000fe20000000000 */
[C---:B------:R-:W-:Y:S01]  /*1900*/  IMAD.WIDE.U32 R8, R2.reuse, UR4, R8 ;  /* 0x0000000402087c25 */ /* 0x040fe2000f8e0008 */
[----:B------:R-:W-:Y:S02]  /*1910*/  USHF.L.U32 UR4, UR29, 0x7, URZ ;  /* 0x000000071d047899 */ /* 0x000fe400080006ff */
[----:B-1----:R-:W-:Y:S01]  /*1920*/  ULEA UR5, UR31, UR5, 0x18 ;  /* 0x000000051f057291 */ /* 0x002fe2000f8ec0ff */
        /* <DEDUP_REMOVED lines=47> */
.L_x_505:
[----:B------:R2:W-:Y:S02]  /*1c20*/  STS.128 [R209+0x8000], RZ ;  /* 0x008000ffd1007388 */ /* 0x0005e40000000c00 */
.L_x_504:
[----:B------:R-:W-:Y:S05]  /*1c30*/  BSYNC.RECONVERGENT B0 ;  /* 0x0000000000007941 */ /* 0x000fea0003800200 */
.L_x_503:
        /* <DEDUP_REMOVED lines=36> */
.L_x_508:
[----:B------:R4:W-:Y:S02]  /*1e80*/  STS.128 [R209+0x9000], RZ ;  /* 0x009000ffd1007388 */ /* 0x0009e40000000c00 */
.L_x_507:
[----:B------:R-:W-:Y:S05]  /*1e90*/  BSYNC.RECONVERGENT B0 ;  /* 0x0000000000007941 */ /* 0x000fea0003800200 */
.L_x_506:
[----:B------:R-:W-:Y:S01]  /*1ea0*/  IADD3 R3, PT, PT, R4, 0x40, RZ ;  /* 0x0000004004037810 */ /* 0x000fe20007ffe0ff */
[----:B------:R-:W-:Y:S03]  /*1eb0*/  BSSY.RECONVERGENT B0, `(.L_x_509) ;  /* 0x0000024000007945 */ /* 0x000fe60003800200 */
[----:B------:R-:W-:-:S13]  /*1ec0*/  ISETP.GE.AND P0, PT, R3, UR14, PT ;  /* 0x0000000e03007c0c */ /* 0x000fda000bf06270 */
[----:B------:R-:W-:Y:S05]  /*1ed0*/  @P0 BRA `(.L_x_510) ;  /* 0x0000000000840947 */ /* 0x000fea0003800000 */
[----:B------:R-:W5:Y:S01]  /*1ee0*/  LDCU.64 UR12, c[0x0][0x3b0] ;  /* 0x00007600ff0c77ac */ /* 0x000f620008000a00 */
[----:B-1-3--:R-:W-:Y:S01]  /*1ef0*/  IADD3 R10, P0, PT, R5, 0x40, RZ ;  /* 0x00000040050a7810 */ /* 0x00afe20007f1e0ff */
[----:B------:R-:W-:Y:S01]  /*1f00*/  IMAD.MOV.U32 R12, RZ, RZ, R6 ;  /* 0x000000ffff0c7224 */ /* 0x000fe200078e0006 */
[----:B------:R-:W-:Y:S01]  /*1f10*/  MOV R13, R9 ;  /* 0x00000009000d7202 */ /* 0x000fe20000000f00 */
[----:B------:R-:W1:Y:S02]  /*1f20*/  LDCU UR4, c[0x0][0x440] ;  /* 0x00008800ff0477ac */ /* 0x000e640008000800 */
[----:B------:R-:W-:Y:S01]  /*1f30*/  IMAD.X R3, RZ, RZ, UR29, P0 ;  /* 0x0000001dff037e24 */ /* 0x000fe200080e06ff */
        /* <DEDUP_REMOVED lines=26> */
.L_x_511:
[----:B------:R3:W-:Y:S02]  /*20e0*/  STS.128 [R209+0xa000], RZ ;  /* 0x00a000ffd1007388 */ /* 0x0007e40000000c00 */
.L_x_510:
[----:B------:R-:W-:Y:S05]  /*20f0*/  BSYNC.RECONVERGENT B0 ;  /* 0x0000000000007941 */ /* 0x000fea0003800200 */
.L_x_509:
        /* <DEDUP_REMOVED lines=37> */
.L_x_514:
[----:B------:R2:W-:Y:S02]  /*2350*/  STS.128 [R209+0xb000], RZ ;  /* 0x00b000ffd1007388 */ /* 0x0005e40000000c00 */
.L_x_513:
[----:B------:R-:W-:Y:S05]  /*2360*/  BSYNC.RECONVERGENT B0 ;  /* 0x0000000000007941 */ /* 0x000fea0003800200 */
.L_x_512:
        /* <DEDUP_REMOVED lines=11> */
[----:B------:R-:W-:Y:S02]  /*2420*/  IMAD.U32 R4, RZ, RZ, UR13 ;  /* 0x0000000dff047e24 */ /* 0x000fe4000f8e00ff */
[----:B------:R-:W-:Y:S01]  /*2430*/  IMAD.U32 R7, RZ, RZ, UR35 ;  /* 0x00000023ff077e24 */ /* 0x000fe2000f8e00ff */
[----:B-12---:R-:W-:-:S04]  /*2440*/  LEA R8, P2, R6, R208, 0x1 ;  /* 0x000000d006087211 */ /* 0x006fc800078408ff */
        /* <DEDUP_REMOVED lines=20> */
.L_x_517:
[----:B------:R2:W-:Y:S02]  /*2590*/  STS.128 [R209+0x10000], RZ ;  /* 0x010000ffd1007388 */ /* 0x0005e40000000c00 */
.L_x_516:
[----:B------:R-:W-:Y:S05]  /*25a0*/  BSYNC.RECONVERGENT B0 ;  /* 0x0000000000007941 */ /* 0x000fea0003800200 */
.L_x_515:
        /* <DEDUP_REMOVED lines=13> */
[----:B------:R-:W-:-:S04]  /*2680*/  IMAD.U32 R3, RZ, RZ, UR28 ;  /* 0x0000001cff037e24 */ /* 0x000fc8000f8e00ff */
        /* <DEDUP_REMOVED lines=22> */
.L_x_520:
[----:B------:R1:W-:Y:S02]  /*27f0*/  STS.128 [R209+0x11000], RZ ;  /* 0x011000ffd1007388 */ /* 0x0003e40000000c00 */
.L_x_519:
[----:B------:R-:W-:Y:S05]  /*2800*/  BSYNC.RECONVERGENT B0 ;  /* 0x0000000000007941 */ /* 0x000fea0003800200 */
.L_x_518:
        /* <DEDUP_REMOVED lines=12> */
[----:B-1----:R-:W-:Y:S02]  /*28d0*/  IMAD.U32 R6, RZ, RZ, UR32 ;  /* 0x00000020ff067e24 */ /* 0x002fe4000f8e00ff */
[----:B------:R-:W-:Y:S02]  /*28e0*/  IMAD.U32 R4, RZ, RZ, UR31 ;  /* 0x0000001fff047e24 */ /* 0x000fe4000f8e00ff */
[----:B------:R-:W-:Y:S01]  /*28f0*/  IMAD.U32 R7, RZ, RZ, UR33 ;  /* 0x00000021ff077e24 */ /* 0x000fe2000f8e00ff */
[----:B--2---:R-:W-:-:S04]  /*2900*/  LEA R8, P2, R6, R206, 0x1 ;  /* 0x000000ce06087211 */ /* 0x004fc800078408ff */
        /* <DEDUP_REMOVED lines=20> */
.L_x_523:
[----:B------:R2:W-:Y:S01]  /*2a50*/  STS.128 [R209+0x16000], RZ ;  /* 0x016000ffd1007388 */ /* 0x0005e20000000c00 */
[----:B------:R-:W-:Y:S05]  /*2a60*/  BRA `(.L_x_524) ;  /* 0x00000000000c7947 */ /* 0x000fea0003800000 */
.L_x_522:
[----:B------:R1:W-:Y:S04]  /*2a70*/  STS.128 [R209+0x12000], RZ ;  /* 0x012000ffd1007388 */ /* 0x0003e80000000c00 */
[----:B------:R1:W-:Y:S04]  /*2a80*/  STS.128 [R209+0x14000], RZ ;  /* 0x014000ffd1007388 */ /* 0x0003e80000000c00 */
[----:B------:R1:W-:Y:S02]  /*2a90*/  STS.128 [R209+0x16000], RZ ;  /* 0x016000ffd1007388 */ /* 0x0003e40000000c00 */
.L_x_524:
[----:B------:R-:W-:Y:S05]  /*2aa0*/  BSYNC.RECONVERGENT B0 ;  /* 0x0000000000007941 */ /* 0x000fea0003800200 */
.L_x_521:
[----:B------:R-:W-:Y:S01]  /*2ab0*/  ISETP.GE.AND P0, PT, R2, UR7, PT ;  /* 0x0000000702007c0c */ /* 0x000fe2000bf06270 */
[----:B------:R-:W-:Y:S01]  /*2ac0*/  BSSY.RECONVERGENT B0, `(.L_x_525) ;  /* 0x0000023000007945 */ /* 0x000fe20003800200 */
[----:B------:R-:W-:Y:S02]  /*2ad0*/  SHF.R.U32.HI R80, RZ, 0x2, R187 ;  /* 0x00000002ff507819 */ /* 0x000fe400000116bb */
[----:B------:R-:W-:Y:S02]  /*2ae0*/  LOP3.LUT R5, R187, 0x8, RZ, 0xc0, !PT ;  /* 0x00000008bb057812 */ /* 0x000fe400078ec0ff */
[----:B------:R-:W-:-:S07]  /*2af0*/  LOP3.LUT R80, R80, 0x7, RZ, 0xc0, !PT ;  /* 0x0000000750507812 */ /* 0x000fce00078ec0ff */
[----:B------:R1:W-:Y:S04]  /*2b00*/  @P0 STS.128 [R209+0x13000], RZ ;  /* 0x013000ffd1000388 */ /* 0x0003e80000000c00 */
[----:B------:R1:W-:Y:S04]  /*2b10*/  @P0 STS.128 [R209+0x15000], RZ ;  /* 0x015000ffd1000388 */ /* 0x0003e80000000c00 */
[----:B------:R1:W-:Y:S01]  /*2b20*/  @P0 STS.128 [R209+0x17000], RZ ;  /* 0x017000ffd1000388 */ /* 0x0003e20000000c00 */
[----:B------:R-:W-:Y:S05]  /*2b30*/  @P0 BRA `(.L_x_526) ;  /* 0x00000000006c0947 */ /* 0x000fea0003800000 */
[----:B------:R-:W5:Y:S01]  /*2b40*/  LDCU UR6, c[0x0][0x440] ;  /* 0x00008800ff0677ac */ /* 0x000f620008000800 */
[----:B------:R-:W-:-:S04]  /*2b50*/  ULEA UR13, UP0, UR8, UR32, 0x5 ;  /* 0x00000020080d7291 */ /* 0x000fc8000f8028ff */
[----:B------:R-:W-:Y:S02]  /*2b60*/  ULEA.HI.X UR7, UR8, UR31, UR9, 0x5, UP0 ;  /* 0x0000001f08077291 */ /* 0x000fe400080f2c09 */
[----:B------:R-:W-:-:S04]  /*2b70*/  IMAD.U32 R3, RZ, RZ, UR13 ;  /* 0x0000000dff037e24 */ /* 0x000fc8000f8e00ff */
[----:B------:R-:W-:Y:S01]  /*2b80*/  IMAD.U32 R2, RZ, RZ, UR7 ;  /* 0x00000007ff027e24 */ /* 0x000fe2000f8e00ff */
[C---:B-1----:R-:W-:Y:S02]  /*2b90*/  LEA R6, P2, R3.reuse, R206, 0x1 ;  /* 0x000000ce03067211 */ /* 0x042fe400078408ff */
        /* <DEDUP_REMOVED lines=20> */
.L_x_527:
[----:B------:R1:W-:Y:S02]  /*2ce0*/  STS.128 [R209+0x17000], RZ ;  /* 0x017000ffd1007388 */ /* 0x0003e40000000c00 */
.L_x_526:
[----:B------:R-:W-:Y:S05]  /*2cf0*/  BSYNC.RECONVERGENT B0 ;  /* 0x0000000000007941 */ /* 0x000fea0003800200 */
.L_x_525:
[----:B------:R-:W-:Y:S01]  /*2d00*/  LOP3.LUT R5, R0, R5, RZ, 0x3c, !PT ;  /* 0x0000000500057212 */ /* 0x000fe200078e3cff */
[----:B------:R-:W5:Y:S01]  /*2d10*/  LDCU UR6, c[0x0][0x50c] ;  /* 0x0000a180ff0677ac */ /* 0x000f620008000800 */
[----:B------:R-:W-:Y:S01]  /*2d20*/  LOP3.LUT R200, R185, 0x400, RZ, 0xc0, !PT ;  /* 0x00000400b9c87812 */ /* 0x000fe200078ec0ff */
[----:B------:R-:W0:Y:S01]  /*2d30*/  LDGDEPBAR ;  /* 0x00000000000079af */ /* 0x000e220000000000 */
[----:B------:R-:W-:Y:S01]  /*2d40*/  LEA R87, R87, UR5, 0x1 ;  /* 0x0000000557577c11 */ /* 0x000fe2000f8e08ff */
[----:B------:R-:W-:Y:S01]  /*2d50*/  UISETP.GT.U32.AND UP0, UPT, UR16, UR18, UPT ;  /* 0x000000121000728c */ /* 0x000fe2000bf04070 */
[----:B------:R-:W-:Y:S02]  /*2d60*/  LEA R200, R5, R200, 0x1 ;  /* 0x000000c805c87211 */ /* 0x000fe400078e08ff */
[----:B------:R-:W-:Y:S01]  /*2d70*/  LOP3.LUT P0, RZ, R187, 0x2, RZ, 0xc0, !PT ;  /* 0x00000002bbff7812 */ /* 0x000fe2000780c0ff */
[----:B------:R-:W-:Y:S01]  /*2d80*/  LDSM.16.M88.4 R48, [R87] ;  /* 0x000000005730783b */ /* 0x000fe20000000200 */
[----:B------:R-:W-:-:S02]  /*2d90*/  MOV R2, 0x20 ;  /* 0x0000002000027802 */ /* 0x000fc40000000f00 */
[----:B------:R-:W-:Y:S01]  /*2da0*/  IADD3 R77, PT, PT, R200, UR5, RZ ;  /* 0x00000005c84d7c10 */ /* 0x000fe2000fffe0ff */
[----:B------:R-:W4:Y:S01]  /*2db0*/  LDSM.16.M88.4 R20, [R200+UR5+0xc000] ;  /* 0x00c00005c814783b */ /* 0x000f220008000200 */
[----:B------:R-:W-:Y:S02]  /*2dc0*/  SEL R76, R2, 0xffffffe0, !P0 ;  /* 0xffffffe0024c7807 */ /* 0x000fe40004000000 */
[----:B------:R-:W-:Y:S01]  /*2dd0*/  LOP3.LUT P2, RZ, R187, 0x4, RZ, 0xc0, !PT ;  /* 0x00000004bbff7812 */ /* 0x000fe2000784c0ff */
[----:B------:R-:W5:Y:S01]  /*2de0*/  LDSM.16.M88.4 R12, [R200+UR5+0xc800] ;  /* 0x00c80005c80c783b */ /* 0x000f620008000200 */
[-C--:B------:R-:W-:Y:S02]  /*2df0*/  IADD3 R82, PT, PT, R87, R76.reuse, RZ ;  /* 0x0000004c57527210 */ /* 0x080fe40007ffe0ff */
[----:B------:R-:W-:Y:S01]  /*2e00*/  IADD3 R79, PT, PT, R77, R76, RZ ;  /* 0x0000004c4d4f7210 */ /* 0x000fe20007ffe0ff */
[----:B------:R-:W5:Y:S01]  /*2e10*/  LDSM.16.M88.4 R56, [R200+UR5+0xd000] ;  /* 0x00d00005c838783b */ /* 0x000f620008000200 */
[----:B------:R-:W-:-:S02]  /*2e20*/  MOV R176, 0x40 ;  /* 0x0000004000b07802 */ /* 0x000fc40000000f00 */
[----:B------:R-:W-:Y:S01]  /*2e30*/  IADD3 R85, PT, PT, R80, UR23, R85 ;  /* 0x0000001750557c10 */ /* 0x000fe2000fffe055 */
[----:B------:R-:W5:Y:S01]  /*2e40*/  LDSM.16.M88.4 R28, [R200+UR5+0xd800] ;  /* 0x00d80005c81c783b */ /* 0x000f620008000200 */
[----:B------:R-:W-:Y:S02]  /*2e50*/  SEL R176, R176, 0xffffffc0, !P2 ;  /* 0xffffffc0b0b07807 */ /* 0x000fe40005000000 */
[----:B------:R-:W-:Y:S01]  /*2e60*/  MOV R202, UR26 ;  /* 0x0000001a00ca7c02 */ /* 0x000fe20008000f00 */
[----:B------:R-:W-:Y:S01]  /*2e70*/  LDSM.16.M88.4 R64, [R82] ;  /* 0x000000005240783b */ /* 0x000fe20000000200 */
[-C--:B------:R-:W-:Y:S02]  /*2e80*/  IADD3 R83, PT, PT, R87, R176.reuse, RZ ;  /* 0x000000b057537210 */ /* 0x080fe40007ffe0ff */
[----:B------:R-:W-:Y:S01]  /*2e90*/  IADD3 R77, PT, PT, R77, R176, RZ ;  /* 0x000000b04d4d7210 */ /* 0x000fe20007ffe0ff */
[----:B------:R-:W5:Y:S01]  /*2ea0*/  LDSM.16.M88.4 R32, [R79+0xc000] ;  /* 0x00c000004f20783b */ /* 0x000f620000000200 */
[----:B------:R-:W-:-:S02]  /*2eb0*/  IADD3 R81, PT, PT, R76, R83, RZ ;  /* 0x000000534c517210 */ /* 0x000fc40007ffe0ff */
[----:B------:R-:W-:Y:S01]  /*2ec0*/  IADD3 R3, PT, PT, R76, R77, RZ ;  /* 0x0000004d4c037210 */ /* 0x000fe20007ffe0ff */
[----:B-123--:R-:W1:Y:S01]  /*2ed0*/  LDSM.16.M88.4 R8, [R79+0xc800] ;  /* 0x00c800004f08783b */ /* 0x00ee620000000200 */
[----:B------:R-:W-:-:S03]  /*2ee0*/  MOV R204, UR21 ;  /* 0x0000001500cc7c02 */ /* 0x000fc60008000f00 */
[----:B------:R-:W2:Y:S01]  /*2ef0*/  LDSM.16.M88.4 R4, [R79+0xd000] ;  /* 0x00d000004f04783b */ /* 0x000ea20000000200 */
[----:B------:R-:W-:-:S03]  /*2f00*/  IADD3 R204, PT, PT, R85, UR26, -R204 ;  /* 0x0000001a55cc7c10 */ /* 0x000fc6000fffe8cc */
[----:B------:R-:W3:Y:S04]  /*2f10*/  LDSM.16.M88.4 R68, [R79+0xd800] ;  /* 0x00d800004f44783b */ /* 0x000ee80000000200 */
[----:B------:R-:W-:Y:S01]  /*2f20*/  LDSM.16.M88.4 R44, [R77+0xc000] ;  /* 0x00c000004d2c783b */ /* 0x000fe20000000200 */
[C---:B----4-:R-:W-:Y:S03]  /*2f30*/  HMMA.16816.F32 R24, R48.reuse, R20, RZ ;  /* 0x000000143018723c */ /* 0x050fe600000018ff */
[----:B------:R-:W-:Y:S04]  /*2f40*/  LDSM.16.M88.4 R40, [R77+0xc800] ;  /* 0x00c800004d28783b */ /* 0x000fe80000000200 */
[----:B------:R-:W-:Y:S01]  /*2f50*/  LDSM.16.M88.4 R36, [R77+0xd000] ;  /* 0x00d000004d24783b */ /* 0x000fe20000000200 */
[C---:B-----5:R-:W-:Y:S03]  /*2f60*/  HMMA.16816.F32 R16, R48.reuse, R12, RZ ;  /* 0x0000000c3010723c */ /* 0x060fe600000018ff */
[----:B------:R-:W-:Y:S05]  /*2f70*/  LDSM.16.M88.4 R72, [R81] ;  /* 0x000000005148783b */ /* 0x000fea0000000200 */
[C---:B------:R-:W-:Y:S08]  /*2f80*/  HMMA.16816.F32 R60, R48.reuse, R56, RZ ;  /* 0x00000038303c723c */ /* 0x040ff000000018ff */
[C---:B------:R-:W-:Y:S08]  /*2f90*/  HMMA.16816.F32 R20, R48.reuse, R22, RZ ;  /* 0x000000163014723c */ /* 0x040ff000000018ff */
[C---:B------:R-:W-:Y:S08]  /*2fa0*/  HMMA.16816.F32 R12, R48.reuse, R14, RZ ;  /* 0x0000000e300c723c */ /* 0x040ff000000018ff */
[C---:B------:R-:W-:Y:S08]  /*2fb0*/  HMMA.16816.F32 R56, R48.reuse, R58, RZ ;  /* 0x0000003a3038723c */ /* 0x040ff000000018ff */
[C---:B------:R-:W-:Y:S08]  /*2fc0*/  HMMA.16816.F32 R52, R48.reuse, R28, RZ ;  /* 0x0000001c3034723c */ /* 0x040ff000000018ff */
[----:B------:R-:W-:Y:S01]  /*2fd0*/  HMMA.16816.F32 R48, R48, R30, RZ ;  /* 0x0000001e3030723c */ /* 0x000fe200000018ff */
[----:B------:R-:W4:Y:S07]  /*2fe0*/  LDSM.16.M88.4 R28, [R83] ;  /* 0x00000000531c783b */ /* 0x000f2e0000000200 */
[C---:B------:R-:W-:Y:S08]  /*2ff0*/  HMMA.16816.F32 R24, R64.reuse, R32, R24 ;  /* 0x000000204018723c */ /* 0x040ff00000001818 */
[C---:B------:R-:W-:Y:S01]  /*3000*/  HMMA.16816.F32 R20, R64.reuse, R34, R20 ;  /* 0x000000224014723c */ /* 0x040fe20000001814 */
[----:B------:R-:W5:Y:S07]  /*3010*/  LDSM.16.M88.4 R32, [R77+0xd800] ;  /* 0x00d800004d20783b */ /* 0x000f6e0000000200 */
        /* <DEDUP_REMOVED lines=8> */
[----:B------:R-:W3:Y:S04]  /*30a0*/  LDSM.16.M88.4 R64, [R3+0xd800] ;  /* 0x00d800000340783b */ /* 0x000ee80000000200 */
[----:B------:R-:W3:Y:S03]  /*30b0*/  LDSM.16.M88.4 R68, [R3+0xd000] ;  /* 0x00d000000344783b */ /* 0x000ee60000000200 */
[C---:B----4-:R-:W-:Y:S08]  /*30c0*/  HMMA.16816.F32 R24, R28.reuse, R44, R24 ;  /* 0x0000002c1c18723c */ /* 0x050ff00000001818 */
[C---:B------:R-:W-:Y:S01]  /*30d0*/  HMMA.16816.F32 R20, R28.reuse, R46, R20 ;  /* 0x0000002e1c14723c */ /* 0x040fe20000001814 */
[----:B------:R-:W-:Y:S07]  /*30e0*/  LDSM.16.M88.4 R44, [R87+0x4000] ;  /* 0x00400000572c783b */ /* 0x000fee0000000200 */
[C---:B------:R-:W-:Y:S08]  /*30f0*/  HMMA.16816.F32 R16, R28.reuse, R40, R16 ;  /* 0x000000281c10723c */ /* 0x040ff00000001810 */
[C---:B------:R-:W-:Y:S01]  /*3100*/  HMMA.16816.F32 R12, R28.reuse, R42, R12 ;  /* 0x0000002a1c0c723c */ /* 0x040fe2000000180c */
[----:B------:R-:W4:Y:S07]  /*3110*/  LDSM.16.M88.4 R40, [R200+UR5+0xe000] ;  /* 0x00e00005c828783b */ /* 0x000f2e0008000200 */
[C---:B------:R-:W-:Y:S08]  /*3120*/  HMMA.16816.F32 R60, R28.reuse, R36, R60 ;  /* 0x000000241c3c723c */ /* 0x040ff0000000183c */
[C---:B------:R-:W-:Y:S01]  /*3130*/  HMMA.16816.F32 R56, R28.reuse, R38, R56 ;  /* 0x000000261c38723c */ /* 0x040fe20000001838 */
[----:B------:R-:W-:Y:S07]  /*3140*/  LDSM.16.M88.4 R36, [R200+UR5+0xe800] ;  /* 0x00e80005c824783b */ /* 0x000fee0008000200 */
[C---:B-----5:R-:W-:Y:S08]  /*3150*/  HMMA.16816.F32 R52, R28.reuse, R32, R52 ;  /* 0x000000201c34723c */ /* 0x060ff00000001834 */
[----:B------:R-:W-:Y:S01]  /*3160*/  HMMA.16816.F32 R48, R28, R34, R48 ;  /* 0x000000221c30723c */ /* 0x000fe20000001830 */
[----:B------:R-:W5:Y:S04]  /*3170*/  LDSM.16.M88.4 R32, [R200+UR5+0xf000] ;  /* 0x00f00005c820783b */ /* 0x000f680008000200 */
[----:B------:R-:W5:Y:S03]  /*3180*/  LDSM.16.M88.4 R28, [R200+UR5+0xf800] ;  /* 0x00f80005c81c783b */ /* 0x000f660008000200 */
[C---:B-1----:R-:W-:Y:S08]  /*3190*/  HMMA.16816.F32 R24, R72.reuse, R8, R24 ;  /* 0x000000084818723c */ /* 0x042ff00000001818 */
[C---:B------:R-:W-:Y:S01]  /*31a0*/  HMMA.16816.F32 R20, R72.reuse, R10, R20 ;  /* 0x0000000a4814723c */ /* 0x040fe20000001814 */
[----:B------:R-:W-:Y:S07]  /*31b0*/  LDSM.16.M88.4 R8, [R82+0x4000] ;  /* 0x004000005208783b */ /* 0x000fee0000000200 */
[C---:B--2---:R-:W-:Y:S08]  /*31c0*/  HMMA.16816.F32 R16, R72.reuse, R4, R16 ;  /* 0x000000044810723c */ /* 0x044ff00000001810 */
[C---:B------:R-:W-:Y:S01]  /*31d0*/  HMMA.16816.F32 R12, R72.reuse, R6, R12 ;  /* 0x00000006480c723c */ /* 0x040fe2000000180c */
[----:B------:R-:W1:Y:S07]  /*31e0*/  LDSM.16.M88.4 R4, [R79+0xe000] ;  /* 0x00e000004f04783b */ /* 0x000e6e0000000200 */
[C---:B---3--:R-:W-:Y:S08]  /*31f0*/  HMMA.16816.F32 R52, R72.reuse, R64, R52 ;  /* 0x000000404834723c */ /* 0x048ff00000001834 */
[C---:B------:R-:W-:Y:S08]  /*3200*/  HMMA.16816.F32 R60, R72.reuse, R68, R60 ;  /* 0x00000044483c723c */ /* 0x040ff0000000183c */
[C---:B------:R-:W-:Y:S01]  /*3210*/  HMMA.16816.F32 R56, R72.reuse, R70, R56 ;  /* 0x000000464838723c */ /* 0x040fe20000001838 */
[----:B------:R-:W-:Y:S07]  /*3220*/  LDSM.16.M88.4 R68, [R79+0xf000] ;  /* 0x00f000004f44783b */ /* 0x000fee0000000200 */
[----:B------:R-:W-:Y:S01]  /*3230*/  HMMA.16816.F32 R64, R72, R66, R48 ;  /* 0x000000424840723c */ /* 0x000fe20000001830 */
[----:B------:R-:W2:Y:S04]  /*3240*/  LDSM.16.M88.4 R48, [R79+0xe800] ;  /* 0x00e800004f30783b */ /* 0x000ea80000000200 */
[----:B------:R-:W-:Y:S03]  /*3250*/  LDSM.16.M88.4 R72, [R83+0x8000] ;  /* 0x008000005348783b */ /* 0x000fe60000000200 */
[C---:B----4-:R-:W-:Y:S08]  /*3260*/  HMMA.16816.F32 R24, R44.reuse, R40, R24 ;  /* 0x000000282c18723c */ /* 0x050ff00000001818 */
[C---:B------:R-:W-:Y:S01]  /*3270*/  HMMA.16816.F32 R20, R44.reuse, R42, R20 ;  /* 0x0000002a2c14723c */ /* 0x040fe20000001814 */
[----:B------:R-:W3:Y:S07]  /*3280*/  LDSM.16.M88.4 R40, [R79+0xf800] ;  /* 0x00f800004f28783b */ /* 0x000eee0000000200 */
[C---:B-----5:R-:W-:Y:S08]  /*3290*/  HMMA.16816.F32 R60, R44.reuse, R32, R60 ;  /* 0x000000202c3c723c */ /* 0x060ff0000000183c */
[C---:B------:R-:W-:Y:S01]  /*32a0*/  HMMA.16816.F32 R56, R44.reuse, R34, R56 ;  /* 0x000000222c38723c */ /* 0x040fe20000001838 */
[----:B------:R-:W-:Y:S07]  /*32b0*/  LDSM.16.M88.4 R32, [R83+0x4000] ;  /* 0x004000005320783b */ /* 0x000fee0000000200 */
[C---:B------:R-:W-:Y:S08]  /*32c0*/  HMMA.16816.F32 R52, R44.reuse, R28, R52 ;  /* 0x0000001c2c34723c */ /* 0x040ff00000001834 */
[C---:B------:R-:W-:Y:S01]  /*32d0*/  HMMA.16816.F32 R64, R44.reuse, R30, R64 ;  /* 0x0000001e2c40723c */ /* 0x040fe20000001840 */
[----:B------:R-:W4:Y:S07]  /*32e0*/  LDSM.16.M88.4 R28, [R77+0xe000] ;  /* 0x00e000004d1c783b */ /* 0x000f2e0000000200 */
[C---:B------:R-:W-:Y:S08]  /*32f0*/  HMMA.16816.F32 R16, R44.reuse, R36, R16 ;  /* 0x000000242c10723c */ /* 0x040ff00000001810 */
[----:B------:R-:W-:Y:S01]  /*3300*/  HMMA.16816.F32 R12, R44, R38, R12 ;  /* 0x000000262c0c723c */ /* 0x000fe2000000180c */
[----:B------:R-:W5:Y:S04]  /*3310*/  LDSM.16.M88.4 R36, [R77+0xf000] ;  /* 0x00f000004d24783b */ /* 0x000f680000000200 */
[----:B------:R-:W-:Y:S03]  /*3320*/  LDSM.16.M88.4 R44, [R77+0xf800] ;  /* 0x00f800004d2c783b */ /* 0x000fe60000000200 */
[C---:B-1----:R-:W-:Y:S08]  /*3330*/  HMMA.16816.F32 R24, R8.reuse, R4, R24 ;  /* 0x000000040818723c */ /* 0x042ff00000001818 */
[C---:B------:R-:W-:Y:S01]  /*3340*/  HMMA.16816.F32 R20, R8.reuse, R6, R20 ;  /* 0x000000060814723c */ /* 0x040fe20000001814 */
[----:B------:R-:W1:Y:S07]  /*3350*/  LDSM.16.M88.4 R4, [R77+0xe800] ;  /* 0x00e800004d04783b */ /* 0x000e6e0000000200 */
[C---:B--2---:R-:W-:Y:S08]  /*3360*/  HMMA.16816.F32 R16, R8.reuse, R48, R16 ;  /* 0x000000300810723c */ /* 0x044ff00000001810 */
[C---:B------:R-:W-:Y:S01]  /*3370*/  HMMA.16816.F32 R12, R8.reuse, R50, R12 ;  /* 0x00000032080c723c */ /* 0x040fe2000000180c */
[----:B------:R-:W-:Y:S07]  /*3380*/  LDSM.16.M88.4 R48, [R200+UR5+0x10000] ;  /* 0x01000005c830783b */ /* 0x000fee0008000200 */
[C---:B------:R-:W-:Y:S08]  /*3390*/  HMMA.16816.F32 R60, R8.reuse, R68, R60 ;  /* 0x00000044083c723c */ /* 0x040ff0000000183c */
[C---:B------:R-:W-:Y:S08]  /*33a0*/  HMMA.16816.F32 R56, R8.reuse, R70, R56 ;  /* 0x000000460838723c */ /* 0x040ff00000001838 */
[C---:B---3--:R-:W-:Y:S08]  /*33b0*/  HMMA.16816.F32 R52, R8.reuse, R40, R52 ;  /* 0x000000280834723c */ /* 0x048ff00000001834 */
[----:B------:R-:W-:Y:S01]  /*33c0*/  HMMA.16816.F32 R64, R8, R42, R64 ;  /* 0x0000002a0840723c */ /* 0x000fe20000001840 */
[----:B------:R-:W-:Y:S04]  /*33d0*/  LDSM.16.M88.4 R40, [R81+0x4000] ;  /* 0x004000005128783b */ /* 0x000fe80000000200 */
[----:B------:R-:W2:Y:S03]  /*33e0*/  LDSM.16.M88.4 R8, [R3+0xe000] ;  /* 0x00e000000308783b */ /* 0x000ea60000000200 */
[C---:B----4-:R-:W-:Y:S08]  /*33f0*/  HMMA.16816.F32 R24, R32.reuse, R28, R24 ;  /* 0x0000001c2018723c */ /* 0x050ff00000001818 */
[C---:B------:R-:W-:Y:S01]  /*3400*/  HMMA.16816.F32 R20, R32.reuse, R30, R20 ;  /* 0x0000001e2014723c */ /* 0x040fe20000001814 */
[----:B------:R-:W3:Y:S07]  /*3410*/  LDSM.16.M88.4 R28, [R3+0xe800] ;  /* 0x00e80000031c783b */ /* 0x000eee0000000200 */
[C---:B-----5:R-:W-:Y:S01]  /*3420*/  HMMA.16816.F32 R68, R32.reuse, R36, R60 ;  /* 0x000000242044723c */ /* 0x060fe2000000183c */
[----:B------:R-:W4:Y:S07]  /*3430*/  LDSM.16.M88.4 R60, [R87+0x8000] ;  /* 0x00800000573c783b */ /* 0x000f2e0000000200 */
[C---:B-1----:R-:W-:Y:S08]  /*3440*/  HMMA.16816.F32 R16, R32.reuse, R4, R16 ;  /* 0x000000042010723c */ /* 0x042ff00000001810 */
[C---:B------:R-:W-:Y:S01]  /*3450*/  HMMA.16816.F32 R12, R32.reuse, R6, R12 ;  /* 0x00000006200c723c */ /* 0x040fe2000000180c */
[----:B------:R-:W1:Y:S07]  /*3460*/  LDSM.16.M88.4 R4, [R3+0xf000] ;  /* 0x00f000000304783b */ /* 0x000e6e0000000200 */
[C---:B------:R-:W-:Y:S01]  /*3470*/  HMMA.16816.F32 R56, R32.reuse, R38, R56 ;  /* 0x000000262038723c */ /* 0x040fe20000001838 */
[----:B------:R-:W-:Y:S07]  /*3480*/  LDSM.16.M88.4 R36, [R82+0x8000] ;  /* 0x008000005224783b */ /* 0x000fee0000000200 */
[C---:B------:R-:W-:Y:S08]  /*3490*/  HMMA.16816.F32 R52, R32.reuse, R44, R52 ;  /* 0x0000002c2034723c */ /* 0x040ff00000001834 */
[----:B------:R-:W-:Y:S01]  /*34a0*/  HMMA.16816.F32 R64, R32, R46, R64 ;  /* 0x0000002e2040723c */ /* 0x000fe20000001840 */
[----:B------:R-:W5:Y:S07]  /*34b0*/  LDSM.16.M88.4 R32, [R3+0xf800] ;  /* 0x00f800000320783b */ /* 0x000f6e0000000200 */
[C---:B--2---:R-:W-:Y:S01]  /*34c0*/  HMMA.16816.F32 R44, R40.reuse, R8, R24 ;  /* 0x00000008282c723c */ /* 0x044fe20000001818 */
[----:B------:R-:W2:Y:S07]  /*34d0*/  LDSM.16.M88.4 R24, [R79+0x10000] ;  /* 0x010000004f18783b */ /* 0x000eae0000000200 */
[C---:B---3--:R-:W-:Y:S08]  /*34e0*/  HMMA.16816.F32 R16, R40.reuse, R28, R16 ;  /* 0x0000001c2810723c */ /* 0x048ff00000001810 */
[----:B------:R-:W-:Y:S01]  /*34f0*/  HMMA.16816.F32 R12, R40, R30, R12 ;  /* 0x0000001e280c723c */ /* 0x000fe2000000180c */
[----:B------:R-:W-:Y:S07]  /*3500*/  LDSM.16.M88.4 R28, [R77+0x10000] ;  /* 0x010000004d1c783b */ /* 0x000fee0000000200 */
[----:B----4-:R-:W-:Y:S08]  /*3510*/  HMMA.16816.F32 R44, R60, R48, R44 ;  /* 0x000000303c2c723c */ /* 0x010ff0000000182c */
[C---:B------:R-:W-:Y:S01]  /*3520*/  HMMA.16816.F32 R20, R40.reuse, R10, R20 ;  /* 0x0000000a2814723c */ /* 0x040fe20000001814 */
[----:B------:R-:W3:Y:S07]  /*3530*/  LDSM.16.M88.4 R8, [R200+UR5+0x10800] ;  /* 0x01080005c808783b */ /* 0x000eee0008000200 */
[C---:B-1----:R-:W-:Y:S08]  /*3540*/  HMMA.16816.F32 R68, R40.reuse, R4, R68 ;  /* 0x000000042844723c */ /* 0x042ff00000001844 */
[C---:B------:R-:W-:Y:S01]  /*3550*/  HMMA.16816.F32 R56, R40.reuse, R6, R56 ;  /* 0x000000062838723c */ /* 0x040fe20000001838 */
[----:B------:R-:W-:Y:S07]  /*3560*/  LDSM.16.M88.4 R4, [R200+UR5+0x11000] ;  /* 0x01100005c804783b */ /* 0x000fee0008000200 */
[C---:B-----5:R-:W-:Y:S08]  /*3570*/  HMMA.16816.F32 R52, R40.reuse, R32, R52 ;  /* 0x000000202834723c */ /* 0x060ff00000001834 */
[----:B------:R-:W-:Y:S01]  /*3580*/  HMMA.16816.F32 R64, R40, R34, R64 ;  /* 0x000000222840723c */ /* 0x000fe20000001840 */
[----:B------:R-:W-:Y:S04]  /*3590*/  LDSM.16.M88.4 R40, [R81+0x8000] ;  /* 0x008000005128783b */ /* 0x000fe80000000200 */
[----:B------:R-:W1:Y:S03]  /*35a0*/  LDSM.16.M88.4 R32, [R3+0x10000] ;  /* 0x010000000320783b */ /* 0x000e660000000200 */
[----:B--2---:R-:W-:Y:S08]  /*35b0*/  HMMA.16816.F32 R44, R36, R24, R44 ;  /* 0x00000018242c723c */ /* 0x004ff0000000182c */
[C---:B------:R-:W-:Y:S01]  /*35c0*/  HMMA.16816.F32 R20, R60.reuse, R50, R20 ;  /* 0x000000323c14723c */ /* 0x040fe20000001814 */
[----:B------:R-:W2:Y:S07]  /*35d0*/  LDSM.16.M88.4 R48, [R79+0x10800] ;  /* 0x010800004f30783b */ /* 0x000eae0000000200 */
[----:B---3--:R-:W-:Y:S08]  /*35e0*/  HMMA.16816.F32 R16, R60, R8, R16 ;  /* 0x000000083c10723c */ /* 0x008ff00000001810 */
[----:B------:R-:W-:Y:S08]  /*35f0*/  HMMA.16816.F32 R44, R72, R28, R44 ;  /* 0x0000001c482c723c */ /* 0x000ff0000000182c */
[----:B------:R-:W-:Y:S01]  /*3600*/  HMMA.16816.F32 R20, R36, R26, R20 ;  /* 0x0000001a2414723c */ /* 0x000fe20000001814 */
[----:B------:R-:W-:Y:S07]  /*3610*/  LDSM.16.M88.4 R24, [R200+UR5+0x11800] ;  /* 0x01180005c818783b */ /* 0x000fee0008000200 */
[----:B------:R-:W-:Y:S01]  /*3620*/  HMMA.16816.F32 R12, R60, R10, R12 ;  /* 0x0000000a3c0c723c */ /* 0x000fe2000000180c */
[----:B------:R-:W3:Y:S07]  /*3630*/  LDSM.16.M88.4 R8, [R77+0x10800] ;  /* 0x010800004d08783b */ /* 0x000eee0000000200 */
[----:B-1----:R-:W-:Y:S08]  /*3640*/  HMMA.16816.F32 R44, R40, R32, R44 ;  /* 0x00000020282c723c */ /* 0x002ff0000000182c */
[C---:B------:R-:W-:Y:S08]  /*3650*/  HMMA.16816.F32 R68, R60.reuse, R4, R68 ;  /* 0x000000043c44723c */ /* 0x040ff00000001844 */
[----:B------:R-:W-:Y:S01]  /*3660*/  HMMA.16816.F32 R56, R60, R6, R56 ;  /* 0x000000063c38723c */ /* 0x000fe20000001838 */
[----:B------:R-:W1:Y:S02]  /*3670*/  LDSM.16.M88.4 R4, [R79+0x11000] ;  /* 0x011000004f04783b */ /* 0x000e640000000200 */
[----:B------:R-:W-:Y:S01]  /*3680*/  FMUL.FTZ R44, R44, UR6 ;  /* 0x000000062c2c7c20 */ /* 0x000fe20008410000 */
[----:B------:R-:W-:Y:S01]  /*3690*/  FMUL.FTZ R45, R45, UR6 ;  /* 0x000000062d2d7c20 */ /* 0x000fe20008410000 */
[----:B------:R-:W-:-:S03]  /*36a0*/  FMUL.FTZ R81, R46, UR6 ;  /* 0x000000062e517c20 */ /* 0x000fc60008410000 */
[----:B------:R-:W-:Y:S03]  /*36b0*/  HMMA.16816.F32 R20, R72, R30, R20 ;  /* 0x0000001e4814723c */ /* 0x000fe60000001814 */
[----:B------:R-:W4:Y:S05]  /*36c0*/  MUFU.TANH R81, R81 ;  /* 0x0000005100517308 */ /* 0x000f2a0000002400 */
[C---:B--2---:R-:W-:Y:S01]  /*36d0*/  HMMA.16816.F32 R28, R36.reuse, R48, R16 ;  /* 0x00000030241c723c */ /* 0x044fe20000001810 */
[----:B------:R-:W2:Y:S02]  /*36e0*/  LDSM.16.M88.4 R16, [R3+0x10800] ;  /* 0x010800000310783b */ /* 0x000ea40000000200 */
[----:B------:R-:W1:Y:S05]  /*36f0*/  MUFU.TANH R48, R44 ;  /* 0x0000002c00307308 */ /* 0x000e6a0000002400 */
[----:B------:R-:W-:Y:S01]  /*3700*/  HMMA.16816.F32 R12, R36, R50, R12 ;  /* 0x00000032240c723c */ /* 0x000fe2000000180c */
[----:B------:R-:W-:-:S02]  /*3710*/  FMUL.FTZ R50, R47, UR6 ;  /* 0x000000062f327c20 */ /* 0x000fc40008410000 */
[----:B------:R5:W1:Y:S05]  /*3720*/  MUFU.TANH R49, R45 ;  /* 0x0000002d00317308 */ /* 0x000a6a0000002400 */
[----:B------:R-:W-:Y:S01]  /*3730*/  HMMA.16816.F32 R20, R40, R34, R20 ;  /* 0x000000222814723c */ /* 0x000fe20000001814 */
[----:B------:R-:W-:Y:S02]  /*3740*/  LDSM.16.M88.4 R32, [R77+0x11000] ;  /* 0x011000004d20783b */ /* 0x000fe40000000200 */
[----:B------:R-:W1:Y:S05]  /*3750*/  MUFU.TANH R50, R50 ;  /* 0x0000003200327308 */ /* 0x000e6a0000002400 */
[C---:B---3--:R-:W-:Y:S01]  /*3760*/  HMMA.16816.F32 R28, R72.reuse, R8, R28 ;  /* 0x00000008481c723c */ /* 0x048fe2000000181c */
[----:B-----5:R-:W3:Y:S07]  /*3770*/  LDSM.16.M88.4 R44, [R79+0x11800] ;  /* 0x011800004f2c783b */ /* 0x020eee0000000200 */
[----:B------:R-:W-:Y:S01]  /*3780*/  HMMA.16816.F32 R12, R72, R10, R12 ;  /* 0x0000000a480c723c */ /* 0x000fe2000000180c */
[----:B------:R-:W-:Y:S02]  /*3790*/  LDSM.16.M88.4 R8, [R3+0x11000] ;  /* 0x011000000308783b */ /* 0x000fe40000000200 */
[----:B------:R-:W-:-:S05]  /*37a0*/  FMUL.FTZ R20, R20, UR6 ;  /* 0x0000000614147c20 */ /* 0x000fca0008410000 */
[C---:B-1----:R-:W-:Y:S01]  /*37b0*/  HMMA.16816.F32 R68, R36.reuse, R4, R68 ;  /* 0x000000042444723c */ /* 0x042fe20000001844 */
[----:B------:R-:W1:Y:S07]  /*37c0*/  MUFU.TANH R20, R20 ;  /* 0x0000001400147308 */ /* 0x000e6e0000002400 */
[----:B------:R-:W-:Y:S01]  /*37d0*/  HMMA.16816.F32 R56, R36, R6, R56 ;  /* 0x000000062438723c */ /* 0x000fe20000001838 */
[----:B------:R-:W5:Y:S07]  /*37e0*/  LDSM.16.M88.4 R4, [R77+0x11800] ;  /* 0x011800004d04783b */ /* 0x000f6e0000000200 */
[----:B------:R-:W-:Y:S01]  /*37f0*/  HMMA.16816.F32 R52, R60, R24, R52 ;  /* 0x000000183c34723c */ /* 0x000fe20000001834 */
[----:B------:R-:W-:Y:S01]  /*3800*/  FMUL.FTZ R24, R21, UR6 ;  /* 0x0000000615187c20 */ /* 0x000fe20008410000 */
[----:B------:R-:W-:Y:S01]  /*3810*/  FMUL.FTZ R21, R22, UR6 ;  /* 0x0000000616157c20 */ /* 0x000fe20008410000 */
[----:B------:R-:W-:-:S04]  /*3820*/  FMUL.FTZ R22, R23, UR6 ;  /* 0x0000000617167c20 */ /* 0x000fc80008410000 */
[----:B------:R-:W1:Y:S01]  /*3830*/  MUFU.TANH R24, R24 ;  /* 0x0000001800187308 */ /* 0x000e620000002400 */
[----:B------:R-:W-:Y:S07]  /*3840*/  HMMA.16816.F32 R64, R60, R26, R64 ;  /* 0x0000001a3c40723c */ /* 0x000fee0000001840 */
[----:B------:R-:W1:Y:S01]  /*3850*/  MUFU.TANH R21, R21 ;  /* 0x0000001500157308 */ /* 0x000e620000002400 */
[C---:B--2---:R-:W-:Y:S07]  /*3860*/  HMMA.16816.F32 R28, R40.reuse, R16, R28 ;  /* 0x00000010281c723c */ /* 0x044fee000000181c */
[----:B------:R-:W2:Y:S01]  /*3870*/  MUFU.TANH R22, R22 ;  /* 0x0000001600167308 */ /* 0x000ea20000002400 */
[----:B------:R-:W-:Y:S01]  /*3880*/  HMMA.16816.F32 R12, R40, R18, R12 ;  /* 0x00000012280c723c */ /* 0x000fe2000000180c */
[----:B------:R-:W4:Y:S01]  /*3890*/  LDSM.16.M88.4 R16, [R3+0x11800] ;  /* 0x011800000310783b */ /* 0x000f220000000200 */
[----:B------:R-:W-:-:S06]  /*38a0*/  DEPBAR.LE SB0, 0x0 ;  /* 0x000080000000791a */ /* 0x000fcc0000000000 */
[C---:B---3--:R-:W-:Y:S03]  /*38b0*/  HMMA.16816.F32 R52, R36.reuse, R44, R52 ;  /* 0x0000002c2434723c */ /* 0x048fe60000001834 */
[----:B------:R-:W-:Y:S01]  /*38c0*/  FMUL.FTZ R23, R28, UR6 ;  /* 0x000000061c177c20 */ /* 0x000fe20008410000 */
[----:B------:R-:W-:Y:S01]  /*38d0*/  FMUL.FTZ R28, R29, UR6 ;  /* 0x000000061d1c7c20 */ /* 0x000fe20008410000 */
[----:B------:R-:W-:Y:S01]  /*38e0*/  FMUL.FTZ R25, R30, UR6 ;  /* 0x000000061e197c20 */ /* 0x000fe20008410000 */
[----:B------:R-:W-:Y:S02]  /*38f0*/  FMUL.FTZ R29, R31, UR6 ;  /* 0x000000061f1d7c20 */ /* 0x000fe40008410000 */
[----:B------:R-:W-:Y:S01]  /*3900*/  HMMA.16816.F32 R64, R36, R46, R64 ;  /* 0x0000002e2440723c */ /* 0x000fe20000001840 */
[----:B------:R-:W3:Y:S01]  /*3910*/  MUFU.TANH R23, R23 ;  /* 0x0000001700177308 */ /* 0x000ee20000002400 */
[----:B------:R-:W-:Y:S01]  /*3920*/  MOV R36, UR22 ;  /* 0x0000001600247c02 */ /* 0x000fe20008000f00 */
[----:B------:R-:W-:-:S03]  /*3930*/  FMUL.FTZ R12, R12, UR6 ;  /* 0x000000060c0c7c20 */ /* 0x000fc60008410000 */
[----:B------:R-:W-:Y:S02]  /*3940*/  IADD3 R203, PT, PT, R85, 0x1, R36 ;  /* 0x0000000155cb7810 */ /* 0x000fe40007ffe024 */
[----:B------:R-:W-:Y:S01]  /*3950*/  HMMA.16816.F32 R68, R72, R32, R68 ;  /* 0x000000204844723c */ /* 0x000fe20000001844 */
[----:B------:R-:W1:Y:S01]  /*3960*/  MUFU.TANH R28, R28 ;  /* 0x0000001c001c7308 */ /* 0x000e620000002400 */
[C---:B------:R-:W-:Y:S02]  /*3970*/  VIADDMNMX R202, R203.reuse, 0x8, R202, PT ;  /* 0x00000008cbca7846 */ /* 0x040fe400038001ca */
[----:B------:R-:W-:-:S04]  /*3980*/  VIMNMX R203, PT, PT, R203, UR26, PT ;  /* 0x0000001acbcb7c48 */ /* 0x000fc8000bfe0100 */
[C---:B------:R-:W-:Y:S01]  /*3990*/  HMMA.16816.F32 R56, R72.reuse, R34, R56 ;  /* 0x000000224838723c */ /* 0x040fe20000001838 */
[----:B------:R-:W1:Y:S07]  /*39a0*/  MUFU.TANH R25, R25 ;  /* 0x0000001900197308 */ /* 0x000e6e0000002400 */
[C---:B-----5:R-:W-:Y:S01]  /*39b0*/  HMMA.16816.F32 R52, R72.reuse, R4, R52 ;  /* 0x000000044834723c */ /* 0x060fe20000001834 */
[----:B------:R-:W-:Y:S01]  /*39c0*/  FMUL.FTZ R4, R15, UR6 ;  /* 0x000000060f047c20 */ /* 0x000fe20008410000 */
[----:B------:R-:W1:Y:S06]  /*39d0*/  MUFU.TANH R29, R29 ;  /* 0x0000001d001d7308 */ /* 0x000e6c0000002400 */
[----:B------:R-:W-:Y:S02]  /*39e0*/  HMMA.16816.F32 R64, R72, R6, R64 ;  /* 0x000000064840723c */ /* 0x000fe40000001840 */
[----:B------:R-:W1:Y:S06]  /*39f0*/  MUFU.TANH R12, R12 ;  /* 0x0000000c000c7308 */ /* 0x000e6c0000002400 */
[C---:B------:R-:W-:Y:S01]  /*3a00*/  HMMA.16816.F32 R68, R40.reuse, R8, R68 ;  /* 0x000000082844723c */ /* 0x040fe20000001844 */
[----:B------:R-:W-:Y:S01]  /*3a10*/  FMUL.FTZ R9, R13, UR6 ;  /* 0x000000060d097c20 */ /* 0x000fe20008410000 */
[----:B------:R-:W-:Y:S01]  /*3a20*/  FMUL.FTZ R8, R14, UR6 ;  /* 0x000000060e087c20 */ /* 0x000fe20008410000 */
[----:B------:R-:W1:Y:S05]  /*3a30*/  MUFU.TANH R4, R4 ;  /* 0x0000000400047308 */ /* 0x000e6a0000002400 */
[C---:B------:R-:W-:Y:S03]  /*3a40*/  HMMA.16816.F32 R56, R40.reuse, R10, R56 ;  /* 0x0000000a2838723c */ /* 0x040fe60000001838 */
[----:B------:R-:W1:Y:S05]  /*3a50*/  MUFU.TANH R9, R9 ;  /* 0x0000000900097308 */ /* 0x000e6a0000002400 */
[C---:B----4-:R-:W-:Y:S03]  /*3a60*/  HMMA.16816.F32 R52, R40.reuse, R16, R52 ;  /* 0x000000102834723c */ /* 0x050fe60000001834 */
[----:B------:R-:W-:Y:S01]  /*3a70*/  FMUL.FTZ R10, R68, UR6 ;  /* 0x00000006440a7c20 */ /* 0x000fe20008410000 */
[----:B------:R-:W-:Y:S01]  /*3a80*/  FMUL.FTZ R11, R69, UR6 ;  /* 0x00000006450b7c20 */ /* 0x000fe20008410000 */
[----:B------:R-:W-:Y:S01]  /*3a90*/  FMUL.FTZ R14, R70, UR6 ;  /* 0x00000006460e7c20 */ /* 0x000fe20008410000 */
[----:B------:R-:W-:Y:S01]  /*3aa0*/  FMUL.FTZ R3, R71, UR6 ;  /* 0x0000000647037c20 */ /* 0x000fe20008410000 */
[----:B------:R-:W4:Y:S01]  /*3ab0*/  MUFU.TANH R8, R8 ;  /* 0x0000000800087308 */ /* 0x000f220000002400 */
[----:B------:R-:W-:Y:S03]  /*3ac0*/  HMMA.16816.F32 R64, R40, R18, R64 ;  /* 0x000000122840723c */ /* 0x000fe60000001840 */
[----:B------:R-:W-:Y:S01]  /*3ad0*/  FMUL.FTZ R13, R56, UR6 ;  /* 0x00000006380d7c20 */ /* 0x000fe20008410000 */
[----:B------:R-:W-:Y:S01]  /*3ae0*/  FMUL.FTZ R15, R57, UR6 ;  /* 0x00000006390f7c20 */ /* 0x000fe20008410000 */
[----:B------:R-:W-:Y:S01]  /*3af0*/  FMUL.FTZ R16, R58, UR6 ;  /* 0x000000063a107c20 */ /* 0x000fe20008410000 */
[----:B------:R-:W-:Y:S01]  /*3b00*/  FMUL.FTZ R6, R59, UR6 ;  /* 0x000000063b067c20 */ /* 0x000fe20008410000 */
[----:B------:R-:W1:Y:S04]  /*3b10*/  MUFU.TANH R10, R10 ;  /* 0x0000000a000a7308 */ /* 0x000e680000002400 */
        /* <DEDUP_REMOVED lines=9> */
[----:B------:R-:W1:Y:S08]  /*3bb0*/  MUFU.TANH R14, R14 ;  /* 0x0000000e000e7308 */ /* 0x000e700000002400 */
        /* <DEDUP_REMOVED lines=12> */
[----:B------:R-:W1:Y:S01]  /*3c80*/  MUFU.TANH R34, R34 ;  /* 0x0000002200227308 */ /* 0x000e620000002400 */
[----:B------:R-:W-:Y:S06]  /*3c90*/  BAR.SYNC.DEFER_BLOCKING 0x0 ;  /* 0x0000000000007b1d */ /* 0x000fec0000010000 */
[----:B--234-:R-:W-:Y:S05]  /*3ca0*/  BRA.U !UP0, `(.L_x_528) ;  /* 0x0000000108d87547 */ /* 0x01cfea000b800000 */
[----:B------:R-:W2:Y:S01]  /*3cb0*/  LDCU UR6, c[0x0][0x440] ;  /* 0x00008800ff0677ac */ /* 0x000ea20008000800 */
        /* <DEDUP_REMOVED lines=8> */
[----:B--2---:R-:W-:Y:S01]  /*3d40*/  ISETP.GE.AND P4, PT, R188, UR6, PT ;  /* 0x00000006bc007c0c */ /* 0x004fe2000bf86270 */
        /* <DEDUP_REMOVED lines=41> */
.L_x_530:
[----:B------:R4:W-:Y:S02]  /*3fe0*/  STS.128 [R209+0x11000], RZ ;  /* 0x011000ffd1007388 */ /* 0x0009e40000000c00 */
.L_x_531:
[----:B------:R-:W-:Y:S05]  /*3ff0*/  BSYNC.RECONVERGENT B0 ;  /* 0x0000000000007941 */ /* 0x000fea0003800200 */
.L_x_529:
[----:B------:R-:W0:Y:S02]  /*4000*/  LDGDEPBAR ;  /* 0x00000000000079af */ /* 0x000e240000000000 */
.L_x_528:
[----:B------:R-:W-:Y:S01]  /*4010*/  IMAD.SHL.U32 R134, R187, 0x2, RZ ;  /* 0x00000002bb867824 */ /* 0x000fe200078e00ff */
[----:B------:R-:W5:Y:S01]  /*4020*/  LDCU UR4, c[0x0][0x45c] ;  /* 0x00008b80ff0477ac */ /* 0x000f620008000800 */
        /* <DEDUP_REMOVED lines=8> */
[C---:B--2---:R-:W-:Y:S01]  /*40b0*/  VIADD R47, R51.reuse, 0x1 ;  /* 0x00000001332f7836 */ /* 0x044fe20000000000 */
[C---:B------:R-:W-:Y:S01]  /*40c0*/  ISETP.GE.AND P5, PT, R51.reuse, R203, PT ;  /* 0x000000cb3300720c */ /* 0x040fe20003fa6270 */
[C---:B------:R-:W-:Y:S01]  /*40d0*/  VIADD R46, R51.reuse, 0x8 ;  /* 0x00000008332e7836 */ /* 0x040fe20000000000 */
[----:B------:R-:W-:Y:S01]  /*40e0*/  FSEL R35, R48, -INF , !P4 ;  /* 0xff80000030237808 */ /* 0x000fe20006000000 */
[C---:B------:R-:W-:Y:S01]  /*40f0*/  VIADD R45, R51.reuse, 0x9 ;  /* 0x00000009332d7836 */ /* 0x040fe20000000000 */
[C---:B------:R-:W-:Y:S01]  /*4100*/  ISETP.GT.AND P3, PT, R204.reuse, R47, PT ;  /* 0x0000002fcc00720c */ /* 0x040fe20003f64270 */
[----:B---3--:R-:W-:Y:S01]  /*4110*/  VIADD R43, R51, 0x10 ;  /* 0x00000010332b7836 */ /* 0x008fe20000000000 */
[----:B------:R-:W-:Y:S01]  /*4120*/  ISETP.GE.AND P4, PT, R47, R203, PT ;  /* 0x000000cb2f00720c */ /* 0x000fe20003f86270 */
[----:B------:R-:W-:Y:S01]  /*4130*/  VIADD R42, R51, 0x11 ;  /* 0x00000011332a7836 */ /* 0x000fe20000000000 */
[----:B------:R-:W-:Y:S01]  /*4140*/  FSEL R33, R49, -INF , !P3 ;  /* 0xff80000031217808 */ /* 0x000fe20005800000 */
[C---:B------:R-:W-:Y:S01]  /*4150*/  VIADD R41, R51.reuse, 0x18 ;  /* 0x0000001833297836 */ /* 0x040fe20000000000 */
[C---:B------:R-:W-:Y:S01]  /*4160*/  ISETP.GT.AND P3, PT, R204.reuse, R46, PT ;  /* 0x0000002ecc00720c */ /* 0x040fe20003f64270 */
[----:B------:R-:W-:Y:S01]  /*4170*/  VIADD R40, R51, 0x19 ;  /* 0x0000001933287836 */ /* 0x000fe20000000000 */
[----:B------:R-:W-:Y:S01]  /*4180*/  FSEL R33, R33, -INF , !P4 ;  /* 0xff80000021217808 */ /* 0x000fe20006000000 */
[C---:B------:R-:W-:Y:S01]  /*4190*/  VIADD R38, R51.reuse, 0x20 ;  /* 0x0000002033267836 */ /* 0x040fe20000000000 */
[----:B------:R-:W-:Y:S01]  /*41a0*/  ISETP.GT.AND P4, PT, R204, R45, PT ;  /* 0x0000002dcc00720c */ /* 0x000fe20003f84270 */
[C---:B------:R-:W-:Y:S01]  /*41b0*/  VIADD R36, R51.reuse, 0x21 ;  /* 0x0000002133247836 */ /* 0x040fe20000000000 */
[----:B-1----:R-:W-:Y:S01]  /*41c0*/  FSEL R31, R20, -INF , !P3 ;  /* 0xff800000141f7808 */ /* 0x002fe20005800000 */
[----:B------:R-:W-:Y:S01]  /*41d0*/  VIADD R20, R51, 0x28 ;  /* 0x0000002833147836 */ /* 0x000fe20000000000 */
[----:B------:R-:W-:Y:S01]  /*41e0*/  ISETP.GE.AND P3, PT, R45, R203, PT ;  /* 0x000000cb2d00720c */ /* 0x000fe20003f66270 */
[----:B------:R-:W-:Y:S01]  /*41f0*/  IMAD.IADD R167, R76, 0x1, R165 ;  /* 0x000000014ca77824 */ /* 0x000fe200078e02a5 */
[----:B------:R-:W-:Y:S01]  /*4200*/  FSEL R24, R24, -INF , !P4 ;  /* 0xff80000018187808 */ /* 0x000fe20006000000 */
[----:B------:R-:W-:Y:S01]  /*4210*/  IMAD.IADD R159, R76, 0x1, R160 ;  /* 0x000000014c9f7824 */ /* 0x000fe200078e02a0 */
[----:B------:R-:W-:Y:S01]  /*4220*/  ISETP.GT.AND P4, PT, R204, R43, PT ;  /* 0x0000002bcc00720c */ /* 0x000fe20003f84270 */
[----:B------:R-:W-:Y:S01]  /*4230*/  LDSM.16.MT88.4 R124, [R165+0x12000] ;  /* 0x01200000a57c783b */ /* 0x000fe20000004200 */
[----:B------:R-:W-:Y:S01]  /*4240*/  FSEL R27, R24, -INF , !P3 ;  /* 0xff800000181b7808 */ /* 0x000fe20005800000 */
[----:B------:R-:W-:Y:S01]  /*4250*/  VIADD R24, R51, 0x29 ;  /* 0x0000002933187836 */ /* 0x000fe20000000000 */
[----:B------:R-:W-:Y:S01]  /*4260*/  ISETP.GT.AND P3, PT, R204, R42, PT ;  /* 0x0000002acc00720c */ /* 0x000fe20003f64270 */
[----:B------:R-:W-:Y:S01]  /*4270*/  LDSM.16.MT88.4 R116, [R167+0x12000] ;  /* 0x01200000a774783b */ /* 0x000fe20000004200 */
[----:B------:R-:W-:-:S02]  /*4280*/  FSEL R19, R23, -INF , !P4 ;  /* 0xff80000017137808 */ /* 0x000fc40006000000 */
[----:B------:R-:W-:Y:S01]  /*4290*/  ISETP.GE.AND P4, PT, R42, R203, PT ;  /* 0x000000cb2a00720c */ /* 0x000fe20003f86270 */
[----:B------:R-:W-:Y:S01]  /*42a0*/  LDSM.16.MT88.4 R108, [R160+0x12000] ;  /* 0x01200000a06c783b */ /* 0x000fe20000004200 */
[----:B------:R-:W-:Y:S01]  /*42b0*/  FSEL R7, R28, -INF , !P3 ;  /* 0xff8000001c077808 */ /* 0x000fe20005800000 */
[----:B------:R-:W-:Y:S01]  /*42c0*/  VIADD R28, R51, 0x38 ;  /* 0x00000038331c7836 */ /* 0x000fe20000000000 */
[C---:B------:R-:W-:Y:S01]  /*42d0*/  ISETP.GT.AND P3, PT, R204.reuse, R41, PT ;  /* 0x00000029cc00720c */ /* 0x040fe20003f64270 */
[----:B------:R-:W-:Y:S01]  /*42e0*/  LDSM.16.MT88.4 R100, [R159+0x12000] ;  /* 0x012000009f64783b */ /* 0x000fe20000004200 */
[----:B------:R-:W-:Y:S02]  /*42f0*/  FSEL R7, R7, -INF , !P4 ;  /* 0xff80000007077808 */ /* 0x000fe40006000000 */
[----:B------:R-:W-:Y:S01]  /*4300*/  FSEL R35, R35, -INF , !P5 ;  /* 0xff80000023237808 */ /* 0x000fe20006800000 */
[----:B------:R-:W-:Y:S01]  /*4310*/  LDSM.16.MT88.4 R56, [R160+0x14000] ;  /* 0x01400000a038783b */ /* 0x000fe20000004200 */
[----:B------:R-:W-:-:S02]  /*4320*/  ISETP.GT.AND P4, PT, R204, R40, PT ;  /* 0x00000028cc00720c */ /* 0x000fc40003f84270 */
[-C--:B------:R-:W-:Y:S01]  /*4330*/  ISETP.GE.AND P5, PT, R46, R203.reuse, PT ;  /* 0x000000cb2e00720c */ /* 0x080fe20003fa6270 */
[----:B------:R-:W-:Y:S01]  /*4340*/  LDSM.16.MT88.4 R64, [R159+0x14000] ;  /* 0x014000009f40783b */ /* 0x000fe20000004200 */
[----:B------:R-:W-:Y:S01]  /*4350*/  FSEL R5, R12, -INF , !P3 ;  /* 0xff8000000c057808 */ /* 0x000fe20005800000 */
[----:B------:R-:W-:Y:S01]  /*4360*/  VIADD R12, R51, 0x30 ;  /* 0x00000030330c7836 */ /* 0x000fe20000000000 */
[-C--:B------:R-:W-:Y:S01]  /*4370*/  ISETP.GE.AND P3, PT, R40, R203.reuse, PT ;  /* 0x000000cb2800720c */ /* 0x080fe20003f66270 */
[----:B------:R-:W-:Y:S01]  /*4380*/  LDSM.16.MT88.4 R72, [R165+0x16000] ;  /* 0x01600000a548783b */ /* 0x000fe20000004200 */
[----:B------:R-:W-:Y:S02]  /*4390*/  FSEL R9, R9, -INF , !P4 ;  /* 0xff80000009097808 */ /* 0x000fe40006000000 */
[----:B------:R-:W-:Y:S01]  /*43a0*/  FSEL R31, R31, -INF , !P5 ;  /* 0xff8000001f1f7808 */ /* 0x000fe20006800000 */
[----:B------:R-:W-:Y:S01]  /*43b0*/  LDSM.16.MT88.4 R88, [R160+0x16000] ;  /* 0x01600000a058783b */ /* 0x000fe20000004200 */
[----:B------:R-:W-:-:S02]  /*43c0*/  ISETP.GE.AND P5, PT, R43, R203, PT ;  /* 0x000000cb2b00720c */ /* 0x000fc40003fa6270 */
[C---:B------:R-:W-:Y:S01]  /*43d0*/  ISETP.GT.AND P4, PT, R204.reuse, R38, PT ;  /* 0x00000026cc00720c */ /* 0x040fe20003f84270 */
[----:B------:R-:W-:Y:S01]  /*43e0*/  LDSM.16.MT88.4 R136, [R167+0x12800] ;  /* 0x01280000a788783b */ /* 0x000fe20000004200 */
[----:B------:R-:W-:Y:S02]  /*43f0*/  FSEL R17, R9, -INF , !P3 ;  /* 0xff80000009117808 */ /* 0x000fe40005800000 */
[----:B------:R-:W-:Y:S02]  /*4400*/  ISETP.GT.AND P3, PT, R204, R36, PT ;  /* 0x00000024cc00720c */ /* 0x000fe40003f64270 */
[----:B------:R-:W-:Y:S02]  /*4410*/  FSEL R19, R19, -INF , !P5 ;  /* 0xff80000013137808 */ /* 0x000fe40006800000 */
[-C--:B------:R-:W-:Y:S02]  /*4420*/  ISETP.GE.AND P5, PT, R41, R203.reuse, PT ;  /* 0x000000cb2900720c */ /* 0x080fe40003fa6270 */
[----:B------:R-:W-:Y:S01]  /*4430*/  FSEL R161, R10, -INF , !P4 ;  /* 0xff8000000aa17808 */ /* 0x000fe20006000000 */
[----:B------:R-:W-:Y:S01]  /*4440*/  VIADD R10, R51, 0x31 ;  /* 0x00000031330a7836 */ /* 0x000fe20000000000 */
[----:B------:R-:W-:-:S02]  /*4450*/  ISETP.GE.AND P4, PT, R36, R203, PT ;  /* 0x000000cb2400720c */ /* 0x000fc40003f86270 */
[----:B------:R-:W-:Y:S02]  /*4460*/  FSEL R11, R11, -INF , !P3 ;  /* 0xff8000000b0b7808 */ /* 0x000fe40005800000 */
[----:B------:R-:W-:Y:S02]  /*4470*/  FSEL R5, R5, -INF , !P5 ;  /* 0xff80000005057808 */ /* 0x000fe40006800000 */
[----:B------:R-:W-:Y:S02]  /*4480*/  ISETP.GE.AND P5, PT, R38, R203, PT ;  /* 0x000000cb2600720c */ /* 0x000fe40003fa6270 */
[C---:B------:R-:W-:Y:S02]  /*4490*/  ISETP.GT.AND P3, PT, R204.reuse, R20, PT ;  /* 0x00000014cc00720c */ /* 0x040fe40003f64270 */
[----:B------:R-:W-:Y:S02]  /*44a0*/  FSEL R199, R11, -INF , !P4 ;  /* 0xff8000000bc77808 */ /* 0x000fe40006000000 */
[----:B------:R-:W-:-:S02]  /*44b0*/  ISETP.GT.AND P4, PT, R204, R24, PT ;  /* 0x00000018cc00720c */ /* 0x000fc40003f84270 */
[----:B------:R-:W-:Y:S02]  /*44c0*/  FSEL R161, R161, -INF , !P5 ;  /* 0xff800000a1a17808 */ /* 0x000fe40006800000 */
[-C--:B------:R-:W-:Y:S02]  /*44d0*/  ISETP.GE.AND P5, PT, R20, R203.reuse, PT ;  /* 0x000000cb1400720c */ /* 0x080fe40003fa6270 */
[----:B------:R-:W-:Y:S02]  /*44e0*/  FSEL R13, R13, -INF , !P3 ;  /* 0xff8000000d0d7808 */ /* 0x000fe40005800000 */
[----:B------:R-:W-:Y:S02]  /*44f0*/  ISETP.GE.AND P3, PT, R24, R203, PT ;  /* 0x000000cb1800720c */ /* 0x000fe40003f66270 */
[----:B------:R-:W-:Y:S02]  /*4500*/  FSEL R15, R15, -INF , !P4 ;  /* 0xff8000000f0f7808 */ /* 0x000fe40006000000 */
[----:B------:R-:W-:-:S02]  /*4510*/  FSEL R163, R13, -INF , !P5 ;  /* 0xff8000000da37808 */ /* 0x000fc40006800000 */
[C---:B------:R-:W-:Y:S02]  /*4520*/  ISETP.GT.AND P5, PT, R204.reuse, R12, PT ;  /* 0x0000000ccc00720c */ /* 0x040fe40003fa4270 */
[----:B------:R-:W-:Y:S02]  /*4530*/  FSEL R169, R15, -INF , !P3 ;  /* 0xff8000000fa97808 */ /* 0x000fe40005800000 */
[----:B------:R-:W-:Y:S02]  /*4540*/  ISETP.GT.AND P3, PT, R204, R10, PT ;  /* 0x0000000acc00720c */ /* 0x000fe40003f64270 */
[----:B------:R-:W-:Y:S01]  /*4550*/  FSEL R195, R30, -INF , !P5 ;  /* 0xff8000001ec37808 */ /* 0x000fe20006800000 */
[----:B------:R-:W-:Y:S01]  /*4560*/  VIADD R30, R51, 0x39 ;  /* 0x00000039331e7836 */ /* 0x000fe20000000000 */
[----:B------:R-:W-:Y:S02]  /*4570*/  ISETP.GE.AND P5, PT, R10, R203, PT ;  /* 0x000000cb0a00720c */ /* 0x000fe40003fa6270 */
[----:B------:R-:W-:-:S02]  /*4580*/  FSEL R37, R37, -INF , !P3 ;  /* 0xff80000025257808 */ /* 0x000fc40005800000 */
[----:B------:R-:W-:Y:S02]  /*4590*/  ISETP.GT.AND P1, PT, R133, R51, PT ;  /* 0x000000338500720c */ /* 0x000fe40003f24270 */
[-C--:B------:R-:W-:Y:S02]  /*45a0*/  ISETP.GE.AND P4, PT, R12, R203.reuse, PT ;  /* 0x000000cb0c00720c */ /* 0x080fe40003f86270 */
[----:B------:R-:W-:Y:S02]  /*45b0*/  ISETP.GT.AND P3, PT, R204, R28, PT ;  /* 0x0000001ccc00720c */ /* 0x000fe40003f64270 */
[----:B------:R-:W-:Y:S02]  /*45c0*/  FSEL R193, R37, -INF , !P5 ;  /* 0xff80000025c17808 */ /* 0x000fe40006800000 */
[----:B------:R-:W-:Y:S02]  /*45d0*/  FSEL R195, R195, -INF , !P4 ;  /* 0xff800000c3c37808 */ /* 0x000fe40006000000 */
[----:B------:R-:W-:-:S02]  /*45e0*/  ISETP.GE.AND P5, PT, R28, R203, PT ;  /* 0x000000cb1c00720c */ /* 0x000fc40003fa6270 */
[----:B------:R-:W-:Y:S02]  /*45f0*/  FSEL R39, R39, -INF , !P3 ;  /* 0xff80000027277808 */ /* 0x000fe40005800000 */
[----:B------:R-:W-:Y:S02]  /*4600*/  FSEL R81, R81, -INF , !P1 ;  /* 0xff80000051517808 */ /* 0x000fe40004800000 */
[----:B------:R-:W-:Y:S02]  /*4610*/  ISETP.GT.AND P4, PT, R204, R30, PT ;  /* 0x0000001ecc00720c */ /* 0x000fe40003f84270 */
[C---:B------:R-:W-:Y:S02]  /*4620*/  ISETP.GT.AND P3, PT, R133.reuse, R47, PT ;  /* 0x0000002f8500720c */ /* 0x040fe40003f64270 */
[----:B------:R-:W-:Y:S02]  /*4630*/  ISETP.GT.AND P1, PT, R133, R46, PT ;  /* 0x0000002e8500720c */ /* 0x000fe40003f24270 */
[----:B------:R-:W-:-:S02]  /*4640*/  ISETP.GE.AND P6, PT, R51, R202, PT ;  /* 0x000000ca3300720c */ /* 0x000fc40003fc6270 */
[----:B------:R-:W-:Y:S02]  /*4650*/  FSEL R183, R39, -INF , !P5 ;  /* 0xff80000027b77808 */ /* 0x000fe40006800000 */
[----:B------:R-:W-:Y:S02]  /*4660*/  FSEL R44, R44, -INF , !P4 ;  /* 0xff8000002c2c7808 */ /* 0x000fe40006000000 */
[----:B------:R-:W-:Y:S02]  /*4670*/  ISETP.GE.AND P5, PT, R30, R203, PT ;  /* 0x000000cb1e00720c */ /* 0x000fe40003fa6270 */
[----:B------:R-:W-:Y:S02]  /*4680*/  FSEL R37, R50, -INF , !P3 ;  /* 0xff80000032257808 */ /* 0x000fe40005800000 */
[----:B------:R-:W-:Y:S01]  /*4690*/  FSEL R21, R21, -INF , !P1 ;  /* 0xff80000015157808 */ /* 0x000fe20004800000 */
[----:B------:R-:W-:Y:S01]  /*46a0*/  LDSM.16.MT88.4 R48, [R167+0x14000] ;  /* 0x01400000a730783b */ /* 0x000fe20000004200 */
[----:B------:R-:W-:-:S02]  /*46b0*/  ISETP.GT.AND P3, PT, R133, R45, PT ;  /* 0x0000002d8500720c */ /* 0x000fc40003f64270 */
[----:B------:R-:W-:Y:S02]  /*46c0*/  ISETP.GT.AND P1, PT, R133, R43, PT ;  /* 0x0000002b8500720c */ /* 0x000fe40003f24270 */
[----:B------:R-:W-:Y:S02]  /*46d0*/  FSEL R39, R81, -INF , !P6 ;  /* 0xff80000051277808 */ /* 0x000fe40007000000 */
[-C--:B------:R-:W-:Y:S01]  /*46e0*/  ISETP.GE.AND P6, PT, R46, R202.reuse, PT ;  /* 0x000000ca2e00720c */ /* 0x080fe20003fc6270 */
[----:B------:R-:W-:Y:S01]  /*46f0*/  LDSM.16.MT88.4 R80, [R167+0x16000] ;  /* 0x01600000a750783b */ /* 0x000fe20000004200 */
[----:B------:R-:W-:Y:S02]  /*4700*/  FSEL R181, R44, -INF , !P5 ;  /* 0xff8000002cb57808 */ /* 0x000fe40006800000 */
[----:B------:R-:W-:Y:S02]  /*4710*/  ISETP.GE.AND P5, PT, R45, R202, PT ;  /* 0x000000ca2d00720c */ /* 0x000fe40003fa6270 */
[----:B------:R-:W-:-:S02]  /*4720*/  FSEL R22, R22, -INF , !P3 ;  /* 0xff80000016167808 */ /* 0x000fc40005800000 */
[----:B------:R-:W-:Y:S02]  /*4730*/  FSEL R15, R25, -INF , !P1 ;  /* 0xff800000190f7808 */ /* 0x000fe40004800000 */
[----:B------:R-:W-:Y:S02]  /*4740*/  ISETP.GT.AND P1, PT, R133, R41, PT ;  /* 0x000000298500720c */ /* 0x000fe40003f24270 */
[----:B------:R-:W-:Y:S02]  /*4750*/  FSEL R23, R21, -INF , !P6 ;  /* 0xff80000015177808 */ /* 0x000fe40007000000 */
[----:B------:R-:W-:Y:S02]  /*4760*/  FSEL R21, R22, -INF , !P5 ;  /* 0xff80000016157808 */ /* 0x000fe40006800000 */
[----:B------:R-:W-:Y:S02]  /*4770*/  ISETP.GE.AND P5, PT, R41, R202, PT ;  /* 0x000000ca2900720c */ /* 0x000fe40003fa6270 */
[----:B------:R-:W-:-:S02]  /*4780*/  FSEL R8, R8, -INF , !P1 ;  /* 0xff80000008087808 */ /* 0x000fc40004800000 */
[-C--:B------:R-:W-:Y:S02]  /*4790*/  ISETP.GE.AND P4, PT, R47, R202.reuse, PT ;  /* 0x000000ca2f00720c */ /* 0x080fe40003f86270 */
[----:B------:R-:W-:Y:S02]  /*47a0*/  FSEL R11, R8, -INF , !P5 ;  /* 0xff800000080b7808 */ /* 0x000fe40006800000 */
[----:B------:R-:W-:Y:S02]  /*47b0*/  FMNMX3.FTZ R8, R35, R33, R31, !PT ;  /* 0x0000002123087276 */ /* 0x000fe4000781001f */
[----:B------:R-:W-:Y:S02]  /*47c0*/  FSEL R37, R37, -INF , !P4 ;  /* 0xff80000025257808 */ /* 0x000fe40006000000 */
[----:B------:R-:W-:Y:S02]  /*47d0*/  FMNMX3.FTZ R8, R8, R27, R19, !PT ;  /* 0x0000001b08087276 */ /* 0x000fe40007810013 */
[----:B------:R-:W-:-:S02]  /*47e0*/  ISETP.GE.AND P4, PT, R43, R202, PT ;  /* 0x000000ca2b00720c */ /* 0x000fc40003f86270 */
[----:B------:R-:W-:Y:S02]  /*47f0*/  FMNMX3.FTZ R8, R8, R7, R5, !PT ;  /* 0x0000000708087276 */ /* 0x000fe40007810005 */
[----:B------:R-:W-:Y:S02]  /*4800*/  ISETP.GT.AND P3, PT, R133, R42, PT ;  /* 0x0000002a8500720c */ /* 0x000fe40003f64270 */
[----:B------:R-:W-:Y:S02]  /*4810*/  FMNMX3.FTZ R8, R8, R17, R161, !PT ;  /* 0x0000001108087276 */ /* 0x000fe400078100a1 */
[----:B------:R-:W-:Y:S02]  /*4820*/  ISETP.GE.AND P6, PT, R42, R202, PT ;  /* 0x000000ca2a00720c */ /* 0x000fe40003fc6270 */
[----:B------:R-:W-:Y:S02]  /*4830*/  FSEL R13, R29, -INF , !P3 ;  /* 0xff8000001d0d7808 */ /* 0x000fe40005800000 */
[----:B------:R-:W-:-:S02]  /*4840*/  FSEL R15, R15, -INF , !P4 ;  /* 0xff8000000f0f7808 */ /* 0x000fc40006000000 */
[C---:B------:R-:W-:Y:S02]  /*4850*/  ISETP.GT.AND P4, PT, R133.reuse, R40, PT ;  /* 0x000000288500720c */ /* 0x040fe40003f84270 */
[----:B------:R-:W-:Y:S02]  /*4860*/  ISETP.GT.AND P1, PT, R133, R38, PT ;  /* 0x000000268500720c */ /* 0x000fe40003f24270 */
[----:B------:R-:W-:Y:S02]  /*4870*/  FMNMX3.FTZ R8, R8, R199, R163, !PT ;  /* 0x000000c708087276 */ /* 0x000fe400078100a3 */
[----:B------:R-:W-:Y:S02]  /*4880*/  FSEL R13, R13, -INF , !P6 ;  /* 0xff8000000d0d7808 */ /* 0x000fe40007000000 */
[-C--:B------:R-:W-:Y:S02]  /*4890*/  ISETP.GE.AND P3, PT, R40, R202.reuse, PT ;  /* 0x000000ca2800720c */ /* 0x080fe40003f66270 */
[----:B------:R-:W-:Y:S01]  /*48a0*/  ISETP.GE.AND P6, PT, R38, R202, PT ;  /* 0x000000ca2600720c */ /* 0x000fe20003fc6270 */
[----:B------:R-:W-:Y:S01]  /*48b0*/  LDSM.16.MT88.4 R40, [R165+0x14000] ;  /* 0x01400000a528783b */ /* 0x000fe20000004200 */
[----:B------:R-:W-:-:S02]  /*48c0*/  FSEL R4, R4, -INF , !P4 ;  /* 0xff80000004047808 */ /* 0x000fc40006000000 */
[----:B------:R-:W-:Y:S02]  /*48d0*/  FSEL R14, R14, -INF , !P1 ;  /* 0xff8000000e0e7808 */ /* 0x000fe40004800000 */
[----:B------:R-:W-:Y:S02]  /*48e0*/  ISETP.GT.AND P5, PT, R133, R36, PT ;  /* 0x000000248500720c */ /* 0x000fe40003fa4270 */
[----:B------:R-:W-:Y:S02]  /*48f0*/  FMNMX3.FTZ R8, R8, R169, R195, !PT ;  /* 0x000000a908087276 */ /* 0x000fe400078100c3 */
[----:B------:R-:W-:Y:S02]  /*4900*/  FSEL R9, R4, -INF , !P3 ;  /* 0xff80000004097808 */ /* 0x000fe40005800000 */
[----:B------:R-:W-:Y:S02]  /*4910*/  FSEL R143, R14, -INF , !P6 ;  /* 0xff8000000e8f7808 */ /* 0x000fe40007000000 */
[----:B------:R-:W-:-:S02]  /*4920*/  ISETP.GE.AND P4, PT, R36, R202, PT ;  /* 0x000000ca2400720c */ /* 0x000fc40003f86270 */
[----:B------:R-:W-:Y:S02]  /*4930*/  ISETP.GT.AND P6, PT, R133, R24, PT ;  /* 0x000000188500720c */ /* 0x000fe40003fc4270 */
[----:B------:R-:W-:Y:S02]  /*4940*/  FSEL R3, R3, -INF , !P5 ;  /* 0xff80000003037808 */ /* 0x000fe40006800000 */
[----:B------:R-:W-:Y:S02]  /*4950*/  FMNMX3.FTZ R4, R39, R37, R23, !PT ;  /* 0x0000002527047276 */ /* 0x000fe40007810017 */
[----:B------:R-:W-:Y:S02]  /*4960*/  FMNMX3.FTZ R8, R8, R193, R183, !PT ;  /* 0x000000c108087276 */ /* 0x000fe400078100b7 */
[----:B------:R-:W-:Y:S02]  /*4970*/  ISETP.GE.AND P5, PT, R24, R202, PT ;  /* 0x000000ca1800720c */ /* 0x000fe40003fa6270 */
[----:B------:R-:W-:-:S02]  /*4980*/  FSEL R141, R3, -INF , !P4 ;  /* 0xff800000038d7808 */ /* 0x000fc40006000000 */
[----:B------:R-:W-:Y:S02]  /*4990*/  FSEL R6, R6, -INF , !P6 ;  /* 0xff80000006067808 */ /* 0x000fe40007000000 */
[----:B------:R-:W-:Y:S02]  /*49a0*/  FMNMX3.FTZ R4, R4, R21, R15, !PT ;  /* 0x0000001504047276 */ /* 0x000fe4000781000f */
[----:B------:R-:W-:Y:S02]  /*49b0*/  ISETP.GT.AND P3, PT, R133, R20, PT ;  /* 0x000000148500720c */ /* 0x000fe40003f64270 */
[----:B------:R-:W-:Y:S02]  /*49c0*/  FMNMX.FTZ R3, R181, R8, !PT ;  /* 0x00000008b5037209 */ /* 0x000fe40007810000 */
[----:B------:R-:W-:Y:S02]  /*49d0*/  FSEL R175, R6, -INF , !P5 ;  /* 0xff80000006af7808 */ /* 0x000fe40006800000 */
[----:B------:R-:W-:-:S02]  /*49e0*/  ISETP.GE.AND P1, PT, R20, R202, PT ;  /* 0x000000ca1400720c */ /* 0x000fc40003f26270 */
[----:B------:R-:W-:Y:S02]  /*49f0*/  FSEL R16, R16, -INF , !P3 ;  /* 0xff80000010107808 */ /* 0x000fe40005800000 */
[----:B------:R-:W-:Y:S02]  /*4a00*/  ISETP.GT.AND P4, PT, R133, R12, PT ;  /* 0x0000000c8500720c */ /* 0x000fe40003f84270 */
[----:B------:R-:W-:Y:S02]  /*4a10*/  FMNMX3.FTZ R6, R4, R13, R11, !PT ;  /* 0x0000000d04067276 */ /* 0x000fe4000781000b */
[----:B------:R-:W1:Y:S01]  /*4a20*/  SHFL.BFLY PT, R4, R3, 0x2, 0x1f ;  /* 0x0c401f0003047f89 */ /* 0x000e6200000e0000 */
        /* <DEDUP_REMOVED lines=8> */
[----:B------:R-:W-:-:S02]  /*4ab0*/  ISETP.GE.AND P4, PT, R28, R202, PT ;  /* 0x000000ca1c00720c */ /* 0x000fc40003f86270 */
[----:B------:R-:W-:Y:S02]  /*4ac0*/  ISETP.GT.AND P3, PT, R133, R30, PT ;  /* 0x0000001e8500720c */ /* 0x000fe40003f64270 */
[----:B------:R-:W-:Y:S02]  /*4ad0*/  FSEL R18, R18, -INF , !P1 ;  /* 0xff80000012127808 */ /* 0x000fe40004800000 */
        /* <DEDUP_REMOVED lines=8> */
[----:B------:R-:W-:Y:S02]  /*4b60*/  FMNMX3.FTZ R6, R6, R177, R173, !PT ;  /* 0x000000b106067276 */ /* 0x000fe400078100ad */
[----:B-1----:R-:W-:-:S02]  /*4b70*/  FMNMX.FTZ R25, R3, R4, !PT ;  /* 0x0000000403197209 */ /* 0x002fc40007810000 */
[----:B------:R-:W-:-:S03]  /*4b80*/  FMNMX.FTZ R6, R171, R6, !PT ;  /* 0x00000006ab067209 */ /* 0x000fc60007810000 */
[----:B------:R-:W1:Y:S04]  /*4b90*/  SHFL.BFLY PT, R132, R25, 0x1, 0x1f ;  /* 0x0c201f0019847f89 */ /* 0x000e6800000e0000 */
[----:B------:R-:W2:Y:S01]  /*4ba0*/  SHFL.BFLY PT, R3, R6, 0x2, 0x1f ;  /* 0x0c401f0006037f89 */ /* 0x000ea200000e0000 */
[----:B-1----:R-:W-:Y:S02]  /*4bb0*/  FMNMX.FTZ R132, R25, R132, !PT ;  /* 0x0000008419847209 */ /* 0x002fe40007810000 */
[----:B--2---:R-:W-:-:S03]  /*4bc0*/  FMNMX.FTZ R4, R6, R3, !PT ;  /* 0x0000000306047209 */ /* 0x004fc60007810000 */
[C---:B-----5:R-:W-:Y:S01]  /*4bd0*/  FMUL.FTZ R172, R132.reuse, UR4 ;  /* 0x0000000484ac7c20 */ /* 0x060fe20008410000 */
[----:B------:R-:W-:Y:S01]  /*4be0*/  FSETP.NEU.FTZ.AND P1, PT, R132, -INF , PT ;  /* 0xff8000008400780b */ /* 0x000fe20003f3d000 */
[----:B------:R-:W1:Y:S03]  /*4bf0*/  SHFL.BFLY PT, R3, R4, 0x1, 0x1f ;  /* 0x0c201f0004037f89 */ /* 0x000e6600000e0000 */
[----:B------:R-:W-:-:S05]  /*4c00*/  FSEL R172, R172, RZ, P1 ;  /* 0x000000ffacac7208 */ /* 0x000fca0000800000 */
[--C-:B------:R-:W-:Y:S01]  /*4c10*/  FFMA.FTZ R158, R35, UR4, -R172.reuse ;  /* 0x00000004239e7c23 */ /* 0x100fe200080108ac */
[--C-:B------:R-:W-:Y:S01]  /*4c20*/  FFMA.FTZ R157, R33, UR4, -R172.reuse ;  /* 0x00000004219d7c23 */ /* 0x100fe200080108ac */
[--C-:B------:R-:W-:Y:S01]  /*4c30*/  FFMA.FTZ R154, R31, UR4, -R172.reuse ;  /* 0x000000041f9a7c23 */ /* 0x100fe200080108ac */
[--C-:B------:R-:W-:Y:S01]  /*4c40*/  FFMA.FTZ R153, R27, UR4, -R172.reuse ;  /* 0x000000041b997c23 */ /* 0x100fe200080108ac */
[--C-:B------:R-:W-:Y:S01]  /*4c50*/  FFMA.FTZ R149, R7, UR4, -R172.reuse ;  /* 0x0000000407957c23 */ /* 0x100fe200080108ac */
        /* <DEDUP_REMOVED lines=9> */
[----:B------:R-:W2:Y:S01]  /*4cf0*/  MUFU.EX2 R157, R157 ;  /* 0x0000009d009d7308 */ /* 0x000ea20000000800 */
[--C-:B------:R-:W-:Y:S01]  /*4d00*/  FFMA.FTZ R163, R163, UR4, -R172.reuse ;  /* 0x00000004a3a37c23 */ /* 0x100fe200080108ac */
[--C-:B------:R-:W-:Y:S01]  /*4d10*/  FFMA.FTZ R174, R195, UR4, -R172.reuse ;  /* 0x00000004c3ae7c23 */ /* 0x100fe200080108ac */
[----:B------:R-:W-:Y:S01]  /*4d20*/  LDSM.16.MT88.4 R28, [R165+0x12800] ;  /* 0x01280000a51c783b */ /* 0x000fe20000004200 */
[----:B-1----:R-:W-:Y:S01]  /*4d30*/  FMNMX.FTZ R3, R4, R3, !PT ;  /* 0x0000000304037209 */ /* 0x002fe20007810000 */
[--C-:B------:R-:W-:Y:S01]  /*4d40*/  FFMA.FTZ R193, R193, UR4, -R172.reuse ;  /* 0x00000004c1c17c23 */ /* 0x100fe200080108ac */
[--C-:B------:R-:W-:Y:S01]  /*4d50*/  FFMA.FTZ R178, R183, UR4, -R172.reuse ;  /* 0x00000004b7b27c23 */ /* 0x100fe200080108ac */
[----:B------:R-:W1:Y:S01]  /*4d60*/  LDSM.16.MT88.4 R4, [R159+0x16000] ;  /* 0x016000009f04783b */ /* 0x000e620000004200 */
[C---:B------:R-:W-:Y:S01]  /*4d70*/  FSETP.NEU.FTZ.AND P1, PT, R3.reuse, -INF , PT ;  /* 0xff8000000300780b */ /* 0x040fe20003f3d000 */
[----:B------:R-:W-:Y:S01]  /*4d80*/  FMUL.FTZ R168, R3, UR4 ;  /* 0x0000000403a87c20 */ /* 0x000fe20008410000 */
[----:B------:R-:W-:Y:S01]  /*4d90*/  MUFU.EX2 R154, R154 ;  /* 0x0000009a009a7308 */ /* 0x000fe20000000800 */
[----:B------:R-:W-:Y:S01]  /*4da0*/  LDSM.16.MT88.4 R24, [R159+0x12800] ;  /* 0x012800009f18783b */ /* 0x000fe20000004200 */
[----:B------:R-:W-:-:S02]  /*4db0*/  FFMA.FTZ R219, R181, UR4, -R172 ;  /* 0x00000004b5db7c23 */ /* 0x000fc400080108ac */
[----:B------:R-:W-:Y:S02]  /*4dc0*/  FSEL R168, R168, RZ, P1 ;  /* 0x000000ffa8a87208 */ /* 0x000fe40000800000 */
[----:B--2---:R-:W-:Y:S02]  /*4dd0*/  F2FP.F16.F32.PACK_AB R96, R157, R158 ;  /* 0x0000009e9d60723e */ /* 0x004fe400000000ff */
[----:B------:R-:W2:Y:S01]  /*4de0*/  MUFU.EX2 R153, R153 ;  /* 0x0000009900997308 */ /* 0x000ea20000000800 */
        /* <DEDUP_REMOVED lines=10> */
[--C-:B------:R-:W-:Y:S01]  /*4e90*/  FFMA.FTZ R166, R143, UR4, -R168.reuse ;  /* 0x000000048fa67c23 */ /* 0x100fe200080108a8 */
[--C-:B------:R-:W-:Y:S01]  /*4ea0*/  FFMA.FTZ R169, R141, UR4, -R168.reuse ;  /* 0x000000048da97c23 */ /* 0x100fe200080108a8 */
[----:B------:R-:W5:Y:S01]  /*4eb0*/  LDSM.16.MT88.4 R12, [R160+0x12800] ;  /* 0x01280000a00c783b */ /* 0x000f620000004200 */
[--C-:B------:R-:W-:Y:S01]  /*4ec0*/  FFMA.FTZ R170, R197, UR4, -R168.reuse ;  /* 0x00000004c5aa7c23 */ /* 0x100fe200080108a8 */
[--C-:B------:R-:W-:Y:S01]  /*4ed0*/  FFMA.FTZ R175, R175, UR4, -R168.reuse ;  /* 0x00000004afaf7c23 */ /* 0x100fe200080108a8 */
[----:B------:R-:W4:Y:S01]  /*4ee0*/  MUFU.EX2 R155, R155 ;  /* 0x0000009b009b7308 */ /* 0x000f220000000800 */
[----:B--2---:R-:W-:Y:S01]  /*4ef0*/  F2FP.F16.F32.PACK_AB R98, R153, R154 ;  /* 0x0000009a9962723e */ /* 0x004fe200000000ff */
[----:B------:R-:W2:Y:S01]  /*4f00*/  LDSM.16.MT88.4 R20, [R167+0x14800] ;  /* 0x01480000a714783b */ /* 0x000ea20000004200 */
[--C-:B------:R-:W-:Y:S01]  /*4f10*/  FFMA.FTZ R172, R179, UR4, -R168.reuse ;  /* 0x00000004b3ac7c23 */ /* 0x100fe200080108a8 */
[--C-:B------:R-:W-:Y:S01]  /*4f20*/  FFMA.FTZ R177, R177, UR4, -R168.reuse ;  /* 0x00000004b1b17c23 */ /* 0x100fe200080108a8 */
[--C-:B------:R-:W-:Y:S01]  /*4f30*/  FFMA.FTZ R173, R173, UR4, -R168.reuse ;  /* 0x00000004adad7c23 */ /* 0x100fe200080108a8 */
[----:B------:R-:W-:Y:S01]  /*4f40*/  LDSM.16.MT88.4 R140, [R167+0x13000] ;  /* 0x01300000a78c783b */ /* 0x000fe20000004200 */
[----:B------:R-:W-:Y:S01]  /*4f50*/  FFMA.FTZ R168, R171, UR4, -R168 ;  /* 0x00000004aba87c23 */ /* 0x000fe200080108a8 */
[----:B------:R-:W-:Y:S01]  /*4f60*/  MUFU.EX2 R152, R152 ;  /* 0x0000009800987308 */ /* 0x000fe20000000800 */
[----:B------:R-:W-:-:S04]  /*4f70*/  FADD.FTZ R157, R158, R157 ;  /* 0x0000009d9e9d7221 */ /* 0x000fc80000010000 */
[----:B------:R-:W-:-:S03]  /*4f80*/  FADD.FTZ R154, R154, R157 ;  /* 0x0000009d9a9a7221 */ /* 0x000fc60000010000 */
[----:B------:R-:W1:Y:S01]  /*4f90*/  MUFU.EX2 R151, R151 ;  /* 0x0000009700977308 */ /* 0x000e620000000800 */
[----:B----4-:R-:W-:Y:S01]  /*4fa0*/  F2FP.F16.F32.PACK_AB R97, R155, R156 ;  /* 0x0000009c9b61723e */ /* 0x010fe200000000ff */
[----:B------:R-:W-:Y:S01]  /*4fb0*/  FADD.FTZ R155, R156, R155 ;  /* 0x0000009b9c9b7221 */ /* 0x000fe20000010000 */
[----:B------:R-:W-:-:S05]  /*4fc0*/  FADD.FTZ R153, R153, R154 ;  /* 0x0000009a99997221 */ /* 0x000fca0000010000 */
[----:B------:R-:W-:Y:S08]  /*4fd0*/  MUFU.EX2 R150, R150 ;  /* 0x0000009600967308 */ /* 0x000ff00000000800 */
[----:B------:R-:W4:Y:S01]  /*4fe0*/  MUFU.EX2 R149, R149 ;  /* 0x0000009500957308 */ /* 0x000f220000000800 */
        /* <DEDUP_REMOVED lines=47> */
[----:B------:R-:W-:Y:S01]  /*52e0*/  HMMA.16816.F32 R92, R96, R4, RZ ;  /* 0x00000004605c723c */ /* 0x000fe200000018ff */
[----:B----4-:R-:W-:Y:S01]  /*52f0*/  F2FP.F16.F32.PACK_AB R4, R149, R150 ;  /* 0x000000969504723e */ /* 0x010fe200000000ff */
[----:B------:R-:W-:Y:S01]  /*5300*/  FADD.FTZ R150, R150, R153 ;  /* 0x0000009996967221 */ /* 0x000fe20000010000 */
[----:B-1----:R-:W-:Y:S01]  /*5310*/  F2FP.F16.F32.PACK_AB R5, R147, R148 ;  /* 0x000000949305723e */ /* 0x002fe200000000ff */
[----:B------:R-:W-:-:S02]  /*5320*/  FADD.FTZ R148, R148, R151 ;  /* 0x0000009794947221 */ /* 0x000fc40000010000 */
[----:B------:R-:W-:Y:S02]  /*5330*/  FADD.FTZ R149, R149, R150 ;  /* 0x0000009695957221 */ /* 0x000fe40000010000 */
[----:B------:R-:W-:Y:S01]  /*5340*/  HMMA.16816.F32 R96, R96, R6, RZ ;  /* 0x000000066060723c */ /* 0x000fe200000018ff */
[----:B------:R-:W-:Y:S01]  /*5350*/  F2FP.F16.F32.PACK_AB R6, R145, R146 ;  /* 0x000000929106723e */ /* 0x000fe200000000ff */
[----:B------:R-:W-:Y:S01]  /*5360*/  FADD.FTZ R147, R147, R148 ;  /* 0x0000009493937221 */ /* 0x000fe20000010000 */
[----:B---3--:R-:W-:-:S03]  /*5370*/  F2FP.F16.F32.PACK_AB R7, R135, R144 ;  /* 0x000000908707723e */ /* 0x008fc600000000ff */
[----:B------:R-:W-:-:S04]  /*5380*/  FADD.FTZ R144, R144, R147 ;  /* 0x0000009390907221 */ /* 0x000fc80000010000 */
[----:B------:R-:W-:Y:S01]  /*5390*/  HMMA.16816.F32 R36, R4, R8, R36 ;  /* 0x000000080424723c */ /* 0x000fe20000001824 */
[----:B------:R-:W-:-:S07]  /*53a0*/  FADD.FTZ R135, R135, R144 ;  /* 0x0000009087877221 */ /* 0x000fce0000010000 */
[C---:B------:R-:W-:Y:S01]  /*53b0*/  HMMA.16816.F32 R40, R4.reuse, R10, R40 ;  /* 0x0000000a0428723c */ /* 0x040fe20000001828 */
[----:B------:R-:W1:Y:S07]  /*53c0*/  LDSM.16.MT88.4 R8, [R160+0x16800] ;  /* 0x01680000a008783b */ /* 0x000e6e0000004200 */
[C---:B-----5:R-:W-:Y:S08]  /*53d0*/  HMMA.16816.F32 R112, R4.reuse, R12, R112 ;  /* 0x0000000c0470723c */ /* 0x060ff00000001870 */
[C---:B------:R-:W-:Y:S01]  /*53e0*/  HMMA.16816.F32 R108, R4.reuse, R14, R108 ;  /* 0x0000000e046c723c */ /* 0x040fe2000000186c */
[----:B------:R-:W3:Y:S07]  /*53f0*/  LDSM.16.MT88.4 R12, [R165+0x16800] ;  /* 0x01680000a50c783b */ /* 0x000eee0000004200 */
[C---:B------:R-:W-:Y:S08]  /*5400*/  HMMA.16816.F32 R52, R4.reuse, R16, R52 ;  /* 0x000000100434723c */ /* 0x040ff00000001834 */
[C---:B------:R-:W-:Y:S01]  /*5410*/  HMMA.16816.F32 R56, R4.reuse, R18, R56 ;  /* 0x000000120438723c */ /* 0x040fe20000001838 */
[----:B------:R-:W4:Y:S07]  /*5420*/  LDSM.16.MT88.4 R16, [R159+0x16800] ;  /* 0x016800009f10783b */ /* 0x000f2e0000004200 */
[C---:B--2---:R-:W-:Y:S08]  /*5430*/  HMMA.16816.F32 R44, R4.reuse, R20, R44 ;  /* 0x00000014042c723c */ /* 0x044ff0000000182c */
[C---:B------:R-:W-:Y:S01]  /*5440*/  HMMA.16816.F32 R48, R4.reuse, R22, R48 ;  /* 0x000000160430723c */ /* 0x040fe20000001830 */
[----:B------:R-:W2:Y:S07]  /*5450*/  LDSM.16.MT88.4 R20, [R159+0x14800] ;  /* 0x014800009f14783b */ /* 0x000eae0000004200 */
[C---:B-1----:R-:W-:Y:S08]  /*5460*/  HMMA.16816.F32 R84, R4.reuse, R8, R84 ;  /* 0x000000080454723c */ /* 0x042ff00000001854 */
        /* <DEDUP_REMOVED lines=117> */
[----:B------:R-:W-:Y:S01]  /*5bc0*/  SHF.L.U32 R190, R187, 0x5, RZ ;  /* 0x00000005bbbe7819 */ /* 0x000fe200000006ff */
[----:B------:R-:W1:Y:S01]  /*5bd0*/  LDCU UR4, c[0x0][0x440] ;  /* 0x00008800ff0477ac */ /* 0x000e620008000800 */
[----:B------:R-:W-:Y:S02]  /*5be0*/  SHF.R.U32.HI R189, RZ, 0x1, R187 ;  /* 0x00000001ffbd7819 */ /* 0x000fe400000116bb */
[----:B------:R-:W-:Y:S01]  /*5bf0*/  LOP3.LUT R190, R190, 0x7c00, RZ, 0xc0, !PT ;  /* 0x00007c00bebe7812 */ /* 0x000fe200078ec0ff */
[----:B------:R-:W-:Y:S01]  /*5c00*/  USHF.L.U32 UR12, UR16, 0x6, URZ ;  /* 0x00000006100c7899 */ /* 0x000fe200080006ff */
[----:B------:R-:W-:Y:S01]  /*5c10*/  MOV R12, UR16 ;  /* 0x00000010000c7c02 */ /* 0x000fe20008000f00 */
[----:B------:R-:W-:Y:S01]  /*5c20*/  UIMAD UR7, UR7, UR9, UR17 ;  /* 0x00000009070772a4 */ /* 0x000fe2000f8e0211 */
[----:B------:R-:W-:Y:S01]  /*5c30*/  LOP3.LUT R7, R189, 0x8, RZ, 0xc0, !PT ;  /* 0x00000008bd077812 */ /* 0x000fe200078ec0ff */
[----:B------:R-:W-:Y:S01]  /*5c40*/  ULEA UR12, UP0, UR8, UR12, 0x5 ;  /* 0x0000000c080c7291 */ /* 0x000fe2000f8028ff */
[----:B------:R-:W-:Y:S01]  /*5c50*/  LEA R16, P3, R12, R206, 0x7 ;  /* 0x000000ce0c107211 */ /* 0x000fe200078638ff */
[----:B------:R-:W-:Y:S01]  /*5c60*/  USHF.L.U64.HI UR6, UR16, 0x6, UR7 ;  /* 0x0000000610067899 */ /* 0x000fe20008010207 */
[----:B------:R-:W-:Y:S01]  /*5c70*/  LOP3.LUT R8, R190, 0x200, R185, 0xf8, !PT ;  /* 0x00000200be087812 */ /* 0x000fe200078ef8b9 */
[----:B------:R-:W-:Y:S01]  /*5c80*/  UIADD3 UR16, UPT, UPT, UR20, -0x2, URZ ;  /* 0xfffffffe14107890 */ /* 0x000fe2000fffe0ff */
[----:B------:R-:W-:Y:S01]  /*5c90*/  MOV R6, UR7 ;  /* 0x0000000700067c02 */ /* 0x000fe20008000f00 */
[----:B------:R-:W-:Y:S01]  /*5ca0*/  ULEA.HI.X UR6, UR8, UR6, UR9, 0x5, UP0 ;  /* 0x0000000608067291 */ /* 0x000fe200080f2c09 */
[----:B------:R-:W-:Y:S01]  /*5cb0*/  MOV R5, UR12 ;  /* 0x0000000c00057c02 */ /* 0x000fe20008000f00 */
[----:B------:R-:W-:Y:S01]  /*5cc0*/  UISETP.GT.U32.AND UP1, UPT, UR16, UR18, UPT ;  /* 0x000000121000728c */ /* 0x000fe2000bf24070 */
[----:B------:R-:W-:-:S02]  /*5cd0*/  LEA.HI.X R17, R12, R205, R6, 0x7, P3 ;  /* 0x000000cd0c117211 */ /* 0x000fc400018f3c06 */
[C---:B------:R-:W-:Y:S02]  /*5ce0*/  LEA R10, P1, R5.reuse, R206, 0x1 ;  /* 0x000000ce050a7211 */ /* 0x040fe400078208ff */
[----:B------:R-:W-:Y:S01]  /*5cf0*/  MOV R4, UR6 ;  /* 0x0000000600047c02 */ /* 0x000fe20008000f00 */
[----:B------:R-:W-:Y:S01]  /*5d00*/  BAR.SYNC.DEFER_BLOCKING 0x0 ;  /* 0x0000000000007b1d */ /* 0x000fe20000010000 */
[----:B-1----:R-:W-:Y:S02]  /*5d10*/  ISETP.GE.AND P4, PT, R188, UR4, PT ;  /* 0x00000004bc007c0c */ /* 0x002fe4000bf86270 */
[----:B------:R-:W-:Y:S02]  /*5d20*/  ISETP.GE.AND P3, PT, R214, UR4, PT ;  /* 0x00000004d6007c0c */ /* 0x000fe4000bf66270 */
[----:B------:R-:W-:Y:S02]  /*5d30*/  LEA.HI.X R11, R5, R205, R4, 0x1, P1 ;  /* 0x000000cd050b7211 */ /* 0x000fe400008f0c04 */
[----:B------:R-:W-:Y:S01]  /*5d40*/  ISETP.GE.AND P1, PT, R213, UR4, PT ;  /* 0x00000004d5007c0c */ /* 0x000fe2000bf26270 */
[----:B------:R-:W1:Y:S01]  /*5d50*/  LDCU UR4, c[0x0][0x50c] ;  /* 0x0000a180ff0477ac */ /* 0x000e620008000800 */
[----:B------:R-:W-:-:S02]  /*5d60*/  LOP3.LUT R7, R8, R0, R7, 0xf6, !PT ;  /* 0x0000000008077212 */ /* 0x000fc400078ef607 */
[----:B------:R-:W-:Y:S02]  /*5d70*/  MOV R13, UR17 ;  /* 0x00000011000d7c02 */ /* 0x000fe40008000f00 */
[----:B------:R-:W-:Y:S02]  /*5d80*/  LEA R183, R7, UR5, 0x1 ;  /* 0x0000000507b77c11 */ /* 0x000fe4000f8e08ff */
[----:B------:R-:W-:Y:S02]  /*5d90*/  MOV R172, 0x20 ;  /* 0x0000002000ac7802 */ /* 0x000fe40000000f00 */
[----:B------:R-:W-:Y:S02]  /*5da0*/  IADD3 R135, PT, PT, R200, UR5, RZ ;  /* 0x00000005c8877c10 */ /* 0x000fe4000fffe0ff */
[----:B------:R-:W-:Y:S02]  /*5db0*/  SEL R172, R172, 0xffffffe0, !P0 ;  /* 0xffffffe0acac7807 */ /* 0x000fe40004000000 */
[----:B------:R-:W-:-:S02]  /*5dc0*/  IADD3 R179, PT, PT, R176, R183, RZ ;  /* 0x000000b7b0b37210 */ /* 0x000fc40007ffe0ff */
[C---:B------:R-:W-:Y:S01]  /*5dd0*/  IADD3 R181, PT, PT, R172.reuse, R183, RZ ;  /* 0x000000b7acb57210 */ /* 0x040fe20007ffe0ff */
[----:B------:R-:W-:Y:S01]  /*5de0*/  @!PT LDS RZ, [RZ] ;  /* 0x00000000fffff984 */ /* 0x000fe20000000800 */
[----:B------:R-:W-:Y:S01]  /*5df0*/  @!PT LDS RZ, [RZ] ;  /* 0x00000000fffff984 */ /* 0x000fe20000000800 */
[----:B------:R-:W-:Y:S01]  /*5e00*/  @!PT LDS RZ, [RZ] ;  /* 0x00000000fffff984 */ /* 0x000fe20000000800 */
[----:B------:R-:W-:Y:S01]  /*5e10*/  @!P4 LDGSTS.E.BYPASS.LTC128B.128 [R209+0x12000], desc[UR24][R16.64] ;  /* 0x1200000010d1cfae */ /* 0x000fe2000b981a18 */
[C---:B------:R-:W-:Y:S02]  /*5e20*/  IADD3 R178, PT, PT, R135.reuse, R172, RZ ;  /* 0x000000ac87b27210 */ /* 0x040fe40007ffe0ff */
[----:B------:R-:W-:Y:S01]  /*5e30*/  IADD3 R135, PT, PT, R135, R176, RZ ;  /* 0x000000b087877210 */ /* 0x000fe20007ffe0ff */
[----:B------:R-:W-:Y:S01]  /*5e40*/  @P4 STS.128 [R209+0x12000], RZ ;  /* 0x012000ffd1004388 */ /* 0x000fe20000000c00 */
[C---:B------:R-:W-:Y:S02]  /*5e50*/  IADD3 R180, PT, PT, R172.reuse, R179, RZ ;  /* 0x000000b3acb47210 */ /* 0x040fe40007ffe0ff */
[----:B------:R-:W-:Y:S01]  /*5e60*/  IADD3 R177, PT, PT, R172, R135, RZ ;  /* 0x00000087acb17210 */ /* 0x000fe20007ffe0ff */
        /* <DEDUP_REMOVED lines=26> */
[----:B------:R-:W3:Y:S04]  /*6010*/  LDSM.16.M88.4 R20, [R200+UR5+0xc000] ;  /* 0x00c00005c814783b */ /* 0x000ee80008000200 */
[----:B------:R-:W4:Y:S04]  /*6020*/  LDSM.16.M88.4 R12, [R200+UR5+0xc800] ;  /* 0x00c80005c80c783b */ /* 0x000f280008000200 */
[----:B------:R-:W5:Y:S04]  /*6030*/  LDSM.16.M88.4 R156, [R200+UR5+0xd000] ;  /* 0x00d00005c89c783b */ /* 0x000f680008000200 */
[----:B------:R-:W1:Y:S04]  /*6040*/  LDSM.16.M88.4 R28, [R200+UR5+0xd800] ;  /* 0x00d80005c81c783b */ /* 0x000e680008000200 */
[----:B------:R-:W-:Y:S04]  /*6050*/  LDSM.16.M88.4 R164, [R181] ;  /* 0x00000000b5a4783b */ /* 0x000fe80000000200 */
[----:B------:R-:W1:Y:S04]  /*6060*/  LDSM.16.M88.4 R32, [R178+0xc000] ;  /* 0x00c00000b220783b */ /* 0x000e680000000200 */
[----:B--2---:R-:W2:Y:S04]  /*6070*/  LDSM.16.M88.4 R8, [R178+0xc800] ;  /* 0x00c80000b208783b */ /* 0x004ea80000000200 */
[----:B------:R-:W2:Y:S04]  /*6080*/  LDSM.16.M88.4 R4, [R178+0xd000] ;  /* 0x00d00000b204783b */ /* 0x000ea80000000200 */
[----:B------:R-:W2:Y:S04]  /*6090*/  LDSM.16.M88.4 R168, [R178+0xd800] ;  /* 0x00d80000b2a8783b */ /* 0x000ea80000000200 */
[----:B------:R-:W-:Y:S01]  /*60a0*/  LDSM.16.M88.4 R144, [R135+0xc000] ;  /* 0x00c000008790783b */ /* 0x000fe20000000200 */
[C---:B---3--:R-:W-:Y:S03]  /*60b0*/  HMMA.16816.F32 R24, R148.reuse, R20, RZ ;  /* 0x000000149418723c */ /* 0x048fe600000018ff */
[----:B------:R-:W-:Y:S04]  /*60c0*/  LDSM.16.M88.4 R140, [R135+0xc800] ;  /* 0x00c80000878c783b */ /* 0x000fe80000000200 */
[----:B------:R-:W-:Y:S01]  /*60d0*/  LDSM.16.M88.4 R172, [R180] ;  /* 0x00000000b4ac783b */ /* 0x000fe20000000200 */
[C---:B----4-:R-:W-:Y:S03]  /*60e0*/  HMMA.16816.F32 R16, R148.reuse, R12, RZ ;  /* 0x0000000c9410723c */ /* 0x050fe600000018ff */
[----:B------:R-:W-:Y:S04]  /*60f0*/  LDSM.16.M88.4 R136, [R135+0xd000] ;  /* 0x00d000008788783b */ /* 0x000fe80000000200 */
[----:B------:R-:W0:Y:S01]  /*6100*/  LDGDEPBAR ;  /* 0x00000000000079af */ /* 0x000e220000000000 */
[C---:B-----5:R-:W-:Y:S08]  /*6110*/  HMMA.16816.F32 R160, R148.reuse, R156, RZ ;  /* 0x0000009c94a0723c */ /* 0x060ff000000018ff */
[C---:B------:R-:W-:Y:S08]  /*6120*/  HMMA.16816.F32 R20, R148.reuse, R22, RZ ;  /* 0x000000169414723c */ /* 0x040ff000000018ff */
[C---:B------:R-:W-:Y:S08]  /*6130*/  HMMA.16816.F32 R12, R148.reuse, R14, RZ ;  /* 0x0000000e940c723c */ /* 0x040ff000000018ff */
[C---:B------:R-:W-:Y:S08]  /*6140*/  HMMA.16816.F32 R156, R148.reuse, R158, RZ ;  /* 0x0000009e949c723c */ /* 0x040ff000000018ff */
[C---:B-1----:R-:W-:Y:S08]  /*6150*/  HMMA.16816.F32 R152, R148.reuse, R28, RZ ;  /* 0x0000001c9498723c */ /* 0x042ff000000018ff */
[----:B------:R-:W-:Y:S01]  /*6160*/  HMMA.16816.F32 R148, R148, R30, RZ ;  /* 0x0000001e9494723c */ /* 0x000fe200000018ff */
[----:B------:R-:W1:Y:S07]  /*6170*/  LDSM.16.M88.4 R28, [R179] ;  /* 0x00000000b31c783b */ /* 0x000e6e0000000200 */
[C---:B------:R-:W-:Y:S08]  /*6180*/  HMMA.16816.F32 R24, R164.reuse, R32, R24 ;  /* 0x00000020a418723c */ /* 0x040ff00000001818 */
[C---:B------:R-:W-:Y:S01]  /*6190*/  HMMA.16816.F32 R20, R164.reuse, R34, R20 ;  /* 0x00000022a414723c */ /* 0x040fe20000001814 */
[----:B------:R-:W3:Y:S07]  /*61a0*/  LDSM.16.M88.4 R32, [R135+0xd800] ;  /* 0x00d800008720783b */ /* 0x000eee0000000200 */
[C---:B--2---:R-:W-:Y:S08]  /*61b0*/  HMMA.16816.F32 R16, R164.reuse, R8, R16 ;  /* 0x00000008a410723c */ /* 0x044ff00000001810 */
[C---:B------:R-:W-:Y:S01]  /*61c0*/  HMMA.16816.F32 R12, R164.reuse, R10, R12 ;  /* 0x0000000aa40c723c */ /* 0x040fe2000000180c */
[----:B------:R-:W2:Y:S07]  /*61d0*/  LDSM.16.M88.4 R8, [R177+0xc000] ;  /* 0x00c00000b108783b */ /* 0x000eae0000000200 */
[C---:B------:R-:W-:Y:S08]  /*61e0*/  HMMA.16816.F32 R160, R164.reuse, R4, R160 ;  /* 0x00000004a4a0723c */ /* 0x040ff000000018a0 */
        /* <DEDUP_REMOVED lines=11> */
[----:B------:R-:W1:Y:S07]  /*62a0*/  LDSM.16.M88.4 R140, [R200+UR5+0xe000] ;  /* 0x00e00005c88c783b */ /* 0x000e6e0008000200 */
[C---:B---3--:R-:W-:Y:S08]  /*62b0*/  HMMA.16816.F32 R152, R28.reuse, R32, R152 ;  /* 0x000000201c98723c */ /* 0x048ff00000001898 */
[----:B------:R-:W-:Y:S01]  /*62c0*/  HMMA.16816.F32 R148, R28, R34, R148 ;  /* 0x000000221c94723c */ /* 0x000fe20000001894 */
[----:B------:R-:W3:Y:S07]  /*62d0*/  LDSM.16.M88.4 R32, [R200+UR5+0xf000] ;  /* 0x00f00005c820783b */ /* 0x000eee0008000200 */
[C---:B--2---:R-:W-:Y:S08]  /*62e0*/  HMMA.16816.F32 R24, R172.reuse, R8, R24 ;  /* 0x00000008ac18723c */ /* 0x044ff00000001818 */
[C---:B------:R-:W-:Y:S01]  /*62f0*/  HMMA.16816.F32 R20, R172.reuse, R10, R20 ;  /* 0x0000000aac14723c */ /* 0x040fe20000001814 */
[----:B------:R-:W-:Y:S07]  /*6300*/  LDSM.16.M88.4 R8, [R181+0x4000] ;  /* 0x00400000b508783b */ /* 0x000fee0000000200 */
[C---:B----4-:R-:W-:Y:S08]  /*6310*/  HMMA.16816.F32 R16, R172.reuse, R4, R16 ;  /* 0x00000004ac10723c */ /* 0x050ff00000001810 */
[----:B------:R-:W-:Y:S01]  /*6320*/  HMMA.16816.F32 R12, R172, R6, R12 ;  /* 0x00000006ac0c723c */ /* 0x000fe2000000180c */
[----:B------:R-:W2:Y:S07]  /*6330*/  LDSM.16.M88.4 R4, [R178+0xe000] ;  /* 0x00e00000b204783b */ /* 0x000eae0000000200 */
[C---:B------:R-:W-:Y:S08]  /*6340*/  HMMA.16816.F32 R160, R28.reuse, R136, R160 ;  /* 0x000000881ca0723c */ /* 0x040ff000000018a0 */
[----:B------:R-:W-:Y:S01]  /*6350*/  HMMA.16816.F32 R156, R28, R138, R156 ;  /* 0x0000008a1c9c723c */ /* 0x000fe2000000189c */
[----:B------:R-:W4:Y:S04]  /*6360*/  LDSM.16.M88.4 R136, [R200+UR5+0xe800] ;  /* 0x00e80005c888783b */ /* 0x000f280008000200 */
[----:B------:R-:W4:Y:S03]  /*6370*/  LDSM.16.M88.4 R28, [R200+UR5+0xf800] ;  /* 0x00f80005c81c783b */ /* 0x000f260008000200 */
[C---:B-----5:R-:W-:Y:S08]  /*6380*/  HMMA.16816.F32 R152, R172.reuse, R164, R152 ;  /* 0x000000a4ac98723c */ /* 0x060ff00000001898 */
[C---:B------:R-:W-:Y:S08]  /*6390*/  HMMA.16816.F32 R160, R172.reuse, R168, R160 ;  /* 0x000000a8aca0723c */ /* 0x040ff000000018a0 */
[C---:B------:R-:W-:Y:S01]  /*63a0*/  HMMA.16816.F32 R156, R172.reuse, R170, R156 ;  /* 0x000000aaac9c723c */ /* 0x040fe2000000189c */
[----:B------:R-:W-:Y:S07]  /*63b0*/  LDSM.16.M88.4 R168, [R178+0xf000] ;  /* 0x00f00000b2a8783b */ /* 0x000fee0000000200 */
[----:B------:R-:W-:Y:S01]  /*63c0*/  HMMA.16816.F32 R164, R172, R166, R148 ;  /* 0x000000a6aca4723c */ /* 0x000fe20000001894 */
[----:B------:R-:W5:Y:S07]  /*63d0*/  LDSM.16.M88.4 R148, [R178+0xe800] ;  /* 0x00e80000b294783b */ /* 0x000f6e0000000200 */
[C---:B-1----:R-:W-:Y:S08]  /*63e0*/  HMMA.16816.F32 R24, R144.reuse, R140, R24 ;  /* 0x0000008c9018723c */ /* 0x042ff00000001818 */
[C---:B------:R-:W-:Y:S01]  /*63f0*/  HMMA.16816.F32 R20, R144.reuse, R142, R20 ;  /* 0x0000008e9014723c */ /* 0x040fe20000001814 */
[----:B------:R-:W1:Y:S07]  /*6400*/  LDSM.16.M88.4 R140, [R178+0xf800] ;  /* 0x00f80000b28c783b */ /* 0x000e6e0000000200 */
[C---:B---3--:R-:W-:Y:S08]  /*6410*/  HMMA.16816.F32 R160, R144.reuse, R32, R160 ;  /* 0x0000002090a0723c */ /* 0x048ff000000018a0 */
[----:B------:R-:W-:Y:S01]  /*6420*/  HMMA.16816.F32 R156, R144, R34, R156 ;  /* 0x00000022909c723c */ /* 0x000fe2000000189c */
[----:B------:R-:W-:Y:S07]  /*6430*/  LDSM.16.M88.4 R32, [R179+0x4000] ;  /* 0x00400000b320783b */ /* 0x000fee0000000200 */
[C---:B--2---:R-:W-:Y:S08]  /*6440*/  HMMA.16816.F32 R24, R8.reuse, R4, R24 ;  /* 0x000000040818723c */ /* 0x044ff00000001818 */
[----:B------:R-:W-:Y:S01]  /*6450*/  HMMA.16816.F32 R20, R8, R6, R20 ;  /* 0x000000060814723c */ /* 0x000fe20000001814 */
[----:B------:R-:W2:Y:S07]  /*6460*/  LDSM.16.M88.4 R4, [R135+0xe800] ;  /* 0x00e800008704783b */ /* 0x000eae0000000200 */
[C---:B----4-:R-:W-:Y:S08]  /*6470*/  HMMA.16816.F32 R16, R144.reuse, R136, R16 ;  /* 0x000000889010723c */ /* 0x050ff00000001810 */
[C---:B------:R-:W-:Y:S01]  /*6480*/  HMMA.16816.F32 R12, R144.reuse, R138, R12 ;  /* 0x0000008a900c723c */ /* 0x040fe2000000180c */
[----:B------:R-:W-:Y:S07]  /*6490*/  LDSM.16.M88.4 R136, [R135+0xf000] ;  /* 0x00f000008788783b */ /* 0x000fee0000000200 */
[C---:B------:R-:W-:Y:S08]  /*64a0*/  HMMA.16816.F32 R152, R144.reuse, R28, R152 ;  /* 0x0000001c9098723c */ /* 0x040ff00000001898 */
[----:B------:R-:W-:Y:S01]  /*64b0*/  HMMA.16816.F32 R164, R144, R30, R164 ;  /* 0x0000001e90a4723c */ /* 0x000fe200000018a4 */
[----:B------:R-:W3:Y:S04]  /*64c0*/  LDSM.16.M88.4 R28, [R135+0xe000] ;  /* 0x00e00000871c783b */ /* 0x000ee80000000200 */
[----:B------:R-:W4:Y:S03]  /*64d0*/  LDSM.16.M88.4 R144, [R135+0xf800] ;  /* 0x00f800008790783b */ /* 0x000f260000000200 */
[C---:B-----5:R-:W-:Y:S08]  /*64e0*/  HMMA.16816.F32 R16, R8.reuse, R148, R16 ;  /* 0x000000940810723c */ /* 0x060ff00000001810 */
[C---:B------:R-:W-:Y:S01]  /*64f0*/  HMMA.16816.F32 R12, R8.reuse, R150, R12 ;  /* 0x00000096080c723c */ /* 0x040fe2000000180c */
[----:B------:R-:W-:Y:S07]  /*6500*/  LDSM.16.M88.4 R148, [R200+UR5+0x10000] ;  /* 0x01000005c894783b */ /* 0x000fee0008000200 */
[C---:B------:R-:W-:Y:S08]  /*6510*/  HMMA.16816.F32 R160, R8.reuse, R168, R160 ;  /* 0x000000a808a0723c */ /* 0x040ff000000018a0 */
[C---:B------:R-:W-:Y:S08]  /*6520*/  HMMA.16816.F32 R156, R8.reuse, R170, R156 ;  /* 0x000000aa089c723c */ /* 0x040ff0000000189c */
[C---:B-1----:R-:W-:Y:S08]  /*6530*/  HMMA.16816.F32 R152, R8.reuse, R140, R152 ;  /* 0x0000008c0898723c */ /* 0x042ff00000001898 */
[----:B------:R-:W-:Y:S01]  /*6540*/  HMMA.16816.F32 R164, R8, R142, R164 ;  /* 0x0000008e08a4723c */ /* 0x000fe200000018a4 */
[----:B------:R-:W-:Y:S04]  /*6550*/  LDSM.16.M88.4 R140, [R180+0x4000] ;  /* 0x00400000b48c783b */ /* 0x000fe80000000200 */
[----:B------:R-:W1:Y:S03]  /*6560*/  LDSM.16.M88.4 R8, [R177+0xe000] ;  /* 0x00e00000b108783b */ /* 0x000e660000000200 */
[C---:B--2---:R-:W-:Y:S08]  /*6570*/  HMMA.16816.F32 R16, R32.reuse, R4, R16 ;  /* 0x000000042010723c */ /* 0x044ff00000001810 */
[C---:B------:R-:W-:Y:S01]  /*6580*/  HMMA.16816.F32 R12, R32.reuse, R6, R12 ;  /* 0x00000006200c723c */ /* 0x040fe2000000180c */
[----:B------:R-:W2:Y:S07]  /*6590*/  LDSM.16.M88.4 R4, [R177+0xf000] ;  /* 0x00f00000b104783b */ /* 0x000eae0000000200 */
[C---:B---3--:R-:W-:Y:S08]  /*65a0*/  HMMA.16816.F32 R24, R32.reuse, R28, R24 ;  /* 0x0000001c2018723c */ /* 0x048ff00000001818 */
[C---:B------:R-:W-:Y:S01]  /*65b0*/  HMMA.16816.F32 R20, R32.reuse, R30, R20 ;  /* 0x0000001e2014723c */ /* 0x040fe20000001814 */
[----:B------:R-:W3:Y:S07]  /*65c0*/  LDSM.16.M88.4 R28, [R177+0xe800] ;  /* 0x00e80000b11c783b */ /* 0x000eee0000000200 */
[C---:B------:R-:W-:Y:S01]  /*65d0*/  HMMA.16816.F32 R168, R32.reuse, R136, R160 ;  /* 0x0000008820a8723c */ /* 0x040fe200000018a0 */
[----:B------:R-:W5:Y:S07]  /*65e0*/  LDSM.16.M88.4 R160, [R183+0x8000] ;  /* 0x00800000b7a0783b */ /* 0x000f6e0000000200 */
[C---:B------:R-:W-:Y:S01]  /*65f0*/  HMMA.16816.F32 R156, R32.reuse, R138, R156 ;  /* 0x0000008a209c723c */ /* 0x040fe2000000189c */
[----:B------:R-:W-:Y:S07]  /*6600*/  LDSM.16.M88.4 R136, [R181+0x8000] ;  /* 0x00800000b588783b */ /* 0x000fee0000000200 */
[C---:B----4-:R-:W-:Y:S08]  /*6610*/  HMMA.16816.F32 R152, R32.reuse, R144, R152 ;  /* 0x000000902098723c */ /* 0x050ff00000001898 */
[----:B------:R-:W-:Y:S01]  /*6620*/  HMMA.16816.F32 R164, R32, R146, R164 ;  /* 0x0000009220a4723c */ /* 0x000fe200000018a4 */
[----:B------:R-:W4:Y:S07]  /*6630*/  LDSM.16.M88.4 R32, [R177+0xf800] ;  /* 0x00f80000b120783b */ /* 0x000f2e0000000200 */
[C---:B-1----:R-:W-:Y:S01]  /*6640*/  HMMA.16816.F32 R144, R140.reuse, R8, R24 ;  /* 0x000000088c90723c */ /* 0x042fe20000001818 */
[----:B------:R-:W1:Y:S07]  /*6650*/  LDSM.16.M88.4 R24, [R178+0x10000] ;  /* 0x01000000b218783b */ /* 0x000e6e0000000200 */
[C---:B------:R-:W-:Y:S01]  /*6660*/  HMMA.16816.F32 R20, R140.reuse, R10, R20 ;  /* 0x0000000a8c14723c */ /* 0x040fe20000001814 */
[----:B------:R-:W1:Y:S07]  /*6670*/  LDSM.16.M88.4 R8, [R200+UR5+0x10800] ;  /* 0x01080005c808783b */ /* 0x000e6e0008000200 */
[C---:B--2---:R-:W-:Y:S08]  /*6680*/  HMMA.16816.F32 R168, R140.reuse, R4, R168 ;  /* 0x000000048ca8723c */ /* 0x044ff000000018a8 */
[C---:B------:R-:W-:Y:S01]  /*6690*/  HMMA.16816.F32 R156, R140.reuse, R6, R156 ;  /* 0x000000068c9c723c */ /* 0x040fe2000000189c */
[----:B------:R-:W2:Y:S07]  /*66a0*/  LDSM.16.M88.4 R4, [R200+UR5+0x11000] ;  /* 0x01100005c804783b */ /* 0x000eae0008000200 */
[C---:B---3--:R-:W-:Y:S08]  /*66b0*/  HMMA.16816.F32 R16, R140.reuse, R28, R16 ;  /* 0x0000001c8c10723c */ /* 0x048ff00000001810 */
[----:B------:R-:W-:Y:S01]  /*66c0*/  HMMA.16816.F32 R12, R140, R30, R12 ;  /* 0x0000001e8c0c723c */ /* 0x000fe2000000180c */
[----:B------:R-:W-:Y:S07]  /*66d0*/  LDSM.16.M88.4 R28, [R135+0x10000] ;  /* 0x01000000871c783b */ /* 0x000fee0000000200 */
[C---:B-----5:R-:W-:Y:S01]  /*66e0*/  HMMA.16816.F32 R172, R160.reuse, R148, R144 ;  /* 0x00000094a0ac723c */ /* 0x060fe20000001890 */
[----:B------:R-:W3:Y:S07]  /*66f0*/  LDSM.16.M88.4 R144, [R179+0x8000] ;  /* 0x00800000b390783b */ /* 0x000eee0000000200 */
[----:B------:R-:W-:Y:S01]  /*6700*/  HMMA.16816.F32 R20, R160, R150, R20 ;  /* 0x00000096a014723c */ /* 0x000fe20000001814 */
[----:B------:R-:W5:Y:S07]  /*6710*/  LDSM.16.M88.4 R148, [R178+0x10800] ;  /* 0x01080000b294783b */ /* 0x000f6e0000000200 */
[----:B----4-:R-:W-:Y:S08]  /*6720*/  HMMA.16816.F32 R152, R140, R32, R152 ;  /* 0x000000208c98723c */ /* 0x010ff00000001898 */
[C---:B-1----:R-:W-:Y:S08]  /*6730*/  HMMA.16816.F32 R172, R136.reuse, R24, R172 ;  /* 0x0000001888ac723c */ /* 0x042ff000000018ac */
[----:B------:R-:W-:Y:S01]  /*6740*/  HMMA.16816.F32 R20, R136, R26, R20 ;  /* 0x0000001a8814723c */ /* 0x000fe20000001814 */
[----:B------:R-:W-:Y:S07]  /*6750*/  LDSM.16.M88.4 R24, [R200+UR5+0x11800] ;  /* 0x01180005c818783b */ /* 0x000fee0008000200 */
[----:B------:R-:W-:Y:S01]  /*6760*/  HMMA.16816.F32 R164, R140, R34, R164 ;  /* 0x000000228ca4723c */ /* 0x000fe200000018a4 */
[----:B------:R-:W-:Y:S04]  /*6770*/  LDSM.16.M88.4 R140, [R180+0x8000] ;  /* 0x00800000b48c783b */ /* 0x000fe80000000200 */
[----:B------:R-:W1:Y:S03]  /*6780*/  LDSM.16.M88.4 R32, [R177+0x10000] ;  /* 0x01000000b120783b */ /* 0x000e660000000200 */
[C---:B------:R-:W-:Y:S08]  /*6790*/  HMMA.16816.F32 R16, R160.reuse, R8, R16 ;  /* 0x00000008a010723c */ /* 0x040ff00000001810 */
[C---:B------:R-:W-:Y:S01]  /*67a0*/  HMMA.16816.F32 R12, R160.reuse, R10, R12 ;  /* 0x0000000aa00c723c */ /* 0x040fe2000000180c */
[----:B------:R-:W4:Y:S07]  /*67b0*/  LDSM.16.M88.4 R8, [R135+0x10800] ;  /* 0x010800008708783b */ /* 0x000f2e0000000200 */
[C---:B--2---:R-:W-:Y:S08]  /*67c0*/  HMMA.16816.F32 R168, R160.reuse, R4, R168 ;  /* 0x00000004a0a8723c */ /* 0x044ff000000018a8 */
[----:B------:R-:W-:Y:S01]  /*67d0*/  HMMA.16816.F32 R156, R160, R6, R156 ;  /* 0x00000006a09c723c */ /* 0x000fe2000000189c */
[----:B------:R-:W2:Y:S07]  /*67e0*/  LDSM.16.M88.4 R4, [R178+0x11000] ;  /* 0x01100000b204783b */ /* 0x000eae0000000200 */
[C---:B---3--:R-:W-:Y:S08]  /*67f0*/  HMMA.16816.F32 R172, R144.reuse, R28, R172 ;  /* 0x0000001c90ac723c */ /* 0x048ff000000018ac */
[----:B------:R-:W-:Y:S08]  /*6800*/  HMMA.16816.F32 R20, R144, R30, R20 ;  /* 0x0000001e9014723c */ /* 0x000ff00000001814 */
[C---:B-----5:R-:W-:Y:S01]  /*6810*/  HMMA.16816.F32 R28, R136.reuse, R148, R16 ;  /* 0x00000094881c723c */ /* 0x060fe20000001810 */
[----:B------:R-:W3:Y:S07]  /*6820*/  LDSM.16.M88.4 R16, [R177+0x10800] ;  /* 0x01080000b110783b */ /* 0x000eee0000000200 */
[----:B------:R-:W-:Y:S01]  /*6830*/  HMMA.16816.F32 R12, R136, R150, R12 ;  /* 0x00000096880c723c */ /* 0x000fe2000000180c */
[----:B------:R-:W5:Y:S07]  /*6840*/  LDSM.16.M88.4 R148, [R178+0x11800] ;  /* 0x01180000b294783b */ /* 0x000f6e0000000200 */
[C---:B-1----:R-:W-:Y:S08]  /*6850*/  HMMA.16816.F32 R172, R140.reuse, R32, R172 ;  /* 0x000000208cac723c */ /* 0x042ff000000018ac */
[----:B------:R-:W-:Y:S01]  /*6860*/  HMMA.16816.F32 R20, R140, R34, R20 ;  /* 0x000000228c14723c */ /* 0x000fe20000001814 */
[----:B------:R-:W1:Y:S07]  /*6870*/  LDSM.16.M88.4 R32, [R135+0x11000] ;  /* 0x011000008720783b */ /* 0x000e6e0000000200 */
[----:B----4-:R-:W-:Y:S03]  /*6880*/  HMMA.16816.F32 R28, R144, R8, R28 ;  /* 0x00000008901c723c */ /* 0x010fe6000000181c */
[----:B------:R-:W-:Y:S01]  /*6890*/  FMUL.FTZ R172, R172, UR4 ;  /* 0x00000004acac7c20 */ /* 0x000fe20008410000 */
[----:B------:R-:W-:Y:S01]  /*68a0*/  FMUL.FTZ R173, R173, UR4 ;  /* 0x00000004adad7c20 */ /* 0x000fe20008410000 */
[----:B------:R-:W-:Y:S01]  /*68b0*/  FMUL.FTZ R174, R174, UR4 ;  /* 0x00000004aeae7c20 */ /* 0x000fe20008410000 */
[----:B------:R-:W-:-:S02]  /*68c0*/  FMUL.FTZ R175, R175, UR4 ;  /* 0x00000004afaf7c20 */ /* 0x000fc40008410000 */
[----:B------:R-:W-:Y:S01]  /*68d0*/  HMMA.16816.F32 R12, R144, R10, R12 ;  /* 0x0000000a900c723c */ /* 0x000fe2000000180c */
[----:B------:R-:W-:Y:S01]  /*68e0*/  LDSM.16.M88.4 R8, [R177+0x11000] ;  /* 0x01100000b108783b */ /* 0x000fe20000000200 */
[----:B------:R-:W4:Y:S01]  /*68f0*/  MUFU.TANH R172, R172 ;  /* 0x000000ac00ac7308 */ /* 0x000f220000002400 */
[----:B------:R-:W-:Y:S01]  /*6900*/  FMUL.FTZ R20, R20, UR4 ;  /* 0x0000000414147c20 */ /* 0x000fe20008410000 */
[----:B------:R-:W-:Y:S01]  /*6910*/  FMUL.FTZ R21, R21, UR4 ;  /* 0x0000000415157c20 */ /* 0x000fe20008410000 */
[----:B------:R-:W-:Y:S01]  /*6920*/  FMUL.FTZ R22, R22, UR4 ;  /* 0x0000000416167c20 */ /* 0x000fe20008410000 */
[----:B------:R-:W-:Y:S02]  /*6930*/  FMUL.FTZ R23, R23, UR4 ;  /* 0x0000000417177c20 */ /* 0x000fe40008410000 */
[C---:B--2---:R-:W-:Y:S02]  /*6940*/  HMMA.16816.F32 R168, R136.reuse, R4, R168 ;  /* 0x0000000488a8723c */ /* 0x044fe400000018a8 */
[----:B------:R-:W2:Y:S06]  /*6950*/  MUFU.TANH R173, R173 ;  /* 0x000000ad00ad7308 */ /* 0x000eac0000002400 */
[----:B------:R-:W-:Y:S01]  /*6960*/  HMMA.16816.F32 R156, R136, R6, R156 ;  /* 0x00000006889c723c */ /* 0x000fe2000000189c */
[----:B------:R-:W4:Y:S01]  /*6970*/  LDSM.16.M88.4 R4, [R135+0x11800] ;  /* 0x011800008704783b */ /* 0x000f220000000200 */
[----:B------:R-:W1:Y:S06]  /*6980*/  MUFU.TANH R174, R174 ;  /* 0x000000ae00ae7308 */ /* 0x000e6c0000002400 */
[C---:B------:R-:W-:Y:S02]  /*6990*/  HMMA.16816.F32 R152, R160.reuse, R24, R152 ;  /* 0x00000018a098723c */ /* 0x040fe40000001898 */
[----:B------:R-:W1:Y:S06]  /*69a0*/  MUFU.TANH R175, R175 ;  /* 0x000000af00af7308 */ /* 0x000e6c0000002400 */
[----:B------:R-:W-:Y:S02]  /*69b0*/  HMMA.16816.F32 R164, R160, R26, R164 ;  /* 0x0000001aa0a4723c */ /* 0x000fe400000018a4 */
[----:B------:R-:W1:Y:S06]  /*69c0*/  MUFU.TANH R20, R20 ;  /* 0x0000001400147308 */ /* 0x000e6c0000002400 */
[C---:B---3--:R-:W-:Y:S02]  /*69d0*/  HMMA.16816.F32 R28, R140.reuse, R16, R28 ;  /* 0x000000108c1c723c */ /* 0x048fe4000000181c */
[----:B------:R-:W3:Y:S06]  /*69e0*/  MUFU.TANH R21, R21 ;  /* 0x0000001500157308 */ /* 0x000eec0000002400 */
[----:B------:R-:W-:Y:S01]  /*69f0*/  HMMA.16816.F32 R12, R140, R18, R12 ;  /* 0x000000128c0c723c */ /* 0x000fe2000000180c */
[----:B------:R-:W2:Y:S01]  /*6a00*/  LDSM.16.M88.4 R16, [R177+0x11800] ;  /* 0x01180000b110783b */ /* 0x000ea20000000200 */
[----:B------:R-:W-:-:S04]  /*6a10*/  DEPBAR.LE SB0, 0x0 ;  /* 0x000080000000791a */ /* 0x000fc80000000000 */
[----:B------:R-:W1:Y:S02]  /*6a20*/  MUFU.TANH R22, R22 ;  /* 0x0000001600167308 */ /* 0x000e640000002400 */
[C---:B-----5:R-:W-:Y:S03]  /*6a30*/  HMMA.16816.F32 R152, R136.reuse, R148, R152 ;  /* 0x000000948898723c */ /* 0x060fe60000001898 */
[----:B------:R-:W-:Y:S01]  /*6a40*/  FMUL.FTZ R24, R28, UR4 ;  /* 0x000000041c187c20 */ /* 0x000fe20008410000 */
[----:B------:R-:W-:Y:S01]  /*6a50*/  FMUL.FTZ R25, R29, UR4 ;  /* 0x000000041d197c20 */ /* 0x000fe20008410000 */
[----:B------:R-:W-:Y:S01]  /*6a60*/  FMUL.FTZ R28, R30, UR4 ;  /* 0x000000041e1c7c20 */ /* 0x000fe20008410000 */
[----:B------:R-:W-:Y:S01]  /*6a70*/  FMUL.FTZ R29, R31, UR4 ;  /* 0x000000041f1d7c20 */ /* 0x000fe20008410000 */
[----:B------:R-:W2:Y:S01]  /*6a80*/  MUFU.TANH R23, R23 ;  /* 0x0000001700177308 */ /* 0x000ea20000002400 */
[----:B------:R-:W-:Y:S03]  /*6a90*/  HMMA.16816.F32 R164, R136, R150, R164 ;  /* 0x0000009688a4723c */ /* 0x000fe600000018a4 */
[----:B------:R-:W-:-:S04]  /*6aa0*/  FMUL.FTZ R12, R12, UR4 ;  /* 0x000000040c0c7c20 */ /* 0x000fc80008410000 */
[----:B------:R-:W2:Y:S01]  /*6ab0*/  MUFU.TANH R24, R24 ;  /* 0x0000001800187308 */ /* 0x000ea20000002400 */
[C---:B-1----:R-:W-:Y:S07]  /*6ac0*/  HMMA.16816.F32 R168, R144.reuse, R32, R168 ;  /* 0x0000002090a8723c */ /* 0x042fee00000018a8 */
[----:B------:R-:W1:Y:S01]  /*6ad0*/  MUFU.TANH R25, R25 ;  /* 0x0000001900197308 */ /* 0x000e620000002400 */
[C---:B------:R-:W-:Y:S07]  /*6ae0*/  HMMA.16816.F32 R156, R144.reuse, R34, R156 ;  /* 0x00000022909c723c */ /* 0x040fee000000189c */
[----:B------:R-:W1:Y:S01]  /*6af0*/  MUFU.TANH R28, R28 ;  /* 0x0000001c001c7308 */ /* 0x000e620000002400 */
[----:B----4-:R-:W-:Y:S01]  /*6b00*/  HMMA.16816.F32 R152, R144, R4, R152 ;  /* 0x000000049098723c */ /* 0x010fe20000001898 */
[----:B------:R-:W-:-:S06]  /*6b10*/  FMUL.FTZ R4, R15, UR4 ;  /* 0x000000040f047c20 */ /* 0x000fcc0008410000 */
[----:B------:R-:W4:Y:S01]  /*6b20*/  MUFU.TANH R29, R29 ;  /* 0x0000001d001d7308 */ /* 0x000f220000002400 */
[----:B------:R-:W-:Y:S07]  /*6b30*/  HMMA.16816.F32 R164, R144, R6, R164 ;  /* 0x0000000690a4723c */ /* 0x000fee00000018a4 */
[----:B------:R-:W1:Y:S01]  /*6b40*/  MUFU.TANH R12, R12 ;  /* 0x0000000c000c7308 */ /* 0x000e620000002400 */
[----:B------:R-:W-:Y:S01]  /*6b50*/  HMMA.16816.F32 R168, R140, R8, R168 ;  /* 0x000000088ca8723c */ /* 0x000fe200000018a8 */
[----:B------:R-:W-:Y:S01]  /*6b60*/  FMUL.FTZ R8, R13, UR4 ;  /* 0x000000040d087c20 */ /* 0x000fe20008410000 */
[----:B------:R-:W-:-:S05]  /*6b70*/  FMUL.FTZ R9, R14, UR4 ;  /* 0x000000040e097c20 */ /* 0x000fca0008410000 */
[----:B------:R-:W1:Y:S01]  /*6b80*/  MUFU.TANH R8, R8 ;  /* 0x0000000800087308 */ /* 0x000e620000002400 */
[C---:B------:R-:W-:Y:S07]  /*6b90*/  HMMA.16816.F32 R156, R140.reuse, R10, R156 ;  /* 0x0000000a8c9c723c */ /* 0x040fee000000189c */
[----:B------:R-:W1:Y:S01]  /*6ba0*/  MUFU.TANH R9, R9 ;  /* 0x0000000900097308 */ /* 0x000e620000002400 */
[C---:B--2---:R-:W-:Y:S03]  /*6bb0*/  HMMA.16816.F32 R152, R140.reuse, R16, R152 ;  /* 0x000000108c98723c */ /* 0x044fe60000001898 */
[----:B------:R-:W-:Y:S01]  /*6bc0*/  FMUL.FTZ R5, R168, UR4 ;  /* 0x00000004a8057c20 */ /* 0x000fe20008410000 */
[----:B------:R-:W-:Y:S01]  /*6bd0*/  FMUL.FTZ R10, R169, UR4 ;  /* 0x00000004a90a7c20 */ /* 0x000fe20008410000 */
[----:B------:R-:W-:Y:S01]  /*6be0*/  FMUL.FTZ R13, R170, UR4 ;  /* 0x00000004aa0d7c20 */ /* 0x000fe20008410000 */
[----:B------:R-:W-:Y:S01]  /*6bf0*/  FMUL.FTZ R11, R171, UR4 ;  /* 0x00000004ab0b7c20 */ /* 0x000fe20008410000 */
[----:B------:R-:W2:Y:S01]  /*6c00*/  MUFU.TANH R4, R4 ;  /* 0x0000000400047308 */ /* 0x000ea20000002400 */
        /* <DEDUP_REMOVED lines=79> */
.L_x_535:
[----:B------:R3:W-:Y:S02]  /*7100*/  STS.128 [R209+0x11000], RZ ;  /* 0x011000ffd1007388 */ /* 0x0007e40000000c00 */
.L_x_536:
[----:B------:R-:W-:Y:S05]  /*7110*/  BSYNC.RECONVERGENT B0 ;  /* 0x0000000000007941 */ /* 0x000fea0003800200 */
.L_x_534:
[----:B------:R-:W0:Y:S02]  /*7120*/  LDGDEPBAR ;  /* 0x00000000000079af */ /* 0x000e240000000000 */
.L_x_533:
[----:B------:R-:W-:Y:S01]  /*7130*/  IMAD.U32 R17, RZ, RZ, UR20 ;  /* 0x00000014ff117e24 */ /* 0x000fe2000f8e00ff */
[----:B------:R-:W5:Y:S01]  /*7140*/  S2UR UR5, SR_CgaCtaId ;  /* 0x00000000000579c3 */ /* 0x000f620000008800 */
[----:B------:R-:W3:Y:S01]  /*7150*/  LDCU UR4, c[0x0][0x45c] ;  /* 0x00008b80ff0477ac */ /* 0x000ee20008000800 */
[----:B------:R-:W-:Y:S01]  /*7160*/  SEL R193, R2, 0xffffffe0, !P0 ;  /* 0xffffffe002c17807 */ /* 0x000fe20004000000 */
[----:B------:R-:W-:Y:S01]  /*7170*/  IMAD R134, R17, 0x40, R134 ;  /* 0x0000004011867824 */ /* 0x000fe200078e0286 */
[----:B------:R-:W-:-:S03]  /*7180*/  UMOV UR6, 0x400 ;  /* 0x0000040000067882 */ /* 0x000fc60000000000 */
[C---:B------:R-:W-:Y:S01]  /*7190*/  VIADD R17, R134.reuse, 0xffffff81 ;  /* 0xffffff8186117836 */ /* 0x040fe20000000000 */
[C---:B------:R-:W-:Y:S01]  /*71a0*/  IADD3 R19, PT, PT, R134.reuse, -0x80, RZ ;  /* 0xffffff8086137810 */ /* 0x040fe20007ffe0ff */
[----:B------:R-:W-:-:S03]  /*71b0*/  VIADD R31, R134, 0xffffff88 ;  /* 0xffffff88861f7836 */ /* 0x000fc60000000000 */
[----:B------:R-:W-:Y:S02]  /*71c0*/  ISETP.GT.AND P6, PT, R204, R19, PT ;  /* 0x00000013cc00720c */ /* 0x000fe40003fc4270 */
[----:B------:R-:W-:Y:S02]  /*71d0*/  ISETP.GE.AND P5, PT, R19, R203, PT ;  /* 0x000000cb1300720c */ /* 0x000fe40003fa6270 */
[----:B------:R-:W-:Y:S02]  /*71e0*/  FSEL R30, R172, -INF , !P6 ;  /* 0xff800000ac1e7808 */ /* 0x000fe40007000000 */
[----:B------:R-:W-:Y:S02]  /*71f0*/  ISETP.GT.AND P6, PT, R133, R19, PT ;  /* 0x000000138500720c */ /* 0x000fe40003fc4270 */
[----:B------:R-:W-:Y:S02]  /*7200*/  FSEL R30, R30, -INF , !P5 ;  /* 0xff8000001e1e7808 */ /* 0x000fe40006800000 */
[----:B------:R-:W-:-:S02]  /*7210*/  ISETP.GE.AND P5, PT, R19, R202, PT ;  /* 0x000000ca1300720c */ /* 0x000fc40003fa6270 */
[----:B------:R-:W-:Y:S01]  /*7220*/  FSEL R19, R174, -INF , !P6 ;  /* 0xff800000ae137808 */ /* 0x000fe20007000000 */
[----:B-----5:R-:W-:Y:S01]  /*7230*/  ULEA UR5, UR5, UR6, 0x18 ;  /* 0x0000000605057291 */ /* 0x020fe2000f8ec0ff */
        /* <DEDUP_REMOVED lines=18> */
[----:B------:R-:W-:Y:S01]  /*7360*/  FSEL R31, R22, -INF , !P5 ;  /* 0xff800000161f7808 */ /* 0x000fe20006800000 */
[C---:B------:R-:W-:Y:S01]  /*7370*/  VIADD R22, R134.reuse, 0xffffff91 ;  /* 0xffffff9186167836 */ /* 0x040fe20000000000 */
[----:B------:R-:W-:Y:S02]  /*7380*/  ISETP.GE.AND P5, PT, R17, R203, PT ;  /* 0x000000cb1100720c */ /* 0x000fe40003fa6270 */
[----:B------:R-:W-:Y:S01]  /*7390*/  FSEL R20, R21, -INF , !P6 ;  /* 0xff80000015147808 */ /* 0x000fe20007000000 */
[----:B------:R-:W-:Y:S01]  /*73a0*/  VIADD R21, R134, 0xffffff90 ;  /* 0xffffff9086157836 */ /* 0x000fe20000000000 */
        /* <DEDUP_REMOVED lines=11> */
[----:B-1----:R-:W-:Y:S02]  /*7460*/  FSEL R28, R28, -INF , !P6 ;  /* 0xff8000001c1c7808 */ /* 0x002fe40007000000 */
[----:B------:R-:W-:Y:S02]  /*7470*/  ISETP.GT.AND P6, PT, R204, R22, PT ;  /* 0x00000016cc00720c */ /* 0x000fe40003fc4270 */
[----:B--2-4-:R-:W-:-:S02]  /*7480*/  FSEL R141, R28, -INF , !P5 ;  /* 0xff8000001c8d7808 */ /* 0x014fc40006800000 */
[----:B------:R-:W-:Y:S02]  /*7490*/  ISETP.GE.AND P5, PT, R22, R203, PT ;  /* 0x000000cb1600720c */ /* 0x000fe40003fa6270 */
[----:B------:R-:W-:Y:S02]  /*74a0*/  FSEL R25, R25, -INF , !P6 ;  /* 0xff80000019197808 */ /* 0x000fe40007000000 */
[----:B------:R-:W-:Y:S02]  /*74b0*/  ISETP.GT.AND P6, PT, R133, R22, PT ;  /* 0x000000168500720c */ /* 0x000fe40003fc4270 */
[----:B------:R-:W-:Y:S02]  /*74c0*/  IADD3 R21, PT, PT, R134, -0x68, RZ ;  /* 0xffffff9886157810 */ /* 0x000fe40007ffe0ff */
[----:B------:R-:W-:Y:S02]  /*74d0*/  FSEL R144, R25, -INF , !P5 ;  /* 0xff80000019907808 */ /* 0x000fe40006800000 */
[----:B------:R-:W-:-:S02]  /*74e0*/  ISETP.GE.AND P5, PT, R22, R202, PT ;  /* 0x000000ca1600720c */ /* 0x000fc40003fa6270 */
[----:B------:R-:W-:Y:S02]  /*74f0*/  FSEL R29, R29, -INF , !P6 ;  /* 0xff8000001d1d7808 */ /* 0x000fe40007000000 */
[----:B------:R-:W-:Y:S02]  /*7500*/  ISETP.GT.AND P6, PT, R204, R21, PT ;  /* 0x00000015cc00720c */ /* 0x000fe40003fc4270 */
[----:B------:R-:W-:Y:S02]  /*7510*/  FSEL R145, R29, -INF , !P5 ;  /* 0xff8000001d917808 */ /* 0x000fe40006800000 */
[----:B------:R-:W-:Y:S02]  /*7520*/  ISETP.GE.AND P5, PT, R21, R203, PT ;  /* 0x000000cb1500720c */ /* 0x000fe40003fa6270 */
[----:B------:R-:W-:Y:S01]  /*7530*/  FSEL R142, R12, -INF , !P6 ;  /* 0xff8000000c8e7808 */ /* 0x000fe20007000000 */
[----:B------:R-:W-:Y:S01]  /*7540*/  VIADD R12, R134, 0xffffff99 ;  /* 0xffffff99860c7836 */ /* 0x000fe20000000000 */
[----:B------:R-:W-:-:S02]  /*7550*/  ISETP.GT.AND P6, PT, R133, R21, PT ;  /* 0x000000158500720c */ /* 0x000fc40003fc4270 */
[----:B------:R-:W-:Y:S02]  /*7560*/  FSEL R142, R142, -INF , !P5 ;  /* 0xff8000008e8e7808 */ /* 0x000fe40006800000 */
[----:B------:R-:W-:Y:S02]  /*7570*/  ISETP.GE.AND P5, PT, R21, R202, PT ;  /* 0x000000ca1500720c */ /* 0x000fe40003fa6270 */
[----:B------:R-:W-:Y:S02]  /*7580*/  FSEL R9, R9, -INF , !P6 ;  /* 0xff80000009097808 */ /* 0x000fe40007000000 */
[----:B------:R-:W-:Y:S02]  /*7590*/  ISETP.GT.AND P6, PT, R204, R12, PT ;  /* 0x0000000ccc00720c */ /* 0x000fe40003fc4270 */
[----:B------:R-:W-:Y:S02]  /*75a0*/  FSEL R179, R9, -INF , !P5 ;  /* 0xff80000009b37808 */ /* 0x000fe40006800000 */
[----:B------:R-:W-:-:S02]  /*75b0*/  ISETP.GE.AND P5, PT, R12, R203, PT ;  /* 0x000000cb0c00720c */ /* 0x000fc40003fa6270 */
[----:B------:R-:W-:Y:S01]  /*75c0*/  FSEL R140, R8, -INF , !P6 ;  /* 0xff800000088c7808 */ /* 0x000fe20007000000 */
[----:B------:R-:W-:Y:S01]  /*75d0*/  VIADD R8, R134, 0xffffffa0 ;  /* 0xffffffa086087836 */ /* 0x000fe20000000000 */
        /* <DEDUP_REMOVED lines=9> */
[C---:B------:R-:W-:Y:S02]  /*7670*/  IADD3 R4, PT, PT, R134.reuse, -0x5f, RZ ;  /* 0xffffffa186047810 */ /* 0x040fe40007ffe0ff */
[----:B------:R-:W-:Y:S01]  /*7680*/  FSEL R194, R5, -INF , !P5 ;  /* 0xff80000005c27808 */ /* 0x000fe20006800000 */
[----:B------:R-:W-:Y:S01]  /*7690*/  VIADD R5, R134, 0xffffffa8 ;  /* 0xffffffa886057836 */ /* 0x000fe20000000000 */
[----:B------:R-:W-:-:S02]  /*76a0*/  ISETP.GE.AND P5, PT, R8, R202, PT ;  /* 0x000000ca0800720c */ /* 0x000fc40003fa6270 */
        /* <DEDUP_REMOVED lines=18> */
[-C--:B------:R-:W-:Y:S02]  /*77d0*/  ISETP.GT.AND P6, PT, R204, R4.reuse, PT ;  /* 0x00000004cc00720c */ /* 0x080fe40003fc4270 */
[----:B------:R-:W-:Y:S02]  /*77e0*/  FSEL R151, R16, -INF , !P5 ;  /* 0xff80000010977808 */ /* 0x000fe40006800000 */
[----:B------:R-:W-:Y:S02]  /*77f0*/  ISETP.GE.AND P5, PT, R4, R203, PT ;  /* 0x000000cb0400720c */ /* 0x000fe40003fa6270 */
[----:B------:R-:W-:Y:S01]  /*7800*/  FSEL R158, R6, -INF , !P6 ;  /* 0xff800000069e7808 */ /* 0x000fe20007000000 */
[----:B------:R-:W-:Y:S01]  /*7810*/  VIADD R6, R134, 0xffffffb0 ;  /* 0xffffffb086067836 */ /* 0x000fe20000000000 */
        /* <DEDUP_REMOVED lines=9> */
[----:B------:R-:W-:Y:S02]  /*78b0*/  IADD3 R5, PT, PT, R134, -0x4f, RZ ;  /* 0xffffffb186057810 */ /* 0x000fe40007ffe0ff */
[----:B------:R-:W-:Y:S02]  /*78c0*/  ISETP.GT.AND P6, PT, R133, R6, PT ;  /* 0x000000068500720c */ /* 0x000fe40003fc4270 */
        /* <DEDUP_REMOVED lines=11> */
[----:B------:R-:W-:Y:S02]  /*7980*/  FMNMX3.FTZ R7, R132, R30, R26, !PT ;  /* 0x0000001e84077276 */ /* 0x000fe4000781001a */
[----:B------:R-:W-:Y:S02]  /*7990*/  FSEL R148, R137, -INF , !P6 ;  /* 0xff80000089947808 */ /* 0x000fe40007000000 */
[----:B------:R-:W-:Y:S02]  /*79a0*/  FMNMX3.FTZ R8, R3, R19, R27, !PT ;  /* 0x0000001303087276 */ /* 0x000fe4000781001b */
[----:B------:R-:W-:Y:S02]  /*79b0*/  ISETP.GE.AND P6, PT, R134, R203, PT ;  /* 0x000000cb8600720c */ /* 0x000fe40003fc6270 */
[----:B------:R-:W-:-:S02]  /*79c0*/  FSEL R136, R136, -INF , !P5 ;  /* 0xff80000088887808 */ /* 0x000fc40006800000 */
[----:B------:R-:W-:Y:S02]  /*79d0*/  FMNMX3.FTZ R7, R7, R32, R20, !PT ;  /* 0x0000002007077276 */ /* 0x000fe40007810014 */
[----:B------:R-:W-:Y:S02]  /*79e0*/  FMNMX3.FTZ R8, R8, R31, R17, !PT ;  /* 0x0000001f08087276 */ /* 0x000fe40007810011 */
[----:B------:R-:W-:Y:S02]  /*79f0*/  ISETP.GE.AND P5, PT, R6, R202, PT ;  /* 0x000000ca0600720c */ /* 0x000fe40003fa6270 */
[----:B------:R-:W-:Y:S02]  /*7a00*/  FSEL R154, R136, -INF , !P6 ;  /* 0xff800000889a7808 */ /* 0x000fe40007000000 */
[----:B------:R-:W-:Y:S02]  /*7a10*/  ISETP.GT.AND P6, PT, R133, R5, PT ;  /* 0x000000058500720c */ /* 0x000fe40003fc4270 */
[----:B------:R-:W-:-:S02]  /*7a20*/  FMNMX3.FTZ R7, R7, R146, R144, !PT ;  /* 0x0000009207077276 */ /* 0x000fc40007810090 */
[----:B------:R-:W-:Y:S02]  /*7a30*/  FMNMX3.FTZ R8, R8, R141, R145, !PT ;  /* 0x0000008d08087276 */ /* 0x000fe40007810091 */
[----:B------:R-:W-:Y:S02]  /*7a40*/  FSEL R159, R135, -INF , !P5 ;  /* 0xff800000879f7808 */ /* 0x000fe40006800000 */
[----:B------:R-:W-:Y:S02]  /*7a50*/  ISETP.GE.AND P5, PT, R5, R202, PT ;  /* 0x000000ca0500720c */ /* 0x000fe40003fa6270 */
[----:B------:R-:W-:Y:S02]  /*7a60*/  FSEL R18, R18, -INF , !P6 ;  /* 0xff80000012127808 */ /* 0x000fe40007000000 */
[----:B------:R-:W-:Y:S02]  /*7a70*/  FMNMX3.FTZ R7, R7, R142, R140, !PT ;  /* 0x0000008e07077276 */ /* 0x000fe4000781008c */
[----:B------:R-:W-:-:S02]  /*7a80*/  FMNMX3.FTZ R8, R8, R179, R195, !PT ;  /* 0x000000b308087276 */ /* 0x000fc400078100c3 */
[----:B------:R-:W-:Y:S02]  /*7a90*/  FSEL R157, R18, -INF , !P5 ;  /* 0xff800000129d7808 */ /* 0x000fe40006800000 */
[----:B------:R-:W-:Y:S02]  /*7aa0*/  FMNMX3.FTZ R7, R7, R194, R192, !PT ;  /* 0x000000c207077276 */ /* 0x000fe400078100c0 */
[C---:B------:R-:W-:Y:S02]  /*7ab0*/  ISETP.GT.AND P6, PT, R133.reuse, R4, PT ;  /* 0x000000048500720c */ /* 0x040fe40003fc4270 */
[----:B------:R-:W-:Y:S02]  /*7ac0*/  ISETP.GT.AND P5, PT, R133, R134, PT ;  /* 0x000000868500720c */ /* 0x000fe40003fa4270 */
[----:B------:R-:W-:Y:S02]  /*7ad0*/  FMNMX3.FTZ R8, R8, R183, R181, !PT ;  /* 0x000000b708087276 */ /* 0x000fe400078100b5 */
[----:B------:R-:W-:-:S02]  /*7ae0*/  FMNMX3.FTZ R7, R7, R182, R158, !PT ;  /* 0x000000b607077276 */ /* 0x000fc4000781009e */
[----:B------:R-:W-:Y:S02]  /*7af0*/  FSEL R33, R33, -INF , !P6 ;  /* 0xff80000021217808 */ /* 0x000fe40007000000 */
[----:B------:R-:W-:Y:S02]  /*7b00*/  FSEL R35, R35, -INF , !P5 ;  /* 0xff80000023237808 */ /* 0x000fe40006800000 */
[-C--:B------:R-:W-:Y:S02]  /*7b10*/  ISETP.GE.AND P6, PT, R4, R202.reuse, PT ;  /* 0x000000ca0400720c */ /* 0x080fe40003fc6270 */
[----:B------:R-:W-:Y:S02]  /*7b20*/  ISETP.GE.AND P5, PT, R134, R202, PT ;  /* 0x000000ca8600720c */ /* 0x000fe40003fa6270 */
[----:B------:R-:W-:Y:S02]  /*7b30*/  FMNMX3.FTZ R8, R8, R151, R149, !PT ;  /* 0x0000009708087276 */ /* 0x000fe40007810095 */
[----:B------:R-:W-:-:S02]  /*7b40*/  FMNMX3.FTZ R7, R7, R156, R150, !PT ;  /* 0x0000009c07077276 */ /* 0x000fc40007810096 */
[----:B------:R-:W-:Y:S02]  /*7b50*/  FSEL R155, R33, -INF , !P6 ;  /* 0xff800000219b7808 */ /* 0x000fe40007000000 */
[----:B------:R-:W-:Y:S02]  /*7b60*/  FSEL R153, R35, -INF , !P5 ;  /* 0xff80000023997808 */ /* 0x000fe40006800000 */
[----:B------:R-:W-:Y:S02]  /*7b70*/  FMNMX3.FTZ R8, R8, R159, R157, !PT ;  /* 0x0000009f08087276 */ /* 0x000fe4000781009d */
[----:B------:R-:W-:Y:S02]  /*7b80*/  FMNMX3.FTZ R6, R7, R148, R154, !PT ;  /* 0x0000009407067276 */ /* 0x000fe4000781009a */
[----:B------:R-:W-:Y:S02]  /*7b90*/  FMNMX3.FTZ R9, R8, R155, R153, !PT ;  /* 0x0000009b08097276 */ /* 0x000fe40007810099 */
[----:B------:R-:W-:Y:S01]  /*7ba0*/  LEA R170, R191, UR5, 0x1 ;  /* 0x00000005bfaa7c11 */ /* 0x000fe2000f8e08ff */
[----:B------:R-:W1:Y:S03]  /*7bb0*/  SHFL.BFLY PT, R5, R6, 0x2, 0x1f ;  /* 0x0c401f0006057f89 */ /* 0x000e6600000e0000 */
[C---:B------:R-:W-:Y:S01]  /*7bc0*/  IADD3 R16, PT, PT, R170.reuse, 0x12000, RZ ;  /* 0x00012000aa107810 */ /* 0x040fe20007ffe0ff */
[----:B------:R-:W2:Y:S01]  /*7bd0*/  SHFL.BFLY PT, R4, R9, 0x2, 0x1f ;  /* 0x0c401f0009047f89 */ /* 0x000ea200000e0000 */
[----:B------:R-:W-:-:S02]  /*7be0*/  VIADD R169, R170, 0x12040 ;  /* 0x00012040aaa97836 */ /* 0x000fc40000000000 */
[----:B------:R-:W-:Y:S01]  /*7bf0*/  @P2 IADD3 R169, PT, PT, R16, -0x40, RZ ;  /* 0xffffffc010a92810 */ /* 0x000fe20007ffe0ff */
[C---:B------:R-:W-:Y:S01]  /*7c00*/  IMAD.IADD R2, R193.reuse, 0x1, R170 ;  /* 0x00000001c1027824 */ /* 0x040fe200078e02aa */
[----:B------:R-:W-:Y:S03]  /*7c10*/  LDSM.16.MT88.4 R12, [R170+0x12000] ;  /* 0x01200000aa0c783b */ /* 0x000fe60000004200 */
[----:B------:R-:W-:Y:S01]  /*7c20*/  IMAD.IADD R193, R193, 0x1, R169 ;  /* 0x00000001c1c17824 */ /* 0x000fe200078e02a9 */
[----:B-1----:R-:W-:Y:S02]  /*7c30*/  FMNMX.FTZ R7, R6, R5, !PT ;  /* 0x0000000506077209 */ /* 0x002fe40007810000 */
[----:B--2---:R-:W-:-:S03]  /*7c40*/  FMNMX.FTZ R5, R9, R4, !PT ;  /* 0x0000000409057209 */ /* 0x004fc60007810000 */
[----:B------:R-:W1:Y:S04]  /*7c50*/  SHFL.BFLY PT, R186, R7, 0x1, 0x1f ;  /* 0x0c201f0007ba7f89 */ /* 0x000e6800000e0000 */
[----:B------:R-:W2:Y:S01]  /*7c60*/  SHFL.BFLY PT, R184, R5, 0x1, 0x1f ;  /* 0x0c201f0005b87f89 */ /* 0x000ea200000e0000 */
[----:B-1----:R-:W-:Y:S02]  /*7c70*/  FMNMX.FTZ R186, R7, R186, !PT ;  /* 0x000000ba07ba7209 */ /* 0x002fe40007810000 */
[----:B--2---:R-:W-:-:S03]  /*7c80*/  FMNMX.FTZ R184, R5, R184, !PT ;  /* 0x000000b805b87209 */ /* 0x004fc60007810000 */
[C---:B---3--:R-:W-:Y:S01]  /*7c90*/  FMUL.FTZ R171, R186.reuse, UR4 ;  /* 0x00000004baab7c20 */ /* 0x048fe20008410000 */
[----:B------:R-:W-:Y:S02]  /*7ca0*/  FSETP.NEU.FTZ.AND P6, PT, R186, -INF , PT ;  /* 0xff800000ba00780b */ /* 0x000fe40003fdd000 */
[C---:B------:R-:W-:Y:S01]  /*7cb0*/  FSETP.NEU.FTZ.AND P5, PT, R184.reuse, -INF , PT ;  /* 0xff800000b800780b */ /* 0x040fe20003fbd000 */
[C---:B------:R-:W-:Y:S01]  /*7cc0*/  FMUL.FTZ R152, R184.reuse, UR4 ;  /* 0x00000004b8987c20 */ /* 0x040fe20008410000 */
[----:B------:R-:W-:Y:S02]  /*7cd0*/  FSEL R171, R171, RZ, P6 ;  /* 0x000000ffabab7208 */ /* 0x000fe40003000000 */
[----:B------:R-:W-:Y:S02]  /*7ce0*/  FSEL R6, R184, RZ, P5 ;  /* 0x000000ffb8067208 */ /* 0x000fe40002800000 */
[----:B------:R-:W-:Y:S01]  /*7cf0*/  FSEL R152, R152, RZ, P5 ;  /* 0x000000ff98987208 */ /* 0x000fe20002800000 */
[--C-:B------:R-:W-:Y:S01]  /*7d00*/  FFMA.FTZ R168, R30, UR4, -R171.reuse ;  /* 0x000000041ea87c23 */ /* 0x100fe200080108ab */
[----:B------:R-:W-:Y:S01]  /*7d10*/  FSEL R5, R186, RZ, P6 ;  /* 0x000000ffba057208 */ /* 0x000fe20003000000 */
[----:B------:R-:W-:Y:S01]  /*7d20*/  FADD.FTZ R6, R3, -R6 ;  /* 0x8000000603067221 */ /* 0x000fe20000010000 */
[--C-:B------:R-:W-:Y:S01]  /*7d30*/  FFMA.FTZ R164, R26, UR4, -R171.reuse ;  /* 0x000000041aa47c23 */ /* 0x100fe200080108ab */
[--C-:B------:R-:W-:Y:S01]  /*7d40*/  FFMA.FTZ R160, R31, UR4, -R152.reuse ;  /* 0x000000041fa07c23 */ /* 0x100fe20008010898 */
[----:B------:R-:W-:Y:S01]  /*7d50*/  FFMA.FTZ R163, R32, UR4, -R171 ;  /* 0x0000000420a37c23 */ /* 0x000fe200080108ab */
[----:B------:R-:W1:Y:S01]  /*7d60*/  LDSM.16.MT88.4 R28, [R169] ;  /* 0x00000000a91c783b */ /* 0x000e620000004200 */
[----:B------:R-:W-:Y:S01]  /*7d70*/  FADD.FTZ R4, R132, -R5 ;  /* 0x8000000584047221 */ /* 0x000fe20000010000 */
[--C-:B------:R-:W-:Y:S01]  /*7d80*/  FFMA.FTZ R162, R20, UR4, -R171.reuse ;  /* 0x0000000414a27c23 */ /* 0x100fe200080108ab */
[--C-:B------:R-:W-:Y:S01]  /*7d90*/  FFMA.FTZ R166, R19, UR4, -R152.reuse ;  /* 0x0000000413a67c23 */ /* 0x100fe20008010898 */
[--C-:B------:R-:W-:Y:S01]  /*7da0*/  FFMA.FTZ R161, R27, UR4, -R152.reuse ;  /* 0x000000041ba17c23 */ /* 0x100fe20008010898 */
[--C-:B------:R-:W-:Y:S01]  /*7db0*/  FFMA.FTZ R165, R17, UR4, -R152.reuse ;  /* 0x0000000411a57c23 */ /* 0x100fe20008010898 */
[----:B------:R-:W-:Y:S01]  /*7dc0*/  FMUL.FTZ R167, R6, UR4 ;  /* 0x0000000406a77c20 */ /* 0x000fe20008410000 */
[----:B------:R-:W-:Y:S01]  /*7dd0*/  FMUL.FTZ R9, R4, UR4 ;  /* 0x0000000404097c20 */ /* 0x000fe20008410000 */
[----:B------:R-:W-:Y:S01]  /*7de0*/  MUFU.EX2 R168, R168 ;  /* 0x000000a800a87308 */ /* 0x000fe20000000800 */
[----:B------:R-:W2:Y:S01]  /*7df0*/  LDSM.16.MT88.4 R20, [R2+0x12000] ;  /* 0x012000000214783b */ /* 0x000ea20000004200 */
[--C-:B------:R-:W-:Y:S01]  /*7e00*/  FFMA.FTZ R173, R146, UR4, -R171.reuse ;  /* 0x0000000492ad7c23 */ /* 0x100fe200080108ab */
[--C-:B------:R-:W-:Y:S01]  /*7e10*/  FFMA.FTZ R172, R144, UR4, -R171.reuse ;  /* 0x0000000490ac7c23 */ /* 0x100fe200080108ab */
[--C-:B------:R-:W-:Y:S01]  /*7e20*/  FFMA.FTZ R174, R142, UR4, -R171.reuse ;  /* 0x000000048eae7c23 */ /* 0x100fe200080108ab */
[----:B------:R-:W-:Y:S01]  /*7e30*/  LDSM.16.MT88.4 R132, [R2+0x16000] ;  /* 0x016000000284783b */ /* 0x000fe20000004200 */
[--C-:B------:R-:W-:Y:S01]  /*7e40*/  FFMA.FTZ R175, R140, UR4, -R171.reuse ;  /* 0x000000048caf7c23 */ /* 0x100fe200080108ab */
[--C-:B------:R-:W-:Y:S01]  /*7e50*/  FFMA.FTZ R177, R141, UR4, -R152.reuse ;  /* 0x000000048db17c23 */ /* 0x100fe20008010898 */
[----:B------:R-:W3:Y:S01]  /*7e60*/  MUFU.EX2 R164, R164 ;  /* 0x000000a400a47308 */ /* 0x000ee20000000800 */
        /* <DEDUP_REMOVED lines=14> */
[--C-:B------:R-:W-:Y:S01]  /*7f50*/  FFMA.FTZ R198, R156, UR4, -R171.reuse ;  /* 0x000000049cc67c23 */ /* 0x100fe200080108ab */
[----:B------:R-:W4:Y:S01]  /*7f60*/  MUFU.EX2 R162, R162 ;  /* 0x000000a200a27308 */ /* 0x000f220000000800 */
[----:B---3--:R-:W-:Y:S01]  /*7f70*/  F2FP.F16.F32.PACK_AB R4, R164, R168 ;  /* 0x000000a8a404723e */ /* 0x008fe200000000ff */
[--C-:B------:R-:W-:Y:S01]  /*7f80*/  FFMA.FTZ R199, R150, UR4, -R171.reuse ;  /* 0x0000000496c77c23 */ /* 0x100fe200080108ab */
[--C-:B------:R-:W-:Y:S01]  /*7f90*/  FFMA.FTZ R201, R148, UR4, -R171.reuse ;  /* 0x0000000494c97c23 */ /* 0x100fe200080108ab */
[----:B------:R-:W-:Y:S01]  /*7fa0*/  FFMA.FTZ R212, R154, UR4, -R171 ;  /* 0x000000049ad47c23 */ /* 0x000fe200080108ab */
[--C-:B------:R-:W-:Y:S01]  /*7fb0*/  FFMA.FTZ R171, R159, UR4, -R152.reuse ;  /* 0x000000049fab7c23 */ /* 0x100fe20008010898 */
[--C-:B------:R-:W-:Y:S01]  /*7fc0*/  FFMA.FTZ R216, R157, UR4, -R152.reuse ;  /* 0x000000049dd87c23 */ /* 0x100fe20008010898 */
[--C-:B------:R-:W-:Y:S01]  /*7fd0*/  FFMA.FTZ R211, R155, UR4, -R152.reuse ;  /* 0x000000049bd37c23 */ /* 0x100fe20008010898 */
[----:B------:R-:W-:Y:S01]  /*7fe0*/  MUFU.EX2 R166, R166 ;  /* 0x000000a600a67308 */ /* 0x000fe20000000800 */
[----:B------:R-:W-:-:S02]  /*7ff0*/  FFMA.FTZ R218, R153, UR4, -R152 ;  /* 0x0000000499da7c23 */ /* 0x000fc40008010898 */
[----:B------:R-:W-:Y:S05]  /*8000*/  LDSM.16.MT88.4 R152, [R170+0x13800] ;  /* 0x01380000aa98783b */ /* 0x000fea0000004200 */
[----:B------:R-:W3:Y:S01]  /*8010*/  MUFU.EX2 R161, R161 ;  /* 0x000000a100a17308 */ /* 0x000ee20000000800 */
[----:B----4-:R-:W-:-:S07]  /*8020*/  F2FP.F16.F32.PACK_AB R6, R162, R163 ;  /* 0x000000a3a206723e */ /* 0x010fce00000000ff */
        /* <DEDUP_REMOVED lines=36> */
[----:B------:R-:W4:Y:S01]  /*8270*/  LDSM.16.MT88.4 R120, [R193] ;  /* 0x00000000c178783b */ /* 0x000f220000004200 */
        /* <DEDUP_REMOVED lines=24> */
[-C--:B------:R-:W-:Y:S01]  /*8400*/  FMUL.FTZ R113, R45, R3.reuse ;  /* 0x000000032d717220 */ /* 0x080fe20000410000 */
[-C--:B------:R-:W-:Y:S01]  /*8410*/  FMUL.FTZ R44, R52, R3.reuse ;  /* 0x00000003342c7220 */ /* 0x080fe20000410000 */
        /* <DEDUP_REMOVED lines=11> */
[----:B------:R-:W-:Y:S01]  /*84d0*/  FMUL.FTZ R61, R69, R3 ;  /* 0x00000003453d7220 */ /* 0x000fe20000410000 */
[C---:B------:R-:W-:Y:S01]  /*84e0*/  HMMA.16816.F32 R136, R4.reuse, R132, R136 ;  /* 0x000000840488723c */ /* 0x040fe20000001888 */
[-C--:B------:R-:W-:Y:S01]  /*84f0*/  FMUL.FTZ R62, R70, R167.reuse ;  /* 0x000000a7463e7220 */ /* 0x080fe20000410000 */
[----:B------:R-:W-:Y:S01]  /*8500*/  FMUL.FTZ R63, R71, R167 ;  /* 0x000000a7473f7220 */ /* 0x000fe20000410000 */
[----:B------:R-:W-:Y:S01]  /*8510*/  LDSM.16.MT88.4 R104, [R170+0x16000] ;  /* 0x01600000aa68783b */ /* 0x000fe20000004200 */
        /* <DEDUP_REMOVED lines=9> */
[----:B------:R-:W1:Y:S01]  /*85b0*/  MUFU.EX2 R172, R172 ;  /* 0x000000ac00ac7308 */ /* 0x000e620000000800 */
        /* <DEDUP_REMOVED lines=15> */
[C---:B----4-:R-:W-:Y:S01]  /*86b0*/  HMMA.16816.F32 R32, R4.reuse, R120, R32 ;  /* 0x000000780420723c */ /* 0x050fe20000001820 */
[----:B------:R-:W3:Y:S01]  /*86c0*/  LDSM.16.MT88.4 R72, [R169+0x4000] ;  /* 0x00400000a948783b */ /* 0x000ee20000004200 */
[----:B------:R-:W-:Y:S01]  /*86d0*/  MUFU.EX2 R174, R174 ;  /* 0x000000ae00ae7308 */ /* 0x000fe20000000800 */
[-C--:B------:R-:W-:Y:S01]  /*86e0*/  FMUL.FTZ R10, R130, R167.reuse ;  /* 0x000000a7820a7220 */ /* 0x080fe20000410000 */
[----:B------:R-:W-:Y:S01]  /*86f0*/  FMUL.FTZ R11, R131, R167 ;  /* 0x000000a7830b7220 */ /* 0x000fe20000410000 */
[-C--:B------:R-:W-:Y:S01]  /*8700*/  FMUL.FTZ R124, R124, R3.reuse ;  /* 0x000000037c7c7220 */ /* 0x080fe20000410000 */
[----:B------:R-:W-:Y:S01]  /*8710*/  FMUL.FTZ R125, R125, R3 ;  /* 0x000000037d7d7220 */ /* 0x000fe20000410000 */
[-C--:B------:R-:W-:Y:S01]  /*8720*/  FMUL.FTZ R126, R126, R167.reuse ;  /* 0x000000a77e7e7220 */ /* 0x080fe20000410000 */
[C---:B------:R-:W-:Y:S01]  /*8730*/  HMMA.16816.F32 R100, R4.reuse, R122, R100 ;  /* 0x0000007a0464723c */ /* 0x040fe20000001864 */
[----:B------:R-:W4:Y:S01]  /*8740*/  LDSM.16.MT88.4 R120, [R169+0x2000] ;  /* 0x00200000a978783b */ /* 0x000f220000004200 */
[----:B------:R-:W-:Y:S01]  /*8750*/  MUFU.EX2 R175, R175 ;  /* 0x000000af00af7308 */ /* 0x000fe20000000800 */
[----:B------:R-:W-:Y:S01]  /*8760*/  FMUL.FTZ R127, R127, R167 ;  /* 0x000000a77f7f7220 */ /* 0x000fe20000410000 */
[-C--:B------:R-:W-:Y:S01]  /*8770*/  FMUL.FTZ R76, R92, R3.reuse ;  /* 0x000000035c4c7220 */ /* 0x080fe20000410000 */
[----:B------:R-:W-:Y:S01]  /*8780*/  FMUL.FTZ R77, R93, R3 ;  /* 0x000000035d4d7220 */ /* 0x000fe20000410000 */
[-C--:B------:R-:W-:Y:S01]  /*8790*/  FMUL.FTZ R78, R94, R167.reuse ;  /* 0x000000a75e4e7220 */ /* 0x080fe20000410000 */
[----:B------:R-:W-:Y:S01]  /*87a0*/  FMUL.FTZ R79, R95, R167 ;  /* 0x000000a75f4f7220 */ /* 0x000fe20000410000 */
[C---:B------:R-:W-:Y:S01]  /*87b0*/  HMMA.16816.F32 R132, R4.reuse, R134, R80 ;  /* 0x000000860484723c */ /* 0x040fe20000001850 */
[----:B------:R-:W5:Y:S01]  /*87c0*/  LDSM.16.MT88.4 R80, [R193+0x4000] ;  /* 0x00400000c150783b */ /* 0x000f620000004200 */
[----:B------:R-:W-:Y:S01]  /*87d0*/  MUFU.EX2 R177, R177 ;  /* 0x000000b100b17308 */ /* 0x000fe20000000800 */
[-C--:B------:R-:W-:Y:S01]  /*87e0*/  FMUL.FTZ R96, R96, R3.reuse ;  /* 0x0000000360607220 */ /* 0x080fe20000410000 */
[----:B------:R-:W-:Y:S01]  /*87f0*/  FMUL.FTZ R97, R97, R3 ;  /* 0x0000000361617220 */ /* 0x000fe20000410000 */
[-C--:B------:R-:W-:Y:S01]  /*8800*/  FMUL.FTZ R98, R98, R167.reuse ;  /* 0x000000a762627220 */ /* 0x080fe20000410000 */
[----:B------:R-:W-:Y:S01]  /*8810*/  FMUL.FTZ R99, R99, R167 ;  /* 0x000000a763637220 */ /* 0x000fe20000410000 */
[----:B------:R-:W-:Y:S01]  /*8820*/  LDSM.16.MT88.4 R84, [R2+0x12800] ;  /* 0x012800000254783b */ /* 0x000fe20000004200 */
[----:B--2---:R-:W-:Y:S01]  /*8830*/  HMMA.16816.F32 R52, R4, R116, R52 ;  /* 0x000000740434723c */ /* 0x004fe20000001834 */
[----:B------:R-:W-:Y:S01]  /*8840*/  FFMA.FTZ R3, R219, R3, R168 ;  /* 0x00000003db037223 */ /* 0x000fe200000100a8 */
[----:B------:R-:W2:Y:S01]  /*8850*/  MUFU.EX2 R178, R178 ;  /* 0x000000b200b27308 */ /* 0x000ea20000000800 */
        /* <DEDUP_REMOVED lines=10> */
[----:B------:R-:W-:Y:S01]  /*8900*/  HMMA.16816.F32 R8, R4, R12, R8 ;  /* 0x0000000c0408723c */ /* 0x000fe20000001808 */
[----:B------:R-:W-:Y:S01]  /*8910*/  FADD.FTZ R162, R162, R163 ;  /* 0x000000a3a2a27221 */ /* 0x000fe20000010000 */
[----:B------:R-:W2:Y:S01]  /*8920*/  MUFU.EX2 R180, R180 ;  /* 0x000000b400b47308 */ /* 0x000ea20000000800 */
[----:B------:R-:W-:-:S05]  /*8930*/  FADD.FTZ R160, R165, R160 ;  /* 0x000000a0a5a07221 */ /* 0x000fca0000010000 */
[C---:B---3--:R-:W-:Y:S02]  /*8940*/  HMMA.16816.F32 R68, R4.reuse, R72, R68 ;  /* 0x000000480444723c */ /* 0x048fe40000001844 */
[----:B------:R-:W-:Y:S06]  /*8950*/  MUFU.EX2 R194, R194 ;  /* 0x000000c200c27308 */ /* 0x000fec0000000800 */
[C---:B------:R-:W-:Y:S01]  /*8960*/  HMMA.16816.F32 R72, R4.reuse, R74, R88 ;  /* 0x0000004a0448723c */ /* 0x040fe20000001858 */
[----:B------:R3:W2:Y:S01]  /*8970*/  LDSM.16.MT88.4 R88, [R2+0x14800] ;  /* 0x014800000258783b */ /* 0x0006a20000004200 */
[----:B------:R-:W2:Y:S06]  /*8980*/  MUFU.EX2 R195, R195 ;  /* 0x000000c300c37308 */ /* 0x000eac0000000800 */
[C---:B------:R-:W-:Y:S01]  /*8990*/  HMMA.16816.F32 R12, R4.reuse, R14, R124 ;  /* 0x0000000e040c723c */ /* 0x040fe2000000187c */
[----:B------:R-:W-:Y:S01]  /*89a0*/  LDSM.16.MT88.4 R124, [R193+0x800] ;  /* 0x00080000c17c783b */ /* 0x000fe20000004200 */
[----:B------:R-:W-:Y:S06]  /*89b0*/  MUFU.EX2 R197, R197 ;  /* 0x000000c500c57308 */ /* 0x000fec0000000800 */
[C---:B----4-:R-:W-:Y:S02]  /*89c0*/  HMMA.16816.F32 R44, R4.reuse, R120, R44 ;  /* 0x00000078042c723c */ /* 0x050fe4000000182c */
[----:B------:R-:W-:Y:S06]  /*89d0*/  MUFU.EX2 R182, R182 ;  /* 0x000000b600b67308 */ /* 0x000fec0000000800 */
[C---:B------:R-:W-:Y:S01]  /*89e0*/  HMMA.16816.F32 R48, R4.reuse, R122, R48 ;  /* 0x0000007a0430723c */ /* 0x040fe20000001830 */
[----:B------:R-:W-:Y:S01]  /*89f0*/  LDSM.16.MT88.4 R120, [R170+0x14800] ;  /* 0x01480000aa78783b */ /* 0x000fe20000004200 */
[----:B---3--:R-:W-:Y:S01]  /*8a00*/  MOV R2, 0x20 ;  /* 0x0000002000027802 */ /* 0x008fe20000000f00 */
[----:B------:R-:W-:Y:S05]  /*8a10*/  MUFU.EX2 R183, R183 ;  /* 0x000000b700b77308 */ /* 0x000fea0000000800 */
[C---:B------:R-:W-:Y:S03]  /*8a20*/  HMMA.16816.F32 R60, R4.reuse, R104, R60 ;  /* 0x00000068043c723c */ /* 0x040fe6000000183c */
[----:B------:R-:W3:Y:S05]  /*8a30*/  MUFU.EX2 R192, R192 ;  /* 0x000000c000c07308 */ /* 0x000eea0000000800 */
[C---:B------:R-:W-:Y:S01]  /*8a40*/  HMMA.16816.F32 R64, R4.reuse, R106, R64 ;  /* 0x0000006a0440723c */ /* 0x040fe20000001840 */
[----:B------:R-:W4:Y:S02]  /*8a50*/  LDSM.16.MT88.4 R104, [R193+0x2800] ;  /* 0x00280000c168783b */ /* 0x000f240000004200 */
[----:B------:R-:W-:Y:S05]  /*8a60*/  MUFU.EX2 R181, R181 ;  /* 0x000000b500b57308 */ /* 0x000fea0000000800 */
[----:B-----5:R-:W-:Y:S01]  /*8a70*/  HMMA.16816.F32 R76, R4, R80, R76 ;  /* 0x00000050044c723c */ /* 0x020fe2000000184c */
[----:B-1----:R-:W-:Y:S01]  /*8a80*/  F2FP.F16.F32.PACK_AB R80, R172, R173 ;  /* 0x000000adac50723e */ /* 0x002fe200000000ff */
[----:B------:R-:W-:Y:S01]  /*8a90*/  FADD.FTZ R173, R173, R162 ;  /* 0x000000a2adad7221 */ /* 0x000fe20000010000 */
[----:B--2---:R-:W-:Y:S01]  /*8aa0*/  F2FP.F16.F32.PACK_AB R81, R178, R177 ;  /* 0x000000b1b251723e */ /* 0x004fe200000000ff */
[----:B------:R-:W1:Y:S01]  /*8ab0*/  MUFU.EX2 R196, R196 ;  /* 0x000000c400c47308 */ /* 0x000e620000000800 */
[----:B------:R-:W-:Y:S01]  /*8ac0*/  FADD.FTZ R177, R177, R160 ;  /* 0x000000a0b1b17221 */ /* 0x000fe20000010000 */
[----:B------:R-:W-:-:S02]  /*8ad0*/  FADD.FTZ R173, R172, R173 ;  /* 0x000000adacad7221 */ /* 0x000fc40000010000 */
[----:B------:R-:W-:Y:S01]  /*8ae0*/  HMMA.16816.F32 R4, R4, R82, R96 ;  /* 0x000000520404723c */ /* 0x000fe20000001860 */
[----:B------:R-:W-:Y:S01]  /*8af0*/  F2FP.F16.F32.PACK_AB R82, R175, R174 ;  /* 0x000000aeaf52723e */ /* 0x000fe200000000ff */
[----:B------:R-:W-:Y:S01]  /*8b00*/  FADD.FTZ R178, R178, R177 ;  /* 0x000000b1b2b27221 */ /* 0x000fe20000010000 */
[----:B------:R-:W-:Y:S01]  /*8b10*/  F2FP.F16.F32.PACK_AB R83, R180, R179 ;  /* 0x000000b3b453723e */ /* 0x000fe200000000ff */
[----:B------:R-:W-:Y:S01]  /*8b20*/  MUFU.EX2 R198, R198 ;  /* 0x000000c600c67308 */ /* 0x000fe20000000800 */
[----:B------:R-:W-:Y:S01]  /*8b30*/  FADD.FTZ R174, R174, R173 ;  /* 0x000000adaeae7221 */ /* 0x000fe20000010000 */
[----:B------:R-:W-:-:S03]  /*8b40*/  FADD.FTZ R179, R179, R178 ;  /* 0x000000b2b3b37221 */ /* 0x000fc60000010000 */
[----:B------:R-:W-:Y:S01]  /*8b50*/  FADD.FTZ R175, R175, R174 ;  /* 0x000000aeafaf7221 */ /* 0x000fe20000010000 */
[----:B------:R-:W-:Y:S01]  /*8b60*/  HMMA.16816.F32 R92, R80, R88, R112 ;  /* 0x00000058505c723c */ /* 0x000fe20000001870 */
[----:B------:R-:W-:Y:S01]  /*8b70*/  LDSM.16.MT88.4 R112, [R169+0x4800] ;  /* 0x00480000a970783b */ /* 0x000fe20000004200 */
[----:B------:R-:W2:Y:S01]  /*8b80*/  MUFU.EX2 R199, R199 ;  /* 0x000000c700c77308 */ /* 0x000ea20000000800 */
[----:B------:R-:W-:-:S05]  /*8b90*/  FADD.FTZ R180, R180, R179 ;  /* 0x000000b3b4b47221 */ /* 0x000fca0000010000 */
[C---:B------:R-:W-:Y:S01]  /*8ba0*/  HMMA.16816.F32 R88, R80.reuse, R90, R108 ;  /* 0x0000005a5058723c */ /* 0x040fe2000000186c */
[----:B------:R-:W5:Y:S01]  /*8bb0*/  LDSM.16.MT88.4 R108, [R170+0x16800] ;  /* 0x01680000aa6c783b */ /* 0x000f620000004200 */
[----:B------:R-:W-:Y:S06]  /*8bc0*/  MUFU.EX2 R201, R201 ;  /* 0x000000c900c97308 */ /* 0x000fec0000000800 */
[C---:B------:R-:W-:Y:S02]  /*8bd0*/  HMMA.16816.F32 R44, R80.reuse, R116, R44 ;  /* 0x00000074502c723c */ /* 0x040fe4000000182c */
[----:B------:R-:W-:Y:S06]  /*8be0*/  MUFU.EX2 R212, R212 ;  /* 0x000000d400d47308 */ /* 0x000fec0000000800 */
[C---:B------:R-:W-:Y:S01]  /*8bf0*/  HMMA.16816.F32 R48, R80.reuse, R118, R48 ;  /* 0x000000765030723c */ /* 0x040fe20000001830 */
[----:B------:R3:W2:Y:S01]  /*8c00*/  LDSM.16.MT88.4 R116, [R193+0x4800] ;  /* 0x00480000c174783b */ /* 0x0006a20000004200 */
[----:B------:R-:W-:Y:S06]  /*8c10*/  MUFU.EX2 R171, R171 ;  /* 0x000000ab00ab7308 */ /* 0x000fec0000000800 */
[C---:B------:R-:W-:Y:S02]  /*8c20*/  HMMA.16816.F32 R96, R80.reuse, R86, R20 ;  /* 0x000000565060723c */ /* 0x040fe40000001814 */
[----:B------:R-:W2:Y:S06]  /*8c30*/  MUFU.EX2 R216, R216 ;  /* 0x000000d800d87308 */ /* 0x000eac0000000800 */
[C---:B------:R-:W-:Y:S02]  /*8c40*/  HMMA.16816.F32 R20, R80.reuse, R146, R132 ;  /* 0x000000925014723c */ /* 0x040fe40000001884 */
[----:B------:R-:W-:Y:S06]  /*8c50*/  MUFU.EX2 R211, R211 ;  /* 0x000000d300d37308 */ /* 0x000fec0000000800 */
[C---:B----4-:R-:W-:Y:S02]  /*8c60*/  HMMA.16816.F32 R52, R80.reuse, R104, R52 ;  /* 0x000000685034723c */ /* 0x050fe40000001834 */
[----:B------:R-:W4:Y:S06]  /*8c70*/  MUFU.EX2 R218, R218 ;  /* 0x000000da00da7308 */ /* 0x000f2c0000000800 */
[----:B-----5:R-:W-:Y:S01]  /*8c80*/  HMMA.16816.F32 R60, R80, R108, R60 ;  /* 0x0000006c503c723c */ /* 0x020fe2000000183c */
[----:B------:R-:W-:-:S04]  /*8c90*/  SEL R108, R2, 0xffffffe0, !P0 ;  /* 0xffffffe0026c7807 */ /* 0x000fc80004000000 */
[C---:B---3--:R-:W-:Y:S01]  /*8ca0*/  IADD3 R193, PT, PT, R108.reuse, R169, RZ ;  /* 0x000000a96cc17210 */ /* 0x048fe20007ffe0ff */
[----:B------:R-:W-:Y:S02]  /*8cb0*/  IMAD.IADD R210, R108, 0x1, R170 ;  /* 0x000000016cd27824 */ /* 0x000fe400078e02aa */
[C---:B------:R-:W-:Y:S02]  /*8cc0*/  HMMA.16816.F32 R56, R80.reuse, R106, R56 ;  /* 0x0000006a5038723c */ /* 0x040fe40000001838 */
[----:B------:R-:W3:Y:S04]  /*8cd0*/  LDSM.16.MT88.4 R132, [R193+0x1000] ;  /* 0x00100000c184783b */ /* 0x000ee80000004200 */
[----:B------:R-:W-:Y:S02]  /*8ce0*/  LDSM.16.MT88.4 R156, [R210+0x17800] ;  /* 0x01780000d29c783b */ /* 0x000fe40000004200 */
[C---:B------:R-:W-:Y:S02]  /*8cf0*/  HMMA.16816.F32 R104, R80.reuse, R110, R64 ;  /* 0x0000006e5068723c */ /* 0x040fe40000001840 */
[----:B------:R-:W5:Y:S04]  /*8d00*/  LDSM.16.MT88.4 R64, [R170+0x15000] ;  /* 0x01500000aa40783b */ /* 0x000f680000004200 */
[----:B------:R-:W-:Y:S02]  /*8d10*/  LDSM.16.MT88.4 R108, [R210+0x15000] ;  /* 0x01500000d26c783b */ /* 0x000fe40000004200 */
[C---:B------:R-:W-:Y:S08]  /*8d20*/  HMMA.16816.F32 R68, R80.reuse, R112, R68 ;  /* 0x000000705044723c */ /* 0x040ff00000001844 */
[C---:B------:R-:W-:Y:S01]  /*8d30*/  HMMA.16816.F32 R72, R80.reuse, R114, R72 ;  /* 0x000000725048723c */ /* 0x040fe20000001848 */
[----:B------:R-:W4:Y:S07]  /*8d40*/  LDSM.16.MT88.4 R112, [R193+0x3000] ;  /* 0x00300000c170783b */ /* 0x000f2e0000004200 */
        /* <DEDUP_REMOVED lines=9> */
[----:B------:R-:W4:Y:S07]  /*8de0*/  LDSM.16.MT88.4 R128, [R170+0x13000] ;  /* 0x01300000aa80783b */ /* 0x000f2e0000004200 */
[----:B------:R-:W-:Y:S01]  /*8df0*/  HMMA.16816.F32 R32, R80, R124, R32 ;  /* 0x0000007c5020723c */ /* 0x000fe20000001820 */
        /* <DEDUP_REMOVED lines=8> */
[----:B-1----:R-:W-:Y:S01]  /*8e80*/  F2FP.F16.F32.PACK_AB R127, R196, R181 ;  /* 0x000000b5c47f723e */ /* 0x002fe200000000ff */
[----:B------:R-:W-:Y:S02]  /*8e90*/  FADD.FTZ R197, R197, R194 ;  /* 0x000000c2c5c57221 */ /* 0x000fe40000010000 */
[----:B------:R-:W-:Y:S02]  /*8ea0*/  FADD.FTZ R181, R181, R192 ;  /* 0x000000c0b5b57221 */ /* 0x000fe40000010000 */
[----:B------:R-:W-:Y:S01]  /*8eb0*/  HMMA.16816.F32 R36, R80, R120, R36 ;  /* 0x000000785024723c */ /* 0x000fe20000001824 */
[----:B------:R-:W-:Y:S01]  /*8ec0*/  FADD.FTZ R197, R182, R197 ;  /* 0x000000c5b6c57221 */ /* 0x000fe20000010000 */
[----:B------:R-:W-:-:S06]  /*8ed0*/  FADD.FTZ R196, R196, R181 ;  /* 0x000000b5c4c47221 */ /* 0x000fcc0000010000 */
[C---:B------:R-:W-:Y:S01]  /*8ee0*/  HMMA.16816.F32 R40, R80.reuse, R122, R40 ;  /* 0x0000007a5028723c */ /* 0x040fe20000001828 */
[----:B------:R-:W-:Y:S07]  /*8ef0*/  LDSM.16.MT88.4 R120, [R169+0x3000] ;  /* 0x00300000a978783b */ /* 0x000fee0000004200 */
[C---:B--2---:R-:W-:Y:S08]  /*8f00*/  HMMA.16816.F32 R76, R80.reuse, R116, R76 ;  /* 0x00000074504c723c */ /* 0x044ff0000000184c */
[----:B------:R-:W-:Y:S01]  /*8f10*/  HMMA.16816.F32 R80, R80, R118, R4 ;  /* 0x000000765050723c */ /* 0x000fe20000001804 */
[----:B------:R-:W1:Y:S07]  /*8f20*/  LDSM.16.MT88.4 R116, [R170+0x17000] ;  /* 0x01700000aa74783b */ /* 0x000e6e0000004200 */
[C---:B---3--:R-:W-:Y:S08]  /*8f30*/  HMMA.16816.F32 R32, R124.reuse, R132, R32 ;  /* 0x000000847c20723c */ /* 0x048ff00000001820 */
[C---:B------:R-:W-:Y:S01]  /*8f40*/  HMMA.16816.F32 R100, R124.reuse, R134, R100 ;  /* 0x000000867c64723c */ /* 0x040fe20000001864 */
[----:B------:R-:W2:Y:S07]  /*8f50*/  LDSM.16.MT88.4 R132, [R210+0x17000] ;  /* 0x01700000d284783b */ /* 0x000eae0000004200 */
[C---:B-----5:R-:W-:Y:S08]  /*8f60*/  HMMA.16816.F32 R36, R124.reuse, R64, R36 ;  /* 0x000000407c24723c */ /* 0x060ff00000001824 */
[C---:B------:R-:W-:Y:S08]  /*8f70*/  HMMA.16816.F32 R40, R124.reuse, R66, R40 ;  /* 0x000000427c28723c */ /* 0x040ff00000001828 */
[C---:B----4-:R-:W-:Y:S01]  /*8f80*/  HMMA.16816.F32 R64, R124.reuse, R114, R56 ;  /* 0x000000727c40723c */ /* 0x050fe20000001838 */
[----:B------:R-:W3:Y:S07]  /*8f90*/  LDSM.16.MT88.4 R56, [R169+0x5000] ;  /* 0x00500000a938783b */ /* 0x000eee0000004200 */
[C---:B------:R-:W-:Y:S08]  /*8fa0*/  HMMA.16816.F32 R8, R124.reuse, R128, R8 ;  /* 0x000000807c08723c */ /* 0x040ff00000001808 */
[C---:B------:R-:W-:Y:S08]  /*8fb0*/  HMMA.16816.F32 R12, R124.reuse, R130, R12 ;  /* 0x000000827c0c723c */ /* 0x040ff0000000180c */
[C---:B------:R-:W-:Y:S08]  /*8fc0*/  HMMA.16816.F32 R4, R124.reuse, R112, R52 ;  /* 0x000000707c04723c */ /* 0x040ff00000001834 */
[C---:B------:R-:W-:Y:S08]  /*8fd0*/  HMMA.16816.F32 R128, R124.reuse, R140, R16 ;  /* 0x0000008c7c80723c */ /* 0x040ff00000001810 */
[C---:B-1----:R-:W-:Y:S08]  /*8fe0*/  HMMA.16816.F32 R52, R124.reuse, R116, R60 ;  /* 0x000000747c34723c */ /* 0x042ff0000000183c */
[C---:B------:R-:W-:Y:S01]  /*8ff0*/  HMMA.16816.F32 R104, R124.reuse, R118, R104 ;  /* 0x000000767c68723c */ /* 0x040fe20000001868 */
[----:B------:R-:W1:Y:S07]  /*9000*/  LDSM.16.MT88.4 R116, [R210+0x13800] ;  /* 0x01380000d274783b */ /* 0x000e6e0000004200 */
[C---:B------:R-:W-:Y:S01]  /*9010*/  HMMA.16816.F32 R16, R124.reuse, R120, R44 ;  /* 0x000000787c10723c */ /* 0x040fe2000000182c */
[----:B------:R-:W4:Y:S07]  /*9020*/  LDSM.16.MT88.4 R44, [R193+0x5000] ;  /* 0x00500000c12c783b */ /* 0x000f2e0000004200 */
[C---:B------:R-:W-:Y:S01]  /*9030*/  HMMA.16816.F32 R96, R124.reuse, R142, R96 ;  /* 0x0000008e7c60723c */ /* 0x040fe20000001860 */
[----:B------:R-:W-:Y:S07]  /*9040*/  LDSM.16.MT88.4 R140, [R169+0x5800] ;  /* 0x00580000a98c783b */ /* 0x000fee0000004200 */
[----:B--2---:R-:W-:Y:S01]  /*9050*/  HMMA.16816.F32 R148, R124, R132, R84 ;  /* 0x000000847c94723c */ /* 0x004fe20000001854 */
        /* <DEDUP_REMOVED lines=16> */
[C---:B---3--:R-:W-:Y:S01]  /*9160*/  HMMA.16816.F32 R84, R124.reuse, R56, R68 ;  /* 0x000000387c54723c */ /* 0x048fe20000001844 */
[----:B------:R-:W2:Y:S07]  /*9170*/  LDSM.16.MT88.4 R68, [R170+0x15800] ;  /* 0x01580000aa44783b */ /* 0x000eae0000004200 */
[C---:B------:R-:W-:Y:S08]  /*9180*/  HMMA.16816.F32 R108, R124.reuse, R110, R88 ;  /* 0x0000006e7c6c723c */ /* 0x040ff00000001858 */
[C---:B------:R-:W-:Y:S01]  /*9190*/  HMMA.16816.F32 R60, R124.reuse, R58, R72 ;  /* 0x0000003a7c3c723c */ /* 0x040fe20000001848 */
[----:B------:R-:W3:Y:S04]  /*91a0*/  LDSM.16.MT88.4 R72, [R170+0x17800] ;  /* 0x01780000aa48783b */ /* 0x000ee80000004200 */
[----:B------:R-:W5:Y:S03]  /*91b0*/  LDSM.16.MT88.4 R56, [R169+0x3800] ;  /* 0x00380000a938783b */ /* 0x000f660000004200 */
[----:B------:R-:W-:Y:S01]  /*91c0*/  HMMA.16816.F32 R88, R124, R122, R48 ;  /* 0x0000007a7c58723c */ /* 0x000fe20000001830 */
[----:B------:R-:W5:Y:S07]  /*91d0*/  LDSM.16.MT88.4 R48, [R210+0x15800] ;  /* 0x01580000d230783b */ /* 0x000f6e0000004200 */
[----:B-1----:R-:W-:Y:S08]  /*91e0*/  HMMA.16816.F32 R120, R132, R116, R128 ;  /* 0x000000748478723c */ /* 0x002ff00000001880 */
[C---:B----4-:R-:W-:Y:S08]  /*91f0*/  HMMA.16816.F32 R92, R124.reuse, R44, R76 ;  /* 0x0000002c7c5c723c */ /* 0x050ff0000000184c */
[----:B------:R-:W-:Y:S08]  /*9200*/  HMMA.16816.F32 R20, R124, R46, R80 ;  /* 0x0000002e7c14723c */ /* 0x000ff00000001850 */
[C---:B------:R-:W-:Y:S01]  /*9210*/  HMMA.16816.F32 R116, R132.reuse, R118, R96 ;  /* 0x000000768474723c */ /* 0x040fe20000001860 */
[----:B------:R-:W1:Y:S07]  /*9220*/  LDSM.16.MT88.4 R96, [R193+0x1800] ;  /* 0x00180000c160783b */ /* 0x000e6e0000004200 */
[C---:B------:R-:W-:Y:S01]  /*9230*/  HMMA.16816.F32 R128, R132.reuse, R152, R8 ;  /* 0x000000988480723c */ /* 0x040fe20000001808 */
[----:B------:R-:W4:Y:S07]  /*9240*/  LDSM.16.MT88.4 R8, [R193+0x3800] ;  /* 0x00380000c108783b */ /* 0x000f2e0000004200 */
[C---:B------:R-:W-:Y:S01]  /*9250*/  HMMA.16816.F32 R124, R132.reuse, R154, R12 ;  /* 0x0000009a847c723c */ /* 0x040fe2000000180c */
[----:B------:R-:W4:Y:S07]  /*9260*/  LDSM.16.MT88.4 R12, [R193+0x5800] ;  /* 0x00580000c10c783b */ /* 0x000f2e0000004200 */
[C---:B--2---:R-:W-:Y:S08]  /*9270*/  HMMA.16816.F32 R36, R132.reuse, R68, R36 ;  /* 0x000000448424723c */ /* 0x044ff00000001824 */
        /* <DEDUP_REMOVED lines=28> */
[----:B------:R-:W-:Y:S01]  /*9440*/  UIMAD UR7, UR7, UR9, UR13 ;  /* 0x00000009070772a4 */ /* 0x000fe2000f8e020d */
[----:B------:R-:W-:Y:S01]  /*9450*/  VIADD R201, R200, UR5 ;  /* 0x00000005c8c97c36 */ /* 0x000fe20008000000 */
        /* <DEDUP_REMOVED lines=11> */
[-C--:B------:R-:W-:Y:S01]  /*9510*/  LEA.HI.X R11, R12, R205.reuse, R6, 0x7, P6 ;  /* 0x000000cd0c0b7211 */ /* 0x080fe200030f3c06 */
[----:B------:R-:W-:Y:S01]  /*9520*/  BAR.SYNC.DEFER_BLOCKING 0x0 ;  /* 0x0000000000007b1d */ /* 0x000fe20000010000 */
[----:B------:R-:W-:Y:S01]  /*9530*/  LOP3.LUT R7, R190, 0x200, R185, 0xf8, !PT ;  /* 0x00000200be077812 */ /* 0x000fe200078ef8b9 */
[----:B------:R-:W-:Y:S01]  /*9540*/  IMAD.U32 R4, RZ, RZ, UR6 ;  /* 0x00000006ff047e24 */ /* 0x000fe2000f8e00ff */
[----:B------:R-:W-:Y:S01]  /*9550*/  LEA R8, P5, R3, R206, 0x1 ;  /* 0x000000ce03087211 */ /* 0x000fe200078a08ff */
[----:B------:R-:W-:Y:S01]  /*9560*/  UIADD3 UR16, UPT, UPT, UR20, -0x3, URZ ;  /* 0xfffffffd14107890 */ /* 0x000fe2000fffe0ff */
[----:B------:R-:W-:Y:S01]  /*9570*/  LOP3.LUT R5, R7, R0, R5, 0xf6, !PT ;  /* 0x0000000007057212 */ /* 0x000fe200078ef605 */
[----:B------:R-:W1:Y:S01]  /*9580*/  LDCU UR4, c[0x0][0x50c] ;  /* 0x0000a180ff0477ac */ /* 0x000e620008000800 */
[----:B------:R-:W-:-:S02]  /*9590*/  LEA.HI.X R9, R3, R205, R4, 0x1, P5 ;  /* 0x000000cd03097211 */ /* 0x000fc400028f0c04 */
        /* <DEDUP_REMOVED lines=45> */
[----:B--2---:R-:W2:Y:S04]  /*9870*/  LDSM.16.M88.4 R8, [R3+0xc000] ;  /* 0x00c000000308783b */ /* 0x004ea80000000200 */
[----:B------:R-:W2:Y:S04]  /*9880*/  LDSM.16.M88.4 R4, [R3+0xc800] ;  /* 0x00c800000304783b */ /* 0x000ea80000000200 */
[----:B------:R-:W2:Y:S04]  /*9890*/  LDSM.16.M88.4 R152, [R3+0xd000] ;  /* 0x00d000000398783b */ /* 0x000ea80000000200 */
[----:B------:R-:W-:Y:S04]  /*98a0*/  LDSM.16.M88.4 R28, [R212] ;  /* 0x00000000d41c783b */ /* 0x000fe80000000200 */
[----:B------:R-:W2:Y:S01]  /*98b0*/  LDSM.16.M88.4 R20, [R201+0xc000] ;  /* 0x00c00000c914783b */ /* 0x000ea20000000200 */
[C---:B---3--:R-:W-:Y:S03]  /*98c0*/  HMMA.16816.F32 R12, R160.reuse, R24, RZ ;  /* 0x00000018a00c723c */ /* 0x048fe600000018ff */
[----:B------:R-:W-:Y:S04]  /*98d0*/  LDSM.16.M88.4 R148, [R3+0xd800] ;  /* 0x00d800000394783b */ /* 0x000fe80000000200 */
[----:B------:R-:W-:Y:S01]  /*98e0*/  LDSM.16.M88.4 R32, [R210+0xc000] ;  /* 0x00c00000d220783b */ /* 0x000fe20000000200 */
[C---:B------:R-:W-:Y:S03]  /*98f0*/  HMMA.16816.F32 R24, R160.reuse, R26, RZ ;  /* 0x0000001aa018723c */ /* 0x040fe600000018ff */
[----:B------:R-:W-:Y:S04]  /*9900*/  LDSM.16.M88.4 R136, [R201+0xd800] ;  /* 0x00d80000c988783b */ /* 0x000fe80000000200 */
[----:B------:R-:W-:Y:S01]  /*9910*/  LDSM.16.M88.4 R192, [R225+0x4000] ;  /* 0x00400000e1c0783b */ /* 0x000fe20000000200 */
[C---:B----4-:R-:W-:Y:S03]  /*9920*/  HMMA.16816.F32 R132, R160.reuse, R144, RZ ;  /* 0x00000090a084723c */ /* 0x050fe600000018ff */
[----:B------:R-:W-:Y:S04]  /*9930*/  LDSM.16.M88.4 R156, [R216+0x4000] ;  /* 0x00400000d89c783b */ /* 0x000fe80000000200 */
[----:B------:R-:W-:Y:S01]  /*9940*/  LDSM.16.M88.4 R196, [R210+0xe000] ;  /* 0x00e00000d2c4783b */ /* 0x000fe20000000200 */
[C---:B------:R-:W-:Y:S03]  /*9950*/  HMMA.16816.F32 R144, R160.reuse, R146, RZ ;  /* 0x00000092a090723c */ /* 0x040fe600000018ff */
[----:B------:R-:W-:Y:S04]  /*9960*/  LDSM.16.M88.4 R220, [R3+0xe800] ;  /* 0x00e8000003dc783b */ /* 0x000fe80000000200 */
[----:B------:R-:W-:Y:S01]  /*9970*/  LDSM.16.M88.4 R180, [R200+UR5+0xf000] ;  /* 0x00f00005c8b4783b */ /* 0x000fe20008000200 */
[C---:B-----5:R-:W-:Y:S03]  /*9980*/  HMMA.16816.F32 R172, R160.reuse, R168, RZ ;  /* 0x000000a8a0ac723c */ /* 0x060fe600000018ff */
[----:B------:R-:W-:Y:S04]  /*9990*/  LDSM.16.M88.4 R176, [R200+UR5+0xf800] ;  /* 0x00f80005c8b0783b */ /* 0x000fe80008000200 */
[----:B------:R-:W0:Y:S01]  /*99a0*/  LDGDEPBAR ;  /* 0x00000000000079af */ /* 0x000e220000000000 */
[C---:B------:R-:W-:Y:S08]  /*99b0*/  HMMA.16816.F32 R168, R160.reuse, R170, RZ ;  /* 0x000000aaa0a8723c */ /* 0x040ff000000018ff */
[----:B-1----:R-:W-:Y:S08]  /*99c0*/  HMMA.16816.F32 R164, R160, R16, RZ ;  /* 0x00000010a0a4723c */ /* 0x002ff000000018ff */
[C---:B--2---:R-:W-:Y:S08]  /*99d0*/  HMMA.16816.F32 R12, R140.reuse, R8, R12 ;  /* 0x000000088c0c723c */ /* 0x044ff0000000180c */
[----:B------:R-:W-:Y:S01]  /*99e0*/  HMMA.16816.F32 R24, R140, R10, R24 ;  /* 0x0000000a8c18723c */ /* 0x000fe20000001818 */
[----:B------:R-:W1:Y:S07]  /*99f0*/  LDSM.16.M88.4 R8, [R201+0xd000] ;  /* 0x00d00000c908783b */ /* 0x000e6e0000000200 */
[----:B------:R-:W-:Y:S01]  /*9a00*/  HMMA.16816.F32 R160, R160, R18, RZ ;  /* 0x00000012a0a0723c */ /* 0x000fe200000018ff */
[----:B------:R-:W2:Y:S07]  /*9a10*/  LDSM.16.M88.4 R16, [R201+0xc800] ;  /* 0x00c80000c910783b */ /* 0x000eae0000000200 */
[C---:B------:R-:W-:Y:S08]  /*9a20*/  HMMA.16816.F32 R132, R140.reuse, R4, R132 ;  /* 0x000000048c84723c */ /* 0x040ff00000001884 */
[C---:B------:R-:W-:Y:S01]  /*9a30*/  HMMA.16816.F32 R144, R140.reuse, R6, R144 ;  /* 0x000000068c90723c */ /* 0x040fe20000001890 */
[----:B------:R-:W3:Y:S07]  /*9a40*/  LDSM.16.M88.4 R4, [R211] ;  /* 0x00000000d304783b */ /* 0x000eee0000000200 */
[C---:B------:R-:W-:Y:S08]  /*9a50*/  HMMA.16816.F32 R172, R140.reuse, R152, R172 ;  /* 0x000000988cac723c */ /* 0x040ff000000018ac */
[----:B------:R-:W-:Y:S01]  /*9a60*/  HMMA.16816.F32 R168, R140, R154, R168 ;  /* 0x0000009a8ca8723c */ /* 0x000fe200000018a8 */
[----:B------:R-:W-:Y:S07]  /*9a70*/  LDSM.16.M88.4 R152, [R210+0xd000] ;  /* 0x00d00000d298783b */ /* 0x000fee0000000200 */
[C---:B------:R-:W-:Y:S08]  /*9a80*/  HMMA.16816.F32 R12, R28.reuse, R20, R12 ;  /* 0x000000141c0c723c */ /* 0x040ff0000000180c */
[C---:B------:R-:W-:Y:S01]  /*9a90*/  HMMA.16816.F32 R24, R28.reuse, R22, R24 ;  /* 0x000000161c18723c */ /* 0x040fe20000001818 */
[----:B------:R-:W4:Y:S07]  /*9aa0*/  LDSM.16.M88.4 R20, [R200+UR5+0xe000] ;  /* 0x00e00005c814783b */ /* 0x000f2e0008000200 */
[C---:B-1----:R-:W-:Y:S08]  /*9ab0*/  HMMA.16816.F32 R172, R28.reuse, R8, R172 ;  /* 0x000000081cac723c */ /* 0x042ff000000018ac */
[----:B------:R-:W-:Y:S01]  /*9ac0*/  HMMA.16816.F32 R168, R28, R10, R168 ;  /* 0x0000000a1ca8723c */ /* 0x000fe200000018a8 */
[----:B------:R-:W1:Y:S07]  /*9ad0*/  LDSM.16.M88.4 R8, [R210+0xc800] ;  /* 0x00c80000d208783b */ /* 0x000e6e0000000200 */
[C---:B------:R-:W-:Y:S08]  /*9ae0*/  HMMA.16816.F32 R164, R140.reuse, R148, R164 ;  /* 0x000000948ca4723c */ /* 0x040ff000000018a4 */
[----:B------:R-:W-:Y:S01]  /*9af0*/  HMMA.16816.F32 R160, R140, R150, R160 ;  /* 0x000000968ca0723c */ /* 0x000fe200000018a0 */
[----:B------:R-:W-:Y:S04]  /*9b00*/  LDSM.16.M88.4 R140, [R212+0x4000] ;  /* 0x00400000d48c783b */ /* 0x000fe80000000200 */
[----:B------:R-:W-:Y:S03]  /*9b10*/  LDSM.16.M88.4 R148, [R200+UR5+0xe800] ;  /* 0x00e80005c894783b */ /* 0x000fe60008000200 */
[C---:B--2---:R-:W-:Y:S08]  /*9b20*/  HMMA.16816.F32 R132, R28.reuse, R16, R132 ;  /* 0x000000101c84723c */ /* 0x044ff00000001884 */
[----:B------:R-:W-:Y:S01]  /*9b30*/  HMMA.16816.F32 R144, R28, R18, R144 ;  /* 0x000000121c90723c */ /* 0x000fe20000001890 */
[----:B------:R-:W2:Y:S07]  /*9b40*/  LDSM.16.M88.4 R16, [R3+0xe000] ;  /* 0x00e000000310783b */ /* 0x000eae0000000200 */
[----:B---3--:R-:W-:Y:S08]  /*9b50*/  HMMA.16816.F32 R12, R4, R32, R12 ;  /* 0x00000020040c723c */ /* 0x008ff0000000180c */
[C---:B------:R-:W-:Y:S08]  /*9b60*/  HMMA.16816.F32 R164, R28.reuse, R136, R164 ;  /* 0x000000881ca4723c */ /* 0x040ff000000018a4 */
[----:B------:R-:W-:Y:S01]  /*9b70*/  HMMA.16816.F32 R160, R28, R138, R160 ;  /* 0x0000008a1ca0723c */ /* 0x000fe200000018a0 */
[----:B------:R-:W3:Y:S04]  /*9b80*/  LDSM.16.M88.4 R28, [R201+0xe000] ;  /* 0x00e00000c91c783b */ /* 0x000ee80000000200 */
[----:B------:R-:W-:Y:S03]  /*9b90*/  LDSM.16.M88.4 R136, [R201+0xe800] ;  /* 0x00e80000c988783b */ /* 0x000fe60000000200 */
[----:B------:R-:W-:Y:S01]  /*9ba0*/  HMMA.16816.F32 R24, R4, R34, R24 ;  /* 0x000000220418723c */ /* 0x000fe20000001818 */
[----:B------:R-:W-:Y:S07]  /*9bb0*/  LDSM.16.M88.4 R32, [R211+0x4000] ;  /* 0x00400000d320783b */ /* 0x000fee0000000200 */
[----:B----4-:R-:W-:Y:S08]  /*9bc0*/  HMMA.16816.F32 R12, R192, R20, R12 ;  /* 0x00000014c00c723c */ /* 0x010ff0000000180c */
[C---:B-1----:R-:W-:Y:S08]  /*9bd0*/  HMMA.16816.F32 R132, R4.reuse, R8, R132 ;  /* 0x000000080484723c */ /* 0x042ff00000001884 */
[----:B------:R-:W-:Y:S01]  /*9be0*/  HMMA.16816.F32 R144, R4, R10, R144 ;  /* 0x0000000a0490723c */ /* 0x000fe20000001890 */
[----:B------:R-:W1:Y:S07]  /*9bf0*/  LDSM.16.M88.4 R8, [R210+0xd800] ;  /* 0x00d80000d208783b */ /* 0x000e6e0000000200 */
[----:B------:R-:W-:Y:S01]  /*9c00*/  HMMA.16816.F32 R24, R192, R22, R24 ;  /* 0x00000016c018723c */ /* 0x000fe20000001818 */
[----:B------:R-:W-:Y:S07]  /*9c10*/  LDSM.16.M88.4 R20, [R225+0x8000] ;  /* 0x00800000e114783b */ /* 0x000fee0000000200 */
[----:B--2---:R-:W-:Y:S08]  /*9c20*/  HMMA.16816.F32 R12, R156, R16, R12 ;  /* 0x000000109c0c723c */ /* 0x004ff0000000180c */
[----:B------:R-:W-:Y:S08]  /*9c30*/  HMMA.16816.F32 R132, R192, R148, R132 ;  /* 0x00000094c084723c */ /* 0x000ff00000001884 */
[----:B------:R-:W-:Y:S01]  /*9c40*/  HMMA.16816.F32 R24, R156, R18, R24 ;  /* 0x000000129c18723c */ /* 0x000fe20000001818 */
[----:B------:R-:W2:Y:S07]  /*9c50*/  LDSM.16.M88.4 R16, [R200+UR5+0x10000] ;  /* 0x01000005c810783b */ /* 0x000eae0008000200 */
[----:B---3--:R-:W-:Y:S08]  /*9c60*/  HMMA.16816.F32 R12, R140, R28, R12 ;  /* 0x0000001c8c0c723c */ /* 0x008ff0000000180c */
[C---:B------:R-:W-:Y:S08]  /*9c70*/  HMMA.16816.F32 R172, R4.reuse, R152, R172 ;  /* 0x0000009804ac723c */ /* 0x040ff000000018ac */
[----:B------:R-:W-:Y:S01]  /*9c80*/  HMMA.16816.F32 R168, R4, R154, R168 ;  /* 0x0000009a04a8723c */ /* 0x000fe200000018a8 */
[----:B------:R-:W3:Y:S07]  /*9c90*/  LDSM.16.M88.4 R152, [R3+0xf000] ;  /* 0x00f000000398783b */ /* 0x000eee0000000200 */
[----:B------:R-:W-:Y:S01]  /*9ca0*/  HMMA.16816.F32 R144, R192, R150, R144 ;  /* 0x00000096c090723c */ /* 0x000fe20000001890 */
[----:B------:R-:W4:Y:S07]  /*9cb0*/  LDSM.16.M88.4 R148, [R3+0xf800] ;  /* 0x00f800000394783b */ /* 0x000f2e0000000200 */
[C---:B-1----:R-:W-:Y:S08]  /*9cc0*/  HMMA.16816.F32 R164, R4.reuse, R8, R164 ;  /* 0x0000000804a4723c */ /* 0x042ff000000018a4 */
[----:B------:R-:W-:Y:S01]  /*9cd0*/  HMMA.16816.F32 R160, R4, R10, R160 ;  /* 0x0000000a04a0723c */ /* 0x000fe200000018a0 */
[----:B------:R-:W-:Y:S04]  /*9ce0*/  LDSM.16.M88.4 R8, [R216+0x8000] ;  /* 0x00800000d808783b */ /* 0x000fe80000000200 */
[----:B------:R-:W1:Y:S03]  /*9cf0*/  LDSM.16.M88.4 R4, [R3+0x10000] ;  /* 0x010000000304783b */ /* 0x000e660000000200 */
[----:B------:R-:W-:Y:S01]  /*9d00*/  HMMA.16816.F32 R24, R140, R30, R24 ;  /* 0x0000001e8c18723c */ /* 0x000fe20000001818 */
[----:B------:R-:W5:Y:S07]  /*9d10*/  LDSM.16.M88.4 R28, [R210+0xe800] ;  /* 0x00e80000d21c783b */ /* 0x000f6e0000000200 */
[----:B------:R-:W-:Y:S08]  /*9d20*/  HMMA.16816.F32 R12, R32, R196, R12 ;  /* 0x000000c4200c723c */ /* 0x000ff0000000180c */
[----:B------:R-:W-:Y:S08]  /*9d30*/  HMMA.16816.F32 R132, R156, R220, R132 ;  /* 0x000000dc9c84723c */ /* 0x000ff00000001884 */
[C---:B------:R-:W-:Y:S08]  /*9d40*/  HMMA.16816.F32 R172, R192.reuse, R180, R172 ;  /* 0x000000b4c0ac723c */ /* 0x040ff000000018ac */
[C---:B------:R-:W-:Y:S01]  /*9d50*/  HMMA.16816.F32 R168, R192.reuse, R182, R168 ;  /* 0x000000b6c0a8723c */ /* 0x040fe200000018a8 */
[----:B------:R-:W-:Y:S07]  /*9d60*/  LDSM.16.M88.4 R180, [R201+0xf800] ;  /* 0x00f80000c9b4783b */ /* 0x000fee0000000200 */
[C---:B------:R-:W-:Y:S08]  /*9d70*/  HMMA.16816.F32 R164, R192.reuse, R176, R164 ;  /* 0x000000b0c0a4723c */ /* 0x040ff000000018a4 */
[----:B------:R-:W-:Y:S01]  /*9d80*/  HMMA.16816.F32 R160, R192, R178, R160 ;  /* 0x000000b2c0a0723c */ /* 0x000fe200000018a0 */
[----:B------:R-:W-:Y:S04]  /*9d90*/  LDSM.16.M88.4 R192, [R201+0xf000] ;  /* 0x00f00000c9c0783b */ /* 0x000fe80000000200 */
[----:B------:R-:W-:Y:S03]  /*9da0*/  LDSM.16.M88.4 R176, [R200+UR5+0x10800] ;  /* 0x01080005c8b0783b */ /* 0x000fe60008000200 */
[----:B------:R-:W-:Y:S01]  /*9db0*/  HMMA.16816.F32 R24, R32, R198, R24 ;  /* 0x000000c62018723c */ /* 0x000fe20000001818 */
[----:B------:R-:W-:Y:S07]  /*9dc0*/  LDSM.16.M88.4 R196, [R212+0x8000] ;  /* 0x00800000d4c4783b */ /* 0x000fee0000000200 */
[----:B--2---:R-:W-:Y:S01]  /*9dd0*/  HMMA.16816.F32 R224, R20, R16, R12 ;  /* 0x0000001014e0723c */ /* 0x004fe2000000180c */
[----:B------:R-:W2:Y:S07]  /*9de0*/  LDSM.16.M88.4 R12, [R201+0x10000] ;  /* 0x01000000c90c783b */ /* 0x000eae0000000200 */
[----:B------:R-:W-:Y:S08]  /*9df0*/  HMMA.16816.F32 R132, R140, R136, R132 ;  /* 0x000000888c84723c */ /* 0x000ff00000001884 */
[C---:B---3--:R-:W-:Y:S08]  /*9e00*/  HMMA.16816.F32 R172, R156.reuse, R152, R172 ;  /* 0x000000989cac723c */ /* 0x048ff000000018ac */
[C---:B------:R-:W-:Y:S01]  /*9e10*/  HMMA.16816.F32 R168, R156.reuse, R154, R168 ;  /* 0x0000009a9ca8723c */ /* 0x040fe200000018a8 */
[----:B------:R-:W-:Y:S07]  /*9e20*/  LDSM.16.M88.4 R152, [R211+0x8000] ;  /* 0x00800000d398783b */ /* 0x000fee0000000200 */
[C---:B----4-:R-:W-:Y:S08]  /*9e30*/  HMMA.16816.F32 R164, R156.reuse, R148, R164 ;  /* 0x000000949ca4723c */ /* 0x050ff000000018a4 */
[----:B------:R-:W-:Y:S01]  /*9e40*/  HMMA.16816.F32 R160, R156, R150, R160 ;  /* 0x000000969ca0723c */ /* 0x000fe200000018a0 */
[----:B------:R-:W3:Y:S07]  /*9e50*/  LDSM.16.M88.4 R148, [R210+0x10000] ;  /* 0x01000000d294783b */ /* 0x000eee0000000200 */
[----:B-1----:R-:W-:Y:S08]  /*9e60*/  HMMA.16816.F32 R224, R8, R4, R224 ;  /* 0x0000000408e0723c */ /* 0x002ff000000018e0 */
[----:B------:R-:W-:Y:S01]  /*9e70*/  HMMA.16816.F32 R24, R20, R18, R24 ;  /* 0x000000121418723c */ /* 0x000fe20000001818 */
[----:B------:R-:W1:Y:S07]  /*9e80*/  LDSM.16.M88.4 R16, [R210+0xf000] ;  /* 0x00f00000d210783b */ /* 0x000e6e0000000200 */
[----:B------:R-:W-:Y:S01]  /*9e90*/  HMMA.16816.F32 R144, R156, R222, R144 ;  /* 0x000000de9c90723c */ /* 0x000fe20000001890 */
[----:B------:R-:W4:Y:S04]  /*9ea0*/  LDSM.16.M88.4 R220, [R210+0xf800] ;  /* 0x00f80000d2dc783b */ /* 0x000f280000000200 */
[----:B------:R-:W4:Y:S03]  /*9eb0*/  LDSM.16.M88.4 R156, [R3+0x10800] ;  /* 0x01080000039c783b */ /* 0x000f260000000200 */
[----:B-----5:R-:W-:Y:S01]  /*9ec0*/  HMMA.16816.F32 R132, R32, R28, R132 ;  /* 0x0000001c2084723c */ /* 0x020fe20000001884 */
[----:B------:R-:W-:-:S02]  /*9ed0*/  IMAD.U32 R28, RZ, RZ, UR20 ;  /* 0x00000014ff1c7e24 */ /* 0x000fc4000f8e00ff */
[----:B------:R-:W-:-:S05]  /*9ee0*/  VIADD R29, R204, 0x8 ;  /* 0x00000008cc1d7836 */ /* 0x000fca0000000000 */
[----:B--2---:R-:W-:Y:S08]  /*9ef0*/  HMMA.16816.F32 R224, R196, R12, R224 ;  /* 0x0000000cc4e0723c */ /* 0x004ff000000018e0 */
[----:B------:R-:W-:Y:S01]  /*9f00*/  HMMA.16816.F32 R24, R8, R6, R24 ;  /* 0x000000060818723c */ /* 0x000fe20000001818 */
[----:B------:R-:W2:Y:S07]  /*9f10*/  LDSM.16.M88.4 R4, [R200+UR5+0x11000] ;  /* 0x01100005c804783b */ /* 0x000eae0008000200 */
[C---:B------:R-:W-:Y:S01]  /*9f20*/  HMMA.16816.F32 R144, R140.reuse, R138, R144 ;  /* 0x0000008a8c90723c */ /* 0x040fe20000001890 */
[----:B------:R-:W-:Y:S07]  /*9f30*/  LDSM.16.M88.4 R136, [R201+0x10800] ;  /* 0x01080000c988783b */ /* 0x000fee0000000200 */
[C---:B------:R-:W-:Y:S08]  /*9f40*/  HMMA.16816.F32 R172, R140.reuse, R192, R172 ;  /* 0x000000c08cac723c */ /* 0x040ff000000018ac */
[C---:B------:R-:W-:Y:S08]  /*9f50*/  HMMA.16816.F32 R168, R140.reuse, R194, R168 ;  /* 0x000000c28ca8723c */ /* 0x040ff000000018a8 */
[C---:B------:R-:W-:Y:S08]  /*9f60*/  HMMA.16816.F32 R164, R140.reuse, R180, R164 ;  /* 0x000000b48ca4723c */ /* 0x040ff000000018a4 */
[----:B------:R-:W-:Y:S01]  /*9f70*/  HMMA.16816.F32 R160, R140, R182, R160 ;  /* 0x000000b68ca0723c */ /* 0x000fe200000018a0 */
[----:B------:R-:W5:Y:S07]  /*9f80*/  LDSM.16.M88.4 R140, [R200+UR5+0x11800] ;  /* 0x01180005c88c783b */ /* 0x000f6e0008000200 */
[----:B------:R-:W-:Y:S08]  /*9f90*/  HMMA.16816.F32 R132, R20, R176, R132 ;  /* 0x000000b01484723c */ /* 0x000ff00000001884 */
[----:B---3--:R-:W-:Y:S08]  /*9fa0*/  HMMA.16816.F32 R224, R152, R148, R224 ;  /* 0x0000009498e0723c */ /* 0x008ff000000018e0 */
[----:B------:R-:W-:Y:S01]  /*9fb0*/  HMMA.16816.F32 R24, R196, R14, R24 ;  /* 0x0000000ec418723c */ /* 0x000fe20000001818 */
[----:B------:R-:W-:Y:S07]  /*9fc0*/  LDSM.16.M88.4 R12, [R210+0x10800] ;  /* 0x01080000d20c783b */ /* 0x000fee0000000200 */
[----:B------:R-:W-:Y:S03]  /*9fd0*/  HMMA.16816.F32 R144, R32, R30, R144 ;  /* 0x0000001e2090723c */ /* 0x000fe60000001890 */
[----:B------:R-:W-:Y:S01]  /*9fe0*/  FMUL.FTZ R30, R225, UR4 ;  /* 0x00000004e11e7c20 */ /* 0x000fe20008410000 */
[----:B------:R-:W-:-:S04]  /*9ff0*/  FMUL.FTZ R31, R227, UR4 ;  /* 0x00000004e31f7c20 */ /* 0x000fc80008410000 */
[C---:B-1----:R-:W-:Y:S01]  /*a000*/  HMMA.16816.F32 R172, R32.reuse, R16, R172 ;  /* 0x0000001020ac723c */ /* 0x042fe200000018ac */
[----:B------:R-:W-:Y:S01]  /*a010*/  FMUL.FTZ R16, R224, UR4 ;  /* 0x00000004e0107c20 */ /* 0x000fe20008410000 */
[----:B------:R-:W-:Y:S01]  /*a020*/  IMAD.SHL.U32 R17, R187, 0x2, RZ ;  /* 0x00000002bb117824 */ /* 0x000fe200078e00ff */
[----:B------:R-:W-:Y:S04]  /*a030*/  MUFU.TANH R30, R30 ;  /* 0x0000001e001e7308 */ /* 0x000fe80000002400 */
[----:B------:R-:W-:Y:S01]  /*a040*/  LOP3.LUT R17, R17, 0x6, RZ, 0xc0, !PT ;  /* 0x0000000611117812 */ /* 0x000fe200078ec0ff */
[----:B------:R-:W-:Y:S03]  /*a050*/  HMMA.16816.F32 R168, R32, R18, R168 ;  /* 0x0000001220a8723c */ /* 0x000fe600000018a8 */
[----:B------:R-:W1:Y:S01]  /*a060*/  MUFU.TANH R16, R16 ;  /* 0x0000001000107308 */ /* 0x000e620000002400 */
[----:B------:R-:W-:-:S04]  /*a070*/  IMAD R28, R28, 0x40, R17 ;  /* 0x000000401c1c7824 */ /* 0x000fc800078e0211 */
[C---:B----4-:R-:W-:Y:S03]  /*a080*/  HMMA.16816.F32 R164, R32.reuse, R220, R164 ;  /* 0x000000dc20a4723c */ /* 0x050fe600000018a4 */
[----:B------:R-:W-:Y:S05]  /*a090*/  MUFU.TANH R31, R31 ;  /* 0x0000001f001f7308 */ /* 0x000fea0000002400 */
[----:B------:R-:W-:Y:S01]  /*a0a0*/  HMMA.16816.F32 R160, R32, R222, R160 ;  /* 0x000000de20a0723c */ /* 0x000fe200000018a0 */
[----:B------:R-:W-:-:S07]  /*a0b0*/  VIADD R33, R28, 0xffffff48 ;  /* 0xffffff481c217836 */ /* 0x000fce0000000000 */
[----:B------:R-:W-:Y:S08]  /*a0c0*/  HMMA.16816.F32 R132, R8, R156, R132 ;  /* 0x0000009c0884723c */ /* 0x000ff00000001884 */
[----:B------:R-:W-:Y:S08]  /*a0d0*/  HMMA.16816.F32 R24, R152, R150, R24 ;  /* 0x000000969818723c */ /* 0x000ff00000001818 */
[C---:B------:R-:W-:Y:S08]  /*a0e0*/  HMMA.16816.F32 R144, R20.reuse, R178, R144 ;  /* 0x000000b21490723c */ /* 0x040ff00000001890 */
[----:B--2---:R-:W-:Y:S03]  /*a0f0*/  HMMA.16816.F32 R172, R20, R4, R172 ;  /* 0x0000000414ac723c */ /* 0x004fe600000018ac */
[----:B------:R-:W-:-:S05]  /*a100*/  FMUL.FTZ R32, R25, UR4 ;  /* 0x0000000419207c20 */ /* 0x000fca0008410000 */
[C---:B------:R-:W-:Y:S01]  /*a110*/  HMMA.16816.F32 R168, R20.reuse, R6, R168 ;  /* 0x0000000614a8723c */ /* 0x040fe200000018a8 */
[----:B------:R-:W2:Y:S01]  /*a120*/  LDSM.16.M88.4 R4, [R3+0x11000] ;  /* 0x011000000304783b */ /* 0x000ea20000000200 */
[----:B------:R-:W-:Y:S06]  /*a130*/  MUFU.TANH R32, R32 ;  /* 0x0000002000207308 */ /* 0x000fec0000002400 */
[C---:B-----5:R-:W-:Y:S08]  /*a140*/  HMMA.16816.F32 R164, R20.reuse, R140, R164 ;  /* 0x0000008c14a4723c */ /* 0x060ff000000018a4 */
[----:B------:R-:W-:Y:S01]  /*a150*/  HMMA.16816.F32 R160, R20, R142, R160 ;  /* 0x0000008e14a0723c */ /* 0x000fe200000018a0 */
[----:B------:R-:W-:Y:S01]  /*a160*/  FMUL.FTZ R20, R226, UR4 ;  /* 0x00000004e2147c20 */ /* 0x000fe20008410000 */
[----:B------:R-:W-:-:S02]  /*a170*/  VIADD R21, R28, 0xffffff40 ;  /* 0xffffff401c157836 */ /* 0x000fc40000000000 */
[----:B------:R-:W-:-:S03]  /*a180*/  FMUL.FTZ R22, R24, UR4 ;  /* 0x0000000418167c20 */ /* 0x000fc60008410000 */
[----:B------:R-:W3:Y:S01]  /*a190*/  MUFU.TANH R20, R20 ;  /* 0x0000001400147308 */ /* 0x000ee20000002400 */
[----:B------:R-:W-:Y:S01]  /*a1a0*/  HMMA.16816.F32 R132, R196, R136, R132 ;  /* 0x00000088c484723c */ /* 0x000fe20000001884 */
[----:B------:R-:W-:Y:S02]  /*a1b0*/  ISETP.GT.AND P6, PT, R204, R21, PT ;  /* 0x00000015cc00720c */ /* 0x000fe40003fc4270 */
[----:B------:R-:W-:Y:S02]  /*a1c0*/  ISETP.GE.AND P5, PT, R21, R203, PT ;  /* 0x000000cb1500720c */ /* 0x000fe40003fa6270 */
[----:B-1----:R-:W-:Y:S02]  /*a1d0*/  FSEL R24, R16, -INF , !P6 ;  /* 0xff80000010187808 */ /* 0x002fe40007000000 */
[----:B------:R-:W-:Y:S01]  /*a1e0*/  ISETP.GT.AND P6, PT, R29, R21, PT ;  /* 0x000000151d00720c */ /* 0x000fe20003fc4270 */
[----:B------:R-:W-:Y:S01]  /*a1f0*/  HMMA.16816.F32 R144, R8, R158, R144 ;  /* 0x0000009e0890723c */ /* 0x000fe20000001890 */
[----:B------:R-:W-:Y:S01]  /*a200*/  FSEL R24, R24, -INF , !P5 ;  /* 0xff80000018187808 */ /* 0x000fe20006800000 */
[----:B------:R-:W1:Y:S01]  /*a210*/  LDSM.16.M88.4 R16, [R201+0x11000] ;  /* 0x01100000c910783b */ /* 0x000e620000000200 */
[----:B------:R-:W-:Y:S01]  /*a220*/  ISETP.GE.AND P5, PT, R21, R202, PT ;  /* 0x000000ca1500720c */ /* 0x000fe20003fa6270 */
[----:B------:R-:W-:Y:S01]  /*a230*/  VIADD R21, R28, 0xffffff41 ;  /* 0xffffff411c157836 */ /* 0x000fe20000000000 */
[----:B---3--:R-:W-:-:S03]  /*a240*/  FSEL R20, R20, -INF , !P6 ;  /* 0xff80000014147808 */ /* 0x008fc60007000000 */
[----:B--2---:R-:W-:Y:S01]  /*a250*/  HMMA.16816.F32 R172, R8, R4, R172 ;  /* 0x0000000408ac723c */ /* 0x004fe200000018ac */
[----:B------:R-:W-:Y:S02]  /*a260*/  ISETP.GT.AND P6, PT, R204, R21, PT ;  /* 0x00000015cc00720c */ /* 0x000fe40003fc4270 */
[----:B------:R-:W-:Y:S02]  /*a270*/  FSEL R25, R20, -INF , !P5 ;  /* 0xff80000014197808 */ /* 0x000fe40006800000 */
[----:B------:R-:W-:-:S03]  /*a280*/  ISETP.GE.AND P5, PT, R21, R203, PT ;  /* 0x000000cb1500720c */ /* 0x000fc60003fa6270 */
[----:B------:R-:W-:Y:S01]  /*a290*/  HMMA.16816.F32 R132, R152, R12, R132 ;  /* 0x0000000c9884723c */ /* 0x000fe20000001884 */
[----:B------:R2:W3:Y:S01]  /*a2a0*/  MUFU.TANH R12, R22 ;  /* 0x00000016000c7308 */ /* 0x0004e20000002400 */
[----:B------:R-:W-:Y:S01]  /*a2b0*/  FMUL.FTZ R13, R26, UR4 ;  /* 0x000000041a0d7c20 */ /* 0x000fe20008410000 */
[----:B------:R-:W-:Y:S01]  /*a2c0*/  FSEL R26, R30, -INF , !P6 ;  /* 0xff8000001e1a7808 */ /* 0x000fe20007000000 */
[----:B------:R-:W-:Y:S01]  /*a2d0*/  FMUL.FTZ R30, R27, UR4 ;  /* 0x000000041b1e7c20 */ /* 0x000fe20008410000 */
[----:B------:R-:W-:Y:S02]  /*a2e0*/  ISETP.GE.AND P6, PT, R21, R202, PT ;  /* 0x000000ca1500720c */ /* 0x000fe40003fc6270 */
[----:B------:R-:W-:Y:S01]  /*a2f0*/  FSEL R26, R26, -INF , !P5 ;  /* 0xff8000001a1a7808 */ /* 0x000fe20006800000 */
[----:B------:R-:W-:Y:S01]  /*a300*/  HMMA.16816.F32 R144, R196, R138, R144 ;  /* 0x0000008ac490723c */ /* 0x000fe20000001890 */
[----:B------:R-:W-:Y:S01]  /*a310*/  ISETP.GT.AND P5, PT, R29, R21, PT ;  /* 0x000000151d00720c */ /* 0x000fe20003fa4270 */
[----:B------:R-:W4:Y:S03]  /*a320*/  MUFU.TANH R13, R13 ;  /* 0x0000000d000d7308 */ /* 0x000f260000002400 */
[----:B------:R-:W-:-:S02]  /*a330*/  FSEL R27, R31, -INF , !P5 ;  /* 0xff8000001f1b7808 */ /* 0x000fc40006800000 */
[----:B------:R-:W-:Y:S01]  /*a340*/  ISETP.GT.AND P5, PT, R204, R33, PT ;  /* 0x00000021cc00720c */ /* 0x000fe20003fa4270 */
[----:B------:R-:W-:Y:S01]  /*a350*/  HMMA.16816.F32 R168, R8, R6, R168 ;  /* 0x0000000608a8723c */ /* 0x000fe200000018a8 */
[----:B------:R-:W-:Y:S01]  /*a360*/  FSEL R27, R27, -INF , !P6 ;  /* 0xff8000001b1b7808 */ /* 0x000fe20007000000 */
[----:B--2---:R-:W2:Y:S01]  /*a370*/  LDSM.16.M88.4 R20, [R210+0x11000] ;  /* 0x01100000d214783b */ /* 0x004ea20000000200 */
[----:B------:R-:W-:Y:S01]  /*a380*/  ISETP.GE.AND P6, PT, R33, R203, PT ;  /* 0x000000cb2100720c */ /* 0x000fe20003fc6270 */
[----:B------:R5:W2:Y:S01]  /*a390*/  MUFU.TANH R4, R30 ;  /* 0x0000001e00047308 */ /* 0x000aa20000002400 */
[----:B---3--:R-:W-:Y:S01]  /*a3a0*/  FSEL R12, R12, -INF , !P5 ;  /* 0xff8000000c0c7808 */ /* 0x008fe20006800000 */
[----:B------:R-:W-:Y:S01]  /*a3b0*/  FMUL.FTZ R5, R132, UR4 ;  /* 0x0000000484057c20 */ /* 0x000fe20008410000 */
[----:B------:R-:W-:Y:S01]  /*a3c0*/  ISETP.GT.AND P5, PT, R29, R33, PT ;  /* 0x000000211d00720c */ /* 0x000fe20003fa4270 */
[----:B------:R-:W-:Y:S01]  /*a3d0*/  VIADD R6, R28, 0xffffff50 ;  /* 0xffffff501c067836 */ /* 0x000fe20000000000 */
[----:B-1----:R-:W-:Y:S01]  /*a3e0*/  HMMA.16816.F32 R172, R196, R16, R172 ;  /* 0x00000010c4ac723c */ /* 0x002fe200000018ac */
[----:B------:R-:W-:Y:S01]  /*a3f0*/  FMUL.FTZ R17, R134, UR4 ;  /* 0x0000000486117c20 */ /* 0x000fe20008410000 */
[----:B----4-:R-:W-:Y:S01]  /*a400*/  FSEL R13, R13, -INF , !P5 ;  /* 0xff8000000d0d7808 */ /* 0x010fe20006800000 */
[----:B------:R-:W1:Y:S01]  /*a410*/  MUFU.TANH R5, R5 ;  /* 0x0000000500057308 */ /* 0x000e620000002400 */
[----:B------:R-:W-:Y:S01]  /*a420*/  FMUL.FTZ R34, R133, UR4 ;  /* 0x0000000485227c20 */ /* 0x000fe20008410000 */
[----:B------:R-:W-:-:S03]  /*a430*/  FMUL.FTZ R16, R135, UR4 ;  /* 0x0000000487107c20 */ /* 0x000fc60008410000 */
[----:B------:R-:W-:Y:S03]  /*a440*/  HMMA.16816.F32 R144, R152, R14, R144 ;  /* 0x0000000e9890723c */ /* 0x000fe60000001890 */
[----:B------:R-:W3:Y:S01]  /*a450*/  MUFU.TANH R17, R17 ;  /* 0x0000001100117308 */ /* 0x000ee20000002400 */
[----:B-----5:R-:W-:Y:S02]  /*a460*/  FSEL R30, R12, -INF , !P6 ;  /* 0xff8000000c1e7808 */ /* 0x020fe40007000000 */
[----:B------:R-:W-:Y:S01]  /*a470*/  ISETP.GE.AND P6, PT, R33, R202, PT ;  /* 0x000000ca2100720c */ /* 0x000fe20003fc6270 */
[----:B------:R-:W-:Y:S01]  /*a480*/  VIADD R33, R28, 0xffffff49 ;  /* 0xffffff491c217836 */ /* 0x000fe20000000000 */
[----:B------:R-:W-:Y:S02]  /*a490*/  HMMA.16816.F32 R168, R196, R18, R168 ;  /* 0x00000012c4a8723c */ /* 0x000fe400000018a8 */
[----:B------:R-:W-:Y:S01]  /*a4a0*/  FSEL R31, R13, -INF , !P6 ;  /* 0xff8000000d1f7808 */ /* 0x000fe20007000000 */
[----:B------:R-:W4:Y:S01]  /*a4b0*/  MUFU.TANH R34, R34 ;  /* 0x0000002200227308 */ /* 0x000f220000002400 */
[----:B------:R-:W-:Y:S01]  /*a4c0*/  ISETP.GT.AND P5, PT, R204, R33, PT ;  /* 0x00000021cc00720c */ /* 0x000fe20003fa4270 */
[----:B------:R5:W4:Y:S01]  /*a4d0*/  LDSM.16.M88.4 R12, [R3+0x11800] ;  /* 0x01180000030c783b */ /* 0x000b220000000200 */
[----:B------:R-:W-:-:S02]  /*a4e0*/  ISETP.GE.AND P6, PT, R33, R203, PT ;  /* 0x000000cb2100720c */ /* 0x000fc40003fc6270 */
[----:B------:R-:W-:Y:S02]  /*a4f0*/  FSEL R32, R32, -INF , !P5 ;  /* 0xff80000020207808 */ /* 0x000fe40006800000 */
[----:B------:R-:W-:Y:S01]  /*a500*/  ISETP.GE.AND P5, PT, R33, R202, PT ;  /* 0x000000ca2100720c */ /* 0x000fe20003fa6270 */
[----:B------:R-:W4:Y:S01]  /*a510*/  MUFU.TANH R16, R16 ;  /* 0x0000001000107308 */ /* 0x000f220000002400 */
[----:B------:R-:W-:Y:S01]  /*a520*/  FSEL R32, R32, -INF , !P6 ;  /* 0xff80000020207808 */ /* 0x000fe20007000000 */
[----:B------:R-:W-:Y:S01]  /*a530*/  FMUL.FTZ R35, R146, UR4 ;  /* 0x0000000492237c20 */ /* 0x000fe20008410000 */
[----:B------:R-:W-:Y:S01]  /*a540*/  ISETP.GT.AND P6, PT, R29, R33, PT ;  /* 0x000000211d00720c */ /* 0x000fe20003fc4270 */
[----:B------:R-:W-:Y:S01]  /*a550*/  FMUL.FTZ R147, R147, UR4 ;  /* 0x0000000493937c20 */ /* 0x000fe20008410000 */
[C---:B--2---:R-:W-:Y:S02]  /*a560*/  HMMA.16816.F32 R172, R152.reuse, R20, R172 ;  /* 0x0000001498ac723c */ /* 0x044fe400000018ac */
[----:B------:R-:W-:Y:S01]  /*a570*/  FSEL R4, R4, -INF , !P6 ;  /* 0xff80000004047808 */ /* 0x000fe20007000000 */
[----:B------:R-:W-:Y:S01]  /*a580*/  VIADD R21, R28, 0xffffff51 ;  /* 0xffffff511c157836 */ /* 0x000fe20000000000 */
[----:B------:R-:W-:Y:S01]  /*a590*/  ISETP.GT.AND P6, PT, R204, R6, PT ;  /* 0x00000006cc00720c */ /* 0x000fe20003fc4270 */
[----:B------:R-:W-:Y:S01]  /*a5a0*/  FMUL.FTZ R20, R145, UR4 ;  /* 0x0000000491147c20 */ /* 0x000fe20008410000 */
[----:B------:R-:W-:Y:S01]  /*a5b0*/  FSEL R33, R4, -INF , !P5 ;  /* 0xff80000004217808 */ /* 0x000fe20006800000 */
[----:B------:R-:W-:Y:S01]  /*a5c0*/  MUFU.TANH R35, R35 ;  /* 0x0000002300237308 */ /* 0x000fe20000002400 */
[----:B------:R-:W-:Y:S01]  /*a5d0*/  ISETP.GE.AND P5, PT, R6, R203, PT ;  /* 0x000000cb0600720c */ /* 0x000fe20003fa6270 */
[----:B------:R-:W-:Y:S01]  /*a5e0*/  HMMA.16816.F32 R168, R152, R22, R168 ;  /* 0x0000001698a8723c */ /* 0x000fe200000018a8 */
[----:B-1----:R-:W-:-:S02]  /*a5f0*/  FSEL R5, R5, -INF , !P6 ;  /* 0xff80000005057808 */ /* 0x002fc40007000000 */
[----:B------:R-:W-:Y:S01]  /*a600*/  ISETP.GE.AND P6, PT, R6, R202, PT ;  /* 0x000000ca0600720c */ /* 0x000fe20003fc6270 */
[----:B-----5:R-:W-:Y:S01]  /*a610*/  FMUL.FTZ R3, R144, UR4 ;  /* 0x0000000490037c20 */ /* 0x020fe20008410000 */
[----:B------:R-:W-:Y:S01]  /*a620*/  FSEL R178, R5, -INF , !P5 ;  /* 0xff80000005b27808 */ /* 0x000fe20006800000 */
[----:B------:R-:W-:Y:S01]  /*a630*/  MUFU.TANH R20, R20 ;  /* 0x0000001400147308 */ /* 0x000fe20000002400 */
[----:B------:R-:W-:Y:S02]  /*a640*/  ISETP.GT.AND P5, PT, R29, R6, PT ;  /* 0x000000061d00720c */ /* 0x000fe40003fa4270 */
[----:B------:R-:W1:Y:S02]  /*a650*/  LDSM.16.M88.4 R4, [R201+0x11800] ;  /* 0x01180000c904783b */ /* 0x000e640000000200 */
[----:B---3--:R-:W-:Y:S01]  /*a660*/  FSEL R17, R17, -INF , !P5 ;  /* 0xff80000011117808 */ /* 0x008fe20006800000 */
[----:B------:R-:W-:Y:S01]  /*a670*/  FMUL.FTZ R174, R174, UR4 ;  /* 0x00000004aeae7c20 */ /* 0x000fe20008410000 */
[----:B------:R-:W-:Y:S01]  /*a680*/  ISETP.GT.AND P5, PT, R204, R21, PT ;  /* 0x00000015cc00720c */ /* 0x000fe20003fa4270 */
[----:B------:R-:W2:Y:S01]  /*a690*/  MUFU.TANH R3, R3 ;  /* 0x0000000300037308 */ /* 0x000ea20000002400 */
[----:B------:R-:W-:Y:S01]  /*a6a0*/  FSEL R137, R17, -INF , !P6 ;  /* 0xff80000011897808 */ /* 0x000fe20007000000 */
[----:B------:R-:W-:Y:S01]  /*a6b0*/  FMUL.FTZ R175, R175, UR4 ;  /* 0x00000004afaf7c20 */ /* 0x000fe20008410000 */
[----:B------:R-:W-:-:S02]  /*a6c0*/  ISETP.GE.AND P6, PT, R21, R203, PT ;  /* 0x000000cb1500720c */ /* 0x000fc40003fc6270 */
[----:B----4-:R-:W-:Y:S01]  /*a6d0*/  FSEL R34, R34, -INF , !P5 ;  /* 0xff80000022227808 */ /* 0x010fe20006800000 */
[C---:B------:R-:W-:Y:S01]  /*a6e0*/  HMMA.16816.F32 R164, R8.reuse, R12, R164 ;  /* 0x0000000c08a4723c */ /* 0x040fe200000018a4 */
[----:B------:R-:W-:Y:S01]  /*a6f0*/  ISETP.GE.AND P5, PT, R21, R202, PT ;  /* 0x000000ca1500720c */ /* 0x000fe20003fa6270 */
[----:B------:R-:W-:Y:S01]  /*a700*/  FMUL.FTZ R12, R172, UR4 ;  /* 0x00000004ac0c7c20 */ /* 0x000fe20008410000 */
[----:B------:R-:W-:Y:S01]  /*a710*/  FSEL R176, R34, -INF , !P6 ;  /* 0xff80000022b07808 */ /* 0x000fe20007000000 */
[C---:B------:R-:W-:Y:S01]  /*a720*/  VIADD R34, R28.reuse, 0xffffff58 ;  /* 0xffffff581c227836 */ /* 0x040fe20000000000 */
[----:B------:R-:W-:Y:S01]  /*a730*/  ISETP.GT.AND P6, PT, R29, R21, PT ;  /* 0x000000151d00720c */ /* 0x000fe20003fc4270 */
[----:B------:R-:W-:Y:S01]  /*a740*/  VIADD R13, R28, 0xffffff59 ;  /* 0xffffff591c0d7836 */ /* 0x000fe20000000000 */
[----:B------:R-:W3:Y:S01]  /*a750*/  MUFU.TANH R21, R147 ;  /* 0x0000009300157308 */ /* 0x000ee20000002400 */
[----:B------:R-:W-:Y:S01]  /*a760*/  HMMA.16816.F32 R160, R8, R14, R160 ;  /* 0x0000000e08a0723c */ /* 0x000fe200000018a0 */
[----:B------:R-:W-:Y:S01]  /*a770*/  FSEL R139, R16, -INF , !P6 ;  /* 0xff800000108b7808 */ /* 0x000fe20007000000 */
[----:B------:R-:W-:Y:S01]  /*a780*/  FMUL.FTZ R9, R168, UR4 ;  /* 0x00000004a8097c20 */ /* 0x000fe20008410000 */
[----:B------:R-:W-:Y:S01]  /*a790*/  ISETP.GT.AND P6, PT, R204, R34, PT ;  /* 0x00000022cc00720c */ /* 0x000fe20003fc4270 */
[----:B------:R-:W4:Y:S01]  /*a7a0*/  LDSM.16.M88.4 R16, [R210+0x11800] ;  /* 0x01180000d210783b */ /* 0x000f220000000200 */
[----:B------:R-:W-:Y:S01]  /*a7b0*/  FSEL R139, R139, -INF , !P5 ;  /* 0xff8000008b8b7808 */ /* 0x000fe20006800000 */
[----:B------:R-:W-:Y:S01]  /*a7c0*/  FMUL.FTZ R170, R170, UR4 ;  /* 0x00000004aaaa7c20 */ /* 0x000fe20008410000 */
[C---:B------:R-:W-:Y:S01]  /*a7d0*/  ISETP.GE.AND P5, PT, R34.reuse, R203, PT ;  /* 0x000000cb2200720c */ /* 0x040fe20003fa6270 */
[----:B------:R-:W5:Y:S01]  /*a7e0*/  MUFU.TANH R12, R12 ;  /* 0x0000000c000c7308 */ /* 0x000f620000002400 */
[----:B--2---:R-:W-:Y:S01]  /*a7f0*/  FSEL R138, R3, -INF , !P6 ;  /* 0xff800000038a7808 */ /* 0x004fe20007000000 */
[----:B------:R-:W-:Y:S01]  /*a800*/  FMUL.FTZ R3, R173, UR4 ;  /* 0x00000004ad037c20 */ /* 0x000fe20008410000 */
[----:B------:R-:W-:Y:S01]  /*a810*/  ISETP.GE.AND P6, PT, R34, R202, PT ;  /* 0x000000ca2200720c */ /* 0x000fe20003fc6270 */
[----:B------:R-:W-:Y:S01]  /*a820*/  FMUL.FTZ R169, R169, UR4 ;  /* 0x00000004a9a97c20 */ /* 0x000fe20008410000 */
[----:B------:R-:W-:Y:S01]  /*a830*/  FSEL R138, R138, -INF , !P5 ;  /* 0xff8000008a8a7808 */ /* 0x000fe20006800000 */
[----:B------:R-:W-:-:S04]  /*a840*/  DEPBAR.LE SB0, 0x0 ;  /* 0x000080000000791a */ /* 0x000fc80000000000 */
[----:B------:R-:W-:Y:S01]  /*a850*/  BAR.SYNC.DEFER_BLOCKING 0x0 ;  /* 0x0000000000007b1d */ /* 0x000fe20000010000 */
[----:B------:R-:W-:Y:S01]  /*a860*/  ISETP.GT.AND P5, PT, R29, R34, PT ;  /* 0x000000221d00720c */ /* 0x000fe20003fa4270 */
[C---:B-1----:R-:W-:Y:S01]  /*a870*/  HMMA.16816.F32 R164, R196.reuse, R4, R164 ;  /* 0x00000004c4a4723c */ /* 0x042fe200000018a4 */
[----:B------:R-:W-:Y:S02]  /*a880*/  VIADD R5, R28, 0xffffff60 ;  /* 0xffffff601c057836 */ /* 0x000fe40000000000 */
[----:B------:R-:W-:Y:S01]  /*a890*/  FSEL R35, R35, -INF , !P5 ;  /* 0xff80000023237808 */ /* 0x000fe20006800000 */
[----:B------:R-:W1:Y:S01]  /*a8a0*/  MUFU.TANH R4, R174 ;  /* 0x000000ae00047308 */ /* 0x000e620000002400 */
[----:B------:R-:W-:Y:S02]  /*a8b0*/  ISETP.GT.AND P5, PT, R204, R13, PT ;  /* 0x0000000dcc00720c */ /* 0x000fe40003fa4270 */
[----:B------:R-:W-:Y:S02]  /*a8c0*/  FSEL R179, R35, -INF , !P6 ;  /* 0xff80000023b37808 */ /* 0x000fe40007000000 */
[----:B------:R-:W-:Y:S01]  /*a8d0*/  ISETP.GE.AND P6, PT, R13, R203, PT ;  /* 0x000000cb0d00720c */ /* 0x000fe20003fc6270 */
[----:B------:R-:W-:Y:S01]  /*a8e0*/  HMMA.16816.F32 R160, R196, R6, R160 ;  /* 0x00000006c4a0723c */ /* 0x000fe200000018a0 */
[----:B------:R-:W-:Y:S01]  /*a8f0*/  FSEL R20, R20, -INF , !P5 ;  /* 0xff80000014147808 */ /* 0x000fe20006800000 */
[----:B------:R-:W2:Y:S01]  /*a900*/  MUFU.TANH R3, R3 ;  /* 0x0000000300037308 */ /* 0x000ea20000002400 */
[----:B------:R-:W-:Y:S01]  /*a910*/  ISETP.GT.AND P5, PT, R29, R13, PT ;  /* 0x0000000d1d00720c */ /* 0x000fe20003fa4270 */
[----:B------:R-:W-:Y:S01]  /*a920*/  VIADD R6, R28, 0xffffff69 ;  /* 0xffffff691c067836 */ /* 0x000fe20000000000 */
[----:B------:R-:W-:-:S02]  /*a930*/  FSEL R136, R20, -INF , !P6 ;  /* 0xff80000014887808 */ /* 0x000fc40007000000 */
[-C--:B------:R-:W-:Y:S02]  /*a940*/  ISETP.GE.AND P6, PT, R13, R202.reuse, PT ;  /* 0x000000ca0d00720c */ /* 0x080fe40003fc6270 */
[----:B---3--:R-:W-:Y:S01]  /*a950*/  FSEL R21, R21, -INF , !P5 ;  /* 0xff80000015157808 */ /* 0x008fe20006800000 */
[----:B------:R-:W3:Y:S01]  /*a960*/  MUFU.TANH R8, R175 ;  /* 0x000000af00087308 */ /* 0x000ee20000002400 */
[----:B------:R-:W-:Y:S02]  /*a970*/  ISETP.GT.AND P5, PT, R204, R5, PT ;  /* 0x00000005cc00720c */ /* 0x000fe40003fa4270 */
[----:B------:R-:W-:Y:S01]  /*a980*/  FSEL R177, R21, -INF , !P6 ;  /* 0xff80000015b17808 */ /* 0x000fe20007000000 */
[----:B----4-:R-:W-:Y:S01]  /*a990*/  HMMA.16816.F32 R164, R152, R16, R164 ;  /* 0x0000001098a4723c */ /* 0x010fe200000018a4 */
[C---:B------:R-:W-:Y:S02]  /*a9a0*/  ISETP.GE.AND P6, PT, R5.reuse, R203, PT ;  /* 0x000000cb0500720c */ /* 0x040fe40003fc6270 */
[----:B-----5:R-:W-:Y:S01]  /*a9b0*/  FSEL R12, R12, -INF , !P5 ;  /* 0xff8000000c0c7808 */ /* 0x020fe20006800000 */
[----:B------:R-:W4:Y:S01]  /*a9c0*/  MUFU.TANH R9, R9 ;  /* 0x0000000900097308 */ /* 0x000f220000002400 */
[----:B------:R-:W-:-:S02]  /*a9d0*/  ISETP.GE.AND P5, PT, R5, R202, PT ;  /* 0x000000ca0500720c */ /* 0x000fc40003fa6270 */
[----:B------:R-:W-:Y:S01]  /*a9e0*/  FSEL R140, R12, -INF , !P6 ;  /* 0xff8000000c8c7808 */ /* 0x000fe20007000000 */
[----:B------:R-:W-:Y:S01]  /*a9f0*/  HMMA.16816.F32 R160, R152, R18, R160 ;  /* 0x0000001298a0723c */ /* 0x000fe200000018a0 */
[----:B------:R-:W-:Y:S01]  /*aa00*/  ISETP.GT.AND P6, PT, R29, R5, PT ;  /* 0x000000051d00720c */ /* 0x000fe20003fc4270 */
[----:B------:R-:W-:Y:S02]  /*aa10*/  VIADD R5, R28, 0xffffff61 ;  /* 0xffffff611c057836 */ /* 0x000fe40000000000 */
[----:B------:R-:W5:Y:S01]  /*aa20*/  MUFU.TANH R170, R170 ;  /* 0x000000aa00aa7308 */ /* 0x000f620000002400 */
[----:B-1----:R-:W-:Y:S02]  /*aa30*/  FSEL R141, R4, -INF , !P6 ;  /* 0xff800000048d7808 */ /* 0x002fe40007000000 */
[----:B------:R-:W-:Y:S02]  /*aa40*/  ISETP.GT.AND P6, PT, R204, R5, PT ;  /* 0x00000005cc00720c */ /* 0x000fe40003fc4270 */
[----:B------:R-:W-:-:S02]  /*aa50*/  FSEL R141, R141, -INF , !P5 ;  /* 0xff8000008d8d7808 */ /* 0x000fc40006800000 */
[----:B------:R-:W-:Y:S01]  /*aa60*/  ISETP.GE.AND P5, PT, R5, R203, PT ;  /* 0x000000cb0500720c */ /* 0x000fe20003fa6270 */
[----:B------:R-:W1:Y:S01]  /*aa70*/  MUFU.TANH R4, R169 ;  /* 0x000000a900047308 */ /* 0x000e620000002400 */
[----:B--2---:R-:W-:Y:S01]  /*aa80*/  FSEL R3, R3, -INF , !P6 ;  /* 0xff80000003037808 */ /* 0x004fe20007000000 */
[----:B------:R-:W-:Y:S01]  /*aa90*/  FMUL.FTZ R164, R164, UR4 ;  /* 0x00000004a4a47c20 */ /* 0x000fe20008410000 */
[----:B------:R-:W-:Y:S01]  /*aaa0*/  ISETP.GT.AND P6, PT, R29, R5, PT ;  /* 0x000000051d00720c */ /* 0x000fe20003fc4270 */
[----:B------:R-:W-:Y:S01]  /*aab0*/  FMUL.FTZ R7, R166, UR4 ;  /* 0x00000004a6077c20 */ /* 0x000fe20008410000 */
[----:B------:R-:W-:Y:S01]  /*aac0*/  FSEL R172, R3, -INF , !P5 ;  /* 0xff80000003ac7808 */ /* 0x000fe20006800000 */
[----:B------:R-:W-:Y:S01]  /*aad0*/  FMUL.FTZ R3, R171, UR4 ;  /* 0x00000004ab037c20 */ /* 0x000fe20008410000 */
[----:B------:R-:W-:Y:S01]  /*aae0*/  ISETP.GE.AND P5, PT, R5, R202, PT ;  /* 0x000000ca0500720c */ /* 0x000fe20003fa6270 */
[----:B------:R-:W-:Y:S01]  /*aaf0*/  VIADD R5, R28, 0xffffff68 ;  /* 0xffffff681c057836 */ /* 0x000fe20000000000 */
[----:B---3--:R-:W-:Y:S01]  /*ab00*/  FSEL R8, R8, -INF , !P6 ;  /* 0xff80000008087808 */ /* 0x008fe20007000000 */
[----:B------:R-:W-:Y:S01]  /*ab10*/  MUFU.TANH R7, R7 ;  /* 0x0000000700077308 */ /* 0x000fe20000002400 */
[----:B------:R-:W-:Y:S01]  /*ab20*/  FMUL.FTZ R165, R165, UR4 ;  /* 0x00000004a5a57c20 */ /* 0x000fe20008410000 */
[----:B------:R-:W-:Y:S01]  /*ab30*/  FMUL.FTZ R167, R167, UR4 ;  /* 0x00000004a7a77c20 */ /* 0x000fe20008410000 */
[----:B------:R-:W-:Y:S01]  /*ab40*/  ISETP.GT.AND P6, PT, R204, R5, PT ;  /* 0x00000005cc00720c */ /* 0x000fe20003fc4270 */
[----:B------:R-:W-:Y:S01]  /*ab50*/  FMUL.FTZ R161, R161, UR4 ;  /* 0x00000004a1a17c20 */ /* 0x000fe20008410000 */
[----:B------:R-:W-:Y:S01]  /*ab60*/  FSEL R143, R8, -INF , !P5 ;  /* 0xff800000088f7808 */ /* 0x000fe20006800000 */
[----:B------:R-:W-:Y:S01]  /*ab70*/  FMUL.FTZ R163, R163, UR4 ;  /* 0x00000004a3a37c20 */ /* 0x000fe20008410000 */
[----:B------:R-:W-:Y:S01]  /*ab80*/  ISETP.GE.AND P5, PT, R5, R203, PT ;  /* 0x000000cb0500720c */ /* 0x000fe20003fa6270 */
[----:B------:R-:W2:Y:S01]  /*ab90*/  MUFU.TANH R3, R3 ;  /* 0x0000000300037308 */ /* 0x000ea20000002400 */
[----:B----4-:R-:W-:-:S02]  /*aba0*/  FSEL R9, R9, -INF , !P6 ;  /* 0xff80000009097808 */ /* 0x010fc40007000000 */
[----:B------:R-:W-:Y:S02]  /*abb0*/  ISETP.GT.AND P6, PT, R29, R5, PT ;  /* 0x000000051d00720c */ /* 0x000fe40003fc4270 */
[----:B------:R-:W-:Y:S02]  /*abc0*/  FSEL R142, R9, -INF , !P5 ;  /* 0xff800000098e7808 */ /* 0x000fe40006800000 */
[----:B------:R-:W-:Y:S01]  /*abd0*/  ISETP.GE.AND P5, PT, R5, R202, PT ;  /* 0x000000ca0500720c */ /* 0x000fe20003fa6270 */
[----:B------:R-:W-:Y:S01]  /*abe0*/  MUFU.TANH R163, R163 ;  /* 0x000000a300a37308 */ /* 0x000fe20000002400 */
[----:B-----5:R-:W-:Y:S02]  /*abf0*/  FSEL R170, R170, -INF , !P6 ;  /* 0xff800000aaaa7808 */ /* 0x020fe40007000000 */
[----:B------:R-:W-:Y:S02]  /*ac00*/  ISETP.GT.AND P6, PT, R204, R6, PT ;  /* 0x00000006cc00720c */ /* 0x000fe40003fc4270 */
[----:B------:R-:W-:-:S02]  /*ac10*/  FSEL R175, R170, -INF , !P5 ;  /* 0xff800000aaaf7808 */ /* 0x000fc40006800000 */
[----:B------:R-:W-:Y:S01]  /*ac20*/  ISETP.GE.AND P5, PT, R6, R203, PT ;  /* 0x000000cb0600720c */ /* 0x000fe20003fa6270 */
[----:B------:R-:W3:Y:S01]  /*ac30*/  MUFU.TANH R5, R164 ;  /* 0x000000a400057308 */ /* 0x000ee20000002400 */
[----:B-1----:R-:W-:Y:S01]  /*ac40*/  FSEL R174, R4, -INF , !P6 ;  /* 0xff80000004ae7808 */ /* 0x002fe20007000000 */
[----:B------:R-:W-:Y:S01]  /*ac50*/  VIADD R4, R28, 0xffffff70 ;  /* 0xffffff701c047836 */ /* 0x000fe20000000000 */
[----:B------:R-:W-:Y:S02]  /*ac60*/  ISETP.GT.AND P6, PT, R29, R6, PT ;  /* 0x000000061d00720c */ /* 0x000fe40003fc4270 */
[----:B------:R-:W-:Y:S02]  /*ac70*/  FSEL R174, R174, -INF , !P5 ;  /* 0xff800000aeae7808 */ /* 0x000fe40006800000 */
[----:B------:R-:W-:Y:S01]  /*ac80*/  ISETP.GE.AND P5, PT, R6, R202, PT ;  /* 0x000000ca0600720c */ /* 0x000fe20003fa6270 */
[----:B------:R-:W-:Y:S01]  /*ac90*/  FMUL.FTZ R6, R160, UR4 ;  /* 0x00000004a0067c20 */ /* 0x000fe20008410000 */
[----:B--2---:R-:W-:-:S02]  /*aca0*/  FSEL R173, R3, -INF , !P6 ;  /* 0xff80000003ad7808 */ /* 0x004fc40007000000 */
[-C--:B------:R-:W-:Y:S01]  /*acb0*/  ISETP.GT.AND P6, PT, R204, R4.reuse, PT ;  /* 0x00000004cc00720c */ /* 0x080fe20003fc4270 */
[----:B------:R-:W1:Y:S01]  /*acc0*/  MUFU.TANH R3, R165 ;  /* 0x000000a500037308 */ /* 0x000e620000002400 */
[----:B------:R-:W-:Y:S02]  /*acd0*/  FSEL R173, R173, -INF , !P5 ;  /* 0xff800000adad7808 */ /* 0x000fe40006800000 */
[----:B------:R-:W-:Y:S02]  /*ace0*/  ISETP.GE.AND P5, PT, R4, R203, PT ;  /* 0x000000cb0400720c */ /* 0x000fe40003fa6270 */
[----:B---3--:R-:W-:Y:S02]  /*acf0*/  FSEL R164, R5, -INF , !P6 ;  /* 0xff80000005a47808 */ /* 0x008fe40007000000 */
[----:B------:R-:W-:Y:S01]  /*ad00*/  ISETP.GT.AND P6, PT, R29, R4, PT ;  /* 0x000000041d00720c */ /* 0x000fe20003fc4270 */
[----:B------:R-:W2:Y:S01]  /*ad10*/  MUFU.TANH R5, R167 ;  /* 0x000000a700057308 */ /* 0x000ea20000002400 */
[----:B------:R-:W-:-:S02]  /*ad20*/  FSEL R164, R164, -INF , !P5 ;  /* 0xff800000a4a47808 */ /* 0x000fc40006800000 */
[----:B------:R-:W-:Y:S01]  /*ad30*/  ISETP.GE.AND P5, PT, R4, R202, PT ;  /* 0x000000ca0400720c */ /* 0x000fe20003fa6270 */
[----:B------:R-:W-:Y:S01]  /*ad40*/  VIADD R4, R28, 0xffffff71 ;  /* 0xffffff711c047836 */ /* 0x000fe20000000000 */
[----:B------:R-:W-:-:S03]  /*ad50*/  FSEL R7, R7, -INF , !P6 ;  /* 0xff80000007077808 */ /* 0x000fc60007000000 */
[----:B------:R-:W3:Y:S01]  /*ad60*/  MUFU.TANH R6, R6 ;  /* 0x0000000600067308 */ /* 0x000ee20000002400 */
[-C--:B------:R-:W-:Y:S02]  /*ad70*/  ISETP.GT.AND P6, PT, R204, R4.reuse, PT ;  /* 0x00000004cc00720c */ /* 0x080fe40003fc4270 */
[----:B------:R-:W-:Y:S01]  /*ad80*/  FSEL R147, R7, -INF , !P5 ;  /* 0xff80000007937808 */ /* 0x000fe20006800000 */
[----:B------:R-:W-:Y:S01]  /*ad90*/  FMUL.FTZ R7, R162, UR4 ;  /* 0x00000004a2077c20 */ /* 0x000fe20008410000 */
[----:B------:R-:W-:Y:S02]  /*ada0*/  ISETP.GE.AND P5, PT, R4, R203, PT ;  /* 0x000000cb0400720c */ /* 0x000fe40003fa6270 */
[----:B-1----:R-:W-:Y:S02]  /*adb0*/  FSEL R3, R3, -INF , !P6 ;  /* 0xff80000003037808 */ /* 0x002fe40007000000 */
[----:B------:R-:W-:Y:S02]  /*adc0*/  ISETP.GT.AND P6, PT, R29, R4, PT ;  /* 0x000000041d00720c */ /* 0x000fe40003fc4270 */
[----:B------:R-:W-:Y:S01]  /*add0*/  FSEL R162, R3, -INF , !P5 ;  /* 0xff80000003a27808 */ /* 0x000fe20006800000 */
[----:B------:R-:W-:Y:S01]  /*ade0*/  VIADD R3, R28, 0xffffff78 ;  /* 0xffffff781c037836 */ /* 0x000fe20000000000 */
[----:B------:R-:W-:Y:S01]  /*adf0*/  ISETP.GE.AND P5, PT, R4, R202, PT ;  /* 0x000000ca0400720c */ /* 0x000fe20003fa6270 */
[----:B------:R-:W-:Y:S01]  /*ae00*/  VIADD R28, R28, 0xffffff79 ;  /* 0xffffff791c1c7836 */ /* 0x000fe20000000000 */
[----:B--2---:R-:W-:Y:S01]  /*ae10*/  FSEL R5, R5, -INF , !P6 ;  /* 0xff80000005057808 */ /* 0x004fe20007000000 */
[----:B------:R-:W1:Y:S01]  /*ae20*/  MUFU.TANH R4, R7 ;  /* 0x0000000700047308 */ /* 0x000e620000002400 */
[----:B------:R-:W-:-:S02]  /*ae30*/  ISETP.GT.AND P6, PT, R204, R3, PT ;  /* 0x00000003cc00720c */ /* 0x000fc40003fc4270 */
[----:B------:R-:W-:Y:S02]  /*ae40*/  FSEL R145, R5, -INF , !P5 ;  /* 0xff80000005917808 */ /* 0x000fe40006800000 */
[C---:B------:R-:W-:Y:S02]  /*ae50*/  ISETP.GE.AND P5, PT, R3.reuse, R203, PT ;  /* 0x000000cb0300720c */ /* 0x040fe40003fa6270 */
[----:B---3--:R-:W-:Y:S01]  /*ae60*/  FSEL R6, R6, -INF , !P6 ;  /* 0xff80000006067808 */ /* 0x008fe20007000000 */
[----:B------:R2:W3:Y:S01]  /*ae70*/  MUFU.TANH R5, R161 ;  /* 0x000000a100057308 */ /* 0x0004e20000002400 */
[----:B------:R-:W-:Y:S02]  /*ae80*/  ISETP.GE.AND P6, PT, R3, R202, PT ;  /* 0x000000ca0300720c */ /* 0x000fe40003fc6270 */
[----:B------:R-:W-:Y:S02]  /*ae90*/  FSEL R146, R6, -INF , !P5 ;  /* 0xff80000006927808 */ /* 0x000fe40006800000 */
[----:B------:R-:W-:-:S04]  /*aea0*/  ISETP.GT.AND P5, PT, R29, R3, PT ;  /* 0x000000031d00720c */ /* 0x000fc80003fa4270 */
[----:B-1----:R-:W-:Y:S02]  /*aeb0*/  FSEL R4, R4, -INF , !P5 ;  /* 0xff80000004047808 */ /* 0x002fe40006800000 */
[-C--:B------:R-:W-:Y:S02]  /*aec0*/  ISETP.GT.AND P5, PT, R204, R28.reuse, PT ;  /* 0x0000001ccc00720c */ /* 0x080fe40003fa4270 */
[----:B--2---:R-:W-:Y:S02]  /*aed0*/  FSEL R161, R4, -INF , !P6 ;  /* 0xff80000004a17808 */ /* 0x004fe40007000000 */
[----:B------:R-:W-:Y:S02]  /*aee0*/  ISETP.GE.AND P6, PT, R28, R203, PT ;  /* 0x000000cb1c00720c */ /* 0x000fe40003fc6270 */
[----:B---3--:R-:W-:Y:S02]  /*aef0*/  FSEL R5, R5, -INF , !P5 ;  /* 0xff80000005057808 */ /* 0x008fe40006800000 */
        /* <DEDUP_REMOVED lines=54> */
.L_x_539:
[----:B------:R3:W-:Y:S02]  /*b260*/  STS.128 [R209+0x11000], RZ ;  /* 0x011000ffd1007388 */ /* 0x0007e40000000c00 */
.L_x_540:
[----:B------:R-:W-:Y:S05]  /*b270*/  BSYNC.RECONVERGENT B0 ;  /* 0x0000000000007941 */ /* 0x000fea0003800200 */
.L_x_538:
[----:B------:R-:W0:Y:S02]  /*b280*/  LDGDEPBAR ;  /* 0x00000000000079af */ /* 0x000e240000000000 */
.L_x_537:
        /* <DEDUP_REMOVED lines=19> */
[----:B------:R-:W5:Y:S01]  /*b3c0*/  SHFL.BFLY PT, R5, R6, 0x2, 0x1f ;  /* 0x0c401f0006057f89 */ /* 0x000f6200000e0000 */
[----:B------:R-:W-:-:S03]  /*b3d0*/  LEA R159, R191, UR5, 0x1 ;  /* 0x00000005bf9f7c11 */ /* 0x000fc6000f8e08ff */
[----:B------:R-:W2:Y:S01]  /*b3e0*/  SHFL.BFLY PT, R4, R7, 0x2, 0x1f ;  /* 0x0c401f0007047f89 */ /* 0x000ea200000e0000 */
[----:B------:R-:W-:Y:S02]  /*b3f0*/  IADD3 R155, PT, PT, R159, 0x12040, RZ ;  /* 0x000120409f9b7810 */ /* 0x000fe40007ffe0ff */
[----:B------:R-:W-:Y:S01]  /*b400*/  IADD3 R156, PT, PT, R154, R159, RZ ;  /* 0x0000009f9a9c7210 */ /* 0x000fe20007ffe0ff */
[----:B-1----:R-:W-:Y:S04]  /*b410*/  LDSM.16.MT88.4 R12, [R159+0x12000] ;  /* 0x012000009f0c783b */ /* 0x002fe80000004200 */
[----:B------:R-:W-:Y:S01]  /*b420*/  LDSM.16.MT88.4 R20, [R156+0x12000] ;  /* 0x012000009c14783b */ /* 0x000fe20000004200 */
[----:B-----5:R-:W-:Y:S02]  /*b430*/  FMNMX.FTZ R5, R6, R5, !PT ;  /* 0x0000000506057209 */ /* 0x020fe40007810000 */
[----:B--2---:R-:W-:-:S03]  /*b440*/  FMNMX.FTZ R4, R7, R4, !PT ;  /* 0x0000000407047209 */ /* 0x004fc60007810000 */
[----:B------:R-:W1:Y:S04]  /*b450*/  SHFL.BFLY PT, R132, R5, 0x1, 0x1f ;  /* 0x0c201f0005847f89 */ /* 0x000e6800000e0000 */
[----:B------:R-:W2:Y:S01]  /*b460*/  SHFL.BFLY PT, R3, R4, 0x1, 0x1f ;  /* 0x0c201f0004037f89 */ /* 0x000ea200000e0000 */
[----:B-1----:R-:W-:-:S04]  /*b470*/  FMNMX.FTZ R132, R5, R132, !PT ;  /* 0x0000008405847209 */ /* 0x002fc80007810000 */
[C---:B------:R-:W-:Y:S01]  /*b480*/  FSETP.NEU.FTZ.AND P3, PT, R132.reuse, -INF , PT ;  /* 0xff8000008400780b */ /* 0x040fe20003f7d000 */
[----:B----4-:R-:W-:Y:S01]  /*b490*/  FMUL.FTZ R163, R132, UR4 ;  /* 0x0000000484a37c20 */ /* 0x010fe20008410000 */
[----:B--2---:R-:W-:Y:S02]  /*b4a0*/  FMNMX.FTZ R3, R4, R3, !PT ;  /* 0x0000000304037209 */ /* 0x004fe40007810000 */
[----:B------:R-:W-:Y:S02]  /*b4b0*/  FSEL R5, R132, RZ, P3 ;  /* 0x000000ff84057208 */ /* 0x000fe40001800000 */
[C---:B------:R-:W-:Y:S01]  /*b4c0*/  FSETP.NEU.FTZ.AND P1, PT, R3.reuse, -INF , PT ;  /* 0xff8000000300780b */ /* 0x040fe20003f3d000 */
[----:B------:R-:W-:Y:S01]  /*b4d0*/  FMUL.FTZ R158, R3, UR4 ;  /* 0x00000004039e7c20 */ /* 0x000fe20008410000 */
[----:B------:R-:W-:Y:S01]  /*b4e0*/  FSEL R163, R163, RZ, P3 ;  /* 0x000000ffa3a37208 */ /* 0x000fe20001800000 */
[----:B------:R-:W-:Y:S01]  /*b4f0*/  FADD.FTZ R4, R186, -R5 ;  /* 0x80000005ba047221 */ /* 0x000fe20000010000 */
[----:B------:R-:W-:-:S02]  /*b500*/  FSEL R5, R3, RZ, P1 ;  /* 0x000000ff03057208 */ /* 0x000fc40000800000 */
[----:B------:R-:W-:Y:S01]  /*b510*/  FSEL R158, R158, RZ, P1 ;  /* 0x000000ff9e9e7208 */ /* 0x000fe20000800000 */
[----:B------:R-:W-:Y:S01]  /*b520*/  FMUL.FTZ R153, R4, UR4 ;  /* 0x0000000404997c20 */ /* 0x000fe20008410000 */
[----:B------:R-:W-:Y:S01]  /*b530*/  FFMA.FTZ R148, R30, UR4, -R163 ;  /* 0x000000041e947c23 */ /* 0x000fe200080108a3 */
[----:B------:R-:W-:Y:S01]  /*b540*/  FADD.FTZ R5, R184, -R5 ;  /* 0x80000005b8057221 */ /* 0x000fe20000010000 */
[--C-:B------:R-:W-:Y:S01]  /*b550*/  FFMA.FTZ R135, R32, UR4, -R163.reuse ;  /* 0x0000000420877c23 */ /* 0x100fe200080108a3 */
[--C-:B------:R-:W-:Y:S01]  /*b560*/  FFMA.FTZ R150, R31, UR4, -R158.reuse ;  /* 0x000000041f967c23 */ /* 0x100fe2000801089e */
[--C-:B------:R-:W-:Y:S01]  /*b570*/  FFMA.FTZ R151, R33, UR4, -R158.reuse ;  /* 0x0000000421977c23 */ /* 0x100fe2000801089e */
[----:B------:R-:W-:Y:S01]  /*b580*/  FMUL.FTZ R16, R5, UR4 ;  /* 0x0000000405107c20 */ /* 0x000fe20008410000 */
[----:B------:R-:W1:Y:S01]  /*b590*/  MUFU.EX2 R153, R153 ;  /* 0x0000009900997308 */ /* 0x000e620000000800 */
[--C-:B------:R-:W-:Y:S01]  /*b5a0*/  FFMA.FTZ R152, R24, UR4, -R163.reuse ;  /* 0x0000000418987c23 */ /* 0x100fe200080108a3 */
[--C-:B------:R-:W-:Y:S01]  /*b5b0*/  FFMA.FTZ R149, R26, UR4, -R163.reuse ;  /* 0x000000041a957c23 */ /* 0x100fe200080108a3 */
[--C-:B------:R-:W-:Y:S01]  /*b5c0*/  FFMA.FTZ R134, R25, UR4, -R158.reuse ;  /* 0x0000000419867c23 */ /* 0x100fe2000801089e */
[--C-:B------:R-:W-:Y:S01]  /*b5d0*/  FFMA.FTZ R133, R27, UR4, -R158.reuse ;  /* 0x000000041b857c23 */ /* 0x100fe2000801089e */
[--C-:B------:R-:W-:Y:S01]  /*b5e0*/  FFMA.FTZ R160, R178, UR4, -R163.reuse ;  /* 0x00000004b2a07c23 */ /* 0x100fe200080108a3 */
[--C-:B------:R-:W-:Y:S01]  /*b5f0*/  FFMA.FTZ R165, R176, UR4, -R163.reuse ;  /* 0x00000004b0a57c23 */ /* 0x100fe200080108a3 */
[--C-:B------:R-:W-:Y:S01]  /*b600*/  FFMA.FTZ R166, R138, UR4, -R163.reuse ;  /* 0x000000048aa67c23 */ /* 0x100fe200080108a3 */
[----:B------:R2:W4:Y:S01]  /*b610*/  MUFU.EX2 R2, R16 ;  /* 0x0000001000027308 */ /* 0x0005220000000800 */
        /* <DEDUP_REMOVED lines=16> */
[----:B--2---:R-:W-:Y:S01]  /*b720*/  IADD3 R16, PT, PT, R159, 0x12000, RZ ;  /* 0x000120009f107810 */ /* 0x004fe20007ffe0ff */
[-C--:B----4-:R-:W-:Y:S01]  /*b730*/  FMUL.FTZ R34, R106, R2.reuse ;  /* 0x000000026a227220 */ /* 0x090fe20000410000 */
[-C--:B------:R-:W-:Y:S01]  /*b740*/  FMUL.FTZ R35, R107, R2.reuse ;  /* 0x000000026b237220 */ /* 0x080fe20000410000 */
[-C--:B------:R-:W-:Y:S01]  /*b750*/  FMUL.FTZ R26, R114, R2.reuse ;  /* 0x00000002721a7220 */ /* 0x080fe20000410000 */
[----:B------:R-:W-:Y:S01]  /*b760*/  @P2 IADD3 R155, PT, PT, R16, -0x40, RZ ;  /* 0xffffffc0109b2810 */ /* 0x000fe20007ffe0ff */
[----:B------:R-:W-:Y:S01]  /*b770*/  LDSM.16.MT88.4 R104, [R156+0x14000] ;  /* 0x014000009c68783b */ /* 0x000fe20000004200 */
[-C--:B------:R-:W-:Y:S01]  /*b780*/  FMUL.FTZ R27, R115, R2.reuse ;  /* 0x00000002731b7220 */ /* 0x080fe20000410000 */
[----:B------:R-:W-:Y:S01]  /*b790*/  MUFU.EX2 R148, R148 ;  /* 0x0000009400947308 */ /* 0x000fe20000000800 */
[-C--:B------:R-:W-:Y:S01]  /*b7a0*/  FMUL.FTZ R110, R110, R2.reuse ;  /* 0x000000026e6e7220 */ /* 0x080fe20000410000 */
[----:B------:R-:W2:Y:S01]  /*b7b0*/  LDSM.16.MT88.4 R28, [R155] ;  /* 0x000000009b1c783b */ /* 0x000ea20000004200 */
[-C--:B------:R-:W-:Y:S01]  /*b7c0*/  FMUL.FTZ R111, R111, R2.reuse ;  /* 0x000000026f6f7220 */ /* 0x080fe20000410000 */
[-C--:B------:R-:W-:Y:S01]  /*b7d0*/  FMUL.FTZ R45, R45, R153.reuse ;  /* 0x000000992d2d7220 */ /* 0x080fe20000410000 */
[-C--:B------:R-:W-:Y:S01]  /*b7e0*/  FMUL.FTZ R46, R46, R2.reuse ;  /* 0x000000022e2e7220 */ /* 0x080fe20000410000 */
[----:B------:R-:W-:Y:S01]  /*b7f0*/  FMUL.FTZ R47, R47, R2 ;  /* 0x000000022f2f7220 */ /* 0x000fe20000410000 */
[-C--:B------:R-:W-:Y:S01]  /*b800*/  FMUL.FTZ R48, R48, R153.reuse ;  /* 0x0000009930307220 */ /* 0x080fe20000410000 */
[----:B------:R-:W4:Y:S01]  /*b810*/  MUFU.EX2 R135, R135 ;  /* 0x0000008700877308 */ /* 0x000f220000000800 */
[----:B-1----:R-:W-:Y:S01]  /*b820*/  F2FP.F16.F32.PACK_AB R4, R149, R152 ;  /* 0x000000989504723e */ /* 0x002fe200000000ff */
[----:B------:R-:W-:Y:S01]  /*b830*/  FMUL.FTZ R49, R49, R153 ;  /* 0x0000009931317220 */ /* 0x000fe20000410000 */
[-C--:B------:R-:W-:Y:S01]  /*b840*/  FMUL.FTZ R50, R50, R2.reuse ;  /* 0x0000000232327220 */ /* 0x080fe20000410000 */
[-C--:B------:R-:W-:Y:S01]  /*b850*/  FMUL.FTZ R51, R51, R2.reuse ;  /* 0x0000000233337220 */ /* 0x080fe20000410000 */
[----:B------:R-:W-:Y:S01]  /*b860*/  IADD3 R154, PT, PT, R154, R155, RZ ;  /* 0x0000009b9a9a7210 */ /* 0x000fe20007ffe0ff */
[----:B------:R-:W1:Y:S01]  /*b870*/  LDSM.16.MT88.4 R112, [R155+0x2000] ;  /* 0x002000009b70783b */ /* 0x000e620000004200 */
[-C--:B------:R-:W-:Y:S01]  /*b880*/  FMUL.FTZ R16, R120, R153.reuse ;  /* 0x0000009978107220 */ /* 0x080fe20000410000 */
[----:B------:R-:W-:Y:S01]  /*b890*/  MUFU.EX2 R134, R134 ;  /* 0x0000008600867308 */ /* 0x000fe20000000800 */
[-C--:B------:R-:W-:Y:S01]  /*b8a0*/  FMUL.FTZ R17, R121, R153.reuse ;  /* 0x0000009979117220 */ /* 0x080fe20000410000 */
[-C--:B------:R-:W-:Y:S01]  /*b8b0*/  FMUL.FTZ R18, R122, R2.reuse ;  /* 0x000000027a127220 */ /* 0x080fe20000410000 */
[-C--:B------:R-:W-:Y:S01]  /*b8c0*/  FMUL.FTZ R19, R123, R2.reuse ;  /* 0x000000027b137220 */ /* 0x080fe20000410000 */
[-C--:B------:R-:W-:Y:S01]  /*b8d0*/  FMUL.FTZ R116, R116, R153.reuse ;  /* 0x0000009974747220 */ /* 0x080fe20000410000 */
[----:B------:R-:W-:Y:S01]  /*b8e0*/  LDSM.16.MT88.4 R120, [R154] ;  /* 0x000000009a78783b */ /* 0x000fe20000004200 */
[-C--:B------:R-:W-:Y:S01]  /*b8f0*/  FMUL.FTZ R117, R117, R153.reuse ;  /* 0x0000009975757220 */ /* 0x080fe20000410000 */
[----:B------:R-:W-:Y:S01]  /*b900*/  FMUL.FTZ R118, R118, R2 ;  /* 0x0000000276767220 */ /* 0x000fe20000410000 */
[----:B------:R-:W5:Y:S01]  /*b910*/  MUFU.EX2 R133, R133 ;  /* 0x0000008500857308 */ /* 0x000f620000000800 */
[----:B----4-:R-:W-:Y:S01]  /*b920*/  F2FP.F16.F32.PACK_AB R6, R135, R148 ;  /* 0x000000948706723e */ /* 0x010fe200000000ff */
[-C--:B------:R-:W-:Y:S01]  /*b930*/  FMUL.FTZ R119, R119, R2.reuse ;  /* 0x0000000277777220 */ /* 0x080fe20000410000 */
[-C--:B------:R-:W-:Y:S01]  /*b940*/  FMUL.FTZ R52, R52, R153.reuse ;  /* 0x0000009934347220 */ /* 0x080fe20000410000 */
[-C--:B------:R-:W-:Y:S01]  /*b950*/  FMUL.FTZ R53, R53, R153.reuse ;  /* 0x0000009935357220 */ /* 0x080fe20000410000 */
        /* <DEDUP_REMOVED lines=11> */
[----:B------:R-:W4:Y:S01]  /*ba10*/  MUFU.EX2 R151, R151 ;  /* 0x0000009700977308 */ /* 0x000f220000000800 */
[----:B-----5:R-:W-:Y:S01]  /*ba20*/  F2FP.F16.F32.PACK_AB R5, R133, R134 ;  /* 0x000000868505723e */ /* 0x020fe200000000ff */
        /* <DEDUP_REMOVED lines=14> */
[----:B------:R-:W-:Y:S01]  /*bb10*/  FMUL.FTZ R102, R102, R2 ;  /* 0x0000000266667220 */ /* 0x000fe20000410000 */
[----:B----4-:R-:W-:Y:S01]  /*bb20*/  F2FP.F16.F32.PACK_AB R7, R151, R150 ;  /* 0x000000969707723e */ /* 0x010fe200000000ff */
        /* <DEDUP_REMOVED lines=18> */
[----:B------:R-:W4:Y:S01]  /*bc50*/  MUFU.EX2 R165, R165 ;  /* 0x000000a500a57308 */ /* 0x000f220000000800 */
        /* <DEDUP_REMOVED lines=28> */
[----:B------:R-:W3:Y:S01]  /*be20*/  LDSM.16.MT88.4 R116, [R159+0x14000] ;  /* 0x014000009f74783b */ /* 0x000ee20000004200 */
[-C--:B------:R-:W-:Y:S01]  /*be30*/  FMUL.FTZ R93, R93, R153.reuse ;  /* 0x000000995d5d7220 */ /* 0x080fe20000410000 */
[-C--:B------:R-:W-:Y:S01]  /*be40*/  FMUL.FTZ R94, R94, R2.reuse ;  /* 0x000000025e5e7220 */ /* 0x080fe20000410000 */
[----:B------:R-:W4:Y:S01]  /*be50*/  MUFU.EX2 R169, R169 ;  /* 0x000000a900a97308 */ /* 0x000f220000000800 */
        /* <DEDUP_REMOVED lines=10> */
[--C-:B------:R-:W-:Y:S01]  /*bf00*/  FFMA.FTZ R172, R142, UR4, -R163.reuse ;  /* 0x000000048eac7c23 */ /* 0x100fe200080108a3 */
[C---:B------:R-:W-:Y:S01]  /*bf10*/  HMMA.16816.F32 R56, R4.reuse, R114, R56 ;  /* 0x000000720438723c */ /* 0x040fe20000001838 */
[----:B------:R-:W1:Y:S01]  /*bf20*/  LDSM.16.MT88.4 R112, [R156+0x16000] ;  /* 0x016000009c70783b */ /* 0x000e620000004200 */
[--C-:B------:R-:W-:Y:S01]  /*bf30*/  FFMA.FTZ R174, R141, UR4, -R158.reuse ;  /* 0x000000048dae7c23 */ /* 0x100fe2000801089e */
[--C-:B------:R-:W-:Y:S01]  /*bf40*/  FFMA.FTZ R181, R143, UR4, -R158.reuse ;  /* 0x000000048fb57c23 */ /* 0x100fe2000801089e */
[----:B------:R-:W4:Y:S01]  /*bf50*/  MUFU.EX2 R171, R171 ;  /* 0x000000ab00ab7308 */ /* 0x000f220000000800 */
[--C-:B------:R-:W-:Y:S01]  /*bf60*/  FFMA.FTZ R175, R175, UR4, -R158.reuse ;  /* 0x00000004afaf7c23 */ /* 0x100fe2000801089e */
[--C-:B------:R-:W-:Y:S01]  /*bf70*/  FFMA.FTZ R178, R173, UR4, -R158.reuse ;  /* 0x00000004adb27c23 */ /* 0x100fe2000801089e */
[----:B------:R-:W-:Y:S01]  /*bf80*/  LDSM.16.MT88.4 R140, [R159+0x13000] ;  /* 0x013000009f8c783b */ /* 0x000fe20000004200 */
[C---:B--2---:R-:W-:Y:S01]  /*bf90*/  HMMA.16816.F32 R60, R4.reuse, R108, R60 ;  /* 0x0000006c043c723c */ /* 0x044fe2000000183c */
[--C-:B------:R-:W-:Y:S01]  /*bfa0*/  FFMA.FTZ R173, R162, UR4, -R163.reuse ;  /* 0x00000004a2ad7c23 */ /* 0x100fe200080108a3 */
[--C-:B------:R-:W-:Y:S01]  /*bfb0*/  FFMA.FTZ R164, R164, UR4, -R163.reuse ;  /* 0x00000004a4a47c23 */ /* 0x100fe200080108a3 */
[--C-:B------:R-:W-:Y:S01]  /*bfc0*/  FFMA.FTZ R162, R146, UR4, -R163.reuse ;  /* 0x0000000492a27c23 */ /* 0x100fe200080108a3 */
[----:B------:R-:W-:Y:S01]  /*bfd0*/  MUFU.EX2 R176, R176 ;  /* 0x000000b000b07308 */ /* 0x000fe20000000800 */
[--C-:B------:R-:W-:Y:S01]  /*bfe0*/  FFMA.FTZ R180, R147, UR4, -R158.reuse ;  /* 0x0000000493b47c23 */ /* 0x100fe2000801089e */
[--C-:B------:R-:W-:Y:S01]  /*bff0*/  FFMA.FTZ R183, R145, UR4, -R158.reuse ;  /* 0x0000000491b77c23 */ /* 0x100fe2000801089e */
[--C-:B------:R-:W-:Y:S01]  /*c000*/  FFMA.FTZ R161, R161, UR4, -R158.reuse ;  /* 0x00000004a1a17c23 */ /* 0x100fe2000801089e */
[C---:B------:R-:W-:Y:S01]  /*c010*/  HMMA.16816.F32 R64, R4.reuse, R110, R64 ;  /* 0x0000006e0440723c */ /* 0x040fe20000001840 */
[----:B------:R-:W2:Y:S01]  /*c020*/  LDSM.16.MT88.4 R108, [R155+0x4000] ;  /* 0x004000009b6c783b */ /* 0x000ea20000004200 */
[----:B------:R-:W-:Y:S01]  /*c030*/  FFMA.FTZ R163, R144, UR4, -R163 ;  /* 0x0000000490a37c23 */ /* 0x000fe200080108a3 */
[----:B------:R-:W-:Y:S01]  /*c040*/  FFMA.FTZ R158, R157, UR4, -R158 ;  /* 0x000000049d9e7c23 */ /* 0x000fe2000801089e */
[----:B------:R-:W-:Y:S01]  /*c050*/  MUFU.EX2 R177, R177 ;  /* 0x000000b100b17308 */ /* 0x000fe20000000800 */
[----:B------:R-:W-:Y:S01]  /*c060*/  FFMA.FTZ R152, R219, R153, R152 ;  /* 0x00000099db987223 */ /* 0x000fe20000010098 */
[----:B------:R-:W-:Y:S01]  /*c070*/  FFMA.FTZ R2, R217, R2, R134 ;  /* 0x00000002d9027223 */ /* 0x000fe20000010086 */
[----:B------:R-:W-:Y:S01]  /*c080*/  LDSM.16.MT88.4 R144, [R159+0x15800] ;  /* 0x015800009f90783b */ /* 0x000fe20000004200 */
[----:B-----5:R-:W-:Y:S01]  /*c090*/  HMMA.16816.F32 R68, R4, R104, R68 ;  /* 0x000000680444723c */ /* 0x020fe20000001844 */
[----:B------:R-:W-:Y:S01]  /*c0a0*/  FADD.FTZ R149, R149, R152 ;  /* 0x0000009895957221 */ /* 0x000fe20000010000 */
[----:B------:R-:W-:-:S02]  /*c0b0*/  FADD.FTZ R133, R133, R2 ;  /* 0x0000000285857221 */ /* 0x000fc40000010000 */
[----:B------:R-:W-:Y:S01]  /*c0c0*/  MUFU.EX2 R172, R172 ;  /* 0x000000ac00ac7308 */ /* 0x000fe20000000800 */
[----:B------:R-:W-:Y:S01]  /*c0d0*/  FADD.FTZ R148, R148, R149 ;  /* 0x0000009594947221 */ /* 0x000fe20000010000 */
[----:B------:R-:W-:Y:S02]  /*c0e0*/  FADD.FTZ R150, R150, R133 ;  /* 0x0000008596967221 */ /* 0x000fe40000010000 */
[C---:B------:R-:W-:Y:S01]  /*c0f0*/  HMMA.16816.F32 R72, R4.reuse, R106, R72 ;  /* 0x0000006a0448723c */ /* 0x040fe20000001848 */
[----:B------:R-:W5:Y:S01]  /*c100*/  LDSM.16.MT88.4 R104, [R154+0x4000] ;  /* 0x004000009a68783b */ /* 0x000f620000004200 */
[----:B------:R-:W-:Y:S01]  /*c110*/  FADD.FTZ R135, R135, R148 ;  /* 0x0000009487877221 */ /* 0x000fe20000010000 */
[----:B------:R-:W-:Y:S01]  /*c120*/  FADD.FTZ R151, R151, R150 ;  /* 0x0000009697977221 */ /* 0x000fe20000010000 */
[----:B------:R-:W-:Y:S04]  /*c130*/  MUFU.EX2 R179, R179 ;  /* 0x000000b300b37308 */ /* 0x000fe80000000800 */
[C---:B------:R-:W-:Y:S04]  /*c140*/  HMMA.16816.F32 R32, R4.reuse, R120, R32 ;  /* 0x000000780420723c */ /* 0x040fe80000001820 */
[----:B------:R-:W4:Y:S04]  /*c150*/  MUFU.EX2 R174, R174 ;  /* 0x000000ae00ae7308 */ /* 0x000f280000000800 */
[C---:B------:R-:W-:Y:S01]  /*c160*/  HMMA.16816.F32 R100, R4.reuse, R122, R100 ;  /* 0x0000007a0464723c */ /* 0x040fe20000001864 */
[----:B------:R-:W4:Y:S03]  /*c170*/  LDSM.16.MT88.4 R120, [R159+0x14800] ;  /* 0x014800009f78783b */ /* 0x000f260000004200 */
[----:B------:R-:W4:Y:S04]  /*c180*/  MUFU.EX2 R181, R181 ;  /* 0x000000b500b57308 */ /* 0x000f280000000800 */
[C---:B---3--:R-:W-:Y:S04]  /*c190*/  HMMA.16816.F32 R36, R4.reuse, R116, R36 ;  /* 0x000000740424723c */ /* 0x048fe80000001824 */
[----:B------:R-:W-:Y:S04]  /*c1a0*/  MUFU.EX2 R175, R175 ;  /* 0x000000af00af7308 */ /* 0x000fe80000000800 */
[C---:B------:R-:W-:Y:S01]  /*c1b0*/  HMMA.16816.F32 R40, R4.reuse, R118, R40 ;  /* 0x000000760428723c */ /* 0x040fe20000001828 */
[----:B------:R-:W-:Y:S03]  /*c1c0*/  LDSM.16.MT88.4 R116, [R156+0x14800] ;  /* 0x014800009c74783b */ /* 0x000fe60000004200 */
[----:B------:R-:W3:Y:S04]  /*c1d0*/  MUFU.EX2 R178, R178 ;  /* 0x000000b200b27308 */ /* 0x000ee80000000800 */
[C---:B------:R-:W-:Y:S04]  /*c1e0*/  HMMA.16816.F32 R8, R4.reuse, R12, R8 ;  /* 0x0000000c0408723c */ /* 0x040fe80000001808 */
[----:B------:R-:W-:Y:S04]  /*c1f0*/  MUFU.EX2 R164, R164 ;  /* 0x000000a400a47308 */ /* 0x000fe80000000800 */
[C---:B------:R-:W-:Y:S01]  /*c200*/  HMMA.16816.F32 R12, R4.reuse, R14, R124 ;  /* 0x0000000e040c723c */ /* 0x040fe2000000187c */
[----:B------:R-:W-:Y:S03]  /*c210*/  LDSM.16.MT88.4 R124, [R154+0x800] ;  /* 0x000800009a7c783b */ /* 0x000fe60000004200 */
[----:B------:R-:W3:Y:S04]  /*c220*/  MUFU.EX2 R173, R173 ;  /* 0x000000ad00ad7308 */ /* 0x000ee80000000800 */
        /* <DEDUP_REMOVED lines=9> */
[----:B------:R-:W3:Y:S04]  /*c2c0*/  MUFU.EX2 R183, R183 ;  /* 0x000000b700b77308 */ /* 0x000ee80000000800 */
[C---:B-----5:R-:W-:Y:S04]  /*c2d0*/  HMMA.16816.F32 R92, R4.reuse, R104, R92 ;  /* 0x00000068045c723c */ /* 0x060fe8000000185c */
[----:B------:R-:W-:Y:S04]  /*c2e0*/  MUFU.EX2 R161, R161 ;  /* 0x000000a100a17308 */ /* 0x000fe80000000800 */
[----:B------:R-:W-:Y:S01]  /*c2f0*/  HMMA.16816.F32 R4, R4, R106, R96 ;  /* 0x0000006a0404723c */ /* 0x000fe20000001860 */
[----:B----4-:R-:W-:Y:S01]  /*c300*/  F2FP.F16.F32.PACK_AB R96, R165, R160 ;  /* 0x000000a0a560723e */ /* 0x010fe200000000ff */
[----:B------:R-:W-:Y:S01]  /*c310*/  LDSM.16.MT88.4 R104, [R154+0x2800] ;  /* 0x002800009a68783b */ /* 0x000fe20000004200 */
[----:B------:R-:W-:Y:S01]  /*c320*/  F2FP.F16.F32.PACK_AB R97, R169, R168 ;  /* 0x000000a8a961723e */ /* 0x000fe200000000ff */
[----:B------:R-:W4:Y:S01]  /*c330*/  MUFU.EX2 R158, R158 ;  /* 0x0000009e009e7308 */ /* 0x000f220000000800 */
        /* <DEDUP_REMOVED lines=12> */
[----:B------:R-:W5:Y:S01]  /*c400*/  LDSM.16.MT88.4 R120, [R156+0x16800] ;  /* 0x016800009c78783b */ /* 0x000f620000004200 */
[----:B------:R-:W-:-:S04]  /*c410*/  FADD.FTZ R2, R174, R171 ;  /* 0x000000abae027221 */ /* 0x000fc80000010000 */
[----:B------:R-:W-:Y:S02]  /*c420*/  FADD.FTZ R2, R181, R2 ;  /* 0x00000002b5027221 */ /* 0x000fe40000010000 */
        /* <DEDUP_REMOVED lines=23> */
[----:B------:R-:W4:Y:S07]  /*c5a0*/  LDSM.16.MT88.4 R104, [R154+0x3000] ;  /* 0x003000009a68783b */ /* 0x000f2e0000004200 */
[C---:B-1----:R-:W-:Y:S08]  /*c5b0*/  HMMA.16816.F32 R68, R96.reuse, R112, R68 ;  /* 0x000000706044723c */ /* 0x042ff00000001844 */
[C---:B------:R-:W-:Y:S01]  /*c5c0*/  HMMA.16816.F32 R72, R96.reuse, R114, R72 ;  /* 0x000000726048723c */ /* 0x040fe20000001848 */
[----:B------:R-:W-:Y:S07]  /*c5d0*/  LDSM.16.MT88.4 R112, [R155+0x3000] ;  /* 0x003000009b70783b */ /* 0x000fee0000004200 */
[C---:B---3--:R-:W-:Y:S08]  /*c5e0*/  HMMA.16816.F32 R84, R96.reuse, R116, R84 ;  /* 0x000000746054723c */ /* 0x048ff00000001854 */
        /* <DEDUP_REMOVED lines=13> */
[C---:B-----5:R-:W-:Y:S08]  /*c6c0*/  HMMA.16816.F32 R36, R108.reuse, R120, R36 ;  /* 0x000000786c24723c */ /* 0x060ff00000001824 */
[C---:B------:R-:W-:Y:S01]  /*c6d0*/  HMMA.16816.F32 R40, R108.reuse, R122, R40 ;  /* 0x0000007a6c28723c */ /* 0x040fe20000001828 */
[----:B------:R-:W2:Y:S07]  /*c6e0*/  LDSM.16.MT88.4 R120, [R156+0x17000] ;  /* 0x017000009c78783b */ /* 0x000eae0000004200 */
[C---:B----4-:R-:W-:Y:S08]  /*c6f0*/  HMMA.16816.F32 R60, R108.reuse, R104, R60 ;  /* 0x000000686c3c723c */ /* 0x050ff0000000183c */
        /* <DEDUP_REMOVED lines=74> */
.L_x_532:
[----:B------:R-:W-:-:S12]  /*cba0*/  UIADD3 UR20, UPT, UPT, UR16, -0x1, URZ ;  /* 0xffffffff10147890 */ /* 0x000fd8000fffe0ff */
.L_x_541:
        /* <DEDUP_REMOVED lines=34> */
.L_x_545:
[----:B------:R-:W1:Y:S01]  /*cdd0*/  LDC.64 R4, c[0x0][0x3b8] ;  /* 0x0000ee00ff047b82 */ /* 0x000e620000000a00 */
[----:B------:R-:W-:Y:S06]  /*cde0*/  UIADD3 UR8, UPT, UPT, UR20, -0x1, URZ ;  /* 0xffffffff14087890 */ /* 0x000fec000fffe0ff */
[----:B-1----:R-:W-:Y:S04]  /*cdf0*/  IMAD.WIDE.U32 R12, R4, UR8, RZ ;  /* 0x00000008040c7c25 */ /* 0x002fe8000f8e00ff */
[----:B------:R-:W-:Y:S01]  /*ce00*/  IMAD R8, R5, UR8, R13 ;  /* 0x0000000805087c24 */ /* 0x000fe2000f8e020d */
[C---:B------:R-:W-:Y:S01]  /*ce10*/  LEA R10, P3, R12.reuse, R208, 0x7 ;  /* 0x000000d00c0a7211 */ /* 0x040fe200078638ff */
[C---:B------:R-:W-:Y:S03]  /*ce20*/  IMAD.SHL.U32 R3, R12.reuse, 0x40, RZ ;  /* 0x000000400c037824 */ /* 0x040fe600078e00ff */
[--C-:B------:R-:W-:Y:S02]  /*ce30*/  LEA.HI.X R11, R12, R207, R8.reuse, 0x7, P3 ;  /* 0x000000cf0c0b7211 */ /* 0x100fe400018f3c08 */
[----:B------:R-:W-:Y:S02]  /*ce40*/  ISETP.GE.AND P3, PT, R188, UR9, PT ;  /* 0x00000009bc007c0c */ /* 0x000fe4000bf66270 */
[----:B------:R-:W-:Y:S02]  /*ce50*/  LEA R3, P4, R4, R3, 0x5 ;  /* 0x0000000304037211 */ /* 0x000fe400078828ff */
[----:B------:R-:W-:Y:S04]  /*ce60*/  SHF.L.U64.HI R6, R12, 0x6, R8 ;  /* 0x000000060c067819 */ /* 0x000fe80000010208 */
[----:B------:R-:W-:Y:S02]  /*ce70*/  LEA.HI.X R6, R4, R6, R5, 0x5, P4 ;  /* 0x0000000604067211 */ /* 0x000fe400020f2c05 */
        /* <DEDUP_REMOVED lines=34> */
.L_x_543:
        /* <DEDUP_REMOVED lines=24> */
[C---:B------:R-:W-:Y:S02]  /*d220*/  LOP3.LUT R213, R188.reuse, 0x80, RZ, 0xfc, !PT ;  /* 0x00000080bcd57812 */ /* 0x040fe400078efcff */
[----:B------:R-:W-:Y:S02]  /*d230*/  LEA.HI.X R33, R33, R205, R34, 0x1, P0 ;  /* 0x000000cd21217211 */ /* 0x000fe400000f0c22 */
[----:B------:R-:W-:Y:S01]  /*d240*/  ISETP.GE.AND P0, PT, R213, UR9, PT ;  /* 0x00000009d5007c0c */ /* 0x000fe2000bf06270 */
[----:B------:R-:W-:Y:S01]  /*d250*/  @P3 STS.128 [R209+0x12000], RZ ;  /* 0x012000ffd1003388 */ /* 0x000fe20000000c00 */
[----:B------:R-:W-:Y:S02]  /*d260*/  LOP3.LUT R134, R188, 0x1c0, R183, 0xf8, !PT ;  /* 0x000001c0bc867812 */ /* 0x000fe400078ef8b7 */
[----:B------:R-:W-:Y:S02]  /*d270*/  LOP3.LUT R3, R189, 0x8, RZ, 0xc0, !PT ;  /* 0x00000008bd037812 */ /* 0x000fe400078ec0ff */
[----:B------:R-:W-:Y:S02]  /*d280*/  LOP3.LUT R133, R134, 0x8, R187, 0x78, !PT ;  /* 0x0000000886857812 */ /* 0x000fe400078e78bb */
[----:B------:R-:W-:Y:S01]  /*d290*/  LOP3.LUT R3, R132, R134, R3, 0xf6, !PT ;  /* 0x0000008684037212 */ /* 0x000fe200078ef603 */
[----:B------:R-:W-:Y:S01]  /*d2a0*/  @!PT LDS RZ, [RZ] ;  /* 0x00000000fffff984 */ /* 0x000fe20000000800 */
[----:B------:R-:W-:Y:S01]  /*d2b0*/  @!PT LDS RZ, [RZ] ;  /* 0x00000000fffff984 */ /* 0x000fe20000000800 */
[----:B------:R-:W-:Y:S01]  /*d2c0*/  @!PT LDS RZ, [RZ] ;  /* 0x00000000fffff984 */ /* 0x000fe20000000800 */
[----:B------:R-:W-:Y:S01]  /*d2d0*/  @!P1 LDGSTS.E.BYPASS.LTC128B.128 [R209+0x14000], desc[UR24][R176.64+0x80] ;  /* 0x14000080b0d19fae */ /* 0x000fe2000b981a18 */
[----:B------:R-:W-:Y:S01]  /*d2e0*/  LOP3.LUT P2, RZ, R187, 0x4, RZ, 0xc0, !PT ;  /* 0x00000004bbff7812 */ /* 0x000fe2000784c0ff */
[----:B------:R-:W-:Y:S01]  /*d2f0*/  IMAD R196, R133, 0x2, R182 ;  /* 0x0000000285c47824 */ /* 0x000fe200078e02b6 */
[----:B------:R-:W-:Y:S02]  /*d300*/  LEA R198, R3, UR5, 0x1 ;  /* 0x0000000503c67c11 */ /* 0x000fe4000f8e08ff */
[----:B------:R-:W-:Y:S01]  /*d310*/  SEL R3, R184, 0xffffffc0, !P2 ;  /* 0xffffffc0b8037807 */ /* 0x000fe20005000000 */
[----:B------:R-:W-:Y:S02]  /*d320*/  VIADD R192, R196, UR5 ;  /* 0x00000005c4c07c36 */ /* 0x000fe40008000000 */
[----:B------:R-:W-:Y:S01]  /*d330*/  @P1 STS.128 [R209+0x14000], RZ ;  /* 0x014000ffd1001388 */ /* 0x000fe20000000c00 */
[--C-:B------:R-:W-:Y:S02]  /*d340*/  IMAD.IADD R195, R181, 0x1, R198.reuse ;  /* 0x00000001b5c37824 */ /* 0x100fe400078e02c6 */
[C---:B------:R-:W-:Y:S02]  /*d350*/  IMAD.IADD R193, R192.reuse, 0x1, R181 ;  /* 0x00000001c0c17824 */ /* 0x040fe400078e02b5 */
[----:B------:R-:W-:Y:S02]  /*d360*/  IMAD.IADD R194, R3, 0x1, R198 ;  /* 0x0000000103c27824 */ /* 0x000fe400078e02c6 */
[----:B------:R-:W-:Y:S01]  /*d370*/  IMAD.IADD R192, R192, 0x1, R3 ;  /* 0x00000001c0c07824 */ /* 0x000fe200078e0203 */
[----:B------:R-:W-:Y:S01]  /*d380*/  @!PT LDS RZ, [RZ] ;  /* 0x00000000fffff984 */ /* 0x000fe20000000800 */
[----:B------:R-:W-:Y:S01]  /*d390*/  @!PT LDS RZ, [RZ] ;  /* 0x00000000fffff984 */ /* 0x000fe20000000800 */
[----:B------:R-:W-:Y:S01]  /*d3a0*/  @!PT LDS RZ, [RZ] ;  /* 0x00000000fffff984 */ /* 0x000fe20000000800 */
[----:B------:R-:W-:Y:S01]  /*d3b0*/  @!P0 LDGSTS.E.BYPASS.LTC128B.128 [R209+0x16000], desc[UR24][R176.64+0x100] ;  /* 0x16000100b0d18fae */ /* 0x000fe2000b981a18 */
[C---:B------:R-:W-:Y:S02]  /*d3c0*/  IMAD.IADD R191, R181.reuse, 0x1, R194 ;  /* 0x00000001b5bf7824 */ /* 0x040fe400078e02c2 */
[----:B------:R-:W-:Y:S05]  /*d3d0*/  IMAD.IADD R3, R181, 0x1, R192 ;  /* 0x00000001b5037824 */ /* 0x000fea00078e02c0 */
[----:B------:R-:W-:Y:S08]  /*d3e0*/  @P0 STS.128 [R209+0x16000], RZ ;  /* 0x016000ffd1000388 */ /* 0x000ff00000000c00 */
[----:B------:R-:W-:Y:S01]  /*d3f0*/  @!PT LDS RZ, [RZ] ;  /* 0x00000000fffff984 */ /* 0x000fe20000000800 */
[----:B------:R-:W-:Y:S01]  /*d400*/  @!PT LDS RZ, [RZ] ;  /* 0x00000000fffff984 */ /* 0x000fe20000000800 */
[----:B------:R-:W-:Y:S01]  /*d410*/  @!PT LDS RZ, [RZ] ;  /* 0x00000000fffff984 */ /* 0x000fe20000000800 */
[----:B------:R-:W-:Y:S08]  /*d420*/  @!P3 LDGSTS.E.BYPASS.LTC128B.128 [R209+0x13000], desc[UR24][R32.64] ;  /* 0x1300000020d1bfae */ /* 0x000ff0000b981a18 */
        /* <DEDUP_REMOVED lines=9> */
[----:B------:R1:W-:Y:S08]  /*d4c0*/  @!P0 LDGSTS.E.BYPASS.LTC128B.128 [R209+0x17000], desc[UR24][R32.64+0x100] ;  /* 0x1700010020d18fae */ /* 0x0003f0000b981a18 */
[----:B------:R-:W-:Y:S08]  /*d4d0*/  @P0 STS.128 [R209+0x17000], RZ ;  /* 0x017000ffd1000388 */ /* 0x000ff00000000c00 */
[----:B------:R-:W-:Y:S08]  /*d4e0*/  LDSM.16.M88.4 R132, [R198] ;  /* 0x00000000c684783b */ /* 0x000ff00000000200 */
[----:B------:R-:W2:Y:S08]  /*d4f0*/  LDSM.16.M88.4 R136, [R196+UR5+0xc000] ;  /* 0x00c00005c488783b */ /* 0x000eb00008000200 */
[----:B------:R-:W3:Y:S08]  /*d500*/  LDSM.16.M88.4 R140, [R196+UR5+0xc800] ;  /* 0x00c80005c48c783b */ /* 0x000ef00008000200 */
[----:B------:R-:W4:Y:S08]  /*d510*/  LDSM.16.M88.4 R144, [R196+UR5+0xd000] ;  /* 0x00d00005c490783b */ /* 0x000f300008000200 */
[----:B------:R-:W0:Y:S08]  /*d520*/  LDGDEPBAR ;  /* 0x00000000000079af */ /* 0x000e300000000000 */
[----:B------:R-:W5:Y:S08]  /*d530*/  LDSM.16.M88.4 R148, [R196+UR5+0xd800] ;  /* 0x00d80005c494783b */ /* 0x000f700008000200 */
[----:B------:R-:W-:Y:S01]  /*d540*/  LDSM.16.M88.4 R152, [R195] ;  /* 0x00000000c398783b */ /* 0x000fe20000000200 */
[C---:B--2---:R-:W-:Y:S07]  /*d550*/  HMMA.16816.F32 R4, R132.reuse, R136, RZ ;  /* 0x000000888404723c */ /* 0x044fee00000018ff */
[----:B------:R-:W2:Y:S01]  /*d560*/  LDSM.16.M88.4 R156, [R193+0xc000] ;  /* 0x00c00000c19c783b */ /* 0x000ea20000000200 */
[C---:B------:R-:W-:Y:S07]  /*d570*/  HMMA.16816.F32 R8, R132.reuse, R138, RZ ;  /* 0x0000008a8408723c */ /* 0x040fee00000018ff */
[----:B------:R-:W2:Y:S01]  /*d580*/  LDSM.16.M88.4 R160, [R193+0xc800] ;  /* 0x00c80000c1a0783b */ /* 0x000ea20000000200 */
        /* <DEDUP_REMOVED lines=10> */
[----:B-1----:R-:W-:Y:S07]  /*d630*/  HMMA.16816.F32 R32, R132, R150, RZ ;  /* 0x000000968420723c */ /* 0x002fee00000018ff */
[----:B------:R-:W1:Y:S01]  /*d640*/  LDSM.16.M88.4 R132, [R192+0xc800] ;  /* 0x00c80000c084783b */ /* 0x000e620000000200 */
[C---:B--2---:R-:W-:Y:S07]  /*d650*/  HMMA.16816.F32 R4, R152.reuse, R156, R4 ;  /* 0x0000009c9804723c */ /* 0x044fee0000001804 */
[----:B------:R-:W2:Y:S01]  /*d660*/  LDSM.16.M88.4 R144, [R192+0xd800] ;  /* 0x00d80000c090783b */ /* 0x000ea20000000200 */
[C---:B------:R-:W-:Y:S07]  /*d670*/  HMMA.16816.F32 R8, R152.reuse, R158, R8 ;  /* 0x0000009e9808723c */ /* 0x040fee0000001808 */
[----:B------:R-:W-:Y:S01]  /*d680*/  LDSM.16.M88.4 R148, [R191] ;  /* 0x00000000bf94783b */ /* 0x000fe20000000200 */
[C---:B------:R-:W-:Y:S07]  /*d690*/  HMMA.16816.F32 R12, R152.reuse, R160, R12 ;  /* 0x000000a0980c723c */ /* 0x040fee000000180c */
[----:B------:R-:W5:Y:S01]  /*d6a0*/  LDSM.16.M88.4 R156, [R3+0xc000] ;  /* 0x00c00000039c783b */ /* 0x000f620000000200 */
        /* <DEDUP_REMOVED lines=12> */
[----:B------:R-:W4:Y:S07]  /*d770*/  LDSM.16.M88.4 R172, [R196+UR5+0xe000] ;  /* 0x00e00005c4ac783b */ /* 0x000f2e0008000200 */
[C---:B-1----:R-:W-:Y:S08]  /*d780*/  HMMA.16816.F32 R12, R168.reuse, R132, R12 ;  /* 0x00000084a80c723c */ /* 0x042ff0000000180c */
[C---:B------:R-:W-:Y:S01]  /*d790*/  HMMA.16816.F32 R16, R168.reuse, R134, R16 ;  /* 0x00000086a810723c */ /* 0x040fe20000001810 */
[----:B------:R-:W1:Y:S07]  /*d7a0*/  LDSM.16.M88.4 R132, [R196+UR5+0xe800] ;  /* 0x00e80005c484783b */ /* 0x000e6e0008000200 */
[C---:B------:R-:W-:Y:S08]  /*d7b0*/  HMMA.16816.F32 R20, R168.reuse, R140, R20 ;  /* 0x0000008ca814723c */ /* 0x040ff00000001814 */
[C---:B------:R-:W-:Y:S01]  /*d7c0*/  HMMA.16816.F32 R24, R168.reuse, R142, R24 ;  /* 0x0000008ea818723c */ /* 0x040fe20000001818 */
[----:B------:R-:W1:Y:S07]  /*d7d0*/  LDSM.16.M88.4 R140, [R196+UR5+0xf000] ;  /* 0x00f00005c48c783b */ /* 0x000e6e0008000200 */
[C---:B--2---:R-:W-:Y:S08]  /*d7e0*/  HMMA.16816.F32 R28, R168.reuse, R144, R28 ;  /* 0x00000090a81c723c */ /* 0x044ff0000000181c */
[----:B------:R-:W-:Y:S01]  /*d7f0*/  HMMA.16816.F32 R32, R168, R146, R32 ;  /* 0x00000092a820723c */ /* 0x000fe20000001820 */
[----:B------:R-:W2:Y:S07]  /*d800*/  LDSM.16.M88.4 R144, [R196+UR5+0xf800] ;  /* 0x00f80005c490783b */ /* 0x000eae0008000200 */
[C---:B-----5:R-:W-:Y:S01]  /*d810*/  HMMA.16816.F32 R4, R148.reuse, R156, R4 ;  /* 0x0000009c9404723c */ /* 0x060fe20000001804 */
[----:B------:R-:W5:Y:S07]  /*d820*/  LDSM.16.M88.4 R168, [R195+0x4000] ;  /* 0x00400000c3a8783b */ /* 0x000f6e0000000200 */
        /* <DEDUP_REMOVED lines=15> */
[C---:B-1----:R-:W-:Y:S08]  /*d920*/  HMMA.16816.F32 R12, R164.reuse, R132, R12 ;  /* 0x00000084a40c723c */ /* 0x042ff0000000180c */
[C---:B------:R-:W-:Y:S01]  /*d930*/  HMMA.16816.F32 R16, R164.reuse, R134, R16 ;  /* 0x00000086a410723c */ /* 0x040fe20000001810 */
[----:B------:R-:W1:Y:S07]  /*d940*/  LDSM.16.M88.4 R132, [R192+0xe800] ;  /* 0x00e80000c084783b */ /* 0x000e6e0000000200 */
[C---:B------:R-:W-:Y:S08]  /*d950*/  HMMA.16816.F32 R20, R164.reuse, R140, R20 ;  /* 0x0000008ca414723c */ /* 0x040ff00000001814 */
[C---:B------:R-:W-:Y:S01]  /*d960*/  HMMA.16816.F32 R24, R164.reuse, R142, R24 ;  /* 0x0000008ea418723c */ /* 0x040fe20000001818 */
[----:B------:R-:W1:Y:S07]  /*d970*/  LDSM.16.M88.4 R140, [R192+0xf000] ;  /* 0x00f00000c08c783b */ /* 0x000e6e0000000200 */
[C---:B--2---:R-:W-:Y:S08]  /*d980*/  HMMA.16816.F32 R28, R164.reuse, R144, R28 ;  /* 0x00000090a41c723c */ /* 0x044ff0000000181c */
[----:B------:R-:W-:Y:S01]  /*d990*/  HMMA.16816.F32 R32, R164, R146, R32 ;  /* 0x00000092a420723c */ /* 0x000fe20000001820 */
[----:B------:R-:W2:Y:S07]  /*d9a0*/  LDSM.16.M88.4 R144, [R192+0xf800] ;  /* 0x00f80000c090783b */ /* 0x000eae0000000200 */
        /* <DEDUP_REMOVED lines=14> */
[----:B------:R-:W-:Y:S07]  /*da90*/  LDSM.16.M88.4 R168, [R196+UR5+0x10000] ;  /* 0x01000005c4a8783b */ /* 0x000fee0008000200 */
[C---:B------:R-:W-:Y:S01]  /*daa0*/  HMMA.16816.F32 R8, R156.reuse, R162, R8 ;  /* 0x000000a29c08723c */ /* 0x040fe20000001808 */
[----:B------:R-:W4:Y:S07]  /*dab0*/  LDSM.16.M88.4 R160, [R198+0x8000] ;  /* 0x00800000c6a0783b */ /* 0x000f2e0000000200 */
        /* <DEDUP_REMOVED lines=10> */
[----:B------:R-:W-:Y:S07]  /*db60*/  LDSM.16.M88.4 R156, [R195+0x8000] ;  /* 0x00800000c39c783b */ /* 0x000fee0000000200 */
[C---:B------:R-:W-:Y:S01]  /*db70*/  HMMA.16816.F32 R8, R164.reuse, R174, R8 ;  /* 0x000000aea408723c */ /* 0x040fe20000001808 */
[----:B------:R-:W5:Y:S07]  /*db80*/  LDSM.16.M88.4 R172, [R193+0x10000] ;  /* 0x01000000c1ac783b */ /* 0x000f6e0000000200 */
        /* <DEDUP_REMOVED lines=34> */
[C---:B-1----:R-:W-:Y:S08]  /*ddb0*/  HMMA.16816.F32 R12, R164.reuse, R132, R12 ;  /* 0x00000084a40c723c */ /* 0x042ff0000000180c */
[C---:B------:R-:W-:Y:S01]  /*ddc0*/  HMMA.16816.F32 R16, R164.reuse, R134, R16 ;  /* 0x00000086a410723c */ /* 0x040fe20000001810 */
[----:B------:R-:W1:Y:S07]  /*ddd0*/  LDSM.16.M88.4 R132, [R3+0x10800] ;  /* 0x010800000384783b */ /* 0x000e6e0000000200 */
[C---:B------:R-:W-:Y:S08]  /*dde0*/  HMMA.16816.F32 R20, R164.reuse, R140, R20 ;  /* 0x0000008ca414723c */ /* 0x040ff00000001814 */
[C---:B------:R-:W-:Y:S08]  /*ddf0*/  HMMA.16816.F32 R24, R164.reuse, R142, R24 ;  /* 0x0000008ea418723c */ /* 0x040ff00000001818 */
[C---:B--2---:R-:W-:Y:S08]  /*de00*/  HMMA.16816.F32 R28, R164.reuse, R144, R28 ;  /* 0x00000090a41c723c */ /* 0x044ff0000000181c */
[----:B------:R-:W-:Y:S08]  /*de10*/  HMMA.16816.F32 R32, R164, R146, R32 ;  /* 0x00000092a420723c */ /* 0x000ff00000001820 */
[C---:B-----5:R-:W-:Y:S01]  /*de20*/  HMMA.16816.F32 R4, R160.reuse, R176, R4 ;  /* 0x000000b0a004723c */ /* 0x060fe20000001804 */
[----:B------:R-:W-:Y:S04]  /*de30*/  IMAD.U32 R176, RZ, RZ, UR20 ;  /* 0x00000014ffb07e24 */ /* 0x000fe8000f8e00ff */
[----:B------:R-:W-:Y:S03]  /*de40*/  IMAD R176, R176, 0x40, R199 ;  /* 0x00000040b0b07824 */ /* 0x000fe600078e02c7 */
[C---:B------:R-:W-:Y:S03]  /*de50*/  HMMA.16816.F32 R8, R160.reuse, R178, R8 ;  /* 0x000000b2a008723c */ /* 0x040fe60000001808 */
[-C--:B------:R-:W-:Y:S01]  /*de60*/  ISETP.GT.AND P5, PT, R204, R176.reuse, PT ;  /* 0x000000b0cc00720c */ /* 0x080fe20003fa4270 */
[C---:B------:R-:W-:Y:S01]  /*de70*/  VIADD R228, R176.reuse, 0x1 ;  /* 0x00000001b0e47836 */ /* 0x040fe20000000000 */
[----:B------:R-:W-:Y:S01]  /*de80*/  ISETP.GT.AND P4, PT, R197, R176, PT ;  /* 0x000000b0c500720c */ /* 0x000fe20003f84270 */
[C---:B------:R-:W-:Y:S01]  /*de90*/  VIADD R227, R176.reuse, 0x8 ;  /* 0x00000008b0e37836 */ /* 0x040fe20000000000 */
[----:B------:R-:W-:Y:S01]  /*dea0*/  ISETP.GE.AND P6, PT, R176, R203, PT ;  /* 0x000000cbb000720c */ /* 0x000fe20003fc6270 */
[C---:B-1----:R-:W-:Y:S03]  /*deb0*/  HMMA.16816.F32 R12, R160.reuse, R132, R12 ;  /* 0x00000084a00c723c */ /* 0x042fe6000000180c */
[----:B------:R-:W-:Y:S01]  /*dec0*/  FMUL.FTZ R177, R4, UR6 ;  /* 0x0000000604b17c20 */ /* 0x000fe20008410000 */
[----:B------:R-:W-:Y:S01]  /*ded0*/  FMUL.FTZ R178, R5, UR6 ;  /* 0x0000000605b27c20 */ /* 0x000fe20008410000 */
[----:B------:R-:W-:Y:S01]  /*dee0*/  FMUL.FTZ R179, R6, UR6 ;  /* 0x0000000606b37c20 */ /* 0x000fe20008410000 */
[----:B------:R-:W-:Y:S01]  /*def0*/  FMUL.FTZ R191, R7, UR6 ;  /* 0x0000000607bf7c20 */ /* 0x000fe20008410000 */
[----:B------:R-:W-:Y:S01]  /*df00*/  VIADD R226, R176, 0x9 ;  /* 0x00000009b0e27836 */ /* 0x000fe20000000000 */
[C---:B------:R-:W-:Y:S01]  /*df10*/  HMMA.16816.F32 R16, R160.reuse, R134, R16 ;  /* 0x00000086a010723c */ /* 0x040fe20000001810 */
[----:B------:R-:W1:Y:S01]  /*df20*/  LDSM.16.M88.4 R132, [R3+0x11800] ;  /* 0x011800000384783b */ /* 0x000e620000000200 */
[----:B------:R-:W-:Y:S04]  /*df30*/  DEPBAR.LE SB0, 0x0 ;  /* 0x000080000000791a */ /* 0x000fe80000000000 */
[----:B------:R-:W2:Y:S01]  /*df40*/  MUFU.TANH R177, R177 ;  /* 0x000000b100b17308 */ /* 0x000ea20000002400 */
[----:B------:R-:W-:Y:S01]  /*df50*/  FMUL.FTZ R220, R8, UR6 ;  /* 0x0000000608dc7c20 */ /* 0x000fe20008410000 */
[C---:B------:R-:W-:Y:S05]  /*df60*/  HMMA.16816.F32 R20, R160.reuse, R136, R20 ;  /* 0x00000088a014723c */ /* 0x040fea0000001814 */
[----:B------:R-:W-:Y:S01]  /*df70*/  FMUL.FTZ R221, R9, UR6 ;  /* 0x0000000609dd7c20 */ /* 0x000fe20008410000 */
[----:B------:R-:W-:Y:S01]  /*df80*/  BAR.SYNC.DEFER_BLOCKING 0x0 ;  /* 0x0000000000007b1d */ /* 0x000fe20000010000 */
[----:B------:R-:W-:Y:S01]  /*df90*/  FMUL.FTZ R222, R10, UR6 ;  /* 0x000000060ade7c20 */ /* 0x000fe20008410000 */
[----:B------:R-:W-:Y:S01]  /*dfa0*/  FMUL.FTZ R223, R11, UR6 ;  /* 0x000000060bdf7c20 */ /* 0x000fe20008410000 */
[----:B------:R-:W-:Y:S01]  /*dfb0*/  FMUL.FTZ R218, R13, UR6 ;  /* 0x000000060dda7c20 */ /* 0x000fe20008410000 */
[----:B------:R-:W-:Y:S01]  /*dfc0*/  FMUL.FTZ R216, R12, UR6 ;  /* 0x000000060cd87c20 */ /* 0x000fe20008410000 */
[----:B------:R-:W-:Y:S01]  /*dfd0*/  FMUL.FTZ R225, R15, UR6 ;  /* 0x000000060fe17c20 */ /* 0x000fe20008410000 */
[----:B------:R-:W-:Y:S01]  /*dfe0*/  FMUL.FTZ R224, R14, UR6 ;  /* 0x000000060ee07c20 */ /* 0x000fe20008410000 */
[----:B------:R-:W-:Y:S01]  /*dff0*/  FMUL.FTZ R230, R18, UR6 ;  /* 0x0000000612e67c20 */ /* 0x000fe20008410000 */
[----:B------:R-:W-:Y:S01]  /*e000*/  FMUL.FTZ R229, R19, UR6 ;  /* 0x0000000613e57c20 */ /* 0x000fe20008410000 */
[----:B--2---:R-:W-:Y:S01]  /*e010*/  FSEL R236, R177, -INF , !P5 ;  /* 0xff800000b1ec7808 */ /* 0x004fe20006800000 */
[----:B------:R-:W-:Y:S01]  /*e020*/  FMUL.FTZ R177, R16, UR6 ;  /* 0x0000000610b17c20 */ /* 0x000fe20008410000 */
[----:B------:R-:W-:Y:S01]  /*e030*/  ISETP.GT.AND P5, PT, R204, R228, PT ;  /* 0x000000e4cc00720c */ /* 0x000fe20003fa4270 */
[C---:B------:R-:W-:Y:S03]  /*e040*/  HMMA.16816.F32 R24, R160.reuse, R138, R24 ;  /* 0x0000008aa018723c */ /* 0x040fe60000001818 */
[----:B------:R-:W-:Y:S01]  /*e050*/  FSEL R236, R236, -INF , !P6 ;  /* 0xff800000ecec7808 */ /* 0x000fe20007000000 */
[C---:B------:R-:W-:Y:S01]  /*e060*/  VIADD R242, R176.reuse, 0x21 ;  /* 0x00000021b0f27836 */ /* 0x040fe20000000000 */
[----:B------:R-:W-:Y:S03]  /*e070*/  ISETP.GE.AND P6, PT, R176, R202, PT ;  /* 0x000000cab000720c */ /* 0x000fe60003fc6270 */
[C---:B-1----:R-:W-:Y:S01]  /*e080*/  HMMA.16816.F32 R28, R160.reuse, R132, R28 ;  /* 0x00000084a01c723c */ /* 0x042fe2000000181c */
[----:B------:R-:W1:Y:S10]  /*e090*/  MUFU.TANH R178, R178 ;  /* 0x000000b200b27308 */ /* 0x000e740000002400 */
[----:B------:R-:W-:Y:S01]  /*e0a0*/  FMUL.FTZ R244, R26, UR6 ;  /* 0x000000061af47c20 */ /* 0x000fe20008410000 */
[----:B------:R-:W-:Y:S01]  /*e0b0*/  HMMA.16816.F32 R32, R160, R134, R32 ;  /* 0x00000086a020723c */ /* 0x000fe20000001820 */
[----:B------:R-:W2:Y:S10]  /*e0c0*/  MUFU.TANH R179, R179 ;  /* 0x000000b300b37308 */ /* 0x000eb40000002400 */
[----:B------:R-:W3:Y:S01]  /*e0d0*/  MUFU.TANH R191, R191 ;  /* 0x000000bf00bf7308 */ /* 0x000ee20000002400 */
[----:B-1----:R-:W-:Y:S01]  /*e0e0*/  FSEL R178, R178, -INF , !P5 ;  /* 0xff800000b2b27808 */ /* 0x002fe20006800000 */
[----:B------:R-:W-:Y:S01]  /*e0f0*/  FMUL.FTZ R248, R29, UR6 ;  /* 0x000000061df87c20 */ /* 0x000fe20008410000 */
[----:B------:R-:W-:Y:S01]  /*e100*/  ISETP.GT.AND P5, PT, R197, R228, PT ;  /* 0x000000e4c500720c */ /* 0x000fe20003fa4270 */
[----:B------:R-:W-:Y:S06]  /*e110*/  FMUL.FTZ R247, R30, UR6 ;  /* 0x000000061ef77c20 */ /* 0x000fec0008410000 */
[----:B------:R-:W1:Y:S01]  /*e120*/  MUFU.TANH R220, R220 ;  /* 0x000000dc00dc7308 */ /* 0x000e620000002400 */
[----:B--2---:R-:W-:Y:S01]  /*e130*/  FSEL R241, R179, -INF , !P4 ;  /* 0xff800000b3f17808 */ /* 0x004fe20006000000 */
[----:B------:R-:W-:Y:S01]  /*e140*/  FMUL.FTZ R179, R17, UR6 ;  /* 0x0000000611b37c20 */ /* 0x000fe20008410000 */
[----:B------:R-:W-:Y:S01]  /*e150*/  ISETP.GT.AND P4, PT, R204, R227, PT ;  /* 0x000000e3cc00720c */ /* 0x000fe20003f84270 */
[----:B------:R-:W-:Y:S01]  /*e160*/  FMUL.FTZ R33, R33, UR6 ;  /* 0x0000000621217c20 */ /* 0x000fe20008410000 */
[----:B------:R-:W-:Y:S01]  /*e170*/  FSEL R241, R241, -INF , !P6 ;  /* 0xff800000f1f17808 */ /* 0x000fe20007000000 */
[----:B------:R-:W-:Y:S01]  /*e180*/  FMUL.FTZ R32, R32, UR6 ;  /* 0x0000000620207c20 */ /* 0x000fe20008410000 */
[----:B------:R-:W-:Y:S03]  /*e190*/  FMUL.FTZ R249, R34, UR6 ;  /* 0x0000000622f97c20 */ /* 0x000fe60008410000 */
[----:B------:R-:W2:Y:S01]  /*e1a0*/  MUFU.TANH R221, R221 ;  /* 0x000000dd00dd7308 */ /* 0x000ea20000002400 */
[----:B---3--:R-:W-:Y:S01]  /*e1b0*/  FSEL R239, R191, -INF , !P5 ;  /* 0xff800000bfef7808 */ /* 0x008fe20006800000 */
[----:B------:R-:W-:Y:S01]  /*e1c0*/  VIADD R191, R176, 0x11 ;  /* 0x00000011b0bf7836 */ /* 0x000fe20000000000 */
[-C--:B------:R-:W-:Y:S01]  /*e1d0*/  ISETP.GT.AND P5, PT, R204, R226.reuse, PT ;  /* 0x000000e2cc00720c */ /* 0x080fe20003fa4270 */
[----:B------:R-:W-:Y:S03]  /*e1e0*/  VIADD R34, R176, 0x38 ;  /* 0x00000038b0227836 */ /* 0x000fe60000000000 */
[----:B------:R-:W-:Y:S03]  /*e1f0*/  ISETP.GT.AND P6, PT, R204, R191, PT ;  /* 0x000000bfcc00720c */ /* 0x000fe60003fc4270 */
[----:B------:R-:W3:Y:S01]  /*e200*/  MUFU.TANH R222, R222 ;  /* 0x000000de00de7308 */ /* 0x000ee20000002400 */
[----:B-1----:R-:W-:Y:S02]  /*e210*/  FSEL R220, R220, -INF , !P4 ;  /* 0xff800000dcdc7808 */ /* 0x002fe40006000000 */
[----:B------:R-:W-:Y:S07]  /*e220*/  ISETP.GT.AND P4, PT, R197, R227, PT ;  /* 0x000000e3c500720c */ /* 0x000fee0003f84270 */
[----:B------:R-:W1:Y:S01]  /*e230*/  MUFU.TANH R223, R223 ;  /* 0x000000df00df7308 */ /* 0x000e620000002400 */
[----:B--2---:R-:W-:Y:S02]  /*e240*/  FSEL R221, R221, -INF , !P5 ;  /* 0xff800000dddd7808 */ /* 0x004fe40006800000 */
[----:B------:R-:W-:Y:S07]  /*e250*/  ISETP.GT.AND P5, PT, R197, R226, PT ;  /* 0x000000e2c500720c */ /* 0x000fee0003fa4270 */
[----:B------:R-:W2:Y:S01]  /*e260*/  MUFU.TANH R218, R218 ;  /* 0x000000da00da7308 */ /* 0x000ea20000002400 */
[----:B---3--:R-:W-:Y:S02]  /*e270*/  FSEL R243, R222, -INF , !P4 ;  /* 0xff800000def37808 */ /* 0x008fe40006000000 */
[-C--:B------:R-:W-:Y:S04]  /*e280*/  ISETP.GE.AND P4, PT, R228, R203.reuse, PT ;  /* 0x000000cbe400720c */ /* 0x080fe80003f86270 */
[----:B------:R-:W-:Y:S03]  /*e290*/  FSEL R234, R178, -INF , !P4 ;  /* 0xff800000b2ea7808 */ /* 0x000fe60006000000 */
[----:B------:R-:W3:Y:S01]  /*e2a0*/  MUFU.TANH R216, R216 ;  /* 0x000000d800d87308 */ /* 0x000ee20000002400 */
[----:B-1----:R-:W-:Y:S01]  /*e2b0*/  FSEL R223, R223, -INF , !P5 ;  /* 0xff800000dfdf7808 */ /* 0x002fe20006800000 */
[----:B------:R-:W-:Y:S01]  /*e2c0*/  FMUL.FTZ R178, R20, UR6 ;  /* 0x0000000614b27c20 */ /* 0x000fe20008410000 */
[----:B------:R-:W-:Y:S01]  /*e2d0*/  ISETP.GE.AND P5, PT, R228, R202, PT ;  /* 0x000000cae400720c */ /* 0x000fe20003fa6270 */
[----:B------:R-:W-:Y:S03]  /*e2e0*/  VIADD R228, R176, 0x10 ;  /* 0x00000010b0e47836 */ /* 0x000fe60000000000 */
[----:B------:R-:W-:Y:S03]  /*e2f0*/  FSEL R239, R239, -INF , !P5 ;  /* 0xff800000efef7808 */ /* 0x000fe60006800000 */
[----:B------:R-:W1:Y:S01]  /*e300*/  MUFU.TANH R225, R225 ;  /* 0x000000e100e17308 */ /* 0x000e620000002400 */
[-C--:B------:R-:W-:Y:S02]  /*e310*/  ISETP.GT.AND P4, PT, R204, R228.reuse, PT ;  /* 0x000000e4cc00720c */ /* 0x080fe40003f84270 */
[----:B--2---:R-:W-:Y:S02]  /*e320*/  FSEL R218, R218, -INF , !P6 ;  /* 0xff800000dada7808 */ /* 0x004fe40007000000 */
[----:B------:R-:W-:Y:S02]  /*e330*/  ISETP.GE.AND P6, PT, R227, R203, PT ;  /* 0x000000cbe300720c */ /* 0x000fe40003fc6270 */
[----:B------:R-:W-:Y:S03]  /*e340*/  ISETP.GT.AND P5, PT, R197, R228, PT ;  /* 0x000000e4c500720c */ /* 0x000fe60003fa4270 */
[----:B------:R-:W2:Y:S01]  /*e350*/  MUFU.TANH R224, R224 ;  /* 0x000000e000e07308 */ /* 0x000ea20000002400 */
[----:B---3--:R-:W-:Y:S01]  /*e360*/  FSEL R232, R216, -INF , !P4 ;  /* 0xff800000d8e87808 */ /* 0x008fe20006000000 */
[----:B------:R-:W-:Y:S01]  /*e370*/  FMUL.FTZ R216, R21, UR6 ;  /* 0x0000000615d87c20 */ /* 0x000fe20008410000 */
[----:B------:R-:W-:Y:S02]  /*e380*/  ISETP.GT.AND P4, PT, R197, R191, PT ;  /* 0x000000bfc500720c */ /* 0x000fe40003f84270 */
[----:B------:R-:W-:Y:S01]  /*e390*/  FSEL R240, R220, -INF , !P6 ;  /* 0xff800000dcf07808 */ /* 0x000fe20007000000 */
[----:B------:R-:W-:Y:S01]  /*e3a0*/  VIADD R220, R176, 0x19 ;  /* 0x00000019b0dc7836 */ /* 0x000fe20000000000 */
[CC--:B------:R-:W-:Y:S03]  /*e3b0*/  ISETP.GE.AND P6, PT, R226.reuse, R202.reuse, PT ;  /* 0x000000cae200720c */ /* 0x0c0fe60003fc6270 */
[----:B------:R3:W4:Y:S01]  /*e3c0*/  MUFU.TANH R222, R230 ;  /* 0x000000e600de7308 */ /* 0x0007220000002400 */
[----:B-1----:R-:W-:Y:S02]  /*e3d0*/  FSEL R225, R225, -INF , !P4 ;  /* 0xff800000e1e17808 */ /* 0x002fe40006000000 */
[-C--:B------:R-:W-:Y:S01]  /*e3e0*/  ISETP.GE.AND P4, PT, R226, R203.reuse, PT ;  /* 0x000000cbe200720c */ /* 0x080fe20003f86270 */
[----:B------:R-:W-:Y:S01]  /*e3f0*/  VIADD R226, R176, 0x18 ;  /* 0x00000018b0e27836 */ /* 0x000fe20000000000 */
[----:B------:R-:W-:Y:S02]  /*e400*/  FSEL R237, R223, -INF , !P6 ;  /* 0xff800000dfed7808 */ /* 0x000fe40007000000 */
[----:B------:R-:W-:Y:S03]  /*e410*/  FSEL R238, R221, -INF , !P4 ;  /* 0xff800000ddee7808 */ /* 0x000fe60006000000 */
[----:B------:R-:W1:Y:S01]  /*e420*/  MUFU.TANH R177, R177 ;  /* 0x000000b100b17308 */ /* 0x000e620000002400 */
[----:B--2---:R-:W-:Y:S02]  /*e430*/  FSEL R224, R224, -INF , !P5 ;  /* 0xff800000e0e07808 */ /* 0x004fe40006800000 */
[----:B------:R-:W-:Y:S01]  /*e440*/  ISETP.GE.AND P5, PT, R227, R202, PT ;  /* 0x000000cae300720c */ /* 0x000fe20003fa6270 */
[----:B------:R-:W-:Y:S01]  /*e450*/  FMUL.FTZ R227, R22, UR6 ;  /* 0x0000000616e37c20 */ /* 0x000fe20008410000 */
[C---:B------:R-:W-:Y:S02]  /*e460*/  ISETP.GT.AND P4, PT, R204.reuse, R226, PT ;  /* 0x000000e2cc00720c */ /* 0x040fe40003f84270 */
[----:B------:R-:W-:Y:S03]  /*e470*/  FSEL R243, R243, -INF , !P5 ;  /* 0xff800000f3f37808 */ /* 0x000fe60006800000 */
[----:B------:R-:W2:Y:S01]  /*e480*/  MUFU.TANH R179, R179 ;  /* 0x000000b300b37308 */ /* 0x000ea20000002400 */
[----:B------:R-:W-:Y:S01]  /*e490*/  ISETP.GT.AND P5, PT, R204, R220, PT ;  /* 0x000000dccc00720c */ /* 0x000fe20003fa4270 */
[----:B---3--:R-:W-:Y:S01]  /*e4a0*/  FMUL.FTZ R230, R23, UR6 ;  /* 0x0000000617e67c20 */ /* 0x008fe20008410000 */
[----:B------:R-:W-:Y:S04]  /*e4b0*/  ISETP.GT.AND P6, PT, R197, R226, PT ;  /* 0x000000e2c500720c */ /* 0x000fe80003fc4270 */
[----:B----4-:R-:W-:Y:S03]  /*e4c0*/  FSEL R221, R222, -INF , !P6 ;  /* 0xff800000dedd7808 */ /* 0x010fe60007000000 */
[----:B------:R-:W3:Y:S01]  /*e4d0*/  MUFU.TANH R229, R229 ;  /* 0x000000e500e57308 */ /* 0x000ee20000002400 */
[----:B-1----:R-:W-:Y:S01]  /*e4e0*/  FSEL R231, R177, -INF , !P4 ;  /* 0xff800000b1e77808 */ /* 0x002fe20006000000 */
[----:B------:R-:W-:Y:S01]  /*e4f0*/  FMUL.FTZ R177, R24, UR6 ;  /* 0x0000000618b17c20 */ /* 0x000fe20008410000 */
[----:B------:R-:W-:Y:S01]  /*e500*/  ISETP.GT.AND P4, PT, R197, R220, PT ;  /* 0x000000dcc500720c */ /* 0x000fe20003f84270 */
[----:B------:R-:W-:Y:S01]  /*e510*/  FMUL.FTZ R222, R25, UR6 ;  /* 0x0000000619de7c20 */ /* 0x000fe20008410000 */
[CC--:B------:R-:W-:Y:S05]  /*e520*/  ISETP.GE.AND P6, PT, R228.reuse, R202.reuse, PT ;  /* 0x000000cae400720c */ /* 0x0c0fea0003fc6270 */
[----:B------:R1:W-:Y:S01]  /*e530*/  MUFU.TANH R223, R230 ;  /* 0x000000e600df7308 */ /* 0x0003e20000002400 */
[----:B--2---:R-:W-:Y:S02]  /*e540*/  FSEL R179, R179, -INF , !P5 ;  /* 0xff800000b3b37808 */ /* 0x004fe40006800000 */
[-C--:B------:R-:W-:Y:S01]  /*e550*/  ISETP.GE.AND P5, PT, R228, R203.reuse, PT ;  /* 0x000000cbe400720c */ /* 0x080fe20003fa6270 */
[----:B------:R-:W-:Y:S01]  /*e560*/  FMUL.FTZ R228, R27, UR6 ;  /* 0x000000061be47c20 */ /* 0x000fe20008410000 */
[----:B------:R-:W-:Y:S02]  /*e570*/  FSEL R235, R224, -INF , !P6 ;  /* 0xff800000e0eb7808 */ /* 0x000fe40007000000 */
[----:B------:R-:W-:Y:S03]  /*e580*/  FSEL R232, R232, -INF , !P5 ;  /* 0xff800000e8e87808 */ /* 0x000fe60006800000 */
[----:B------:R-:W2:Y:S01]  /*e590*/  MUFU.TANH R178, R178 ;  /* 0x000000b200b27308 */ /* 0x000ea20000002400 */
[----:B---3--:R-:W-:Y:S02]  /*e5a0*/  FSEL R229, R229, -INF , !P4 ;  /* 0xff800000e5e57808 */ /* 0x008fe40006000000 */
[C---:B------:R-:W-:Y:S02]  /*e5b0*/  ISETP.GE.AND P4, PT, R191.reuse, R203, PT ;  /* 0x000000cbbf00720c */ /* 0x040fe40003f86270 */
[----:B------:R-:W-:Y:S01]  /*e5c0*/  ISETP.GE.AND P5, PT, R191, R202, PT ;  /* 0x000000cabf00720c */ /* 0x000fe20003fa6270 */
[----:B------:R-:W-:Y:S01]  /*e5d0*/  VIADD R191, R176, 0x20 ;  /* 0x00000020b0bf7836 */ /* 0x000fe20000000000 */
[-C--:B------:R-:W-:Y:S03]  /*e5e0*/  ISETP.GT.AND P6, PT, R204, R242.reuse, PT ;  /* 0x000000f2cc00720c */ /* 0x080fe60003fc4270 */
[----:B------:R-:W3:Y:S01]  /*e5f0*/  MUFU.TANH R216, R216 ;  /* 0x000000d800d87308 */ /* 0x000ee20000002400 */
[----:B-1----:R-:W-:Y:S02]  /*e600*/  FSEL R230, R218, -INF , !P4 ;  /* 0xff800000dae67808 */ /* 0x002fe40006000000 */
[-C--:B------:R-:W-:Y:S02]  /*e610*/  ISETP.GT.AND P4, PT, R204, R191.reuse, PT ;  /* 0x000000bfcc00720c */ /* 0x080fe40003f84270 */
[----:B------:R-:W-:Y:S01]  /*e620*/  FSEL R233, R225, -INF , !P5 ;  /* 0xff800000e1e97808 */ /* 0x000fe20006800000 */
[----:B------:R-:W-:Y:S01]  /*e630*/  FMUL.FTZ R225, R28, UR6 ;  /* 0x000000061ce17c20 */ /* 0x000fe20008410000 */
[C---:B------:R-:W-:Y:S03]  /*e640*/  ISETP.GT.AND P5, PT, R197.reuse, R191, PT ;  /* 0x000000bfc500720c */ /* 0x040fe60003fa4270 */
[----:B------:R1:W-:Y:S01]  /*e650*/  MUFU.TANH R224, R228 ;  /* 0x000000e400e07308 */ /* 0x0003e20000002400 */
[----:B--2---:R-:W-:Y:S02]  /*e660*/  FSEL R178, R178, -INF , !P4 ;  /* 0xff800000b2b27808 */ /* 0x004fe40006000000 */
[----:B------:R-:W-:Y:S04]  /*e670*/  ISETP.GT.AND P4, PT, R197, R242, PT ;  /* 0x000000f2c500720c */ /* 0x000fe80003f84270 */
[----:B------:R-:W-:Y:S03]  /*e680*/  FSEL R223, R223, -INF , !P4 ;  /* 0xff800000dfdf7808 */ /* 0x000fe60006000000 */
[----:B------:R-:W2:Y:S01]  /*e690*/  MUFU.TANH R227, R227 ;  /* 0x000000e300e37308 */ /* 0x000ea20000002400 */
[-C--:B------:R-:W-:Y:S02]  /*e6a0*/  ISETP.GE.AND P4, PT, R220, R203.reuse, PT ;  /* 0x000000cbdc00720c */ /* 0x080fe40003f86270 */
[----:B---3--:R-:W-:Y:S02]  /*e6b0*/  FSEL R216, R216, -INF , !P6 ;  /* 0xff800000d8d87808 */ /* 0x008fe40007000000 */
[CC--:B------:R-:W-:Y:S05]  /*e6c0*/  ISETP.GE.AND P6, PT, R226.reuse, R203.reuse, PT ;  /* 0x000000cbe200720c */ /* 0x0c0fea0003fc6270 */
[----:B------:R3:W-:Y:S01]  /*e6d0*/  MUFU.TANH R218, R244 ;  /* 0x000000f400da7308 */ /* 0x0007e20000002400 */
[----:B-1----:R-:W-:Y:S09]  /*e6e0*/  FSEL R228, R179, -INF , !P4 ;  /* 0xff800000b3e47808 */ /* 0x002ff20006000000 */
[----:B------:R-:W1:Y:S01]  /*e6f0*/  MUFU.TANH R177, R177 ;  /* 0x000000b100b17308 */ /* 0x000e620000002400 */
[----:B--2---:R-:W-:Y:S02]  /*e700*/  FSEL R227, R227, -INF , !P5 ;  /* 0xff800000e3e37808 */ /* 0x004fe40006800000 */
[-C--:B------:R-:W-:Y:S02]  /*e710*/  ISETP.GE.AND P5, PT, R226, R202.reuse, PT ;  /* 0x000000cae200720c */ /* 0x080fe40003fa6270 */
[----:B------:R-:W-:Y:S02]  /*e720*/  FSEL R226, R231, -INF , !P6 ;  /* 0xff800000e7e27808 */ /* 0x000fe40007000000 */
[----:B------:R-:W-:Y:S03]  /*e730*/  ISETP.GE.AND P6, PT, R220, R202, PT ;  /* 0x000000cadc00720c */ /* 0x000fe60003fc6270 */
[----:B------:R-:W2:Y:S01]  /*e740*/  MUFU.TANH R222, R222 ;  /* 0x000000de00de7308 */ /* 0x000ea20000002400 */
[----:B------:R-:W-:Y:S01]  /*e750*/  FSEL R221, R221, -INF , !P5 ;  /* 0xff800000dddd7808 */ /* 0x000fe20006800000 */
[C---:B------:R-:W-:Y:S01]  /*e760*/  VIADD R220, R176.reuse, 0x28 ;  /* 0x00000028b0dc7836 */ /* 0x040fe20000000000 */
[----:B------:R-:W-:Y:S01]  /*e770*/  FSEL R231, R229, -INF , !P6 ;  /* 0xff800000e5e77808 */ /* 0x000fe20007000000 */
[----:B---3--:R-:W-:Y:S03]  /*e780*/  VIADD R244, R176, 0x29 ;  /* 0x00000029b0f47836 */ /* 0x008fe60000000000 */
[C---:B------:R-:W-:Y:S03]  /*e790*/  ISETP.GT.AND P4, PT, R204.reuse, R220, PT ;  /* 0x000000dccc00720c */ /* 0x040fe60003f84270 */
[----:B------:R3:W-:Y:S01]  /*e7a0*/  MUFU.TANH R179, R248 ;  /* 0x000000f800b37308 */ /* 0x0007e20000002400 */
[-C--:B------:R-:W-:Y:S02]  /*e7b0*/  ISETP.GT.AND P5, PT, R204, R244.reuse, PT ;  /* 0x000000f4cc00720c */ /* 0x080fe40003fa4270 */
[----:B-1----:R-:W-:Y:S02]  /*e7c0*/  FSEL R246, R177, -INF , !P4 ;  /* 0xff800000b1f67808 */ /* 0x002fe40006000000 */
[C---:B------:R-:W-:Y:S02]  /*e7d0*/  ISETP.GT.AND P4, PT, R197.reuse, R244, PT ;  /* 0x000000f4c500720c */ /* 0x040fe40003f84270 */
[----:B------:R-:W-:Y:S03]  /*e7e0*/  ISETP.GT.AND P6, PT, R197, R220, PT ;  /* 0x000000dcc500720c */ /* 0x000fe60003fc4270 */
[----:B------:R-:W1:Y:S01]  /*e7f0*/  MUFU.TANH R225, R225 ;  /* 0x000000e100e17308 */ /* 0x000e620000002400 */
[----:B--2---:R-:W-:Y:S02]  /*e800*/  FSEL R245, R222, -INF , !P5 ;  /* 0xff800000def57808 */ /* 0x004fe40006800000 */
[-C--:B------:R-:W-:Y:S02]  /*e810*/  ISETP.GE.AND P5, PT, R191, R203.reuse, PT ;  /* 0x000000cbbf00720c */ /* 0x080fe40003fa6270 */
[----:B------:R-:W-:Y:S01]  /*e820*/  FSEL R177, R218, -INF , !P6 ;  /* 0xff800000dab17808 */ /* 0x000fe20007000000 */
[----:B------:R-:W-:Y:S01]  /*e830*/  FMUL.FTZ R218, R31, UR6 ;  /* 0x000000061fda7c20 */ /* 0x000fe20008410000 */
[-C--:B------:R-:W-:Y:S01]  /*e840*/  ISETP.GE.AND P6, PT, R191, R202.reuse, PT ;  /* 0x000000cabf00720c */ /* 0x080fe20003fc6270 */
[----:B------:R-:W-:Y:S01]  /*e850*/  VIADD R191, R176, 0x31 ;  /* 0x00000031b0bf7836 */ /* 0x000fe20000000000 */
[----:B---3--:R-:W-:Y:S01]  /*e860*/  FSEL R248, R224, -INF , !P4 ;  /* 0xff800000e0f87808 */ /* 0x008fe20006000000 */
[----:B------:R-:W2:Y:S01]  /*e870*/  MUFU.TANH R247, R247 ;  /* 0x000000f700f77308 */ /* 0x000ea20000002400 */
[----:B------:R-:W-:Y:S01]  /*e880*/  FSEL R224, R178, -INF , !P5 ;  /* 0xff800000b2e07808 */ /* 0x000fe20006800000 */
[----:B------:R-:W-:Y:S01]  /*e890*/  VIADD R178, R176, 0x30 ;  /* 0x00000030b0b27836 */ /* 0x000fe20000000000 */
[C---:B------:R-:W-:Y:S02]  /*e8a0*/  ISETP.GE.AND P4, PT, R242.reuse, R203, PT ;  /* 0x000000cbf200720c */ /* 0x040fe40003f86270 */
[----:B------:R-:W-:Y:S02]  /*e8b0*/  ISETP.GE.AND P5, PT, R242, R202, PT ;  /* 0x000000caf200720c */ /* 0x000fe40003fa6270 */
[----:B------:R-:W-:Y:S03]  /*e8c0*/  FSEL R222, R216, -INF , !P4 ;  /* 0xff800000d8de7808 */ /* 0x000fe60006000000 */
[----:B------:R3:W-:Y:S01]  /*e8d0*/  MUFU.TANH R242, R218 ;  /* 0x000000da00f27308 */ /* 0x0007e20000002400 */
[C---:B------:R-:W-:Y:S02]  /*e8e0*/  ISETP.GT.AND P4, PT, R204.reuse, R178, PT ;  /* 0x000000b2cc00720c */ /* 0x040fe40003f84270 */
[----:B------:R-:W-:Y:S02]  /*e8f0*/  FSEL R229, R227, -INF , !P6 ;  /* 0xff800000e3e57808 */ /* 0x000fe40007000000 */
[----:B------:R-:W-:Y:S02]  /*e900*/  ISETP.GT.AND P6, PT, R204, R191, PT ;  /* 0x000000bfcc00720c */ /* 0x000fe40003fc4270 */
[----:B-1----:R-:W-:Y:S03]  /*e910*/  FSEL R216, R225, -INF , !P4 ;  /* 0xff800000e1d87808 */ /* 0x002fe60006000000 */
[----:B------:R-:W1:Y:S01]  /*e920*/  MUFU.TANH R33, R33 ;  /* 0x0000002100217308 */ /* 0x000e620000002400 */
[CC--:B------:R-:W-:Y:S02]  /*e930*/  ISETP.GE.AND P4, PT, R220.reuse, R203.reuse, PT ;  /* 0x000000cbdc00720c */ /* 0x0c0fe40003f86270 */
[----:B------:R-:W-:Y:S02]  /*e940*/  FSEL R179, R179, -INF , !P6 ;  /* 0xff800000b3b37808 */ /* 0x000fe40007000000 */
[----:B------:R-:W-:Y:S02]  /*e950*/  ISETP.GE.AND P6, PT, R220, R202, PT ;  /* 0x000000cadc00720c */ /* 0x000fe40003fc6270 */
[----:B------:R-:W-:Y:S01]  /*e960*/  FSEL R220, R246, -INF , !P4 ;  /* 0xff800000f6dc7808 */ /* 0x000fe20006000000 */
[----:B------:R-:W-:Y:S01]  /*e970*/  FMUL.FTZ R246, R35, UR6 ;  /* 0x0000000623f67c20 */ /* 0x000fe20008410000 */
[----:B------:R-:W-:Y:S01]  /*e980*/  FSEL R227, R223, -INF , !P5 ;  /* 0xff800000dfe37808 */ /* 0x000fe20006800000 */
[----:B------:R-:W-:Y:S01]  /*e990*/  VIADD R35, R176, 0x39 ;  /* 0x00000039b0237836 */ /* 0x000fe20000000000 */
[----:B------:R-:W-:Y:S01]  /*e9a0*/  ISETP.GT.AND P5, PT, R197, R178, PT ;  /* 0x000000b2c500720c */ /* 0x000fe20003fa4270 */
[----:B------:R4:W-:Y:S01]  /*e9b0*/  MUFU.TANH R176, R246 ;  /* 0x000000f600b07308 */ /* 0x0009e20000002400 */
[----:B------:R-:W-:Y:S02]  /*e9c0*/  FSEL R225, R177, -INF , !P6 ;  /* 0xff800000b1e17808 */ /* 0x000fe40007000000 */
[----:B--2---:R-:W-:Y:S02]  /*e9d0*/  FSEL R247, R247, -INF , !P5 ;  /* 0xff800000f7f77808 */ /* 0x004fe40006800000 */
[----:B------:R-:W-:Y:S02]  /*e9e0*/  ISETP.GE.AND P5, PT, R244, R203, PT ;  /* 0x000000cbf400720c */ /* 0x000fe40003fa6270 */
[----:B------:R-:W-:Y:S03]  /*e9f0*/  ISETP.GT.AND P6, PT, R204, R35, PT ;  /* 0x00000023cc00720c */ /* 0x000fe60003fc4270 */
[----:B------:R-:W2:Y:S01]  /*ea00*/  MUFU.TANH R32, R32 ;  /* 0x0000002000207308 */ /* 0x000ea20000002400 */
[----:B------:R-:W-:Y:S02]  /*ea10*/  ISETP.GE.AND P4, PT, R244, R202, PT ;  /* 0x000000caf400720c */ /* 0x000fe40003f86270 */
[----:B---3--:R-:W-:Y:S02]  /*ea20*/  FSEL R218, R245, -INF , !P5 ;  /* 0xff800000f5da7808 */ /* 0x008fe40006800000 */
[----:B-1----:R-:W-:Y:S02]  /*ea30*/  FSEL R245, R33, -INF , !P6 ;  /* 0xff80000021f57808 */ /* 0x002fe40007000000 */
[----:B------:R-:W-:Y:S03]  /*ea40*/  FMNMX3.FTZ R33, R0, R236, R234, !PT ;  /* 0x000000ec00217276 */ /* 0x000fe600078100ea */
[----:B------:R-:W1:Y:S01]  /*ea50*/  MUFU.TANH R244, R249 ;  /* 0x000000f900f47308 */ /* 0x000e620000002400 */
[----:B------:R-:W-:Y:S02]  /*ea60*/  ISETP.GT.AND P5, PT, R197, R191, PT ;  /* 0x000000bfc500720c */ /* 0x000fe40003fa4270 */
[----:B------:R-:W-:Y:S02]  /*ea70*/  FMNMX3.FTZ R33, R33, R240, R238, !PT ;  /* 0x000000f021217276 */ /* 0x000fe400078100ee */
[----:B------:R-:W-:Y:S02]  /*ea80*/  FSEL R242, R242, -INF , !P5 ;  /* 0xff800000f2f27808 */ /* 0x000fe40006800000 */
[----:B------:R-:W-:Y:S02]  /*ea90*/  ISETP.GT.AND P5, PT, R204, R34, PT ;  /* 0x00000022cc00720c */ /* 0x000fe40003fa4270 */
[----:B------:R-:W-:Y:S02]  /*eaa0*/  FSEL R223, R248, -INF , !P4 ;  /* 0xff800000f8df7808 */ /* 0x000fe40006000000 */
[-C--:B------:R-:W-:Y:S02]  /*eab0*/  ISETP.GE.AND P4, PT, R178, R203.reuse, PT ;  /* 0x000000cbb200720c */ /* 0x080fe40003f86270 */
[----:B------:R-:W-:Y:S02]  /*eac0*/  ISETP.GE.AND P6, PT, R191, R203, PT ;  /* 0x000000cbbf00720c */ /* 0x000fe40003fc6270 */
[----:B----4-:R-:W-:Y:S02]  /*ead0*/  FMNMX3.FTZ R246, R2, R241, R239, !PT ;  /* 0x000000f102f67276 */ /* 0x010fe400078100ef */
[----:B------:R-:W-:Y:S02]  /*eae0*/  FMNMX3.FTZ R177, R33, R232, R230, !PT ;  /* 0x000000e821b17276 */ /* 0x000fe400078100e6 */
[----:B--2---:R-:W-:Y:S02]  /*eaf0*/  FSEL R32, R32, -INF , !P5 ;  /* 0xff80000020207808 */ /* 0x004fe40006800000 */
[----:B------:R-:W-:Y:S02]  /*eb00*/  ISETP.GE.AND P5, PT, R178, R202, PT ;  /* 0x000000cab200720c */ /* 0x000fe40003fa6270 */
[----:B------:R-:W-:Y:S02]  /*eb10*/  FSEL R216, R216, -INF , !P4 ;  /* 0xff800000d8d87808 */ /* 0x000fe40006000000 */
[----:B------:R-:W-:Y:S02]  /*eb20*/  FSEL R178, R179, -INF , !P6 ;  /* 0xff800000b3b27808 */ /* 0x000fe40007000000 */
[----:B------:R-:W-:Y:S02]  /*eb30*/  FMNMX3.FTZ R246, R246, R243, R237, !PT ;  /* 0x000000f3f6f67276 */ /* 0x000fe400078100ed */
[----:B------:R-:W-:Y:S02]  /*eb40*/  FMNMX3.FTZ R177, R177, R226, R228, !PT ;  /* 0x000000e2b1b17276 */ /* 0x000fe400078100e4 */
[C---:B------:R-:W-:Y:S02]  /*eb50*/  ISETP.GT.AND P4, PT, R197.reuse, R34, PT ;  /* 0x00000022c500720c */ /* 0x040fe40003f84270 */
[----:B------:R-:W-:Y:S02]  /*eb60*/  ISETP.GT.AND P6, PT, R197, R35, PT ;  /* 0x00000023c500720c */ /* 0x000fe40003fc4270 */
[----:B------:R-:W-:Y:S02]  /*eb70*/  FMNMX3.FTZ R246, R246, R235, R233, !PT ;  /* 0x000000ebf6f67276 */ /* 0x000fe400078100e9 */
[----:B------:R-:W-:Y:S02]  /*eb80*/  FMNMX3.FTZ R179, R177, R224, R222, !PT ;  /* 0x000000e0b1b37276 */ /* 0x000fe400078100de */
[----:B-1----:R-:W-:Y:S02]  /*eb90*/  FSEL R244, R244, -INF , !P4 ;  /* 0xff800000f4f47808 */ /* 0x002fe40006000000 */
[----:B------:R-:W-:Y:S02]  /*eba0*/  FSEL R33, R176, -INF , !P6 ;  /* 0xff800000b0217808 */ /* 0x000fe40007000000 */
[----:B------:R-:W-:Y:S02]  /*ebb0*/  ISETP.GE.AND P4, PT, R191, R202, PT ;  /* 0x000000cabf00720c */ /* 0x000fe40003f86270 */
[-C--:B------:R-:W-:Y:S02]  /*ebc0*/  ISETP.GE.AND P6, PT, R34, R203.reuse, PT ;  /* 0x000000cb2200720c */ /* 0x080fe40003fc6270 */
[----:B------:R-:W-:Y:S02]  /*ebd0*/  FSEL R191, R247, -INF , !P5 ;  /* 0xff800000f7bf7808 */ /* 0x000fe40006800000 */
[----:B------:R-:W-:Y:S02]  /*ebe0*/  ISETP.GE.AND P5, PT, R35, R203, PT ;  /* 0x000000cb2300720c */ /* 0x000fe40003fa6270 */
[----:B------:R-:W-:Y:S02]  /*ebf0*/  FMNMX3.FTZ R246, R246, R221, R231, !PT ;  /* 0x000000ddf6f67276 */ /* 0x000fe400078100e7 */
[----:B------:R-:W-:Y:S02]  /*ec00*/  FMNMX3.FTZ R179, R179, R220, R218, !PT ;  /* 0x000000dcb3b37276 */ /* 0x000fe400078100da */
[----:B------:R-:W-:Y:S02]  /*ec10*/  FSEL R177, R32, -INF , !P6 ;  /* 0xff80000020b17808 */ /* 0x000fe40007000000 */
[----:B------:R-:W-:Y:S02]  /*ec20*/  ISETP.GE.AND P6, PT, R34, R202, PT ;  /* 0x000000ca2200720c */ /* 0x000fe40003fc6270 */
[----:B------:R-:W-:Y:S02]  /*ec30*/  FSEL R176, R245, -INF , !P5 ;  /* 0xff800000f5b07808 */ /* 0x000fe40006800000 */
[----:B------:R-:W-:Y:S02]  /*ec40*/  FMNMX3.FTZ R34, R246, R229, R227, !PT ;  /* 0x000000e5f6227276 */ /* 0x000fe400078100e3 */
[----:B------:R-:W-:Y:S02]  /*ec50*/  FMNMX3.FTZ R32, R179, R216, R178, !PT ;  /* 0x000000d8b3207276 */ /* 0x000fe400078100b2 */
[----:B------:R-:W-:Y:S02]  /*ec60*/  ISETP.GE.AND P5, PT, R35, R202, PT ;  /* 0x000000ca2300720c */ /* 0x000fe40003fa6270 */
[----:B------:R-:W-:Y:S02]  /*ec70*/  FSEL R179, R242, -INF , !P4 ;  /* 0xff800000f2b37808 */ /* 0x000fe40006000000 */
[----:B------:R-:W-:Y:S02]  /*ec80*/  FMNMX3.FTZ R34, R34, R225, R223, !PT ;  /* 0x000000e122227276 */ /* 0x000fe400078100df */
[----:B------:R-:W-:Y:S01]  /*ec90*/  FMNMX3.FTZ R32, R32, R177, R176, !PT ;  /* 0x000000b120207276 */ /* 0x000fe200078100b0 */
[----:B------:R-:W-:Y:S06]  /*eca0*/  BRA.U.ANY UP0, `(.L_x_545) ;  /* 0xffffffe100487547 */ /* 0x000fec000b93ffff */
.L_x_544:
[----:B------:R-:W-:Y:S01]  /*ecb0*/  FSEL R134, R244, -INF , !P6 ;  /* 0xff800000f4867808 */ /* 0x000fe20007000000 */
[----:B------:R-:W1:Y:S01]  /*ecc0*/  SHFL.BFLY PT, R7, R32, 0x2, 0x1f ;  /* 0x0c401f0020077f89 */ /* 0x000e6200000e0000 */
[----:B------:R-:W-:Y:S01]  /*ecd0*/  FSEL R133, R33, -INF , !P5 ;  /* 0xff80000021857808 */ /* 0x000fe20006800000 */
[----:B------:R-:W-:Y:S01]  /*ece0*/  UISETP.GT.AND UP0, UPT, UR20, UR18, UPT ;  /* 0x000000121400728c */ /* 0x000fe2000bf04270 */
[----:B------:R-:W-:Y:S05]  /*ecf0*/  FMNMX3.FTZ R3, R34, R191, R179, !PT ;  /* 0x000000bf22037276 */ /* 0x000fea00078100b3 */
[----:B------:R-:W-:Y:S01]  /*ed00*/  LDSM.16.MT88.4 R12, [R186+0x12000] ;  /* 0x01200000ba0c783b */ /* 0x000fe20000004200 */
[----:B------:R-:W-:Y:S01]  /*ed10*/  MOV R164, R211 ;  /* 0x000000d300a47202 */ /* 0x000fe20000000f00 */
[----:B------:R-:W-:Y:S01]  /*ed20*/  UIADD3 UR20, UPT, UPT, UR20, -0x1, URZ ;  /* 0xffffffff14147890 */ /* 0x000fe2000fffe0ff */
[----:B------:R-:W-:Y:S02]  /*ed30*/  FMNMX3.FTZ R6, R3, R134, R133, !PT ;  /* 0x0000008603067276 */ /* 0x000fe40007810085 */
[----:B------:R-:W-:Y:S03]  /*ed40*/  @P2 IADD3 R164, PT, PT, R212, -0x40, RZ ;  /* 0xffffffc0d4a42810 */ /* 0x000fe60007ffe0ff */
[----:B------:R-:W2:Y:S01]  /*ed50*/  SHFL.BFLY PT, R3, R6, 0x2, 0x1f ;  /* 0x0c401f0006037f89 */ /* 0x000ea200000e0000 */
[----:B------:R-:W-:Y:S07]  /*ed60*/  IADD3 R135, PT, PT, R181, R164, RZ ;  /* 0x000000a4b5877210 */ /* 0x000fee0007ffe0ff */
[----:B------:R-:W-:Y:S08]  /*ed70*/  LDSM.16.MT88.4 R20, [R185+0x12000] ;  /* 0x01200000b914783b */ /* 0x000ff00000004200 */
[----:B------:R-:W-:Y:S08]  /*ed80*/  LDSM.16.MT88.4 R28, [R164] ;  /* 0x00000000a41c783b */ /* 0x000ff00000004200 */
[----:B------:R-:W-:Y:S08]  /*ed90*/  LDSM.16.MT88.4 R140, [R135+0x3000] ;  /* 0x00300000878c783b */ /* 0x000ff00000004200 */
[----:B------:R-:W-:Y:S08]  /*eda0*/  LDSM.16.MT88.4 R148, [R185+0x15800] ;  /* 0x01580000b994783b */ /* 0x000ff00000004200 */
        /* <DEDUP_REMOVED lines=371> */
.L_x_542:
        /* <DEDUP_REMOVED lines=263> */
.L_x_546:
        /* <DEDUP_REMOVED lines=45> */
.L_x_548:
[----:B------:R-:W-:Y:S05]  /*11820*/  BSYNC.RECONVERGENT B0 ;  /* 0x0000000000007941 */ /* 0x000fea0003800200 */
.L_x_547:
        /* <DEDUP_REMOVED lines=39> */
.L_x_550:
[----:B------:R-:W-:Y:S05]  /*11aa0*/  BSYNC.RECONVERGENT B0 ;  /* 0x0000000000007941 */ /* 0x000fea0003800200 */
.L_x_549:
        /* <DEDUP_REMOVED lines=24> */
.L_x_552:
[----:B------:R-:W-:Y:S05]  /*11c30*/  BSYNC.RECONVERGENT B0 ;  /* 0x0000000000007941 */ /* 0x000fea0003800200 */
.L_x_551:
        /* <DEDUP_REMOVED lines=24> */
.L_x_554:
[----:B------:R-:W-:Y:S05]  /*11dc0*/  BSYNC.RECONVERGENT B0 ;  /* 0x0000000000007941 */ /* 0x000fea0003800200 */
.L_x_553:
        /* <DEDUP_REMOVED lines=23> */
.L_x_555:
        /* <DEDUP_REMOVED lines=12> */
.L_x_1811:


//--------------------- .text._ZN5flash16flash_fwd_kernelI23Flash_fwd_kernel_traitsILi192ELi128ELi64ELi8ELb0ELb0EN7cutlass6half_tE19Flash_kernel_traitsILi192ELi128ELi64ELi8ES3_EELb0ELb0ELb1ELb1ELb0ELb0ELb0ELb0EEEvNS_16Flash_fwd_paramsE --------------------------
	.section	.text._ZN5flash16flash_fwd_kernelI23Flash_fwd_kernel_traitsILi192ELi128ELi64ELi8ELb0ELb0EN7cutlass6half_tE19Flash_kernel_traitsILi192ELi128ELi64ELi8ES3_EELb0ELb0ELb1ELb1ELb0ELb0ELb0ELb0EEEvNS_16Flash_fwd_paramsE,"ax",@progbits
	.align	128
        .global         _ZN5flash16flash_fwd_kernelI23Flash_fwd_kernel_traitsILi192ELi128ELi64ELi8ELb0ELb0EN7cutlass6half_tE19Flash_kernel_traitsILi192ELi128ELi64ELi8ES3_EELb0ELb0ELb1ELb1ELb0ELb0ELb0ELb0EEEvNS_16Flash_fwd_paramsE
        .type           _ZN5flash16flash_fwd_kernelI23Flash_fwd_kernel_traitsILi192ELi128ELi64ELi8ELb0ELb0EN7cutlass6half_tE19Flash_kernel_traitsILi192ELi128ELi64ELi8ES3_EELb0ELb0ELb1ELb1ELb0ELb0ELb0ELb0EEEvNS_16Flash_fwd_paramsE,@function
        .size           _ZN5flash16flash_fwd_kernelI23Flash_fwd_kernel_traitsILi192ELi128ELi64ELi8ELb0ELb0EN7cutlass6half_tE19Flash_kernel_traitsILi192ELi128ELi64ELi8ES3_EELb0ELb0ELb1ELb1ELb0ELb0ELb0ELb0EEEvNS_16Flash_fwd_paramsE,(.L_x_1812 - _ZN5flash16flash_fwd_kernelI23Flash_fwd_kernel_traitsILi192ELi128ELi64ELi8ELb0ELb0EN7cutlass6half_tE19Flash_kernel_traitsILi192ELi128ELi64ELi8ES3_EELb0ELb0ELb1ELb1ELb0ELb0ELb0ELb0EEEvNS_16Flash_fwd_paramsE)
        .other          _ZN5flash16flash_fwd_kernelI23Flash_fwd_kernel_traitsILi192ELi128ELi64ELi8ELb0ELb0EN7cutlass6half_tE19Flash_kernel_traitsILi192ELi128ELi64ELi8ES3_EELb0ELb0ELb1ELb1ELb0ELb0ELb0ELb0EEEvNS_16Flash_fwd_paramsE,@"STO_CUDA_ENTRY STV_DEFAULT"
_ZN5flash16flash_fwd_kernelI23Flash_fwd_kernel_traitsILi192ELi128ELi64ELi8ELb0ELb0EN7cutlass6half_tE19Flash_kernel_traitsILi192ELi128ELi64ELi8ES3_EELb0ELb0ELb1ELb1ELb0ELb0ELb0ELb0EEEvNS_16Flash_fwd_paramsE:
.text._ZN5flash16flash_fwd_kernelI23Flash_fwd_kernel_traitsILi192ELi128ELi64ELi8ELb0ELb0EN7cutlass6half_tE19Flash_kernel_traitsILi192ELi128ELi64ELi8ES3_EELb0ELb0ELb1ELb1ELb0ELb0ELb0ELb0EEEvNS_16Flash_fwd_paramsE:
        /* <DEDUP_REMOVED lines=71> */
.L_x_556:
[----:B-----5:R-:W-:Y:S01]  /*0470*/  @P0 R2UR UR28, R0 ;  /* 0x00000000001c02ca */ /* 0x020fe200000e0000 */
[----:B------:R-:W-:Y:S01]  /*0480*/  @!UP0 UISETP.NE.U32.AND UP1, UPT, UR4, URZ, UPT ;  /* 0x000000ff0400828c */ /* 0x000fe2000bf25070 */
[----:B------:R-:W-:-:S13]  /*0490*/  @!P1 EXIT ;  /* 0x000000000000994d */ /* 0x000fda0003800000 */
[----:B------:R-:W1:Y:S01]  /*04a0*/  LDCU UR24, c[0x0][0x504] ;  /* 0x0000a080ff1877ac */ /* 0x000e620008000800 */
[----:B------:R-:W2:Y:S01]  /*04b0*/  S2UR UR26, SR_CTAID.Z ;  /* 0x00000000001a79c3 */ /* 0x000ea20000002700 */
[----:B------:R-:W3:Y:S01]  /*04c0*/  S2R R177, SR_TID.X ;  /* 0x0000000000b17919 */ /* 0x000ee20000002100 */
        /* <DEDUP_REMOVED lines=51> */
.L_x_558:
        /* <DEDUP_REMOVED lines=18> */
[----:B------:R-:W-:Y:S01]  /*0920*/  ISETP.GE.AND P2, PT, R10, UR20, PT ;  /* 0x000000140a007c0c */ /* 0x000fe2000bf46270 */
[----:B------:R-:W-:Y:S01]  /*0930*/  USHF.R.S32.HI UR12, URZ, 0x1f, UR27 ;  /* 0x0000001fff0c7899 */ /* 0x000fe2000801141b */
        /* <DEDUP_REMOVED lines=9> */
[----:B------:R-:W-:Y:S01]  /*09d0*/  LOP3.LUT R11, R0, 0x80, RZ, 0xfc, !PT ;  /* 0x00000080000b7812 */ /* 0x000fe200078efcff */
[----:B------:R-:W-:Y:S01]  /*09e0*/  USEL UR7, UR7, URZ, UP1 ;  /* 0x000000ff07077287 */ /* 0x000fe20008800000 */
[----:B------:R-:W-:Y:S01]  /*09f0*/  IMAD R15, R15, UR26, R5 ;  /* 0x0000001a0f0f7c24 */ /* 0x000fe2000f8e0205 */
[----:B------:R-:W-:-:S02]  /*0a00*/  USEL UR5, UR5, URZ, UP1 ;  /* 0x000000ff05057287 */ /* 0x000fc40008800000 */
        /* <DEDUP_REMOVED lines=22> */
.L_x_560:
[----:B------:R-:W-:Y:S05]  /*0b70*/  BSYNC.RECONVERGENT B0 ;  /* 0x0000000000007941 */ /* 0x000fea0003800200 */
.L_x_559:
        /* <DEDUP_REMOVED lines=22> */
.L_x_562:
[----:B------:R-:W-:Y:S05]  /*0ce0*/  BSYNC.RECONVERGENT B0 ;  /* 0x0000000000007941 */ /* 0x000fea0003800200 */
.L_x_561:
        /* <DEDUP_REMOVED lines=22> */
.L_x_564:
[----:B------:R-:W-:Y:S05]  /*0e50*/  BSYNC.RECONVERGENT B0 ;  /* 0x0000000000007941 */ /* 0x000fea0003800200 */
.L_x_563:
        /* <DEDUP_REMOVED lines=23> */
.L_x_566:
[----:B------:R-:W-:Y:S05]  /*0fd0*/  BSYNC.RECONVERGENT B0 ;  /* 0x0000000000007941 */ /* 0x000fea0003800200 */
.L_x_565:
        /* <DEDUP_REMOVED lines=10> */
.L_x_568:
[----:B------:R-:W-:Y:S05]  /*1080*/  BSYNC.RECONVERGENT B0 ;  /* 0x0000000000007941 */ /* 0x000fea0003800200 */
.L_x_567:
        /* <DEDUP_REMOVED lines=10> */
.L_x_570:
[----:B------:R-:W-:Y:S05]  /*1130*/  BSYNC.RECONVERGENT B0 ;  /* 0x0000000000007941 */ /* 0x000fea0003800200 */
.L_x_569:
        /* <DEDUP_REMOVED lines=10> */
.L_x_572:
[----:B------:R-:W-:Y:S05]  /*11e0*/  BSYNC.RECONVERGENT B0 ;  /* 0x0000000000007941 */ /* 0x000fea0003800200 */
.L_x_571:
        /* <DEDUP_REMOVED lines=10> */
.L_x_557:
        /* <DEDUP_REMOVED lines=21> */
.L_x_573:
[----:B------:R-:W1:Y:S01]  /*13e0*/  LDCU.64 UR10, c[0x0][0x3b8] ;  /* 0x00007700ff0a77ac */ /* 0x000e620008000a00 */
[----:B------:R-:W-:-:S04]  /*13f0*/  UIADD3 UR6, UPT, UPT, UR12, UR13, URZ ;  /* 0x0000000d0c067290 */ /* 0x000fc8000fffe0ff */
[----:B-1----:R-:W-:Y:S02]  /*1400*/  UIMAD.WIDE.U32 UR14, UR6, UR10, URZ ;  /* 0x0000000a060e72a5 */ /* 0x002fe4000f8e00ff */
[----:B------:R-:W-:-:S04]  /*1410*/  UIMAD UR6, UR6, UR11, URZ ;  /* 0x0000000b060672a4 */ /* 0x000fc8000f8e02ff */
[----:B------:R-:W-:Y:S02]  /*1420*/  UIADD3 UR6, UPT, UPT, UR15, UR6, URZ ;  /* 0x000000060f067290 */ /* 0x000fe4000fffe0ff */
.L_x_574:
        /* <DEDUP_REMOVED lines=37> */
.L_x_575:
[----:B------:R-:W1:Y:S01]  /*1680*/  LDCU.64 UR8, c[0x0][0x3c0] ;  /* 0x00007800ff0877ac */ /* 0x000e620008000a00 */
[----:B------:R-:W-:-:S04]  /*1690*/  UIADD3 UR12, UPT, UPT, UR12, UR13, URZ ;  /* 0x0000000d0c0c7290 */ /* 0x000fc8000fffe0ff */
[----:B-1----:R-:W-:Y:S02]  /*16a0*/  UIMAD.WIDE.U32 UR16, UR12, UR8, URZ ;  /* 0x000000080c1072a5 */ /* 0x002fe4000f8e00ff */
[----:B------:R-:W-:-:S04]  /*16b0*/  UIMAD UR5, UR12, UR9, URZ ;  /* 0x000000090c0572a4 */ /* 0x000fc8000f8e02ff */
[----:B------:R-:W-:-:S12]  /*16c0*/  UIADD3 UR5, UPT, UPT, UR17, UR5, URZ ;  /* 0x0000000511057290 */ /* 0x000fd8000fffe0ff */
.L_x_576:
        /* <DEDUP_REMOVED lines=12> */
[----:B------:R-:W-:Y:S01]  /*1790*/  LOP3.LUT R0, R195, 0x1e00, RZ, 0xc0, !PT ;  /* 0x00001e00c3007812 */ /* 0x000fe200078ec0ff */
[----:B------:R-:W-:Y:S01]  /*17a0*/  IMAD.X R7, RZ, RZ, UR6, P1 ;  /* 0x00000006ff077e24 */ /* 0x000fe200088e06ff */
[----:B------:R-:W4:Y:S01]  /*17b0*/  LDCU.64 UR16, c[0x0][0x388] ;  /* 0x00007100ff1077ac */ /* 0x000f220008000a00 */
[----:B------:R-:W-:Y:S01]  /*17c0*/  IMAD.X R13, RZ, RZ, UR5, P0 ;  /* 0x00000005ff0d7e24 */ /* 0x000fe200080e06ff */
[----:B------:R-:W-:Y:S01]  /*17d0*/  IADD3 R10, P0, PT, R178, UR34, RZ ;  /* 0x00000022b20a7c10 */ /* 0x000fe2000ff1e0ff */
[C---:B------:R-:W-:Y:S01]  /*17e0*/  IMAD.WIDE.U32 R6, R3.reuse, UR10, R6 ;  /* 0x0000000a03067c25 */ /* 0x040fe2000f8e0006 */
[----:B------:R-:W5:Y:S01]  /*17f0*/  LDCU.128 UR4, c[0x0][0x3d0] ;  /* 0x00007a00ff0477ac */ /* 0x000f620008000c00 */
[----:B------:R-:W-:Y:S02]  /*1800*/  LOP3.LUT R203, R2, 0x38, R177, 0x78, !PT ;  /* 0x0000003802cb7812 */ /* 0x000fe400078e78b1 */
[----:B------:R-:W-:Y:S01]  /*1810*/  IMAD.WIDE.U32 R12, R3, UR8, R12 ;  /* 0x00000008030c7c25 */ /* 0x000fe2000f8e000c */
[----:B------:R-:W-:-:S02]  /*1820*/  SHF.R.U32.HI R179, RZ, 0x1, R177 ;  /* 0x00000001ffb37819 */ /* 0x000fc400000116b1 */
[----:B------:R-:W-:Y:S01]  /*1830*/  LOP3.LUT R203, R203, R0, RZ, 0xfc, !PT ;  /* 0x00000000cbcb7212 */ /* 0x000fe200078efcff */
[C---:B------:R-:W-:Y:S01]  /*1840*/  IMAD R7, R3.reuse, UR11, R7 ;  /* 0x0000000b03077c24 */ /* 0x040fe2000f8e0207 */
[C---:B------:R-:W-:Y:S01]  /*1850*/  LOP3.LUT R134, R178.reuse, 0x1c0, R135, 0xf8, !PT ;  /* 0x000001c0b2867812 */ /* 0x040fe200078ef887 */
        /* <DEDUP_REMOVED lines=14> */
[----:B----4-:R-:W-:Y:S01]  /*1940*/  LEA R202, P1, R6, UR16, 0x1 ;  /* 0x0000001006ca7c11 */ /* 0x010fe2000f8208ff */
[----:B------:R-:W-:Y:S01]  /*1950*/  IMAD.WIDE.U32 R4, R4, UR6, R12 ;  /* 0x0000000604047c25 */ /* 0x000fe2000f8e000c */
[----:B------:R-:W-:-:S02]  /*1960*/  USHF.R.U32.HI UR29, URZ, 0x19, UR29 ;  /* 0x00000019ff1d7899 */ /* 0x000fc4000801161d */
[----:B------:R-:W-:Y:S01]  /*1970*/  LEA R203, R203, UR5, 0x1 ;  /* 0x00000005cbcb7c11 */ /* 0x000fe2000f8e08ff */
[----:B------:R-:W-:Y:S01]  /*1980*/  IMAD.IADD R199, R5, 0x1, R199 ;  /* 0x0000000105c77824 */ /* 0x000fe200078e02c7 */
[C---:B---3--:R-:W-:Y:S01]  /*1990*/  LEA R200, P0, R4.reuse, UR14, 0x1 ;  /* 0x0000000e04c87c11 */ /* 0x048fe2000f8008ff */
        /* <DEDUP_REMOVED lines=8> */
[----:B------:R-:W-:Y:S02]  /*1a20*/  LOP3.LUT R6, R3, UR4, RZ, 0xfc, !PT ;  /* 0x0000000403067c12 */ /* 0x000fe4000f8efcff */
[----:B------:R-:W-:-:S07]  /*1a30*/  LOP3.LUT R2, R134, R5, RZ, 0x3c, !PT ;  /* 0x0000000586027212 */ /* 0x000fce00078e3cff */
        /* <DEDUP_REMOVED lines=30> */
.L_x_579:
[----:B------:R2:W-:Y:S02]  /*1c20*/  STS.128 [R203+0x8000], RZ ;  /* 0x008000ffcb007388 */ /* 0x0005e40000000c00 */
.L_x_578:
[----:B------:R-:W-:Y:S05]  /*1c30*/  BSYNC.RECONVERGENT B0 ;  /* 0x0000000000007941 */ /* 0x000fea0003800200 */
.L_x_577:
        /* <DEDUP_REMOVED lines=36> */
.L_x_582:
[----:B------:R3:W-:Y:S02]  /*1e80*/  STS.128 [R203+0x9000], RZ ;  /* 0x009000ffcb007388 */ /* 0x0007e40000000c00 */
.L_x_581:
[----:B------:R-:W-:Y:S05]  /*1e90*/  BSYNC.RECONVERGENT B0 ;  /* 0x0000000000007941 */ /* 0x000fea0003800200 */
.L_x_580:
        /* <DEDUP_REMOVED lines=36> */
.L_x_585:
[----:B------:R3:W-:Y:S02]  /*20e0*/  STS.128 [R203+0xa000], RZ ;  /* 0x00a000ffcb007388 */ /* 0x0007e40000000c00 */
.L_x_584:
[----:B------:R-:W-:Y:S05]  /*20f0*/  BSYNC.RECONVERGENT B0 ;  /* 0x0000000000007941 */ /* 0x000fea0003800200 */
.L_x_583:
        /* <DEDUP_REMOVED lines=9> */
[----:B------:R-:W-:Y:S01]  /*2190*/  MOV R7, R11 ;  /* 0x0000000b00077202 */ /* 0x000fe20000000f00 */
[----:B------:R-:W1:Y:S02]  /*21a0*/  LDCU UR16, c[0x0][0x440] ;  /* 0x00008800ff1077ac */ /* 0x000e640008000800 */
        /* <DEDUP_REMOVED lines=27> */
.L_x_588:
[----:B------:R2:W-:Y:S02]  /*2360*/  STS.128 [R203+0xb000], RZ ;  /* 0x00b000ffcb007388 */ /* 0x0005e40000000c00 */
.L_x_587:
[----:B------:R-:W-:Y:S05]  /*2370*/  BSYNC.RECONVERGENT B0 ;  /* 0x0000000000007941 */ /* 0x000fea0003800200 */
.L_x_586:
[----:B------:R-:W-:Y:S01]  /*2380*/  UIADD3 UR17, UPT, UPT, UR21, -0x1, URZ ;  /* 0xffffffff15117890 */ /* 0x000fe2000fffe0ff */
[----:B------:R-:W-:Y:S03]  /*2390*/  BSSY.RECONVERGENT B0, `(.L_x_589) ;  /* 0x0000021000007945 */ /* 0x000fe60003800200 */
[----:B------:R-:W-:Y:S02]  /*23a0*/  UIMAD UR16, UR17, -0x40, UR28 ;  /* 0xffffffc0111078a4 */ /* 0x000fe4000f8e021c */
[----:B------:R-:W-:Y:S02]  /*23b0*/  UIMAD.WIDE.U32 UR34, UR15, UR17, URZ ;  /* 0x000000110f2272a5 */ /* 0x000fe4000f8e00ff */
[----:B------:R-:W-:Y:S02]  /*23c0*/  UIMAD UR7, UR4, UR17, URZ ;  /* 0x00000011040772a4 */ /* 0x000fe4000f8e02ff */
[----:B------:R-:W-:-:S02]  /*23d0*/  ISETP.GE.AND P3, PT, R3, UR16, PT ;  /* 0x0000001003007c0c */ /* 0x000fc4000bf66270 */
[----:B------:R-:W-:-:S11]  /*23e0*/  UIADD3 UR7, UPT, UPT, UR35, UR7, URZ ;  /* 0x0000000723077290 */ /* 0x000fd6000fffe0ff */
        /* <DEDUP_REMOVED lines=26> */
.L_x_591:
[----:B------:R2:W-:Y:S02]  /*2590*/  STS.128 [R203+0x10000], RZ ;  /* 0x010000ffcb007388 */ /* 0x0005e40000000c00 */
.L_x_590:
[----:B------:R-:W-:Y:S05]  /*25a0*/  BSYNC.RECONVERGENT B0 ;  /* 0x0000000000007941 */ /* 0x000fea0003800200 */
.L_x_589:
[----:B------:R-:W-:Y:S01]  /*25b0*/  ISETP.GE.AND P0, PT, R0, UR16, PT ;  /* 0x0000001000007c0c */ /* 0x000fe2000bf06270 */
[----:B------:R-:W-:Y:S01]  /*25c0*/  USHF.L.U64.HI UR29, UR10, 0x5, UR11 ;  /* 0x000000050a1d7899 */ /* 0x000fe2000801020b */
[----:B------:R-:W-:Y:S01]  /*25d0*/  BSSY.RECONVERGENT B0, `(.L_x_592) ;  /* 0x000001e000007945 */ /* 0x000fe20003800200 */
[----:B------:R-:W-:-:S10]  /*25e0*/  USHF.L.U32 UR32, UR10, 0x5, URZ ;  /* 0x000000050a207899 */ /* 0x000fd400080006ff */
[----:B------:R-:W-:Y:S05]  /*25f0*/  @P0 BRA `(.L_x_593) ;  /* 0x00000000006c0947 */ /* 0x000fea0003800000 */
[----:B------:R-:W5:Y:S01]  /*2600*/  LDCU UR6, c[0x0][0x440] ;  /* 0x00008800ff0677ac */ /* 0x000f620008000800 */
[----:B------:R-:W-:-:S04]  /*2610*/  UIADD3 UR13, UP0, UPT, UR32, UR34, URZ ;  /* 0x00000022200d7290 */ /* 0x000fc8000ff1e0ff */
[----:B------:R-:W-:Y:S02]  /*2620*/  UIADD3.X UR12, UPT, UPT, UR29, UR7, URZ, UP0, !UPT ;  /* 0x000000071d0c7290 */ /* 0x000fe400087fe4ff */
[----:B------:R-:W-:-:S04]  /*2630*/  IMAD.U32 R3, RZ, RZ, UR13 ;  /* 0x0000000dff037e24 */ /* 0x000fc8000f8e00ff */
[----:B-12---:R-:W-:Y:S01]  /*2640*/  IMAD.U32 R4, RZ, RZ, UR12 ;  /* 0x0000000cff047e24 */ /* 0x006fe2000f8e00ff */
        /* <DEDUP_REMOVED lines=21> */
.L_x_594:
[----:B------:R2:W-:Y:S02]  /*27a0*/  STS.128 [R203+0x11000], RZ ;  /* 0x011000ffcb007388 */ /* 0x0005e40000000c00 */
.L_x_593:
[----:B------:R-:W-:Y:S05]  /*27b0*/  BSYNC.RECONVERGENT B0 ;  /* 0x0000000000007941 */ /* 0x000fea0003800200 */
.L_x_592:
[----:B------:R-:W5:Y:S01]  /*27c0*/  LDCU.64 UR12, c[0x0][0x538] ;  /* 0x0000a700ff0c77ac */ /* 0x000f620008000a00 */
[----:B------:R-:W0:Y:S01]  /*27d0*/  LDGDEPBAR ;  /* 0x00000000000079af */ /* 0x000e220000000000 */
[----:B-----5:R-:W-:-:S04]  /*27e0*/  UISETP.NE.U32.AND UP1, UPT, UR12, URZ, UPT ;  /* 0x000000ff0c00728c */ /* 0x020fc8000bf25070 */
[----:B------:R-:W-:Y:S01]  /*27f0*/  UISETP.NE.AND.EX UP1, UPT, UR13, URZ, UPT, UP1 ;  /* 0x000000ff0d00728c */ /* 0x000fe2000bf25310 */
[----:B------:R-:W-:Y:S01]  /*2800*/  SHF.L.U32 R180, R177, 0x5, RZ ;  /* 0x00000005b1b47819 */ /* 0x000fe200000006ff */
[----:B------:R-:W-:Y:S01]  /*2810*/  BSSY.RECONVERGENT B0, `(.L_x_595) ;  /* 0x000003d000007945 */ /* 0x000fe20003800200 */
[----:B------:R-:W-:-:S04]  /*2820*/  DEPBAR.LE SB0, 0x0 ;  /* 0x000080000000791a */ /* 0x000fc80000000000 */
[----:B------:R-:W-:-:S04]  /*2830*/  PLOP3.LUT P0, PT, PT, PT, UP1, 0x80, 0x8 ;  /* 0x000000000008781c */ /* 0x000fc80003f0f018 */
[----:B------:R-:W5:Y:S01]  /*2840*/  @UP1 LDCU.64 UR6, c[0x0][0x540] ;  /* 0x0000a800ff0617ac */ /* 0x000f620008000a00 */
[----:B------:R-:W-:Y:S01]  /*2850*/  @UP1 UMOV UR34, UR26 ;  /* 0x0000001a00221c82 */ /* 0x000fe20008000000 */
[----:B------:R-:W-:Y:S02]  /*2860*/  @UP1 UMOV UR35, URZ ;  /* 0x000000ff00231c82 */ /* 0x000fe40008000000 */
[----:B-----5:R-:W-:Y:S01]  /*2870*/  @UP1 UIMAD.WIDE.U32 UR34, UR25, UR6, UR34 ;  /* 0x00000006192212a5 */ /* 0x020fe2000f8e0022 */
[----:B------:R-:W5:Y:S03]  /*2880*/  @UP1 LDCU UR6, c[0x0][0x458] ;  /* 0x00008b00ff0617ac */ /* 0x000f660008000800 */
[----:B------:R-:W-:Y:S02]  /*2890*/  @UP1 UIMAD UR7, UR25, UR7, UR35 ;  /* 0x00000007190712a4 */ /* 0x000fe4000f8e0223 */
[----:B------:R-:W-:-:S04]  /*28a0*/  @UP1 ULEA UR12, UP0, UR34, UR12, 0x2 ;  /* 0x0000000c220c1291 */ /* 0x000fc8000f8010ff */
[----:B------:R-:W-:Y:S02]  /*28b0*/  @UP1 ULEA.HI.X UR13, UR34, UR13, UR7, 0x2, UP0 ;  /* 0x0000000d220d1291 */ /* 0x000fe400080f1407 */
[----:B-12---:R-:W-:-:S04]  /*28c0*/  IMAD.U32 R4, RZ, RZ, UR12 ;  /* 0x0000000cff047e24 */ /* 0x006fc8000f8e00ff */
[----:B------:R-:W-:-:S05]  /*28d0*/  IMAD.U32 R5, RZ, RZ, UR13 ;  /* 0x0000000dff057e24 */ /* 0x000fca000f8e00ff */
[----:B------:R-:W2:Y:S01]  /*28e0*/  @P0 LDG.E R4, desc[UR30][R4.64] ;  /* 0x0000001e04040981 */ /* 0x000ea2000c1e1900 */
[----:B-----5:R-:W2:Y:S01]  /*28f0*/  @P0 MUFU.RCP R3, UR6 ;  /* 0x0000000600030d08 */ /* 0x020ea20008001000 */
[----:B------:R-:W-:Y:S01]  /*2900*/  USHF.L.U32 UR34, UR8, 0x6, URZ ;  /* 0x0000000608227899 */ /* 0x000fe200080006ff */
[----:B------:R-:W-:Y:S01]  /*2910*/  LOP3.LUT R180, R180, 0x7c00, RZ, 0xc0, !PT ;  /* 0x00007c00b4b47812 */ /* 0x000fe200078ec0ff */
[----:B------:R-:W-:Y:S01]  /*2920*/  USHF.L.U64.HI UR7, UR8, 0x6, UR9 ;  /* 0x0000000608077899 */ /* 0x000fe20008010209 */
[----:B------:R-:W-:Y:S01]  /*2930*/  LOP3.LUT R84, R179, 0x1f0, RZ, 0xc0, !PT ;  /* 0x000001f0b3547812 */ /* 0x000fe200078ec0ff */
[----:B------:R-:W-:Y:S01]  /*2940*/  UIMAD.WIDE.U32 UR34, UR34, UR17, URZ ;  /* 0x00000011222272a5 */ /* 0x000fe2000f8e00ff */
[----:B------:R-:W-:Y:S01]  /*2950*/  IMAD.SHL.U32 R167, R177, 0x2, RZ ;  /* 0x00000002b1a77824 */ /* 0x000fe200078e00ff */
[----:B------:R-:W-:Y:S01]  /*2960*/  UIMAD UR7, UR7, UR17, URZ ;  /* 0x00000011070772a4 */ /* 0x000fe2000f8e02ff */
[----:B------:R-:W-:-:S03]  /*2970*/  UMOV UR6, URZ ;  /* 0x000000ff00067c82 */ /* 0x000fc60008000000 */
[----:B------:R-:W-:Y:S01]  /*2980*/  UIADD3 UR7, UPT, UPT, UR35, UR7, URZ ;  /* 0x0000000723077290 */ /* 0x000fe2000fffe0ff */
[----:B------:R-:W-:Y:S01]  /*2990*/  BAR.SYNC.DEFER_BLOCKING 0x0 ;  /* 0x0000000000007b1d */ /* 0x000fe20000010000 */
[----:B--2---:R-:W-:-:S05]  /*29a0*/  @P0 FMUL.FTZ R3, R4, R3 ;  /* 0x0000000304030220 */ /* 0x004fca0000410000 */
[----:B------:R-:W-:Y:S02]  /*29b0*/  @P0 R2UR UR12, R3 ;  /* 0x00000000030c02ca */ /* 0x000fe400000e0000 */
[----:B------:R-:W-:-:S04]  /*29c0*/  LOP3.LUT R3, R180, 0x200, R135, 0xf8, !PT ;  /* 0x00000200b4037812 */ /* 0x000fc800078ef887 */
[----:B------:R-:W-:-:S07]  /*29d0*/  IADD3 R92, PT, PT, R2, R3, RZ ;  /* 0x00000003025c7210 */ /* 0x000fce0007ffe0ff */
[----:B------:R-:W-:Y:S01]  /*29e0*/  @UP1 UMOV UR6, UR12 ;  /* 0x0000000c00061c82 */ /* 0x000fe20008000000 */
[----:B------:R-:W-:Y:S05]  /*29f0*/  @P3 BRA `(.L_x_596) ;  /* 0x00000000006c3947 */ /* 0x000fea0003800000 */
[----:B------:R-:W1:Y:S01]  /*2a00*/  LDCU UR12, c[0x0][0x440] ;  /* 0x00008800ff0c77ac */ /* 0x000e620008000800 */
[----:B------:R-:W-:Y:S02]  /*2a10*/  IMAD.U32 R6, RZ, RZ, UR34 ;  /* 0x00000022ff067e24 */ /* 0x000fe4000f8e00ff */
[----:B------:R-:W-:Y:S02]  /*2a20*/  IMAD.U32 R4, RZ, RZ, UR7 ;  /* 0x00000007ff047e24 */ /* 0x000fe4000f8e00ff */
[----:B------:R-:W-:Y:S01]  /*2a30*/  IMAD.U32 R7, RZ, RZ, UR35 ;  /* 0x00000023ff077e24 */ /* 0x000fe2000f8e00ff */
        /* <DEDUP_REMOVED lines=21> */
.L_x_597:
[----:B------:R2:W-:Y:S01]  /*2b90*/  STS.128 [R203+0x16000], RZ ;  /* 0x016000ffcb007388 */ /* 0x0005e20000000c00 */
[----:B------:R-:W-:Y:S05]  /*2ba0*/  BRA `(.L_x_598) ;  /* 0x00000000000c7947 */ /* 0x000fea0003800000 */
.L_x_596:
[----:B------:R1:W-:Y:S04]  /*2bb0*/  STS.128 [R203+0x12000], RZ ;  /* 0x012000ffcb007388 */ /* 0x0003e80000000c00 */
[----:B------:R1:W-:Y:S04]  /*2bc0*/  STS.128 [R203+0x14000], RZ ;  /* 0x014000ffcb007388 */ /* 0x0003e80000000c00 */
[----:B------:R1:W-:Y:S02]  /*2bd0*/  STS.128 [R203+0x16000], RZ ;  /* 0x016000ffcb007388 */ /* 0x0003e40000000c00 */
.L_x_598:
[----:B------:R-:W-:Y:S05]  /*2be0*/  BSYNC.RECONVERGENT B0 ;  /* 0x0000000000007941 */ /* 0x000fea0003800200 */
.L_x_595:
        /* <DEDUP_REMOVED lines=35> */
.L_x_601:
[----:B------:R1:W-:Y:S02]  /*2e20*/  STS.128 [R203+0x17000], RZ ;  /* 0x017000ffcb007388 */ /* 0x0003e40000000c00 */
.L_x_600:
[----:B------:R-:W-:Y:S05]  /*2e30*/  BSYNC.RECONVERGENT B0 ;  /* 0x0000000000007941 */ /* 0x000fea0003800200 */
.L_x_599:
[----:B------:R-:W-:Y:S01]  /*2e40*/  LOP3.LUT R7, R134, R7, RZ, 0x3c, !PT ;  /* 0x0000000786077212 */ /* 0x000fe200078e3cff */
[----:B------:R-:W-:Y:S01]  /*2e50*/  IMAD.MOV.U32 R85, RZ, RZ, 0x20 ;  /* 0x00000020ff557424 */ /* 0x000fe200078e00ff */
[----:B------:R-:W-:Y:S01]  /*2e60*/  LOP3.LUT R0, R135, 0x400, RZ, 0xc0, !PT ;  /* 0x0000040087007812 */ /* 0x000fe200078ec0ff */
[----:B------:R-:W-:Y:S01]  /*2e70*/  IMAD.MOV.U32 R133, RZ, RZ, 0x40 ;  /* 0x00000040ff857424 */ /* 0x000fe200078e00ff */
[----:B------:R-:W-:Y:S01]  /*2e80*/  LEA R92, R92, UR5, 0x1 ;  /* 0x000000055c5c7c11 */ /* 0x000fe2000f8e08ff */
[----:B------:R-:W-:Y:S01]  /*2e90*/  UIADD3 UR23, UPT, UPT, UR28, UR23, -UR20 ;  /* 0x000000171c177290 */ /* 0x000fe2000fffe814 */
        /* <DEDUP_REMOVED lines=8> */
[----:B------:R-:W-:Y:S01]  /*2f20*/  LOP3.LUT R169, R167, 0x6, RZ, 0xc0, !PT ;  /* 0x00000006a7a97812 */ /* 0x000fe200078ec0ff */
[--C-:B------:R-:W-:Y:S01]  /*2f30*/  IMAD.IADD R91, R92, 0x1, R85.reuse ;  /* 0x000000015c5b7824 */ /* 0x100fe200078e0255 */
[----:B------:R-:W-:Y:S01]  /*2f40*/  IADD3 R84, PT, PT, R3, UR27, R84 ;  /* 0x0000001b03547c10 */ /* 0x000fe2000fffe054 */
[----:B------:R-:W2:Y:S01]  /*2f50*/  LDSM.16.M88.4 R36, [R0+UR5+0xc800] ;  /* 0x00c800050024783b */ /* 0x000ea20008000200 */
[----:B------:R-:W-:Y:S01]  /*2f60*/  IMAD.IADD R87, R88, 0x1, R85 ;  /* 0x0000000158577824 */ /* 0x000fe200078e0255 */
[----:B------:R-:W-:Y:S01]  /*2f70*/  UISETP.GT.U32.AND UP0, UPT, UR17, UR18, UPT ;  /* 0x000000121100728c */ /* 0x000fe2000bf04070 */
[--C-:B------:R-:W-:Y:S01]  /*2f80*/  IMAD.IADD R90, R92, 0x1, R133.reuse ;  /* 0x000000015c5a7824 */ /* 0x100fe200078e0285 */
[----:B------:R-:W2:Y:S01]  /*2f90*/  LDSM.16.M88.4 R28, [R0+UR5+0xd000] ;  /* 0x00d00005001c783b */ /* 0x000ea20008000200 */
[----:B------:R-:W-:-:S02]  /*2fa0*/  IMAD.IADD R88, R88, 0x1, R133 ;  /* 0x0000000158587824 */ /* 0x000fc400078e0285 */
[C---:B------:R-:W-:Y:S01]  /*2fb0*/  IMAD.IADD R89, R85.reuse, 0x1, R90 ;  /* 0x0000000155597824 */ /* 0x040fe200078e025a */
[----:B-1----:R-:W1:Y:S01]  /*2fc0*/  LDSM.16.M88.4 R4, [R0+UR5+0xd800] ;  /* 0x00d800050004783b */ /* 0x002e620008000200 */
[----:B------:R-:W-:Y:S02]  /*2fd0*/  IMAD.IADD R86, R85, 0x1, R88 ;  /* 0x0000000155567824 */ /* 0x000fe400078e0258 */
[----:B------:R-:W-:Y:S01]  /*2fe0*/  VIADD R198, R84, UR28 ;  /* 0x0000001c54c67c36 */ /* 0x000fe20008000000 */
[----:B------:R-:W-:Y:S01]  /*2ff0*/  LDSM.16.M88.4 R16, [R91] ;  /* 0x000000005b10783b */ /* 0x000fe20000000200 */
[----:B------:R-:W-:Y:S02]  /*3000*/  IMAD.U32 R196, RZ, RZ, UR28 ;  /* 0x0000001cffc47e24 */ /* 0x000fe4000f8e00ff */
[----:B------:R-:W-:Y:S01]  /*3010*/  VIADD R165, R198, 0x8 ;  /* 0x00000008c6a57836 */ /* 0x000fe20000000000 */
[----:B------:R-:W1:Y:S04]  /*3020*/  LDSM.16.M88.4 R20, [R87+0xc000] ;  /* 0x00c000005714783b */ /* 0x000e680000000200 */
[----:B---34-:R-:W3:Y:S04]  /*3030*/  LDSM.16.M88.4 R12, [R87+0xc800] ;  /* 0x00c80000570c783b */ /* 0x018ee80000000200 */
[----:B------:R-:W4:Y:S04]  /*3040*/  LDSM.16.M88.4 R60, [R87+0xd000] ;  /* 0x00d00000573c783b */ /* 0x000f280000000200 */
[----:B------:R-:W4:Y:S04]  /*3050*/  LDSM.16.M88.4 R52, [R87+0xd800] ;  /* 0x00d800005734783b */ /* 0x000f280000000200 */
[----:B------:R-:W-:Y:S01]  /*3060*/  LDSM.16.M88.4 R68, [R90] ;  /* 0x000000005a44783b */ /* 0x000fe20000000200 */
[C---:B-----5:R-:W-:Y:S03]  /*3070*/  HMMA.16816.F32 R48, R72.reuse, R44, RZ ;  /* 0x0000002c4830723c */ /* 0x060fe600000018ff */
[----:B--2---:R-:W2:Y:S04]  /*3080*/  LDSM.16.M88.4 R8, [R88+0xc000] ;  /* 0x00c000005808783b */ /* 0x004ea80000000200 */
[----:B------:R-:W-:Y:S01]  /*3090*/  LDSM.16.M88.4 R56, [R89] ;  /* 0x000000005938783b */ /* 0x000fe20000000200 */
[C---:B------:R-:W-:Y:S03]  /*30a0*/  HMMA.16816.F32 R40, R72.reuse, R36, RZ ;  /* 0x000000244828723c */ /* 0x040fe600000018ff */
[----:B------:R-:W-:Y:S04]  /*30b0*/  LDSM.16.M88.4 R80, [R88+0xd000] ;  /* 0x00d000005850783b */ /* 0x000fe80000000200 */
[----:B------:R-:W-:Y:S01]  /*30c0*/  LDSM.16.M88.4 R76, [R88+0xd800] ;  /* 0x00d80000584c783b */ /* 0x000fe20000000200 */
[C---:B------:R-:W-:Y:S03]  /*30d0*/  HMMA.16816.F32 R32, R72.reuse, R28, RZ ;  /* 0x0000001c4820723c */ /* 0x040fe600000018ff */
        /* <DEDUP_REMOVED lines=8> */
[C---:B------:R-:W-:Y:S08]  /*3160*/  HMMA.16816.F32 R48, R16.reuse, R20, R48 ;  /* 0x000000141030723c */ /* 0x040ff00000001830 */
[C---:B------:R-:W-:Y:S01]  /*3170*/  HMMA.16816.F32 R44, R16.reuse, R22, R44 ;  /* 0x00000016102c723c */ /* 0x040fe2000000182c */
[----:B------:R-:W5:Y:S07]  /*3180*/  LDSM.16.M88.4 R20, [R86+0xc000] ;  /* 0x00c000005614783b */ /* 0x000f6e0000000200 */
        /* <DEDUP_REMOVED lines=8> */
[----:B------:R-:W-:Y:S04]  /*3210*/  LDSM.16.M88.4 R16, [R92+0x4000] ;  /* 0x004000005c10783b */ /* 0x000fe80000000200 */
[----:B------:R-:W-:Y:S03]  /*3220*/  LDSM.16.M88.4 R52, [R0+UR5+0xf000] ;  /* 0x00f000050034783b */ /* 0x000fe60008000200 */
[C---:B--2---:R-:W-:Y:S08]  /*3230*/  HMMA.16816.F32 R48, R68.reuse, R8, R48 ;  /* 0x000000084430723c */ /* 0x044ff00000001830 */
[C---:B------:R-:W-:Y:S01]  /*3240*/  HMMA.16816.F32 R44, R68.reuse, R10, R44 ;  /* 0x0000000a442c723c */ /* 0x040fe2000000182c */
[----:B------:R-:W2:Y:S07]  /*3250*/  LDSM.16.M88.4 R8, [R0+UR5+0xe000] ;  /* 0x00e000050008783b */ /* 0x000eae0008000200 */
[C---:B-1----:R-:W-:Y:S08]  /*3260*/  HMMA.16816.F32 R40, R68.reuse, R4, R40 ;  /* 0x000000044428723c */ /* 0x042ff00000001828 */
[----:B------:R-:W-:Y:S01]  /*3270*/  HMMA.16816.F32 R36, R68, R6, R36 ;  /* 0x000000064424723c */ /* 0x000fe20000001824 */
[----:B------:R-:W1:Y:S07]  /*3280*/  LDSM.16.M88.4 R4, [R0+UR5+0xe800] ;  /* 0x00e800050004783b */ /* 0x000e6e0008000200 */
[C---:B-----5:R-:W-:Y:S08]  /*3290*/  HMMA.16816.F32 R48, R56.reuse, R20, R48 ;  /* 0x000000143830723c */ /* 0x060ff00000001830 */
[C---:B------:R-:W-:Y:S01]  /*32a0*/  HMMA.16816.F32 R44, R56.reuse, R22, R44 ;  /* 0x00000016382c723c */ /* 0x040fe2000000182c */
[----:B------:R-:W4:Y:S07]  /*32b0*/  LDSM.16.M88.4 R20, [R0+UR5+0xf800] ;  /* 0x00f800050014783b */ /* 0x000f2e0008000200 */
[C---:B---3--:R-:W-:Y:S08]  /*32c0*/  HMMA.16816.F32 R40, R56.reuse, R12, R40 ;  /* 0x0000000c3828723c */ /* 0x048ff00000001828 */
[----:B------:R-:W-:Y:S01]  /*32d0*/  HMMA.16816.F32 R36, R56, R14, R36 ;  /* 0x0000000e3824723c */ /* 0x000fe20000001824 */
        /* <DEDUP_REMOVED lines=11> */
[C---:B-1----:R-:W-:Y:S08]  /*3390*/  HMMA.16816.F32 R40, R16.reuse, R4, R40 ;  /* 0x000000041028723c */ /* 0x042ff00000001828 */
[----:B------:R-:W-:Y:S01]  /*33a0*/  HMMA.16816.F32 R36, R16, R6, R36 ;  /* 0x000000061024723c */ /* 0x000fe20000001824 */
[----:B------:R-:W1:Y:S07]  /*33b0*/  LDSM.16.M88.4 R4, [R87+0xf000] ;  /* 0x00f000005704783b */ /* 0x000e6e0000000200 */
[C---:B------:R-:W-:Y:S08]  /*33c0*/  HMMA.16816.F32 R32, R56.reuse, R64, R32 ;  /* 0x000000403820723c */ /* 0x040ff00000001820 */
[C---:B------:R-:W-:Y:S01]  /*33d0*/  HMMA.16816.F32 R28, R56.reuse, R66, R28 ;  /* 0x00000042381c723c */ /* 0x040fe2000000181c */
[----:B------:R-:W-:Y:S07]  /*33e0*/  LDSM.16.M88.4 R64, [R88+0xe000] ;  /* 0x00e000005840783b */ /* 0x000fee0000000200 */
[C---:B------:R-:W-:Y:S08]  /*33f0*/  HMMA.16816.F32 R24, R56.reuse, R60, R24 ;  /* 0x0000003c3818723c */ /* 0x040ff00000001818 */
[----:B------:R-:W-:Y:S01]  /*3400*/  HMMA.16816.F32 R72, R56, R62, R72 ;  /* 0x0000003e3848723c */ /* 0x000fe20000001848 */
[----:B------:R-:W5:Y:S04]  /*3410*/  LDSM.16.M88.4 R60, [R88+0xe800] ;  /* 0x00e80000583c783b */ /* 0x000f680000000200 */
[----:B------:R-:W5:Y:S03]  /*3420*/  LDSM.16.M88.4 R56, [R88+0xf000] ;  /* 0x00f000005838783b */ /* 0x000f660000000200 */
[C---:B------:R-:W-:Y:S08]  /*3430*/  HMMA.16816.F32 R32, R16.reuse, R52, R32 ;  /* 0x000000341020723c */ /* 0x040ff00000001820 */
[C---:B------:R-:W-:Y:S01]  /*3440*/  HMMA.16816.F32 R28, R16.reuse, R54, R28 ;  /* 0x00000036101c723c */ /* 0x040fe2000000181c */
[----:B------:R-:W5:Y:S07]  /*3450*/  LDSM.16.M88.4 R52, [R88+0xf800] ;  /* 0x00f800005834783b */ /* 0x000f6e0000000200 */
[C---:B----4-:R-:W-:Y:S08]  /*3460*/  HMMA.16816.F32 R24, R16.reuse, R20, R24 ;  /* 0x000000141018723c */ /* 0x050ff00000001818 */
[----:B------:R-:W-:Y:S01]  /*3470*/  HMMA.16816.F32 R72, R16, R22, R72 ;  /* 0x000000161048723c */ /* 0x000fe20000001848 */
[----:B------:R-:W-:Y:S04]  /*3480*/  LDSM.16.M88.4 R20, [R89+0x4000] ;  /* 0x004000005914783b */ /* 0x000fe80000000200 */
[----:B------:R-:W-:Y:S03]  /*3490*/  LDSM.16.M88.4 R16, [R86+0xe000] ;  /* 0x00e000005610783b */ /* 0x000fe60000000200 */
[C---:B---3--:R-:W-:Y:S08]  /*34a0*/  HMMA.16816.F32 R48, R76.reuse, R12, R48 ;  /* 0x0000000c4c30723c */ /* 0x048ff00000001830 */
[C---:B------:R-:W-:Y:S01]  /*34b0*/  HMMA.16816.F32 R44, R76.reuse, R14, R44 ;  /* 0x0000000e4c2c723c */ /* 0x040fe2000000182c */
[----:B------:R-:W3:Y:S07]  /*34c0*/  LDSM.16.M88.4 R12, [R86+0xe800] ;  /* 0x00e80000560c783b */ /* 0x000eee0000000200 */
[C---:B--2---:R-:W-:Y:S08]  /*34d0*/  HMMA.16816.F32 R40, R76.reuse, R8, R40 ;  /* 0x000000084c28723c */ /* 0x044ff00000001828 */
[C---:B------:R-:W-:Y:S01]  /*34e0*/  HMMA.16816.F32 R36, R76.reuse, R10, R36 ;  /* 0x0000000a4c24723c */ /* 0x040fe20000001824 */
[----:B------:R-:W2:Y:S07]  /*34f0*/  LDSM.16.M88.4 R8, [R86+0xf000] ;  /* 0x00f000005608783b */ /* 0x000eae0000000200 */
[C---:B-1----:R-:W-:Y:S08]  /*3500*/  HMMA.16816.F32 R32, R76.reuse, R4, R32 ;  /* 0x000000044c20723c */ /* 0x042ff00000001820 */
[C---:B------:R-:W-:Y:S01]  /*3510*/  HMMA.16816.F32 R28, R76.reuse, R6, R28 ;  /* 0x000000064c1c723c */ /* 0x040fe2000000181c */
[----:B------:R-:W1:Y:S07]  /*3520*/  LDSM.16.M88.4 R4, [R86+0xf800] ;  /* 0x00f800005604783b */ /* 0x000e6e0000000200 */
[C---:B------:R-:W-:Y:S08]  /*3530*/  HMMA.16816.F32 R24, R76.reuse, R80, R24 ;  /* 0x000000504c18723c */ /* 0x040ff00000001818 */
[----:B------:R-:W-:Y:S01]  /*3540*/  HMMA.16816.F32 R72, R76, R82, R72 ;  /* 0x000000524c48723c */ /* 0x000fe20000001848 */
[----:B------:R-:W-:Y:S07]  /*3550*/  LDSM.16.M88.4 R76, [R90+0x8000] ;  /* 0x008000005a4c783b */ /* 0x000fee0000000200 */
[C---:B-----5:R-:W-:Y:S08]  /*3560*/  HMMA.16816.F32 R40, R68.reuse, R60, R40 ;  /* 0x0000003c4428723c */ /* 0x060ff00000001828 */
[C---:B------:R-:W-:Y:S08]  /*3570*/  HMMA.16816.F32 R36, R68.reuse, R62, R36 ;  /* 0x0000003e4424723c */ /* 0x040ff00000001824 */
[C---:B------:R-:W-:Y:S08]  /*3580*/  HMMA.16816.F32 R32, R68.reuse, R56, R32 ;  /* 0x000000384420723c */ /* 0x040ff00000001820 */
[C---:B------:R-:W-:Y:S01]  /*3590*/  HMMA.16816.F32 R60, R68.reuse, R58, R28 ;  /* 0x0000003a443c723c */ /* 0x040fe2000000181c */
[----:B------:R-:W-:Y:S04]  /*35a0*/  LDSM.16.M88.4 R56, [R92+0x8000] ;  /* 0x008000005c38783b */ /* 0x000fe80000000200 */
[----:B------:R-:W4:Y:S03]  /*35b0*/  LDSM.16.M88.4 R28, [R0+UR5+0x10000] ;  /* 0x01000005001c783b */ /* 0x000f260008000200 */
[C---:B------:R-:W-:Y:S08]  /*35c0*/  HMMA.16816.F32 R48, R68.reuse, R64, R48 ;  /* 0x000000404430723c */ /* 0x040ff00000001830 */
[C---:B------:R-:W-:Y:S08]  /*35d0*/  HMMA.16816.F32 R44, R68.reuse, R66, R44 ;  /* 0x00000042442c723c */ /* 0x040ff0000000182c */
[C---:B------:R-:W-:Y:S01]  /*35e0*/  HMMA.16816.F32 R64, R68.reuse, R52, R24 ;  /* 0x000000344440723c */ /* 0x040fe20000001818 */
[----:B------:R-:W5:Y:S07]  /*35f0*/  LDSM.16.M88.4 R24, [R0+UR5+0x10800] ;  /* 0x010800050018783b */ /* 0x000f6e0008000200 */
[----:B------:R-:W-:Y:S01]  /*3600*/  HMMA.16816.F32 R72, R68, R54, R72 ;  /* 0x000000364448723c */ /* 0x000fe20000001848 */
[----:B------:R-:W-:Y:S04]  /*3610*/  LDSM.16.M88.4 R52, [R91+0x8000] ;  /* 0x008000005b34783b */ /* 0x000fe80000000200 */
[----:B------:R-:W-:Y:S03]  /*3620*/  LDSM.16.M88.4 R68, [R88+0x10000] ;  /* 0x010000005844783b */ /* 0x000fe60000000200 */
[C---:B---3--:R-:W-:Y:S08]  /*3630*/  HMMA.16816.F32 R40, R20.reuse, R12, R40 ;  /* 0x0000000c1428723c */ /* 0x048ff00000001828 */
[C---:B------:R-:W-:Y:S01]  /*3640*/  HMMA.16816.F32 R36, R20.reuse, R14, R36 ;  /* 0x0000000e1424723c */ /* 0x040fe20000001824 */
[----:B------:R-:W3:Y:S07]  /*3650*/  LDSM.16.M88.4 R12, [R0+UR5+0x11800] ;  /* 0x01180005000c783b */ /* 0x000eee0008000200 */
[C---:B--2---:R-:W-:Y:S08]  /*3660*/  HMMA.16816.F32 R32, R20.reuse, R8, R32 ;  /* 0x000000081420723c */ /* 0x044ff00000001820 */
[C---:B------:R-:W-:Y:S01]  /*3670*/  HMMA.16816.F32 R60, R20.reuse, R10, R60 ;  /* 0x0000000a143c723c */ /* 0x040fe2000000183c */
[----:B------:R-:W2:Y:S07]  /*3680*/  LDSM.16.M88.4 R8, [R0+UR5+0x11000] ;  /* 0x011000050008783b */ /* 0x000eae0008000200 */
[C---:B------:R-:W-:Y:S08]  /*3690*/  HMMA.16816.F32 R48, R20.reuse, R16, R48 ;  /* 0x000000101430723c */ /* 0x040ff00000001830 */
[C---:B------:R-:W-:Y:S01]  /*36a0*/  HMMA.16816.F32 R44, R20.reuse, R18, R44 ;  /* 0x00000012142c723c */ /* 0x040fe2000000182c */
[----:B------:R-:W2:Y:S07]  /*36b0*/  LDSM.16.M88.4 R16, [R87+0x10000] ;  /* 0x010000005710783b */ /* 0x000eae0000000200 */
[C---:B-1----:R-:W-:Y:S08]  /*36c0*/  HMMA.16816.F32 R64, R20.reuse, R4, R64 ;  /* 0x000000041440723c */ /* 0x042ff00000001840 */
[----:B------:R-:W-:Y:S01]  /*36d0*/  HMMA.16816.F32 R72, R20, R6, R72 ;  /* 0x000000061448723c */ /* 0x000fe20000001848 */
[----:B------:R-:W1:Y:S04]  /*36e0*/  LDSM.16.M88.4 R4, [R87+0x10800] ;  /* 0x010800005704783b */ /* 0x000e680000000200 */
[----:B------:R-:W1:Y:S03]  /*36f0*/  LDSM.16.M88.4 R20, [R87+0x11000] ;  /* 0x011000005714783b */ /* 0x000e660000000200 */
[C---:B----4-:R-:W-:Y:S08]  /*3700*/  HMMA.16816.F32 R48, R56.reuse, R28, R48 ;  /* 0x0000001c3830723c */ /* 0x050ff00000001830 */
[C---:B------:R-:W-:Y:S01]  /*3710*/  HMMA.16816.F32 R44, R56.reuse, R30, R44 ;  /* 0x0000001e382c723c */ /* 0x040fe2000000182c */
[----:B------:R-:W4:Y:S07]  /*3720*/  LDSM.16.M88.4 R28, [R87+0x11800] ;  /* 0x01180000571c783b */ /* 0x000f2e0000000200 */
[C---:B-----5:R-:W-:Y:S08]  /*3730*/  HMMA.16816.F32 R40, R56.reuse, R24, R40 ;  /* 0x000000183828723c */ /* 0x060ff00000001828 */
[C---:B------:R-:W-:Y:S01]  /*3740*/  HMMA.16816.F32 R36, R56.reuse, R26, R36 ;  /* 0x0000001a3824723c */ /* 0x040fe20000001824 */
[----:B------:R-:W-:Y:S07]  /*3750*/  LDSM.16.M88.4 R24, [R88+0x10800] ;  /* 0x010800005818783b */ /* 0x000fee0000000200 */
[C---:B---3--:R-:W-:Y:S08]  /*3760*/  HMMA.16816.F32 R64, R56.reuse, R12, R64 ;  /* 0x0000000c3840723c */ /* 0x048ff00000001840 */
[C---:B------:R-:W-:Y:S01]  /*3770*/  HMMA.16816.F32 R72, R56.reuse, R14, R72 ;  /* 0x0000000e3848723c */ /* 0x040fe20000001848 */
[----:B------:R-:W3:Y:S07]  /*3780*/  LDSM.16.M88.4 R12, [R88+0x11000] ;  /* 0x01100000580c783b */ /* 0x000eee0000000200 */
[C---:B--2---:R-:W-:Y:S08]  /*3790*/  HMMA.16816.F32 R32, R56.reuse, R8, R32 ;  /* 0x000000083820723c */ /* 0x044ff00000001820 */
[----:B------:R-:W-:Y:S01]  /*37a0*/  HMMA.16816.F32 R60, R56, R10, R60 ;  /* 0x0000000a383c723c */ /* 0x000fe2000000183c */
[----:B------:R-:W-:Y:S04]  /*37b0*/  LDSM.16.M88.4 R8, [R89+0x8000] ;  /* 0x008000005908783b */ /* 0x000fe80000000200 */
[----:B------:R-:W-:Y:S03]  /*37c0*/  LDSM.16.M88.4 R56, [R86+0x10000] ;  /* 0x010000005638783b */ /* 0x000fe60000000200 */
[C---:B------:R-:W-:Y:S08]  /*37d0*/  HMMA.16816.F32 R48, R52.reuse, R16, R48 ;  /* 0x000000103430723c */ /* 0x040ff00000001830 */
[C---:B------:R-:W-:Y:S01]  /*37e0*/  HMMA.16816.F32 R44, R52.reuse, R18, R44 ;  /* 0x00000012342c723c */ /* 0x040fe2000000182c */
[----:B------:R-:W2:Y:S07]  /*37f0*/  LDSM.16.M88.4 R16, [R88+0x11800] ;  /* 0x011800005810783b */ /* 0x000eae0000000200 */
[C---:B-1----:R-:W-:Y:S01]  /*3800*/  HMMA.16816.F32 R80, R52.reuse, R4, R40 ;  /* 0x000000043450723c */ /* 0x042fe20000001828 */
[----:B------:R-:W-:Y:S07]  /*3810*/  LDSM.16.M88.4 R40, [R86+0x10800] ;  /* 0x010800005628783b */ /* 0x000fee0000000200 */
[C---:B------:R-:W-:Y:S01]  /*3820*/  HMMA.16816.F32 R36, R52.reuse, R6, R36 ;  /* 0x000000063424723c */ /* 0x040fe20000001824 */
[----:B------:R-:W1:Y:S07]  /*3830*/  LDSM.16.M88.4 R4, [R86+0x11000] ;  /* 0x011000005604783b */ /* 0x000e6e0000000200 */
[C---:B------:R-:W-:Y:S08]  /*3840*/  HMMA.16816.F32 R32, R52.reuse, R20, R32 ;  /* 0x000000143420723c */ /* 0x040ff00000001820 */
[C---:B------:R-:W-:Y:S08]  /*3850*/  HMMA.16816.F32 R60, R52.reuse, R22, R60 ;  /* 0x00000016343c723c */ /* 0x040ff0000000183c */
[----:B----4-:R-:W-:Y:S08]  /*3860*/  HMMA.16816.F32 R64, R52, R28, R64 ;  /* 0x0000001c3440723c */ /* 0x010ff00000001840 */
[C---:B------:R-:W-:Y:S08]  /*3870*/  HMMA.16816.F32 R48, R76.reuse, R68, R48 ;  /* 0x000000444c30723c */ /* 0x040ff00000001830 */
[C---:B---3--:R-:W-:Y:S08]  /*3880*/  HMMA.16816.F32 R32, R76.reuse, R12, R32 ;  /* 0x0000000c4c20723c */ /* 0x048ff00000001820 */
[----:B------:R-:W-:Y:S01]  /*3890*/  HMMA.16816.F32 R60, R76, R14, R60 ;  /* 0x0000000e4c3c723c */ /* 0x000fe2000000183c */
[----:B------:R-:W3:Y:S01]  /*38a0*/  LDSM.16.M88.4 R12, [R86+0x11800] ;  /* 0x01180000560c783b */ /* 0x000ee20000000200 */
[----:B------:R-:W-:-:S06]  /*38b0*/  DEPBAR.LE SB0, 0x0 ;  /* 0x000080000000791a */ /* 0x000fcc0000000000 */
[----:B--2---:R-:W-:Y:S01]  /*38c0*/  HMMA.16816.F32 R64, R76, R16, R64 ;  /* 0x000000104c40723c */ /* 0x004fe20000001840 */
[----:B------:R-:W-:Y:S02]  /*38d0*/  IMAD.U32 R16, RZ, RZ, UR17 ;  /* 0x00000011ff107e24 */ /* 0x000fe4000f8e00ff */
[----:B------:R-:W-:Y:S02]  /*38e0*/  VIADD R17, R84, UR23 ;  /* 0x0000001754117c36 */ /* 0x000fe40008000000 */
[----:B------:R-:W-:-:S03]  /*38f0*/  IMAD R16, R16, 0x40, R169 ;  /* 0x0000004010107824 */ /* 0x000fc600078e02a9 */
[----:B------:R-:W-:Y:S01]  /*3900*/  HMMA.16816.F32 R80, R76, R24, R80 ;  /* 0x000000184c50723c */ /* 0x000fe20000001850 */
[C---:B------:R-:W-:Y:S01]  /*3910*/  VIADD R3, R16.reuse, 0x38 ;  /* 0x0000003810037836 */ /* 0x040fe20000000000 */
[C-C-:B------:R-:W-:Y:S01]  /*3920*/  VIADDMNMX R197, R17.reuse, 0x1, R196.reuse, PT ;  /* 0x0000000111c57846 */ /* 0x140fe200038001c4 */
[C---:B------:R-:W-:Y:S01]  /*3930*/  VIADD R23, R16.reuse, 0x29 ;  /* 0x0000002910177836 */ /* 0x040fe20000000000 */
[----:B------:R-:W-:Y:S01]  /*3940*/  VIADDMNMX R196, R17, 0x9, R196, PT ;  /* 0x0000000911c47846 */ /* 0x000fe200038001c4 */
[C---:B------:R-:W-:Y:S01]  /*3950*/  VIADD R21, R16.reuse, 0x30 ;  /* 0x0000003010157836 */ /* 0x040fe20000000000 */
[C---:B------:R-:W-:Y:S02]  /*3960*/  ISETP.GE.AND P0, PT, R16.reuse, R197, PT ;  /* 0x000000c51000720c */ /* 0x040fe40003f06270 */
[----:B------:R-:W-:Y:S01]  /*3970*/  HMMA.16816.F32 R72, R52, R30, R72 ;  /* 0x0000001e3448723c */ /* 0x000fe20000001848 */
[C---:B------:R-:W-:Y:S02]  /*3980*/  VIADD R55, R16.reuse, 0x1 ;  /* 0x0000000110377836 */ /* 0x040fe40000000000 */
[----:B------:R-:W-:-:S02]  /*3990*/  VIADD R53, R16, 0x8 ;  /* 0x0000000810357836 */ /* 0x000fc40000000000 */
[----:B------:R-:W-:-:S03]  /*39a0*/  VIADD R31, R16, 0x21 ;  /* 0x00000021101f7836 */ /* 0x000fc60000000000 */
[C---:B------:R-:W-:Y:S08]  /*39b0*/  HMMA.16816.F32 R48, R8.reuse, R56, R48 ;  /* 0x000000380830723c */ /* 0x040ff00000001830 */
[----:B-1----:R-:W-:Y:S01]  /*39c0*/  HMMA.16816.F32 R32, R8, R4, R32 ;  /* 0x000000040820723c */ /* 0x002fe20000001820 */
[----:B------:R-:W-:Y:S02]  /*39d0*/  VIADD R5, R16, UR20 ;  /* 0x0000001410057c36 */ /* 0x000fe40008000000 */
[----:B------:R-:W-:-:S05]  /*39e0*/  VIADD R4, R3, UR20 ;  /* 0x0000001403047c36 */ /* 0x000fca0008000000 */
[----:B------:R-:W-:Y:S01]  /*39f0*/  HMMA.16816.F32 R36, R76, R26, R36 ;  /* 0x0000001a4c24723c */ /* 0x000fe20000001824 */
[--C-:B------:R-:W-:Y:S01]  /*3a00*/  IADD3 R25, PT, PT, R198, 0x30, -R4.reuse ;  /* 0x00000030c6197810 */ /* 0x100fe20007ffe804 */
[----:B------:R-:W-:Y:S01]  /*3a10*/  VIADD R27, R16, 0x28 ;  /* 0x00000028101b7836 */ /* 0x000fe20000000000 */
[C-C-:B------:R-:W-:Y:S02]  /*3a20*/  IADD3 R24, PT, PT, R198.reuse, 0x1f, -R4.reuse ;  /* 0x0000001fc6187810 */ /* 0x140fe40007ffe804 */
[C-C-:B------:R-:W-:Y:S02]  /*3a30*/  IADD3 R20, PT, PT, R198.reuse, 0x17, -R4.reuse ;  /* 0x00000017c6147810 */ /* 0x140fe40007ffe804 */
[----:B------:R-:W-:Y:S01]  /*3a40*/  IABS R25, R25 ;  /* 0x0000001900197213 */ /* 0x000fe20000000000 */
[----:B------:R-:W-:Y:S01]  /*3a50*/  HMMA.16816.F32 R60, R8, R6, R60 ;  /* 0x00000006083c723c */ /* 0x000fe2000000183c */
[C---:B------:R-:W-:Y:S01]  /*3a60*/  IMAD.IADD R7, R198.reuse, 0x1, -R5 ;  /* 0x00000001c6077824 */ /* 0x040fe200078e0a05 */
[----:B------:R-:W-:-:S02]  /*3a70*/  IADD3 R6, PT, PT, R198, 0x37, -R4 ;  /* 0x00000037c6067810 */ /* 0x000fc40007ffe804 */
[----:B------:R-:W-:Y:S02]  /*3a80*/  IABS R24, R24 ;  /* 0x0000001800187213 */ /* 0x000fe40000000000 */
[----:B------:R-:W-:Y:S02]  /*3a90*/  IABS R7, R7 ;  /* 0x0000000700077213 */ /* 0x000fe40000000000 */
[----:B------:R-:W-:Y:S01]  /*3aa0*/  HMMA.16816.F32 R44, R76, R70, R44 ;  /* 0x000000464c2c723c */ /* 0x000fe2000000182c */
[----:B------:R-:W-:Y:S02]  /*3ab0*/  IABS R6, R6 ;  /* 0x0000000600067213 */ /* 0x000fe40000000000 */
[----:B------:R-:W-:Y:S02]  /*3ac0*/  I2FP.F32.S32 R7, R7 ;  /* 0x0000000700077245 */ /* 0x000fe40000201400 */
[----:B------:R-:W-:Y:S02]  /*3ad0*/  I2FP.F32.S32 R6, R6 ;  /* 0x0000000600067245 */ /* 0x000fe40000201400 */
[----:B------:R-:W-:Y:S01]  /*3ae0*/  IABS R20, R20 ;  /* 0x0000001400147213 */ /* 0x000fe20000000000 */
[----:B------:R-:W-:Y:S01]  /*3af0*/  HMMA.16816.F32 R80, R8, R40, R80 ;  /* 0x000000280850723c */ /* 0x000fe20000001850 */
[----:B------:R-:W-:Y:S01]  /*3b00*/  FFMA.FTZ R48, R7, -UR6, R48 ;  /* 0x8000000607307c23 */ /* 0x000fe20008010030 */
[--C-:B------:R-:W-:Y:S01]  /*3b10*/  IADD3 R7, PT, PT, R198, 0x28, -R4.reuse ;  /* 0x00000028c6077810 */ /* 0x100fe20007ffe804 */
[----:B------:R-:W-:Y:S01]  /*3b20*/  FFMA.FTZ R29, R6, -UR6, R49 ;  /* 0x80000006061d7c23 */ /* 0x000fe20008010031 */
[--C-:B------:R-:W-:Y:S01]  /*3b30*/  IADD3 R6, PT, PT, R198, 0x2f, -R4.reuse ;  /* 0x0000002fc6067810 */ /* 0x100fe20007ffe804 */
[C---:B------:R-:W-:Y:S01]  /*3b40*/  VIADD R49, R16.reuse, 0x9 ;  /* 0x0000000910317836 */ /* 0x040fe20000000000 */
[----:B------:R-:W-:Y:S01]  /*3b50*/  IABS R7, R7 ;  /* 0x0000000700077213 */ /* 0x000fe20000000000 */
[----:B------:R-:W-:Y:S01]  /*3b60*/  VIADD R41, R16, 0x18 ;  /* 0x0000001810297836 */ /* 0x000fe20000000000 */
[----:B------:R-:W-:Y:S01]  /*3b70*/  HMMA.16816.F32 R72, R76, R18, R72 ;  /* 0x000000124c48723c */ /* 0x000fe20000001848 */
[----:B------:R-:W-:-:S02]  /*3b80*/  IADD3 R18, PT, PT, R198, 0x27, -R4 ;  /* 0x00000027c6127810 */ /* 0x000fc40007ffe804 */
[----:B------:R-:W-:Y:S02]  /*3b90*/  I2FP.F32.S32 R7, R7 ;  /* 0x0000000700077245 */ /* 0x000fe40000201400 */
[----:B------:R-:W-:Y:S02]  /*3ba0*/  IABS R18, R18 ;  /* 0x0000001200127213 */ /* 0x000fe40000000000 */
[----:B------:R-:W-:Y:S01]  /*3bb0*/  IABS R6, R6 ;  /* 0x0000000600067213 */ /* 0x000fe20000000000 */
[----:B------:R-:W-:Y:S01]  /*3bc0*/  HMMA.16816.F32 R36, R8, R42, R36 ;  /* 0x0000002a0824723c */ /* 0x000fe20000001824 */
[----:B------:R-:W-:Y:S01]  /*3bd0*/  I2FP.F32.S32 R18, R18 ;  /* 0x0000001200127245 */ /* 0x000fe20000201400 */
[----:B------:R-:W-:Y:S01]  /*3be0*/  VIADD R43, R16, 0x11 ;  /* 0x00000011102b7836 */ /* 0x000fe20000000000 */
[----:B------:R-:W-:Y:S02]  /*3bf0*/  I2FP.F32.S32 R6, R6 ;  /* 0x0000000600067245 */ /* 0x000fe40000201400 */
[----:B------:R-:W-:-:S02]  /*3c00*/  IADD3 R19, PT, PT, R198, 0x18, -R4 ;  /* 0x00000018c6137810 */ /* 0x000fc40007ffe804 */
[C-C-:B------:R-:W-:Y:S01]  /*3c10*/  IADD3 R17, PT, PT, R198.reuse, 0x10, -R4.reuse ;  /* 0x00000010c6117810 */ /* 0x140fe20007ffe804 */
[C---:B---3--:R-:W-:Y:S01]  /*3c20*/  HMMA.16816.F32 R64, R8.reuse, R12, R64 ;  /* 0x0000000c0840723c */ /* 0x048fe20000001840 */
[----:B------:R-:W-:Y:S01]  /*3c30*/  IADD3 R13, PT, PT, R198, 0x20, -R4 ;  /* 0x00000020c60d7810 */ /* 0x000fe20007ffe804 */
[----:B------:R-:W-:Y:S01]  /*3c40*/  FFMA.FTZ R12, R7, -UR6, R80 ;  /* 0x80000006070c7c23 */ /* 0x000fe20008010050 */
[----:B------:R-:W-:Y:S01]  /*3c50*/  FFMA.FTZ R7, R18, -UR6, R81 ;  /* 0x8000000612077c23 */ /* 0x000fe20008010051 */
[----:B------:R-:W-:Y:S02]  /*3c60*/  IADD3 R18, PT, PT, R198, 0xf, -R4 ;  /* 0x0000000fc6127810 */ /* 0x000fe40007ffe804 */
[----:B------:R-:W-:Y:S02]  /*3c70*/  IABS R13, R13 ;  /* 0x0000000d000d7213 */ /* 0x000fe40000000000 */
[----:B------:R-:W-:Y:S01]  /*3c80*/  HMMA.16816.F32 R44, R8, R58, R44 ;  /* 0x0000003a082c723c */ /* 0x000fe2000000182c */
[----:B------:R-:W-:-:S02]  /*3c90*/  IABS R18, R18 ;  /* 0x0000001200127213 */ /* 0x000fc40000000000 */
[----:B------:R-:W-:Y:S02]  /*3ca0*/  I2FP.F32.S32 R13, R13 ;  /* 0x0000000d000d7245 */ /* 0x000fe40000201400 */
[----:B------:R-:W-:Y:S02]  /*3cb0*/  I2FP.F32.S32 R18, R18 ;  /* 0x0000001200127245 */ /* 0x000fe40000201400 */
[----:B------:R-:W-:Y:S01]  /*3cc0*/  I2FP.F32.S32 R25, R25 ;  /* 0x0000001900197245 */ /* 0x000fe20000201400 */
[----:B------:R-:W-:Y:S01]  /*3cd0*/  FFMA.FTZ R26, R13, -UR6, R36 ;  /* 0x800000060d1a7c23 */ /* 0x000fe20008010024 */
[--C-:B------:R-:W-:Y:S01]  /*3ce0*/  IADD3 R13, PT, PT, R198, 0x8, -R4.reuse ;  /* 0x00000008c60d7810 */ /* 0x100fe20007ffe804 */
[----:B------:R-:W-:Y:S01]  /*3cf0*/  FFMA.FTZ R61, R18, -UR6, R61 ;  /* 0x80000006123d7c23 */ /* 0x000fe2000801003d */
[C---:B------:R-:W-:Y:S01]  /*3d00*/  VIADD R18, R198.reuse, -UR22 ;  /* 0x80000016c6127c36 */ /* 0x040fe20008000000 */
[----:B------:R-:W-:Y:S01]  /*3d10*/  HMMA.16816.F32 R72, R8, R14, R72 ;  /* 0x0000000e0848723c */ /* 0x000fe20000001848 */
[----:B------:R-:W-:Y:S01]  /*3d20*/  IABS R13, R13 ;  /* 0x0000000d000d7213 */ /* 0x000fe20000000000 */
[----:B------:R-:W-:Y:S01]  /*3d30*/  IMAD.IADD R9, R198, 0x1, -R4 ;  /* 0x00000001c6097824 */ /* 0x000fe200078e0a04 */
[----:B------:R-:W-:Y:S01]  /*3d40*/  I2FP.F32.S32 R24, R24 ;  /* 0x0000001800187245 */ /* 0x000fe20000201400 */
[----:B------:R-:W-:Y:S01]  /*3d50*/  IMAD.IADD R8, R165, 0x1, -R5 ;  /* 0x00000001a5087824 */ /* 0x000fe200078e0a05 */
[----:B------:R-:W-:-:S02]  /*3d60*/  I2FP.F32.S32 R13, R13 ;  /* 0x0000000d000d7245 */ /* 0x000fc40000201400 */
[----:B------:R-:W-:Y:S01]  /*3d70*/  FFMA.FTZ R6, R6, -UR6, R45 ;  /* 0x8000000606067c23 */ /* 0x000fe2000801002d */
[----:B------:R-:W-:Y:S01]  /*3d80*/  VIADD R45, R16, 0x10 ;  /* 0x00000010102d7836 */ /* 0x000fe20000000000 */
[----:B------:R-:W-:Y:S01]  /*3d90*/  ISETP.GT.AND P1, PT, R18, R16, PT ;  /* 0x000000101200720c */ /* 0x000fe20003f24270 */
[----:B------:R-:W-:Y:S01]  /*3da0*/  FFMA.FTZ R64, R13, -UR6, R64 ;  /* 0x800000060d407c23 */ /* 0x000fe20008010040 */
[----:B------:R-:W-:Y:S01]  /*3db0*/  I2FP.F32.S32 R20, R20 ;  /* 0x0000001400147245 */ /* 0x000fe20000201400 */
[----:B------:R-:W-:Y:S01]  /*3dc0*/  FFMA.FTZ R25, R25, -UR6, R44 ;  /* 0x8000000619197c23 */ /* 0x000fe2000801002c */
[----:B------:R-:W-:Y:S01]  /*3dd0*/  IABS R19, R19 ;  /* 0x0000001300137213 */ /* 0x000fe20000000000 */
[----:B------:R-:W-:Y:S01]  /*3de0*/  FFMA.FTZ R24, R24, -UR6, R37 ;  /* 0x8000000618187c23 */ /* 0x000fe20008010025 */
[----:B------:R-:W-:Y:S01]  /*3df0*/  IABS R17, R17 ;  /* 0x0000001100117213 */ /* 0x000fe20000000000 */
[----:B------:R-:W-:Y:S01]  /*3e00*/  FFMA.FTZ R163, R20, -UR6, R33 ;  /* 0x8000000614a37c23 */ /* 0x000fe20008010021 */
[----:B------:R-:W-:Y:S01]  /*3e10*/  FSEL R13, R48, -INF , !P1 ;  /* 0xff800000300d7808 */ /* 0x000fe20004800000 */
[----:B------:R-:W-:Y:S01]  /*3e20*/  VIADD R37, R16, 0x19 ;  /* 0x0000001910257836 */ /* 0x000fe20000000000 */
[----:B------:R-:W-:Y:S01]  /*3e30*/  ISETP.GT.AND P4, PT, R18, R45, PT ;  /* 0x0000002d1200720c */ /* 0x000fe20003f84270 */
[----:B------:R-:W-:Y:S01]  /*3e40*/  VIADD R33, R16, 0x20 ;  /* 0x0000002010217836 */ /* 0x000fe20000000000 */
[----:B------:R-:W-:-:S02]  /*3e50*/  IABS R9, R9 ;  /* 0x0000000900097213 */ /* 0x000fc40000000000 */
[--C-:B------:R-:W-:Y:S02]  /*3e60*/  IADD3 R10, PT, PT, R198, -0x1, -R4.reuse ;  /* 0xffffffffc60a7810 */ /* 0x100fe40007ffe804 */
[----:B------:R-:W-:Y:S02]  /*3e70*/  IADD3 R5, PT, PT, R165, 0x37, -R4 ;  /* 0x00000037a5057810 */ /* 0x000fe40007ffe804 */
[----:B------:R-:W-:Y:S02]  /*3e80*/  I2FP.F32.S32 R19, R19 ;  /* 0x0000001300137245 */ /* 0x000fe40000201400 */
[----:B------:R-:W-:Y:S02]  /*3e90*/  I2FP.F32.S32 R17, R17 ;  /* 0x0000001100117245 */ /* 0x000fe40000201400 */
[----:B------:R-:W-:Y:S01]  /*3ea0*/  FSEL R13, R13, -INF , !P0 ;  /* 0xff8000000d0d7808 */ /* 0x000fe20004000000 */
[----:B------:R-:W-:Y:S01]  /*3eb0*/  FFMA.FTZ R32, R19, -UR6, R32 ;  /* 0x8000000613207c23 */ /* 0x000fe20008010020 */
[C---:B------:R-:W-:Y:S01]  /*3ec0*/  ISETP.GT.AND P3, PT, R18.reuse, R55, PT ;  /* 0x000000371200720c */ /* 0x040fe20003f64270 */
[----:B------:R-:W-:Y:S01]  /*3ed0*/  FFMA.FTZ R60, R17, -UR6, R60 ;  /* 0x80000006113c7c23 */ /* 0x000fe2000801003c */
[----:B------:R-:W-:Y:S01]  /*3ee0*/  ISETP.GT.AND P5, PT, R18, R53, PT ;  /* 0x000000351200720c */ /* 0x000fe20003fa4270 */
[----:B------:R-:W-:Y:S01]  /*3ef0*/  VIADD R19, R16, 0x31 ;  /* 0x0000003110137836 */ /* 0x000fe20000000000 */
[----:B------:R-:W-:Y:S01]  /*3f00*/  ISETP.GT.AND P1, PT, R18, R49, PT ;  /* 0x000000311200720c */ /* 0x000fe20003f24270 */
[----:B------:R-:W-:Y:S01]  /*3f10*/  VIADD R17, R16, 0x39 ;  /* 0x0000003910117836 */ /* 0x000fe20000000000 */
[----:B------:R-:W-:-:S02]  /*3f20*/  ISETP.GT.AND P0, PT, R18, R43, PT ;  /* 0x0000002b1200720c */ /* 0x000fc40003f04270 */
[----:B------:R-:W-:Y:S02]  /*3f30*/  FSEL R12, R12, -INF , !P4 ;  /* 0xff8000000c0c7808 */ /* 0x000fe40006000000 */
[----:B------:R-:W-:Y:S02]  /*3f40*/  I2FP.F32.S32 R9, R9 ;  /* 0x0000000900097245 */ /* 0x000fe40000201400 */
[----:B------:R-:W-:Y:S02]  /*3f50*/  ISETP.GT.AND P4, PT, R18, R31, PT ;  /* 0x0000001f1200720c */ /* 0x000fe40003f84270 */
[----:B------:R-:W-:Y:S01]  /*3f60*/  IADD3 R14, PT, PT, R198, 0x7, -R4 ;  /* 0x00000007c60e7810 */ /* 0x000fe20007ffe804 */
[----:B------:R-:W-:Y:S01]  /*3f70*/  FFMA.FTZ R9, R9, -UR6, R72 ;  /* 0x8000000609097c23 */ /* 0x000fe20008010048 */
[----:B------:R-:W-:Y:S02]  /*3f80*/  IABS R8, R8 ;  /* 0x0000000800087213 */ /* 0x000fe40000000000 */
[----:B------:R-:W-:-:S02]  /*3f90*/  IABS R10, R10 ;  /* 0x0000000a000a7213 */ /* 0x000fc40000000000 */
[----:B------:R-:W-:Y:S02]  /*3fa0*/  IABS R5, R5 ;  /* 0x0000000500057213 */ /* 0x000fe40000000000 */
[----:B------:R-:W-:Y:S02]  /*3fb0*/  FSEL R29, R29, -INF , !P3 ;  /* 0xff8000001d1d7808 */ /* 0x000fe40005800000 */
[----:B------:R-:W-:Y:S02]  /*3fc0*/  FSEL R25, R25, -INF , !P5 ;  /* 0xff80000019197808 */ /* 0x000fe40006800000 */
[----:B------:R-:W-:Y:S02]  /*3fd0*/  FSEL R6, R6, -INF , !P1 ;  /* 0xff80000006067808 */ /* 0x000fe40004800000 */
[----:B------:R-:W-:Y:S02]  /*3fe0*/  FSEL R7, R7, -INF , !P0 ;  /* 0xff80000007077808 */ /* 0x000fe40004000000 */
[----:B------:R-:W-:-:S02]  /*3ff0*/  ISETP.GT.AND P3, PT, R18, R41, PT ;  /* 0x000000291200720c */ /* 0x000fc40003f64270 */
[C---:B------:R-:W-:Y:S02]  /*4000*/  ISETP.GT.AND P5, PT, R18.reuse, R37, PT ;  /* 0x000000251200720c */ /* 0x040fe40003fa4270 */
[C---:B------:R-:W-:Y:S02]  /*4010*/  ISETP.GT.AND P1, PT, R18.reuse, R33, PT ;  /* 0x000000211200720c */ /* 0x040fe40003f24270 */
[----:B------:R-:W-:Y:S02]  /*4020*/  ISETP.GT.AND P0, PT, R18, R27, PT ;  /* 0x0000001b1200720c */ /* 0x000fe40003f04270 */
[----:B------:R-:W-:Y:S02]  /*4030*/  FSEL R163, R163, -INF , !P4 ;  /* 0xff800000a3a37808 */ /* 0x000fe40006000000 */
[----:B------:R-:W-:Y:S02]  /*4040*/  IABS R14, R14 ;  /* 0x0000000e000e7213 */ /* 0x000fe40000000000 */
[----:B------:R-:W-:-:S02]  /*4050*/  I2FP.F32.S32 R10, R10 ;  /* 0x0000000a000a7245 */ /* 0x000fc40000201400 */
[----:B------:R-:W-:Y:S02]  /*4060*/  I2FP.F32.S32 R11, R8 ;  /* 0x00000008000b7245 */ /* 0x000fe40000201400 */
[----:B------:R-:W-:Y:S01]  /*4070*/  ISETP.GT.AND P4, PT, R18, R3, PT ;  /* 0x000000031200720c */ /* 0x000fe20003f84270 */
[----:B------:R-:W-:Y:S01]  /*4080*/  FFMA.FTZ R10, R10, -UR6, R73 ;  /* 0x800000060a0a7c23 */ /* 0x000fe20008010049 */
[----:B------:R-:W-:Y:S01]  /*4090*/  I2FP.F32.S32 R8, R5 ;  /* 0x0000000500087245 */ /* 0x000fe20000201400 */
[----:B------:R-:W-:Y:S01]  /*40a0*/  FFMA.FTZ R11, R11, -UR6, R50 ;  /* 0x800000060b0b7c23 */ /* 0x000fe20008010032 */
[----:B------:R-:W-:Y:S02]  /*40b0*/  IADD3 R5, PT, PT, R165, 0x30, -R4 ;  /* 0x00000030a5057810 */ /* 0x000fe40007ffe804 */
[----:B------:R-:W-:Y:S01]  /*40c0*/  FSEL R26, R26, -INF , !P3 ;  /* 0xff8000001a1a7808 */ /* 0x000fe20005800000 */
[----:B------:R-:W-:Y:S01]  /*40d0*/  FFMA.FTZ R8, R8, -UR6, R51 ;  /* 0x8000000608087c23 */ /* 0x000fe20008010033 */
[----:B------:R-:W-:-:S02]  /*40e0*/  FSEL R24, R24, -INF , !P5 ;  /* 0xff80000018187808 */ /* 0x000fc40006800000 */
[----:B------:R-:W-:Y:S02]  /*40f0*/  FSEL R161, R32, -INF , !P1 ;  /* 0xff80000020a17808 */ /* 0x000fe40004800000 */
[----:B------:R-:W-:Y:S02]  /*4100*/  FSEL R143, R60, -INF , !P0 ;  /* 0xff8000003c8f7808 */ /* 0x000fe40004000000 */
[----:B------:R-:W-:Y:S01]  /*4110*/  I2FP.F32.S32 R14, R14 ;  /* 0x0000000e000e7245 */ /* 0x000fe20000201400 */
[----:B------:R-:W-:Y:S01]  /*4120*/  BAR.SYNC.DEFER_BLOCKING 0x0 ;  /* 0x0000000000007b1d */ /* 0x000fe20000010000 */
[C---:B------:R-:W-:Y:S02]  /*4130*/  ISETP.GT.AND P3, PT, R18.reuse, R23, PT ;  /* 0x000000171200720c */ /* 0x040fe40003f64270 */
[----:B------:R-:W-:Y:S01]  /*4140*/  ISETP.GT.AND P5, PT, R18, R21, PT ;  /* 0x000000151200720c */ /* 0x000fe20003fa4270 */
[----:B------:R-:W-:Y:S01]  /*4150*/  FFMA.FTZ R14, R14, -UR6, R65 ;  /* 0x800000060e0e7c23 */ /* 0x000fe20008010041 */
[----:B------:R-:W-:-:S02]  /*4160*/  ISETP.GT.AND P1, PT, R18, R19, PT ;  /* 0x000000131200720c */ /* 0x000fc40003f24270 */
[----:B------:R-:W-:Y:S01]  /*4170*/  ISETP.GT.AND P0, PT, R18, R17, PT ;  /* 0x000000111200720c */ /* 0x000fe20003f04270 */
[----:B------:R-:W-:Y:S01]  /*4180*/  VIADD R18, R165, -UR22 ;  /* 0x80000016a5127c36 */ /* 0x000fe20008000000 */
[----:B------:R-:W-:Y:S02]  /*4190*/  FSEL R185, R9, -INF , !P4 ;  /* 0xff80000009b97808 */ /* 0x000fe40006000000 */
[----:B------:R-:W-:Y:S02]  /*41a0*/  IABS R9, R5 ;  /* 0x0000000500097213 */ /* 0x000fe40000000000 */
[----:B------:R-:W-:Y:S02]  /*41b0*/  IADD3 R5, PT, PT, R165, 0x2f, -R4 ;  /* 0x0000002fa5057810 */ /* 0x000fe40007ffe804 */
[----:B------:R-:W-:Y:S02]  /*41c0*/  FSEL R183, R10, -INF , !P0 ;  /* 0xff8000000ab77808 */ /* 0x000fe40004000000 */
[----:B------:R-:W-:-:S02]  /*41d0*/  ISETP.GT.AND P0, PT, R18, R55, PT ;  /* 0x000000371200720c */ /* 0x000fc40003f04270 */
[----:B------:R-:W-:Y:S02]  /*41e0*/  IABS R5, R5 ;  /* 0x0000000500057213 */ /* 0x000fe40000000000 */
[----:B------:R-:W-:Y:S02]  /*41f0*/  FSEL R187, R14, -INF , !P1 ;  /* 0xff8000000ebb7808 */ /* 0x000fe40004800000 */
[----:B------:R-:W-:Y:S02]  /*4200*/  I2FP.F32.S32 R9, R9 ;  /* 0x0000000900097245 */ /* 0x000fe40000201400 */
[C---:B------:R-:W-:Y:S02]  /*4210*/  ISETP.GE.AND P1, PT, R55.reuse, R197, PT ;  /* 0x000000c53700720c */ /* 0x040fe40003f26270 */
[----:B------:R-:W-:Y:S01]  /*4220*/  ISETP.GE.AND P4, PT, R55, R196, PT ;  /* 0x000000c43700720c */ /* 0x000fe20003f86270 */
[----:B------:R-:W-:Y:S01]  /*4230*/  FFMA.FTZ R9, R9, -UR6, R46 ;  /* 0x8000000609097c23 */ /* 0x000fe2000801002e */
[----:B------:R-:W-:-:S02]  /*4240*/  FSEL R8, R8, -INF , !P0 ;  /* 0xff80000008087808 */ /* 0x000fc40004000000 */
[----:B------:R-:W-:Y:S02]  /*4250*/  I2FP.F32.S32 R10, R5 ;  /* 0x00000005000a7245 */ /* 0x000fe40000201400 */
[----:B------:R-:W-:Y:S02]  /*4260*/  IADD3 R5, PT, PT, R165, 0x28, -R4 ;  /* 0x00000028a5057810 */ /* 0x000fe40007ffe804 */
[----:B------:R-:W-:Y:S01]  /*4270*/  FSEL R29, R29, -INF , !P1 ;  /* 0xff8000001d1d7808 */ /* 0x000fe20004800000 */
[----:B------:R-:W-:Y:S01]  /*4280*/  FFMA.FTZ R10, R10, -UR6, R47 ;  /* 0x800000060a0a7c23 */ /* 0x000fe2000801002f */
[----:B------:R-:W-:Y:S02]  /*4290*/  FSEL R20, R8, -INF , !P4 ;  /* 0xff80000008147808 */ /* 0x000fe40006000000 */
[----:B------:R-:W-:Y:S02]  /*42a0*/  FSEL R189, R64, -INF , !P5 ;  /* 0xff80000040bd7808 */ /* 0x000fe40006800000 */
[----:B------:R-:W-:-:S02]  /*42b0*/  ISETP.GT.AND P1, PT, R18, R53, PT ;  /* 0x000000351200720c */ /* 0x000fc40003f24270 */
[----:B------:R-:W-:Y:S02]  /*42c0*/  IABS R8, R5 ;  /* 0x0000000500087213 */ /* 0x000fe40000000000 */
[----:B------:R-:W-:Y:S02]  /*42d0*/  ISETP.GT.AND P5, PT, R18, R16, PT ;  /* 0x000000101200720c */ /* 0x000fe40003fa4270 */
[----:B------:R-:W-:Y:S02]  /*42e0*/  FSEL R141, R61, -INF , !P3 ;  /* 0xff8000003d8d7808 */ /* 0x000fe40005800000 */
[----:B------:R-:W-:Y:S02]  /*42f0*/  ISETP.GE.AND P3, PT, R16, R196, PT ;  /* 0x000000c41000720c */ /* 0x000fe40003f66270 */
[----:B------:R-:W-:Y:S02]  /*4300*/  IADD3 R5, PT, PT, R165, 0x27, -R4 ;  /* 0x00000027a5057810 */ /* 0x000fe40007ffe804 */
[----:B------:R-:W-:Y:S01]  /*4310*/  FSEL R16, R9, -INF , !P1 ;  /* 0xff80000009107808 */ /* 0x000fe20004800000 */
[----:B------:R-:W-:Y:S01]  /*4320*/  IMAD.MOV.U32 R9, RZ, RZ, R8 ;  /* 0x000000ffff097224 */ /* 0x000fe200078e0008 */
[----:B------:R-:W-:-:S02]  /*4330*/  FSEL R11, R11, -INF , !P5 ;  /* 0xff8000000b0b7808 */ /* 0x000fc40006800000 */
[----:B------:R-:W-:Y:S02]  /*4340*/  ISETP.GE.AND P5, PT, R53, R197, PT ;  /* 0x000000c53500720c */ /* 0x000fe40003fa6270 */
[----:B------:R-:W-:Y:S02]  /*4350*/  IABS R5, R5 ;  /* 0x0000000500057213 */ /* 0x000fe40000000000 */
[----:B------:R-:W-:Y:S02]  /*4360*/  ISETP.GE.AND P0, PT, R49, R197, PT ;  /* 0x000000c53100720c */ /* 0x000fe40003f06270 */
[----:B------:R-:W-:Y:S02]  /*4370*/  FSEL R25, R25, -INF , !P5 ;  /* 0xff80000019197808 */ /* 0x000fe40006800000 */
[----:B------:R-:W-:Y:S02]  /*4380*/  I2FP.F32.S32 R9, R9 ;  /* 0x0000000900097245 */ /* 0x000fe40000201400 */
[----:B------:R-:W-:-:S02]  /*4390*/  ISETP.GT.AND P5, PT, R18, R49, PT ;  /* 0x000000311200720c */ /* 0x000fc40003fa4270 */
[----:B------:R-:W-:Y:S01]  /*43a0*/  I2FP.F32.S32 R8, R5 ;  /* 0x0000000500087245 */ /* 0x000fe20000201400 */
[----:B------:R-:W-:Y:S01]  /*43b0*/  FFMA.FTZ R9, R9, -UR6, R82 ;  /* 0x8000000609097c23 */ /* 0x000fe20008010052 */
[----:B------:R-:W-:Y:S02]  /*43c0*/  IADD3 R5, PT, PT, R165, 0x20, -R4 ;  /* 0x00000020a5057810 */ /* 0x000fe40007ffe804 */
[----:B------:R-:W-:Y:S01]  /*43d0*/  FSEL R15, R6, -INF , !P0 ;  /* 0xff800000060f7808 */ /* 0x000fe20004000000 */
[----:B------:R-:W-:Y:S01]  /*43e0*/  FFMA.FTZ R8, R8, -UR6, R83 ;  /* 0x8000000608087c23 */ /* 0x000fe20008010053 */
[----:B------:R-:W-:Y:S02]  /*43f0*/  ISETP.GE.AND P1, PT, R45, R197, PT ;  /* 0x000000c52d00720c */ /* 0x000fe40003f26270 */
[----:B------:R-:W-:Y:S02]  /*4400*/  FSEL R6, R10, -INF , !P5 ;  /* 0xff8000000a067808 */ /* 0x000fe40006800000 */
[----:B------:R-:W-:-:S02]  /*4410*/  ISETP.GT.AND P0, PT, R18, R45, PT ;  /* 0x0000002d1200720c */ /* 0x000fc40003f04270 */
[----:B------:R-:W-:Y:S02]  /*4420*/  IABS R10, R5 ;  /* 0x00000005000a7213 */ /* 0x000fe40000000000 */
[----:B------:R-:W-:Y:S02]  /*4430*/  FSEL R22, R11, -INF , !P3 ;  /* 0xff8000000b167808 */ /* 0x000fe40005800000 */
[----:B------:R-:W-:Y:S02]  /*4440*/  ISETP.GE.AND P4, PT, R49, R196, PT ;  /* 0x000000c43100720c */ /* 0x000fe40003f86270 */
[----:B------:R-:W-:Y:S02]  /*4450*/  FSEL R11, R12, -INF , !P1 ;  /* 0xff8000000c0b7808 */ /* 0x000fe40004800000 */
[----:B------:R-:W-:Y:S02]  /*4460*/  ISETP.GT.AND P1, PT, R18, R43, PT ;  /* 0x0000002b1200720c */ /* 0x000fe40003f24270 */
[----:B------:R-:W-:Y:S01]  /*4470*/  FSEL R14, R9, -INF , !P0 ;  /* 0xff800000090e7808 */ /* 0x000fe20004000000 */
[----:B------:R-:W-:Y:S01]  /*4480*/  IMAD.MOV.U32 R9, RZ, RZ, R10 ;  /* 0x000000ffff097224 */ /* 0x000fe200078e000a */
[----:B------:R-:W-:-:S02]  /*4490*/  IADD3 R5, PT, PT, R165, 0x1f, -R4 ;  /* 0x0000001fa5057810 */ /* 0x000fc40007ffe804 */
[----:B------:R-:W-:Y:S02]  /*44a0*/  FSEL R6, R6, -INF , !P4 ;  /* 0xff80000006067808 */ /* 0x000fe40006000000 */
[-C--:B------:R-:W-:Y:S02]  /*44b0*/  ISETP.GE.AND P4, PT, R43, R196.reuse, PT ;  /* 0x000000c42b00720c */ /* 0x080fe40003f86270 */
[----:B------:R-:W-:Y:S02]  /*44c0*/  FSEL R8, R8, -INF , !P1 ;  /* 0xff80000008087808 */ /* 0x000fe40004800000 */
[----:B------:R-:W-:Y:S02]  /*44d0*/  IABS R5, R5 ;  /* 0x0000000500057213 */ /* 0x000fe40000000000 */
[----:B------:R-:W-:Y:S02]  /*44e0*/  ISETP.GE.AND P3, PT, R53, R196, PT ;  /* 0x000000c43500720c */ /* 0x000fe40003f66270 */
[----:B------:R-:W-:-:S02]  /*44f0*/  I2FP.F32.S32 R9, R9 ;  /* 0x0000000900097245 */ /* 0x000fc40000201400 */
[-C--:B------:R-:W-:Y:S02]  /*4500*/  ISETP.GE.AND P5, PT, R43, R197.reuse, PT ;  /* 0x000000c52b00720c */ /* 0x080fe40003fa6270 */
[----:B------:R-:W-:Y:S01]  /*4510*/  ISETP.GE.AND P0, PT, R41, R197, PT ;  /* 0x000000c52900720c */ /* 0x000fe20003f06270 */
[----:B------:R-:W-:Y:S01]  /*4520*/  FFMA.FTZ R9, R9, -UR6, R38 ;  /* 0x8000000609097c23 */ /* 0x000fe20008010026 */
[----:B------:R-:W-:Y:S02]  /*4530*/  FSEL R12, R8, -INF , !P4 ;  /* 0xff800000080c7808 */ /* 0x000fe40006000000 */
[----:B------:R-:W-:Y:S02]  /*4540*/  I2FP.F32.S32 R10, R5 ;  /* 0x00000005000a7245 */ /* 0x000fe40000201400 */
[----:B------:R-:W-:Y:S02]  /*4550*/  IADD3 R8, PT, PT, R165, 0x18, -R4 ;  /* 0x00000018a5087810 */ /* 0x000fe40007ffe804 */
[----:B------:R-:W-:Y:S01]  /*4560*/  FSEL R16, R16, -INF , !P3 ;  /* 0xff80000010107808 */ /* 0x000fe20005800000 */
[----:B------:R-:W-:Y:S01]  /*4570*/  FFMA.FTZ R39, R10, -UR6, R39 ;  /* 0x800000060a277c23 */ /* 0x000fe20008010027 */
[----:B------:R-:W-:-:S02]  /*4580*/  ISETP.GE.AND P3, PT, R45, R196, PT ;  /* 0x000000c42d00720c */ /* 0x000fc40003f66270 */
[----:B------:R-:W-:Y:S02]  /*4590*/  FSEL R7, R7, -INF , !P5 ;  /* 0xff80000007077808 */ /* 0x000fe40006800000 */
[----:B------:R-:W-:Y:S02]  /*45a0*/  FSEL R5, R26, -INF , !P0 ;  /* 0xff8000001a057808 */ /* 0x000fe40004000000 */
[C---:B------:R-:W-:Y:S02]  /*45b0*/  ISETP.GT.AND P5, PT, R18.reuse, R41, PT ;  /* 0x000000291200720c */ /* 0x040fe40003fa4270 */
[C---:B------:R-:W-:Y:S02]  /*45c0*/  ISETP.GE.AND P1, PT, R37.reuse, R197, PT ;  /* 0x000000c52500720c */ /* 0x040fe40003f26270 */
[----:B------:R-:W-:Y:S02]  /*45d0*/  ISETP.GE.AND P4, PT, R37, R196, PT ;  /* 0x000000c42500720c */ /* 0x000fe40003f86270 */
[----:B------:R-:W-:-:S02]  /*45e0*/  ISETP.GT.AND P0, PT, R18, R37, PT ;  /* 0x000000251200720c */ /* 0x000fc40003f04270 */
[----:B------:R-:W-:Y:S02]  /*45f0*/  IABS R37, R8 ;  /* 0x0000000800257213 */ /* 0x000fe40000000000 */
[----:B------:R-:W-:Y:S02]  /*4600*/  IADD3 R8, PT, PT, R165, 0x17, -R4 ;  /* 0x00000017a5087810 */ /* 0x000fe40007ffe804 */
[----:B------:R-:W-:Y:S02]  /*4610*/  FSEL R14, R14, -INF , !P3 ;  /* 0xff8000000e0e7808 */ /* 0x000fe40005800000 */
[----:B------:R-:W-:Y:S02]  /*4620*/  ISETP.GE.AND P3, PT, R41, R196, PT ;  /* 0x000000c42900720c */ /* 0x000fe40003f66270 */
[----:B------:R-:W-:Y:S02]  /*4630*/  FSEL R9, R9, -INF , !P5 ;  /* 0xff80000009097808 */ /* 0x000fe40006800000 */
[----:B------:R-:W-:-:S02]  /*4640*/  IABS R8, R8 ;  /* 0x0000000800087213 */ /* 0x000fc40000000000 */
[----:B------:R-:W-:Y:S02]  /*4650*/  ISETP.GE.AND P5, PT, R33, R197, PT ;  /* 0x000000c52100720c */ /* 0x000fe40003fa6270 */
[----:B------:R-:W-:Y:S02]  /*4660*/  FSEL R39, R39, -INF , !P0 ;  /* 0xff80000027277808 */ /* 0x000fe40004000000 */
[----:B------:R-:W-:Y:S02]  /*4670*/  FSEL R10, R9, -INF , !P3 ;  /* 0xff800000090a7808 */ /* 0x000fe40005800000 */
[----:B------:R-:W-:Y:S02]  /*4680*/  FSEL R9, R24, -INF , !P1 ;  /* 0xff80000018097808 */ /* 0x000fe40004800000 */
[----:B------:R-:W-:Y:S02]  /*4690*/  IADD3 R26, PT, PT, R165, 0x10, -R4 ;  /* 0x00000010a51a7810 */ /* 0x000fe40007ffe804 */
[----:B------:R-:W-:-:S02]  /*46a0*/  I2FP.F32.S32 R24, R8 ;  /* 0x0000000800187245 */ /* 0x000fc40000201400 */
[----:B------:R-:W-:Y:S02]  /*46b0*/  FSEL R8, R39, -INF , !P4 ;  /* 0xff80000027087808 */ /* 0x000fe40006000000 */
[----:B------:R-:W-:Y:S01]  /*46c0*/  FSEL R161, R161, -INF , !P5 ;  /* 0xff800000a1a17808 */ /* 0x000fe20006800000 */
[----:B------:R-:W-:Y:S01]  /*46d0*/  FFMA.FTZ R24, R24, -UR6, R35 ;  /* 0x8000000618187c23 */ /* 0x000fe20008010023 */
[----:B------:R-:W-:Y:S02]  /*46e0*/  I2FP.F32.S32 R37, R37 ;  /* 0x0000002500257245 */ /* 0x000fe40000201400 */
[C---:B------:R-:W-:Y:S02]  /*46f0*/  ISETP.GE.AND P0, PT, R31.reuse, R197, PT ;  /* 0x000000c51f00720c */ /* 0x040fe40003f06270 */
[----:B------:R-:W-:Y:S01]  /*4700*/  ISETP.GE.AND P4, PT, R31, R196, PT ;  /* 0x000000c41f00720c */ /* 0x000fe20003f86270 */
[----:B------:R-:W-:Y:S01]  /*4710*/  FFMA.FTZ R34, R37, -UR6, R34 ;  /* 0x8000000625227c23 */ /* 0x000fe20008010022 */
[----:B------:R-:W-:-:S02]  /*4720*/  ISETP.GT.AND P5, PT, R18, R31, PT ;  /* 0x0000001f1200720c */ /* 0x000fc40003fa4270 */
[----:B------:R-:W-:Y:S02]  /*4730*/  IABS R31, R26 ;  /* 0x0000001a001f7213 */ /* 0x000fe40000000000 */
[----:B------:R-:W-:Y:S02]  /*4740*/  IADD3 R26, PT, PT, R165, 0xf, -R4 ;  /* 0x0000000fa51a7810 */ /* 0x000fe40007ffe804 */
[----:B------:R-:W-:Y:S02]  /*4750*/  ISETP.GT.AND P1, PT, R18, R33, PT ;  /* 0x000000211200720c */ /* 0x000fe40003f24270 */
[----:B------:R-:W-:Y:S02]  /*4760*/  IABS R26, R26 ;  /* 0x0000001a001a7213 */ /* 0x000fe40000000000 */
[----:B------:R-:W-:Y:S02]  /*4770*/  I2FP.F32.S32 R31, R31 ;  /* 0x0000001f001f7245 */ /* 0x000fe40000201400 */
[----:B------:R-:W-:-:S02]  /*4780*/  FSEL R34, R34, -INF , !P1 ;  /* 0xff80000022227808 */ /* 0x000fc40004800000 */
[----:B------:R-:W-:Y:S01]  /*4790*/  I2FP.F32.S32 R26, R26 ;  /* 0x0000001a001a7245 */ /* 0x000fe20000201400 */
[----:B------:R-:W-:Y:S01]  /*47a0*/  FFMA.FTZ R31, R31, -UR6, R62 ;  /* 0x800000061f1f7c23 */ /* 0x000fe2000801003e */
[----:B------:R-:W-:Y:S02]  /*47b0*/  ISETP.GE.AND P1, PT, R27, R197, PT ;  /* 0x000000c51b00720c */ /* 0x000fe40003f26270 */
[----:B------:R-:W-:Y:S01]  /*47c0*/  FSEL R163, R163, -INF , !P0 ;  /* 0xff800000a3a37808 */ /* 0x000fe20004000000 */
[----:B------:R-:W-:Y:S01]  /*47d0*/  FFMA.FTZ R26, R26, -UR6, R63 ;  /* 0x800000061a1a7c23 */ /* 0x000fe2000801003f */
[----:B------:R-:W-:Y:S02]  /*47e0*/  ISETP.GT.AND P0, PT, R18, R27, PT ;  /* 0x0000001b1200720c */ /* 0x000fe40003f04270 */
[----:B------:R-:W-:Y:S02]  /*47f0*/  FSEL R24, R24, -INF , !P5 ;  /* 0xff80000018187808 */ /* 0x000fe40006800000 */
[----:B------:R-:W-:-:S02]  /*4800*/  FSEL R143, R143, -INF , !P1 ;  /* 0xff8000008f8f7808 */ /* 0x000fc40004800000 */
[----:B------:R-:W-:Y:S02]  /*4810*/  ISETP.GT.AND P1, PT, R18, R23, PT ;  /* 0x000000171200720c */ /* 0x000fe40003f24270 */
[----:B------:R-:W-:Y:S02]  /*4820*/  FSEL R140, R24, -INF , !P4 ;  /* 0xff800000188c7808 */ /* 0x000fe40006000000 */
[----:B------:R-:W-:Y:S02]  /*4830*/  FSEL R31, R31, -INF , !P0 ;  /* 0xff8000001f1f7808 */ /* 0x000fe40004000000 */
[----:B------:R-:W-:Y:S02]  /*4840*/  ISETP.GE.AND P4, PT, R23, R196, PT ;  /* 0x000000c41700720c */ /* 0x000fe40003f86270 */
[----:B------:R-:W-:Y:S02]  /*4850*/  ISETP.GE.AND P0, PT, R21, R197, PT ;  /* 0x000000c51500720c */ /* 0x000fe40003f06270 */
[----:B------:R-:W-:-:S02]  /*4860*/  FSEL R26, R26, -INF , !P1 ;  /* 0xff8000001a1a7808 */ /* 0x000fc40004800000 */
[----:B------:R-:W-:Y:S02]  /*4870*/  ISETP.GE.AND P3, PT, R33, R196, PT ;  /* 0x000000c42100720c */ /* 0x000fe40003f66270 */
[----:B------:R-:W-:Y:S02]  /*4880*/  ISETP.GE.AND P5, PT, R23, R197, PT ;  /* 0x000000c51700720c */ /* 0x000fe40003fa6270 */
[C-C-:B------:R-:W-:Y:S02]  /*4890*/  IADD3 R24, PT, PT, R165.reuse, 0x8, -R4.reuse ;  /* 0x00000008a5187810 */ /* 0x140fe40007ffe804 */
[----:B------:R-:W-:Y:S02]  /*48a0*/  IADD3 R23, PT, PT, R165, 0x7, -R4 ;  /* 0x00000007a5177810 */ /* 0x000fe40007ffe804 */
[----:B------:R-:W-:Y:S02]  /*48b0*/  FSEL R186, R26, -INF , !P4 ;  /* 0xff8000001aba7808 */ /* 0x000fe40006000000 */
[----:B------:R-:W-:-:S02]  /*48c0*/  FSEL R189, R189, -INF , !P0 ;  /* 0xff800000bdbd7808 */ /* 0x000fc40004000000 */
[----:B------:R-:W-:Y:S02]  /*48d0*/  FSEL R142, R34, -INF , !P3 ;  /* 0xff800000228e7808 */ /* 0x000fe40005800000 */
[C---:B------:R-:W-:Y:S02]  /*48e0*/  ISETP.GE.AND P1, PT, R19.reuse, R197, PT ;  /* 0x000000c51300720c */ /* 0x040fe40003f26270 */
[-C--:B------:R-:W-:Y:S02]  /*48f0*/  ISETP.GE.AND P4, PT, R19, R196.reuse, PT ;  /* 0x000000c41300720c */ /* 0x080fe40003f86270 */
[----:B------:R-:W-:Y:S01]  /*4900*/  ISETP.GT.AND P0, PT, R18, R19, PT ;  /* 0x000000131200720c */ /* 0x000fe20003f04270 */
[----:B------:R-:W-:Y:S01]  /*4910*/  IMAD.IADD R19, R165, 0x1, -R4 ;  /* 0x00000001a5137824 */ /* 0x000fe200078e0a04 */
[----:B------:R-:W-:Y:S02]  /*4920*/  ISETP.GE.AND P3, PT, R27, R196, PT ;  /* 0x000000c41b00720c */ /* 0x000fe40003f66270 */
[----:B------:R-:W-:-:S02]  /*4930*/  IABS R27, R24 ;  /* 0x00000018001b7213 */ /* 0x000fc40000000000 */
[----:B------:R-:W-:Y:S02]  /*4940*/  IABS R23, R23 ;  /* 0x0000001700177213 */ /* 0x000fe40000000000 */
[----:B------:R-:W-:Y:S02]  /*4950*/  IADD3 R4, PT, PT, R165, -0x1, -R4 ;  /* 0xffffffffa5047810 */ /* 0x000fe40007ffe804 */
[----:B------:R-:W-:Y:S02]  /*4960*/  I2FP.F32.S32 R27, R27 ;  /* 0x0000001b001b7245 */ /* 0x000fe40000201400 */
[----:B------:R-:W-:Y:S02]  /*4970*/  I2FP.F32.S32 R24, R23 ;  /* 0x0000001700187245 */ /* 0x000fe40000201400 */
[----:B------:R-:W-:Y:S01]  /*4980*/  IABS R19, R19 ;  /* 0x0000001300137213 */ /* 0x000fe20000000000 */
[----:B------:R-:W-:Y:S01]  /*4990*/  FFMA.FTZ R27, R27, -UR6, R66 ;  /* 0x800000061b1b7c23 */ /* 0x000fe20008010042 */
[----:B------:R-:W-:Y:S01]  /*49a0*/  IABS R4, R4 ;  /* 0x0000000400047213 */ /* 0x000fe20000000000 */
[----:B------:R-:W-:Y:S01]  /*49b0*/  FFMA.FTZ R24, R24, -UR6, R67 ;  /* 0x8000000618187c23 */ /* 0x000fe20008010043 */
[----:B------:R-:W-:-:S02]  /*49c0*/  I2FP.F32.S32 R19, R19 ;  /* 0x0000001300137245 */ /* 0x000fc40000201400 */
[----:B------:R-:W-:Y:S02]  /*49d0*/  FSEL R141, R141, -INF , !P5 ;  /* 0xff8000008d8d7808 */ /* 0x000fe40006800000 */
[----:B------:R-:W-:Y:S01]  /*49e0*/  I2FP.F32.S32 R4, R4 ;  /* 0x0000000400047245 */ /* 0x000fe20000201400 */
[----:B------:R-:W-:Y:S01]  /*49f0*/  FFMA.FTZ R19, R19, -UR6, R74 ;  /* 0x8000000613137c23 */ /* 0x000fe2000801004a */
[----:B------:R-:W-:Y:S02]  /*4a00*/  ISETP.GT.AND P5, PT, R18, R21, PT ;  /* 0x000000151200720c */ /* 0x000fe40003fa4270 */
[----:B------:R-:W-:Y:S01]  /*4a10*/  FSEL R172, R31, -INF , !P3 ;  /* 0xff8000001fac7808 */ /* 0x000fe20005800000 */
[----:B------:R-:W-:Y:S01]  /*4a20*/  FFMA.FTZ R4, R4, -UR6, R75 ;  /* 0x8000000604047c23 */ /* 0x000fe2000801004b */
[----:B------:R-:W-:Y:S02]  /*4a30*/  FSEL R187, R187, -INF , !P1 ;  /* 0xff800000bbbb7808 */ /* 0x000fe40004800000 */
[----:B------:R-:W-:-:S02]  /*4a40*/  ISETP.GE.AND P3, PT, R21, R196, PT ;  /* 0x000000c41500720c */ /* 0x000fc40003f66270 */
[----:B------:R-:W-:Y:S02]  /*4a50*/  FSEL R27, R27, -INF , !P5 ;  /* 0xff8000001b1b7808 */ /* 0x000fe40006800000 */
[----:B------:R-:W-:Y:S02]  /*4a60*/  ISETP.GT.AND P1, PT, R18, R3, PT ;  /* 0x000000031200720c */ /* 0x000fe40003f24270 */
[----:B------:R-:W-:Y:S02]  /*4a70*/  FSEL R24, R24, -INF , !P0 ;  /* 0xff80000018187808 */ /* 0x000fe40004000000 */
[----:B------:R-:W-:Y:S02]  /*4a80*/  ISETP.GT.AND P0, PT, R18, R17, PT ;  /* 0x000000111200720c */ /* 0x000fe40003f04270 */
[----:B------:R-:W-:Y:S02]  /*4a90*/  FSEL R182, R27, -INF , !P3 ;  /* 0xff8000001bb67808 */ /* 0x000fe40005800000 */
[----:B------:R-:W-:-:S02]  /*4aa0*/  FSEL R176, R24, -INF , !P4 ;  /* 0xff80000018b07808 */ /* 0x000fc40006000000 */
[----:B------:R-:W-:Y:S02]  /*4ab0*/  FSEL R19, R19, -INF , !P1 ;  /* 0xff80000013137808 */ /* 0x000fe40004800000 */
[CC--:B------:R-:W-:Y:S02]  /*4ac0*/  ISETP.GE.AND P5, PT, R3.reuse, R197.reuse, PT ;  /* 0x000000c50300720c */ /* 0x0c0fe40003fa6270 */
[-C--:B------:R-:W-:Y:S02]  /*4ad0*/  ISETP.GE.AND P3, PT, R3, R196.reuse, PT ;  /* 0x000000c40300720c */ /* 0x080fe40003f66270 */
[C---:B------:R-:W-:Y:S02]  /*4ae0*/  ISETP.GE.AND P4, PT, R17.reuse, R197, PT ;  /* 0x000000c51100720c */ /* 0x040fe40003f86270 */
[----:B------:R-:W-:Y:S02]  /*4af0*/  ISETP.GE.AND P1, PT, R17, R196, PT ;  /* 0x000000c41100720c */ /* 0x000fe40003f26270 */
[----:B------:R-:W-:-:S02]  /*4b00*/  FSEL R170, R4, -INF , !P0 ;  /* 0xff80000004aa7808 */ /* 0x000fc40004000000 */
[----:B------:R-:W-:Y:S02]  /*4b10*/  FSEL R185, R185, -INF , !P5 ;  /* 0xff800000b9b97808 */ /* 0x000fe40006800000 */
[----:B------:R-:W-:Y:S02]  /*4b20*/  FSEL R174, R19, -INF , !P3 ;  /* 0xff80000013ae7808 */ /* 0x000fe40005800000 */
[----:B------:R-:W-:Y:S02]  /*4b30*/  FSEL R183, R183, -INF , !P4 ;  /* 0xff800000b7b77808 */ /* 0x000fe40006000000 */
[----:B------:R-:W-:Y:S01]  /*4b40*/  FSEL R170, R170, -INF , !P1 ;  /* 0xff800000aaaa7808 */ /* 0x000fe20004800000 */
[----:B------:R-:W-:Y:S06]  /*4b50*/  BRA.U !UP0, `(.L_x_602) ;  /* 0x0000000108d87547 */ /* 0x000fec000b800000 */
        /* <DEDUP_REMOVED lines=51> */
.L_x_604:
[----:B------:R3:W-:Y:S02]  /*4e90*/  STS.128 [R203+0x11000], RZ ;  /* 0x011000ffcb007388 */ /* 0x0007e40000000c00 */
.L_x_605:
[----:B------:R-:W-:Y:S05]  /*4ea0*/  BSYNC.RECONVERGENT B0 ;  /* 0x0000000000007941 */ /* 0x000fea0003800200 */
.L_x_603:
[----:B------:R-:W0:Y:S02]  /*4eb0*/  LDGDEPBAR ;  /* 0x00000000000079af */ /* 0x000e240000000000 */
.L_x_602:
[----:B------:R-:W-:Y:S01]  /*4ec0*/  FMNMX3.FTZ R18, R13, R29, R25, !PT ;  /* 0x0000001d0d127276 */ /* 0x000fe20007810019 */
[----:B------:R-:W4:Y:S01]  /*4ed0*/  LDCU UR4, c[0x0][0x45c] ;  /* 0x00008b80ff0477ac */ /* 0x000f220008000800 */
[----:B------:R-:W-:Y:S02]  /*4ee0*/  FMNMX3.FTZ R19, R22, R20, R16, !PT ;  /* 0x0000001416137276 */ /* 0x000fe40007810010 */
[----:B------:R-:W-:Y:S01]  /*4ef0*/  FMNMX3.FTZ R18, R18, R15, R11, !PT ;  /* 0x0000000f12127276 */ /* 0x000fe2000781000b */
[----:B------:R-:W-:Y:S01]  /*4f00*/  UISETP.GT.U32.AND UP0, UPT, UR17, UR18, UPT ;  /* 0x000000121100728c */ /* 0x000fe2000bf04070 */
        /* <DEDUP_REMOVED lines=14> */
[----:B------:R-:W5:Y:S03]  /*4ff0*/  SHFL.BFLY PT, R17, R18, 0x2, 0x1f ;  /* 0x0c401f0012117f89 */ /* 0x000f6600000e0000 */
[----:B------:R-:W-:Y:S01]  /*5000*/  LEA R164, R164, UR5, 0x1 ;  /* 0x00000005a4a47c11 */ /* 0x000fe2000f8e08ff */
[----:B------:R-:W1:Y:S03]  /*5010*/  SHFL.BFLY PT, R4, R19, 0x2, 0x1f ;  /* 0x0c401f0013047f89 */ /* 0x000e6600000e0000 */
[-C--:B------:R-:W-:Y:S01]  /*5020*/  IADD3 R160, PT, PT, R133, R164.reuse, RZ ;  /* 0x000000a485a07210 */ /* 0x080fe20007ffe0ff */
[----:B------:R-:W-:Y:S01]  /*5030*/  LDSM.16.MT88.4 R40, [R164+0x14000] ;  /* 0x01400000a428783b */ /* 0x000fe20000004200 */
[----:B------:R-:W-:-:S02]  /*5040*/  IADD3 R171, PT, PT, R85, R164, RZ ;  /* 0x000000a455ab7210 */ /* 0x000fc40007ffe0ff */
[----:B------:R-:W-:Y:S01]  /*5050*/  IADD3 R158, PT, PT, R85, R160, RZ ;  /* 0x000000a0559e7210 */ /* 0x000fe20007ffe0ff */
[----:B------:R-:W-:Y:S04]  /*5060*/  LDSM.16.MT88.4 R124, [R164+0x12000] ;  /* 0x01200000a47c783b */ /* 0x000fe80000004200 */
[----:B------:R-:W-:Y:S04]  /*5070*/  LDSM.16.MT88.4 R116, [R171+0x12000] ;  /* 0x01200000ab74783b */ /* 0x000fe80000004200 */
[----:B------:R-:W-:Y:S01]  /*5080*/  LDSM.16.MT88.4 R48, [R171+0x14000] ;  /* 0x01400000ab30783b */ /* 0x000fe20000004200 */
[----:B-----5:R-:W-:-:S03]  /*5090*/  FMNMX.FTZ R17, R18, R17, !PT ;  /* 0x0000001112117209 */ /* 0x020fc60007810000 */
[----:B------:R-:W-:Y:S01]  /*50a0*/  LDSM.16.MT88.4 R80, [R171+0x16000] ;  /* 0x01600000ab50783b */ /* 0x000fe20000004200 */
[----:B-1----:R-:W-:-:S03]  /*50b0*/  FMNMX.FTZ R4, R19, R4, !PT ;  /* 0x0000000413047209 */ /* 0x002fc60007810000 */
[----:B------:R-:W1:Y:S04]  /*50c0*/  SHFL.BFLY PT, R132, R17, 0x1, 0x1f ;  /* 0x0c201f0011847f89 */ /* 0x000e6800000e0000 */
[----:B------:R-:W5:Y:S04]  /*50d0*/  SHFL.BFLY PT, R3, R4, 0x1, 0x1f ;  /* 0x0c201f0004037f89 */ /* 0x000f6800000e0000 */
[----:B------:R-:W3:Y:S04]  /*50e0*/  LDSM.16.MT88.4 R108, [R160+0x12000] ;  /* 0x01200000a06c783b */ /* 0x000ee80000004200 */
[----:B------:R-:W3:Y:S04]  /*50f0*/  LDSM.16.MT88.4 R100, [R158+0x12000] ;  /* 0x012000009e64783b */ /* 0x000ee80000004200 */
[----:B------:R-:W3:Y:S04]  /*5100*/  LDSM.16.MT88.4 R56, [R160+0x14000] ;  /* 0x01400000a038783b */ /* 0x000ee80000004200 */
[----:B------:R-:W3:Y:S01]  /*5110*/  LDSM.16.MT88.4 R64, [R158+0x14000] ;  /* 0x014000009e40783b */ /* 0x000ee20000004200 */
[----:B-1----:R-:W-:-:S03]  /*5120*/  FMNMX.FTZ R132, R17, R132, !PT ;  /* 0x0000008411847209 */ /* 0x002fc60007810000 */
[----:B------:R-:W1:Y:S01]  /*5130*/  LDSM.16.MT88.4 R72, [R164+0x16000] ;  /* 0x01600000a448783b */ /* 0x000e620000004200 */
[----:B-----5:R-:W-:Y:S01]  /*5140*/  FMNMX.FTZ R3, R4, R3, !PT ;  /* 0x0000000304037209 */ /* 0x020fe20007810000 */
[C---:B----4-:R-:W-:Y:S01]  /*5150*/  FMUL.FTZ R184, R132.reuse, UR4 ;  /* 0x0000000484b87c20 */ /* 0x050fe20008410000 */
[----:B------:R-:W-:Y:S01]  /*5160*/  FSETP.NEU.FTZ.AND P0, PT, R132, -INF , PT ;  /* 0xff8000008400780b */ /* 0x000fe20003f1d000 */
[----:B------:R-:W4:Y:S02]  /*5170*/  LDSM.16.MT88.4 R88, [R160+0x16000] ;  /* 0x01600000a058783b */ /* 0x000f240000004200 */
        /* <DEDUP_REMOVED lines=20> */
[--C-:B------:R-:W-:Y:S01]  /*52c0*/  FFMA.FTZ R2, R8, UR4, -R175.reuse ;  /* 0x0000000408027c23 */ /* 0x100fe200080108af */
[--C-:B------:R-:W-:Y:S01]  /*52d0*/  FFMA.FTZ R149, R14, UR4, -R175.reuse ;  /* 0x000000040e957c23 */ /* 0x100fe200080108af */
[----:B------:R-:W5:Y:S01]  /*52e0*/  LDSM.16.MT88.4 R8, [R164+0x14800] ;  /* 0x01480000a408783b */ /* 0x000f620000004200 */
[----:B------:R-:W2:Y:S01]  /*52f0*/  MUFU.EX2 R156, R156 ;  /* 0x0000009c009c7308 */ /* 0x000ea20000000800 */
[--C-:B------:R-:W-:Y:S01]  /*5300*/  FFMA.FTZ R146, R12, UR4, -R175.reuse ;  /* 0x000000040c927c23 */ /* 0x100fe200080108af */
[--C-:B------:R-:W-:Y:S01]  /*5310*/  FFMA.FTZ R162, R163, UR4, -R184.reuse ;  /* 0x00000004a3a27c23 */ /* 0x100fe200080108b8 */
[----:B------:R-:W5:Y:S01]  /*5320*/  LDSM.16.MT88.4 R12, [R160+0x12800] ;  /* 0x01280000a00c783b */ /* 0x000f620000004200 */
[--C-:B------:R-:W-:Y:S01]  /*5330*/  FFMA.FTZ R161, R161, UR4, -R184.reuse ;  /* 0x00000004a1a17c23 */ /* 0x100fe200080108b8 */
[--C-:B------:R-:W-:Y:S01]  /*5340*/  FFMA.FTZ R163, R143, UR4, -R184.reuse ;  /* 0x000000048fa37c23 */ /* 0x100fe200080108b8 */
[--C-:B------:R-:W-:Y:S01]  /*5350*/  FFMA.FTZ R166, R141, UR4, -R184.reuse ;  /* 0x000000048da67c23 */ /* 0x100fe200080108b8 */
[----:B------:R-:W5:Y:S01]  /*5360*/  LDSM.16.MT88.4 R16, [R160+0x14800] ;  /* 0x01480000a010783b */ /* 0x000f620000004200 */
[----:B------:R-:W-:Y:S01]  /*5370*/  MUFU.EX2 R155, R155 ;  /* 0x0000009b009b7308 */ /* 0x000fe20000000800 */
[--C-:B------:R-:W-:Y:S01]  /*5380*/  FFMA.FTZ R168, R142, UR4, -R175.reuse ;  /* 0x000000048ea87c23 */ /* 0x100fe200080108af */
[--C-:B------:R-:W-:Y:S01]  /*5390*/  FFMA.FTZ R173, R140, UR4, -R175.reuse ;  /* 0x000000048cad7c23 */ /* 0x100fe200080108af */
[----:B------:R-:W5:Y:S01]  /*53a0*/  LDSM.16.MT88.4 R20, [R171+0x14800] ;  /* 0x01480000ab14783b */ /* 0x000f620000004200 */
[--C-:B------:R-:W-:Y:S01]  /*53b0*/  FFMA.FTZ R172, R172, UR4, -R175.reuse ;  /* 0x00000004acac7c23 */ /* 0x100fe200080108af */
[--C-:B------:R-:W-:Y:S01]  /*53c0*/  FFMA.FTZ R181, R186, UR4, -R175.reuse ;  /* 0x00000004bab57c23 */ /* 0x100fe200080108af */
[--C-:B------:R-:W-:Y:S01]  /*53d0*/  FFMA.FTZ R186, R189, UR4, -R184.reuse ;  /* 0x00000004bdba7c23 */ /* 0x100fe200080108b8 */
[----:B------:R-:W-:Y:S01]  /*53e0*/  LDSM.16.MT88.4 R32, [R171+0x16800] ;  /* 0x01680000ab20783b */ /* 0x000fe20000004200 */
[----:B------:R-:W3:Y:S01]  /*53f0*/  MUFU.EX2 R152, R152 ;  /* 0x0000009800987308 */ /* 0x000ee20000000800 */
[----:B--2---:R-:W-:Y:S01]  /*5400*/  F2FP.F16.F32.PACK_AB R96, R156, R159 ;  /* 0x0000009f9c60723e */ /* 0x004fe200000000ff */
[--C-:B------:R-:W-:Y:S01]  /*5410*/  FFMA.FTZ R187, R187, UR4, -R184.reuse ;  /* 0x00000004bbbb7c23 */ /* 0x100fe200080108b8 */
[----:B------:R-:W-:Y:S01]  /*5420*/  LDSM.16.MT88.4 R28, [R164+0x12800] ;  /* 0x01280000a41c783b */ /* 0x000fe20000004200 */
[--C-:B------:R-:W-:Y:S01]  /*5430*/  FFMA.FTZ R185, R185, UR4, -R184.reuse ;  /* 0x00000004b9b97c23 */ /* 0x100fe200080108b8 */
[----:B------:R-:W-:Y:S01]  /*5440*/  FFMA.FTZ R184, R183, UR4, -R184 ;  /* 0x00000004b7b87c23 */ /* 0x000fe200080108b8 */
[--C-:B------:R-:W-:Y:S01]  /*5450*/  FFMA.FTZ R182, R182, UR4, -R175.reuse ;  /* 0x00000004b6b67c23 */ /* 0x100fe200080108af */
[----:B------:R-:W-:Y:S01]  /*5460*/  LDSM.16.MT88.4 R24, [R158+0x12800] ;  /* 0x012800009e18783b */ /* 0x000fe20000004200 */
[----:B------:R-:W-:Y:S01]  /*5470*/  MUFU.EX2 R157, R157 ;  /* 0x0000009d009d7308 */ /* 0x000fe20000000800 */
[--C-:B------:R-:W-:Y:S01]  /*5480*/  FFMA.FTZ R183, R176, UR4, -R175.reuse ;  /* 0x00000004b0b77c23 */ /* 0x100fe200080108af */
[--C-:B------:R-:W-:Y:S01]  /*5490*/  FFMA.FTZ R174, R174, UR4, -R175.reuse ;  /* 0x00000004aeae7c23 */ /* 0x100fe200080108af */
[----:B------:R-:W-:Y:S01]  /*54a0*/  LDSM.16.MT88.4 R140, [R171+0x13000] ;  /* 0x01300000ab8c783b */ /* 0x000fe20000004200 */
[----:B------:R-:W-:Y:S01]  /*54b0*/  FFMA.FTZ R205, R170, UR4, -R175 ;  /* 0x00000004aacd7c23 */ /* 0x000fe200080108af */
[----:B------:R-:W-:-:S03]  /*54c0*/  FADD.FTZ R156, R159, R156 ;  /* 0x0000009c9f9c7221 */ /* 0x000fc60000010000 */
[----:B------:R-:W2:Y:S01]  /*54d0*/  MUFU.EX2 R154, R154 ;  /* 0x0000009a009a7308 */ /* 0x000ea20000000800 */
[----:B---3--:R-:W-:Y:S01]  /*54e0*/  F2FP.F16.F32.PACK_AB R98, R152, R155 ;  /* 0x0000009b9862723e */ /* 0x008fe200000000ff */
[----:B------:R-:W-:-:S04]  /*54f0*/  FADD.FTZ R155, R155, R156 ;  /* 0x0000009c9b9b7221 */ /* 0x000fc80000010000 */
[----:B------:R-:W-:Y:S02]  /*5500*/  FADD.FTZ R152, R152, R155 ;  /* 0x0000009b98987221 */ /* 0x000fe40000010000 */
[----:B------:R-:W-:Y:S08]  /*5510*/  MUFU.EX2 R153, R153 ;  /* 0x0000009900997308 */ /* 0x000ff00000000800 */
[----:B------:R-:W3:Y:S01]  /*5520*/  MUFU.EX2 R150, R150 ;  /* 0x0000009600967308 */ /* 0x000ee20000000800 */
[----:B--2---:R-:W-:Y:S01]  /*5530*/  F2FP.F16.F32.PACK_AB R97, R154, R157 ;  /* 0x0000009d9a61723e */ /* 0x004fe200000000ff */
[----:B------:R-:W-:-:S06]  /*5540*/  FADD.FTZ R154, R157, R154 ;  /* 0x0000009a9d9a7221 */ /* 0x000fcc0000010000 */
        /* <DEDUP_REMOVED lines=26> */
[C---:B-1----:R-:W-:Y:S07]  /*56f0*/  HMMA.16816.F32 R68, R96.reuse, R72, RZ ;  /* 0x000000486044723c */ /* 0x042fee00000018ff */
[----:B------:R-:W1:Y:S01]  /*5700*/  MUFU.EX2 R173, R173 ;  /* 0x000000ad00ad7308 */ /* 0x000e620000000800 */
[C---:B----4-:R-:W-:Y:S07]  /*5710*/  HMMA.16816.F32 R84, R96.reuse, R88, RZ ;  /* 0x000000586054723c */ /* 0x050fee00000018ff */
        /* <DEDUP_REMOVED lines=20> */
[----:B-----5:R-:W-:Y:S01]  /*5860*/  HMMA.16816.F32 R92, R96, R4, RZ ;  /* 0x00000004605c723c */ /* 0x020fe200000018ff */
        /* <DEDUP_REMOVED lines=8> */
[----:B------:R-:W-:Y:S01]  /*58f0*/  F2FP.F16.F32.PACK_AB R7, R2, R145 ;  /* 0x000000910207723e */ /* 0x000fe200000000ff */
[----:B------:R-:W-:-:S04]  /*5900*/  FADD.FTZ R147, R147, R148 ;  /* 0x0000009493937221 */ /* 0x000fc80000010000 */
[----:B------:R-:W-:Y:S02]  /*5910*/  FADD.FTZ R144, R144, R147 ;  /* 0x0000009390907221 */ /* 0x000fe40000010000 */
        /* <DEDUP_REMOVED lines=35> */
[----:B------:R-:W-:Y:S01]  /*5b50*/  F2FP.F16.F32.PACK_AB R4, R162, R161 ;  /* 0x000000a1a204723e */ /* 0x000fe200000000ff */
[----:B------:R-:W-:Y:S01]  /*5b60*/  LDSM.16.MT88.4 R20, [R160+0x15000] ;  /* 0x01500000a014783b */ /* 0x000fe20000004200 */
[----:B------:R-:W-:Y:S01]  /*5b70*/  F2FP.F16.F32.PACK_AB R5, R173, R168 ;  /* 0x000000a8ad05723e */ /* 0x000fe200000000ff */
[----:B------:R-:W-:Y:S01]  /*5b80*/  FADD.FTZ R161, R161, R144 ;  /* 0x00000090a1a17221 */ /* 0x000fe20000010000 */
[----:B------:R-:W-:-:S02]  /*5b90*/  F2FP.F16.F32.PACK_AB R6, R166, R163 ;  /* 0x000000a3a606723e */ /* 0x000fc400000000ff */
[----:B----4-:R-:W-:Y:S01]  /*5ba0*/  F2FP.F16.F32.PACK_AB R7, R181, R172 ;  /* 0x000000acb507723e */ /* 0x010fe200000000ff */
[----:B------:R-:W-:-:S06]  /*5bb0*/  FADD.FTZ R162, R162, R161 ;  /* 0x000000a1a2a27221 */ /* 0x000fcc0000010000 */
[C---:B--2---:R-:W-:Y:S08]  /*5bc0*/  HMMA.16816.F32 R36, R4.reuse, R8, R36 ;  /* 0x000000080424723c */ /* 0x044ff00000001824 */
[C---:B------:R-:W-:Y:S01]  /*5bd0*/  HMMA.16816.F32 R40, R4.reuse, R10, R40 ;  /* 0x0000000a0428723c */ /* 0x040fe20000001828 */
[----:B------:R-:W1:Y:S07]  /*5be0*/  LDSM.16.MT88.4 R8, [R160+0x17000] ;  /* 0x01700000a008783b */ /* 0x000e6e0000004200 */
[C---:B---3--:R-:W-:Y:S08]  /*5bf0*/  HMMA.16816.F32 R112, R4.reuse, R12, R112 ;  /* 0x0000000c0470723c */ /* 0x048ff00000001870 */
        /* <DEDUP_REMOVED lines=48> */
[----:B------:R-:W-:Y:S01]  /*5f00*/  FADD.FTZ R9, R2, R9 ;  /* 0x0000000902097221 */ /* 0x000fe20000010000 */
[----:B------:R-:W-:Y:S02]  /*5f10*/  MOV R2, 0x20 ;  /* 0x0000002000027802 */ /* 0x000fe40000000f00 */
        /* <DEDUP_REMOVED lines=42> */
[----:B------:R-:W-:Y:S01]  /*61c0*/  IMAD.U32 R7, RZ, RZ, UR17 ;  /* 0x00000011ff077e24 */ /* 0x000fe2000f8e00ff */
[----:B------:R-:W-:Y:S01]  /*61d0*/  ULEA UR12, UP0, UR8, UR12, 0x5 ;  /* 0x0000000c080c7291 */ /* 0x000fe2000f8028ff */
[----:B------:R-:W-:Y:S01]  /*61e0*/  LOP3.LUT R7, R179, 0x8, RZ, 0xc0, !PT ;  /* 0x00000008b3077812 */ /* 0x000fe200078ec0ff */
[----:B------:R-:W-:Y:S01]  /*61f0*/  USHF.L.U64.HI UR16, UR16, 0x6, UR4 ;  /* 0x0000000610107899 */ /* 0x000fe20008010204 */
[-C--:B------:R-:W-:Y:S01]  /*6200*/  LEA R10, P0, R6, R200.reuse, 0x7 ;  /* 0x000000c8060a7211 */ /* 0x080fe200078038ff */
[----:B------:R-:W-:Y:S01]  /*6210*/  IMAD.U32 R4, RZ, RZ, UR4 ;  /* 0x00000004ff047e24 */ /* 0x000fe2000f8e00ff */
[----:B------:R-:W-:Y:S01]  /*6220*/  LOP3.LUT R180, R180, 0x7c00, RZ, 0xc0, !PT ;  /* 0x00007c00b4b47812 */ /* 0x000fe200078ec0ff */
[----:B------:R-:W-:Y:S01]  /*6230*/  ULEA.HI.X UR16, UR8, UR16, UR9, 0x5, UP0 ;  /* 0x0000001008107291 */ /* 0x000fe200080f2c09 */
[----:B------:R-:W-:Y:S01]  /*6240*/  IMAD.U32 R5, RZ, RZ, UR12 ;  /* 0x0000000cff057e24 */ /* 0x000fe2000f8e00ff */
[----:B------:R-:W-:Y:S01]  /*6250*/  LOP3.LUT R164, R134, R7, RZ, 0x3c, !PT ;  /* 0x0000000786a47212 */ /* 0x000fe200078e3cff */
[----:B------:R-:W-:Y:S01]  /*6260*/  VIADD R170, R0, UR5 ;  /* 0x0000000500aa7c36 */ /* 0x000fe20008000000 */
[----:B------:R-:W-:Y:S01]  /*6270*/  LEA.HI.X R11, R6, R199, R4, 0x7, P0 ;  /* 0x000000c7060b7211 */ /* 0x000fe200000f3c04 */
[----:B------:R-:W-:Y:S01]  /*6280*/  UIADD3 UR17, UPT, UPT, UR21, -0x2, URZ ;  /* 0xfffffffe15117890 */ /* 0x000fe2000fffe0ff */
[----:B------:R-:W-:Y:S01]  /*6290*/  IMAD.U32 R4, RZ, RZ, UR16 ;  /* 0x00000010ff047e24 */ /* 0x000fe2000f8e00ff */
[----:B------:R-:W-:Y:S01]  /*62a0*/  BAR.SYNC.DEFER_BLOCKING 0x0 ;  /* 0x0000000000007b1d */ /* 0x000fe20000010000 */
[----:B------:R-:W-:Y:S01]  /*62b0*/  LEA R8, P0, R5, R200, 0x1 ;  /* 0x000000c805087211 */ /* 0x000fe200078008ff */
[----:B------:R-:W-:Y:S01]  /*62c0*/  UISETP.GT.U32.AND UP1, UPT, UR17, UR18, UPT ;  /* 0x000000121100728c */ /* 0x000fe2000bf24070 */
[----:B-1----:R-:W-:-:S02]  /*62d0*/  ISETP.GE.AND P3, PT, R178, UR7, PT ;  /* 0x00000007b2007c0c */ /* 0x002fc4000bf66270 */
[----:B------:R-:W-:Y:S02]  /*62e0*/  ISETP.GE.AND P1, PT, R194, UR7, PT ;  /* 0x00000007c2007c0c */ /* 0x000fe4000bf26270 */
[----:B------:R-:W-:Y:S02]  /*62f0*/  LEA.HI.X R9, R5, R199, R4, 0x1, P0 ;  /* 0x000000c705097211 */ /* 0x000fe400000f0c04 */
[----:B------:R-:W-:Y:S02]  /*6300*/  ISETP.GE.AND P0, PT, R193, UR7, PT ;  /* 0x00000007c1007c0c */ /* 0x000fe4000bf06270 */
[----:B------:R-:W-:Y:S02]  /*6310*/  LOP3.LUT R7, R180, 0x200, R135, 0xf8, !PT ;  /* 0x00000200b4077812 */ /* 0x000fe400078ef887 */
[----:B------:R-:W-:Y:S02]  /*6320*/  SEL R183, R183, 0xffffffe0, !P6 ;  /* 0xffffffe0b7b77807 */ /* 0x000fe40007000000 */
[----:B------:R-:W-:-:S03]  /*6330*/  LOP3.LUT R7, R7, R164, RZ, 0xfc, !PT ;  /* 0x000000a407077212 */ /* 0x000fc600078efcff */
[C---:B------:R-:W-:Y:S01]  /*6340*/  IMAD.IADD R171, R170.reuse, 0x1, R183 ;  /* 0x00000001aaab7824 */ /* 0x040fe200078e02b7 */
[----:B------:R-:W-:Y:S01]  /*6350*/  LEA R182, R7, UR5, 0x1 ;  /* 0x0000000507b67c11 */ /* 0x000fe2000f8e08ff */
[----:B------:R-:W-:Y:S01]  /*6360*/  IMAD.IADD R170, R170, 0x1, R133 ;  /* 0x00000001aaaa7824 */ /* 0x000fe200078e0285 */
[----:B------:R-:W-:Y:S01]  /*6370*/  @!PT LDS RZ, [RZ] ;  /* 0x00000000fffff984 */ /* 0x000fe20000000800 */
[----:B------:R-:W-:Y:S01]  /*6380*/  @!PT LDS RZ, [RZ] ;  /* 0x00000000fffff984 */ /* 0x000fe20000000800 */
[----:B------:R-:W-:Y:S01]  /*6390*/  @!PT LDS RZ, [RZ] ;  /* 0x00000000fffff984 */ /* 0x000fe20000000800 */
[----:B------:R-:W-:Y:S03]  /*63a0*/  @!P3 LDGSTS.E.BYPASS.LTC128B.128 [R203+0x12000], desc[UR30][R10.64] ;  /* 0x120000000acbbfae */ /* 0x000fe6000b981a1e */
[--C-:B------:R-:W-:Y:S02]  /*63b0*/  IMAD.IADD R181, R183, 0x1, R182.reuse ;  /* 0x00000001b7b57824 */ /* 0x100fe400078e02b6 */
[----:B------:R-:W-:Y:S01]  /*63c0*/  IMAD.IADD R176, R133, 0x1, R182 ;  /* 0x0000000185b07824 */ /* 0x000fe200078e02b6 */
[----:B------:R-:W-:Y:S01]  /*63d0*/  @P3 STS.128 [R203+0x12000], RZ ;  /* 0x012000ffcb003388 */ /* 0x000fe20000000c00 */
[----:B------:R-:W-:-:S02]  /*63e0*/  IMAD.IADD R166, R183, 0x1, R170 ;  /* 0x00000001b7a67824 */ /* 0x000fc400078e02aa */
[----:B------:R-:W-:Y:S01]  /*63f0*/  IMAD.IADD R168, R183, 0x1, R176 ;  /* 0x00000001b7a87824 */ /* 0x000fe200078e02b0 */
        /* <DEDUP_REMOVED lines=233> */
.L_x_609:
[----:B------:R2:W-:Y:S02]  /*7290*/  STS.128 [R203+0x11000], RZ ;  /* 0x011000ffcb007388 */ /* 0x0005e40000000c00 */
.L_x_610:
[----:B------:R-:W-:Y:S05]  /*72a0*/  BSYNC.RECONVERGENT B0 ;  /* 0x0000000000007941 */ /* 0x000fea0003800200 */
.L_x_608:
[----:B------:R-:W0:Y:S02]  /*72b0*/  LDGDEPBAR ;  /* 0x00000000000079af */ /* 0x000e240000000000 */
.L_x_607:
[----:B------:R-:W-:Y:S01]  /*72c0*/  IMAD.U32 R4, RZ, RZ, UR21 ;  /* 0x00000015ff047e24 */ /* 0x000fe2000f8e00ff */
[----:B------:R-:W4:Y:S01]  /*72d0*/  S2UR UR5, SR_CgaCtaId ;  /* 0x00000000000579c3 */ /* 0x000f220000008800 */
[----:B-1----:R-:W-:Y:S01]  /*72e0*/  IMAD.U32 R13, RZ, RZ, UR20 ;  /* 0x00000014ff0d7e24 */ /* 0x002fe2000f8e00ff */
[----:B------:R-:W1:Y:S01]  /*72f0*/  LDCU UR4, c[0x0][0x45c] ;  /* 0x00008b80ff0477ac */ /* 0x000e620008000800 */
[----:B------:R-:W-:Y:S01]  /*7300*/  IMAD R15, R4, 0x40, R169 ;  /* 0x00000040040f7824 */ /* 0x000fe200078e02a9 */
[----:B------:R-:W-:Y:S01]  /*7310*/  LOP3.LUT R176, R164, 0x200, R135, 0xf8, !PT ;  /* 0x00000200a4b07812 */ /* 0x000fe200078ef887 */
[----:B------:R-:W-:Y:S01]  /*7320*/  IMAD.U32 R12, RZ, RZ, UR20 ;  /* 0x00000014ff0c7e24 */ /* 0x000fe2000f8e00ff */
[----:B------:R-:W-:Y:S01]  /*7330*/  IADD3 R13, PT, PT, R198, -UR24, -R13 ;  /* 0x80000018c60d7c10 */ /* 0x000fe2000fffe80d */
[C---:B------:R-:W-:Y:S01]  /*7340*/  VIADD R14, R15.reuse, UR20 ;  /* 0x000000140f0e7c36 */ /* 0x040fe20008000000 */
[----:B------:R-:W-:Y:S01]  /*7350*/  UMOV UR7, 0x400 ;  /* 0x0000040000077882 */ /* 0x000fe20000000000 */
[----:B------:R-:W-:Y:S01]  /*7360*/  VIADD R6, R15, 0xffffff80 ;  /* 0xffffff800f067836 */ /* 0x000fe20000000000 */
[----:B------:R-:W-:-:S02]  /*7370*/  IADD3 R12, PT, PT, R165, -UR24, -R12 ;  /* 0x80000018a50c7c10 */ /* 0x000fc4000fffe80c */
[C-C-:B------:R-:W-:Y:S02]  /*7380*/  IADD3 R4, PT, PT, R198.reuse, 0x80, -R14.reuse ;  /* 0x00000080c6047810 */ /* 0x140fe40007ffe80e */
[--C-:B------:R-:W-:Y:S02]  /*7390*/  IADD3 R5, PT, PT, R165, 0x80, -R14.reuse ;  /* 0x00000080a5057810 */ /* 0x100fe40007ffe80e */
[----:B------:R-:W-:Y:S02]  /*73a0*/  IABS R4, R4 ;  /* 0x0000000400047213 */ /* 0x000fe40000000000 */
[----:B------:R-:W-:Y:S02]  /*73b0*/  ISETP.GT.AND P4, PT, R13, R6, PT ;  /* 0x000000060d00720c */ /* 0x000fe40003f84270 */
[----:B------:R-:W-:Y:S02]  /*73c0*/  I2FP.F32.S32 R7, R4 ;  /* 0x0000000400077245 */ /* 0x000fe40000201400 */
[----:B------:R-:W-:-:S02]  /*73d0*/  IADD3 R4, PT, PT, R198, 0x7f, -R14 ;  /* 0x0000007fc6047810 */ /* 0x000fc40007ffe80e */
[----:B------:R-:W-:Y:S01]  /*73e0*/  IABS R5, R5 ;  /* 0x0000000500057213 */ /* 0x000fe20000000000 */
[----:B------:R-:W-:Y:S01]  /*73f0*/  FFMA.FTZ R7, R7, -UR6, R148 ;  /* 0x8000000607077c23 */ /* 0x000fe20008010094 */
[----:B------:R-:W-:Y:S01]  /*7400*/  IABS R4, R4 ;  /* 0x0000000400047213 */ /* 0x000fe20000000000 */
[----:B----4-:R-:W-:Y:S01]  /*7410*/  ULEA UR5, UR5, UR7, 0x18 ;  /* 0x0000000705057291 */ /* 0x010fe2000f8ec0ff */
[----:B------:R-:W-:Y:S02]  /*7420*/  ISETP.GE.AND P5, PT, R6, R197, PT ;  /* 0x000000c50600720c */ /* 0x000fe40003fa6270 */
[----:B------:R-:W-:Y:S02]  /*7430*/  FSEL R7, R7, -INF , !P4 ;  /* 0xff80000007077808 */ /* 0x000fe40006000000 */
[----:B------:R-:W-:Y:S02]  /*7440*/  I2FP.F32.S32 R5, R5 ;  /* 0x0000000500057245 */ /* 0x000fe40000201400 */
[----:B------:R-:W-:-:S02]  /*7450*/  I2FP.F32.S32 R4, R4 ;  /* 0x0000000400047245 */ /* 0x000fc40000201400 */
[----:B------:R-:W-:Y:S02]  /*7460*/  FSEL R7, R7, -INF , !P5 ;  /* 0xff80000007077808 */ /* 0x000fe40006800000 */
[----:B------:R-:W-:Y:S02]  /*7470*/  ISETP.GT.AND P4, PT, R12, R6, PT ;  /* 0x000000060c00720c */ /* 0x000fe40003f84270 */
[----:B------:R-:W-:Y:S01]  /*7480*/  ISETP.GE.AND P5, PT, R6, R196, PT ;  /* 0x000000c40600720c */ /* 0x000fe20003fa6270 */
[----:B------:R-:W-:Y:S01]  /*7490*/  FFMA.FTZ R6, R5, -UR6, R150 ;  /* 0x8000000605067c23 */ /* 0x000fe20008010096 */
[----:B------:R-:W-:Y:S01]  /*74a0*/  FFMA.FTZ R5, R4, -UR6, R149 ;  /* 0x8000000604057c23 */ /* 0x000fe20008010095 */
[----:B------:R-:W-:Y:S01]  /*74b0*/  VIADD R4, R15, 0xffffff81 ;  /* 0xffffff810f047836 */ /* 0x000fe20000000000 */
[----:B---3--:R-:W-:Y:S02]  /*74c0*/  IADD3 R10, PT, PT, R165, 0x7f, -R14 ;  /* 0x0000007fa50a7810 */ /* 0x008fe40007ffe80e */
[----:B------:R-:W-:-:S02]  /*74d0*/  FSEL R6, R6, -INF , !P4 ;  /* 0xff80000006067808 */ /* 0x000fc40006000000 */
[----:B------:R-:W-:Y:S02]  /*74e0*/  IABS R10, R10 ;  /* 0x0000000a000a7213 */ /* 0x000fe40000000000 */
[----:B------:R-:W-:Y:S02]  /*74f0*/  ISETP.GT.AND P4, PT, R13, R4, PT ;  /* 0x000000040d00720c */ /* 0x000fe40003f84270 */
[----:B------:R-:W-:Y:S02]  /*7500*/  IADD3 R11, PT, PT, R198, 0x78, -R14 ;  /* 0x00000078c60b7810 */ /* 0x000fe40007ffe80e */
[----:B------:R-:W-:Y:S02]  /*7510*/  FSEL R6, R6, -INF , !P5 ;  /* 0xff80000006067808 */ /* 0x000fe40006800000 */
[----:B------:R-:W-:Y:S02]  /*7520*/  ISETP.GE.AND P5, PT, R4, R197, PT ;  /* 0x000000c50400720c */ /* 0x000fe40003fa6270 */
[----:B------:R-:W-:-:S02]  /*7530*/  FSEL R5, R5, -INF , !P4 ;  /* 0xff80000005057808 */ /* 0x000fc40006000000 */
[----:B------:R-:W-:Y:S02]  /*7540*/  I2FP.F32.S32 R10, R10 ;  /* 0x0000000a000a7245 */ /* 0x000fe40000201400 */
[----:B------:R-:W-:Y:S02]  /*7550*/  IABS R11, R11 ;  /* 0x0000000b000b7213 */ /* 0x000fe40000000000 */
[----:B------:R-:W-:Y:S01]  /*7560*/  FSEL R5, R5, -INF , !P5 ;  /* 0xff80000005057808 */ /* 0x000fe20006800000 */
[----:B------:R-:W-:Y:S01]  /*7570*/  FFMA.FTZ R10, R10, -UR6, R151 ;  /* 0x800000060a0a7c23 */ /* 0x000fe20008010097 */
[----:B------:R-:W-:Y:S02]  /*7580*/  ISETP.GT.AND P4, PT, R12, R4, PT ;  /* 0x000000040c00720c */ /* 0x000fe40003f84270 */
[----:B------:R-:W-:Y:S02]  /*7590*/  I2FP.F32.S32 R11, R11 ;  /* 0x0000000b000b7245 */ /* 0x000fe40000201400 */
[----:B------:R-:W-:Y:S01]  /*75a0*/  ISETP.GE.AND P5, PT, R4, R196, PT ;  /* 0x000000c40400720c */ /* 0x000fe20003fa6270 */
[----:B------:R-:W-:Y:S01]  /*75b0*/  VIADD R4, R15, 0xffffff88 ;  /* 0xffffff880f047836 */ /* 0x000fe20000000000 */
[----:B------:R-:W-:Y:S01]  /*75c0*/  IADD3 R9, PT, PT, R165, 0x78, -R14 ;  /* 0x00000078a5097810 */ /* 0x000fe20007ffe80e */
[----:B------:R-:W-:Y:S01]  /*75d0*/  FFMA.FTZ R11, R11, -UR6, R144 ;  /* 0x800000060b0b7c23 */ /* 0x000fe20008010090 */
[----:B------:R-:W-:-:S02]  /*75e0*/  IADD3 R16, PT, PT, R198, 0x77, -R14 ;  /* 0x00000077c6107810 */ /* 0x000fc40007ffe80e */
[----:B------:R-:W-:Y:S02]  /*75f0*/  IABS R9, R9 ;  /* 0x0000000900097213 */ /* 0x000fe40000000000 */
[----:B------:R-:W-:Y:S02]  /*7600*/  FSEL R10, R10, -INF , !P4 ;  /* 0xff8000000a0a7808 */ /* 0x000fe40006000000 */
[----:B------:R-:W-:Y:S02]  /*7610*/  IABS R16, R16 ;  /* 0x0000001000107213 */ /* 0x000fe40000000000 */
[----:B------:R-:W-:Y:S02]  /*7620*/  ISETP.GT.AND P4, PT, R13, R4, PT ;  /* 0x000000040d00720c */ /* 0x000fe40003f84270 */
[----:B------:R-:W-:Y:S02]  /*7630*/  I2FP.F32.S32 R9, R9 ;  /* 0x0000000900097245 */ /* 0x000fe40000201400 */
[----:B------:R-:W-:-:S02]  /*7640*/  FSEL R10, R10, -INF , !P5 ;  /* 0xff8000000a0a7808 */ /* 0x000fc40006800000 */
[----:B------:R-:W-:Y:S01]  /*7650*/  I2FP.F32.S32 R16, R16 ;  /* 0x0000001000107245 */ /* 0x000fe20000201400 */
[----:B------:R-:W-:Y:S01]  /*7660*/  FFMA.FTZ R8, R9, -UR6, R146 ;  /* 0x8000000609087c23 */ /* 0x000fe20008010092 */
[----:B------:R-:W-:Y:S02]  /*7670*/  ISETP.GE.AND P5, PT, R4, R197, PT ;  /* 0x000000c50400720c */ /* 0x000fe40003fa6270 */
[----:B------:R-:W-:Y:S01]  /*7680*/  FSEL R11, R11, -INF , !P4 ;  /* 0xff8000000b0b7808 */ /* 0x000fe20006000000 */
[----:B------:R-:W-:Y:S01]  /*7690*/  FFMA.FTZ R9, R16, -UR6, R145 ;  /* 0x8000000610097c23 */ /* 0x000fe20008010091 */
[----:B------:R-:W-:Y:S01]  /*76a0*/  ISETP.GT.AND P4, PT, R12, R4, PT ;  /* 0x000000040c00720c */ /* 0x000fe20003f84270 */
[----:B------:R-:W-:Y:S01]  /*76b0*/  VIADD R16, R15, 0xffffff89 ;  /* 0xffffff890f107836 */ /* 0x000fe20000000000 */
[----:B------:R-:W-:Y:S02]  /*76c0*/  FSEL R11, R11, -INF , !P5 ;  /* 0xff8000000b0b7808 */ /* 0x000fe40006800000 */
[----:B------:R-:W-:-:S02]  /*76d0*/  ISETP.GE.AND P5, PT, R4, R196, PT ;  /* 0x000000c40400720c */ /* 0x000fc40003fa6270 */
[--C-:B------:R-:W-:Y:S02]  /*76e0*/  IADD3 R4, PT, PT, R165, 0x77, -R14.reuse ;  /* 0x00000077a5047810 */ /* 0x100fe40007ffe80e */
[----:B------:R-:W-:Y:S02]  /*76f0*/  FSEL R8, R8, -INF , !P4 ;  /* 0xff80000008087808 */ /* 0x000fe40006000000 */
[----:B------:R-:W-:Y:S02]  /*7700*/  IABS R4, R4 ;  /* 0x0000000400047213 */ /* 0x000fe40000000000 */
[----:B------:R-:W-:Y:S02]  /*7710*/  ISETP.GT.AND P4, PT, R13, R16, PT ;  /* 0x000000100d00720c */ /* 0x000fe40003f84270 */
[----:B------:R-:W-:Y:S02]  /*7720*/  IADD3 R19, PT, PT, R198, 0x70, -R14 ;  /* 0x00000070c6137810 */ /* 0x000fe40007ffe80e */
[----:B------:R-:W-:-:S02]  /*7730*/  FSEL R8, R8, -INF , !P5 ;  /* 0xff80000008087808 */ /* 0x000fc40006800000 */
[----:B------:R-:W-:Y:S02]  /*7740*/  ISETP.GE.AND P5, PT, R16, R197, PT ;  /* 0x000000c51000720c */ /* 0x000fe40003fa6270 */
[----:B------:R-:W-:Y:S02]  /*7750*/  FSEL R9, R9, -INF , !P4 ;  /* 0xff80000009097808 */ /* 0x000fe40006000000 */
[----:B------:R-:W-:Y:S02]  /*7760*/  I2FP.F32.S32 R4, R4 ;  /* 0x0000000400047245 */ /* 0x000fe40000201400 */
[----:B------:R-:W-:Y:S02]  /*7770*/  IABS R19, R19 ;  /* 0x0000001300137213 */ /* 0x000fe40000000000 */
[----:B------:R-:W-:Y:S01]  /*7780*/  IADD3 R17, PT, PT, R165, 0x70, -R14 ;  /* 0x00000070a5117810 */ /* 0x000fe20007ffe80e */
[----:B------:R-:W-:Y:S01]  /*7790*/  FFMA.FTZ R4, R4, -UR6, R147 ;  /* 0x8000000604047c23 */ /* 0x000fe20008010093 */
[----:B------:R-:W-:-:S02]  /*77a0*/  FSEL R9, R9, -INF , !P5 ;  /* 0xff80000009097808 */ /* 0x000fc40006800000 */
[----:B------:R-:W-:Y:S02]  /*77b0*/  ISETP.GT.AND P4, PT, R12, R16, PT ;  /* 0x000000100c00720c */ /* 0x000fe40003f84270 */
[----:B------:R-:W-:Y:S02]  /*77c0*/  I2FP.F32.S32 R19, R19 ;  /* 0x0000001300137245 */ /* 0x000fe40000201400 */
[----:B------:R-:W-:Y:S01]  /*77d0*/  ISETP.GE.AND P5, PT, R16, R196, PT ;  /* 0x000000c41000720c */ /* 0x000fe20003fa6270 */
[----:B------:R-:W-:Y:S01]  /*77e0*/  VIADD R16, R15, 0xffffff90 ;  /* 0xffffff900f107836 */ /* 0x000fe20000000000 */
[----:B------:R-:W-:Y:S01]  /*77f0*/  IABS R17, R17 ;  /* 0x0000001100117213 */ /* 0x000fe20000000000 */
[----:B------:R-:W-:Y:S01]  /*7800*/  FFMA.FTZ R140, R19, -UR6, R140 ;  /* 0x80000006138c7c23 */ /* 0x000fe2000801008c */
[----:B------:R-:W-:Y:S02]  /*7810*/  IADD3 R18, PT, PT, R198, 0x6f, -R14 ;  /* 0x0000006fc6127810 */ /* 0x000fe40007ffe80e */
[----:B------:R-:W-:-:S02]  /*7820*/  FSEL R4, R4, -INF , !P4 ;  /* 0xff80000004047808 */ /* 0x000fc40006000000 */
[----:B------:R-:W-:Y:S02]  /*7830*/  ISETP.GT.AND P4, PT, R13, R16, PT ;  /* 0x000000100d00720c */ /* 0x000fe40003f84270 */
[----:B------:R-:W-:Y:S02]  /*7840*/  I2FP.F32.S32 R17, R17 ;  /* 0x0000001100117245 */ /* 0x000fe40000201400 */
[----:B------:R-:W-:Y:S02]  /*7850*/  IABS R18, R18 ;  /* 0x0000001200127213 */ /* 0x000fe40000000000 */
[----:B------:R-:W-:Y:S02]  /*7860*/  FSEL R4, R4, -INF , !P5 ;  /* 0xff80000004047808 */ /* 0x000fe40006800000 */
[----:B------:R-:W-:Y:S02]  /*7870*/  ISETP.GE.AND P5, PT, R16, R197, PT ;  /* 0x000000c51000720c */ /* 0x000fe40003fa6270 */
[----:B------:R-:W-:Y:S01]  /*7880*/  FSEL R175, R140, -INF , !P4 ;  /* 0xff8000008caf7808 */ /* 0x000fe20006000000 */
[----:B------:R-:W-:Y:S01]  /*7890*/  FFMA.FTZ R140, R17, -UR6, R142 ;  /* 0x80000006118c7c23 */ /* 0x000fe2000801008e */
[----:B------:R-:W-:Y:S01]  /*78a0*/  I2FP.F32.S32 R18, R18 ;  /* 0x0000001200127245 */ /* 0x000fe20000201400 */
[----:B------:R-:W-:Y:S01]  /*78b0*/  VIADD R17, R15, 0xffffff91 ;  /* 0xffffff910f117836 */ /* 0x000fe20000000000 */
[----:B------:R-:W-:-:S02]  /*78c0*/  ISETP.GT.AND P4, PT, R12, R16, PT ;  /* 0x000000100c00720c */ /* 0x000fc40003f84270 */
[----:B------:R-:W-:Y:S01]  /*78d0*/  FSEL R175, R175, -INF , !P5 ;  /* 0xff800000afaf7808 */ /* 0x000fe20006800000 */
[----:B------:R-:W-:Y:S01]  /*78e0*/  FFMA.FTZ R173, R18, -UR6, R141 ;  /* 0x8000000612ad7c23 */ /* 0x000fe2000801008d */
[----:B------:R-:W-:Y:S02]  /*78f0*/  ISETP.GE.AND P5, PT, R16, R196, PT ;  /* 0x000000c41000720c */ /* 0x000fe40003fa6270 */
[--C-:B------:R-:W-:Y:S02]  /*7900*/  IADD3 R16, PT, PT, R165, 0x6f, -R14.reuse ;  /* 0x0000006fa5107810 */ /* 0x100fe40007ffe80e */
[----:B------:R-:W-:Y:S02]  /*7910*/  FSEL R140, R140, -INF , !P4 ;  /* 0xff8000008c8c7808 */ /* 0x000fe40006000000 */
[----:B------:R-:W-:Y:S02]  /*7920*/  ISETP.GT.AND P4, PT, R13, R17, PT ;  /* 0x000000110d00720c */ /* 0x000fe40003f84270 */
[----:B------:R-:W-:-:S02]  /*7930*/  IADD3 R141, PT, PT, R198, 0x68, -R14 ;  /* 0x00000068c68d7810 */ /* 0x000fc40007ffe80e */
[----:B------:R-:W-:Y:S02]  /*7940*/  IABS R16, R16 ;  /* 0x0000001000107213 */ /* 0x000fe40000000000 */
[----:B------:R-:W-:Y:S02]  /*7950*/  FSEL R140, R140, -INF , !P5 ;  /* 0xff8000008c8c7808 */ /* 0x000fe40006800000 */
[----:B------:R-:W-:Y:S02]  /*7960*/  ISETP.GE.AND P5, PT, R17, R197, PT ;  /* 0x000000c51100720c */ /* 0x000fe40003fa6270 */
[----:B------:R-:W-:Y:S02]  /*7970*/  FSEL R173, R173, -INF , !P4 ;  /* 0xff800000adad7808 */ /* 0x000fe40006000000 */
[----:B------:R-:W-:Y:S02]  /*7980*/  IABS R141, R141 ;  /* 0x0000008d008d7213 */ /* 0x000fe40000000000 */
[----:B------:R-:W-:-:S02]  /*7990*/  I2FP.F32.S32 R16, R16 ;  /* 0x0000001000107245 */ /* 0x000fc40000201400 */
[----:B------:R-:W-:Y:S02]  /*79a0*/  FSEL R173, R173, -INF , !P5 ;  /* 0xff800000adad7808 */ /* 0x000fe40006800000 */
[----:B------:R-:W-:Y:S01]  /*79b0*/  ISETP.GT.AND P4, PT, R12, R17, PT ;  /* 0x000000110c00720c */ /* 0x000fe20003f84270 */
[----:B------:R-:W-:Y:S01]  /*79c0*/  FFMA.FTZ R143, R16, -UR6, R143 ;  /* 0x80000006108f7c23 */ /* 0x000fe2000801008f */
[----:B------:R-:W-:Y:S01]  /*79d0*/  ISETP.GE.AND P5, PT, R17, R196, PT ;  /* 0x000000c41100720c */ /* 0x000fe20003fa6270 */
[----:B------:R-:W-:Y:S01]  /*79e0*/  VIADD R16, R15, 0xffffff98 ;  /* 0xffffff980f107836 */ /* 0x000fe20000000000 */
[----:B------:R-:W-:Y:S02]  /*79f0*/  IADD3 R17, PT, PT, R165, 0x68, -R14 ;  /* 0x00000068a5117810 */ /* 0x000fe40007ffe80e */
[----:B------:R-:W-:Y:S02]  /*7a00*/  I2FP.F32.S32 R141, R141 ;  /* 0x0000008d008d7245 */ /* 0x000fe40000201400 */
[----:B------:R-:W-:-:S02]  /*7a10*/  IABS R17, R17 ;  /* 0x0000001100117213 */ /* 0x000fc40000000000 */
[----:B------:R-:W-:Y:S01]  /*7a20*/  IADD3 R18, PT, PT, R198, 0x67, -R14 ;  /* 0x00000067c6127810 */ /* 0x000fe20007ffe80e */
[----:B------:R-:W-:Y:S01]  /*7a30*/  FFMA.FTZ R141, R141, -UR6, R136 ;  /* 0x800000068d8d7c23 */ /* 0x000fe20008010088 */
[----:B------:R-:W-:Y:S02]  /*7a40*/  FSEL R136, R143, -INF , !P4 ;  /* 0xff8000008f887808 */ /* 0x000fe40006000000 */
[----:B------:R-:W-:Y:S02]  /*7a50*/  ISETP.GT.AND P4, PT, R13, R16, PT ;  /* 0x000000100d00720c */ /* 0x000fe40003f84270 */
[----:B------:R-:W-:Y:S02]  /*7a60*/  I2FP.F32.S32 R17, R17 ;  /* 0x0000001100117245 */ /* 0x000fe40000201400 */
[----:B------:R-:W-:Y:S02]  /*7a70*/  IABS R18, R18 ;  /* 0x0000001200127213 */ /* 0x000fe40000000000 */
[----:B------:R-:W-:Y:S01]  /*7a80*/  FSEL R136, R136, -INF , !P5 ;  /* 0xff80000088887808 */ /* 0x000fe20006800000 */
[----:B------:R-:W-:Y:S01]  /*7a90*/  FFMA.FTZ R138, R17, -UR6, R138 ;  /* 0x80000006118a7c23 */ /* 0x000fe2000801008a */
[----:B------:R-:W-:Y:S01]  /*7aa0*/  ISETP.GE.AND P5, PT, R16, R197, PT ;  /* 0x000000c51000720c */ /* 0x000fe20003fa6270 */
[----:B------:R-:W-:Y:S01]  /*7ab0*/  VIADD R17, R15, 0xffffff99 ;  /* 0xffffff990f117836 */ /* 0x000fe20000000000 */
[----:B------:R-:W-:-:S02]  /*7ac0*/  FSEL R141, R141, -INF , !P4 ;  /* 0xff8000008d8d7808 */ /* 0x000fc40006000000 */
[----:B------:R-:W-:Y:S02]  /*7ad0*/  I2FP.F32.S32 R18, R18 ;  /* 0x0000001200127245 */ /* 0x000fe40000201400 */
[----:B------:R-:W-:Y:S02]  /*7ae0*/  ISETP.GT.AND P4, PT, R12, R16, PT ;  /* 0x000000100c00720c */ /* 0x000fe40003f84270 */
[----:B------:R-:W-:Y:S01]  /*7af0*/  FSEL R141, R141, -INF , !P5 ;  /* 0xff8000008d8d7808 */ /* 0x000fe20006800000 */
[----:B------:R-:W-:Y:S01]  /*7b00*/  FFMA.FTZ R137, R18, -UR6, R137 ;  /* 0x8000000612897c23 */ /* 0x000fe20008010089 */
[----:B------:R-:W-:Y:S02]  /*7b10*/  ISETP.GE.AND P5, PT, R16, R196, PT ;  /* 0x000000c41000720c */ /* 0x000fe40003fa6270 */
[----:B------:R-:W-:Y:S02]  /*7b20*/  IADD3 R16, PT, PT, R165, 0x67, -R14 ;  /* 0x00000067a5107810 */ /* 0x000fe40007ffe80e */
[----:B------:R-:W-:-:S02]  /*7b30*/  FSEL R174, R138, -INF , !P4 ;  /* 0xff8000008aae7808 */ /* 0x000fc40006000000 */
[----:B------:R-:W-:Y:S02]  /*7b40*/  ISETP.GT.AND P4, PT, R13, R17, PT ;  /* 0x000000110d00720c */ /* 0x000fe40003f84270 */
[----:B------:R-:W-:Y:S02]  /*7b50*/  IABS R16, R16 ;  /* 0x0000001000107213 */ /* 0x000fe40000000000 */
[----:B------:R-:W-:Y:S02]  /*7b60*/  FSEL R174, R174, -INF , !P5 ;  /* 0xff800000aeae7808 */ /* 0x000fe40006800000 */
[----:B------:R-:W-:Y:S02]  /*7b70*/  IADD3 R19, PT, PT, R198, 0x60, -R14 ;  /* 0x00000060c6137810 */ /* 0x000fe40007ffe80e */
[----:B------:R-:W-:Y:S02]  /*7b80*/  ISETP.GE.AND P5, PT, R17, R197, PT ;  /* 0x000000c51100720c */ /* 0x000fe40003fa6270 */
[----:B------:R-:W-:-:S02]  /*7b90*/  FSEL R137, R137, -INF , !P4 ;  /* 0xff80000089897808 */ /* 0x000fc40006000000 */
[----:B------:R-:W-:Y:S02]  /*7ba0*/  I2FP.F32.S32 R16, R16 ;  /* 0x0000001000107245 */ /* 0x000fe40000201400 */
[----:B------:R-:W-:Y:S02]  /*7bb0*/  IABS R19, R19 ;  /* 0x0000001300137213 */ /* 0x000fe40000000000 */
[----:B------:R-:W-:Y:S01]  /*7bc0*/  FSEL R137, R137, -INF , !P5 ;  /* 0xff80000089897808 */ /* 0x000fe20006800000 */
[----:B------:R-:W-:Y:S01]  /*7bd0*/  FFMA.FTZ R139, R16, -UR6, R139 ;  /* 0x80000006108b7c23 */ /* 0x000fe2000801008b */
[----:B------:R-:W-:Y:S01]  /*7be0*/  ISETP.GT.AND P4, PT, R12, R17, PT ;  /* 0x000000110c00720c */ /* 0x000fe20003f84270 */
[----:B------:R-:W-:Y:S01]  /*7bf0*/  VIADD R16, R15, 0xffffffa0 ;  /* 0xffffffa00f107836 */ /* 0x000fe20000000000 */
[----:B------:R-:W-:Y:S02]  /*7c00*/  ISETP.GE.AND P5, PT, R17, R196, PT ;  /* 0x000000c41100720c */ /* 0x000fe40003fa6270 */
[----:B------:R-:W-:-:S02]  /*7c10*/  IADD3 R17, PT, PT, R165, 0x60, -R14 ;  /* 0x00000060a5117810 */ /* 0x000fc40007ffe80e */
[----:B------:R-:W-:Y:S02]  /*7c20*/  I2FP.F32.S32 R19, R19 ;  /* 0x0000001300137245 */ /* 0x000fe40000201400 */
[----:B------:R-:W-:Y:S02]  /*7c30*/  IABS R17, R17 ;  /* 0x0000001100117213 */ /* 0x000fe40000000000 */
[----:B------:R-:W-:Y:S01]  /*7c40*/  IADD3 R18, PT, PT, R198, 0x5f, -R14 ;  /* 0x0000005fc6127810 */ /* 0x000fe20007ffe80e */
[----:B------:R-:W-:Y:S01]  /*7c50*/  FFMA.FTZ R32, R19, -UR6, R32 ;  /* 0x8000000613207c23 */ /* 0x000fe20008010020 */
[----:B------:R-:W-:Y:S02]  /*7c60*/  FSEL R192, R139, -INF , !P4 ;  /* 0xff8000008bc07808 */ /* 0x000fe40006000000 */
[----:B------:R-:W-:Y:S02]  /*7c70*/  ISETP.GT.AND P4, PT, R13, R16, PT ;  /* 0x000000100d00720c */ /* 0x000fe40003f84270 */
[----:B------:R-:W-:-:S02]  /*7c80*/  I2FP.F32.S32 R17, R17 ;  /* 0x0000001100117245 */ /* 0x000fc40000201400 */
[----:B------:R-:W-:Y:S02]  /*7c90*/  IABS R18, R18 ;  /* 0x0000001200127213 */ /* 0x000fe40000000000 */
[----:B------:R-:W-:Y:S01]  /*7ca0*/  FSEL R192, R192, -INF , !P5 ;  /* 0xff800000c0c07808 */ /* 0x000fe20006800000 */
[----:B------:R-:W-:Y:S01]  /*7cb0*/  FFMA.FTZ R34, R17, -UR6, R34 ;  /* 0x8000000611227c23 */ /* 0x000fe20008010022 */
[----:B------:R-:W-:Y:S01]  /*7cc0*/  ISETP.GE.AND P5, PT, R16, R197, PT ;  /* 0x000000c51000720c */ /* 0x000fe20003fa6270 */
[----:B------:R-:W-:Y:S01]  /*7cd0*/  VIADD R17, R15, 0xffffffa1 ;  /* 0xffffffa10f117836 */ /* 0x000fe20000000000 */
[----:B------:R-:W-:Y:S02]  /*7ce0*/  FSEL R209, R32, -INF , !P4 ;  /* 0xff80000020d17808 */ /* 0x000fe40006000000 */
[----:B------:R-:W-:Y:S02]  /*7cf0*/  I2FP.F32.S32 R18, R18 ;  /* 0x0000001200127245 */ /* 0x000fe40000201400 */
[----:B------:R-:W-:-:S02]  /*7d00*/  ISETP.GT.AND P4, PT, R12, R16, PT ;  /* 0x000000100c00720c */ /* 0x000fc40003f84270 */
[----:B------:R-:W-:Y:S01]  /*7d10*/  FSEL R209, R209, -INF , !P5 ;  /* 0xff800000d1d17808 */ /* 0x000fe20006800000 */
[----:B------:R-:W-:Y:S01]  /*7d20*/  FFMA.FTZ R33, R18, -UR6, R33 ;  /* 0x8000000612217c23 */ /* 0x000fe20008010021 */
[----:B------:R-:W-:Y:S02]  /*7d30*/  ISETP.GE.AND P5, PT, R16, R196, PT ;  /* 0x000000c41000720c */ /* 0x000fe40003fa6270 */
[----:B------:R-:W-:Y:S02]  /*7d40*/  IADD3 R16, PT, PT, R165, 0x5f, -R14 ;  /* 0x0000005fa5107810 */ /* 0x000fe40007ffe80e */
[----:B------:R-:W-:Y:S02]  /*7d50*/  FSEL R146, R34, -INF , !P4 ;  /* 0xff80000022927808 */ /* 0x000fe40006000000 */
[----:B------:R-:W-:Y:S02]  /*7d60*/  ISETP.GT.AND P4, PT, R13, R17, PT ;  /* 0x000000110d00720c */ /* 0x000fe40003f84270 */
[----:B------:R-:W-:-:S02]  /*7d70*/  IABS R16, R16 ;  /* 0x0000001000107213 */ /* 0x000fc40000000000 */
[----:B------:R-:W-:Y:S02]  /*7d80*/  FSEL R146, R146, -INF , !P5 ;  /* 0xff80000092927808 */ /* 0x000fe40006800000 */
[----:B------:R-:W-:Y:S02]  /*7d90*/  IADD3 R19, PT, PT, R198, 0x58, -R14 ;  /* 0x00000058c6137810 */ /* 0x000fe40007ffe80e */
[----:B------:R-:W-:Y:S02]  /*7da0*/  ISETP.GE.AND P5, PT, R17, R197, PT ;  /* 0x000000c51100720c */ /* 0x000fe40003fa6270 */
[----:B------:R-:W-:Y:S02]  /*7db0*/  FSEL R147, R33, -INF , !P4 ;  /* 0xff80000021937808 */ /* 0x000fe40006000000 */
[----:B------:R-:W-:Y:S02]  /*7dc0*/  I2FP.F32.S32 R16, R16 ;  /* 0x0000001000107245 */ /* 0x000fe40000201400 */
[----:B------:R-:W-:-:S02]  /*7dd0*/  IABS R19, R19 ;  /* 0x0000001300137213 */ /* 0x000fc40000000000 */
[----:B------:R-:W-:Y:S01]  /*7de0*/  FSEL R147, R147, -INF , !P5 ;  /* 0xff80000093937808 */ /* 0x000fe20006800000 */
[----:B------:R-:W-:Y:S01]  /*7df0*/  FFMA.FTZ R35, R16, -UR6, R35 ;  /* 0x8000000610237c23 */ /* 0x000fe20008010023 */
[----:B------:R-:W-:Y:S01]  /*7e00*/  ISETP.GT.AND P4, PT, R12, R17, PT ;  /* 0x000000110c00720c */ /* 0x000fe20003f84270 */
[----:B------:R-:W-:Y:S01]  /*7e10*/  VIADD R16, R15, 0xffffffa8 ;  /* 0xffffffa80f107836 */ /* 0x000fe20000000000 */
[----:B------:R-:W-:Y:S02]  /*7e20*/  ISETP.GE.AND P5, PT, R17, R196, PT ;  /* 0x000000c41100720c */ /* 0x000fe40003fa6270 */
[--C-:B------:R-:W-:Y:S02]  /*7e30*/  IADD3 R17, PT, PT, R165, 0x58, -R14.reuse ;  /* 0x00000058a5117810 */ /* 0x100fe40007ffe80e */
[----:B------:R-:W-:Y:S02]  /*7e40*/  I2FP.F32.S32 R19, R19 ;  /* 0x0000001300137245 */ /* 0x000fe40000201400 */
[----:B------:R-:W-:-:S02]  /*7e50*/  IADD3 R18, PT, PT, R198, 0x57, -R14 ;  /* 0x00000057c6127810 */ /* 0x000fc40007ffe80e */
[----:B------:R-:W-:Y:S01]  /*7e60*/  IABS R17, R17 ;  /* 0x0000001100117213 */ /* 0x000fe20000000000 */
[----:B------:R-:W-:Y:S01]  /*7e70*/  FFMA.FTZ R28, R19, -UR6, R28 ;  /* 0x80000006131c7c23 */ /* 0x000fe2000801001c */
[----:B------:R-:W-:Y:S01]  /*7e80*/  FSEL R144, R35, -INF , !P4 ;  /* 0xff80000023907808 */ /* 0x000fe20006000000 */
[----:B------:R-:W-:Y:S01]  /*7e90*/  VIADD R19, R15, 0xffffffb0 ;  /* 0xffffffb00f137836 */ /* 0x000fe20000000000 */
[----:B------:R-:W-:Y:S02]  /*7ea0*/  ISETP.GT.AND P4, PT, R13, R16, PT ;  /* 0x000000100d00720c */ /* 0x000fe40003f84270 */
[----:B------:R-:W-:Y:S02]  /*7eb0*/  IABS R18, R18 ;  /* 0x0000001200127213 */ /* 0x000fe40000000000 */
[----:B------:R-:W-:Y:S02]  /*7ec0*/  I2FP.F32.S32 R17, R17 ;  /* 0x0000001100117245 */ /* 0x000fe40000201400 */
[----:B------:R-:W-:-:S02]  /*7ed0*/  FSEL R144, R144, -INF , !P5 ;  /* 0xff80000090907808 */ /* 0x000fc40006800000 */
[----:B------:R-:W-:Y:S01]  /*7ee0*/  ISETP.GE.AND P5, PT, R16, R197, PT ;  /* 0x000000c51000720c */ /* 0x000fe20003fa6270 */
[----:B------:R-:W-:Y:S01]  /*7ef0*/  FFMA.FTZ R30, R17, -UR6, R30 ;  /* 0x80000006111e7c23 */ /* 0x000fe2000801001e */
[----:B------:R-:W-:Y:S02]  /*7f00*/  FSEL R187, R28, -INF , !P4 ;  /* 0xff8000001cbb7808 */ /* 0x000fe40006000000 */
[----:B------:R-:W-:Y:S02]  /*7f10*/  I2FP.F32.S32 R18, R18 ;  /* 0x0000001200127245 */ /* 0x000fe40000201400 */
[----:B------:R-:W-:Y:S02]  /*7f20*/  IADD3 R17, PT, PT, R198, 0x50, -R14 ;  /* 0x00000050c6117810 */ /* 0x000fe40007ffe80e */
[----:B------:R-:W-:Y:S01]  /*7f30*/  FSEL R187, R187, -INF , !P5 ;  /* 0xff800000bbbb7808 */ /* 0x000fe20006800000 */
[----:B------:R-:W-:Y:S01]  /*7f40*/  FFMA.FTZ R29, R18, -UR6, R29 ;  /* 0x80000006121d7c23 */ /* 0x000fe2000801001d */
[----:B------:R-:W-:Y:S01]  /*7f50*/  ISETP.GT.AND P4, PT, R12, R16, PT ;  /* 0x000000100c00720c */ /* 0x000fe20003f84270 */
[----:B------:R-:W-:Y:S01]  /*7f60*/  VIADD R18, R15, 0xffffffa9 ;  /* 0xffffffa90f127836 */ /* 0x000fe20000000000 */
[----:B------:R-:W-:-:S02]  /*7f70*/  ISETP.GE.AND P5, PT, R16, R196, PT ;  /* 0x000000c41000720c */ /* 0x000fc40003fa6270 */
[----:B------:R-:W-:Y:S02]  /*7f80*/  IADD3 R16, PT, PT, R165, 0x57, -R14 ;  /* 0x00000057a5107810 */ /* 0x000fe40007ffe80e */
[----:B------:R-:W-:Y:S02]  /*7f90*/  IABS R17, R17 ;  /* 0x0000001100117213 */ /* 0x000fe40000000000 */
[----:B------:R-:W-:Y:S02]  /*7fa0*/  IABS R16, R16 ;  /* 0x0000001000107213 */ /* 0x000fe40000000000 */
[----:B------:R-:W-:Y:S02]  /*7fb0*/  FSEL R186, R30, -INF , !P4 ;  /* 0xff8000001eba7808 */ /* 0x000fe40006000000 */
[----:B------:R-:W-:Y:S02]  /*7fc0*/  I2FP.F32.S32 R17, R17 ;  /* 0x0000001100117245 */ /* 0x000fe40000201400 */
[----:B------:R-:W-:-:S02]  /*7fd0*/  ISETP.GT.AND P4, PT, R13, R18, PT ;  /* 0x000000120d00720c */ /* 0x000fc40003f84270 */
[----:B------:R-:W-:Y:S01]  /*7fe0*/  FSEL R186, R186, -INF , !P5 ;  /* 0xff800000baba7808 */ /* 0x000fe20006800000 */
[----:B------:R-:W-:Y:S01]  /*7ff0*/  FFMA.FTZ R24, R17, -UR6, R24 ;  /* 0x8000000611187c23 */ /* 0x000fe20008010018 */
[----:B------:R-:W-:Y:S02]  /*8000*/  I2FP.F32.S32 R16, R16 ;  /* 0x0000001000107245 */ /* 0x000fe40000201400 */
[----:B------:R-:W-:Y:S02]  /*8010*/  ISETP.GE.AND P5, PT, R18, R197, PT ;  /* 0x000000c51200720c */ /* 0x000fe40003fa6270 */
[----:B------:R-:W-:Y:S01]  /*8020*/  FSEL R145, R29, -INF , !P4 ;  /* 0xff8000001d917808 */ /* 0x000fe20006000000 */
[----:B------:R-:W-:Y:S01]  /*8030*/  FFMA.FTZ R31, R16, -UR6, R31 ;  /* 0x80000006101f7c23 */ /* 0x000fe2000801001f */
[----:B------:R-:W-:Y:S02]  /*8040*/  IADD3 R17, PT, PT, R165, 0x50, -R14 ;  /* 0x00000050a5117810 */ /* 0x000fe40007ffe80e */
[----:B------:R-:W-:-:S02]  /*8050*/  FSEL R145, R145, -INF , !P5 ;  /* 0xff80000091917808 */ /* 0x000fc40006800000 */
[----:B------:R-:W-:Y:S02]  /*8060*/  ISETP.GT.AND P4, PT, R12, R18, PT ;  /* 0x000000120c00720c */ /* 0x000fe40003f84270 */
[----:B------:R-:W-:Y:S02]  /*8070*/  ISETP.GE.AND P5, PT, R18, R196, PT ;  /* 0x000000c41200720c */ /* 0x000fe40003fa6270 */
[----:B------:R-:W-:Y:S02]  /*8080*/  IABS R17, R17 ;  /* 0x0000001100117213 */ /* 0x000fe40000000000 */
[----:B------:R-:W-:Y:S02]  /*8090*/  IADD3 R18, PT, PT, R198, 0x4f, -R14 ;  /* 0x0000004fc6127810 */ /* 0x000fe40007ffe80e */
[----:B------:R-:W-:Y:S02]  /*80a0*/  FSEL R184, R31, -INF , !P4 ;  /* 0xff8000001fb87808 */ /* 0x000fe40006000000 */
[----:B------:R-:W-:-:S02]  /*80b0*/  I2FP.F32.S32 R17, R17 ;  /* 0x0000001100117245 */ /* 0x000fc40000201400 */
[----:B------:R-:W-:Y:S02]  /*80c0*/  IADD3 R16, PT, PT, R165, 0x4f, -R14 ;  /* 0x0000004fa5107810 */ /* 0x000fe40007ffe80e */
[----:B------:R-:W-:Y:S01]  /*80d0*/  ISETP.GT.AND P4, PT, R13, R19, PT ;  /* 0x000000130d00720c */ /* 0x000fe20003f84270 */
[----:B------:R-:W-:Y:S01]  /*80e0*/  FFMA.FTZ R26, R17, -UR6, R26 ;  /* 0x80000006111a7c23 */ /* 0x000fe2000801001a */
[----:B------:R-:W-:Y:S01]  /*80f0*/  IABS R18, R18 ;  /* 0x0000001200127213 */ /* 0x000fe20000000000 */
[----:B------:R-:W-:Y:S01]  /*8100*/  VIADD R17, R15, 0xffffffb1 ;  /* 0xffffffb10f117836 */ /* 0x000fe20000000000 */
[----:B------:R-:W-:Y:S02]  /*8110*/  IABS R16, R16 ;  /* 0x0000001000107213 */ /* 0x000fe40000000000 */
[----:B------:R-:W-:Y:S02]  /*8120*/  FSEL R184, R184, -INF , !P5 ;  /* 0xff800000b8b87808 */ /* 0x000fe40006800000 */
[----:B------:R-:W-:-:S02]  /*8130*/  FSEL R171, R24, -INF , !P4 ;  /* 0xff80000018ab7808 */ /* 0x000fc40006000000 */
[----:B------:R-:W-:Y:S02]  /*8140*/  I2FP.F32.S32 R18, R18 ;  /* 0x0000001200127245 */ /* 0x000fe40000201400 */
[----:B------:R-:W-:Y:S02]  /*8150*/  ISETP.GE.AND P5, PT, R19, R197, PT ;  /* 0x000000c51300720c */ /* 0x000fe40003fa6270 */
[----:B------:R-:W-:Y:S01]  /*8160*/  ISETP.GT.AND P4, PT, R12, R19, PT ;  /* 0x000000130c00720c */ /* 0x000fe20003f84270 */
[----:B------:R-:W-:Y:S01]  /*8170*/  FFMA.FTZ R25, R18, -UR6, R25 ;  /* 0x8000000612197c23 */ /* 0x000fe20008010019 */
[----:B------:R-:W-:Y:S02]  /*8180*/  I2FP.F32.S32 R16, R16 ;  /* 0x0000001000107245 */ /* 0x000fe40000201400 */
[----:B------:R-:W-:Y:S02]  /*8190*/  FSEL R171, R171, -INF , !P5 ;  /* 0xff800000abab7808 */ /* 0x000fe40006800000 */
[----:B------:R-:W-:Y:S01]  /*81a0*/  FSEL R26, R26, -INF , !P4 ;  /* 0xff8000001a1a7808 */ /* 0x000fe20006000000 */
[----:B------:R-:W-:Y:S01]  /*81b0*/  FFMA.FTZ R27, R16, -UR6, R27 ;  /* 0x80000006101b7c23 */ /* 0x000fe2000801001b */
[----:B------:R-:W-:Y:S01]  /*81c0*/  ISETP.GE.AND P5, PT, R19, R196, PT ;  /* 0x000000c41300720c */ /* 0x000fe20003fa6270 */
[----:B------:R-:W-:Y:S01]  /*81d0*/  VIADD R16, R15, 0xffffffb8 ;  /* 0xffffffb80f107836 */ /* 0x000fe20000000000 */
[----:B------:R-:W-:Y:S01]  /*81e0*/  ISETP.GT.AND P4, PT, R13, R17, PT ;  /* 0x000000110d00720c */ /* 0x000fe20003f84270 */
[----:B------:R-:W-:Y:S01]  /*81f0*/  VIADD R15, R15, 0xffffffb9 ;  /* 0xffffffb90f0f7836 */ /* 0x000fe20000000000 */
[----:B------:R-:W-:-:S02]  /*8200*/  IADD3 R18, PT, PT, R165, 0x48, -R14 ;  /* 0x00000048a5127810 */ /* 0x000fc40007ffe80e */
[--C-:B------:R-:W-:Y:S02]  /*8210*/  IADD3 R20, PT, PT, R198, 0x47, -R14.reuse ;  /* 0x00000047c6147810 */ /* 0x100fe40007ffe80e */
[----:B------:R-:W-:Y:S02]  /*8220*/  FSEL R162, R26, -INF , !P5 ;  /* 0xff8000001aa27808 */ /* 0x000fe40006800000 */
[----:B------:R-:W-:Y:S02]  /*8230*/  FSEL R25, R25, -INF , !P4 ;  /* 0xff80000019197808 */ /* 0x000fe40006000000 */
[----:B------:R-:W-:Y:S02]  /*8240*/  ISETP.GE.AND P5, PT, R17, R197, PT ;  /* 0x000000c51100720c */ /* 0x000fe40003fa6270 */
[----:B------:R-:W-:Y:S02]  /*8250*/  ISETP.GT.AND P4, PT, R12, R17, PT ;  /* 0x000000110c00720c */ /* 0x000fe40003f84270 */
[----:B------:R-:W-:-:S02]  /*8260*/  IADD3 R19, PT, PT, R165, 0x47, -R14 ;  /* 0x00000047a5137810 */ /* 0x000fc40007ffe80e */
[----:B------:R-:W-:Y:S02]  /*8270*/  IABS R18, R18 ;  /* 0x0000001200127213 */ /* 0x000fe40000000000 */
[----:B------:R-:W-:Y:S02]  /*8280*/  IABS R20, R20 ;  /* 0x0000001400147213 */ /* 0x000fe40000000000 */
[----:B------:R-:W-:Y:S02]  /*8290*/  IADD3 R21, PT, PT, R198, 0x48, -R14 ;  /* 0x00000048c6157810 */ /* 0x000fe40007ffe80e */
[----:B------:R-:W-:Y:S02]  /*82a0*/  FSEL R165, R25, -INF , !P5 ;  /* 0xff80000019a57808 */ /* 0x000fe40006800000 */
[----:B------:R-:W-:Y:S02]  /*82b0*/  FSEL R27, R27, -INF , !P4 ;  /* 0xff8000001b1b7808 */ /* 0x000fe40006000000 */
[----:B------:R-:W-:-:S02]  /*82c0*/  ISETP.GT.AND P5, PT, R13, R16, PT ;  /* 0x000000100d00720c */ /* 0x000fc40003fa4270 */
[----:B------:R-:W-:Y:S01]  /*82d0*/  ISETP.GT.AND P4, PT, R13, R15, PT ;  /* 0x0000000f0d00720c */ /* 0x000fe20003f84270 */
[----:B------:R-:W-:Y:S01]  /*82e0*/  IMAD.MOV.U32 R13, RZ, RZ, R18 ;  /* 0x000000ffff0d7224 */ /* 0x000fe200078e0012 */
[----:B------:R-:W-:Y:S02]  /*82f0*/  IABS R19, R19 ;  /* 0x0000001300137213 */ /* 0x000fe40000000000 */
[----:B------:R-:W-:Y:S02]  /*8300*/  I2FP.F32.S32 R20, R20 ;  /* 0x0000001400147245 */ /* 0x000fe40000201400 */
[----:B------:R-:W-:Y:S01]  /*8310*/  IABS R21, R21 ;  /* 0x0000001500157213 */ /* 0x000fe20000000000 */
[----:B------:R-:W-:Y:S01]  /*8320*/  IMAD.MOV.U32 R18, RZ, RZ, R19 ;  /* 0x000000ffff127224 */ /* 0x000fe200078e0013 */
[----:B------:R-:W-:Y:S01]  /*8330*/  I2FP.F32.S32 R19, R13 ;  /* 0x0000000d00137245 */ /* 0x000fe20000201400 */
[----:B------:R-:W-:Y:S01]  /*8340*/  FFMA.FTZ R20, R20, -UR6, R189 ;  /* 0x8000000614147c23 */ /* 0x000fe200080100bd */
[----:B------:R-:W-:-:S02]  /*8350*/  I2FP.F32.S32 R21, R21 ;  /* 0x0000001500157245 */ /* 0x000fc40000201400 */
[----:B------:R-:W-:Y:S01]  /*8360*/  FMNMX3.FTZ R14, R132, R7, R5, !PT ;  /* 0x00000007840e7276 */ /* 0x000fe20007810005 */
[----:B------:R-:W-:Y:S01]  /*8370*/  FFMA.FTZ R19, R19, -UR6, R190 ;  /* 0x8000000613137c23 */ /* 0x000fe200080100be */
[----:B------:R-:W-:Y:S01]  /*8380*/  FMNMX3.FTZ R13, R3, R6, R10, !PT ;  /* 0x00000006030d7276 */ /* 0x000fe2000781000a */
[----:B------:R-:W-:Y:S01]  /*8390*/  FFMA.FTZ R21, R21, -UR6, R188 ;  /* 0x8000000615157c23 */ /* 0x000fe200080100bc */
[----:B------:R-:W-:Y:S02]  /*83a0*/  FMNMX3.FTZ R14, R14, R11, R9, !PT ;  /* 0x0000000b0e0e7276 */ /* 0x000fe40007810009 */
[----:B------:R-:W-:Y:S02]  /*83b0*/  FSEL R161, R20, -INF , !P4 ;  /* 0xff80000014a17808 */ /* 0x000fe40006000000 */
[----:B------:R-:W-:Y:S02]  /*83c0*/  FMNMX3.FTZ R13, R13, R8, R4, !PT ;  /* 0x000000080d0d7276 */ /* 0x000fe40007810004 */
[----:B------:R-:W-:-:S02]  /*83d0*/  ISETP.GE.AND P4, PT, R15, R197, PT ;  /* 0x000000c50f00720c */ /* 0x000fc40003f86270 */
[----:B------:R-:W-:Y:S02]  /*83e0*/  FMNMX3.FTZ R14, R14, R175, R173, !PT ;  /* 0x000000af0e0e7276 */ /* 0x000fe400078100ad */
[----:B------:R-:W-:Y:S02]  /*83f0*/  FMNMX3.FTZ R13, R13, R140, R136, !PT ;  /* 0x0000008c0d0d7276 */ /* 0x000fe40007810088 */
[----:B------:R-:W-:Y:S02]  /*8400*/  FSEL R21, R21, -INF , !P5 ;  /* 0xff80000015157808 */ /* 0x000fe40006800000 */
[----:B------:R-:W-:Y:S02]  /*8410*/  I2FP.F32.S32 R18, R18 ;  /* 0x0000001200127245 */ /* 0x000fe40000201400 */
[----:B------:R-:W-:Y:S02]  /*8420*/  FSEL R161, R161, -INF , !P4 ;  /* 0xff800000a1a17808 */ /* 0x000fe40006000000 */
[----:B------:R-:W-:Y:S01]  /*8430*/  ISETP.GE.AND P5, PT, R16, R197, PT ;  /* 0x000000c51000720c */ /* 0x000fe20003fa6270 */
[----:B------:R-:W-:Y:S01]  /*8440*/  FFMA.FTZ R18, R18, -UR6, R191 ;  /* 0x8000000612127c23 */ /* 0x000fe200080100bf */
[----:B------:R-:W-:-:S02]  /*8450*/  ISETP.GE.AND P4, PT, R17, R196, PT ;  /* 0x000000c41100720c */ /* 0x000fc40003f86270 */
[----:B------:R-:W-:Y:S02]  /*8460*/  FMNMX3.FTZ R14, R14, R141, R137, !PT ;  /* 0x0000008d0e0e7276 */ /* 0x000fe40007810089 */
[----:B------:R-:W-:Y:S02]  /*8470*/  FMNMX3.FTZ R17, R13, R174, R192, !PT ;  /* 0x000000ae0d117276 */ /* 0x000fe400078100c0 */
[----:B------:R-:W-:Y:S02]  /*8480*/  FSEL R163, R21, -INF , !P5 ;  /* 0xff80000015a37808 */ /* 0x000fe40006800000 */
[----:B------:R-:W-:Y:S02]  /*8490*/  FSEL R166, R27, -INF , !P4 ;  /* 0xff8000001ba67808 */ /* 0x000fe40006000000 */
[C---:B------:R-:W-:Y:S02]  /*84a0*/  ISETP.GT.AND P5, PT, R12.reuse, R16, PT ;  /* 0x000000100c00720c */ /* 0x040fe40003fa4270 */
[----:B------:R-:W-:-:S02]  /*84b0*/  ISETP.GT.AND P4, PT, R12, R15, PT ;  /* 0x0000000f0c00720c */ /* 0x000fc40003f84270 */
[----:B------:R-:W-:Y:S02]  /*84c0*/  FMNMX3.FTZ R14, R14, R209, R147, !PT ;  /* 0x000000d10e0e7276 */ /* 0x000fe40007810093 */
[----:B------:R-:W-:Y:S02]  /*84d0*/  FMNMX3.FTZ R17, R17, R146, R144, !PT ;  /* 0x0000009211117276 */ /* 0x000fe40007810090 */
[----:B------:R-:W-:Y:S02]  /*84e0*/  FSEL R19, R19, -INF , !P5 ;  /* 0xff80000013137808 */ /* 0x000fe40006800000 */
[----:B------:R-:W-:Y:S02]  /*84f0*/  FSEL R18, R18, -INF , !P4 ;  /* 0xff80000012127808 */ /* 0x000fe40006000000 */
[----:B------:R-:W-:Y:S02]  /*8500*/  FMNMX3.FTZ R14, R14, R187, R145, !PT ;  /* 0x000000bb0e0e7276 */ /* 0x000fe40007810091 */
[----:B------:R-:W-:-:S02]  /*8510*/  ISETP.GE.AND P5, PT, R16, R196, PT ;  /* 0x000000c41000720c */ /* 0x000fc40003fa6270 */
[----:B------:R-:W-:Y:S02]  /*8520*/  ISETP.GE.AND P4, PT, R15, R196, PT ;  /* 0x000000c40f00720c */ /* 0x000fe40003f86270 */
[----:B------:R-:W-:Y:S02]  /*8530*/  FMNMX3.FTZ R17, R17, R186, R184, !PT ;  /* 0x000000ba11117276 */ /* 0x000fe400078100b8 */
[----:B------:R-:W-:Y:S02]  /*8540*/  FMNMX3.FTZ R14, R14, R171, R165, !PT ;  /* 0x000000ab0e0e7276 */ /* 0x000fe400078100a5 */
[----:B------:R-:W-:Y:S02]  /*8550*/  FSEL R160, R19, -INF , !P5 ;  /* 0xff80000013a07808 */ /* 0x000fe40006800000 */
[----:B------:R-:W-:Y:S02]  /*8560*/  FSEL R158, R18, -INF , !P4 ;  /* 0xff800000129e7808 */ /* 0x000fe40006000000 */
[----:B------:R-:W-:-:S02]  /*8570*/  FMNMX3.FTZ R15, R17, R162, R166, !PT ;  /* 0x000000a2110f7276 */ /* 0x000fc400078100a6 */
[----:B------:R-:W-:Y:S02]  /*8580*/  FMNMX3.FTZ R14, R14, R163, R161, !PT ;  /* 0x000000a30e0e7276 */ /* 0x000fe400078100a1 */
[----:B------:R-:W-:Y:S02]  /*8590*/  FMNMX3.FTZ R15, R15, R160, R158, !PT ;  /* 0x000000a00f0f7276 */ /* 0x000fe4000781009e */
[----:B------:R-:W-:Y:S01]  /*85a0*/  LEA R159, R176, UR5, 0x1 ;  /* 0x00000005b09f7c11 */ /* 0x000fe2000f8e08ff */
[----:B------:R-:W3:Y:S01]  /*85b0*/  SHFL.BFLY PT, R13, R14, 0x2, 0x1f ;  /* 0x0c401f000e0d7f89 */ /* 0x000ee200000e0000 */
[----:B------:R-:W-:-:S03]  /*85c0*/  SEL R20, R2, 0xffffffe0, !P6 ;  /* 0xffffffe002147807 */ /* 0x000fc60007000000 */
[----:B------:R-:W4:Y:S01]  /*85d0*/  SHFL.BFLY PT, R12, R15, 0x2, 0x1f ;  /* 0x0c401f000f0c7f89 */ /* 0x000f2200000e0000 */
[C---:B------:R-:W-:Y:S02]  /*85e0*/  VIADD R21, R159.reuse, 0x12000 ;  /* 0x000120009f157836 */ /* 0x040fe40000000000 */
[----:B------:R-:W-:Y:S02]  /*85f0*/  IMAD.IADD R188, R20, 0x1, R159 ;  /* 0x0000000114bc7824 */ /* 0x000fe400078e029f */
[----:B------:R-:W-:Y:S02]  /*8600*/  VIADD R155, R159, 0x12040 ;  /* 0x000120409f9b7836 */ /* 0x000fe40000000000 */
[----:B------:R-:W-:Y:S01]  /*8610*/  @P2 VIADD R155, R21, 0xffffffc0 ;  /* 0xffffffc0159b2836 */ /* 0x000fe20000000000 */
[----:B------:R-:W-:Y:S04]  /*8620*/  LDSM.16.MT88.4 R16, [R188+0x12000] ;  /* 0x01200000bc10783b */ /* 0x000fe80000004200 */
[----:B------:R-:W-:Y:S04]  /*8630*/  LDSM.16.MT88.4 R24, [R155] ;  /* 0x000000009b18783b */ /* 0x000fe80000004200 */
[----:B------:R-:W-:Y:S01]  /*8640*/  LDSM.16.MT88.4 R28, [R188+0x14800] ;  /* 0x01480000bc1c783b */ /* 0x000fe20000004200 */
[----:B---3--:R-:W-:-:S02]  /*8650*/  FMNMX.FTZ R13, R14, R13, !PT ;  /* 0x0000000d0e0d7209 */ /* 0x008fc40007810000 */
[----:B----4-:R-:W-:-:S03]  /*8660*/  FMNMX.FTZ R12, R15, R12, !PT ;  /* 0x0000000c0f0c7209 */ /* 0x010fc60007810000 */
[----:B------:R-:W3:Y:S04]  /*8670*/  SHFL.BFLY PT, R182, R13, 0x1, 0x1f ;  /* 0x0c201f000db67f89 */ /* 0x000ee800000e0000 */
[----:B------:R-:W4:Y:S01]  /*8680*/  SHFL.BFLY PT, R181, R12, 0x1, 0x1f ;  /* 0x0c201f000cb57f89 */ /* 0x000f2200000e0000 */
[----:B---3--:R-:W-:Y:S02]  /*8690*/  FMNMX.FTZ R182, R13, R182, !PT ;  /* 0x000000b60db67209 */ /* 0x008fe40007810000 */
[----:B----4-:R-:W-:-:S03]  /*86a0*/  FMNMX.FTZ R181, R12, R181, !PT ;  /* 0x000000b50cb57209 */ /* 0x010fc60007810000 */
[C---:B-1----:R-:W-:Y:S01]  /*86b0*/  FMUL.FTZ R168, R182.reuse, UR4 ;  /* 0x00000004b6a87c20 */ /* 0x042fe20008410000 */
[----:B------:R-:W-:Y:S02]  /*86c0*/  FSETP.NEU.FTZ.AND P5, PT, R182, -INF , PT ;  /* 0xff800000b600780b */ /* 0x000fe40003fbd000 */
[C---:B------:R-:W-:Y:S01]  /*86d0*/  FSETP.NEU.FTZ.AND P4, PT, R181.reuse, -INF , PT ;  /* 0xff800000b500780b */ /* 0x040fe20003f9d000 */
[----:B------:R-:W-:Y:S01]  /*86e0*/  FMUL.FTZ R157, R181, UR4 ;  /* 0x00000004b59d7c20 */ /* 0x000fe20008410000 */
[----:B------:R-:W-:-:S04]  /*86f0*/  FSEL R168, R168, RZ, P5 ;  /* 0x000000ffa8a87208 */ /* 0x000fc80002800000 */
[----:B------:R-:W-:Y:S01]  /*8700*/  FSEL R157, R157, RZ, P4 ;  /* 0x000000ff9d9d7208 */ /* 0x000fe20002000000 */
[--C-:B------:R-:W-:Y:S01]  /*8710*/  FFMA.FTZ R150, R11, UR4, -R168.reuse ;  /* 0x000000040b967c23 */ /* 0x100fe200080108a8 */
[--C-:B------:R-:W-:Y:S01]  /*8720*/  FFMA.FTZ R149, R9, UR4, -R168.reuse ;  /* 0x0000000409957c23 */ /* 0x100fe200080108a8 */
[--C-:B------:R-:W-:Y:S01]  /*8730*/  FFMA.FTZ R151, R5, UR4, -R168.reuse ;  /* 0x0000000405977c23 */ /* 0x100fe200080108a8 */
[----:B------:R-:W-:Y:S01]  /*8740*/  FSEL R5, R182, RZ, P5 ;  /* 0x000000ffb6057208 */ /* 0x000fe20002800000 */
[--C-:B------:R-:W-:Y:S01]  /*8750*/  FFMA.FTZ R148, R10, UR4, -R157.reuse ;  /* 0x000000040a947c23 */ /* 0x100fe2000801089d */
[--C-:B------:R-:W-:Y:S01]  /*8760*/  FFMA.FTZ R152, R8, UR4, -R157.reuse ;  /* 0x0000000408987c23 */ /* 0x100fe2000801089d */
[----:B------:R-:W-:Y:S01]  /*8770*/  FFMA.FTZ R153, R4, UR4, -R157 ;  /* 0x0000000404997c23 */ /* 0x000fe2000801089d */
[----:B------:R-:W1:Y:S01]  /*8780*/  LDSM.16.MT88.4 R8, [R159+0x12000] ;  /* 0x012000009f08783b */ /* 0x000e620000004200 */
[----:B------:R-:W-:Y:S01]  /*8790*/  FSEL R4, R181, RZ, P4 ;  /* 0x000000ffb5047208 */ /* 0x000fe20002000000 */
[----:B------:R-:W-:Y:S01]  /*87a0*/  FADD.FTZ R5, R132, -R5 ;  /* 0x8000000584057221 */ /* 0x000fe20000010000 */
[----:B------:R-:W-:Y:S01]  /*87b0*/  FFMA.FTZ R156, R7, UR4, -R168 ;  /* 0x00000004079c7c23 */ /* 0x000fe200080108a8 */
[--C-:B------:R-:W-:Y:S01]  /*87c0*/  FFMA.FTZ R154, R6, UR4, -R157.reuse ;  /* 0x00000004069a7c23 */ /* 0x100fe2000801089d */
[----:B------:R-:W-:Y:S01]  /*87d0*/  MUFU.EX2 R151, R151 ;  /* 0x0000009700977308 */ /* 0x000fe20000000800 */
[----:B------:R-:W-:Y:S01]  /*87e0*/  FADD.FTZ R3, R3, -R4 ;  /* 0x8000000403037221 */ /* 0x000fe20000010000 */
[----:B------:R-:W-:Y:S01]  /*87f0*/  FMUL.FTZ R5, R5, UR4 ;  /* 0x0000000405057c20 */ /* 0x000fe20008410000 */
[--C-:B------:R-:W-:Y:S01]  /*8800*/  FFMA.FTZ R175, R175, UR4, -R168.reuse ;  /* 0x00000004afaf7c23 */ /* 0x100fe200080108a8 */
[--C-:B------:R-:W-:Y:S01]  /*8810*/  FFMA.FTZ R164, R173, UR4, -R168.reuse ;  /* 0x00000004ada47c23 */ /* 0x100fe200080108a8 */
[----:B------:R-:W-:Y:S01]  /*8820*/  FMUL.FTZ R3, R3, UR4 ;  /* 0x0000000403037c20 */ /* 0x000fe20008410000 */
[--C-:B------:R-:W-:Y:S01]  /*8830*/  FFMA.FTZ R170, R141, UR4, -R168.reuse ;  /* 0x000000048daa7c23 */ /* 0x100fe200080108a8 */
[--C-:B------:R-:W-:Y:S01]  /*8840*/  FFMA.FTZ R172, R140, UR4, -R157.reuse ;  /* 0x000000048cac7c23 */ /* 0x100fe2000801089d */
[----:B------:R-:W3:Y:S01]  /*8850*/  MUFU.EX2 R156, R156 ;  /* 0x0000009c009c7308 */ /* 0x000ee20000000800 */
[--C-:B------:R-:W-:Y:S01]  /*8860*/  FFMA.FTZ R183, R136, UR4, -R157.reuse ;  /* 0x0000000488b77c23 */ /* 0x100fe2000801089d */
[--C-:B------:R-:W-:Y:S01]  /*8870*/  FFMA.FTZ R174, R174, UR4, -R157.reuse ;  /* 0x00000004aeae7c23 */ /* 0x100fe2000801089d */
[----:B------:R-:W-:Y:S01]  /*8880*/  FFMA.FTZ R185, R192, UR4, -R157 ;  /* 0x00000004c0b97c23 */ /* 0x000fe2000801089d */
[----:B------:R-:W-:Y:S01]  /*8890*/  SEL R192, R2, 0xffffffe0, !P6 ;  /* 0xffffffe002c07807 */ /* 0x000fe20007000000 */
[--C-:B------:R-:W-:Y:S01]  /*88a0*/  FFMA.FTZ R190, R187, UR4, -R168.reuse ;  /* 0x00000004bbbe7c23 */ /* 0x100fe200080108a8 */
[--C-:B------:R-:W-:Y:S01]  /*88b0*/  FFMA.FTZ R189, R147, UR4, -R168.reuse ;  /* 0x0000000493bd7c23 */ /* 0x100fe200080108a8 */
[----:B------:R-:W-:Y:S01]  /*88c0*/  FFMA.FTZ R187, R145, UR4, -R168 ;  /* 0x0000000491bb7c23 */ /* 0x000fe200080108a8 */
[----:B------:R-:W-:Y:S01]  /*88d0*/  MUFU.EX2 R150, R150 ;  /* 0x0000009600967308 */ /* 0x000fe20000000800 */
[----:B------:R-:W-:-:S02]  /*88e0*/  IMAD.IADD R192, R192, 0x1, R155 ;  /* 0x00000001c0c07824 */ /* 0x000fc400078e029b */
[--C-:B------:R-:W-:Y:S01]  /*88f0*/  FFMA.FTZ R191, R146, UR4, -R157.reuse ;  /* 0x0000000492bf7c23 */ /* 0x100fe2000801089d */
[--C-:B------:R-:W-:Y:S01]  /*8900*/  FFMA.FTZ R204, R144, UR4, -R157.reuse ;  /* 0x0000000490cc7c23 */ /* 0x100fe2000801089d */
[--C-:B------:R-:W-:Y:S01]  /*8910*/  FFMA.FTZ R186, R186, UR4, -R157.reuse ;  /* 0x00000004baba7c23 */ /* 0x100fe2000801089d */
[----:B------:R-:W-:Y:S01]  /*8920*/  IMAD.MOV.U32 R2, RZ, RZ, 0x20 ;  /* 0x00000020ff027424 */ /* 0x000fe200078e00ff */
[----:B------:R-:W-:Y:S01]  /*8930*/  LDSM.16.MT88.4 R144, [R159+0x13000] ;  /* 0x013000009f90783b */ /* 0x000fe20000004200 */
[----:B------:R-:W-:Y:S01]  /*8940*/  FFMA.FTZ R160, R160, UR4, -R157 ;  /* 0x00000004a0a07c23 */ /* 0x000fe2000801089d */
[----:B------:R-:W4:Y:S01]  /*8950*/  MUFU.EX2 R149, R149 ;  /* 0x0000009500957308 */ /* 0x000f220000000800 */
[----:B---3--:R-:W-:Y:S02]  /*8960*/  F2FP.F16.F32.PACK_AB R12, R151, R156 ;  /* 0x0000009c970c723e */ /* 0x008fe400000000ff */
[----:B------:R-:W-:-:S05]  /*8970*/  SEL R206, R2, 0xffffffe0, !P6 ;  /* 0xffffffe002ce7807 */ /* 0x000fca0007000000 */
[----:B------:R-:W-:Y:S01]  /*8980*/  MUFU.EX2 R154, R154 ;  /* 0x0000009a009a7308 */ /* 0x000fe20000000800 */
[----:B------:R-:W-:-:S07]  /*8990*/  IMAD.IADD R206, R206, 0x1, R159 ;  /* 0x00000001cece7824 */ /* 0x000fce00078e029f */
        /* <DEDUP_REMOVED lines=8> */
[----:B------:R4:W-:Y:S01]  /*8a20*/  MUFU.EX2 R173, R175 ;  /* 0x000000af00ad7308 */ /* 0x0009e20000000800 */
[-C--:B---3--:R-:W-:Y:S01]  /*8a30*/  FMUL.FTZ R4, R128, R132.reuse ;  /* 0x0000008480047220 */ /* 0x088fe20000410000 */
        /* <DEDUP_REMOVED lines=21> */
[----:B------:R-:W-:Y:S01]  /*8b90*/  FMUL.FTZ R109, R109, R132 ;  /* 0x000000846d6d7220 */ /* 0x000fe20000410000 */
[----:B------:R-:W-:Y:S01]  /*8ba0*/  FMUL.FTZ R110, R110, R3 ;  /* 0x000000036e6e7220 */ /* 0x000fe20000410000 */
[----:B------:R-:W-:Y:S01]  /*8bb0*/  HMMA.16816.F32 R8, R12, R10, R124 ;  /* 0x0000000a0c08723c */ /* 0x000fe2000000187c */
[----:B------:R-:W-:-:S02]  /*8bc0*/  IMAD.IADD R124, R20, 0x1, R155 ;  /* 0x00000001147c7824 */ /* 0x000fc400078e029b */
        /* <DEDUP_REMOVED lines=31> */
[----:B------:R-:W5:Y:S01]  /*8dc0*/  LDSM.16.MT88.4 R24, [R188+0x14000] ;  /* 0x01400000bc18783b */ /* 0x000f620000004200 */
        /* <DEDUP_REMOVED lines=17> */
[----:B------:R-:W-:Y:S01]  /*8ee0*/  LDSM.16.MT88.4 R32, [R124+0x4000] ;  /* 0x004000007c20783b */ /* 0x000fe20000004200 */
[----:B----4-:R-:W-:Y:S01]  /*8ef0*/  FFMA.FTZ R175, R137, UR4, -R168 ;  /* 0x0000000489af7c23 */ /* 0x010fe200080108a8 */
[-C--:B------:R-:W-:Y:S01]  /*8f00*/  FMUL.FTZ R68, R68, R132.reuse ;  /* 0x0000008444447220 */ /* 0x080fe20000410000 */
[C---:B------:R-:W-:Y:S01]  /*8f10*/  HMMA.16816.F32 R100, R12.reuse, R22, R100 ;  /* 0x000000160c64723c */ /* 0x040fe20000001864 */
[----:B------:R-:W1:Y:S01]  /*8f20*/  LDSM.16.MT88.4 R20, [R155+0x2000] ;  /* 0x002000009b14783b */ /* 0x000e620000004200 */
[-C--:B------:R-:W-:Y:S01]  /*8f30*/  FMUL.FTZ R69, R69, R132.reuse ;  /* 0x0000008445457220 */ /* 0x080fe20000410000 */
[-C--:B------:R-:W-:Y:S01]  /*8f40*/  FMUL.FTZ R70, R70, R3.reuse ;  /* 0x0000000346467220 */ /* 0x080fe20000410000 */
[-C--:B------:R-:W-:Y:S01]  /*8f50*/  FMUL.FTZ R71, R71, R3.reuse ;  /* 0x0000000347477220 */ /* 0x080fe20000410000 */
[----:B------:R-:W-:Y:S01]  /*8f60*/  LDSM.16.MT88.4 R128, [R188+0x12800] ;  /* 0x01280000bc80783b */ /* 0x000fe20000004200 */
[-C--:B------:R-:W-:Y:S01]  /*8f70*/  FMUL.FTZ R72, R72, R132.reuse ;  /* 0x0000008448487220 */ /* 0x080fe20000410000 */
[-C--:B------:R-:W-:Y:S01]  /*8f80*/  FMUL.FTZ R73, R73, R132.reuse ;  /* 0x0000008449497220 */ /* 0x080fe20000410000 */
[C---:B---3--:R-:W-:Y:S01]  /*8f90*/  HMMA.16816.F32 R36, R12.reuse, R16, R36 ;  /* 0x000000100c24723c */ /* 0x048fe20000001824 */
[----:B------:R-:W-:Y:S01]  /*8fa0*/  LDSM.16.MT88.4 R140, [R124+0x800] ;  /* 0x000800007c8c783b */ /* 0x000fe20000004200 */
[-C--:B------:R-:W-:Y:S01]  /*8fb0*/  FMUL.FTZ R74, R74, R3.reuse ;  /* 0x000000034a4a7220 */ /* 0x080fe20000410000 */
[-C--:B------:R-:W-:Y:S01]  /*8fc0*/  FMUL.FTZ R75, R75, R3.reuse ;  /* 0x000000034b4b7220 */ /* 0x080fe20000410000 */
[-C--:B------:R-:W-:Y:S01]  /*8fd0*/  FMUL.FTZ R76, R76, R132.reuse ;  /* 0x000000844c4c7220 */ /* 0x080fe20000410000 */
[----:B------:R-:W-:Y:S01]  /*8fe0*/  LDSM.16.MT88.4 R136, [R124+0x2800] ;  /* 0x002800007c88783b */ /* 0x000fe20000004200 */
        /* <DEDUP_REMOVED lines=10> */
[C---:B-----5:R-:W-:Y:S01]  /*9090*/  HMMA.16816.F32 R44, R12.reuse, R24, R44 ;  /* 0x000000180c2c723c */ /* 0x060fe2000000182c */
        /* <DEDUP_REMOVED lines=8> */
[----:B------:R-:W4:Y:S01]  /*9120*/  LDSM.16.MT88.4 R24, [R159+0x16000] ;  /* 0x016000009f18783b */ /* 0x000f220000004200 */
[-C--:B------:R-:W-:Y:S01]  /*9130*/  FMUL.FTZ R92, R92, R132.reuse ;  /* 0x000000845c5c7220 */ /* 0x080fe20000410000 */
[-C--:B------:R-:W-:Y:S01]  /*9140*/  FMUL.FTZ R93, R93, R132.reuse ;  /* 0x000000845d5d7220 */ /* 0x080fe20000410000 */
[-C--:B------:R-:W-:Y:S01]  /*9150*/  FMUL.FTZ R94, R94, R3.reuse ;  /* 0x000000035e5e7220 */ /* 0x080fe20000410000 */
[-C--:B------:R-:W-:Y:S01]  /*9160*/  FMUL.FTZ R95, R95, R3.reuse ;  /* 0x000000035f5f7220 */ /* 0x080fe20000410000 */
[----:B------:R-:W-:Y:S01]  /*9170*/  LDSM.16.MT88.4 R124, [R159+0x12800] ;  /* 0x012800009f7c783b */ /* 0x000fe20000004200 */
[-C--:B------:R-:W-:Y:S01]  /*9180*/  FMUL.FTZ R96, R96, R132.reuse ;  /* 0x0000008460607220 */ /* 0x080fe20000410000 */
[-C--:B------:R-:W-:Y:S01]  /*9190*/  FMUL.FTZ R97, R97, R132.reuse ;  /* 0x0000008461617220 */ /* 0x080fe20000410000 */
[----:B-1----:R-:W-:Y:S01]  /*91a0*/  HMMA.16816.F32 R52, R12, R20, R52 ;  /* 0x000000140c34723c */ /* 0x002fe20000001834 */
[-C--:B------:R-:W-:Y:S01]  /*91b0*/  FMUL.FTZ R98, R98, R3.reuse ;  /* 0x0000000362627220 */ /* 0x080fe20000410000 */
[-C--:B------:R-:W-:Y:S01]  /*91c0*/  FMUL.FTZ R99, R99, R3.reuse ;  /* 0x0000000363637220 */ /* 0x080fe20000410000 */
[----:B------:R-:W1:Y:S01]  /*91d0*/  MUFU.EX2 R164, R164 ;  /* 0x000000a400a47308 */ /* 0x000e620000000800 */
[----:B------:R-:W-:Y:S01]  /*91e0*/  FFMA.FTZ R132, R207, R132, R156 ;  /* 0x00000084cf847223 */ /* 0x000fe2000001009c */
[----:B------:R-:W-:-:S03]  /*91f0*/  FFMA.FTZ R3, R205, R3, R154 ;  /* 0x00000003cd037223 */ /* 0x000fc6000001009a */
[C---:B------:R-:W-:Y:S01]  /*9200*/  HMMA.16816.F32 R56, R12.reuse, R22, R56 ;  /* 0x000000160c38723c */ /* 0x040fe20000001838 */
[----:B------:R-:W5:Y:S01]  /*9210*/  LDSM.16.MT88.4 R20, [R188+0x16000] ;  /* 0x01600000bc14783b */ /* 0x000f620000004200 */
[----:B------:R-:W-:Y:S01]  /*9220*/  FADD.FTZ R151, R151, R132 ;  /* 0x0000008497977221 */ /* 0x000fe20000010000 */
[----:B------:R-:W-:Y:S01]  /*9230*/  MUFU.EX2 R170, R170 ;  /* 0x000000aa00aa7308 */ /* 0x000fe20000000800 */
[----:B------:R-:W-:Y:S01]  /*9240*/  FADD.FTZ R3, R148, R3 ;  /* 0x0000000394037221 */ /* 0x000fe20000010000 */
[----:B------:R-:W-:Y:S02]  /*9250*/  IMAD.MOV.U32 R132, RZ, RZ, R182 ;  /* 0x000000ffff847224 */ /* 0x000fe400078e00b6 */
[----:B------:R-:W-:Y:S01]  /*9260*/  FADD.FTZ R150, R150, R151 ;  /* 0x0000009796967221 */ /* 0x000fe20000010000 */
[----:B---3--:R-:W-:Y:S01]  /*9270*/  HMMA.16816.F32 R60, R12, R16, R60 ;  /* 0x000000100c3c723c */ /* 0x008fe2000000183c */
[----:B------:R-:W-:Y:S02]  /*9280*/  FADD.FTZ R152, R152, R3 ;  /* 0x0000000398987221 */ /* 0x000fe40000010000 */
[----:B------:R-:W-:Y:S01]  /*9290*/  FADD.FTZ R150, R149, R150 ;  /* 0x0000009695967221 */ /* 0x000fe20000010000 */
[----:B------:R-:W-:Y:S01]  /*92a0*/  MUFU.EX2 R175, R175 ;  /* 0x000000af00af7308 */ /* 0x000fe20000000800 */
[----:B------:R-:W-:-:S02]  /*92b0*/  IMAD.MOV.U32 R3, RZ, RZ, R181 ;  /* 0x000000ffff037224 */ /* 0x000fc400078e00b5 */
[----:B------:R-:W-:Y:S01]  /*92c0*/  FADD.FTZ R153, R153, R152 ;  /* 0x0000009899997221 */ /* 0x000fe20000010000 */
[C---:B------:R-:W-:Y:S01]  /*92d0*/  HMMA.16816.F32 R64, R12.reuse, R18, R64 ;  /* 0x000000120c40723c */ /* 0x040fe20000001840 */
[----:B------:R-:W3:Y:S03]  /*92e0*/  LDSM.16.MT88.4 R16, [R155+0x4000] ;  /* 0x004000009b10783b */ /* 0x000ee60000004200 */
[----:B------:R-:W-:Y:S04]  /*92f0*/  MUFU.EX2 R172, R172 ;  /* 0x000000ac00ac7308 */ /* 0x000fe80000000800 */
[C---:B----4-:R-:W-:Y:S04]  /*9300*/  HMMA.16816.F32 R68, R12.reuse, R24, R68 ;  /* 0x000000180c44723c */ /* 0x050fe80000001844 */
[----:B------:R-:W4:Y:S04]  /*9310*/  MUFU.EX2 R183, R183 ;  /* 0x000000b700b77308 */ /* 0x000f280000000800 */
[C---:B------:R-:W-:Y:S01]  /*9320*/  HMMA.16816.F32 R72, R12.reuse, R26, R72 ;  /* 0x0000001a0c48723c */ /* 0x040fe20000001848 */
[----:B------:R2:W3:Y:S03]  /*9330*/  LDSM.16.MT88.4 R24, [R188+0x16800] ;  /* 0x01680000bc18783b */ /* 0x0004e60000004200 */
[----:B------:R-:W-:Y:S04]  /*9340*/  MUFU.EX2 R174, R174 ;  /* 0x000000ae00ae7308 */ /* 0x000fe80000000800 */
[----:B------:R-:W-:Y:S01]  /*9350*/  HMMA.16816.F32 R92, R12, R32, R92 ;  /* 0x000000200c5c723c */ /* 0x000fe2000000185c */
[----:B-1----:R-:W-:Y:S01]  /*9360*/  F2FP.F16.F32.PACK_AB R32, R164, R173 ;  /* 0x000000ada420723e */ /* 0x002fe200000000ff */
[----:B------:R-:W-:-:S02]  /*9370*/  FADD.FTZ R173, R173, R150 ;  /* 0x00000096adad7221 */ /* 0x000fc40000010000 */
[----:B------:R-:W1:Y:S01]  /*9380*/  MUFU.EX2 R185, R185 ;  /* 0x000000b900b97308 */ /* 0x000e620000000800 */
[C---:B----4-:R-:W-:Y:S01]  /*9390*/  F2FP.F16.F32.PACK_AB R33, R183.reuse, R172 ;  /* 0x000000acb721723e */ /* 0x050fe200000000ff */
[----:B------:R-:W-:Y:S01]  /*93a0*/  FADD.FTZ R172, R172, R153 ;  /* 0x00000099acac7221 */ /* 0x000fe20000010000 */
[----:B------:R-:W-:Y:S01]  /*93b0*/  FADD.FTZ R173, R164, R173 ;  /* 0x000000ada4ad7221 */ /* 0x000fe20000010000 */
[C---:B-----5:R-:W-:Y:S02]  /*93c0*/  HMMA.16816.F32 R76, R12.reuse, R20, R76 ;  /* 0x000000140c4c723c */ /* 0x060fe4000000184c */
[----:B------:R-:W-:Y:S02]  /*93d0*/  FADD.FTZ R183, R183, R172 ;  /* 0x000000acb7b77221 */ /* 0x000fe40000010000 */
[----:B------:R-:W-:Y:S04]  /*93e0*/  MUFU.EX2 R189, R189 ;  /* 0x000000bd00bd7308 */ /* 0x000fe80000000800 */
[----:B------:R-:W-:Y:S01]  /*93f0*/  HMMA.16816.F32 R80, R12, R22, R80 ;  /* 0x000000160c50723c */ /* 0x000fe20000001850 */
[----:B--2---:R-:W-:Y:S01]  /*9400*/  FFMA.FTZ R188, R209, UR4, -R168 ;  /* 0x00000004d1bc7c23 */ /* 0x004fe200080108a8 */
[----:B------:R-:W-:-:S02]  /*9410*/  FFMA.FTZ R209, R184, UR4, -R157 ;  /* 0x00000004b8d17c23 */ /* 0x000fc4000801089d */
[----:B------:R-:W-:Y:S01]  /*9420*/  MUFU.EX2 R190, R190 ;  /* 0x000000be00be7308 */ /* 0x000fe20000000800 */
[----:B------:R-:W-:Y:S03]  /*9430*/  LDSM.16.MT88.4 R20, [R155+0x800] ;  /* 0x000800009b14783b */ /* 0x000fe60000004200 */
[C---:B---3--:R-:W-:Y:S04]  /*9440*/  HMMA.16816.F32 R84, R12.reuse, R16, R84 ;  /* 0x000000100c54723c */ /* 0x048fe80000001854 */
[----:B------:R-:W2:Y:S04]  /*9450*/  MUFU.EX2 R188, R188 ;  /* 0x000000bc00bc7308 */ /* 0x000ea80000000800 */
[C---:B------:R-:W-:Y:S01]  /*9460*/  HMMA.16816.F32 R88, R12.reuse, R18, R88 ;  /* 0x000000120c58723c */ /* 0x040fe20000001858 */
[----:B------:R-:W-:Y:S03]  /*9470*/  LDSM.16.MT88.4 R16, [R159+0x14800] ;  /* 0x014800009f10783b */ /* 0x000fe60000004200 */
[----:B------:R-:W-:Y:S04]  /*9480*/  MUFU.EX2 R187, R187 ;  /* 0x000000bb00bb7308 */ /* 0x000fe80000000800 */
[----:B------:R-:W-:Y:S01]  /*9490*/  HMMA.16816.F32 R96, R12, R34, R96 ;  /* 0x000000220c60723c */ /* 0x000fe20000001860 */
[----:B------:R-:W3:Y:S01]  /*94a0*/  LDSM.16.MT88.4 R12, [R155+0x2800] ;  /* 0x002800009b0c783b */ /* 0x000ee20000004200 */
[----:B------:R-:W-:-:S02]  /*94b0*/  F2FP.F16.F32.PACK_AB R34, R175, R170 ;  /* 0x000000aaaf22723e */ /* 0x000fc400000000ff */
[----:B------:R-:W-:Y:S01]  /*94c0*/  MUFU.EX2 R191, R191 ;  /* 0x000000bf00bf7308 */ /* 0x000fe20000000800 */
[----:B-1----:R-:W-:Y:S01]  /*94d0*/  F2FP.F16.F32.PACK_AB R35, R185, R174 ;  /* 0x000000aeb923723e */ /* 0x002fe200000000ff */
[----:B------:R-:W-:Y:S01]  /*94e0*/  FADD.FTZ R170, R170, R173 ;  /* 0x000000adaaaa7221 */ /* 0x000fe20000010000 */
[----:B------:R-:W-:-:S03]  /*94f0*/  FADD.FTZ R174, R174, R183 ;  /* 0x000000b7aeae7221 */ /* 0x000fc60000010000 */
[----:B------:R-:W-:Y:S01]  /*9500*/  FADD.FTZ R175, R175, R170 ;  /* 0x000000aaafaf7221 */ /* 0x000fe20000010000 */
[----:B------:R-:W-:Y:S01]  /*9510*/  FADD.FTZ R174, R185, R174 ;  /* 0x000000aeb9ae7221 */ /* 0x000fe20000010000 */
[C---:B------:R-:W-:Y:S01]  /*9520*/  HMMA.16816.F32 R120, R32.reuse, R128, R120 ;  /* 0x000000802078723c */ /* 0x040fe20000001878 */
[----:B------:R-:W1:Y:S07]  /*9530*/  MUFU.EX2 R204, R204 ;  /* 0x000000cc00cc7308 */ /* 0x000e6e0000000800 */
[C---:B------:R-:W-:Y:S01]  /*9540*/  HMMA.16816.F32 R116, R32.reuse, R130, R116 ;  /* 0x000000822074723c */ /* 0x040fe20000001874 */
[----:B------:R-:W-:Y:S07]  /*9550*/  MUFU.EX2 R186, R186 ;  /* 0x000000ba00ba7308 */ /* 0x000fee0000000800 */
[C---:B------:R-:W-:Y:S01]  /*9560*/  HMMA.16816.F32 R128, R32.reuse, R124, R4 ;  /* 0x0000007c2080723c */ /* 0x040fe20000001804 */
[----:B------:R-:W4:Y:S01]  /*9570*/  LDSM.16.MT88.4 R4, [R192+0x4800] ;  /* 0x00480000c004783b */ /* 0x000f220000004200 */
[----:B------:R-:W5:Y:S06]  /*9580*/  MUFU.EX2 R209, R209 ;  /* 0x000000d100d17308 */ /* 0x000f6c0000000800 */
[C---:B------:R-:W-:Y:S02]  /*9590*/  HMMA.16816.F32 R76, R32.reuse, R24, R76 ;  /* 0x00000018204c723c */ /* 0x040fe4000000184c */
[----:B------:R-:W-:Y:S06]  /*95a0*/  MUFU.EX2 R160, R160 ;  /* 0x000000a000a07308 */ /* 0x000fec0000000800 */
[C---:B------:R-:W-:Y:S01]  /*95b0*/  HMMA.16816.F32 R80, R32.reuse, R26, R80 ;  /* 0x0000001a2050723c */ /* 0x040fe20000001850 */
[----:B------:R-:W-:Y:S07]  /*95c0*/  LDSM.16.MT88.4 R24, [R159+0x15000] ;  /* 0x015000009f18783b */ /* 0x000fee0000004200 */
[C---:B------:R-:W-:Y:S01]  /*95d0*/  HMMA.16816.F32 R124, R32.reuse, R126, R8 ;  /* 0x0000007e207c723c */ /* 0x040fe20000001808 */
[----:B------:R-:W5:Y:S07]  /*95e0*/  LDSM.16.MT88.4 R8, [R155+0x4800] ;  /* 0x004800009b08783b */ /* 0x000f6e0000004200 */
        /* <DEDUP_REMOVED lines=8> */
[----:B------:R-:W3:Y:S07]  /*9670*/  LDSM.16.MT88.4 R28, [R159+0x16800] ;  /* 0x016800009f1c783b */ /* 0x000eee0000004200 */
[C---:B------:R-:W-:Y:S08]  /*9680*/  HMMA.16816.F32 R36, R32.reuse, R16, R36 ;  /* 0x000000102024723c */ /* 0x040ff00000001824 */
[C---:B------:R-:W-:Y:S01]  /*9690*/  HMMA.16816.F32 R40, R32.reuse, R18, R40 ;  /* 0x000000122028723c */ /* 0x040fe20000001828 */
[----:B------:R-:W3:Y:S07]  /*96a0*/  LDSM.16.MT88.4 R16, [R155+0x3000] ;  /* 0x003000009b10783b */ /* 0x000eee0000004200 */
[----:B----4-:R-:W-:Y:S01]  /*96b0*/  HMMA.16816.F32 R92, R32, R4, R92 ;  /* 0x00000004205c723c */ /* 0x010fe2000000185c */
[----:B--2---:R-:W-:Y:S01]  /*96c0*/  F2FP.F16.F32.PACK_AB R4, R189, R188 ;  /* 0x000000bcbd04723e */ /* 0x004fe200000000ff */
[----:B------:R-:W-:Y:S01]  /*96d0*/  FADD.FTZ R188, R188, R175 ;  /* 0x000000afbcbc7221 */ /* 0x000fe20000010000 */
[----:B-1----:R-:W-:Y:S01]  /*96e0*/  F2FP.F16.F32.PACK_AB R5, R204, R191 ;  /* 0x000000bfcc05723e */ /* 0x002fe200000000ff */
        /* <DEDUP_REMOVED lines=8> */
[----:B------:R-:W-:Y:S01]  /*9770*/  HMMA.16816.F32 R84, R32, R8, R84 ;  /* 0x000000082054723c */ /* 0x000fe20000001854 */
[----:B------:R-:W-:Y:S01]  /*9780*/  FADD.FTZ R187, R187, R190 ;  /* 0x000000bebbbb7221 */ /* 0x000fe20000010000 */
[----:B------:R-:W-:-:S06]  /*9790*/  FADD.FTZ R186, R209, R186 ;  /* 0x000000bad1ba7221 */ /* 0x000fcc0000010000 */
[----:B------:R-:W-:Y:S01]  /*97a0*/  HMMA.16816.F32 R88, R32, R10, R88 ;  /* 0x0000000a2058723c */ /* 0x000fe20000001858 */
[----:B------:R-:W1:Y:S07]  /*97b0*/  LDSM.16.MT88.4 R8, [R159+0x17000] ;  /* 0x017000009f08783b */ /* 0x000e6e0000004200 */
[C---:B------:R-:W-:Y:S08]  /*97c0*/  HMMA.16816.F32 R36, R4.reuse, R24, R36 ;  /* 0x000000180424723c */ /* 0x040ff00000001824 */
[C---:B------:R-:W-:Y:S01]  /*97d0*/  HMMA.16816.F32 R40, R4.reuse, R26, R40 ;  /* 0x0000001a0428723c */ /* 0x040fe20000001828 */
[----:B------:R-:W2:Y:S07]  /*97e0*/  LDSM.16.MT88.4 R24, [R206+0x17000] ;  /* 0x01700000ce18783b */ /* 0x000eae0000004200 */
[C---:B---3--:R-:W-:Y:S08]  /*97f0*/  HMMA.16816.F32 R60, R4.reuse, R12, R60 ;  /* 0x0000000c043c723c */ /* 0x048ff0000000183c */
[----:B------:R-:W-:Y:S01]  /*9800*/  HMMA.16816.F32 R64, R4, R14, R64 ;  /* 0x0000000e0440723c */ /* 0x000fe20000001840 */
[----:B------:R-:W3:Y:S07]  /*9810*/  LDSM.16.MT88.4 R12, [R192+0x5000] ;  /* 0x00500000c00c783b */ /* 0x000eee0000004200 */
[C---:B------:R-:W-:Y:S08]  /*9820*/  HMMA.16816.F32 R68, R32.reuse, R28, R68 ;  /* 0x0000001c2044723c */ /* 0x040ff00000001844 */
[----:B------:R-:W-:Y:S01]  /*9830*/  HMMA.16816.F32 R72, R32, R30, R72 ;  /* 0x0000001e2048723c */ /* 0x000fe20000001848 */
[----:B------:R-:W-:Y:S07]  /*9840*/  LDSM.16.MT88.4 R28, [R192+0x1000] ;  /* 0x00100000c01c783b */ /* 0x000fee0000004200 */
[C---:B------:R-:W-:Y:S08]  /*9850*/  HMMA.16816.F32 R52, R4.reuse, R16, R52 ;  /* 0x000000100434723c */ /* 0x040ff00000001834 */
[----:B------:R-:W-:Y:S01]  /*9860*/  HMMA.16816.F32 R56, R4, R18, R56 ;  /* 0x000000120438723c */ /* 0x000fe20000001838 */
[----:B------:R-:W4:Y:S07]  /*9870*/  LDSM.16.MT88.4 R16, [R155+0x5000] ;  /* 0x005000009b10783b */ /* 0x000f2e0000004200 */
[C---:B------:R-:W-:Y:S08]  /*9880*/  HMMA.16816.F32 R104, R32.reuse, R140, R104 ;  /* 0x0000008c2068723c */ /* 0x040ff00000001868 */
[C---:B------:R-:W-:Y:S01]  /*9890*/  HMMA.16816.F32 R100, R32.reuse, R142, R100 ;  /* 0x0000008e2064723c */ /* 0x040fe20000001864 */
[----:B------:R-:W5:Y:S07]  /*98a0*/  LDSM.16.MT88.4 R140, [R206+0x13000] ;  /* 0x01300000ce8c783b */ /* 0x000f6e0000004200 */
[C---:B------:R-:W-:Y:S08]  /*98b0*/  HMMA.16816.F32 R112, R32.reuse, R20, R112 ;  /* 0x000000142070723c */ /* 0x040ff00000001870 */
[----:B------:R-:W-:Y:S01]  /*98c0*/  HMMA.16816.F32 R108, R32, R22, R108 ;  /* 0x00000016206c723c */ /* 0x000fe2000000186c */
[----:B------:R-:W5:Y:S04]  /*98d0*/  LDSM.16.MT88.4 R20, [R206+0x15000] ;  /* 0x01500000ce14783b */ /* 0x000f680000004200 */
[----:B------:R-:W-:Y:S03]  /*98e0*/  LDSM.16.MT88.4 R32, [R206+0x13800] ;  /* 0x01380000ce20783b */ /* 0x000fe60000004200 */
        /* <DEDUP_REMOVED lines=9> */
[----:B------:R-:W-:Y:S01]  /*9980*/  HMMA.16816.F32 R124, R4, R146, R124 ;  /* 0x00000092047c723c */ /* 0x000fe2000000187c */
[--C-:B------:R-:W-:Y:S01]  /*9990*/  FFMA.FTZ R147, R161, UR4, -R168.reuse ;  /* 0x00000004a1937c23 */ /* 0x100fe200080108a8 */
[--C-:B------:R-:W-:Y:S01]  /*99a0*/  FFMA.FTZ R161, R162, UR4, -R157.reuse ;  /* 0x00000004a2a17c23 */ /* 0x100fe2000801089d */
[--C-:B------:R-:W-:Y:S01]  /*99b0*/  FFMA.FTZ R162, R166, UR4, -R157.reuse ;  /* 0x00000004a6a27c23 */ /* 0x100fe2000801089d */
[----:B------:R-:W-:Y:S01]  /*99c0*/  FFMA.FTZ R146, R163, UR4, -R168 ;  /* 0x00000004a3927c23 */ /* 0x000fe200080108a8 */
[----:B------:R-:W-:-:S02]  /*99d0*/  FFMA.FTZ R157, R158, UR4, -R157 ;  /* 0x000000049e9d7c23 */ /* 0x000fc4000801089d */
[----:B------:R-:W-:Y:S01]  /*99e0*/  MUFU.EX2 R147, R147 ;  /* 0x0000009300937308 */ /* 0x000fe20000000800 */
[----:B------:R-:W-:Y:S01]  /*99f0*/  HMMA.16816.F32 R128, R4, R144, R128 ;  /* 0x000000900480723c */ /* 0x000fe20000001880 */
[--C-:B------:R-:W-:Y:S01]  /*9a00*/  FFMA.FTZ R144, R171, UR4, -R168.reuse ;  /* 0x00000004ab907c23 */ /* 0x100fe200080108a8 */
[----:B------:R-:W-:-:S05]  /*9a10*/  FFMA.FTZ R145, R165, UR4, -R168 ;  /* 0x00000004a5917c23 */ /* 0x000fca00080108a8 */
[----:B------:R-:W-:Y:S01]  /*9a20*/  MUFU.EX2 R144, R144 ;  /* 0x0000009000907308 */ /* 0x000fe20000000800 */
[C---:B----4-:R-:W-:Y:S07]  /*9a30*/  HMMA.16816.F32 R84, R4.reuse, R16, R84 ;  /* 0x000000100454723c */ /* 0x050fee0000001854 */
[----:B------:R-:W4:Y:S01]  /*9a40*/  MUFU.EX2 R145, R145 ;  /* 0x0000009100917308 */ /* 0x000f220000000800 */
[C---:B------:R-:W-:Y:S01]  /*9a50*/  HMMA.16816.F32 R88, R4.reuse, R18, R88 ;  /* 0x000000120458723c */ /* 0x040fe20000001858 */
[----:B------:R-:W-:Y:S06]  /*9a60*/  LDSM.16.MT88.4 R16, [R155+0x3800] ;  /* 0x003800009b10783b */ /* 0x000fec0000004200 */
[----:B------:R-:W1:Y:S01]  /*9a70*/  MUFU.EX2 R146, R146 ;  /* 0x0000009200927308 */ /* 0x000e620000000800 */
[C---:B-----5:R-:W-:Y:S07]  /*9a80*/  HMMA.16816.F32 R120, R4.reuse, R140, R120 ;  /* 0x0000008c0478723c */ /* 0x060fee0000001878 */
[----:B------:R-:W-:Y:S01]  /*9a90*/  MUFU.EX2 R161, R161 ;  /* 0x000000a100a17308 */ /* 0x000fe20000000800 */
[C---:B------:R-:W-:Y:S01]  /*9aa0*/  HMMA.16816.F32 R116, R4.reuse, R142, R116 ;  /* 0x0000008e0474723c */ /* 0x040fe20000001874 */
[----:B------:R-:W5:Y:S06]  /*9ab0*/  LDSM.16.MT88.4 R140, [R159+0x13800] ;  /* 0x013800009f8c783b */ /* 0x000f6c0000004200 */
[----:B------:R-:W2:Y:S01]  /*9ac0*/  MUFU.EX2 R162, R162 ;  /* 0x000000a200a27308 */ /* 0x000ea20000000800 */
[C---:B------:R-:W-:Y:S07]  /*9ad0*/  HMMA.16816.F32 R112, R4.reuse, R136, R112 ;  /* 0x000000880470723c */ /* 0x040fee0000001870 */
[----:B------:R-:W3:Y:S01]  /*9ae0*/  MUFU.EX2 R157, R157 ;  /* 0x0000009d009d7308 */ /* 0x000ee20000000800 */
[C---:B------:R-:W-:Y:S01]  /*9af0*/  HMMA.16816.F32 R108, R4.reuse, R138, R108 ;  /* 0x0000008a046c723c */ /* 0x040fe2000000186c */
[----:B------:R-:W5:Y:S07]  /*9b00*/  LDSM.16.MT88.4 R136, [R159+0x17800] ;  /* 0x017800009f88783b */ /* 0x000f6e0000004200 */
[C---:B------:R-:W-:Y:S08]  /*9b10*/  HMMA.16816.F32 R104, R4.reuse, R28, R104 ;  /* 0x0000001c0468723c */ /* 0x040ff00000001868 */
[C---:B------:R-:W-:Y:S01]  /*9b20*/  HMMA.16816.F32 R100, R4.reuse, R30, R100 ;  /* 0x0000001e0464723c */ /* 0x040fe20000001864 */
[----:B------:R-:W5:Y:S07]  /*9b30*/  LDSM.16.MT88.4 R28, [R206+0x15800] ;  /* 0x01580000ce1c783b */ /* 0x000f6e0000004200 */
[C---:B------:R-:W-:Y:S08]  /*9b40*/  HMMA.16816.F32 R44, R4.reuse, R20, R44 ;  /* 0x00000014042c723c */ /* 0x040ff0000000182c */
[----:B------:R-:W-:Y:S01]  /*9b50*/  HMMA.16816.F32 R48, R4, R22, R48 ;  /* 0x000000160430723c */ /* 0x000fe20000001830 */
[----:B----4-:R-:W-:Y:S01]  /*9b60*/  F2FP.F16.F32.PACK_AB R4, R145, R144 ;  /* 0x000000909104723e */ /* 0x010fe200000000ff */
[----:B------:R-:W4:Y:S01]  /*9b70*/  LDSM.16.MT88.4 R20, [R155+0x1800] ;  /* 0x001800009b14783b */ /* 0x000f220000004200 */
[----:B-1----:R-:W-:Y:S01]  /*9b80*/  F2FP.F16.F32.PACK_AB R6, R147, R146 ;  /* 0x000000929306723e */ /* 0x002fe200000000ff */
[----:B------:R-:W-:Y:S01]  /*9b90*/  FADD.FTZ R144, R144, R187 ;  /* 0x000000bb90907221 */ /* 0x000fe20000010000 */
[----:B--2---:R-:W-:Y:S01]  /*9ba0*/  F2FP.F16.F32.PACK_AB R5, R162, R161 ;  /* 0x000000a1a205723e */ /* 0x004fe200000000ff */
[----:B------:R-:W-:Y:S01]  /*9bb0*/  FADD.FTZ R161, R161, R186 ;  /* 0x000000baa1a17221 */ /* 0x000fe20000010000 */
[----:B---3--:R-:W-:Y:S01]  /*9bc0*/  F2FP.F16.F32.PACK_AB R7, R157, R160 ;  /* 0x000000a09d07723e */ /* 0x008fe200000000ff */
[----:B------:R-:W-:-:S02]  /*9bd0*/  FADD.FTZ R145, R145, R144 ;  /* 0x0000009091917221 */ /* 0x000fc40000010000 */
[----:B------:R-:W-:Y:S02]  /*9be0*/  FADD.FTZ R161, R162, R161 ;  /* 0x000000a1a2a17221 */ /* 0x000fe40000010000 */
[----:B------:R-:W-:Y:S02]  /*9bf0*/  FADD.FTZ R146, R146, R145 ;  /* 0x0000009192927221 */ /* 0x000fe40000010000 */
[----:B------:R-:W-:Y:S01]  /*9c00*/  HMMA.16816.F32 R36, R4, R8, R36 ;  /* 0x000000080424723c */ /* 0x000fe20000001824 */
[----:B------:R-:W-:Y:S01]  /*9c10*/  FADD.FTZ R160, R160, R161 ;  /* 0x000000a1a0a07221 */ /* 0x000fe20000010000 */
[----:B------:R-:W-:-:S03]  /*9c20*/  FADD.FTZ R207, R147, R146 ;  /* 0x0000009293cf7221 */ /* 0x000fc60000010000 */
[----:B------:R-:W-:-:S03]  /*9c30*/  FADD.FTZ R205, R157, R160 ;  /* 0x000000a09dcd7221 */ /* 0x000fc60000010000 */
        /* <DEDUP_REMOVED lines=41> */
[----:B------:R-:W-:Y:S01]  /*9ed0*/  BAR.SYNC.DEFER_BLOCKING 0x0 ;  /* 0x0000000000007b1d */ /* 0x000fe20000010000 */
[CC--:B------:R-:W-:Y:S01]  /*9ee0*/  LEA R12, P5, R8.reuse, R200.reuse, 0x7 ;  /* 0x000000c8080c7211 */ /* 0x0c0fe200078a38ff */
[----:B------:R-:W-:Y:S01]  /*9ef0*/  ULEA.HI.X UR7, UR8, UR7, UR9, 0x5, UP0 ;  /* 0x0000000708077291 */ /* 0x000fe200080f2c09 */
[----:B------:R-:W-:Y:S01]  /*9f00*/  LOP3.LUT R3, R179, 0x8, RZ, 0xc0, !PT ;  /* 0x00000008b3037812 */ /* 0x000fe200078ec0ff */
[----:B------:R-:W-:Y:S01]  /*9f10*/  IMAD.U32 R5, RZ, RZ, UR4 ;  /* 0x00000004ff057e24 */ /* 0x000fe2000f8e00ff */
[-C--:B------:R-:W-:Y:S01]  /*9f20*/  LEA.HI.X R13, R8, R199.reuse, R6, 0x7, P5 ;  /* 0x000000c7080d7211 */ /* 0x080fe200028f3c06 */
[----:B------:R-:W1:Y:S01]  /*9f30*/  LDCU.64 UR8, c[0x0][0x358] ;  /* 0x00006b00ff0877ac */ /* 0x000e620008000a00 */
[----:B------:R-:W-:Y:S01]  /*9f40*/  LOP3.LUT R135, R180, 0x200, R135, 0xf8, !PT ;  /* 0x00000200b4877812 */ /* 0x000fe200078ef887 */
[----:B------:R-:W-:Y:S01]  /*9f50*/  IMAD.U32 R4, RZ, RZ, UR7 ;  /* 0x00000007ff047e24 */ /* 0x000fe2000f8e00ff */
[----:B------:R-:W-:Y:S01]  /*9f60*/  LEA R10, P4, R5, R200, 0x1 ;  /* 0x000000c8050a7211 */ /* 0x000fe200078808ff */
[----:B------:R-:W-:Y:S01]  /*9f70*/  IMAD.U32 R9, RZ, RZ, UR17 ;  /* 0x00000011ff097e24 */ /* 0x000fe2000f8e00ff */
[----:B------:R-:W-:Y:S01]  /*9f80*/  LOP3.LUT R3, R135, R134, R3, 0xf6, !PT ;  /* 0x0000008687037212 */ /* 0x000fe200078ef603 */
[----:B------:R-:W2:Y:S01]  /*9f90*/  LDCU UR4, c[0x0][0x504] ;  /* 0x0000a080ff0477ac */ /* 0x000ea20008000800 */
[----:B------:R-:W-:-:S02]  /*9fa0*/  LEA.HI.X R11, R5, R199, R4, 0x1, P4 ;  /* 0x000000c7050b7211 */ /* 0x000fc400020f0c04 */
[----:B------:R-:W-:Y:S01]  /*9fb0*/  LEA R186, R3, UR5, 0x1 ;  /* 0x0000000503ba7c11 */ /* 0x000fe2000f8e08ff */
[----:B------:R-:W-:Y:S01]  /*9fc0*/  VIADD R3, R0, UR5 ;  /* 0x0000000500037c36 */ /* 0x000fe20008000000 */
[----:B------:R-:W-:Y:S01]  /*9fd0*/  SEL R32, R32, 0xffffffe0, !P6 ;  /* 0xffffffe020207807 */ /* 0x000fe20007000000 */
[----:B------:R-:W-:Y:S02]  /*9fe0*/  UIADD3 UR17, UPT, UPT, UR21, -0x3, URZ ;  /* 0xfffffffd15117890 */ /* 0x000fe4000fffe0ff */
[--C-:B------:R-:W-:Y:S02]  /*9ff0*/  IMAD.IADD R189, R133, 0x1, R186.reuse ;  /* 0x0000000185bd7824 */ /* 0x100fe400078e02ba */
[----:B------:R-:W-:Y:S01]  /*a000*/  IMAD.IADD R184, R32, 0x1, R186 ;  /* 0x0000000120b87824 */ /* 0x000fe200078e02ba */
[----:B------:R-:W-:Y:S01]  /*a010*/  UISETP.GT.U32.AND UP1, UPT, UR17, UR18, UPT ;  /* 0x000000121100728c */ /* 0x000fe2000bf24070 */
[----:B------:R-:W-:Y:S01]  /*a020*/  @!PT LDS RZ, [RZ] ;  /* 0x00000000fffff984 */ /* 0x000fe20000000800 */
[----:B------:R-:W-:Y:S01]  /*a030*/  @!PT LDS RZ, [RZ] ;  /* 0x00000000fffff984 */ /* 0x000fe20000000800 */
[----:B------:R-:W-:Y:S01]  /*a040*/  @!PT LDS RZ, [RZ] ;  /* 0x00000000fffff984 */ /* 0x000fe20000000800 */
[----:B-1----:R-:W-:Y:S01]  /*a050*/  @!P3 LDGSTS.E.BYPASS.LTC128B.128 [R203+0x12000], desc[UR8][R12.64] ;  /* 0x120000000ccbbfae */ /* 0x002fe2000b981a08 */
[----:B------:R-:W-:-:S02]  /*a060*/  IMAD.IADD R188, R3, 0x1, R32 ;  /* 0x0000000103bc7824 */ /* 0x000fc400078e0220 */
[----:B------:R-:W-:Y:S01]  /*a070*/  IMAD.IADD R3, R3, 0x1, R133 ;  /* 0x0000000103037824 */ /* 0x000fe200078e0285 */
[----:B------:R-:W-:Y:S01]  /*a080*/  @P3 STS.128 [R203+0x12000], RZ ;  /* 0x012000ffcb003388 */ /* 0x000fe20000000c00 */
[C---:B------:R-:W-:Y:S02]  /*a090*/  IMAD.IADD R190, R32.reuse, 0x1, R189 ;  /* 0x0000000120be7824 */ /* 0x040fe400078e02bd */
        /* <DEDUP_REMOVED lines=27> */
[----:B------:R-:W4:Y:S04]  /*a250*/  LDSM.16.M88.4 R24, [R0+UR5+0xc000] ;  /* 0x00c000050018783b */ /* 0x000f280008000200 */
[----:B------:R-:W5:Y:S04]  /*a260*/  LDSM.16.M88.4 R16, [R0+UR5+0xc800] ;  /* 0x00c800050010783b */ /* 0x000f680008000200 */
[----:B------:R-:W2:Y:S04]  /*a270*/  LDSM.16.M88.4 R156, [R0+UR5+0xd000] ;  /* 0x00d00005009c783b */ /* 0x000ea80008000200 */
[----:B-1----:R-:W1:Y:S04]  /*a280*/  LDSM.16.M88.4 R12, [R0+UR5+0xd800] ;  /* 0x00d80005000c783b */ /* 0x002e680008000200 */
[----:B------:R-:W-:Y:S04]  /*a290*/  LDSM.16.M88.4 R172, [R184] ;  /* 0x00000000b8ac783b */ /* 0x000fe80000000200 */
[----:B---3--:R-:W3:Y:S04]  /*a2a0*/  LDSM.16.M88.4 R8, [R188+0xc000] ;  /* 0x00c00000bc08783b */ /* 0x008ee80000000200 */
[----:B------:R-:W3:Y:S04]  /*a2b0*/  LDSM.16.M88.4 R4, [R188+0xc800] ;  /* 0x00c80000bc04783b */ /* 0x000ee80000000200 */
[----:B------:R-:W3:Y:S04]  /*a2c0*/  LDSM.16.M88.4 R168, [R188+0xd000] ;  /* 0x00d00000bca8783b */ /* 0x000ee80000000200 */
[----:B------:R-:W-:Y:S04]  /*a2d0*/  LDSM.16.M88.4 R144, [R189] ;  /* 0x00000000bd90783b */ /* 0x000fe80000000200 */
[----:B------:R-:W3:Y:S01]  /*a2e0*/  LDSM.16.M88.4 R140, [R3+0xc000] ;  /* 0x00c00000038c783b */ /* 0x000ee20000000200 */
[C---:B----4-:R-:W-:Y:S03]  /*a2f0*/  HMMA.16816.F32 R28, R148.reuse, R24, RZ ;  /* 0x00000018941c723c */ /* 0x050fe600000018ff */
[----:B------:R-:W4:Y:S04]  /*a300*/  LDSM.16.M88.4 R164, [R188+0xd800] ;  /* 0x00d80000bca4783b */ /* 0x000f280000000200 */
[----:B------:R-:W4:Y:S01]  /*a310*/  LDSM.16.M88.4 R136, [R3+0xc800] ;  /* 0x00c800000388783b */ /* 0x000f220000000200 */
[C---:B------:R-:W-:Y:S03]  /*a320*/  HMMA.16816.F32 R24, R148.reuse, R26, RZ ;  /* 0x0000001a9418723c */ /* 0x040fe600000018ff */
[----:B------:R-:W4:Y:S04]  /*a330*/  LDSM.16.M88.4 R132, [R3+0xd000] ;  /* 0x00d000000384783b */ /* 0x000f280000000200 */
[----:B------:R-:W-:Y:S01]  /*a340*/  LDSM.16.M88.4 R32, [R3+0xd800] ;  /* 0x00d800000320783b */ /* 0x000fe20000000200 */
[C---:B-----5:R-:W-:Y:S03]  /*a350*/  HMMA.16816.F32 R20, R148.reuse, R16, RZ ;  /* 0x000000109414723c */ /* 0x060fe600000018ff */
[----:B------:R-:W0:Y:S05]  /*a360*/  LDGDEPBAR ;  /* 0x00000000000079af */ /* 0x000e2a0000000000 */
[C---:B------:R-:W-:Y:S08]  /*a370*/  HMMA.16816.F32 R16, R148.reuse, R18, RZ ;  /* 0x000000129410723c */ /* 0x040ff000000018ff */
[C---:B--2---:R-:W-:Y:S08]  /*a380*/  HMMA.16816.F32 R160, R148.reuse, R156, RZ ;  /* 0x0000009c94a0723c */ /* 0x044ff000000018ff */
[C---:B------:R-:W-:Y:S08]  /*a390*/  HMMA.16816.F32 R156, R148.reuse, R158, RZ ;  /* 0x0000009e949c723c */ /* 0x040ff000000018ff */
[C---:B-1----:R-:W-:Y:S08]  /*a3a0*/  HMMA.16816.F32 R152, R148.reuse, R12, RZ ;  /* 0x0000000c9498723c */ /* 0x042ff000000018ff */
[----:B------:R-:W-:Y:S01]  /*a3b0*/  HMMA.16816.F32 R148, R148, R14, RZ ;  /* 0x0000000e9494723c */ /* 0x000fe200000018ff */
[----:B------:R-:W-:Y:S07]  /*a3c0*/  LDSM.16.M88.4 R12, [R190] ;  /* 0x00000000be0c783b */ /* 0x000fee0000000200 */
[C---:B---3--:R-:W-:Y:S08]  /*a3d0*/  HMMA.16816.F32 R28, R172.reuse, R8, R28 ;  /* 0x00000008ac1c723c */ /* 0x048ff0000000181c */
[C---:B------:R-:W-:Y:S01]  /*a3e0*/  HMMA.16816.F32 R24, R172.reuse, R10, R24 ;  /* 0x0000000aac18723c */ /* 0x040fe20000001818 */
[----:B------:R-:W1:Y:S07]  /*a3f0*/  LDSM.16.M88.4 R8, [R183+0xc000] ;  /* 0x00c00000b708783b */ /* 0x000e6e0000000200 */
[C---:B------:R-:W-:Y:S08]  /*a400*/  HMMA.16816.F32 R20, R172.reuse, R4, R20 ;  /* 0x00000004ac14723c */ /* 0x040ff00000001814 */
[C---:B------:R-:W-:Y:S01]  /*a410*/  HMMA.16816.F32 R16, R172.reuse, R6, R16 ;  /* 0x00000006ac10723c */ /* 0x040fe20000001810 */
[----:B------:R-:W2:Y:S07]  /*a420*/  LDSM.16.M88.4 R4, [R183+0xc800] ;  /* 0x00c80000b704783b */ /* 0x000eae0000000200 */
[C---:B------:R-:W-:Y:S08]  /*a430*/  HMMA.16816.F32 R160, R172.reuse, R168, R160 ;  /* 0x000000a8aca0723c */ /* 0x040ff000000018a0 */
[----:B------:R-:W-:Y:S08]  /*a440*/  HMMA.16816.F32 R156, R172, R170, R156 ;  /* 0x000000aaac9c723c */ /* 0x000ff0000000189c */
[C---:B------:R-:W-:Y:S08]  /*a450*/  HMMA.16816.F32 R28, R144.reuse, R140, R28 ;  /* 0x0000008c901c723c */ /* 0x040ff0000000181c */
[----:B------:R-:W-:Y:S01]  /*a460*/  HMMA.16816.F32 R24, R144, R142, R24 ;  /* 0x0000008e9018723c */ /* 0x000fe20000001818 */
[----:B------:R-:W3:Y:S07]  /*a470*/  LDSM.16.M88.4 R140, [R183+0xd000] ;  /* 0x00d00000b78c783b */ /* 0x000eee0000000200 */
[C---:B----4-:R-:W-:Y:S08]  /*a480*/  HMMA.16816.F32 R152, R172.reuse, R164, R152 ;  /* 0x000000a4ac98723c */ /* 0x050ff00000001898 */
[----:B------:R-:W-:Y:S01]  /*a490*/  HMMA.16816.F32 R148, R172, R166, R148 ;  /* 0x000000a6ac94723c */ /* 0x000fe20000001894 */
[----:B------:R-:W4:Y:S04]  /*a4a0*/  LDSM.16.M88.4 R164, [R183+0xd800] ;  /* 0x00d80000b7a4783b */ /* 0x000f280000000200 */
[----:B------:R-:W-:Y:S03]  /*a4b0*/  LDSM.16.M88.4 R172, [R190+0x8000] ;  /* 0x00800000beac783b */ /* 0x000fe60000000200 */
[C---:B------:R-:W-:Y:S08]  /*a4c0*/  HMMA.16816.F32 R20, R144.reuse, R136, R20 ;  /* 0x000000889014723c */ /* 0x040ff00000001814 */
[C---:B------:R-:W-:Y:S01]  /*a4d0*/  HMMA.16816.F32 R16, R144.reuse, R138, R16 ;  /* 0x0000008a9010723c */ /* 0x040fe20000001810 */
[----:B------:R-:W-:Y:S07]  /*a4e0*/  LDSM.16.M88.4 R136, [R0+UR5+0xf800] ;  /* 0x00f800050088783b */ /* 0x000fee0008000200 */
[C---:B------:R-:W-:Y:S08]  /*a4f0*/  HMMA.16816.F32 R160, R144.reuse, R132, R160 ;  /* 0x0000008490a0723c */ /* 0x040ff000000018a0 */
[----:B------:R-:W-:Y:S01]  /*a500*/  HMMA.16816.F32 R156, R144, R134, R156 ;  /* 0x00000086909c723c */ /* 0x000fe2000000189c */
[----:B------:R-:W-:Y:S07]  /*a510*/  LDSM.16.M88.4 R132, [R186+0x4000] ;  /* 0x00400000ba84783b */ /* 0x000fee0000000200 */
[C---:B-1----:R-:W-:Y:S08]  /*a520*/  HMMA.16816.F32 R28, R12.reuse, R8, R28 ;  /* 0x000000080c1c723c */ /* 0x042ff0000000181c */
[----:B------:R-:W-:Y:S01]  /*a530*/  HMMA.16816.F32 R24, R12, R10, R24 ;  /* 0x0000000a0c18723c */ /* 0x000fe20000001818 */
[----:B------:R-:W1:Y:S07]  /*a540*/  LDSM.16.M88.4 R8, [R0+UR5+0xe800] ;  /* 0x00e800050008783b */ /* 0x000e6e0008000200 */
[C---:B------:R-:W-:Y:S08]  /*a550*/  HMMA.16816.F32 R152, R144.reuse, R32, R152 ;  /* 0x000000209098723c */ /* 0x040ff00000001898 */
[----:B------:R-:W-:Y:S01]  /*a560*/  HMMA.16816.F32 R148, R144, R34, R148 ;  /* 0x000000229094723c */ /* 0x000fe20000001894 */
[----:B------:R-:W5:Y:S04]  /*a570*/  LDSM.16.M88.4 R32, [R0+UR5+0xe000] ;  /* 0x00e000050020783b */ /* 0x000f680008000200 */
[----:B------:R-:W-:Y:S03]  /*a580*/  LDSM.16.M88.4 R144, [R184+0x4000] ;  /* 0x00400000b890783b */ /* 0x000fe60000000200 */
[C---:B--2---:R-:W-:Y:S08]  /*a590*/  HMMA.16816.F32 R20, R12.reuse, R4, R20 ;  /* 0x000000040c14723c */ /* 0x044ff00000001814 */
[C---:B------:R-:W-:Y:S01]  /*a5a0*/  HMMA.16816.F32 R16, R12.reuse, R6, R16 ;  /* 0x000000060c10723c */ /* 0x040fe20000001810 */
[----:B------:R-:W2:Y:S07]  /*a5b0*/  LDSM.16.M88.4 R4, [R0+UR5+0xf000] ;  /* 0x00f000050004783b */ /* 0x000eae0008000200 */
        /* <DEDUP_REMOVED lines=10> */
[C---:B-----5:R-:W-:Y:S08]  /*a660*/  HMMA.16816.F32 R28, R132.reuse, R32, R28 ;  /* 0x00000020841c723c */ /* 0x060ff0000000181c */
[C---:B------:R-:W-:Y:S01]  /*a670*/  HMMA.16816.F32 R24, R132.reuse, R34, R24 ;  /* 0x000000228418723c */ /* 0x040fe20000001818 */
[----:B------:R-:W-:Y:S07]  /*a680*/  LDSM.16.M88.4 R32, [R3+0xe000] ;  /* 0x00e000000320783b */ /* 0x000fee0000000200 */
[C---:B--2---:R-:W-:Y:S08]  /*a690*/  HMMA.16816.F32 R160, R132.reuse, R4, R160 ;  /* 0x0000000484a0723c */ /* 0x044ff000000018a0 */
[C---:B------:R-:W-:Y:S01]  /*a6a0*/  HMMA.16816.F32 R156, R132.reuse, R6, R156 ;  /* 0x00000006849c723c */ /* 0x040fe2000000189c */
[----:B------:R-:W2:Y:S07]  /*a6b0*/  LDSM.16.M88.4 R4, [R188+0xf800] ;  /* 0x00f80000bc04783b */ /* 0x000eae0000000200 */
[C---:B------:R-:W-:Y:S08]  /*a6c0*/  HMMA.16816.F32 R152, R132.reuse, R136, R152 ;  /* 0x000000888498723c */ /* 0x040ff00000001898 */
[----:B------:R-:W-:Y:S01]  /*a6d0*/  HMMA.16816.F32 R148, R132, R138, R148 ;  /* 0x0000008a8494723c */ /* 0x000fe20000001894 */
[----:B------:R-:W-:Y:S04]  /*a6e0*/  LDSM.16.M88.4 R132, [R189+0x4000] ;  /* 0x00400000bd84783b */ /* 0x000fe80000000200 */
[----:B------:R-:W-:Y:S03]  /*a6f0*/  LDSM.16.M88.4 R136, [R3+0xf000] ;  /* 0x00f000000388783b */ /* 0x000fe60000000200 */
[C---:B---3--:R-:W-:Y:S08]  /*a700*/  HMMA.16816.F32 R28, R144.reuse, R140, R28 ;  /* 0x0000008c901c723c */ /* 0x048ff0000000181c */
[C---:B------:R-:W-:Y:S01]  /*a710*/  HMMA.16816.F32 R24, R144.reuse, R142, R24 ;  /* 0x0000008e9018723c */ /* 0x040fe20000001818 */
[----:B------:R-:W3:Y:S07]  /*a720*/  LDSM.16.M88.4 R140, [R3+0xe800] ;  /* 0x00e80000038c783b */ /* 0x000eee0000000200 */
[C---:B----4-:R-:W-:Y:S08]  /*a730*/  HMMA.16816.F32 R20, R144.reuse, R12, R20 ;  /* 0x0000000c9014723c */ /* 0x050ff00000001814 */
[C---:B------:R-:W-:Y:S01]  /*a740*/  HMMA.16816.F32 R16, R144.reuse, R14, R16 ;  /* 0x0000000e9010723c */ /* 0x040fe20000001810 */
[----:B------:R-:W4:Y:S07]  /*a750*/  LDSM.16.M88.4 R12, [R3+0xf800] ;  /* 0x00f80000030c783b */ /* 0x000f2e0000000200 */
[C---:B-1----:R-:W-:Y:S01]  /*a760*/  HMMA.16816.F32 R168, R144.reuse, R8, R160 ;  /* 0x0000000890a8723c */ /* 0x042fe200000018a0 */
[----:B------:R-:W-:Y:S07]  /*a770*/  LDSM.16.M88.4 R160, [R183+0xe000] ;  /* 0x00e00000b7a0783b */ /* 0x000fee0000000200 */
[C---:B------:R-:W-:Y:S01]  /*a780*/  HMMA.16816.F32 R156, R144.reuse, R10, R156 ;  /* 0x0000000a909c723c */ /* 0x040fe2000000189c */
[----:B------:R-:W1:Y:S07]  /*a790*/  LDSM.16.M88.4 R8, [R183+0xe800] ;  /* 0x00e80000b708783b */ /* 0x000e6e0000000200 */
[C---:B--2---:R-:W-:Y:S08]  /*a7a0*/  HMMA.16816.F32 R152, R144.reuse, R4, R152 ;  /* 0x000000049098723c */ /* 0x044ff00000001898 */
[----:B------:R-:W-:Y:S01]  /*a7b0*/  HMMA.16816.F32 R148, R144, R6, R148 ;  /* 0x000000069094723c */ /* 0x000fe20000001894 */
[----:B------:R-:W2:Y:S04]  /*a7c0*/  LDSM.16.M88.4 R4, [R183+0xf000] ;  /* 0x00f00000b704783b */ /* 0x000ea80000000200 */
[----:B------:R-:W-:Y:S03]  /*a7d0*/  LDSM.16.M88.4 R144, [R0+UR5+0x11800] ;  /* 0x011800050090783b */ /* 0x000fe60008000200 */
[C---:B---3--:R-:W-:Y:S08]  /*a7e0*/  HMMA.16816.F32 R20, R132.reuse, R140, R20 ;  /* 0x0000008c8414723c */ /* 0x048ff00000001814 */
        /* <DEDUP_REMOVED lines=8> */
[C---:B----4-:R-:W-:Y:S08]  /*a870*/  HMMA.16816.F32 R152, R132.reuse, R12, R152 ;  /* 0x0000000c8498723c */ /* 0x050ff00000001898 */
[----:B------:R-:W-:Y:S01]  /*a880*/  HMMA.16816.F32 R148, R132, R14, R148 ;  /* 0x0000000e8494723c */ /* 0x000fe20000001894 */
[----:B------:R-:W3:Y:S04]  /*a890*/  LDSM.16.M88.4 R132, [R186+0x8000] ;  /* 0x00800000ba84783b */ /* 0x000ee80000000200 */
[----:B------:R-:W4:Y:S03]  /*a8a0*/  LDSM.16.M88.4 R12, [R183+0xf800] ;  /* 0x00f80000b70c783b */ /* 0x000f260000000200 */
[C---:B-1----:R-:W-:Y:S08]  /*a8b0*/  HMMA.16816.F32 R20, R164.reuse, R8, R20 ;  /* 0x00000008a414723c */ /* 0x042ff00000001814 */
[C---:B------:R-:W-:Y:S01]  /*a8c0*/  HMMA.16816.F32 R16, R164.reuse, R10, R16 ;  /* 0x0000000aa410723c */ /* 0x040fe20000001810 */
[----:B------:R1:W5:Y:S07]  /*a8d0*/  LDSM.16.M88.4 R8, [R0+UR5+0x10800] ;  /* 0x010800050008783b */ /* 0x00036e0008000200 */
[C---:B------:R-:W-:Y:S08]  /*a8e0*/  HMMA.16816.F32 R28, R164.reuse, R160, R28 ;  /* 0x000000a0a41c723c */ /* 0x040ff0000000181c */
[C---:B--2---:R-:W-:Y:S08]  /*a8f0*/  HMMA.16816.F32 R168, R164.reuse, R4, R168 ;  /* 0x00000004a4a8723c */ /* 0x044ff000000018a8 */
[----:B------:R-:W-:Y:S01]  /*a900*/  HMMA.16816.F32 R156, R164, R6, R156 ;  /* 0x00000006a49c723c */ /* 0x000fe2000000189c */
[----:B------:R-:W2:Y:S01]  /*a910*/  LDSM.16.M88.4 R4, [R184+0x8000] ;  /* 0x00800000b804783b */ /* 0x000ea20000000200 */
[----:B-1----:R-:W-:-:S03]  /*a920*/  IMAD.U32 R0, RZ, RZ, UR21 ;  /* 0x00000015ff007e24 */ /* 0x002fc6000f8e00ff */
[----:B------:R-:W-:Y:S03]  /*a930*/  LDSM.16.M88.4 R184, [R188+0x11800] ;  /* 0x01180000bcb8783b */ /* 0x000fe60000000200 */
[----:B------:R-:W-:Y:S01]  /*a940*/  HMMA.16816.F32 R24, R164, R162, R24 ;  /* 0x000000a2a418723c */ /* 0x000fe20000001818 */
[----:B------:R-:W-:Y:S07]  /*a950*/  LDSM.16.M88.4 R160, [R188+0x10800] ;  /* 0x01080000bca0783b */ /* 0x000fee0000000200 */
[----:B---3--:R-:W-:Y:S08]  /*a960*/  HMMA.16816.F32 R28, R132, R32, R28 ;  /* 0x00000020841c723c */ /* 0x008ff0000000181c */
[C---:B----4-:R-:W-:Y:S08]  /*a970*/  HMMA.16816.F32 R152, R164.reuse, R12, R152 ;  /* 0x0000000ca498723c */ /* 0x050ff00000001898 */
[----:B------:R-:W-:Y:S01]  /*a980*/  HMMA.16816.F32 R148, R164, R14, R148 ;  /* 0x0000000ea494723c */ /* 0x000fe20000001894 */
[----:B------:R-:W-:Y:S07]  /*a990*/  LDSM.16.M88.4 R12, [R189+0x8000] ;  /* 0x00800000bd0c783b */ /* 0x000fee0000000200 */
[C---:B------:R-:W-:Y:S01]  /*a9a0*/  HMMA.16816.F32 R32, R132.reuse, R34, R24 ;  /* 0x000000228420723c */ /* 0x040fe20000001818 */
[----:B------:R-:W1:Y:S07]  /*a9b0*/  LDSM.16.M88.4 R24, [R3+0x10000] ;  /* 0x010000000318783b */ /* 0x000e6e0000000200 */
[C---:B-----5:R-:W-:Y:S08]  /*a9c0*/  HMMA.16816.F32 R20, R132.reuse, R8, R20 ;  /* 0x000000088414723c */ /* 0x060ff00000001814 */
[----:B------:R-:W-:Y:S01]  /*a9d0*/  HMMA.16816.F32 R16, R132, R10, R16 ;  /* 0x0000000a8410723c */ /* 0x000fe20000001810 */
[----:B------:R-:W3:Y:S07]  /*a9e0*/  LDSM.16.M88.4 R8, [R188+0x11000] ;  /* 0x01100000bc08783b */ /* 0x000eee0000000200 */
[----:B--2---:R-:W-:Y:S01]  /*a9f0*/  HMMA.16816.F32 R164, R4, R136, R28 ;  /* 0x0000008804a4723c */ /* 0x004fe2000000181c */
[----:B------:R-:W2:Y:S07]  /*aa00*/  LDSM.16.M88.4 R28, [R183+0x10000] ;  /* 0x01000000b71c783b */ /* 0x000eae0000000200 */
[C---:B------:R-:W-:Y:S08]  /*aa10*/  HMMA.16816.F32 R168, R132.reuse, R140, R168 ;  /* 0x0000008c84a8723c */ /* 0x040ff000000018a8 */
[C---:B------:R-:W-:Y:S08]  /*aa20*/  HMMA.16816.F32 R156, R132.reuse, R142, R156 ;  /* 0x0000008e849c723c */ /* 0x040ff0000000189c */
[----:B------:R-:W-:Y:S01]  /*aa30*/  HMMA.16816.F32 R152, R132, R144, R152 ;  /* 0x000000908498723c */ /* 0x000fe20000001898 */
[----:B------:R-:W-:-:S07]  /*aa40*/  VIADD R144, R198, 0x8 ;  /* 0x00000008c6907836 */ /* 0x000fce0000000000 */
[----:B------:R-:W-:Y:S08]  /*aa50*/  HMMA.16816.F32 R148, R132, R146, R148 ;  /* 0x000000928494723c */ /* 0x000ff00000001894 */
[----:B-1----:R-:W-:Y:S01]  /*aa60*/  HMMA.16816.F32 R132, R12, R24, R164 ;  /* 0x000000180c84723c */ /* 0x002fe200000018a4 */
[----:B------:R-:W-:-:S07]  /*aa70*/  IMAD.SHL.U32 R167, R177, 0x2, RZ ;  /* 0x00000002b1a77824 */ /* 0x000fce00078e00ff */
[C---:B------:R-:W-:Y:S08]  /*aa80*/  HMMA.16816.F32 R32, R4.reuse, R138, R32 ;  /* 0x0000008a0420723c */ /* 0x040ff00000001820 */
[----:B---3--:R-:W-:Y:S01]  /*aa90*/  HMMA.16816.F32 R136, R4, R8, R168 ;  /* 0x000000080488723c */ /* 0x008fe200000018a8 */
[----:B------:R-:W-:-:S05]  /*aaa0*/  LOP3.LUT R169, R167, 0x6, RZ, 0xc0, !PT ;  /* 0x00000006a7a97812 */ /* 0x000fca00078ec0ff */
[----:B------:R-:W-:Y:S02]  /*aab0*/  IMAD R0, R0, 0x40, R169 ;  /* 0x0000004000007824 */ /* 0x000fe400078e02a9 */
[----:B--2---:R-:W-:Y:S02]  /*aac0*/  HMMA.16816.F32 R132, R172, R28, R132 ;  /* 0x0000001cac84723c */ /* 0x004fe40000001884 */
[----:B------:R-:W-:-:S05]  /*aad0*/  VIADD R25, R0, UR20 ;  /* 0x0000001400197c36 */ /* 0x000fca0008000000 */
[C-C-:B------:R-:W-:Y:S01]  /*aae0*/  IADD3 R8, PT, PT, R198.reuse, 0xc0, -R25.reuse ;  /* 0x000000c0c6087810 */ /* 0x140fe20007ffe819 */
[C---:B------:R-:W-:Y:S01]  /*aaf0*/  HMMA.16816.F32 R20, R4.reuse, R160, R20 ;  /* 0x000000a00414723c */ /* 0x040fe20000001814 */
[--C-:B------:R-:W-:Y:S02]  /*ab00*/  IADD3 R24, PT, PT, R198, 0xbf, -R25.reuse ;  /* 0x000000bfc6187810 */ /* 0x100fe40007ffe819 */
[----:B------:R-:W-:Y:S02]  /*ab10*/  IABS R8, R8 ;  /* 0x0000000800087213 */ /* 0x000fe40000000000 */
[----:B------:R-:W-:Y:S02]  /*ab20*/  IADD3 R141, PT, PT, R144, 0xc0, -R25 ;  /* 0x000000c0908d7810 */ /* 0x000fe40007ffe819 */
[----:B------:R-:W-:Y:S01]  /*ab30*/  I2FP.F32.S32 R9, R8 ;  /* 0x0000000800097245 */ /* 0x000fe20000201400 */
[----:B------:R-:W-:Y:S01]  /*ab40*/  HMMA.16816.F32 R16, R4, R162, R16 ;  /* 0x000000a20410723c */ /* 0x000fe20000001810 */
[----:B------:R-:W-:-:S02]  /*ab50*/  IABS R24, R24 ;  /* 0x0000001800187213 */ /* 0x000fc40000000000 */
[----:B------:R-:W-:Y:S02]  /*ab60*/  IABS R141, R141 ;  /* 0x0000008d008d7213 */ /* 0x000fe40000000000 */
[----:B------:R-:W-:Y:S02]  /*ab70*/  I2FP.F32.S32 R24, R24 ;  /* 0x0000001800187245 */ /* 0x000fe40000201400 */
[----:B------:R-:W-:Y:S01]  /*ab80*/  I2FP.F32.S32 R141, R141 ;  /* 0x0000008d008d7245 */ /* 0x000fe20000201400 */
[----:B------:R-:W-:Y:S01]  /*ab90*/  HMMA.16816.F32 R156, R4, R10, R156 ;  /* 0x0000000a049c723c */ /* 0x000fe2000000189c */
[----:B------:R-:W-:-:S03]  /*aba0*/  IMAD.U32 R11, RZ, RZ, UR4 ;  /* 0x00000004ff0b7e24 */ /* 0x000fc6000f8e00ff */
[----:B------:R-:W-:-:S04]  /*abb0*/  FFMA.FTZ R134, R141, -UR6, R134 ;  /* 0x800000068d867c23 */ /* 0x000fc80008010086 */
[C---:B------:R-:W-:Y:S08]  /*abc0*/  HMMA.16816.F32 R152, R4.reuse, R184, R152 ;  /* 0x000000b80498723c */ /* 0x040ff00000001898 */
[----:B------:R-:W-:Y:S01]  /*abd0*/  HMMA.16816.F32 R148, R4, R186, R148 ;  /* 0x000000ba0494723c */ /* 0x000fe20000001894 */
[----:B------:R-:W1:Y:S07]  /*abe0*/  LDSM.16.M88.4 R4, [R3+0x10800] ;  /* 0x010800000304783b */ /* 0x000e6e0000000200 */
[----:B------:R-:W-:Y:S01]  /*abf0*/  HMMA.16816.F32 R32, R12, R26, R32 ;  /* 0x0000001a0c20723c */ /* 0x000fe20000001820 */
[----:B------:R-:W-:Y:S01]  /*ac00*/  FFMA.FTZ R27, R9, -UR6, R132 ;  /* 0x80000006091b7c23 */ /* 0x000fe20008010084 */
[----:B------:R-:W-:Y:S01]  /*ac10*/  VIADD R9, R0, 0xffffff40 ;  /* 0xffffff4000097836 */ /* 0x000fe20000000000 */
[----:B------:R-:W-:-:S02]  /*ac20*/  IADD3 R132, PT, PT, R198, -UR20, -R11 ;  /* 0x80000014c6847c10 */ /* 0x000fc4000fffe80b */
[----:B------:R-:W-:Y:S02]  /*ac30*/  IADD3 R26, PT, PT, R144, -UR20, -R11 ;  /* 0x80000014901a7c10 */ /* 0x000fe4000fffe80b */
[----:B------:R-:W-:Y:S02]  /*ac40*/  ISETP.GT.AND P4, PT, R132, R9, PT ;  /* 0x000000098400720c */ /* 0x000fe40003f84270 */
[----:B------:R-:W-:Y:S02]  /*ac50*/  ISETP.GE.AND P5, PT, R9, R197, PT ;  /* 0x000000c50900720c */ /* 0x000fe40003fa6270 */
[----:B------:R-:W-:Y:S02]  /*ac60*/  FSEL R27, R27, -INF , !P4 ;  /* 0xff8000001b1b7808 */ /* 0x000fe40006000000 */
[----:B------:R-:W-:Y:S02]  /*ac70*/  ISETP.GE.AND P4, PT, R9, R196, PT ;  /* 0x000000c40900720c */ /* 0x000fe40003f86270 */
[----:B------:R-:W-:-:S02]  /*ac80*/  FSEL R27, R27, -INF , !P5 ;  /* 0xff8000001b1b7808 */ /* 0x000fc40006800000 */
[----:B------:R-:W-:Y:S02]  /*ac90*/  ISETP.GT.AND P5, PT, R26, R9, PT ;  /* 0x000000091a00720c */ /* 0x000fe40003fa4270 */
[----:B------:R-:W2:Y:S01]  /*aca0*/  LDSM.16.M88.4 R8, [R183+0x10800] ;  /* 0x01080000b708783b */ /* 0x000ea20000000200 */
[----:B------:R-:W-:Y:S01]  /*acb0*/  HMMA.16816.F32 R28, R172, R30, R32 ;  /* 0x0000001eac1c723c */ /* 0x000fe20000001820 */
[----:B------:R-:W-:Y:S01]  /*acc0*/  FFMA.FTZ R33, R24, -UR6, R133 ;  /* 0x8000000618217c23 */ /* 0x000fe20008010085 */
[----:B------:R-:W-:Y:S01]  /*acd0*/  VIADD R133, R0, 0xffffff41 ;  /* 0xffffff4100857836 */ /* 0x000fe20000000000 */
[--C-:B------:R-:W-:Y:S02]  /*ace0*/  IADD3 R32, PT, PT, R144, 0xbf, -R25.reuse ;  /* 0x000000bf90207810 */ /* 0x100fe40007ffe819 */
[----:B------:R-:W-:Y:S02]  /*acf0*/  FSEL R24, R134, -INF , !P5 ;  /* 0xff80000086187808 */ /* 0x000fe40006800000 */
[----:B------:R-:W-:-:S02]  /*ad00*/  IADD3 R35, PT, PT, R198, 0xb8, -R25 ;  /* 0x000000b8c6237810 */ /* 0x000fc40007ffe819 */
[----:B------:R-:W-:Y:S02]  /*ad10*/  ISETP.GT.AND P5, PT, R132, R133, PT ;  /* 0x000000858400720c */ /* 0x000fe40003fa4270 */
[----:B------:R-:W-:Y:S02]  /*ad20*/  IABS R32, R32 ;  /* 0x0000002000207213 */ /* 0x000fe40000000000 */
[----:B------:R-:W-:Y:S01]  /*ad30*/  FSEL R24, R24, -INF , !P4 ;  /* 0xff80000018187808 */ /* 0x000fe20006000000 */
[----:B-1----:R-:W-:Y:S01]  /*ad40*/  HMMA.16816.F32 R20, R12, R4, R20 ;  /* 0x000000040c14723c */ /* 0x002fe20000001814 */
[----:B------:R-:W-:Y:S02]  /*ad50*/  IABS R35, R35 ;  /* 0x0000002300237213 */ /* 0x000fe40000000000 */
[----:B------:R-:W-:Y:S02]  /*ad60*/  ISETP.GE.AND P4, PT, R133, R197, PT ;  /* 0x000000c58500720c */ /* 0x000fe40003f86270 */
[----:B------:R-:W-:-:S02]  /*ad70*/  FSEL R33, R33, -INF , !P5 ;  /* 0xff80000021217808 */ /* 0x000fc40006800000 */
[----:B------:R-:W-:Y:S01]  /*ad80*/  I2FP.F32.S32 R32, R32 ;  /* 0x0000002000207245 */ /* 0x000fe20000201400 */
[----:B------:R-:W-:Y:S01]  /*ad90*/  HMMA.16816.F32 R16, R12, R6, R16 ;  /* 0x000000060c10723c */ /* 0x000fe20000001810 */
[----:B------:R-:W-:Y:S02]  /*ada0*/  I2FP.F32.S32 R35, R35 ;  /* 0x0000002300237245 */ /* 0x000fe40000201400 */
[----:B------:R-:W-:Y:S01]  /*adb0*/  FSEL R33, R33, -INF , !P4 ;  /* 0xff80000021217808 */ /* 0x000fe20006000000 */
[----:B------:R-:W-:Y:S01]  /*adc0*/  FFMA.FTZ R32, R32, -UR6, R135 ;  /* 0x8000000620207c23 */ /* 0x000fe20008010087 */
[----:B------:R-:W-:Y:S01]  /*add0*/  ISETP.GE.AND P5, PT, R133, R196, PT ;  /* 0x000000c48500720c */ /* 0x000fe20003fa6270 */
[----:B------:R-:W-:Y:S01]  /*ade0*/  FFMA.FTZ R35, R35, -UR6, R28 ;  /* 0x8000000623237c23 */ /* 0x000fe2000801001c */
[----:B------:R-:W-:Y:S01]  /*adf0*/  ISETP.GT.AND P4, PT, R26, R133, PT ;  /* 0x000000851a00720c */ /* 0x000fe20003f84270 */
[----:B------:R-:W-:Y:S01]  /*ae00*/  VIADD R133, R0, 0xffffff48 ;  /* 0xffffff4800857836 */ /* 0x000fe20000000000 */
[----:B------:R-:W-:-:S02]  /*ae10*/  IADD3 R5, PT, PT, R144, 0xb8, -R25 ;  /* 0x000000b890057810 */ /* 0x000fc40007ffe819 */
[----:B------:R-:W-:Y:S02]  /*ae20*/  FSEL R28, R32, -INF , !P4 ;  /* 0xff800000201c7808 */ /* 0x000fe40006000000 */
[----:B------:R-:W-:Y:S02]  /*ae30*/  IABS R5, R5 ;  /* 0x0000000500057213 */ /* 0x000fe40000000000 */
[----:B------:R-:W-:Y:S02]  /*ae40*/  IADD3 R4, PT, PT, R198, 0xb7, -R25 ;  /* 0x000000b7c6047810 */ /* 0x000fe40007ffe819 */
[----:B------:R-:W-:Y:S01]  /*ae50*/  ISETP.GT.AND P4, PT, R132, R133, PT ;  /* 0x000000858400720c */ /* 0x000fe20003f84270 */
[----:B--2---:R-:W-:Y:S01]  /*ae60*/  HMMA.16816.F32 R20, R172, R8, R20 ;  /* 0x00000008ac14723c */ /* 0x004fe20000001814 */
[----:B------:R-:W-:Y:S02]  /*ae70*/  FSEL R28, R28, -INF , !P5 ;  /* 0xff8000001c1c7808 */ /* 0x000fe40006800000 */
[----:B------:R-:W-:-:S02]  /*ae80*/  I2FP.F32.S32 R5, R5 ;  /* 0x0000000500057245 */ /* 0x000fc40000201400 */
[----:B------:R-:W-:Y:S02]  /*ae90*/  IABS R4, R4 ;  /* 0x0000000400047213 */ /* 0x000fe40000000000 */
[----:B------:R-:W-:Y:S01]  /*aea0*/  ISETP.GE.AND P5, PT, R133, R197, PT ;  /* 0x000000c58500720c */ /* 0x000fe20003fa6270 */
[----:B------:R-:W-:Y:S01]  /*aeb0*/  FFMA.FTZ R30, R5, -UR6, R30 ;  /* 0x80000006051e7c23 */ /* 0x000fe2000801001e */
[----:B------:R-:W-:Y:S01]  /*aec0*/  FSEL R35, R35, -INF , !P4 ;  /* 0xff80000023237808 */ /* 0x000fe20006000000 */
[----:B------:R-:W-:Y:S01]  /*aed0*/  VIADD R5, R0, 0xffffff49 ;  /* 0xffffff4900057836 */ /* 0x000fe20000000000 */
[----:B------:R-:W-:Y:S01]  /*aee0*/  I2FP.F32.S32 R4, R4 ;  /* 0x0000000400047245 */ /* 0x000fe20000201400 */
[----:B------:R-:W-:Y:S01]  /*aef0*/  HMMA.16816.F32 R16, R172, R10, R16 ;  /* 0x0000000aac10723c */ /* 0x000fe20000001810 */
[----:B------:R-:W-:Y:S02]  /*af00*/  FSEL R35, R35, -INF , !P5 ;  /* 0xff80000023237808 */ /* 0x000fe40006800000 */
[----:B------:R-:W-:Y:S01]  /*af10*/  ISETP.GT.AND P5, PT, R26, R133, PT ;  /* 0x000000851a00720c */ /* 0x000fe20003fa4270 */
[----:B------:R-:W-:Y:S01]  /*af20*/  FFMA.FTZ R29, R4, -UR6, R29 ;  /* 0x80000006041d7c23 */ /* 0x000fe2000801001d */
[----:B------:R-:W-:-:S02]  /*af30*/  ISETP.GE.AND P4, PT, R133, R196, PT ;  /* 0x000000c48500720c */ /* 0x000fc40003f86270 */
[----:B------:R-:W-:Y:S02]  /*af40*/  FSEL R30, R30, -INF , !P5 ;  /* 0xff8000001e1e7808 */ /* 0x000fe40006800000 */
[----:B------:R-:W-:Y:S02]  /*af50*/  ISETP.GT.AND P5, PT, R132, R5, PT ;  /* 0x000000058400720c */ /* 0x000fe40003fa4270 */
[--C-:B------:R-:W-:Y:S02]  /*af60*/  IADD3 R8, PT, PT, R144, 0xb7, -R25.reuse ;  /* 0x000000b790087810 */ /* 0x100fe40007ffe819 */
[----:B------:R-:W-:Y:S02]  /*af70*/  IADD3 R9, PT, PT, R198, 0xb0, -R25 ;  /* 0x000000b0c6097810 */ /* 0x000fe40007ffe819 */
[----:B------:R-:W-:Y:S02]  /*af80*/  FSEL R30, R30, -INF , !P4 ;  /* 0xff8000001e1e7808 */ /* 0x000fe40006000000 */
[----:B------:R-:W-:-:S02]  /*af90*/  ISETP.GE.AND P4, PT, R5, R197, PT ;  /* 0x000000c50500720c */ /* 0x000fc40003f86270 */
[----:B------:R-:W-:Y:S02]  /*afa0*/  FSEL R29, R29, -INF , !P5 ;  /* 0xff8000001d1d7808 */ /* 0x000fe40006800000 */
[----:B------:R-:W-:Y:S02]  /*afb0*/  IABS R8, R8 ;  /* 0x0000000800087213 */ /* 0x000fe40000000000 */
[----:B------:R-:W-:Y:S02]  /*afc0*/  IABS R9, R9 ;  /* 0x0000000900097213 */ /* 0x000fe40000000000 */
[----:B------:R-:W-:Y:S02]  /*afd0*/  FSEL R29, R29, -INF , !P4 ;  /* 0xff8000001d1d7808 */ /* 0x000fe40006000000 */
[----:B------:R-:W-:Y:S02]  /*afe0*/  ISETP.GE.AND P5, PT, R5, R196, PT ;  /* 0x000000c40500720c */ /* 0x000fe40003fa6270 */
[----:B------:R-:W-:-:S02]  /*aff0*/  I2FP.F32.S32 R8, R8 ;  /* 0x0000000800087245 */ /* 0x000fc40000201400 */
[----:B------:R-:W-:Y:S02]  /*b000*/  I2FP.F32.S32 R9, R9 ;  /* 0x0000000900097245 */ /* 0x000fe40000201400 */
[----:B------:R-:W-:Y:S01]  /*b010*/  ISETP.GT.AND P4, PT, R26, R5, PT ;  /* 0x000000051a00720c */ /* 0x000fe20003f84270 */
[----:B------:R-:W-:Y:S01]  /*b020*/  FFMA.FTZ R8, R8, -UR6, R31 ;  /* 0x8000000608087c23 */ /* 0x000fe2000801001f */
[----:B------:R-:W1:Y:S01]  /*b030*/  LDSM.16.M88.4 R4, [R3+0x11000] ;  /* 0x011000000304783b */ /* 0x000e620000000200 */
[----:B------:R-:W-:Y:S01]  /*b040*/  FFMA.FTZ R189, R9, -UR6, R20 ;  /* 0x8000000609bd7c23 */ /* 0x000fe20008010014 */
[----:B------:R-:W-:Y:S01]  /*b050*/  VIADD R9, R0, 0xffffff50 ;  /* 0xffffff5000097836 */ /* 0x000fe20000000000 */
[----:B------:R-:W-:Y:S02]  /*b060*/  IADD3 R31, PT, PT, R144, 0xb0, -R25 ;  /* 0x000000b0901f7810 */ /* 0x000fe40007ffe819 */
[----:B------:R-:W-:Y:S02]  /*b070*/  FSEL R20, R8, -INF , !P4 ;  /* 0xff80000008147808 */ /* 0x000fe40006000000 */
[----:B------:R-:W-:-:S02]  /*b080*/  ISETP.GT.AND P4, PT, R132, R9, PT ;  /* 0x000000098400720c */ /* 0x000fc40003f84270 */
[----:B------:R-:W-:Y:S02]  /*b090*/  FSEL R20, R20, -INF , !P5 ;  /* 0xff80000014147808 */ /* 0x000fe40006800000 */
[----:B------:R-:W-:Y:S02]  /*b0a0*/  ISETP.GE.AND P5, PT, R9, R197, PT ;  /* 0x000000c50900720c */ /* 0x000fe40003fa6270 */
[----:B------:R-:W-:Y:S02]  /*b0b0*/  FSEL R189, R189, -INF , !P4 ;  /* 0xff800000bdbd7808 */ /* 0x000fe40006000000 */
[----:B------:R-:W-:Y:S02]  /*b0c0*/  IADD3 R32, PT, PT, R198, 0xaf, -R25 ;  /* 0x000000afc6207810 */ /* 0x000fe40007ffe819 */
[----:B------:R-:W-:Y:S02]  /*b0d0*/  FSEL R189, R189, -INF , !P5 ;  /* 0xff800000bdbd7808 */ /* 0x000fe40006800000 */
[----:B------:R-:W-:-:S02]  /*b0e0*/  ISETP.GE.AND P4, PT, R9, R196, PT ;  /* 0x000000c40900720c */ /* 0x000fc40003f86270 */
[----:B------:R-:W-:Y:S02]  /*b0f0*/  ISETP.GT.AND P5, PT, R26, R9, PT ;  /* 0x000000091a00720c */ /* 0x000fe40003fa4270 */
[----:B------:R-:W2:Y:S01]  /*b100*/  LDSM.16.M88.4 R8, [R183+0x11000] ;  /* 0x01100000b708783b */ /* 0x000ea20000000200 */
[----:B------:R-:W-:Y:S02]  /*b110*/  IABS R31, R31 ;  /* 0x0000001f001f7213 */ /* 0x000fe40000000000 */
[----:B------:R-:W-:Y:S02]  /*b120*/  IABS R32, R32 ;  /* 0x0000002000207213 */ /* 0x000fe40000000000 */
[----:B------:R-:W-:Y:S02]  /*b130*/  I2FP.F32.S32 R31, R31 ;  /* 0x0000001f001f7245 */ /* 0x000fe40000201400 */
[----:B------:R-:W-:Y:S02]  /*b140*/  I2FP.F32.S32 R32, R32 ;  /* 0x0000002000207245 */ /* 0x000fe40000201400 */
[----:B------:R-:W-:Y:S01]  /*b150*/  IADD3 R34, PT, PT, R144, 0xaf, -R25 ;  /* 0x000000af90227810 */ /* 0x000fe20007ffe819 */
[----:B------:R-:W-:Y:S01]  /*b160*/  FFMA.FTZ R22, R31, -UR6, R22 ;  /* 0x800000061f167c23 */ /* 0x000fe20008010016 */
[----:B------:R-:W-:-:S02]  /*b170*/  VIADD R31, R0, 0xffffff51 ;  /* 0xffffff51001f7836 */ /* 0x000fc40000000000 */
[----:B------:R-:W-:Y:S01]  /*b180*/  FFMA.FTZ R32, R32, -UR6, R21 ;  /* 0x8000000620207c23 */ /* 0x000fe20008010015 */
[----:B------:R-:W-:Y:S02]  /*b190*/  IADD3 R21, PT, PT, R198, 0xa8, -R25 ;  /* 0x000000a8c6157810 */ /* 0x000fe40007ffe819 */
[----:B------:R-:W-:Y:S02]  /*b1a0*/  FSEL R168, R22, -INF , !P5 ;  /* 0xff80000016a87808 */ /* 0x000fe40006800000 */
[----:B------:R-:W-:Y:S01]  /*b1b0*/  IABS R22, R34 ;  /* 0x0000002200167213 */ /* 0x000fe20000000000 */
[----:B-1----:R-:W-:Y:S01]  /*b1c0*/  HMMA.16816.F32 R136, R12, R4, R136 ;  /* 0x000000040c88723c */ /* 0x002fe20000001888 */
[----:B------:R-:W-:Y:S02]  /*b1d0*/  IABS R21, R21 ;  /* 0x0000001500157213 */ /* 0x000fe40000000000 */
[----:B------:R-:W-:Y:S02]  /*b1e0*/  ISETP.GT.AND P5, PT, R132, R31, PT ;  /* 0x0000001f8400720c */ /* 0x000fe40003fa4270 */
[----:B------:R-:W-:-:S02]  /*b1f0*/  FSEL R168, R168, -INF , !P4 ;  /* 0xff800000a8a87808 */ /* 0x000fc40006000000 */
[----:B------:R-:W-:Y:S01]  /*b200*/  I2FP.F32.S32 R22, R22 ;  /* 0x0000001600167245 */ /* 0x000fe20000201400 */
[----:B------:R-:W-:Y:S01]  /*b210*/  HMMA.16816.F32 R156, R12, R6, R156 ;  /* 0x000000060c9c723c */ /* 0x000fe2000000189c */
[----:B------:R-:W-:Y:S02]  /*b220*/  I2FP.F32.S32 R21, R21 ;  /* 0x0000001500157245 */ /* 0x000fe40000201400 */
[----:B------:R-:W-:Y:S01]  /*b230*/  ISETP.GE.AND P4, PT, R31, R197, PT ;  /* 0x000000c51f00720c */ /* 0x000fe20003f86270 */
[----:B------:R-:W-:Y:S01]  /*b240*/  FFMA.FTZ R22, R22, -UR6, R23 ;  /* 0x8000000616167c23 */ /* 0x000fe20008010017 */
[----:B------:R-:W-:Y:S01]  /*b250*/  FSEL R187, R32, -INF , !P5 ;  /* 0xff80000020bb7808 */ /* 0x000fe20006800000 */
[----:B------:R-:W-:Y:S01]  /*b260*/  FFMA.FTZ R16, R21, -UR6, R16 ;  /* 0x8000000615107c23 */ /* 0x000fe20008010010 */
[----:B------:R-:W-:Y:S01]  /*b270*/  VIADD R21, R0, 0xffffff58 ;  /* 0xffffff5800157836 */ /* 0x000fe20000000000 */
[----:B------:R-:W-:Y:S02]  /*b280*/  IADD3 R5, PT, PT, R144, 0xa8, -R25 ;  /* 0x000000a890057810 */ /* 0x000fe40007ffe819 */
[----:B------:R-:W-:-:S02]  /*b290*/  FSEL R187, R187, -INF , !P4 ;  /* 0xff800000bbbb7808 */ /* 0x000fc40006000000 */
[----:B------:R-:W-:Y:S02]  /*b2a0*/  ISETP.GT.AND P4, PT, R26, R31, PT ;  /* 0x0000001f1a00720c */ /* 0x000fe40003f84270 */
[----:B------:R-:W-:Y:S01]  /*b2b0*/  IADD3 R4, PT, PT, R198, 0xa7, -R25 ;  /* 0x000000a7c6047810 */ /* 0x000fe20007ffe819 */
[C---:B--2---:R-:W-:Y:S01]  /*b2c0*/  HMMA.16816.F32 R136, R172.reuse, R8, R136 ;  /* 0x00000008ac88723c */ /* 0x044fe20000001888 */
[----:B------:R-:W-:Y:S02]  /*b2d0*/  ISETP.GE.AND P5, PT, R31, R196, PT ;  /* 0x000000c41f00720c */ /* 0x000fe40003fa6270 */
[----:B------:R-:W-:Y:S02]  /*b2e0*/  FSEL R190, R22, -INF , !P4 ;  /* 0xff80000016be7808 */ /* 0x000fe40006000000 */
[----:B------:R-:W-:Y:S02]  /*b2f0*/  IABS R5, R5 ;  /* 0x0000000500057213 */ /* 0x000fe40000000000 */
[----:B------:R-:W-:Y:S01]  /*b300*/  ISETP.GT.AND P4, PT, R132, R21, PT ;  /* 0x000000158400720c */ /* 0x000fe20003f84270 */
[----:B------:R-:W-:Y:S01]  /*b310*/  HMMA.16816.F32 R156, R172, R10, R156 ;  /* 0x0000000aac9c723c */ /* 0x000fe2000000189c */
[----:B------:R-:W-:-:S02]  /*b320*/  IABS R4, R4 ;  /* 0x0000000400047213 */ /* 0x000fc40000000000 */
[----:B------:R-:W-:Y:S02]  /*b330*/  FSEL R190, R190, -INF , !P5 ;  /* 0xff800000bebe7808 */ /* 0x000fe40006800000 */
[----:B------:R-:W-:Y:S02]  /*b340*/  I2FP.F32.S32 R5, R5 ;  /* 0x0000000500057245 */ /* 0x000fe40000201400 */
[----:B------:R-:W-:Y:S02]  /*b350*/  ISETP.GE.AND P5, PT, R21, R197, PT ;  /* 0x000000c51500720c */ /* 0x000fe40003fa6270 */
[----:B------:R-:W-:Y:S01]  /*b360*/  FSEL R165, R16, -INF , !P4 ;  /* 0xff80000010a57808 */ /* 0x000fe20006000000 */
[----:B------:R-:W-:Y:S01]  /*b370*/  FFMA.FTZ R18, R5, -UR6, R18 ;  /* 0x8000000605127c23 */ /* 0x000fe20008010012 */
[----:B------:R-:W-:Y:S01]  /*b380*/  I2FP.F32.S32 R4, R4 ;  /* 0x0000000400047245 */ /* 0x000fe20000201400 */
[----:B------:R-:W-:Y:S01]  /*b390*/  VIADD R5, R0, 0xffffff59 ;  /* 0xffffff5900057836 */ /* 0x000fe20000000000 */
[----:B------:R-:W-:-:S02]  /*b3a0*/  FSEL R165, R165, -INF , !P5 ;  /* 0xff800000a5a57808 */ /* 0x000fc40006800000 */
[----:B------:R-:W-:Y:S01]  /*b3b0*/  ISETP.GT.AND P5, PT, R26, R21, PT ;  /* 0x000000151a00720c */ /* 0x000fe20003fa4270 */
[----:B------:R-:W-:Y:S01]  /*b3c0*/  FFMA.FTZ R17, R4, -UR6, R17 ;  /* 0x8000000604117c23 */ /* 0x000fe20008010011 */
[----:B------:R-:W-:Y:S02]  /*b3d0*/  IADD3 R4, PT, PT, R144, 0xa7, -R25 ;  /* 0x000000a790047810 */ /* 0x000fe40007ffe819 */
[----:B------:R-:W-:Y:S02]  /*b3e0*/  ISETP.GE.AND P4, PT, R21, R196, PT ;  /* 0x000000c41500720c */ /* 0x000fe40003f86270 */
[----:B------:R-:W-:Y:S02]  /*b3f0*/  FSEL R170, R18, -INF , !P5 ;  /* 0xff80000012aa7808 */ /* 0x000fe40006800000 */
[----:B------:R-:W-:Y:S02]  /*b400*/  ISETP.GT.AND P5, PT, R132, R5, PT ;  /* 0x000000058400720c */ /* 0x000fe40003fa4270 */
[----:B------:R-:W-:-:S02]  /*b410*/  IABS R4, R4 ;  /* 0x0000000400047213 */ /* 0x000fc40000000000 */
[----:B------:R-:W-:Y:S02]  /*b420*/  IADD3 R9, PT, PT, R198, 0xa0, -R25 ;  /* 0x000000a0c6097810 */ /* 0x000fe40007ffe819 */
[----:B------:R-:W-:Y:S02]  /*b430*/  FSEL R170, R170, -INF , !P4 ;  /* 0xff800000aaaa7808 */ /* 0x000fe40006000000 */
[----:B------:R-:W-:Y:S02]  /*b440*/  ISETP.GE.AND P4, PT, R5, R197, PT ;  /* 0x000000c50500720c */ /* 0x000fe40003f86270 */
[----:B------:R-:W-:Y:S01]  /*b450*/  FSEL R171, R17, -INF , !P5 ;  /* 0xff80000011ab7808 */ /* 0x000fe20006800000 */
[----:B------:R-:W-:Y:S01]  /*b460*/  VIADD R17, R0, 0xffffff61 ;  /* 0xffffff6100117836 */ /* 0x000fe20000000000 */
[----:B------:R-:W-:Y:S02]  /*b470*/  I2FP.F32.S32 R4, R4 ;  /* 0x0000000400047245 */ /* 0x000fe40000201400 */
[----:B------:R-:W-:-:S02]  /*b480*/  IABS R9, R9 ;  /* 0x0000000900097213 */ /* 0x000fc40000000000 */
[----:B------:R-:W-:Y:S01]  /*b490*/  FSEL R171, R171, -INF , !P4 ;  /* 0xff800000abab7808 */ /* 0x000fe20006000000 */
[----:B------:R-:W-:Y:S01]  /*b4a0*/  FFMA.FTZ R19, R4, -UR6, R19 ;  /* 0x8000000604137c23 */ /* 0x000fe20008010013 */
[----:B------:R-:W-:Y:S02]  /*b4b0*/  ISETP.GE.AND P5, PT, R5, R196, PT ;  /* 0x000000c40500720c */ /* 0x000fe40003fa6270 */
[----:B------:R-:W-:Y:S02]  /*b4c0*/  I2FP.F32.S32 R9, R9 ;  /* 0x0000000900097245 */ /* 0x000fe40000201400 */
[----:B------:R-:W-:Y:S02]  /*b4d0*/  ISETP.GT.AND P4, PT, R26, R5, PT ;  /* 0x000000051a00720c */ /* 0x000fe40003f84270 */
[----:B------:R1:W2:Y:S01]  /*b4e0*/  LDSM.16.M88.4 R4, [R3+0x11800] ;  /* 0x011800000304783b */ /* 0x0002a20000000200 */
[----:B------:R-:W-:Y:S01]  /*b4f0*/  FFMA.FTZ R136, R9, -UR6, R136 ;  /* 0x8000000609887c23 */ /* 0x000fe20008010088 */
[----:B------:R-:W-:Y:S01]  /*b500*/  VIADD R9, R0, 0xffffff60 ;  /* 0xffffff6000097836 */ /* 0x000fe20000000000 */
[----:B------:R-:W-:-:S02]  /*b510*/  FSEL R19, R19, -INF , !P4 ;  /* 0xff80000013137808 */ /* 0x000fc40006000000 */
[----:B------:R-:W-:Y:S02]  /*b520*/  IADD3 R8, PT, PT, R144, 0xa0, -R25 ;  /* 0x000000a090087810 */ /* 0x000fe40007ffe819 */
[----:B------:R-:W-:Y:S02]  /*b530*/  ISETP.GT.AND P4, PT, R132, R9, PT ;  /* 0x000000098400720c */ /* 0x000fe40003f84270 */
[----:B------:R-:W-:Y:S02]  /*b540*/  FSEL R188, R19, -INF , !P5 ;  /* 0xff80000013bc7808 */ /* 0x000fe40006800000 */
[C---:B------:R-:W-:Y:S02]  /*b550*/  ISETP.GE.AND P5, PT, R9.reuse, R197, PT ;  /* 0x000000c50900720c */ /* 0x040fe40003fa6270 */
[----:B------:R-:W-:Y:S02]  /*b560*/  FSEL R141, R136, -INF , !P4 ;  /* 0xff800000888d7808 */ /* 0x000fe40006000000 */
[----:B------:R-:W-:-:S02]  /*b570*/  ISETP.GE.AND P4, PT, R9, R196, PT ;  /* 0x000000c40900720c */ /* 0x000fc40003f86270 */
[----:B------:R-:W-:Y:S02]  /*b580*/  FSEL R141, R141, -INF , !P5 ;  /* 0xff8000008d8d7808 */ /* 0x000fe40006800000 */
[----:B------:R-:W-:Y:S02]  /*b590*/  ISETP.GT.AND P5, PT, R26, R9, PT ;  /* 0x000000091a00720c */ /* 0x000fe40003fa4270 */
[----:B------:R-:W-:Y:S02]  /*b5a0*/  IADD3 R16, PT, PT, R198, 0x9f, -R25 ;  /* 0x0000009fc6107810 */ /* 0x000fe40007ffe819 */
[----:B-1----:R-:W-:Y:S02]  /*b5b0*/  IABS R3, R8 ;  /* 0x0000000800037213 */ /* 0x002fe40000000000 */
[----:B------:R1:W3:Y:S01]  /*b5c0*/  LDSM.16.M88.4 R8, [R183+0x11800] ;  /* 0x01180000b708783b */ /* 0x0002e20000000200 */
[----:B------:R-:W-:Y:S01]  /*b5d0*/  IABS R16, R16 ;  /* 0x0000001000107213 */ /* 0x000fe20000000000 */
[----:B------:R-:W-:-:S04]  /*b5e0*/  DEPBAR.LE SB0, 0x0 ;  /* 0x000080000000791a */ /* 0x000fc80000000000 */
[----:B------:R-:W-:Y:S02]  /*b5f0*/  I2FP.F32.S32 R16, R16 ;  /* 0x0000001000107245 */ /* 0x000fe40000201400 */
[----:B------:R-:W-:Y:S02]  /*b600*/  I2FP.F32.S32 R3, R3 ;  /* 0x0000000300037245 */ /* 0x000fe40000201400 */
[----:B------:R-:W-:Y:S01]  /*b610*/  IADD3 R18, PT, PT, R198, 0x98, -R25 ;  /* 0x00000098c6127810 */ /* 0x000fe20007ffe819 */
[----:B------:R-:W-:Y:S01]  /*b620*/  FFMA.FTZ R137, R16, -UR6, R137 ;  /* 0x8000000610897c23 */ /* 0x000fe20008010089 */
[----:B------:R-:W-:Y:S01]  /*b630*/  IADD3 R16, PT, PT, R144, 0x9f, -R25 ;  /* 0x0000009f90107810 */ /* 0x000fe20007ffe819 */
[----:B------:R-:W-:Y:S01]  /*b640*/  FFMA.FTZ R3, R3, -UR6, R138 ;  /* 0x8000000603037c23 */ /* 0x000fe2000801008a */
[----:B--2---:R-:W-:Y:S02]  /*b650*/  HMMA.16816.F32 R152, R12, R4, R152 ;  /* 0x000000040c98723c */ /* 0x004fe40000001898 */
[----:B------:R-:W-:Y:S01]  /*b660*/  IABS R16, R16 ;  /* 0x0000001000107213 */ /* 0x000fe20000000000 */
[----:B------:R-:W-:Y:S01]  /*b670*/  VIADD R5, R0, 0xffffff68 ;  /* 0xffffff6800057836 */ /* 0x000fe20000000000 */
[----:B------:R-:W-:Y:S01]  /*b680*/  FSEL R140, R3, -INF , !P5 ;  /* 0xff800000038c7808 */ /* 0x000fe20006800000 */
[----:B------:R-:W-:Y:S01]  /*b690*/  BAR.SYNC.DEFER_BLOCKING 0x0 ;  /* 0x0000000000007b1d */ /* 0x000fe20000010000 */
[----:B------:R-:W-:-:S02]  /*b6a0*/  ISETP.GT.AND P5, PT, R132, R17, PT ;  /* 0x000000118400720c */ /* 0x000fc40003fa4270 */
[----:B------:R-:W-:Y:S01]  /*b6b0*/  IABS R3, R18 ;  /* 0x0000001200037213 */ /* 0x000fe20000000000 */
[----:B------:R-:W-:Y:S01]  /*b6c0*/  HMMA.16816.F32 R148, R12, R6, R148 ;  /* 0x000000060c94723c */ /* 0x000fe20000001894 */
[----:B------:R-:W-:Y:S02]  /*b6d0*/  FSEL R140, R140, -INF , !P4 ;  /* 0xff8000008c8c7808 */ /* 0x000fe40006000000 */
[----:B------:R-:W-:Y:S02]  /*b6e0*/  I2FP.F32.S32 R16, R16 ;  /* 0x0000001000107245 */ /* 0x000fe40000201400 */
[----:B------:R-:W-:Y:S02]  /*b6f0*/  ISETP.GE.AND P4, PT, R17, R197, PT ;  /* 0x000000c51100720c */ /* 0x000fe40003f86270 */
[----:B-1----:R-:W-:Y:S01]  /*b700*/  FSEL R183, R137, -INF , !P5 ;  /* 0xff80000089b77808 */ /* 0x002fe20006800000 */
[----:B------:R-:W-:Y:S01]  /*b710*/  FFMA.FTZ R16, R16, -UR6, R139 ;  /* 0x8000000610107c23 */ /* 0x000fe2000801008b */
[----:B------:R-:W-:-:S02]  /*b720*/  I2FP.F32.S32 R3, R3 ;  /* 0x0000000300037245 */ /* 0x000fc40000201400 */
[----:B------:R-:W-:Y:S02]  /*b730*/  FSEL R183, R183, -INF , !P4 ;  /* 0xff800000b7b77808 */ /* 0x000fe40006000000 */
[----:B------:R-:W-:Y:S01]  /*b740*/  ISETP.GT.AND P4, PT, R26, R17, PT ;  /* 0x000000111a00720c */ /* 0x000fe20003f84270 */
[----:B------:R-:W-:Y:S01]  /*b750*/  FFMA.FTZ R143, R3, -UR6, R156 ;  /* 0x80000006038f7c23 */ /* 0x000fe2000801009c */
[--C-:B------:R-:W-:Y:S02]  /*b760*/  IADD3 R3, PT, PT, R144, 0x98, -R25.reuse ;  /* 0x0000009890037810 */ /* 0x100fe40007ffe819 */
[----:B------:R-:W-:Y:S01]  /*b770*/  IADD3 R4, PT, PT, R198, 0x97, -R25 ;  /* 0x00000097c6047810 */ /* 0x000fe20007ffe819 */
[----:B---3--:R-:W-:Y:S01]  /*b780*/  HMMA.16816.F32 R152, R172, R8, R152 ;  /* 0x00000008ac98723c */ /* 0x008fe20000001898 */
[----:B------:R-:W-:Y:S02]  /*b790*/  ISETP.GE.AND P5, PT, R17, R196, PT ;  /* 0x000000c41100720c */ /* 0x000fe40003fa6270 */
[----:B------:R-:W-:-:S02]  /*b7a0*/  FSEL R142, R16, -INF , !P4 ;  /* 0xff800000108e7808 */ /* 0x000fc40006000000 */
[----:B------:R-:W-:Y:S02]  /*b7b0*/  ISETP.GT.AND P4, PT, R132, R5, PT ;  /* 0x000000058400720c */ /* 0x000fe40003f84270 */
[----:B------:R-:W-:Y:S01]  /*b7c0*/  IABS R3, R3 ;  /* 0x0000000300037213 */ /* 0x000fe20000000000 */
[----:B------:R-:W-:Y:S01]  /*b7d0*/  HMMA.16816.F32 R148, R172, R10, R148 ;  /* 0x0000000aac94723c */ /* 0x000fe20000001894 */
[----:B------:R-:W-:Y:S02]  /*b7e0*/  IABS R4, R4 ;  /* 0x0000000400047213 */ /* 0x000fe40000000000 */
[----:B------:R-:W-:Y:S02]  /*b7f0*/  FSEL R142, R142, -INF , !P5 ;  /* 0xff8000008e8e7808 */ /* 0x000fe40006800000 */
[----:B------:R-:W-:Y:S02]  /*b800*/  ISETP.GE.AND P5, PT, R5, R197, PT ;  /* 0x000000c50500720c */ /* 0x000fe40003fa6270 */
[----:B------:R-:W-:-:S02]  /*b810*/  FSEL R143, R143, -INF , !P4 ;  /* 0xff8000008f8f7808 */ /* 0x000fc40006000000 */
[----:B------:R-:W-:Y:S02]  /*b820*/  I2FP.F32.S32 R3, R3 ;  /* 0x0000000300037245 */ /* 0x000fe40000201400 */
        /* <DEDUP_REMOVED lines=8> */
[----:B------:R-:W-:Y:S02]  /*b8b0*/  IADD3 R8, PT, PT, R198, 0x90, -R25 ;  /* 0x00000090c6087810 */ /* 0x000fe40007ffe819 */
[----:B------:R-:W-:Y:S02]  /*b8c0*/  FSEL R184, R3, -INF , !P5 ;  /* 0xff80000003b87808 */ /* 0x000fe40006800000 */
[----:B------:R-:W-:Y:S02]  /*b8d0*/  ISETP.GT.AND P5, PT, R132, R5, PT ;  /* 0x000000058400720c */ /* 0x000fe40003fa4270 */
[----:B------:R-:W-:Y:S02]  /*b8e0*/  IABS R4, R4 ;  /* 0x0000000400047213 */ /* 0x000fe40000000000 */
[----:B------:R-:W-:Y:S02]  /*b8f0*/  IABS R3, R8 ;  /* 0x0000000800037213 */ /* 0x000fe40000000000 */
[----:B------:R-:W-:-:S02]  /*b900*/  FSEL R184, R184, -INF , !P4 ;  /* 0xff800000b8b87808 */ /* 0x000fc40006000000 */
[----:B------:R-:W-:Y:S02]  /*b910*/  ISETP.GE.AND P4, PT, R5, R197, PT ;  /* 0x000000c50500720c */ /* 0x000fe40003f86270 */
[----:B------:R-:W-:Y:S02]  /*b920*/  FSEL R185, R157, -INF , !P5 ;  /* 0xff8000009db97808 */ /* 0x000fe40006800000 */
        /* <DEDUP_REMOVED lines=10> */
[----:B------:R-:W-:Y:S02]  /*b9d0*/  ISETP.GT.AND P4, PT, R132, R5, PT ;  /* 0x000000058400720c */ /* 0x000fe40003f84270 */
[----:B------:R-:W-:Y:S02]  /*b9e0*/  IABS R3, R3 ;  /* 0x0000000300037213 */ /* 0x000fe40000000000 */
[----:B------:R-:W-:Y:S02]  /*b9f0*/  IADD3 R6, PT, PT, R198, 0x8f, -R25 ;  /* 0x0000008fc6067810 */ /* 0x000fe40007ffe819 */
[----:B------:R-:W-:Y:S02]  /*ba00*/  FSEL R186, R186, -INF , !P5 ;  /* 0xff800000baba7808 */ /* 0x000fe40006800000 */
[----:B------:R-:W-:-:S02]  /*ba10*/  ISETP.GE.AND P5, PT, R5, R197, PT ;  /* 0x000000c50500720c */ /* 0x000fc40003fa6270 */
[----:B------:R-:W-:Y:S02]  /*ba20*/  FSEL R161, R152, -INF , !P4 ;  /* 0xff80000098a17808 */ /* 0x000fe40006000000 */
[----:B------:R-:W-:Y:S02]  /*ba30*/  I2FP.F32.S32 R3, R3 ;  /* 0x0000000300037245 */ /* 0x000fe40000201400 */
[----:B------:R-:W-:Y:S02]  /*ba40*/  IABS R4, R6 ;  /* 0x0000000600047213 */ /* 0x000fe40000000000 */
[----:B------:R-:W-:Y:S01]  /*ba50*/  FSEL R161, R161, -INF , !P5 ;  /* 0xff800000a1a17808 */ /* 0x000fe20006800000 */
[----:B------:R-:W-:Y:S01]  /*ba60*/  FFMA.FTZ R154, R3, -UR6, R154 ;  /* 0x80000006039a7c23 */ /* 0x000fe2000801009a */
[----:B------:R-:W-:Y:S02]  /*ba70*/  ISETP.GE.AND P4, PT, R5, R196, PT ;  /* 0x000000c40500720c */ /* 0x000fe40003f86270 */
[----:B------:R-:W-:-:S02]  /*ba80*/  I2FP.F32.S32 R4, R4 ;  /* 0x0000000400047245 */ /* 0x000fc40000201400 */
[----:B------:R-:W-:Y:S01]  /*ba90*/  ISETP.GT.AND P5, PT, R26, R5, PT ;  /* 0x000000051a00720c */ /* 0x000fe20003fa4270 */
[----:B------:R-:W-:Y:S01]  /*baa0*/  VIADD R5, R0, 0xffffff71 ;  /* 0xffffff7100057836 */ /* 0x000fe20000000000 */
[----:B------:R-:W-:Y:S01]  /*bab0*/  IADD3 R6, PT, PT, R144, 0x8f, -R25 ;  /* 0x0000008f90067810 */ /* 0x000fe20007ffe819 */
[----:B------:R-:W-:Y:S01]  /*bac0*/  FFMA.FTZ R4, R4, -UR6, R153 ;  /* 0x8000000604047c23 */ /* 0x000fe20008010099 */
[----:B------:R-:W-:Y:S02]  /*bad0*/  FSEL R146, R154, -INF , !P5 ;  /* 0xff8000009a927808 */ /* 0x000fe40006800000 */
[----:B------:R-:W-:Y:S02]  /*bae0*/  IABS R6, R6 ;  /* 0x0000000600067213 */ /* 0x000fe40000000000 */
[----:B------:R-:W-:Y:S02]  /*baf0*/  ISETP.GT.AND P5, PT, R132, R5, PT ;  /* 0x000000058400720c */ /* 0x000fe40003fa4270 */
[----:B------:R-:W-:-:S02]  /*bb00*/  IADD3 R3, PT, PT, R144, 0x88, -R25 ;  /* 0x0000008890037810 */ /* 0x000fc40007ffe819 */
[--C-:B------:R-:W-:Y:S02]  /*bb10*/  IADD3 R7, PT, PT, R198, 0x88, -R25.reuse ;  /* 0x00000088c6077810 */ /* 0x100fe40007ffe819 */
[--C-:B------:R-:W-:Y:S02]  /*bb20*/  IADD3 R144, PT, PT, R144, 0x87, -R25.reuse ;  /* 0x0000008790907810 */ /* 0x100fe40007ffe819 */
[----:B------:R-:W-:Y:S02]  /*bb30*/  FSEL R146, R146, -INF , !P4 ;  /* 0xff80000092927808 */ /* 0x000fe40006000000 */
[----:B------:R-:W-:Y:S02]  /*bb40*/  I2FP.F32.S32 R6, R6 ;  /* 0x0000000600067245 */ /* 0x000fe40000201400 */
[----:B------:R-:W-:Y:S02]  /*bb50*/  IADD3 R25, PT, PT, R198, 0x87, -R25 ;  /* 0x00000087c6197810 */ /* 0x000fe40007ffe819 */
[----:B------:R-:W-:Y:S01]  /*bb60*/  ISETP.GE.AND P4, PT, R5, R197, PT ;  /* 0x000000c50500720c */ /* 0x000fe20003f86270 */
[----:B------:R-:W-:Y:S01]  /*bb70*/  FFMA.FTZ R6, R6, -UR6, R155 ;  /* 0x8000000606067c23 */ /* 0x000fe2000801009b */
[----:B------:R-:W-:-:S02]  /*bb80*/  FSEL R4, R4, -INF , !P5 ;  /* 0xff80000004047808 */ /* 0x000fc40006800000 */
[----:B------:R-:W-:Y:S02]  /*bb90*/  IABS R7, R7 ;  /* 0x0000000700077213 */ /* 0x000fe40000000000 */
[----:B------:R-:W-:Y:S02]  /*bba0*/  FSEL R163, R4, -INF , !P4 ;  /* 0xff80000004a37808 */ /* 0x000fe40006000000 */
[----:B------:R-:W-:Y:S02]  /*bbb0*/  IABS R25, R25 ;  /* 0x0000001900197213 */ /* 0x000fe40000000000 */
[----:B------:R-:W-:Y:S02]  /*bbc0*/  ISETP.GT.AND P4, PT, R26, R5, PT ;  /* 0x000000051a00720c */ /* 0x000fe40003f84270 */
[----:B------:R-:W-:Y:S01]  /*bbd0*/  ISETP.GE.AND P5, PT, R5, R196, PT ;  /* 0x000000c40500720c */ /* 0x000fe20003fa6270 */
[C---:B------:R-:W-:Y:S01]  /*bbe0*/  VIADD R5, R0.reuse, 0xffffff78 ;  /* 0xffffff7800057836 */ /* 0x040fe20000000000 */
[----:B------:R-:W-:Y:S01]  /*bbf0*/  IABS R4, R3 ;  /* 0x0000000300047213 */ /* 0x000fe20000000000 */
[----:B------:R-:W-:Y:S01]  /*bc00*/  VIADD R3, R0, 0xffffff79 ;  /* 0xffffff7900037836 */ /* 0x000fe20000000000 */
[----:B------:R-:W-:-:S02]  /*bc10*/  I2FP.F32.S32 R7, R7 ;  /* 0x0000000700077245 */ /* 0x000fc40000201400 */
[----:B------:R-:W-:Y:S02]  /*bc20*/  I2FP.F32.S32 R0, R25 ;  /* 0x0000001900007245 */ /* 0x000fe40000201400 */
[----:B------:R-:W-:Y:S01]  /*bc30*/  FSEL R6, R6, -INF , !P4 ;  /* 0xff80000006067808 */ /* 0x000fe20006000000 */
[----:B------:R-:W-:Y:S01]  /*bc40*/  FFMA.FTZ R7, R7, -UR6, R148 ;  /* 0x8000000607077c23 */ /* 0x000fe20008010094 */
[----:B------:R-:W-:Y:S01]  /*bc50*/  I2FP.F32.S32 R9, R4 ;  /* 0x0000000400097245 */ /* 0x000fe20000201400 */
[----:B------:R-:W-:Y:S01]  /*bc60*/  FFMA.FTZ R0, R0, -UR6, R149 ;  /* 0x8000000600007c23 */ /* 0x000fe20008010095 */
[----:B------:R-:W-:Y:S02]  /*bc70*/  IABS R4, R144 ;  /* 0x0000009000047213 */ /* 0x000fe40000000000 */
[----:B------:R-:W-:Y:S01]  /*bc80*/  ISETP.GT.AND P4, PT, R132, R5, PT ;  /* 0x000000058400720c */ /* 0x000fe20003f84270 */
[----:B------:R-:W-:Y:S01]  /*bc90*/  FFMA.FTZ R9, R9, -UR6, R150 ;  /* 0x8000000609097c23 */ /* 0x000fe20008010096 */
[----:B------:R-:W-:-:S02]  /*bca0*/  FSEL R144, R6, -INF , !P5 ;  /* 0xff80000006907808 */ /* 0x000fc40006800000 */
[----:B------:R-:W-:Y:S02]  /*bcb0*/  ISETP.GT.AND P5, PT, R132, R3, PT ;  /* 0x000000038400720c */ /* 0x000fe40003fa4270 */
[----:B------:R-:W-:Y:S02]  /*bcc0*/  FSEL R7, R7, -INF , !P4 ;  /* 0xff80000007077808 */ /* 0x000fe40006000000 */
[----:B------:R-:W-:Y:S02]  /*bcd0*/  ISETP.GE.AND P4, PT, R5, R197, PT ;  /* 0x000000c50500720c */ /* 0x000fe40003f86270 */
[----:B------:R-:W-:Y:S02]  /*bce0*/  FSEL R0, R0, -INF , !P5 ;  /* 0xff80000000007808 */ /* 0x000fe40006800000 */
[----:B------:R-:W-:Y:S02]  /*bcf0*/  ISETP.GT.AND P5, PT, R26, R5, PT ;  /* 0x000000051a00720c */ /* 0x000fe40003fa4270 */
[----:B------:R-:W-:-:S02]  /*bd00*/  I2FP.F32.S32 R4, R4 ;  /* 0x0000000400047245 */ /* 0x000fc40000201400 */
[----:B------:R-:W-:Y:S02]  /*bd10*/  FSEL R147, R7, -INF , !P4 ;  /* 0xff80000007937808 */ /* 0x000fe40006000000 */
[----:B------:R-:W-:Y:S01]  /*bd20*/  ISETP.GE.AND P4, PT, R5, R196, PT ;  /* 0x000000c40500720c */ /* 0x000fe20003f86270 */
[----:B------:R-:W-:Y:S01]  /*bd30*/  FFMA.FTZ R4, R4, -UR6, R151 ;  /* 0x8000000604047c23 */ /* 0x000fe20008010097 */
        /* <DEDUP_REMOVED lines=57> */
.L_x_613:
[----:B------:R3:W-:Y:S02]  /*c0d0*/  STS.128 [R203+0x11000], RZ ;  /* 0x011000ffcb007388 */ /* 0x0007e40000000c00 */
.L_x_614:
[----:B------:R-:W-:Y:S05]  /*c0e0*/  BSYNC.RECONVERGENT B0 ;  /* 0x0000000000007941 */ /* 0x000fea0003800200 */
.L_x_612:
[----:B------:R-:W0:Y:S02]  /*c0f0*/  LDGDEPBAR ;  /* 0x00000000000079af */ /* 0x000e240000000000 */
.L_x_611:
        /* <DEDUP_REMOVED lines=18> */
[----:B------:R-:W-:Y:S01]  /*c220*/  LEA R158, R176, UR5, 0x1 ;  /* 0x00000005b09e7c11 */ /* 0x000fe2000f8e08ff */
[----:B------:R-:W5:Y:S01]  /*c230*/  SHFL.BFLY PT, R0, R7, 0x2, 0x1f ;  /* 0x0c401f0007007f89 */ /* 0x000f6200000e0000 */
[----:B------:R-:W-:-:S02]  /*c240*/  SEL R153, R2, 0xffffffe0, !P6 ;  /* 0xffffffe002997807 */ /* 0x000fc40007000000 */
[----:B------:R-:W-:Y:S01]  /*c250*/  IADD3 R154, PT, PT, R158, 0x12040, RZ ;  /* 0x000120409e9a7810 */ /* 0x000fe20007ffe0ff */
[----:B------:R-:W1:Y:S01]  /*c260*/  SHFL.BFLY PT, R5, R4, 0x2, 0x1f ;  /* 0x0c401f0004057f89 */ /* 0x000e6200000e0000 */
[----:B------:R-:W-:-:S03]  /*c270*/  IADD3 R155, PT, PT, R153, R158, RZ ;  /* 0x0000009e999b7210 */ /* 0x000fc60007ffe0ff */
[----:B------:R-:W-:Y:S04]  /*c280*/  LDSM.16.MT88.4 R12, [R158+0x12000] ;  /* 0x012000009e0c783b */ /* 0x000fe80000004200 */
[----:B------:R-:W-:Y:S01]  /*c290*/  LDSM.16.MT88.4 R136, [R158+0x12800] ;  /* 0x012800009e88783b */ /* 0x000fe20000004200 */
[----:B-----5:R-:W-:Y:S02]  /*c2a0*/  FMNMX.FTZ R0, R7, R0, !PT ;  /* 0x0000000007007209 */ /* 0x020fe40007810000 */
[----:B-1----:R-:W-:-:S03]  /*c2b0*/  FMNMX.FTZ R5, R4, R5, !PT ;  /* 0x0000000504057209 */ /* 0x002fc60007810000 */
[----:B------:R-:W1:Y:S04]  /*c2c0*/  SHFL.BFLY PT, R3, R0, 0x1, 0x1f ;  /* 0x0c201f0000037f89 */ /* 0x000e6800000e0000 */
[----:B------:R-:W5:Y:S01]  /*c2d0*/  SHFL.BFLY PT, R132, R5, 0x1, 0x1f ;  /* 0x0c201f0005847f89 */ /* 0x000f6200000e0000 */
[----:B-1----:R-:W-:-:S04]  /*c2e0*/  FMNMX.FTZ R3, R0, R3, !PT ;  /* 0x0000000300037209 */ /* 0x002fc80007810000 */
[C---:B------:R-:W-:Y:S01]  /*c2f0*/  FSETP.NEU.FTZ.AND P0, PT, R3.reuse, -INF , PT ;  /* 0xff8000000300780b */ /* 0x040fe20003f1d000 */
[----:B----4-:R-:W-:Y:S01]  /*c300*/  FMUL.FTZ R157, R3, UR4 ;  /* 0x00000004039d7c20 */ /* 0x010fe20008410000 */
[----:B-----5:R-:W-:Y:S02]  /*c310*/  FMNMX.FTZ R132, R5, R132, !PT ;  /* 0x0000008405847209 */ /* 0x020fe40007810000 */
[----:B------:R-:W-:Y:S02]  /*c320*/  FSEL R6, R3, RZ, P0 ;  /* 0x000000ff03067208 */ /* 0x000fe40000000000 */
[C---:B------:R-:W-:Y:S01]  /*c330*/  FSETP.NEU.FTZ.AND P1, PT, R132.reuse, -INF , PT ;  /* 0xff8000008400780b */ /* 0x040fe20003f3d000 */
[C---:B------:R-:W-:Y:S01]  /*c340*/  FMUL.FTZ R162, R132.reuse, UR4 ;  /* 0x0000000484a27c20 */ /* 0x040fe20008410000 */
[----:B------:R-:W-:Y:S01]  /*c350*/  FSEL R157, R157, RZ, P0 ;  /* 0x000000ff9d9d7208 */ /* 0x000fe20000000000 */
[----:B------:R-:W-:Y:S01]  /*c360*/  FADD.FTZ R6, R181, -R6 ;  /* 0x80000006b5067221 */ /* 0x000fe20000010000 */
[----:B------:R-:W-:-:S02]  /*c370*/  FSEL R5, R132, RZ, P1 ;  /* 0x000000ff84057208 */ /* 0x000fc40000800000 */
[----:B------:R-:W-:Y:S01]  /*c380*/  FSEL R162, R162, RZ, P1 ;  /* 0x000000ffa2a27208 */ /* 0x000fe20000800000 */
[----:B------:R-:W-:Y:S01]  /*c390*/  FMUL.FTZ R16, R6, UR4 ;  /* 0x0000000406107c20 */ /* 0x000fe20008410000 */
[--C-:B------:R-:W-:Y:S01]  /*c3a0*/  FFMA.FTZ R0, R28, UR4, -R157.reuse ;  /* 0x000000041c007c23 */ /* 0x100fe2000801089d */
[----:B------:R-:W-:Y:S01]  /*c3b0*/  FFMA.FTZ R149, R30, UR4, -R157 ;  /* 0x000000041e957c23 */ /* 0x000fe2000801089d */
[----:B------:R-:W-:Y:S01]  /*c3c0*/  FADD.FTZ R4, R182, -R5 ;  /* 0x80000005b6047221 */ /* 0x000fe20000010000 */
[----:B------:R1:W4:Y:S01]  /*c3d0*/  MUFU.EX2 R2, R16 ;  /* 0x0000001000027308 */ /* 0x0003220000000800 */
[--C-:B------:R-:W-:Y:S01]  /*c3e0*/  FFMA.FTZ R133, R29, UR4, -R162.reuse ;  /* 0x000000041d857c23 */ /* 0x100fe200080108a2 */
[--C-:B------:R-:W-:Y:S01]  /*c3f0*/  FFMA.FTZ R152, R27, UR4, -R162.reuse ;  /* 0x000000041b987c23 */ /* 0x100fe200080108a2 */
[----:B------:R-:W-:Y:S01]  /*c400*/  FMUL.FTZ R151, R4, UR4 ;  /* 0x0000000404977c20 */ /* 0x000fe20008410000 */
[--C-:B------:R-:W-:Y:S01]  /*c410*/  FFMA.FTZ R135, R33, UR4, -R162.reuse ;  /* 0x0000000421877c23 */ /* 0x100fe200080108a2 */
        /* <DEDUP_REMOVED lines=11> */
[----:B------:R-:W5:Y:S01]  /*c4d0*/  MUFU.EX2 R151, R151 ;  /* 0x0000009700977308 */ /* 0x000f620000000800 */
[----:B-1----:R-:W-:Y:S01]  /*c4e0*/  IADD3 R16, PT, PT, R158, 0x12000, RZ ;  /* 0x000120009e107810 */ /* 0x002fe20007ffe0ff */
[-C--:B----4-:R-:W-:Y:S01]  /*c4f0*/  FMUL.FTZ R34, R106, R2.reuse ;  /* 0x000000026a227220 */ /* 0x090fe20000410000 */
[-C--:B------:R-:W-:Y:S01]  /*c500*/  FMUL.FTZ R35, R107, R2.reuse ;  /* 0x000000026b237220 */ /* 0x080fe20000410000 */
[-C--:B------:R-:W-:Y:S01]  /*c510*/  FMUL.FTZ R26, R114, R2.reuse ;  /* 0x00000002721a7220 */ /* 0x080fe20000410000 */
[----:B------:R-:W-:Y:S01]  /*c520*/  @P2 IADD3 R154, PT, PT, R16, -0x40, RZ ;  /* 0xffffffc0109a2810 */ /* 0x000fe20007ffe0ff */
[-C--:B------:R-:W-:Y:S01]  /*c530*/  FMUL.FTZ R27, R115, R2.reuse ;  /* 0x00000002731b7220 */ /* 0x080fe20000410000 */
[-C--:B------:R-:W-:Y:S01]  /*c540*/  FMUL.FTZ R110, R110, R2.reuse ;  /* 0x000000026e6e7220 */ /* 0x080fe20000410000 */
[----:B------:R-:W1:Y:S01]  /*c550*/  MUFU.EX2 R135, R135 ;  /* 0x0000008700877308 */ /* 0x000e620000000800 */
[----:B------:R-:W-:Y:S01]  /*c560*/  FMUL.FTZ R111, R111, R2 ;  /* 0x000000026f6f7220 */ /* 0x000fe20000410000 */
[----:B------:R-:W4:Y:S01]  /*c570*/  LDSM.16.MT88.4 R28, [R154] ;  /* 0x000000009a1c783b */ /* 0x000f220000004200 */
[----:B------:R-:W-:Y:S01]  /*c580*/  IADD3 R153, PT, PT, R153, R154, RZ ;  /* 0x0000009a99997210 */ /* 0x000fe20007ffe0ff */
[-C--:B------:R-:W-:Y:S01]  /*c590*/  FMUL.FTZ R46, R46, R2.reuse ;  /* 0x000000022e2e7220 */ /* 0x080fe20000410000 */
[-C--:B------:R-:W-:Y:S01]  /*c5a0*/  FMUL.FTZ R47, R47, R2.reuse ;  /* 0x000000022f2f7220 */ /* 0x080fe20000410000 */
[-C--:B------:R-:W-:Y:S01]  /*c5b0*/  FMUL.FTZ R50, R50, R2.reuse ;  /* 0x0000000232327220 */ /* 0x080fe20000410000 */
[----:B------:R-:W-:Y:S01]  /*c5c0*/  FMUL.FTZ R51, R51, R2 ;  /* 0x0000000233337220 */ /* 0x000fe20000410000 */
[----:B------:R-:W-:Y:S01]  /*c5d0*/  MUFU.EX2 R148, R148 ;  /* 0x0000009400947308 */ /* 0x000fe20000000800 */
[-C--:B-----5:R-:W-:Y:S01]  /*c5e0*/  FMUL.FTZ R32, R104, R151.reuse ;  /* 0x0000009768207220 */ /* 0x0a0fe20000410000 */
[-C--:B------:R-:W-:Y:S01]  /*c5f0*/  FMUL.FTZ R33, R105, R151.reuse ;  /* 0x0000009769217220 */ /* 0x080fe20000410000 */
[-C--:B------:R-:W-:Y:S01]  /*c600*/  FMUL.FTZ R24, R112, R151.reuse ;  /* 0x0000009770187220 */ /* 0x080fe20000410000 */
[-C--:B------:R-:W-:Y:S01]  /*c610*/  FMUL.FTZ R25, R113, R151.reuse ;  /* 0x0000009771197220 */ /* 0x080fe20000410000 */
[----:B------:R-:W5:Y:S01]  /*c620*/  LDSM.16.MT88.4 R104, [R155+0x14000] ;  /* 0x014000009b68783b */ /* 0x000f620000004200 */
[-C--:B------:R-:W-:Y:S01]  /*c630*/  FMUL.FTZ R108, R108, R151.reuse ;  /* 0x000000976c6c7220 */ /* 0x080fe20000410000 */
[-C--:B------:R-:W-:Y:S01]  /*c640*/  FMUL.FTZ R109, R109, R151.reuse ;  /* 0x000000976d6d7220 */ /* 0x080fe20000410000 */
[----:B------:R-:W2:Y:S01]  /*c650*/  MUFU.EX2 R133, R133 ;  /* 0x0000008500857308 */ /* 0x000ea20000000800 */
        /* <DEDUP_REMOVED lines=15> */
[----:B------:R-:W3:Y:S01]  /*c750*/  MUFU.EX2 R0, R0 ;  /* 0x0000000000007308 */ /* 0x000ee20000000800 */
[----:B--2---:R-:W-:Y:S01]  /*c760*/  F2FP.F16.F32.PACK_AB R6, R133, R148 ;  /* 0x000000948506723e */ /* 0x004fe200000000ff */
        /* <DEDUP_REMOVED lines=12> */
[----:B------:R-:W-:Y:S01]  /*c830*/  FMUL.FTZ R63, R63, R2 ;  /* 0x000000023f3f7220 */ /* 0x000fe20000410000 */
[-C--:B------:R-:W-:Y:S01]  /*c840*/  FMUL.FTZ R64, R64, R151.reuse ;  /* 0x0000009740407220 */ /* 0x080fe20000410000 */
[----:B------:R-:W2:Y:S01]  /*c850*/  MUFU.EX2 R150, R150 ;  /* 0x0000009600967308 */ /* 0x000ea20000000800 */
[----:B---3--:R-:W-:Y:S01]  /*c860*/  F2FP.F16.F32.PACK_AB R5, R0, R134 ;  /* 0x000000860005723e */ /* 0x008fe200000000ff */
[-C--:B------:R-:W-:Y:S01]  /*c870*/  FMUL.FTZ R65, R65, R151.reuse ;  /* 0x0000009741417220 */ /* 0x080fe20000410000 */
[-C--:B------:R-:W-:Y:S01]  /*c880*/  FMUL.FTZ R66, R66, R2.reuse ;  /* 0x0000000242427220 */ /* 0x080fe20000410000 */
[-C--:B------:R-:W-:Y:S01]  /*c890*/  FMUL.FTZ R67, R67, R2.reuse ;  /* 0x0000000243437220 */ /* 0x080fe20000410000 */
[----:B------:R-:W-:Y:S01]  /*c8a0*/  LDSM.16.MT88.4 R120, [R153] ;  /* 0x000000009978783b */ /* 0x000fe20000004200 */
        /* <DEDUP_REMOVED lines=10> */
[-C--:B------:R-:W-:Y:S01]  /*c950*/  FMUL.FTZ R102, R102, R2.reuse ;  /* 0x0000000266667220 */ /* 0x080fe20000410000 */
[----:B--2---:R-:W-:Y:S01]  /*c960*/  F2FP.F16.F32.PACK_AB R7, R150, R149 ;  /* 0x000000959607723e */ /* 0x004fe200000000ff */
[-C--:B------:R-:W-:Y:S01]  /*c970*/  FMUL.FTZ R103, R103, R2.reuse ;  /* 0x0000000267677220 */ /* 0x080fe20000410000 */
[-C--:B------:R-:W-:Y:S01]  /*c980*/  FMUL.FTZ R36, R36, R151.reuse ;  /* 0x0000009724247220 */ /* 0x080fe20000410000 */
[-C--:B------:R-:W-:Y:S01]  /*c990*/  FMUL.FTZ R37, R37, R151.reuse ;  /* 0x0000009725257220 */ /* 0x080fe20000410000 */
[-C--:B------:R-:W-:Y:S01]  /*c9a0*/  FMUL.FTZ R38, R38, R2.reuse ;  /* 0x0000000226267220 */ /* 0x080fe20000410000 */
[-C--:B------:R-:W-:Y:S01]  /*c9b0*/  FMUL.FTZ R39, R39, R2.reuse ;  /* 0x0000000227277220 */ /* 0x080fe20000410000 */
[-C--:B------:R-:W-:Y:S01]  /*c9c0*/  FMUL.FTZ R40, R40, R151.reuse ;  /* 0x0000009728287220 */ /* 0x080fe20000410000 */
[C---:B----4-:R-:W-:Y:S01]  /*c9d0*/  HMMA.16816.F32 R24, R4.reuse, R28, R24 ;  /* 0x0000001c0418723c */ /* 0x050fe20000001818 */
        /* <DEDUP_REMOVED lines=22> */
[--C-:B------:R-:W-:Y:S01]  /*cb40*/  FFMA.FTZ R170, R170, UR4, -R157.reuse ;  /* 0x00000004aaaa7c23 */ /* 0x100fe2000801089d */
[C---:B------:R-:W-:Y:S01]  /*cb50*/  HMMA.16816.F32 R48, R4.reuse, R106, R48 ;  /* 0x0000006a0430723c */ /* 0x040fe20000001830 */
[----:B------:R-:W3:Y:S01]  /*cb60*/  LDSM.16.MT88.4 R104, [R158+0x16000] ;  /* 0x016000009e68783b */ /* 0x000ee20000004200 */
[--C-:B------:R-:W-:Y:S01]  /*cb70*/  FFMA.FTZ R173, R188, UR4, -R157.reuse ;  /* 0x00000004bcad7c23 */ /* 0x100fe2000801089d */
[----:B------:R-:W-:Y:S01]  /*cb80*/  MUFU.EX2 R159, R159 ;  /* 0x0000009f009f7308 */ /* 0x000fe20000000800 */
[-C--:B------:R-:W-:Y:S01]  /*cb90*/  FMUL.FTZ R8, R128, R151.reuse ;  /* 0x0000009780087220 */ /* 0x080fe20000410000 */
[-C--:B------:R-:W-:Y:S01]  /*cba0*/  FMUL.FTZ R9, R129, R151.reuse ;  /* 0x0000009781097220 */ /* 0x080fe20000410000 */
[-C--:B------:R-:W-:Y:S01]  /*cbb0*/  FMUL.FTZ R10, R130, R2.reuse ;  /* 0x00000002820a7220 */ /* 0x080fe20000410000 */
[-C--:B------:R-:W-:Y:S01]  /*cbc0*/  FMUL.FTZ R11, R131, R2.reuse ;  /* 0x00000002830b7220 */ /* 0x080fe20000410000 */
[C---:B------:R-:W-:Y:S01]  /*cbd0*/  HMMA.16816.F32 R16, R4.reuse, R20, R16 ;  /* 0x000000140410723c */ /* 0x040fe20000001810 */
[-C--:B------:R-:W-:Y:S01]  /*cbe0*/  FMUL.FTZ R124, R124, R151.reuse ;  /* 0x000000977c7c7220 */ /* 0x080fe20000410000 */
[-C--:B------:R-:W-:Y:S01]  /*cbf0*/  FMUL.FTZ R125, R125, R151.reuse ;  /* 0x000000977d7d7220 */ /* 0x080fe20000410000 */
[----:B------:R-:W4:Y:S01]  /*cc00*/  MUFU.EX2 R164, R164 ;  /* 0x000000a400a47308 */ /* 0x000f220000000800 */
[-C--:B------:R-:W-:Y:S01]  /*cc10*/  FMUL.FTZ R126, R126, R2.reuse ;  /* 0x000000027e7e7220 */ /* 0x080fe20000410000 */
[-C--:B------:R-:W-:Y:S01]  /*cc20*/  FMUL.FTZ R127, R127, R2.reuse ;  /* 0x000000027f7f7220 */ /* 0x080fe20000410000 */
[-C--:B------:R-:W-:Y:S01]  /*cc30*/  FMUL.FTZ R92, R92, R151.reuse ;  /* 0x000000975c5c7220 */ /* 0x080fe20000410000 */
[-C--:B------:R-:W-:Y:S01]  /*cc40*/  FMUL.FTZ R93, R93, R151.reuse ;  /* 0x000000975d5d7220 */ /* 0x080fe20000410000 */
[C---:B------:R-:W-:Y:S01]  /*cc50*/  HMMA.16816.F32 R20, R4.reuse, R22, R116 ;  /* 0x000000160414723c */ /* 0x040fe20000001874 */
[----:B------:R-:W5:Y:S01]  /*cc60*/  LDSM.16.MT88.4 R116, [R158+0x14000] ;  /* 0x014000009e74783b */ /* 0x000f620000004200 */
[-C--:B------:R-:W-:Y:S01]  /*cc70*/  FMUL.FTZ R94, R94, R2.reuse ;  /* 0x000000025e5e7220 */ /* 0x080fe20000410000 */
[----:B------:R-:W-:Y:S01]  /*cc80*/  MUFU.EX2 R165, R165 ;  /* 0x000000a500a57308 */ /* 0x000fe20000000800 */
[-C--:B------:R-:W-:Y:S01]  /*cc90*/  FMUL.FTZ R95, R95, R2.reuse ;  /* 0x000000025f5f7220 */ /* 0x080fe20000410000 */
[-C--:B------:R-:W-:Y:S01]  /*cca0*/  FMUL.FTZ R96, R96, R151.reuse ;  /* 0x0000009760607220 */ /* 0x080fe20000410000 */
[-C--:B------:R-:W-:Y:S01]  /*ccb0*/  FMUL.FTZ R97, R97, R151.reuse ;  /* 0x0000009761617220 */ /* 0x080fe20000410000 */
[-C--:B------:R-:W-:Y:S01]  /*ccc0*/  FMUL.FTZ R98, R98, R2.reuse ;  /* 0x0000000262627220 */ /* 0x080fe20000410000 */
[C---:B-1----:R-:W-:Y:S01]  /*ccd0*/  HMMA.16816.F32 R52, R4.reuse, R112, R52 ;  /* 0x000000700434723c */ /* 0x042fe20000001834 */
[-C--:B------:R-:W-:Y:S01]  /*cce0*/  FMUL.FTZ R99, R99, R2.reuse ;  /* 0x0000000263637220 */ /* 0x080fe20000410000 */
[----:B------:R-:W-:Y:S01]  /*ccf0*/  LDSM.16.MT88.4 R128, [R154+0x800] ;  /* 0x000800009a80783b */ /* 0x000fe20000004200 */
[----:B------:R-:W-:Y:S01]  /*cd00*/  MUFU.EX2 R166, R166 ;  /* 0x000000a600a67308 */ /* 0x000fe20000000800 */
[--C-:B------:R-:W-:Y:S01]  /*cd10*/  FFMA.FTZ R175, R183, UR4, -R162.reuse ;  /* 0x00000004b7af7c23 */ /* 0x100fe200080108a2 */
[--C-:B------:R-:W-:Y:S01]  /*cd20*/  FFMA.FTZ R181, R185, UR4, -R162.reuse ;  /* 0x00000004b9b57c23 */ /* 0x100fe200080108a2 */
[--C-:B------:R-:W-:Y:S01]  /*cd30*/  FFMA.FTZ R172, R141, UR4, -R162.reuse ;  /* 0x000000048dac7c23 */ /* 0x100fe200080108a2 */
[--C-:B------:R-:W-:Y:S01]  /*cd40*/  FFMA.FTZ R174, R143, UR4, -R162.reuse ;  /* 0x000000048fae7c23 */ /* 0x100fe200080108a2 */
[C---:B------:R-:W-:Y:S01]  /*cd50*/  HMMA.16816.F32 R56, R4.reuse, R114, R56 ;  /* 0x000000720438723c */ /* 0x040fe20000001838 */
[----:B------:R-:W1:Y:S01]  /*cd60*/  LDSM.16.MT88.4 R112, [R155+0x16000] ;  /* 0x016000009b70783b */ /* 0x000e620000004200 */
[--C-:B------:R-:W-:Y:S01]  /*cd70*/  FFMA.FTZ R176, R140, UR4, -R157.reuse ;  /* 0x000000048cb07c23 */ /* 0x100fe2000801089d */
[----:B------:R-:W-:Y:S01]  /*cd80*/  MUFU.EX2 R168, R168 ;  /* 0x000000a800a87308 */ /* 0x000fe20000000800 */
[--C-:B------:R-:W-:Y:S01]  /*cd90*/  FFMA.FTZ R183, R142, UR4, -R157.reuse ;  /* 0x000000048eb77c23 */ /* 0x100fe2000801089d */
[--C-:B------:R-:W-:Y:S01]  /*cda0*/  FFMA.FTZ R182, R184, UR4, -R157.reuse ;  /* 0x00000004b8b67c23 */ /* 0x100fe2000801089d */
[--C-:B------:R-:W-:Y:S01]  /*cdb0*/  FFMA.FTZ R185, R186, UR4, -R157.reuse ;  /* 0x00000004bab97c23 */ /* 0x100fe2000801089d */
[----:B------:R-:W-:Y:S01]  /*cdc0*/  LDSM.16.MT88.4 R140, [R158+0x13000] ;  /* 0x013000009e8c783b */ /* 0x000fe20000004200 */
[C---:B--2---:R-:W-:Y:S01]  /*cdd0*/  HMMA.16816.F32 R60, R4.reuse, R108, R60 ;  /* 0x0000006c043c723c */ /* 0x044fe2000000183c */
[--C-:B------:R-:W-:Y:S01]  /*cde0*/  FFMA.FTZ R184, R163, UR4, -R162.reuse ;  /* 0x00000004a3b87c23 */ /* 0x100fe200080108a2 */
[--C-:B------:R-:W-:Y:S01]  /*cdf0*/  FFMA.FTZ R161, R161, UR4, -R162.reuse ;  /* 0x00000004a1a17c23 */ /* 0x100fe200080108a2 */
[----:B------:R-:W2:Y:S01]  /*ce00*/  MUFU.EX2 R171, R171 ;  /* 0x000000ab00ab7308 */ /* 0x000ea20000000800 */
[--C-:B------:R-:W-:Y:S01]  /*ce10*/  FFMA.FTZ R163, R147, UR4, -R162.reuse ;  /* 0x0000000493a37c23 */ /* 0x100fe200080108a2 */
[--C-:B------:R-:W-:Y:S01]  /*ce20*/  FFMA.FTZ R186, R146, UR4, -R157.reuse ;  /* 0x0000000492ba7c23 */ /* 0x100fe2000801089d */
[--C-:B------:R-:W-:Y:S01]  /*ce30*/  FFMA.FTZ R187, R144, UR4, -R157.reuse ;  /* 0x0000000490bb7c23 */ /* 0x100fe2000801089d */
[--C-:B------:R-:W-:Y:S01]  /*ce40*/  FFMA.FTZ R160, R160, UR4, -R157.reuse ;  /* 0x00000004a0a07c23 */ /* 0x100fe2000801089d */
[C---:B------:R-:W-:Y:S01]  /*ce50*/  HMMA.16816.F32 R64, R4.reuse, R110, R64 ;  /* 0x0000006e0440723c */ /* 0x040fe20000001840 */
[----:B------:R-:W4:Y:S01]  /*ce60*/  LDSM.16.MT88.4 R108, [R154+0x4000] ;  /* 0x004000009a6c783b */ /* 0x000f220000004200 */
[----:B------:R-:W-:Y:S01]  /*ce70*/  FFMA.FTZ R162, R145, UR4, -R162 ;  /* 0x0000000491a27c23 */ /* 0x000fe200080108a2 */
[----:B------:R-:W-:Y:S01]  /*ce80*/  MUFU.EX2 R170, R170 ;  /* 0x000000aa00aa7308 */ /* 0x000fe20000000800 */
[----:B------:R-:W-:Y:S01]  /*ce90*/  FFMA.FTZ R157, R156, UR4, -R157 ;  /* 0x000000049c9d7c23 */ /* 0x000fe2000801089d */
[----:B------:R-:W-:Y:S01]  /*cea0*/  FFMA.FTZ R152, R207, R151, R152 ;  /* 0x00000097cf987223 */ /* 0x000fe20000010098 */
[----:B------:R-:W-:Y:S01]  /*ceb0*/  FFMA.FTZ R205, R205, R2, R134 ;  /* 0x00000002cdcd7223 */ /* 0x000fe20000010086 */
[----:B------:R-:W-:Y:S01]  /*cec0*/  LDSM.16.MT88.4 R144, [R158+0x15800] ;  /* 0x015800009e90783b */ /* 0x000fe20000004200 */
[----:B---3--:R-:W-:Y:S01]  /*ced0*/  HMMA.16816.F32 R68, R4, R104, R68 ;  /* 0x000000680444723c */ /* 0x008fe20000001844 */
[----:B------:R-:W-:Y:S01]  /*cee0*/  FADD.FTZ R135, R135, R152 ;  /* 0x0000009887877221 */ /* 0x000fe20000010000 */
[----:B------:R-:W-:Y:S01]  /*cef0*/  FADD.FTZ R0, R0, R205 ;  /* 0x000000cd00007221 */ /* 0x000fe20000010000 */
[----:B------:R-:W3:Y:S02]  /*cf00*/  MUFU.EX2 R173, R173 ;  /* 0x000000ad00ad7308 */ /* 0x000ee40000000800 */
[----:B------:R-:W-:-:S03]  /*cf10*/  FADD.FTZ R148, R148, R135 ;  /* 0x0000008794947221 */ /* 0x000fc60000010000 */
[C---:B------:R-:W-:Y:S01]  /*cf20*/  HMMA.16816.F32 R72, R4.reuse, R106, R72 ;  /* 0x0000006a0448723c */ /* 0x040fe20000001848 */
[----:B------:R-:W2:Y:S01]  /*cf30*/  LDSM.16.MT88.4 R104, [R153+0x4000] ;  /* 0x004000009968783b */ /* 0x000ea20000004200 */
[----:B------:R-:W-:Y:S01]  /*cf40*/  FADD.FTZ R148, R133, R148 ;  /* 0x0000009485947221 */ /* 0x000fe20000010000 */
[----:B------:R-:W-:Y:S05]  /*cf50*/  MUFU.EX2 R172, R172 ;  /* 0x000000ac00ac7308 */ /* 0x000fea0000000800 */
[C---:B------:R-:W-:Y:S03]  /*cf60*/  HMMA.16816.F32 R32, R4.reuse, R120, R32 ;  /* 0x000000780420723c */ /* 0x040fe60000001820 */
[----:B------:R-:W3:Y:S05]  /*cf70*/  MUFU.EX2 R175, R175 ;  /* 0x000000af00af7308 */ /* 0x000eea0000000800 */
[C---:B------:R-:W-:Y:S01]  /*cf80*/  HMMA.16816.F32 R100, R4.reuse, R122, R100 ;  /* 0x0000007a0464723c */ /* 0x040fe20000001864 */
[----:B------:R-:W-:Y:S02]  /*cf90*/  LDSM.16.MT88.4 R120, [R158+0x14800] ;  /* 0x014800009e78783b */ /* 0x000fe40000004200 */
[----:B------:R-:W-:Y:S05]  /*cfa0*/  MUFU.EX2 R174, R174 ;  /* 0x000000ae00ae7308 */ /* 0x000fea0000000800 */
[C---:B-----5:R-:W-:Y:S03]  /*cfb0*/  HMMA.16816.F32 R36, R4.reuse, R116, R36 ;  /* 0x000000740424723c */ /* 0x060fe60000001824 */
[----:B------:R-:W-:Y:S05]  /*cfc0*/  MUFU.EX2 R181, R181 ;  /* 0x000000b500b57308 */ /* 0x000fea0000000800 */
[C---:B------:R-:W-:Y:S01]  /*cfd0*/  HMMA.16816.F32 R40, R4.reuse, R118, R40 ;  /* 0x000000760428723c */ /* 0x040fe20000001828 */
[----:B------:R-:W-:Y:S02]  /*cfe0*/  LDSM.16.MT88.4 R116, [R155+0x14800] ;  /* 0x014800009b74783b */ /* 0x000fe40000004200 */
[----:B------:R-:W-:Y:S05]  /*cff0*/  MUFU.EX2 R176, R176 ;  /* 0x000000b000b07308 */ /* 0x000fea0000000800 */
[C---:B-1----:R-:W-:Y:S03]  /*d000*/  HMMA.16816.F32 R76, R4.reuse, R112, R76 ;  /* 0x00000070044c723c */ /* 0x042fe6000000184c */
[----:B------:R-:W1:Y:S05]  /*d010*/  MUFU.EX2 R183, R183 ;  /* 0x000000b700b77308 */ /* 0x000e6a0000000800 */
[C---:B------:R-:W-:Y:S01]  /*d020*/  HMMA.16816.F32 R80, R4.reuse, R114, R80 ;  /* 0x000000720450723c */ /* 0x040fe20000001850 */
[----:B------:R-:W5:Y:S02]  /*d030*/  LDSM.16.MT88.4 R112, [R155+0x12800] ;  /* 0x012800009b70783b */ /* 0x000f640000004200 */
[----:B------:R-:W-:Y:S05]  /*d040*/  MUFU.EX2 R182, R182 ;  /* 0x000000b600b67308 */ /* 0x000fea0000000800 */
[C---:B----4-:R-:W-:Y:S03]  /*d050*/  HMMA.16816.F32 R84, R4.reuse, R108, R84 ;  /* 0x0000006c0454723c */ /* 0x050fe60000001854 */
[----:B------:R-:W4:Y:S05]  /*d060*/  MUFU.EX2 R185, R185 ;  /* 0x000000b900b97308 */ /* 0x000f2a0000000800 */
[C---:B------:R-:W-:Y:S01]  /*d070*/  HMMA.16816.F32 R88, R4.reuse, R110, R88 ;  /* 0x0000006e0458723c */ /* 0x040fe20000001858 */
[----:B------:R-:W1:Y:S02]  /*d080*/  LDSM.16.MT88.4 R108, [R154+0x2800] ;  /* 0x002800009a6c783b */ /* 0x000e640000004200 */
[----:B------:R-:W-:Y:S05]  /*d090*/  MUFU.EX2 R161, R161 ;  /* 0x000000a100a17308 */ /* 0x000fea0000000800 */
[C---:B------:R-:W-:Y:S03]  /*d0a0*/  HMMA.16816.F32 R8, R4.reuse, R12, R8 ;  /* 0x0000000c0408723c */ /* 0x040fe60000001808 */
[----:B------:R-:W4:Y:S05]  /*d0b0*/  MUFU.EX2 R184, R184 ;  /* 0x000000b800b87308 */ /* 0x000f2a0000000800 */
[C---:B------:R-:W-:Y:S01]  /*d0c0*/  HMMA.16816.F32 R12, R4.reuse, R14, R124 ;  /* 0x0000000e040c723c */ /* 0x040fe2000000187c */
[----:B------:R-:W4:Y:S02]  /*d0d0*/  LDSM.16.MT88.4 R124, [R153+0x800] ;  /* 0x00080000997c783b */ /* 0x000f240000004200 */
[----:B------:R-:W-:Y:S05]  /*d0e0*/  MUFU.EX2 R163, R163 ;  /* 0x000000a300a37308 */ /* 0x000fea0000000800 */
[C---:B--2---:R-:W-:Y:S03]  /*d0f0*/  HMMA.16816.F32 R92, R4.reuse, R104, R92 ;  /* 0x00000068045c723c */ /* 0x044fe6000000185c */
[----:B------:R-:W-:Y:S05]  /*d100*/  MUFU.EX2 R162, R162 ;  /* 0x000000a200a27308 */ /* 0x000fea0000000800 */
[----:B------:R-:W-:Y:S01]  /*d110*/  HMMA.16816.F32 R4, R4, R106, R96 ;  /* 0x0000006a0404723c */ /* 0x000fe20000001860 */
[----:B------:R-:W-:Y:S01]  /*d120*/  F2FP.F16.F32.PACK_AB R96, R164, R159 ;  /* 0x0000009fa460723e */ /* 0x000fe200000000ff */
[----:B------:R-:W2:Y:S01]  /*d130*/  LDSM.16.MT88.4 R104, [R153+0x2800] ;  /* 0x002800009968783b */ /* 0x000ea20000004200 */
[----:B------:R-:W-:Y:S01]  /*d140*/  F2FP.F16.F32.PACK_AB R97, R171, R168 ;  /* 0x000000a8ab61723e */ /* 0x000fe200000000ff */
[----:B------:R-:W-:Y:S01]  /*d150*/  MUFU.EX2 R186, R186 ;  /* 0x000000ba00ba7308 */ /* 0x000fe20000000800 */
[----:B------:R-:W-:Y:S01]  /*d160*/  F2FP.F16.F32.PACK_AB R98, R166, R165 ;  /* 0x000000a5a662723e */ /* 0x000fe200000000ff */
[----:B------:R-:W-:Y:S01]  /*d170*/  FADD.FTZ R159, R159, R148 ;  /* 0x000000949f9f7221 */ /* 0x000fe20000010000 */
[----:B---3--:R-:W-:-:S03]  /*d180*/  F2FP.F16.F32.PACK_AB R99, R173, R170 ;  /* 0x000000aaad63723e */ /* 0x008fc600000000ff */
[----:B------:R-:W-:Y:S02]  /*d190*/  FADD.FTZ R164, R164, R159 ;  /* 0x0000009fa4a47221 */ /* 0x000fe40000010000 */
[----:B------:R-:W3:Y:S02]  /*d1a0*/  MUFU.EX2 R187, R187 ;  /* 0x000000bb00bb7308 */ /* 0x000ee40000000800 */
[----:B-----5:R-:W-:Y:S01]  /*d1b0*/  HMMA.16816.F32 R16, R96, R112, R16 ;  /* 0x000000706010723c */ /* 0x020fe20000001810 */
[----:B------:R-:W-:-:S04]  /*d1c0*/  FADD.FTZ R165, R165, R164 ;  /* 0x000000a4a5a57221 */ /* 0x000fc80000010000 */
[----:B------:R-:W-:Y:S01]  /*d1d0*/  FADD.FTZ R165, R166, R165 ;  /* 0x000000a5a6a57221 */ /* 0x000fe20000010000 */
[----:B------:R-:W-:Y:S02]  /*d1e0*/  MUFU.EX2 R160, R160 ;  /* 0x000000a000a07308 */ /* 0x000fe40000000800 */
[C---:B------:R-:W-:Y:S01]  /*d1f0*/  HMMA.16816.F32 R20, R96.reuse, R114, R20 ;  /* 0x000000726014723c */ /* 0x040fe20000001814 */
[----:B------:R-:W5:Y:S05]  /*d200*/  LDSM.16.MT88.4 R112, [R158+0x16800] ;  /* 0x016800009e70783b */ /* 0x000f6a0000004200 */
[----:B------:R-:W3:Y:S02]  /*d210*/  MUFU.EX2 R157, R157 ;  /* 0x0000009d009d7308 */ /* 0x000ee40000000800 */
[C---:B------:R-:W-:Y:S08]  /*d220*/  HMMA.16816.F32 R36, R96.reuse, R120, R36 ;  /* 0x000000786024723c */ /* 0x040ff00000001824 */
[C---:B------:R-:W-:Y:S01]  /*d230*/  HMMA.16816.F32 R40, R96.reuse, R122, R40 ;  /* 0x0000007a6028723c */ /* 0x040fe20000001828 */
[----:B------:R-:W3:Y:S07]  /*d240*/  LDSM.16.MT88.4 R120, [R155+0x16800] ;  /* 0x016800009b78783b */ /* 0x000eee0000004200 */
        /* <DEDUP_REMOVED lines=14> */
[----:B------:R-:W-:Y:S07]  /*d330*/  LDSM.16.MT88.4 R124, [R153+0x1000] ;  /* 0x00100000997c783b */ /* 0x000fee0000004200 */
[C---:B--2---:R-:W-:Y:S08]  /*d340*/  HMMA.16816.F32 R60, R96.reuse, R104, R60 ;  /* 0x00000068603c723c */ /* 0x044ff0000000183c */
        /* <DEDUP_REMOVED lines=8> */
[C---:B------:R-:W-:Y:S08]  /*d3d0*/  HMMA.16816.F32 R84, R96.reuse, R116, R84 ;  /* 0x000000746054723c */ /* 0x040ff00000001854 */
[C---:B------:R-:W-:Y:S01]  /*d3e0*/  HMMA.16816.F32 R88, R96.reuse, R118, R88 ;  /* 0x000000766058723c */ /* 0x040fe20000001858 */
[----:B------:R-:W-:Y:S07]  /*d3f0*/  LDSM.16.MT88.4 R116, [R155+0x15000] ;  /* 0x015000009b74783b */ /* 0x000fee0000004200 */
[----:B-1----:R-:W-:Y:S01]  /*d400*/  HMMA.16816.F32 R92, R96, R108, R92 ;  /* 0x0000006c605c723c */ /* 0x002fe2000000185c */
        /* <DEDUP_REMOVED lines=10> */
[C---:B--2---:R-:W-:Y:S08]  /*d4b0*/  HMMA.16816.F32 R36, R108.reuse, R120, R36 ;  /* 0x000000786c24723c */ /* 0x044ff00000001824 */
[C---:B------:R-:W-:Y:S01]  /*d4c0*/  HMMA.16816.F32 R40, R108.reuse, R122, R40 ;  /* 0x0000007a6c28723c */ /* 0x040fe20000001828 */
[----:B------:R-:W2:Y:S07]  /*d4d0*/  LDSM.16.MT88.4 R120, [R155+0x17000] ;  /* 0x017000009b78783b */ /* 0x000eae0000004200 */
[C---:B------:R-:W-:Y:S08]  /*d4e0*/  HMMA.16816.F32 R60, R108.reuse, R104, R60 ;  /* 0x000000686c3c723c */ /* 0x040ff0000000183c */
        /* <DEDUP_REMOVED lines=8> */
[C---:B------:R-:W-:Y:S08]  /*d570*/  HMMA.16816.F32 R8, R108.reuse, R140, R8 ;  /* 0x0000008c6c08723c */ /* 0x040ff00000001808 */
[C---:B--2---:R-:W-:Y:S08]  /*d580*/  HMMA.16816.F32 R76, R108.reuse, R120, R76 ;  /* 0x000000786c4c723c */ /* 0x044ff0000000184c */
[C---:B------:R-:W-:Y:S01]  /*d590*/  HMMA.16816.F32 R80, R108.reuse, R122, R80 ;  /* 0x0000007a6c50723c */ /* 0x040fe20000001850 */
[----:B------:R-:W2:Y:S07]  /*d5a0*/  LDSM.16.MT88.4 R120, [R158+0x17800] ;  /* 0x017800009e78783b */ /* 0x000eae0000004200 */
        /* <DEDUP_REMOVED lines=11> */
[C---:B------:R-:W-:Y:S01]  /*d660*/  HMMA.16816.F32 R48, R108.reuse, R118, R48 ;  /* 0x000000766c30723c */ /* 0x040fe20000001830 */
[----:B------:R-:W1:Y:S07]  /*d670*/  LDSM.16.MT88.4 R116, [R155+0x13800] ;  /* 0x013800009b74783b */ /* 0x000e6e0000004200 */
[C---:B------:R-:W-:Y:S08]  /*d680*/  HMMA.16816.F32 R24, R108.reuse, R128, R24 ;  /* 0x000000806c18723c */ /* 0x040ff00000001818 */
[C---:B------:R-:W-:Y:S08]  /*d690*/  HMMA.16816.F32 R28, R108.reuse, R130, R28 ;  /* 0x000000826c1c723c */ /* 0x040ff0000000181c */
[C---:B------:R-:W-:Y:S08]  /*d6a0*/  HMMA.16816.F32 R84, R108.reuse, R104, R84 ;  /* 0x000000686c54723c */ /* 0x040ff00000001854 */
[----:B------:R-:W-:Y:S01]  /*d6b0*/  HMMA.16816.F32 R88, R108, R106, R88 ;  /* 0x0000006a6c58723c */ /* 0x000fe20000001858 */
[----:B------:R-:W4:Y:S07]  /*d6c0*/  LDSM.16.MT88.4 R104, [R154+0x5800] ;  /* 0x005800009a68783b */ /* 0x000f2e0000004200 */
[----:B---3--:R-:W-:Y:S01]  /*d6d0*/  HMMA.16816.F32 R128, R96, R124, R8 ;  /* 0x0000007c6080723c */ /* 0x008fe20000001808 */
[----:B------:R-:W3:Y:S07]  /*d6e0*/  LDSM.16.MT88.4 R8, [R153+0x1800] ;  /* 0x001800009908783b */ /* 0x000eee0000004200 */
[C---:B------:R-:W-:Y:S01]  /*d6f0*/  HMMA.16816.F32 R12, R108.reuse, R142, R12 ;  /* 0x0000008e6c0c723c */ /* 0x040fe2000000180c */
[----:B------:R-:W-:Y:S07]  /*d700*/  LDSM.16.MT88.4 R140, [R155+0x15800] ;  /* 0x015800009b8c783b */ /* 0x000fee0000004200 */
[C---:B------:R-:W-:Y:S08]  /*d710*/  HMMA.16816.F32 R16, R108.reuse, R136, R16 ;  /* 0x000000886c10723c */ /* 0x040ff00000001810 */
[C---:B------:R-:W-:Y:S08]  /*d720*/  HMMA.16816.F32 R52, R108.reuse, R112, R52 ;  /* 0x000000706c34723c */ /* 0x040ff00000001834 */
[C---:B------:R-:W-:Y:S01]  /*d730*/  HMMA.16816.F32 R56, R108.reuse, R114, R56 ;  /* 0x000000726c38723c */ /* 0x040fe20000001838 */
[----:B------:R-:W5:Y:S07]  /*d740*/  LDSM.16.MT88.4 R112, [R155+0x17800] ;  /* 0x017800009b70783b */ /* 0x000f6e0000004200 */
[----:B------:R-:W-:Y:S01]  /*d750*/  HMMA.16816.F32 R20, R108, R138, R20 ;  /* 0x0000008a6c14723c */ /* 0x000fe20000001814 */
[----:B------:R-:W5:Y:S04]  /*d760*/  LDSM.16.MT88.4 R108, [R154+0x1800] ;  /* 0x001800009a6c783b */ /* 0x000f680000004200 */
[----:B------:R-:W5:Y:S03]  /*d770*/  LDSM.16.MT88.4 R136, [R154+0x3800] ;  /* 0x003800009a88783b */ /* 0x000f660000004200 */
[C---:B--2---:R-:W-:Y:S08]  /*d780*/  HMMA.16816.F32 R68, R96.reuse, R120, R68 ;  /* 0x000000786044723c */ /* 0x044ff00000001844 */
[C---:B------:R-:W-:Y:S08]  /*d790*/  HMMA.16816.F32 R72, R96.reuse, R122, R72 ;  /* 0x0000007a6048723c */ /* 0x040ff00000001848 */
[C---:B------:R-:W-:Y:S01]  /*d7a0*/  HMMA.16816.F32 R124, R96.reuse, R126, R12 ;  /* 0x0000007e607c723c */ /* 0x040fe2000000180c */
[----:B------:R-:W2:Y:S07]  /*d7b0*/  LDSM.16.MT88.4 R12, [R153+0x3800] ;  /* 0x00380000990c783b */ /* 0x000eae0000004200 */
[C---:B-1----:R-:W-:Y:S01]  /*d7c0*/  HMMA.16816.F32 R120, R96.reuse, R116, R16 ;  /* 0x000000746078723c */ /* 0x042fe20000001810 */
[----:B------:R-:W1:Y:S07]  /*d7d0*/  LDSM.16.MT88.4 R16, [R153+0x5800] ;  /* 0x005800009910783b */ /* 0x000e6e0000004200 */
[C---:B----4-:R-:W-:Y:S08]  /*d7e0*/  HMMA.16816.F32 R84, R96.reuse, R104, R84 ;  /* 0x000000686054723c */ /* 0x050ff00000001854 */
[C---:B------:R-:W-:Y:S08]  /*d7f0*/  HMMA.16816.F32 R88, R96.reuse, R106, R88 ;  /* 0x0000006a6058723c */ /* 0x040ff00000001858 */
[----:B---3--:R-:W-:Y:S01]  /*d800*/  HMMA.16816.F32 R104, R96, R8, R32 ;  /* 0x000000086068723c */ /* 0x008fe20000001820 */
[----:B------:R-:W-:-:S04]  /*d810*/  FADD.FTZ R9, R149, R0 ;  /* 0x0000000095097221 */ /* 0x000fc80000010000 */
[----:B------:R-:W-:-:S03]  /*d820*/  FADD.FTZ R9, R150, R9 ;  /* 0x0000000996097221 */ /* 0x000fc60000010000 */
[----:B-----5:R-:W-:Y:S01]  /*d830*/  HMMA.16816.F32 R76, R96, R112, R76 ;  /* 0x00000070604c723c */ /* 0x020fe2000000184c */
        /* <DEDUP_REMOVED lines=25> */
[C---:B-1----:R-:W-:Y:S08]  /*d9d0*/  HMMA.16816.F32 R92, R96.reuse, R16, R92 ;  /* 0x00000010605c723c */ /* 0x042ff0000000185c */
[----:B------:R-:W-:Y:S01]  /*d9e0*/  HMMA.16816.F32 R96, R96, R18, R4 ;  /* 0x000000126060723c */ /* 0x000fe20000001804 */
[----:B------:R-:W-:-:S04]  /*d9f0*/  NOP ;  /* 0x0000000000007918 */ /* 0x000fc80000000000 */
[----:B------:R-:W-:-:S15]  /*da00*/  BRA.U UP1, `(.L_x_615) ;  /* 0x0000000101047547 */ /* 0x000fde000b800000 */
.L_x_606:
[----:B------:R-:W-:-:S12]  /*da10*/  UIADD3 UR21, UPT, UPT, UR17, -0x1, URZ ;  /* 0xffffffff11157890 */ /* 0x000fd8000fffe0ff */
.L_x_615:
[----:B------:R-:W-:Y:S01]  /*da20*/  UISETP.GE.AND UP0, UPT, UR21, UR18, UPT ;  /* 0x000000121500728c */ /* 0x000fe2000bf06270 */
[----:B------:R-:W-:Y:S01]  /*da30*/  MOV R172, 0x20 ;  /* 0x0000002000ac7802 */ /* 0x000fe20000000f00 */
[----:B------:R-:W1:Y:S07]  /*da40*/  LDCU.64 UR8, c[0x0][0x358] ;  /* 0x00006b00ff0877ac */ /* 0x000e6e0008000a00 */
[----:B------:R-:W-:Y:S05]  /*da50*/  BRA.U !UP0, `(.L_x_616) ;  /* 0x0000003d085c7547 */ /* 0x000fea000b800000 */
[----:B------:R-:W2:Y:S01]  /*da60*/  S2R R177, SR_TID.X ;  /* 0x0000000000b17919 */ /* 0x000ea20000002100 */
[----:B------:R-:W3:Y:S01]  /*da70*/  S2UR UR5, SR_CgaCtaId ;  /* 0x00000000000579c3 */ /* 0x000ee20000008800 */
[----:B------:R-:W4:Y:S01]  /*da80*/  LDCU UR7, c[0x0][0x440] ;  /* 0x00008800ff0777ac */ /* 0x000f220008000800 */
[----:B------:R-:W-:Y:S02]  /*da90*/  IMAD.MOV.U32 R2, RZ, RZ, R3 ;  /* 0x000000ffff027224 */ /* 0x000fe400078e0003 */
[----:B------:R-:W-:Y:S01]  /*daa0*/  IMAD.MOV.U32 R0, RZ, RZ, R132 ;  /* 0x000000ffff007224 */ /* 0x000fe200078e0084 */
[----:B------:R-:W-:Y:S01]  /*dab0*/  UMOV UR11, 0x400 ;  /* 0x00000400000b7882 */ /* 0x000fe20000000000 */
[----:B------:R-:W-:Y:S01]  /*dac0*/  IMAD.MOV.U32 R176, RZ, RZ, 0x40 ;  /* 0x00000040ffb07424 */ /* 0x000fe200078e00ff */
[----:B------:R-:W1:Y:S01]  /*dad0*/  LDCU UR10, c[0x0][0x440] ;  /* 0x00008800ff0a77ac */ /* 0x000e620008000800 */
[----:B------:R-:W1:Y:S01]  /*dae0*/  LDC.64 R190, c[0x0][0x3c0] ;  /* 0x0000f000ffbe7b82 */ /* 0x000e620000000a00 */
[----:B------:R-:W-:Y:S01]  /*daf0*/  VIADD R189, R198, 0x8 ;  /* 0x00000008c6bd7836 */ /* 0x000fe20000000000 */
[----:B------:R-:W1:Y:S01]  /*db00*/  LDCU UR4, c[0x0][0x45c] ;  /* 0x00008b80ff0477ac */ /* 0x000e620008000800 */
[----:B----4-:R-:W-:Y:S01]  /*db10*/  ISETP.GE.AND P3, PT, R178, UR7, PT ;  /* 0x00000007b2007c0c */ /* 0x010fe2000bf66270 */
[----:B------:R-:W4:Y:S01]  /*db20*/  LDCU UR7, c[0x0][0x504] ;  /* 0x0000a080ff0777ac */ /* 0x000f220008000800 */
[----:B---3--:R-:W-:Y:S01]  /*db30*/  ULEA UR5, UR5, UR11, 0x18 ;  /* 0x0000000b05057291 */ /* 0x008fe2000f8ec0ff */
[----:B--2---:R-:W-:-:S02]  /*db40*/  LOP3.LUT P0, RZ, R177, 0x2, RZ, 0xc0, !PT ;  /* 0x00000002b1ff7812 */ /* 0x004fc4000780c0ff */
[C---:B------:R-:W-:Y:S02]  /*db50*/  SHF.L.U32 R175, R177.reuse, 0x6, RZ ;  /* 0x00000006b1af7819 */ /* 0x040fe400000006ff */
[----:B------:R-:W-:Y:S02]  /*db60*/  SHF.L.U32 R192, R177, 0x5, RZ ;  /* 0x00000005b1c07819 */ /* 0x000fe400000006ff */
[----:B------:R-:W-:Y:S02]  /*db70*/  LOP3.LUT R174, R175, 0x400, RZ, 0xc0, !PT ;  /* 0x00000400afae7812 */ /* 0x000fe400078ec0ff */
[----:B------:R-:W-:Y:S01]  /*db80*/  SEL R173, R172, 0xffffffe0, !P0 ;  /* 0xffffffe0acad7807 */ /* 0x000fe20004000000 */
[----:B----4-:R-:W-:Y:S06]  /*db90*/  BRA `(.L_x_617) ;  /* 0x0000000000c47947 */ /* 0x010fec0003800000 */
.L_x_619:
[----:B------:R-:W1:Y:S01]  /*dba0*/  LDC.64 R132, c[0x0][0x3b8] ;  /* 0x0000ee00ff847b82 */ /* 0x000e620000000a00 */
[----:B------:R-:W-:Y:S01]  /*dbb0*/  UIADD3 UR11, UPT, UPT, UR21, -0x1, URZ ;  /* 0xffffffff150b7890 */ /* 0x000fe2000fffe0ff */
[----:B------:R-:W-:Y:S04]  /*dbc0*/  LOP3.LUT R134, R195, 0x1f8, RZ, 0xc0, !PT ;  /* 0x000001f8c3867812 */ /* 0x000fe800078ec0ff */
[----:B------:R-:W-:Y:S04]  /*dbd0*/  LOP3.LUT R134, R134, 0x38, R177, 0x78, !PT ;  /* 0x0000003886867812 */ /* 0x000fe800078e78b1 */
[----:B------:R-:W-:Y:S04]  /*dbe0*/  LOP3.LUT R134, R134, 0x1e00, R195, 0xf8, !PT ;  /* 0x00001e0086867812 */ /* 0x000fe800078ef8c3 */
[----:B------:R-:W-:Y:S01]  /*dbf0*/  LEA R203, R134, UR5, 0x1 ;  /* 0x0000000586cb7c11 */ /* 0x000fe2000f8e08ff */
[----:B-1----:R-:W-:Y:S04]  /*dc00*/  IMAD.WIDE.U32 R140, R132, UR11, RZ ;  /* 0x0000000b848c7c25 */ /* 0x002fe8000f8e00ff */
[----:B------:R-:W-:Y:S01]  /*dc10*/  IMAD R138, R133, UR11, R141 ;  /* 0x0000000b858a7c24 */ /* 0x000fe2000f8e028d */
[CC--:B------:R-:W-:Y:S01]  /*dc20*/  LEA R136, P3, R140.reuse, R202.reuse, 0x7 ;  /* 0x000000ca8c887211 */ /* 0x0c0fe200078638ff */
[C---:B------:R-:W-:Y:S03]  /*dc30*/  IMAD.SHL.U32 R3, R140.reuse, 0x40, RZ ;  /* 0x000000408c037824 */ /* 0x040fe600078e00ff */
[--C-:B------:R-:W-:Y:S02]  /*dc40*/  LEA.HI.X R137, R140, R201, R138.reuse, 0x7, P3 ;  /* 0x000000c98c897211 */ /* 0x100fe400018f3c8a */
[----:B------:R-:W-:Y:S02]  /*dc50*/  ISETP.GE.AND P3, PT, R178, UR10, PT ;  /* 0x0000000ab2007c0c */ /* 0x000fe4000bf66270 */
[----:B------:R-:W-:Y:S02]  /*dc60*/  SHF.L.U64.HI R135, R140, 0x6, R138 ;  /* 0x000000068c877819 */ /* 0x000fe4000001028a */
[C---:B------:R-:W-:Y:S04]  /*dc70*/  LEA R3, P4, R132.reuse, R3, 0x5 ;  /* 0x0000000384037211 */ /* 0x040fe800078828ff */
        /* <DEDUP_REMOVED lines=35> */
.L_x_617:
[----:B------:R-:W-:Y:S04]  /*deb0*/  DEPBAR.LE SB0, 0x0 ;  /* 0x000080000000791a */ /* 0x000fe80000000000 */
[----:B------:R-:W-:Y:S01]  /*dec0*/  BAR.SYNC.DEFER_BLOCKING 0x0 ;  /* 0x0000000000007b1d */ /* 0x000fe20000010000 */
[----:B------:R-:W-:Y:S01]  /*ded0*/  IMAD.SHL.U32 R195, R177, 0x8, RZ ;  /* 0x00000008b1c37824 */ /* 0x000fe200078e00ff */
[----:B------:R-:W-:Y:S01]  /*dee0*/  SHF.R.U32.HI R179, RZ, 0x1, R177 ;  /* 0x00000001ffb37819 */ /* 0x000fe200000116b1 */
[----:B-1----:R-:W-:Y:S01]  /*def0*/  IMAD.WIDE.U32 R168, R190, UR21, RZ ;  /* 0x00000015bea87c25 */ /* 0x002fe2000f8e00ff */
[----:B------:R-:W-:Y:S01]  /*df00*/  LOP3.LUT R180, R192, 0x7c00, RZ, 0xc0, !PT ;  /* 0x00007c00c0b47812 */ /* 0x000fe200078ec0ff */
[----:B------:R-:W-:Y:S01]  /*df10*/  UISETP.GT.AND UP0, UPT, UR21, UR18, UPT ;  /* 0x000000121500728c */ /* 0x000fe2000bf04270 */
[----:B------:R-:W-:Y:S01]  /*df20*/  LOP3.LUT R178, R195, 0x38, RZ, 0xc0, !PT ;  /* 0x00000038c3b27812 */ /* 0x000fe200078ec0ff */
[C---:B------:R-:W-:Y:S01]  /*df30*/  IMAD.SHL.U32 R161, R168.reuse, 0x40, RZ ;  /* 0x00000040a8a17824 */ /* 0x040fe200078e00ff */
[----:B------:R-:W-:Y:S01]  /*df40*/  LEA R162, P1, R168, R200, 0x7 ;  /* 0x000000c8a8a27211 */ /* 0x000fe200078238ff */
[----:B------:R-:W-:Y:S01]  /*df50*/  IMAD R166, R191, UR21, R169 ;  /* 0x00000015bfa67c24 */ /* 0x000fe2000f8e02a9 */
[----:B------:R-:W-:Y:S02]  /*df60*/  LOP3.LUT R194, R178, 0x40, RZ, 0xfc, !PT ;  /* 0x00000040b2c27812 */ /* 0x000fe400078efcff */
[----:B------:R-:W-:Y:S02]  /*df70*/  LEA R161, P0, R190, R161, 0x5 ;  /* 0x000000a1bea17211 */ /* 0x000fe400078028ff */
[C-C-:B------:R-:W-:Y:S02]  /*df80*/  SHF.L.U64.HI R164, R168.reuse, 0x6, R166.reuse ;  /* 0x00000006a8a47819 */ /* 0x140fe400000102a6 */
[-C--:B------:R-:W-:Y:S02]  /*df90*/  LEA.HI.X R163, R168, R199.reuse, R166, 0x7, P1 ;  /* 0x000000c7a8a37211 */ /* 0x080fe400008f3ca6 */
[----:B------:R-:W-:Y:S02]  /*dfa0*/  ISETP.GE.AND P1, PT, R194, UR10, PT ;  /* 0x0000000ac2007c0c */ /* 0x000fe4000bf26270 */
[----:B------:R-:W-:Y:S02]  /*dfb0*/  LEA.HI.X R164, R190, R164, R191, 0x5, P0 ;  /* 0x000000a4bea47211 */ /* 0x000fe400000f2cbf */
[C---:B------:R-:W-:Y:S02]  /*dfc0*/  LEA R160, P0, R161.reuse, R200, 0x1 ;  /* 0x000000c8a1a07211 */ /* 0x040fe400078008ff */
[C---:B------:R-:W-:Y:S01]  /*dfd0*/  LOP3.LUT R193, R178.reuse, 0x80, RZ, 0xfc, !PT ;  /* 0x00000080b2c17812 */ /* 0x040fe200078efcff */
[----:B------:R-:W-:Y:S01]  /*dfe0*/  @!PT LDS RZ, [RZ] ;  /* 0x00000000fffff984 */ /* 0x000fe20000000800 */
[----:B------:R-:W-:Y:S01]  /*dff0*/  @!PT LDS RZ, [RZ] ;  /* 0x00000000fffff984 */ /* 0x000fe20000000800 */
[----:B------:R-:W-:Y:S01]  /*e000*/  @!PT LDS RZ, [RZ] ;  /* 0x00000000fffff984 */ /* 0x000fe20000000800 */
[----:B------:R-:W-:Y:S01]  /*e010*/  @!P3 LDGSTS.E.BYPASS.LTC128B.128 [R203+0x12000], desc[UR8][R162.64] ;  /* 0x12000000a2cbbfae */ /* 0x000fe2000b981a08 */
[----:B------:R-:W-:Y:S02]  /*e020*/  LEA.HI.X R161, R161, R199, R164, 0x1, P0 ;  /* 0x000000c7a1a17211 */ /* 0x000fe400000f0ca4 */
[----:B------:R-:W-:Y:S02]  /*e030*/  ISETP.GE.AND P0, PT, R193, UR10, PT ;  /* 0x0000000ac1007c0c */ /* 0x000fe4000bf06270 */
[----:B------:R-:W-:Y:S01]  /*e040*/  @P3 STS.128 [R203+0x12000], RZ ;  /* 0x012000ffcb003388 */ /* 0x000fe20000000c00 */
[----:B------:R-:W-:Y:S02]  /*e050*/  LOP3.LUT R133, R179, 0x8, RZ, 0xc0, !PT ;  /* 0x00000008b3857812 */ /* 0x000fe400078ec0ff */
[--C-:B------:R-:W-:Y:S02]  /*e060*/  LOP3.LUT R132, R178, 0x1c0, R175.reuse, 0xf8, !PT ;  /* 0x000001c0b2847812 */ /* 0x100fe400078ef8af */
[----:B------:R-:W-:Y:S01]  /*e070*/  @!PT LDS RZ, [RZ] ;  /* 0x00000000fffff984 */ /* 0x000fe20000000800 */
[----:B------:R-:W-:Y:S01]  /*e080*/  @!PT LDS RZ, [RZ] ;  /* 0x00000000fffff984 */ /* 0x000fe20000000800 */
[----:B------:R-:W-:Y:S01]  /*e090*/  @!PT LDS RZ, [RZ] ;  /* 0x00000000fffff984 */ /* 0x000fe20000000800 */
[----:B------:R-:W-:Y:S01]  /*e0a0*/  @!P1 LDGSTS.E.BYPASS.LTC128B.128 [R203+0x14000], desc[UR8][R162.64+0x80] ;  /* 0x14000080a2cb9fae */ /* 0x000fe2000b981a08 */
[----:B------:R-:W-:Y:S02]  /*e0b0*/  LOP3.LUT R3, R180, 0x200, R175, 0xf8, !PT ;  /* 0x00000200b4037812 */ /* 0x000fe400078ef8af */
[C---:B------:R-:W-:Y:S02]  /*e0c0*/  LOP3.LUT R182, R132.reuse, R133, RZ, 0x3c, !PT ;  /* 0x0000008584b67212 */ /* 0x040fe400078e3cff */
[----:B------:R-:W-:Y:S01]  /*e0d0*/  @P1 STS.128 [R203+0x14000], RZ ;  /* 0x014000ffcb001388 */ /* 0x000fe20000000c00 */
[----:B------:R-:W-:Y:S02]  /*e0e0*/  LOP3.LUT R187, R132, 0x8, R177, 0x78, !PT ;  /* 0x0000000884bb7812 */ /* 0x000fe400078e78b1 */
[----:B------:R-:W-:Y:S02]  /*e0f0*/  LOP3.LUT R188, R3, R182, RZ, 0xfc, !PT ;  /* 0x000000b603bc7212 */ /* 0x000fe400078efcff */
        /* <DEDUP_REMOVED lines=9> */
[----:B------:R-:W-:Y:S03]  /*e190*/  VIADD R184, R187, UR5 ;  /* 0x00000005bbb87c36 */ /* 0x000fe60008000000 */
        /* <DEDUP_REMOVED lines=29> */
[----:B-1----:R-:W-:Y:S05]  /*e370*/  LDSM.16.M88.4 R160, [R187+UR5+0xf800] ;  /* 0x00f80005bba0783b */ /* 0x002fea0008000200 */
[----:B------:R-:W-:Y:S01]  /*e380*/  LDSM.16.M88.4 R164, [R185+0x4000] ;  /* 0x00400000b9a4783b */ /* 0x000fe20000000200 */
        /* <DEDUP_REMOVED lines=25> */
[----:B------:R-:W-:Y:S05]  /*e520*/  LDSM.16.M88.4 R132, [R181] ;  /* 0x00000000b584783b */ /* 0x000fea0000000200 */
[----:B------:R-:W3:Y:S02]  /*e530*/  LDSM.16.M88.4 R152, [R3+0xc000] ;  /* 0x00c000000398783b */ /* 0x000ee40000000200 */
[C---:B----4-:R-:W-:Y:S08]  /*e540*/  HMMA.16816.F32 R4, R144.reuse, R148, R4 ;  /* 0x000000949004723c */ /* 0x050ff00000001804 */
[C---:B------:R-:W-:Y:S01]  /*e550*/  HMMA.16816.F32 R8, R144.reuse, R150, R8 ;  /* 0x000000969008723c */ /* 0x040fe20000001808 */
[----:B------:R-:W4:Y:S07]  /*e560*/  LDSM.16.M88.4 R148, [R3+0xc800] ;  /* 0x00c800000394783b */ /* 0x000f2e0000000200 */
[C---:B-----5:R-:W-:Y:S08]  /*e570*/  HMMA.16816.F32 R12, R144.reuse, R156, R12 ;  /* 0x0000009c900c723c */ /* 0x060ff0000000180c */
[C---:B------:R-:W-:Y:S01]  /*e580*/  HMMA.16816.F32 R16, R144.reuse, R158, R16 ;  /* 0x0000009e9010723c */ /* 0x040fe20000001810 */
[----:B------:R-:W5:Y:S07]  /*e590*/  LDSM.16.M88.4 R156, [R3+0xd000] ;  /* 0x00d00000039c783b */ /* 0x000f6e0000000200 */
[C---:B-1----:R-:W-:Y:S08]  /*e5a0*/  HMMA.16816.F32 R20, R144.reuse, R136, R20 ;  /* 0x000000889014723c */ /* 0x042ff00000001814 */
[C---:B------:R-:W-:Y:S01]  /*e5b0*/  HMMA.16816.F32 R24, R144.reuse, R138, R24 ;  /* 0x0000008a9018723c */ /* 0x040fe20000001818 */
[----:B------:R-:W1:Y:S07]  /*e5c0*/  LDSM.16.M88.4 R136, [R3+0xd800] ;  /* 0x00d800000388783b */ /* 0x000e6e0000000200 */
[C---:B--2---:R-:W-:Y:S08]  /*e5d0*/  HMMA.16816.F32 R28, R144.reuse, R140, R28 ;  /* 0x0000008c901c723c */ /* 0x044ff0000000181c */
[----:B------:R-:W-:Y:S01]  /*e5e0*/  HMMA.16816.F32 R32, R144, R142, R32 ;  /* 0x0000008e9020723c */ /* 0x000fe20000001820 */
[----:B------:R-:W-:Y:S05]  /*e5f0*/  LDSM.16.M88.4 R140, [R188+0x4000] ;  /* 0x00400000bc8c783b */ /* 0x000fea0000000200 */
[----:B------:R-:W2:Y:S02]  /*e600*/  LDSM.16.M88.4 R144, [R187+UR5+0xe000] ;  /* 0x00e00005bb90783b */ /* 0x000ea40008000200 */
[C---:B---3--:R-:W-:Y:S08]  /*e610*/  HMMA.16816.F32 R4, R132.reuse, R152, R4 ;  /* 0x000000988404723c */ /* 0x048ff00000001804 */
[C---:B------:R-:W-:Y:S01]  /*e620*/  HMMA.16816.F32 R8, R132.reuse, R154, R8 ;  /* 0x0000009a8408723c */ /* 0x040fe20000001808 */
[----:B------:R-:W-:Y:S07]  /*e630*/  LDSM.16.M88.4 R152, [R187+UR5+0xf000] ;  /* 0x00f00005bb98783b */ /* 0x000fee0008000200 */
[C---:B----4-:R-:W-:Y:S08]  /*e640*/  HMMA.16816.F32 R12, R132.reuse, R148, R12 ;  /* 0x00000094840c723c */ /* 0x050ff0000000180c */
[C---:B------:R-:W-:Y:S01]  /*e650*/  HMMA.16816.F32 R16, R132.reuse, R150, R16 ;  /* 0x000000968410723c */ /* 0x040fe20000001810 */
[----:B------:R-:W3:Y:S07]  /*e660*/  LDSM.16.M88.4 R148, [R187+UR5+0xe800] ;  /* 0x00e80005bb94783b */ /* 0x000eee0008000200 */
[C---:B-----5:R-:W-:Y:S08]  /*e670*/  HMMA.16816.F32 R20, R132.reuse, R156, R20 ;  /* 0x0000009c8414723c */ /* 0x060ff00000001814 */
[C---:B------:R-:W-:Y:S01]  /*e680*/  HMMA.16816.F32 R24, R132.reuse, R158, R24 ;  /* 0x0000009e8418723c */ /* 0x040fe20000001818 */
[----:B------:R-:W4:Y:S07]  /*e690*/  LDSM.16.M88.4 R156, [R183+0xe800] ;  /* 0x00e80000b79c783b */ /* 0x000f2e0000000200 */
[C---:B-1----:R-:W-:Y:S08]  /*e6a0*/  HMMA.16816.F32 R28, R132.reuse, R136, R28 ;  /* 0x00000088841c723c */ /* 0x042ff0000000181c */
[----:B------:R-:W-:Y:S01]  /*e6b0*/  HMMA.16816.F32 R32, R132, R138, R32 ;  /* 0x0000008a8420723c */ /* 0x000fe20000001820 */
[----:B------:R-:W1:Y:S05]  /*e6c0*/  LDSM.16.M88.4 R132, [R183+0xf000] ;  /* 0x00f00000b784783b */ /* 0x000e6a0000000200 */
[----:B------:R-:W5:Y:S02]  /*e6d0*/  LDSM.16.M88.4 R136, [R183+0xf800] ;  /* 0x00f80000b788783b */ /* 0x000f640000000200 */
[C---:B--2---:R-:W-:Y:S08]  /*e6e0*/  HMMA.16816.F32 R4, R140.reuse, R144, R4 ;  /* 0x000000908c04723c */ /* 0x044ff00000001804 */
[C---:B------:R-:W-:Y:S01]  /*e6f0*/  HMMA.16816.F32 R8, R140.reuse, R146, R8 ;  /* 0x000000928c08723c */ /* 0x040fe20000001808 */
[----:B------:R-:W-:Y:S07]  /*e700*/  LDSM.16.M88.4 R144, [R184+0xe000] ;  /* 0x00e00000b890783b */ /* 0x000fee0000000200 */
        /* <DEDUP_REMOVED lines=10> */
[C---:B------:R-:W-:Y:S08]  /*e7b0*/  HMMA.16816.F32 R4, R164.reuse, R168, R4 ;  /* 0x000000a8a404723c */ /* 0x040ff00000001804 */
[C---:B------:R-:W-:Y:S01]  /*e7c0*/  HMMA.16816.F32 R8, R164.reuse, R170, R8 ;  /* 0x000000aaa408723c */ /* 0x040fe20000001808 */
[----:B------:R-:W-:Y:S07]  /*e7d0*/  LDSM.16.M88.4 R168, [R3+0xe800] ;  /* 0x00e8000003a8783b */ /* 0x000fee0000000200 */
[C---:B----4-:R-:W-:Y:S08]  /*e7e0*/  HMMA.16816.F32 R12, R164.reuse, R156, R12 ;  /* 0x0000009ca40c723c */ /* 0x050ff0000000180c */
[C---:B------:R-:W-:Y:S01]  /*e7f0*/  HMMA.16816.F32 R16, R164.reuse, R158, R16 ;  /* 0x0000009ea410723c */ /* 0x040fe20000001810 */
[----:B------:R-:W-:Y:S07]  /*e800*/  LDSM.16.M88.4 R156, [R181+0x4000] ;  /* 0x00400000b59c783b */ /* 0x000fee0000000200 */
[C---:B-1----:R-:W-:Y:S08]  /*e810*/  HMMA.16816.F32 R20, R164.reuse, R132, R20 ;  /* 0x00000084a414723c */ /* 0x042ff00000001814 */
[C---:B------:R-:W-:Y:S01]  /*e820*/  HMMA.16816.F32 R24, R164.reuse, R134, R24 ;  /* 0x00000086a418723c */ /* 0x040fe20000001818 */
[----:B------:R-:W1:Y:S07]  /*e830*/  LDSM.16.M88.4 R132, [R184+0xf800] ;  /* 0x00f80000b884783b */ /* 0x000e6e0000000200 */
[C---:B-----5:R-:W-:Y:S08]  /*e840*/  HMMA.16816.F32 R28, R164.reuse, R136, R28 ;  /* 0x00000088a41c723c */ /* 0x060ff0000000181c */
[----:B------:R-:W-:Y:S01]  /*e850*/  HMMA.16816.F32 R32, R164, R138, R32 ;  /* 0x0000008aa420723c */ /* 0x000fe20000001820 */
[----:B------:R-:W3:Y:S05]  /*e860*/  LDSM.16.M88.4 R136, [R3+0xf000] ;  /* 0x00f000000388783b */ /* 0x000eea0000000200 */
[----:B------:R-:W-:Y:S02]  /*e870*/  LDSM.16.M88.4 R164, [R187+UR5+0x10000] ;  /* 0x01000005bba4783b */ /* 0x000fe40008000200 */
[C---:B--2---:R-:W-:Y:S08]  /*e880*/  HMMA.16816.F32 R4, R140.reuse, R144, R4 ;  /* 0x000000908c04723c */ /* 0x044ff00000001804 */
[C---:B------:R-:W-:Y:S01]  /*e890*/  HMMA.16816.F32 R8, R140.reuse, R146, R8 ;  /* 0x000000928c08723c */ /* 0x040fe20000001808 */
[----:B------:R-:W2:Y:S07]  /*e8a0*/  LDSM.16.M88.4 R144, [R3+0xf800] ;  /* 0x00f800000390783b */ /* 0x000eae0000000200 */
[C---:B------:R-:W-:Y:S08]  /*e8b0*/  HMMA.16816.F32 R12, R140.reuse, R148, R12 ;  /* 0x000000948c0c723c */ /* 0x040ff0000000180c */
[C---:B------:R-:W-:Y:S01]  /*e8c0*/  HMMA.16816.F32 R16, R140.reuse, R150, R16 ;  /* 0x000000968c10723c */ /* 0x040fe20000001810 */
[----:B------:R-:W4:Y:S07]  /*e8d0*/  LDSM.16.M88.4 R148, [R188+0x8000] ;  /* 0x00800000bc94783b */ /* 0x000f2e0000000200 */
[C---:B------:R-:W-:Y:S08]  /*e8e0*/  HMMA.16816.F32 R20, R140.reuse, R152, R20 ;  /* 0x000000988c14723c */ /* 0x040ff00000001814 */
[C---:B------:R-:W-:Y:S01]  /*e8f0*/  HMMA.16816.F32 R24, R140.reuse, R154, R24 ;  /* 0x0000009a8c18723c */ /* 0x040fe20000001818 */
[----:B------:R-:W5:Y:S07]  /*e900*/  LDSM.16.M88.4 R152, [R187+UR5+0x10800] ;  /* 0x01080005bb98783b */ /* 0x000f6e0008000200 */
[C---:B-1----:R-:W-:Y:S08]  /*e910*/  HMMA.16816.F32 R28, R140.reuse, R132, R28 ;  /* 0x000000848c1c723c */ /* 0x042ff0000000181c */
[----:B------:R-:W-:Y:S01]  /*e920*/  HMMA.16816.F32 R32, R140, R134, R32 ;  /* 0x000000868c20723c */ /* 0x000fe20000001820 */
[----:B------:R-:W1:Y:S05]  /*e930*/  LDSM.16.M88.4 R132, [R187+UR5+0x11000] ;  /* 0x01100005bb84783b */ /* 0x000e6a0008000200 */
[----:B------:R-:W1:Y:S02]  /*e940*/  LDSM.16.M88.4 R140, [R187+UR5+0x11800] ;  /* 0x01180005bb8c783b */ /* 0x000e640008000200 */
[C---:B------:R-:W-:Y:S08]  /*e950*/  HMMA.16816.F32 R4, R156.reuse, R160, R4 ;  /* 0x000000a09c04723c */ /* 0x040ff00000001804 */
[C---:B------:R-:W-:Y:S01]  /*e960*/  HMMA.16816.F32 R8, R156.reuse, R162, R8 ;  /* 0x000000a29c08723c */ /* 0x040fe20000001808 */
[----:B------:R-:W-:Y:S07]  /*e970*/  LDSM.16.M88.4 R160, [R185+0x8000] ;  /* 0x00800000b9a0783b */ /* 0x000fee0000000200 */
[C---:B------:R-:W-:Y:S08]  /*e980*/  HMMA.16816.F32 R12, R156.reuse, R168, R12 ;  /* 0x000000a89c0c723c */ /* 0x040ff0000000180c */
[C---:B------:R-:W-:Y:S01]  /*e990*/  HMMA.16816.F32 R16, R156.reuse, R170, R16 ;  /* 0x000000aa9c10723c */ /* 0x040fe20000001810 */
[----:B------:R-:W1:Y:S07]  /*e9a0*/  LDSM.16.M88.4 R168, [R183+0x10000] ;  /* 0x01000000b7a8783b */ /* 0x000e6e0000000200 */
[C---:B---3--:R-:W-:Y:S08]  /*e9b0*/  HMMA.16816.F32 R20, R156.reuse, R136, R20 ;  /* 0x000000889c14723c */ /* 0x048ff00000001814 */
[C---:B------:R-:W-:Y:S01]  /*e9c0*/  HMMA.16816.F32 R24, R156.reuse, R138, R24 ;  /* 0x0000008a9c18723c */ /* 0x040fe20000001818 */
[----:B------:R-:W3:Y:S07]  /*e9d0*/  LDSM.16.M88.4 R136, [R183+0x10800] ;  /* 0x01080000b788783b */ /* 0x000eee0000000200 */
[C---:B--2---:R-:W-:Y:S08]  /*e9e0*/  HMMA.16816.F32 R28, R156.reuse, R144, R28 ;  /* 0x000000909c1c723c */ /* 0x044ff0000000181c */
[----:B------:R-:W-:Y:S01]  /*e9f0*/  HMMA.16816.F32 R32, R156, R146, R32 ;  /* 0x000000929c20723c */ /* 0x000fe20000001820 */
[----:B------:R-:W2:Y:S05]  /*ea00*/  LDSM.16.M88.4 R144, [R183+0x11000] ;  /* 0x01100000b790783b */ /* 0x000eaa0000000200 */
[----:B------:R-:W-:Y:S02]  /*ea10*/  LDSM.16.M88.4 R156, [R181+0x8000] ;  /* 0x00800000b59c783b */ /* 0x000fe40000000200 */
[C---:B----4-:R-:W-:Y:S08]  /*ea20*/  HMMA.16816.F32 R4, R148.reuse, R164, R4 ;  /* 0x000000a49404723c */ /* 0x050ff00000001804 */
[C---:B------:R-:W-:Y:S01]  /*ea30*/  HMMA.16816.F32 R8, R148.reuse, R166, R8 ;  /* 0x000000a69408723c */ /* 0x040fe20000001808 */
[----:B------:R-:W-:Y:S07]  /*ea40*/  LDSM.16.M88.4 R164, [R3+0x10000] ;  /* 0x0100000003a4783b */ /* 0x000fee0000000200 */
[C---:B-----5:R-:W-:Y:S08]  /*ea50*/  HMMA.16816.F32 R12, R148.reuse, R152, R12 ;  /* 0x00000098940c723c */ /* 0x060ff0000000180c */
[C---:B------:R-:W-:Y:S01]  /*ea60*/  HMMA.16816.F32 R16, R148.reuse, R154, R16 ;  /* 0x0000009a9410723c */ /* 0x040fe20000001810 */
[----:B------:R-:W4:Y:S07]  /*ea70*/  LDSM.16.M88.4 R152, [R183+0x11800] ;  /* 0x01180000b798783b */ /* 0x000f2e0000000200 */
[C---:B-1----:R-:W-:Y:S08]  /*ea80*/  HMMA.16816.F32 R20, R148.reuse, R132, R20 ;  /* 0x000000849414723c */ /* 0x042ff00000001814 */
[C---:B------:R-:W-:Y:S01]  /*ea90*/  HMMA.16816.F32 R24, R148.reuse, R134, R24 ;  /* 0x000000869418723c */ /* 0x040fe20000001818 */
[----:B------:R-:W-:Y:S07]  /*eaa0*/  LDSM.16.M88.4 R132, [R186+0x8000] ;  /* 0x00800000ba84783b */ /* 0x000fee0000000200 */
[C---:B------:R-:W-:Y:S08]  /*eab0*/  HMMA.16816.F32 R28, R148.reuse, R140, R28 ;  /* 0x0000008c941c723c */ /* 0x040ff0000000181c */
[----:B------:R-:W-:Y:S01]  /*eac0*/  HMMA.16816.F32 R32, R148, R142, R32 ;  /* 0x0000008e9420723c */ /* 0x000fe20000001820 */
[----:B------:R-:W1:Y:S05]  /*ead0*/  LDSM.16.M88.4 R140, [R184+0x10000] ;  /* 0x01000000b88c783b */ /* 0x000e6a0000000200 */
[----:B------:R-:W5:Y:S02]  /*eae0*/  LDSM.16.M88.4 R148, [R184+0x10800] ;  /* 0x01080000b894783b */ /* 0x000f640000000200 */
[C---:B------:R-:W-:Y:S08]  /*eaf0*/  HMMA.16816.F32 R4, R160.reuse, R168, R4 ;  /* 0x000000a8a004723c */ /* 0x040ff00000001804 */
[C---:B------:R-:W-:Y:S01]  /*eb00*/  HMMA.16816.F32 R8, R160.reuse, R170, R8 ;  /* 0x000000aaa008723c */ /* 0x040fe20000001808 */
[----:B------:R-:W-:Y:S07]  /*eb10*/  LDSM.16.M88.4 R168, [R3+0x10800] ;  /* 0x0108000003a8783b */ /* 0x000fee0000000200 */
[C---:B---3--:R-:W-:Y:S08]  /*eb20*/  HMMA.16816.F32 R12, R160.reuse, R136, R12 ;  /* 0x00000088a00c723c */ /* 0x048ff0000000180c */
[C---:B------:R-:W-:Y:S01]  /*eb30*/  HMMA.16816.F32 R16, R160.reuse, R138, R16 ;  /* 0x0000008aa010723c */ /* 0x040fe20000001810 */
[----:B------:R-:W3:Y:S07]  /*eb40*/  LDSM.16.M88.4 R136, [R184+0x11000] ;  /* 0x01100000b888783b */ /* 0x000eee0000000200 */
[C---:B--2---:R-:W-:Y:S08]  /*eb50*/  HMMA.16816.F32 R20, R160.reuse, R144, R20 ;  /* 0x00000090a014723c */ /* 0x044ff00000001814 */
[C---:B------:R-:W-:Y:S01]  /*eb60*/  HMMA.16816.F32 R24, R160.reuse, R146, R24 ;  /* 0x00000092a018723c */ /* 0x040fe20000001818 */
[----:B------:R-:W2:Y:S07]  /*eb70*/  LDSM.16.M88.4 R144, [R184+0x11800] ;  /* 0x01180000b890783b */ /* 0x000eae0000000200 */
[C---:B----4-:R-:W-:Y:S08]  /*eb80*/  HMMA.16816.F32 R28, R160.reuse, R152, R28 ;  /* 0x00000098a01c723c */ /* 0x050ff0000000181c */
[----:B------:R-:W-:Y:S01]  /*eb90*/  HMMA.16816.F32 R32, R160, R154, R32 ;  /* 0x0000009aa020723c */ /* 0x000fe20000001820 */
[----:B------:R-:W4:Y:S01]  /*eba0*/  LDSM.16.M88.4 R152, [R3+0x11000] ;  /* 0x011000000398783b */ /* 0x000f220000000200 */
[----:B------:R-:W-:Y:S06]  /*ebb0*/  IMAD.U32 R160, RZ, RZ, UR21 ;  /* 0x00000015ffa07e24 */ /* 0x000fec000f8e00ff */
[C---:B-1----:R-:W-:Y:S08]  /*ebc0*/  HMMA.16816.F32 R4, R132.reuse, R140, R4 ;  /* 0x0000008c8404723c */ /* 0x042ff00000001804 */
[C---:B------:R-:W-:Y:S01]  /*ebd0*/  HMMA.16816.F32 R8, R132.reuse, R142, R8 ;  /* 0x0000008e8408723c */ /* 0x040fe20000001808 */
[----:B------:R-:W1:Y:S01]  /*ebe0*/  LDSM.16.M88.4 R140, [R3+0x11800] ;  /* 0x01180000038c783b */ /* 0x000e620000000200 */
[----:B------:R-:W-:Y:S04]  /*ebf0*/  DEPBAR.LE SB0, 0x0 ;  /* 0x000080000000791a */ /* 0x000fe80000000000 */
[----:B------:R-:W-:Y:S02]  /*ec00*/  BAR.SYNC.DEFER_BLOCKING 0x0 ;  /* 0x0000000000007b1d */ /* 0x000fe40000010000 */
[C---:B-----5:R-:W-:Y:S08]  /*ec10*/  HMMA.16816.F32 R12, R132.reuse, R148, R12 ;  /* 0x00000094840c723c */ /* 0x060ff0000000180c */
[C---:B------:R-:W-:Y:S08]  /*ec20*/  HMMA.16816.F32 R16, R132.reuse, R150, R16 ;  /* 0x000000968410723c */ /* 0x040ff00000001810 */
[C---:B---3--:R-:W-:Y:S08]  /*ec30*/  HMMA.16816.F32 R20, R132.reuse, R136, R20 ;  /* 0x000000888414723c */ /* 0x048ff00000001814 */
[C---:B------:R-:W-:Y:S08]  /*ec40*/  HMMA.16816.F32 R24, R132.reuse, R138, R24 ;  /* 0x0000008a8418723c */ /* 0x040ff00000001818 */
[C---:B--2---:R-:W-:Y:S08]  /*ec50*/  HMMA.16816.F32 R28, R132.reuse, R144, R28 ;  /* 0x00000090841c723c */ /* 0x044ff0000000181c */
[----:B------:R-:W-:Y:S08]  /*ec60*/  HMMA.16816.F32 R32, R132, R146, R32 ;  /* 0x000000928420723c */ /* 0x000ff00000001820 */
[C---:B------:R-:W-:Y:S01]  /*ec70*/  HMMA.16816.F32 R4, R156.reuse, R164, R4 ;  /* 0x000000a49c04723c */ /* 0x040fe20000001804 */
[----:B------:R-:W-:Y:S05]  /*ec80*/  IMAD.U32 R165, RZ, RZ, UR7 ;  /* 0x00000007ffa57e24 */ /* 0x000fea000f8e00ff */
[--C-:B------:R-:W-:Y:S02]  /*ec90*/  IADD3 R161, PT, PT, R198, -UR20, -R165.reuse ;  /* 0x80000014c6a17c10 */ /* 0x100fe4000fffe8a5 */
[C---:B------:R-:W-:Y:S03]  /*eca0*/  HMMA.16816.F32 R8, R156.reuse, R166, R8 ;  /* 0x000000a69c08723c */ /* 0x040fe60000001808 */
[----:B------:R-:W-:Y:S01]  /*ecb0*/  IMAD.SHL.U32 R167, R177, 0x2, RZ ;  /* 0x00000002b1a77824 */ /* 0x000fe200078e00ff */
[----:B------:R-:W-:Y:S04]  /*ecc0*/  IADD3 R165, PT, PT, R189, -UR20, -R165 ;  /* 0x80000014bda57c10 */ /* 0x000fe8000fffe8a5 */
[C---:B------:R-:W-:Y:S03]  /*ecd0*/  HMMA.16816.F32 R12, R156.reuse, R168, R12 ;  /* 0x000000a89c0c723c */ /* 0x040fe6000000180c */
[----:B------:R-:W-:Y:S05]  /*ece0*/  LOP3.LUT R169, R167, 0x6, RZ, 0xc0, !PT ;  /* 0x00000006a7a97812 */ /* 0x000fea00078ec0ff */
[C---:B------:R-:W-:Y:S03]  /*ecf0*/  HMMA.16816.F32 R16, R156.reuse, R170, R16 ;  /* 0x000000aa9c10723c */ /* 0x040fe60000001810 */
[----:B------:R-:W-:Y:S04]  /*ed00*/  IMAD R160, R160, 0x40, R169 ;  /* 0x00000040a0a07824 */ /* 0x000fe800078e02a9 */
[----:B------:R-:W-:Y:S01]  /*ed10*/  VIADD R163, R160, UR20 ;  /* 0x00000014a0a37c36 */ /* 0x000fe20008000000 */
[C---:B----4-:R-:W-:Y:S03]  /*ed20*/  HMMA.16816.F32 R20, R156.reuse, R152, R20 ;  /* 0x000000989c14723c */ /* 0x050fe60000001814 */
[--C-:B------:R-:W-:Y:S02]  /*ed30*/  IMAD.IADD R164, R198, 0x1, -R163.reuse ;  /* 0x00000001c6a47824 */ /* 0x100fe400078e0aa3 */
[C---:B------:R-:W-:Y:S02]  /*ed40*/  VIADD R166, R160.reuse, 0x1 ;  /* 0x00000001a0a67836 */ /* 0x040fe40000000000 */
[----:B------:R-:W-:Y:S01]  /*ed50*/  VIADD R162, R160, 0x38 ;  /* 0x00000038a0a27836 */ /* 0x000fe20000000000 */
[C---:B------:R-:W-:Y:S03]  /*ed60*/  HMMA.16816.F32 R24, R156.reuse, R154, R24 ;  /* 0x0000009a9c18723c */ /* 0x040fe60000001818 */
[----:B------:R-:W-:Y:S01]  /*ed70*/  IABS R164, R164 ;  /* 0x000000a400a47213 */ /* 0x000fe20000000000 */
[----:B------:R-:W-:Y:S01]  /*ed80*/  IMAD.IADD R163, R189, 0x1, -R163 ;  /* 0x00000001bda37824 */ /* 0x000fe200078e0aa3 */
[-C--:B------:R-:W-:Y:S02]  /*ed90*/  ISETP.GT.AND P6, PT, R161, R166.reuse, PT ;  /* 0x000000a6a100720c */ /* 0x080fe40003fc4270 */
[----:B------:R-:W-:Y:S01]  /*eda0*/  ISETP.GT.AND P5, PT, R165, R166, PT ;  /* 0x000000a6a500720c */ /* 0x000fe20003fa4270 */
[C---:B-1----:R-:W-:Y:S03]  /*edb0*/  HMMA.16816.F32 R28, R156.reuse, R140, R28 ;  /* 0x0000008c9c1c723c */ /* 0x042fe6000000181c */
[----:B------:R-:W-:Y:S02]  /*edc0*/  IMAD.MOV.U32 R171, RZ, RZ, R164 ;  /* 0x000000ffffab7224 */ /* 0x000fe400078e00a4 */
[----:B------:R-:W-:Y:S03]  /*edd0*/  VIADD R164, R162, UR20 ;  /* 0x00000014a2a47c36 */ /* 0x000fe60008000000 */
[----:B------:R-:W-:Y:S03]  /*ede0*/  HMMA.16816.F32 R32, R156, R142, R32 ;  /* 0x0000008e9c20723c */ /* 0x000fe60000001820 */
[----:B------:R-:W-:Y:S05]  /*edf0*/  I2FP.F32.S32 R171, R171 ;  /* 0x000000ab00ab7245 */ /* 0x000fea0000201400 */
[----:B------:R-:W-:Y:S01]  /*ee00*/  @!UPT UIADD3 URZ, UPT, UPT, URZ, URZ, URZ ;  /* 0x000000fffffff290 */ /* 0x000fe2000fffe0ff */
[----:B------:R-:W-:Y:S11]  /*ee10*/  BRA.U.ANY UP0, `(.L_x_619) ;  /* 0xffffffed00607547 */ /* 0x000ff6000b93ffff */
.L_x_618:
[C---:B-1----:R-:W-:Y:S01]  /*ee20*/  IADD3 R136, PT, PT, R198.reuse, 0x37, -R164 ;  /* 0x00000037c6887810 */ /* 0x042fe20007ffe8a4 */
[----:B------:R-:W-:Y:S01]  /*ee30*/  FFMA.FTZ R4, R171, -UR6, R4 ;  /* 0x80000006ab047c23 */ /* 0x000fe20008010004 */
[C-C-:B------:R-:W-:Y:S01]  /*ee40*/  IADD3 R132, PT, PT, R198.reuse, 0x2f, -R164.reuse ;  /* 0x0000002fc6847810 */ /* 0x140fe20007ffe8a4 */
[----:B------:R-:W-:Y:S01]  /*ee50*/  UISETP.GT.AND UP0, UPT, UR21, UR18, UPT ;  /* 0x000000121500728c */ /* 0x000fe2000bf04270 */
[----:B------:R-:W-:Y:S01]  /*ee60*/  IABS R133, R163 ;  /* 0x000000a300857213 */ /* 0x000fe20000000000 */
[----:B------:R-:W-:Y:S01]  /*ee70*/  UIADD3 UR21, UPT, UPT, UR21, -0x1, URZ ;  /* 0xffffffff15157890 */ /* 0x000fe2000fffe0ff */
[--C-:B------:R-:W-:Y:S02]  /*ee80*/  IADD3 R134, PT, PT, R189, 0x37, -R164.reuse ;  /* 0x00000037bd867810 */ /* 0x100fe40007ffe8a4 */
[----:B------:R-:W-:Y:S02]  /*ee90*/  IABS R136, R136 ;  /* 0x0000008800887213 */ /* 0x000fe40000000000 */
[----:B------:R-:W-:Y:S02]  /*eea0*/  IADD3 R3, PT, PT, R198, 0x30, -R164 ;  /* 0x00000030c6037810 */ /* 0x000fe40007ffe8a4 */
[----:B------:R-:W-:Y:S02]  /*eeb0*/  IABS R132, R132 ;  /* 0x0000008400847213 */ /* 0x000fe40000000000 */
[----:B------:R-:W-:Y:S02]  /*eec0*/  I2FP.F32.S32 R133, R133 ;  /* 0x0000008500857245 */ /* 0x000fe40000201400 */
[----:B------:R-:W-:Y:S02]  /*eed0*/  IABS R134, R134 ;  /* 0x0000008600867213 */ /* 0x000fe40000000000 */
[----:B------:R-:W-:Y:S01]  /*eee0*/  I2FP.F32.S32 R136, R136 ;  /* 0x0000008800887245 */ /* 0x000fe20000201400 */
[----:B------:R-:W-:Y:S01]  /*eef0*/  FFMA.FTZ R6, R133, -UR6, R6 ;  /* 0x8000000685067c23 */ /* 0x000fe20008010006 */
[----:B------:R-:W-:Y:S02]  /*ef00*/  I2FP.F32.S32 R132, R132 ;  /* 0x0000008400847245 */ /* 0x000fe40000201400 */
[----:B------:R-:W-:Y:S01]  /*ef10*/  IABS R3, R3 ;  /* 0x0000000300037213 */ /* 0x000fe20000000000 */
[----:B------:R-:W-:Y:S01]  /*ef20*/  FFMA.FTZ R5, R136, -UR6, R5 ;  /* 0x8000000688057c23 */ /* 0x000fe20008010005 */
[----:B------:R-:W-:Y:S01]  /*ef30*/  ISETP.GT.AND P1, PT, R161, R160, PT ;  /* 0x000000a0a100720c */ /* 0x000fe20003f24270 */
[----:B------:R-:W-:Y:S01]  /*ef40*/  FFMA.FTZ R9, R132, -UR6, R9 ;  /* 0x8000000684097c23 */ /* 0x000fe20008010009 */
[----:B------:R-:W-:Y:S01]  /*ef50*/  I2FP.F32.S32 R134, R134 ;  /* 0x0000008600867245 */ /* 0x000fe20000201400 */
[----:B------:R-:W-:Y:S01]  /*ef60*/  VIADD R132, R160, 0x8 ;  /* 0x00000008a0847836 */ /* 0x000fe20000000000 */
[----:B------:R-:W-:Y:S02]  /*ef70*/  I2FP.F32.S32 R3, R3 ;  /* 0x0000000300037245 */ /* 0x000fe40000201400 */
[----:B------:R-:W-:Y:S01]  /*ef80*/  FSEL R137, R4, -INF , !P1 ;  /* 0xff80000004897808 */ /* 0x000fe20004800000 */
[----:B------:R-:W-:Y:S01]  /*ef90*/  VIADD R4, R160, 0x9 ;  /* 0x00000009a0047836 */ /* 0x000fe20000000000 */
[----:B------:R-:W-:Y:S01]  /*efa0*/  IADD3 R133, PT, PT, R189, 0x30, -R164 ;  /* 0x00000030bd857810 */ /* 0x000fe20007ffe8a4 */
[----:B------:R-:W-:Y:S01]  /*efb0*/  FFMA.FTZ R7, R134, -UR6, R7 ;  /* 0x8000000686077c23 */ /* 0x000fe20008010007 */
[----:B------:R-:W-:Y:S01]  /*efc0*/  ISETP.GT.AND P1, PT, R165, R160, PT ;  /* 0x000000a0a500720c */ /* 0x000fe20003f24270 */
[----:B------:R-:W-:Y:S01]  /*efd0*/  FFMA.FTZ R8, R3, -UR6, R8 ;  /* 0x8000000603087c23 */ /* 0x000fe20008010008 */
[----:B------:R-:W-:Y:S02]  /*efe0*/  IABS R133, R133 ;  /* 0x0000008500857213 */ /* 0x000fe40000000000 */
[----:B------:R-:W-:Y:S02]  /*eff0*/  FSEL R135, R5, -INF , !P6 ;  /* 0xff80000005877808 */ /* 0x000fe40007000000 */
[----:B------:R-:W-:Y:S02]  /*f000*/  FSEL R3, R6, -INF , !P1 ;  /* 0xff80000006037808 */ /* 0x000fe40004800000 */
[--C-:B------:R-:W-:Y:S02]  /*f010*/  IADD3 R134, PT, PT, R189, 0x2f, -R164.reuse ;  /* 0x0000002fbd867810 */ /* 0x100fe40007ffe8a4 */
[C---:B------:R-:W-:Y:S02]  /*f020*/  ISETP.GT.AND P6, PT, R161.reuse, R132, PT ;  /* 0x00000084a100720c */ /* 0x040fe40003fc4270 */
[----:B------:R-:W-:Y:S02]  /*f030*/  ISETP.GT.AND P1, PT, R161, R4, PT ;  /* 0x00000004a100720c */ /* 0x000fe40003f24270 */
[----:B------:R-:W-:Y:S02]  /*f040*/  FSEL R5, R7, -INF , !P5 ;  /* 0xff80000007057808 */ /* 0x000fe40006800000 */
[----:B------:R-:W-:Y:S02]  /*f050*/  I2FP.F32.S32 R133, R133 ;  /* 0x0000008500857245 */ /* 0x000fe40000201400 */
[----:B------:R-:W-:Y:S02]  /*f060*/  IADD3 R7, PT, PT, R198, 0x28, -R164 ;  /* 0x00000028c6077810 */ /* 0x000fe40007ffe8a4 */
[----:B------:R-:W-:Y:S01]  /*f070*/  IABS R134, R134 ;  /* 0x0000008600867213 */ /* 0x000fe20000000000 */
[----:B------:R-:W-:Y:S01]  /*f080*/  FFMA.FTZ R10, R133, -UR6, R10 ;  /* 0x80000006850a7c23 */ /* 0x000fe2000801000a */
[----:B------:R-:W-:Y:S02]  /*f090*/  FSEL R8, R8, -INF , !P6 ;  /* 0xff80000008087808 */ /* 0x000fe40007000000 */
[----:B------:R-:W-:Y:S02]  /*f0a0*/  FSEL R9, R9, -INF , !P1 ;  /* 0xff80000009097808 */ /* 0x000fe40004800000 */
[----:B------:R-:W-:Y:S02]  /*f0b0*/  ISETP.GT.AND P5, PT, R165, R132, PT ;  /* 0x00000084a500720c */ /* 0x000fe40003fa4270 */
[C---:B------:R-:W-:Y:S02]  /*f0c0*/  ISETP.GE.AND P6, PT, R132.reuse, R197, PT ;  /* 0x000000c58400720c */ /* 0x040fe40003fc6270 */
[----:B------:R-:W-:Y:S02]  /*f0d0*/  ISETP.GE.AND P1, PT, R132, R196, PT ;  /* 0x000000c48400720c */ /* 0x000fe40003f26270 */
[--C-:B------:R-:W-:Y:S02]  /*f0e0*/  IADD3 R132, PT, PT, R198, 0x27, -R164.reuse ;  /* 0x00000027c6847810 */ /* 0x100fe40007ffe8a4 */
[----:B------:R-:W-:Y:S02]  /*f0f0*/  I2FP.F32.S32 R134, R134 ;  /* 0x0000008600867245 */ /* 0x000fe40000201400 */
[----:B------:R-:W-:Y:S02]  /*f100*/  IABS R7, R7 ;  /* 0x0000000700077213 */ /* 0x000fe40000000000 */
[----:B------:R-:W-:Y:S01]  /*f110*/  IADD3 R6, PT, PT, R189, 0x27, -R164 ;  /* 0x00000027bd067810 */ /* 0x000fe20007ffe8a4 */
[----:B------:R-:W-:Y:S01]  /*f120*/  FFMA.FTZ R11, R134, -UR6, R11 ;  /* 0x80000006860b7c23 */ /* 0x000fe2000801000b */
[----:B------:R-:W-:Y:S02]  /*f130*/  IABS R132, R132 ;  /* 0x0000008400847213 */ /* 0x000fe40000000000 */
[----:B------:R-:W-:Y:S02]  /*f140*/  I2FP.F32.S32 R7, R7 ;  /* 0x0000000700077245 */ /* 0x000fe40000201400 */
[----:B------:R-:W-:Y:S02]  /*f150*/  FSEL R10, R10, -INF , !P5 ;  /* 0xff8000000a0a7808 */ /* 0x000fe40006800000 */
[----:B------:R-:W-:Y:S01]  /*f160*/  ISETP.GT.AND P5, PT, R165, R4, PT ;  /* 0x00000004a500720c */ /* 0x000fe20003fa4270 */
[----:B------:R-:W-:Y:S01]  /*f170*/  FFMA.FTZ R12, R7, -UR6, R12 ;  /* 0x80000006070c7c23 */ /* 0x000fe2000801000c */
[----:B------:R-:W-:Y:S02]  /*f180*/  IABS R6, R6 ;  /* 0x0000000600067213 */ /* 0x000fe40000000000 */
[----:B------:R-:W-:Y:S02]  /*f190*/  IADD3 R133, PT, PT, R189, 0x28, -R164 ;  /* 0x00000028bd857810 */ /* 0x000fe40007ffe8a4 */
[----:B------:R-:W-:Y:S02]  /*f1a0*/  I2FP.F32.S32 R132, R132 ;  /* 0x0000008400847245 */ /* 0x000fe40000201400 */
[----:B------:R-:W-:Y:S02]  /*f1b0*/  I2FP.F32.S32 R6, R6 ;  /* 0x0000000600067245 */ /* 0x000fe40000201400 */
[----:B------:R-:W-:Y:S01]  /*f1c0*/  FSEL R7, R11, -INF , !P5 ;  /* 0xff8000000b077808 */ /* 0x000fe20006800000 */
[----:B------:R-:W-:Y:S01]  /*f1d0*/  FFMA.FTZ R13, R132, -UR6, R13 ;  /* 0x80000006840d7c23 */ /* 0x000fe2000801000d */
[C---:B------:R-:W-:Y:S01]  /*f1e0*/  ISETP.GE.AND P5, PT, R160.reuse, R197, PT ;  /* 0x000000c5a000720c */ /* 0x040fe20003fa6270 */
[----:B------:R-:W-:Y:S01]  /*f1f0*/  VIADD R132, R160, 0x10 ;  /* 0x00000010a0847836 */ /* 0x000fe20000000000 */
[----:B------:R-:W-:Y:S01]  /*f200*/  IABS R133, R133 ;  /* 0x0000008500857213 */ /* 0x000fe20000000000 */
[----:B------:R-:W-:Y:S01]  /*f210*/  FFMA.FTZ R15, R6, -UR6, R15 ;  /* 0x80000006060f7c23 */ /* 0x000fe2000801000f */
[----:B------:R-:W-:Y:S01]  /*f220*/  ISETP.GE.AND P4, PT, R166, R197, PT ;  /* 0x000000c5a600720c */ /* 0x000fe20003f86270 */
[----:B------:R-:W-:Y:S01]  /*f230*/  VIADD R6, R160, 0x11 ;  /* 0x00000011a0067836 */ /* 0x000fe20000000000 */
[----:B------:R-:W-:Y:S02]  /*f240*/  FSEL R137, R137, -INF , !P5 ;  /* 0xff80000089897808 */ /* 0x000fe40006800000 */
[----:B------:R-:W-:Y:S02]  /*f250*/  I2FP.F32.S32 R133, R133 ;  /* 0x0000008500857245 */ /* 0x000fe40000201400 */
[-C--:B------:R-:W-:Y:S02]  /*f260*/  ISETP.GE.AND P0, PT, R166, R196.reuse, PT ;  /* 0x000000c4a600720c */ /* 0x080fe40003f06270 */
[----:B------:R-:W-:Y:S01]  /*f270*/  ISETP.GE.AND P5, PT, R160, R196, PT ;  /* 0x000000c4a000720c */ /* 0x000fe20003fa6270 */
[----:B------:R-:W-:Y:S01]  /*f280*/  FFMA.FTZ R14, R133, -UR6, R14 ;  /* 0x80000006850e7c23 */ /* 0x000fe2000801000e */
[----:B------:R-:W-:Y:S02]  /*f290*/  FSEL R135, R135, -INF , !P4 ;  /* 0xff80000087877808 */ /* 0x000fe40006000000 */
[----:B------:R-:W-:Y:S02]  /*f2a0*/  ISETP.GT.AND P4, PT, R161, R132, PT ;  /* 0x00000084a100720c */ /* 0x000fe40003f84270 */
[----:B------:R-:W-:Y:S02]  /*f2b0*/  FSEL R11, R3, -INF , !P5 ;  /* 0xff800000030b7808 */ /* 0x000fe40006800000 */
[----:B------:R-:W-:Y:S02]  /*f2c0*/  FSEL R5, R5, -INF , !P0 ;  /* 0xff80000005057808 */ /* 0x000fe40004000000 */
[----:B------:R-:W-:Y:S02]  /*f2d0*/  ISETP.GT.AND P5, PT, R161, R6, PT ;  /* 0x00000006a100720c */ /* 0x000fe40003fa4270 */
[C---:B------:R-:W-:Y:S02]  /*f2e0*/  ISETP.GT.AND P0, PT, R165.reuse, R132, PT ;  /* 0x00000084a500720c */ /* 0x040fe40003f04270 */
[----:B------:R-:W-:Y:S02]  /*f2f0*/  FSEL R12, R12, -INF , !P4 ;  /* 0xff8000000c0c7808 */ /* 0x000fe40006000000 */
[----:B------:R-:W-:Y:S02]  /*f300*/  ISETP.GT.AND P4, PT, R165, R6, PT ;  /* 0x00000006a500720c */ /* 0x000fe40003f84270 */
[----:B------:R-:W-:Y:S02]  /*f310*/  FSEL R14, R14, -INF , !P0 ;  /* 0xff8000000e0e7808 */ /* 0x000fe40004000000 */
[----:B------:R-:W-:Y:S02]  /*f320*/  FSEL R209, R13, -INF , !P5 ;  /* 0xff8000000dd17808 */ /* 0x000fe40006800000 */
[C---:B------:R-:W-:Y:S02]  /*f330*/  ISETP.GE.AND P5, PT, R4.reuse, R197, PT ;  /* 0x000000c50400720c */ /* 0x040fe40003fa6270 */
[----:B------:R-:W-:Y:S02]  /*f340*/  ISETP.GE.AND P0, PT, R4, R196, PT ;  /* 0x000000c40400720c */ /* 0x000fe40003f06270 */
[----:B------:R-:W-:Y:S02]  /*f350*/  FSEL R213, R15, -INF , !P4 ;  /* 0xff8000000fd57808 */ /* 0x000fe40006000000 */
[C-C-:B------:R-:W-:Y:S02]  /*f360*/  IADD3 R4, PT, PT, R189.reuse, 0x1f, -R164.reuse ;  /* 0x0000001fbd047810 */ /* 0x140fe40007ffe8a4 */
[C-C-:B------:R-:W-:Y:S02]  /*f370*/  IADD3 R15, PT, PT, R198.reuse, 0x20, -R164.reuse ;  /* 0x00000020c60f7810 */ /* 0x140fe40007ffe8a4 */
[----:B------:R-:W-:Y:S02]  /*f380*/  IABS R4, R4 ;  /* 0x0000000400047213 */ /* 0x000fe40000000000 */
[--C-:B------:R-:W-:Y:S02]  /*f390*/  IADD3 R134, PT, PT, R198, 0x1f, -R164.reuse ;  /* 0x0000001fc6867810 */ /* 0x100fe40007ffe8a4 */
[----:B------:R-:W-:Y:S02]  /*f3a0*/  IADD3 R3, PT, PT, R189, 0x20, -R164 ;  /* 0x00000020bd037810 */ /* 0x000fe40007ffe8a4 */
[----:B------:R-:W-:Y:S02]  /*f3b0*/  IABS R15, R15 ;  /* 0x0000000f000f7213 */ /* 0x000fe40000000000 */
[----:B------:R-:W-:Y:S02]  /*f3c0*/  I2FP.F32.S32 R4, R4 ;  /* 0x0000000400047245 */ /* 0x000fe40000201400 */
[----:B------:R-:W-:Y:S02]  /*f3d0*/  I2FP.F32.S32 R15, R15 ;  /* 0x0000000f000f7245 */ /* 0x000fe40000201400 */
[----:B------:R-:W-:Y:S01]  /*f3e0*/  IABS R134, R134 ;  /* 0x0000008600867213 */ /* 0x000fe20000000000 */
[----:B------:R-:W-:Y:S01]  /*f3f0*/  FFMA.FTZ R19, R4, -UR6, R19 ;  /* 0x8000000604137c23 */ /* 0x000fe20008010013 */
[----:B------:R-:W-:Y:S01]  /*f400*/  IABS R3, R3 ;  /* 0x0000000300037213 */ /* 0x000fe20000000000 */
[----:B------:R-:W-:Y:S01]  /*f410*/  FFMA.FTZ R16, R15, -UR6, R16 ;  /* 0x800000060f107c23 */ /* 0x000fe20008010010 */
[----:B------:R-:W-:Y:S01]  /*f420*/  FSEL R13, R8, -INF , !P6 ;  /* 0xff800000080d7808 */ /* 0x000fe20007000000 */
[C---:B------:R-:W-:Y:S01]  /*f430*/  VIADD R8, R160.reuse, 0x18 ;  /* 0x00000018a0087836 */ /* 0x040fe20000000000 */
[----:B------:R-:W-:Y:S01]  /*f440*/  I2FP.F32.S32 R134, R134 ;  /* 0x0000008600867245 */ /* 0x000fe20000201400 */
[----:B------:R-:W-:Y:S01]  /*f450*/  VIADD R4, R160, 0x19 ;  /* 0x00000019a0047836 */ /* 0x000fe20000000000 */
[----:B------:R-:W-:Y:S02]  /*f460*/  I2FP.F32.S32 R3, R3 ;  /* 0x0000000300037245 */ /* 0x000fe40000201400 */
[----:B------:R-:W-:Y:S01]  /*f470*/  FSEL R15, R9, -INF , !P5 ;  /* 0xff800000090f7808 */ /* 0x000fe20006800000 */
[----:B------:R-:W-:Y:S01]  /*f480*/  FFMA.FTZ R17, R134, -UR6, R17 ;  /* 0x8000000686117c23 */ /* 0x000fe20008010011 */
[----:B------:R-:W-:Y:S01]  /*f490*/  ISETP.GT.AND P5, PT, R161, R8, PT ;  /* 0x00000008a100720c */ /* 0x000fe20003fa4270 */
[----:B------:R-:W-:Y:S01]  /*f4a0*/  FFMA.FTZ R18, R3, -UR6, R18 ;  /* 0x8000000603127c23 */ /* 0x000fe20008010012 */
[----:B------:R-:W-:Y:S02]  /*f4b0*/  FSEL R9, R10, -INF , !P1 ;  /* 0xff8000000a097808 */ /* 0x000fe40004800000 */
[----:B------:R-:W-:Y:S02]  /*f4c0*/  FSEL R7, R7, -INF , !P0 ;  /* 0xff80000007077808 */ /* 0x000fe40004000000 */
[----:B------:R-:W-:Y:S02]  /*f4d0*/  ISETP.GT.AND P1, PT, R161, R4, PT ;  /* 0x00000004a100720c */ /* 0x000fe40003f24270 */
[C---:B------:R-:W-:Y:S02]  /*f4e0*/  ISETP.GT.AND P0, PT, R165.reuse, R8, PT ;  /* 0x00000008a500720c */ /* 0x040fe40003f04270 */
[----:B------:R-:W-:Y:S02]  /*f4f0*/  FSEL R16, R16, -INF , !P5 ;  /* 0xff80000010107808 */ /* 0x000fe40006800000 */
[----:B------:R-:W-:Y:S02]  /*f500*/  ISETP.GT.AND P5, PT, R165, R4, PT ;  /* 0x00000004a500720c */ /* 0x000fe40003fa4270 */
[-C--:B------:R-:W-:Y:S02]  /*f510*/  ISETP.GE.AND P4, PT, R132, R197.reuse, PT ;  /* 0x000000c58400720c */ /* 0x080fe40003f86270 */
[----:B------:R-:W-:Y:S02]  /*f520*/  FSEL R18, R18, -INF , !P0 ;  /* 0xff80000012127808 */ /* 0x000fe40004000000 */
[----:B------:R-:W-:Y:S02]  /*f530*/  FSEL R17, R17, -INF , !P1 ;  /* 0xff80000011117808 */ /* 0x000fe40004800000 */
[CC--:B------:R-:W-:Y:S02]  /*f540*/  ISETP.GE.AND P0, PT, R6.reuse, R196.reuse, PT ;  /* 0x000000c40600720c */ /* 0x0c0fe40003f06270 */
[-C--:B------:R-:W-:Y:S02]  /*f550*/  ISETP.GE.AND P1, PT, R6, R197.reuse, PT ;  /* 0x000000c50600720c */ /* 0x080fe40003f26270 */
[----:B------:R-:W-:Y:S02]  /*f560*/  FSEL R19, R19, -INF , !P5 ;  /* 0xff80000013137808 */ /* 0x000fe40006800000 */
[----:B------:R-:W-:Y:S02]  /*f570*/  FSEL R225, R12, -INF , !P4 ;  /* 0xff8000000ce17808 */ /* 0x000fe40006000000 */
[--C-:B------:R-:W-:Y:S02]  /*f580*/  IADD3 R133, PT, PT, R198, 0x18, -R164.reuse ;  /* 0x00000018c6857810 */ /* 0x100fe40007ffe8a4 */
[--C-:B------:R-:W-:Y:S02]  /*f590*/  IADD3 R6, PT, PT, R189, 0x18, -R164.reuse ;  /* 0x00000018bd067810 */ /* 0x100fe40007ffe8a4 */
[C---:B------:R-:W-:Y:S02]  /*f5a0*/  ISETP.GE.AND P5, PT, R8.reuse, R197, PT ;  /* 0x000000c50800720c */ /* 0x040fe40003fa6270 */
[-C--:B------:R-:W-:Y:S02]  /*f5b0*/  ISETP.GE.AND P4, PT, R8, R196.reuse, PT ;  /* 0x000000c40800720c */ /* 0x080fe40003f86270 */
[--C-:B------:R-:W-:Y:S02]  /*f5c0*/  IADD3 R8, PT, PT, R198, 0x17, -R164.reuse ;  /* 0x00000017c6087810 */ /* 0x100fe40007ffe8a4 */
[----:B------:R-:W-:Y:S02]  /*f5d0*/  ISETP.GE.AND P6, PT, R132, R196, PT ;  /* 0x000000c48400720c */ /* 0x000fe40003fc6270 */
[----:B------:R-:W-:Y:S02]  /*f5e0*/  IABS R6, R6 ;  /* 0x0000000600067213 */ /* 0x000fe40000000000 */
[----:B------:R-:W-:Y:S02]  /*f5f0*/  IABS R133, R133 ;  /* 0x0000008500857213 */ /* 0x000fe40000000000 */
[----:B------:R-:W-:Y:S02]  /*f600*/  IABS R8, R8 ;  /* 0x0000000800087213 */ /* 0x000fe40000000000 */
[----:B------:R-:W-:Y:S02]  /*f610*/  FSEL R221, R14, -INF , !P6 ;  /* 0xff8000000edd7808 */ /* 0x000fe40007000000 */
[----:B------:R-:W-:Y:S02]  /*f620*/  FSEL R209, R209, -INF , !P1 ;  /* 0xff800000d1d17808 */ /* 0x000fe40004800000 */
[C---:B------:R-:W-:Y:S02]  /*f630*/  ISETP.GE.AND P1, PT, R4.reuse, R197, PT ;  /* 0x000000c50400720c */ /* 0x040fe40003f26270 */
[----:B------:R-:W-:Y:S02]  /*f640*/  IADD3 R3, PT, PT, R189, 0x17, -R164 ;  /* 0x00000017bd037810 */ /* 0x000fe40007ffe8a4 */
[----:B------:R-:W-:Y:S02]  /*f650*/  I2FP.F32.S32 R133, R133 ;  /* 0x0000008500857245 */ /* 0x000fe40000201400 */
[----:B------:R-:W-:Y:S01]  /*f660*/  ISETP.GE.AND P6, PT, R4, R196, PT ;  /* 0x000000c40400720c */ /* 0x000fe20003fc6270 */
[----:B------:R-:W-:Y:S01]  /*f670*/  IMAD.MOV.U32 R4, RZ, RZ, R6 ;  /* 0x000000ffff047224 */ /* 0x000fe200078e0006 */
[----:B------:R-:W-:Y:S01]  /*f680*/  I2FP.F32.S32 R8, R8 ;  /* 0x0000000800087245 */ /* 0x000fe20000201400 */
[----:B------:R-:W-:Y:S01]  /*f690*/  VIADD R6, R160, 0x20 ;  /* 0x00000020a0067836 */ /* 0x000fe20000000000 */
[----:B------:R-:W-:Y:S01]  /*f6a0*/  IABS R3, R3 ;  /* 0x0000000300037213 */ /* 0x000fe20000000000 */
[----:B------:R-:W-:Y:S01]  /*f6b0*/  FFMA.FTZ R20, R133, -UR6, R20 ;  /* 0x8000000685147c23 */ /* 0x000fe20008010014 */
[----:B------:R-:W-:Y:S01]  /*f6c0*/  FSEL R213, R213, -INF , !P0 ;  /* 0xff800000d5d57808 */ /* 0x000fe20004000000 */
[----:B------:R-:W-:Y:S01]  /*f6d0*/  FFMA.FTZ R21, R8, -UR6, R21 ;  /* 0x8000000608157c23 */ /* 0x000fe20008010015 */
[----:B------:R-:W-:Y:S01]  /*f6e0*/  I2FP.F32.S32 R133, R4 ;  /* 0x0000000400857245 */ /* 0x000fe20000201400 */
[----:B------:R-:W-:Y:S01]  /*f6f0*/  VIADD R4, R160, 0x21 ;  /* 0x00000021a0047836 */ /* 0x000fe20000000000 */
[----:B------:R-:W-:Y:S02]  /*f700*/  ISETP.GT.AND P0, PT, R161, R6, PT ;  /* 0x00000006a100720c */ /* 0x000fe40003f04270 */
[----:B------:R-:W-:Y:S01]  /*f710*/  I2FP.F32.S32 R8, R3 ;  /* 0x0000000300087245 */ /* 0x000fe20000201400 */
[----:B------:R-:W-:Y:S01]  /*f720*/  FFMA.FTZ R22, R133, -UR6, R22 ;  /* 0x8000000685167c23 */ /* 0x000fe20008010016 */
[----:B------:R-:W-:Y:S02]  /*f730*/  FSEL R20, R20, -INF , !P0 ;  /* 0xff80000014147808 */ /* 0x000fe40004000000 */
[----:B------:R-:W-:Y:S01]  /*f740*/  ISETP.GT.AND P0, PT, R161, R4, PT ;  /* 0x00000004a100720c */ /* 0x000fe20003f04270 */
[----:B------:R-:W-:Y:S01]  /*f750*/  FFMA.FTZ R23, R8, -UR6, R23 ;  /* 0x8000000608177c23 */ /* 0x000fe20008010017 */
[C-C-:B------:R-:W-:Y:S02]  /*f760*/  IADD3 R8, PT, PT, R198.reuse, 0xf, -R164.reuse ;  /* 0x0000000fc6087810 */ /* 0x140fe40007ffe8a4 */
[----:B------:R-:W-:Y:S02]  /*f770*/  FSEL R21, R21, -INF , !P0 ;  /* 0xff80000015157808 */ /* 0x000fe40004000000 */
[----:B------:R-:W-:Y:S02]  /*f780*/  ISETP.GT.AND P0, PT, R165, R6, PT ;  /* 0x00000006a500720c */ /* 0x000fe40003f04270 */
[--C-:B------:R-:W-:Y:S02]  /*f790*/  IADD3 R3, PT, PT, R189, 0x10, -R164.reuse ;  /* 0x00000010bd037810 */ /* 0x100fe40007ffe8a4 */
[----:B------:R-:W-:Y:S02]  /*f7a0*/  IABS R8, R8 ;  /* 0x0000000800087213 */ /* 0x000fe40000000000 */
[----:B------:R-:W-:Y:S02]  /*f7b0*/  IADD3 R133, PT, PT, R198, 0x10, -R164 ;  /* 0x00000010c6857810 */ /* 0x000fe40007ffe8a4 */
[----:B------:R-:W-:Y:S02]  /*f7c0*/  FSEL R22, R22, -INF , !P0 ;  /* 0xff80000016167808 */ /* 0x000fe40004000000 */
[----:B------:R-:W-:Y:S02]  /*f7d0*/  IABS R3, R3 ;  /* 0x0000000300037213 */ /* 0x000fe40000000000 */
[----:B------:R-:W-:Y:S02]  /*f7e0*/  ISETP.GT.AND P0, PT, R165, R4, PT ;  /* 0x00000004a500720c */ /* 0x000fe40003f04270 */
[----:B------:R-:W-:Y:S02]  /*f7f0*/  I2FP.F32.S32 R8, R8 ;  /* 0x0000000800087245 */ /* 0x000fe40000201400 */
[----:B------:R-:W-:Y:S02]  /*f800*/  IABS R133, R133 ;  /* 0x0000008500857213 */ /* 0x000fe40000000000 */
[----:B------:R-:W-:Y:S01]  /*f810*/  I2FP.F32.S32 R3, R3 ;  /* 0x0000000300037245 */ /* 0x000fe20000201400 */
[----:B------:R-:W-:Y:S01]  /*f820*/  FFMA.FTZ R25, R8, -UR6, R25 ;  /* 0x8000000608197c23 */ /* 0x000fe20008010019 */
[----:B------:R-:W-:Y:S01]  /*f830*/  FSEL R23, R23, -INF , !P0 ;  /* 0xff80000017177808 */ /* 0x000fe20004000000 */
[----:B------:R-:W-:Y:S01]  /*f840*/  VIADD R8, R160, 0x29 ;  /* 0x00000029a0087836 */ /* 0x000fe20000000000 */
[----:B------:R-:W-:Y:S01]  /*f850*/  FSEL R223, R16, -INF , !P5 ;  /* 0xff80000010df7808 */ /* 0x000fe20006800000 */
[----:B------:R-:W-:Y:S01]  /*f860*/  FFMA.FTZ R26, R3, -UR6, R26 ;  /* 0x80000006031a7c23 */ /* 0x000fe2000801001a */
[C---:B------:R-:W-:Y:S02]  /*f870*/  ISETP.GE.AND P0, PT, R6.reuse, R197, PT ;  /* 0x000000c50600720c */ /* 0x040fe40003f06270 */
[----:B------:R-:W-:Y:S01]  /*f880*/  ISETP.GE.AND P5, PT, R6, R196, PT ;  /* 0x000000c40600720c */ /* 0x000fe20003fa6270 */
[----:B------:R-:W-:Y:S01]  /*f890*/  VIADD R6, R160, 0x28 ;  /* 0x00000028a0067836 */ /* 0x000fe20000000000 */
[----:B------:R-:W-:Y:S02]  /*f8a0*/  I2FP.F32.S32 R133, R133 ;  /* 0x0000008500857245 */ /* 0x000fe40000201400 */
[--C-:B------:R-:W-:Y:S02]  /*f8b0*/  IADD3 R10, PT, PT, R189, 0xf, -R164.reuse ;  /* 0x0000000fbd0a7810 */ /* 0x100fe40007ffe8a4 */
[----:B------:R-:W-:Y:S01]  /*f8c0*/  IADD3 R3, PT, PT, R198, 0x8, -R164 ;  /* 0x00000008c6037810 */ /* 0x000fe20007ffe8a4 */
[----:B------:R-:W-:Y:S01]  /*f8d0*/  FFMA.FTZ R24, R133, -UR6, R24 ;  /* 0x8000000685187c23 */ /* 0x000fe20008010018 */
[----:B------:R-:W-:Y:S02]  /*f8e0*/  FSEL R215, R18, -INF , !P4 ;  /* 0xff80000012d77808 */ /* 0x000fe40006000000 */
[----:B------:R-:W-:Y:S02]  /*f8f0*/  FSEL R211, R17, -INF , !P1 ;  /* 0xff80000011d37808 */ /* 0x000fe40004800000 */
[C---:B------:R-:W-:Y:S02]  /*f900*/  ISETP.GT.AND P1, PT, R161.reuse, R6, PT ;  /* 0x00000006a100720c */ /* 0x040fe40003f24270 */
[----:B------:R-:W-:Y:S02]  /*f910*/  ISETP.GT.AND P4, PT, R161, R8, PT ;  /* 0x00000008a100720c */ /* 0x000fe40003f84270 */
[----:B------:R-:W-:Y:S02]  /*f920*/  IABS R10, R10 ;  /* 0x0000000a000a7213 */ /* 0x000fe40000000000 */
[----:B------:R-:W-:Y:S02]  /*f930*/  IABS R3, R3 ;  /* 0x0000000300037213 */ /* 0x000fe40000000000 */
[----:B------:R-:W-:Y:S02]  /*f940*/  IADD3 R12, PT, PT, R198, 0x7, -R164 ;  /* 0x00000007c60c7810 */ /* 0x000fe40007ffe8a4 */
[----:B------:R-:W-:Y:S02]  /*f950*/  FSEL R24, R24, -INF , !P1 ;  /* 0xff80000018187808 */ /* 0x000fe40004800000 */
[----:B------:R-:W-:Y:S02]  /*f960*/  FSEL R25, R25, -INF , !P4 ;  /* 0xff80000019197808 */ /* 0x000fe40006000000 */
[----:B------:R-:W-:Y:S02]  /*f970*/  FSEL R219, R19, -INF , !P6 ;  /* 0xff80000013db7808 */ /* 0x000fe40007000000 */
[C---:B------:R-:W-:Y:S02]  /*f980*/  ISETP.GE.AND P1, PT, R4.reuse, R197, PT ;  /* 0x000000c50400720c */ /* 0x040fe40003f26270 */
[----:B------:R-:W-:Y:S02]  /*f990*/  ISETP.GE.AND P4, PT, R4, R196, PT ;  /* 0x000000c40400720c */ /* 0x000fe40003f86270 */
[----:B------:R-:W-:Y:S02]  /*f9a0*/  ISETP.GT.AND P6, PT, R165, R6, PT ;  /* 0x00000006a500720c */ /* 0x000fe40003fc4270 */
[----:B------:R-:W-:Y:S02]  /*f9b0*/  I2FP.F32.S32 R4, R10 ;  /* 0x0000000a00047245 */ /* 0x000fe40000201400 */
[----:B------:R-:W-:Y:S02]  /*f9c0*/  I2FP.F32.S32 R3, R3 ;  /* 0x0000000300037245 */ /* 0x000fe40000201400 */
[----:B------:R-:W-:Y:S01]  /*f9d0*/  IABS R12, R12 ;  /* 0x0000000c000c7213 */ /* 0x000fe20000000000 */
[----:B------:R-:W-:Y:S01]  /*f9e0*/  FFMA.FTZ R27, R4, -UR6, R27 ;  /* 0x80000006041b7c23 */ /* 0x000fe2000801001b */
[----:B------:R-:W-:Y:S01]  /*f9f0*/  FSEL R217, R20, -INF , !P0 ;  /* 0xff80000014d97808 */ /* 0x000fe20004000000 */
[----:B------:R-:W-:Y:S01]  /*fa00*/  FFMA.FTZ R28, R3, -UR6, R28 ;  /* 0x80000006031c7c23 */ /* 0x000fe2000801001c */
[----:B------:R-:W-:Y:S01]  /*fa10*/  FSEL R26, R26, -INF , !P6 ;  /* 0xff8000001a1a7808 */ /* 0x000fe20007000000 */
[----:B------:R-:W-:Y:S01]  /*fa20*/  VIADD R4, R160, 0x31 ;  /* 0x00000031a0047836 */ /* 0x000fe20000000000 */
[--C-:B------:R-:W-:Y:S02]  /*fa30*/  IADD3 R10, PT, PT, R189, 0x8, -R164.reuse ;  /* 0x00000008bd0a7810 */ /* 0x100fe40007ffe8a4 */
[----:B------:R-:W-:Y:S02]  /*fa40*/  FSEL R163, R21, -INF , !P1 ;  /* 0xff80000015a37808 */ /* 0x000fe40004800000 */
[C---:B------:R-:W-:Y:S02]  /*fa50*/  ISETP.GE.AND P6, PT, R6.reuse, R197, PT ;  /* 0x000000c50600720c */ /* 0x040fe40003fc6270 */
[----:B------:R-:W-:Y:S01]  /*fa60*/  ISETP.GE.AND P0, PT, R6, R196, PT ;  /* 0x000000c40600720c */ /* 0x000fe20003f06270 */
[C---:B------:R-:W-:Y:S01]  /*fa70*/  VIADD R6, R160.reuse, 0x30 ;  /* 0x00000030a0067836 */ /* 0x040fe20000000000 */
[----:B------:R-:W-:Y:S01]  /*fa80*/  I2FP.F32.S32 R12, R12 ;  /* 0x0000000c000c7245 */ /* 0x000fe20000201400 */
[----:B------:R-:W-:Y:S01]  /*fa90*/  VIADD R160, R160, 0x39 ;  /* 0x00000039a0a07836 */ /* 0x000fe20000000000 */
[----:B------:R-:W-:Y:S02]  /*faa0*/  ISETP.GT.AND P1, PT, R165, R8, PT ;  /* 0x00000008a500720c */ /* 0x000fe40003f24270 */
[--C-:B------:R-:W-:Y:S01]  /*fab0*/  IADD3 R3, PT, PT, R189, 0x7, -R164.reuse ;  /* 0x00000007bd037810 */ /* 0x100fe20007ffe8a4 */
[----:B------:R-:W-:Y:S01]  /*fac0*/  FFMA.FTZ R29, R12, -UR6, R29 ;  /* 0x800000060c1d7c23 */ /* 0x000fe2000801001d */
[----:B------:R-:W-:Y:S01]  /*fad0*/  IABS R10, R10 ;  /* 0x0000000a000a7213 */ /* 0x000fe20000000000 */
[----:B------:R-:W-:Y:S01]  /*fae0*/  IMAD.IADD R12, R198, 0x1, -R164 ;  /* 0x00000001c60c7824 */ /* 0x000fe200078e0aa4 */
[----:B------:R-:W-:Y:S02]  /*faf0*/  FSEL R27, R27, -INF , !P1 ;  /* 0xff8000001b1b7808 */ /* 0x000fe40004800000 */
[----:B------:R-:W-:Y:S02]  /*fb00*/  IABS R3, R3 ;  /* 0x0000000300037213 */ /* 0x000fe40000000000 */
[----:B------:R-:W-:Y:S02]  /*fb10*/  ISETP.GT.AND P1, PT, R161, R6, PT ;  /* 0x00000006a100720c */ /* 0x000fe40003f24270 */
[----:B------:R-:W-:Y:S02]  /*fb20*/  I2FP.F32.S32 R17, R10 ;  /* 0x0000000a00117245 */ /* 0x000fe40000201400 */
[----:B------:R-:W-:Y:S02]  /*fb30*/  I2FP.F32.S32 R10, R3 ;  /* 0x00000003000a7245 */ /* 0x000fe40000201400 */
[----:B------:R-:W-:Y:S01]  /*fb40*/  FSEL R157, R22, -INF , !P5 ;  /* 0xff800000169d7808 */ /* 0x000fe20006800000 */
[----:B------:R-:W-:Y:S01]  /*fb50*/  FFMA.FTZ R30, R17, -UR6, R30 ;  /* 0x80000006111e7c23 */ /* 0x000fe2000801001e */
[----:B------:R-:W-:Y:S01]  /*fb60*/  FSEL R155, R23, -INF , !P4 ;  /* 0xff800000179b7808 */ /* 0x000fe20006000000 */
[----:B------:R-:W-:Y:S01]  /*fb70*/  FFMA.FTZ R31, R10, -UR6, R31 ;  /* 0x800000060a1f7c23 */ /* 0x000fe2000801001f */
[----:B------:R-:W-:Y:S02]  /*fb80*/  FSEL R28, R28, -INF , !P1 ;  /* 0xff8000001c1c7808 */ /* 0x000fe40004800000 */
[----:B------:R-:W-:Y:S02]  /*fb90*/  IADD3 R3, PT, PT, R198, -0x1, -R164 ;  /* 0xffffffffc6037810 */ /* 0x000fe40007ffe8a4 */
[C---:B------:R-:W-:Y:S02]  /*fba0*/  ISETP.GT.AND P4, PT, R161.reuse, R162, PT ;  /* 0x000000a2a100720c */ /* 0x040fe40003f84270 */
[C---:B------:R-:W-:Y:S02]  /*fbb0*/  ISETP.GT.AND P1, PT, R161.reuse, R160, PT ;  /* 0x000000a0a100720c */ /* 0x040fe40003f24270 */
[----:B------:R-:W-:Y:S02]  /*fbc0*/  IABS R12, R12 ;  /* 0x0000000c000c7213 */ /* 0x000fe40000000000 */
[----:B------:R-:W-:Y:S02]  /*fbd0*/  ISETP.GT.AND P5, PT, R161, R4, PT ;  /* 0x00000004a100720c */ /* 0x000fe40003fa4270 */
[----:B------:R-:W-:Y:S02]  /*fbe0*/  FSEL R161, R24, -INF , !P6 ;  /* 0xff80000018a17808 */ /* 0x000fe40007000000 */
[----:B------:R-:W-:Y:S02]  /*fbf0*/  ISETP.GT.AND P6, PT, R165, R6, PT ;  /* 0x00000006a500720c */ /* 0x000fe40003fc4270 */
[----:B------:R-:W-:Y:S02]  /*fc00*/  IABS R3, R3 ;  /* 0x0000000300037213 */ /* 0x000fe40000000000 */
[----:B------:R-:W-:Y:S02]  /*fc10*/  I2FP.F32.S32 R17, R12 ;  /* 0x0000000c00117245 */ /* 0x000fe40000201400 */
[----:B------:R-:W-:Y:S02]  /*fc20*/  FSEL R29, R29, -INF , !P5 ;  /* 0xff8000001d1d7808 */ /* 0x000fe40006800000 */
[----:B------:R-:W-:Y:S01]  /*fc30*/  FSEL R30, R30, -INF , !P6 ;  /* 0xff8000001e1e7808 */ /* 0x000fe20007000000 */
[----:B------:R-:W-:Y:S01]  /*fc40*/  FFMA.FTZ R32, R17, -UR6, R32 ;  /* 0x8000000611207c23 */ /* 0x000fe20008010020 */
[C---:B------:R-:W-:Y:S01]  /*fc50*/  ISETP.GE.AND P5, PT, R8.reuse, R197, PT ;  /* 0x000000c50800720c */ /* 0x040fe20003fa6270 */
[--C-:B------:R-:W-:Y:S01]  /*fc60*/  IMAD.IADD R17, R189, 0x1, -R164.reuse ;  /* 0x00000001bd117824 */ /* 0x100fe200078e0aa4 */
[-C--:B------:R-:W-:Y:S02]  /*fc70*/  ISETP.GE.AND P6, PT, R8, R196.reuse, PT ;  /* 0x000000c40800720c */ /* 0x080fe40003fc6270 */
[----:B------:R-:W-:Y:S02]  /*fc80*/  I2FP.F32.S32 R10, R3 ;  /* 0x00000003000a7245 */ /* 0x000fe40000201400 */
[----:B------:R-:W-:Y:S02]  /*fc90*/  FMNMX3.FTZ R8, R0, R137, R135, !PT ;  /* 0x0000008900087276 */ /* 0x000fe40007810087 */
[----:B------:R-:W-:Y:S01]  /*fca0*/  FSEL R32, R32, -INF , !P4 ;  /* 0xff80000020207808 */ /* 0x000fe20006000000 */
[----:B------:R-:W-:Y:S01]  /*fcb0*/  FFMA.FTZ R33, R10, -UR6, R33 ;  /* 0x800000060a217c23 */ /* 0x000fe20008010021 */
[----:B------:R-:W-:Y:S02]  /*fcc0*/  FMNMX3.FTZ R8, R8, R13, R15, !PT ;  /* 0x0000000d08087276 */ /* 0x000fe4000781000f */
[----:B------:R-:W-:Y:S02]  /*fcd0*/  ISETP.GE.AND P4, PT, R6, R197, PT ;  /* 0x000000c50600720c */ /* 0x000fe40003f86270 */
[----:B------:R-:W-:Y:S02]  /*fce0*/  FMNMX3.FTZ R8, R8, R225, R209, !PT ;  /* 0x000000e108087276 */ /* 0x000fe400078100d1 */
[----:B------:R-:W-:Y:S02]  /*fcf0*/  FSEL R33, R33, -INF , !P1 ;  /* 0xff80000021217808 */ /* 0x000fe40004800000 */
[----:B------:R-:W-:Y:S02]  /*fd00*/  ISETP.GE.AND P1, PT, R4, R197, PT ;  /* 0x000000c50400720c */ /* 0x000fe40003f26270 */
[----:B------:R-:W-:Y:S02]  /*fd10*/  FSEL R153, R28, -INF , !P4 ;  /* 0xff8000001c997808 */ /* 0x000fe40006000000 */
[----:B------:R-:W-:Y:S02]  /*fd20*/  ISETP.GE.AND P4, PT, R6, R196, PT ;  /* 0x000000c40600720c */ /* 0x000fe40003f86270 */
[----:B------:R-:W-:Y:S02]  /*fd30*/  FMNMX3.FTZ R8, R8, R223, R211, !PT ;  /* 0x000000df08087276 */ /* 0x000fe400078100d3 */
[----:B------:R-:W-:Y:S02]  /*fd40*/  FMNMX3.FTZ R6, R2, R11, R5, !PT ;  /* 0x0000000b02067276 */ /* 0x000fe40007810005 */
[----:B------:R-:W-:Y:S02]  /*fd50*/  FSEL R151, R29, -INF , !P1 ;  /* 0xff8000001d977808 */ /* 0x000fe40004800000 */
[----:B------:R-:W-:Y:S02]  /*fd60*/  ISETP.GE.AND P1, PT, R162, R197, PT ;  /* 0x000000c5a200720c */ /* 0x000fe40003f26270 */
[----:B------:R-:W-:Y:S02]  /*fd70*/  IADD3 R3, PT, PT, R189, -0x1, -R164 ;  /* 0xffffffffbd037810 */ /* 0x000fe40007ffe8a4 */
[----:B------:R-:W-:Y:S02]  /*fd80*/  FSEL R159, R25, -INF , !P5 ;  /* 0xff800000199f7808 */ /* 0x000fe40006800000 */
[----:B------:R-:W-:Y:S02]  /*fd90*/  FMNMX3.FTZ R8, R8, R217, R163, !PT ;  /* 0x000000d908087276 */ /* 0x000fe400078100a3 */
[----:B------:R-:W-:Y:S02]  /*fda0*/  FMNMX3.FTZ R6, R6, R9, R7, !PT ;  /* 0x0000000906067276 */ /* 0x000fe40007810007 */
[----:B------:R-:W-:Y:S02]  /*fdb0*/  IABS R17, R17 ;  /* 0x0000001100117213 */ /* 0x000fe40000000000 */
[----:B------:R-:W-:Y:S02]  /*fdc0*/  FSEL R149, R32, -INF , !P1 ;  /* 0xff80000020957808 */ /* 0x000fe40004800000 */
[----:B------:R-:W-:Y:S02]  /*fdd0*/  IABS R3, R3 ;  /* 0x0000000300037213 */ /* 0x000fe40000000000 */
[----:B------:R-:W-:Y:S02]  /*fde0*/  ISETP.GE.AND P1, PT, R160, R197, PT ;  /* 0x000000c5a000720c */ /* 0x000fe40003f26270 */
[----:B------:R-:W-:Y:S02]  /*fdf0*/  FMNMX3.FTZ R8, R8, R161, R159, !PT ;  /* 0x000000a108087276 */ /* 0x000fe4000781009f */
[----:B------:R-:W-:Y:S02]  /*fe00*/  FMNMX3.FTZ R6, R6, R221, R213, !PT ;  /* 0x000000dd06067276 */ /* 0x000fe400078100d5 */
[----:B------:R-:W-:Y:S02]  /*fe10*/  I2FP.F32.S32 R17, R17 ;  /* 0x0000001100117245 */ /* 0x000fe40000201400 */
[----:B------:R-:W-:Y:S02]  /*fe20*/  ISETP.GT.AND P5, PT, R165, R4, PT ;  /* 0x00000004a500720c */ /* 0x000fe40003fa4270 */
[----:B------:R-:W-:Y:S01]  /*fe30*/  I2FP.F32.S32 R10, R3 ;  /* 0x00000003000a7245 */ /* 0x000fe20000201400 */
[----:B------:R-:W-:Y:S01]  /*fe40*/  FFMA.FTZ R34, R17, -UR6, R34 ;  /* 0x8000000611227c23 */ /* 0x000fe20008010022 */
[----:B------:R-:W-:Y:S02]  /*fe50*/  FSEL R146, R33, -INF , !P1 ;  /* 0xff80000021927808 */ /* 0x000fe40004800000 */
[----:B------:R-:W-:Y:S01]  /*fe60*/  FMNMX3.FTZ R8, R8, R153, R151, !PT ;  /* 0x0000009908087276 */ /* 0x000fe20007810097 */
[----:B------:R-:W-:Y:S01]  /*fe70*/  FFMA.FTZ R35, R10, -UR6, R35 ;  /* 0x800000060a237c23 */ /* 0x000fe20008010023 */
[----:B------:R-:W-:Y:S02]  /*fe80*/  FMNMX3.FTZ R6, R6, R215, R219, !PT ;  /* 0x000000d706067276 */ /* 0x000fe400078100db */
[----:B------:R-:W-:Y:S02]  /*fe90*/  FSEL R31, R31, -INF , !P5 ;  /* 0xff8000001f1f7808 */ /* 0x000fe40006800000 */
[----:B------:R-:W-:Y:S02]  /*fea0*/  ISETP.GE.AND P1, PT, R4, R196, PT ;  /* 0x000000c40400720c */ /* 0x000fe40003f26270 */
[C---:B------:R-:W-:Y:S02]  /*feb0*/  ISETP.GT.AND P5, PT, R165.reuse, R162, PT ;  /* 0x000000a2a500720c */ /* 0x040fe40003fa4270 */
[----:B------:R-:W-:Y:S02]  /*fec0*/  FSEL R143, R26, -INF , !P0 ;  /* 0xff8000001a8f7808 */ /* 0x000fe40004000000 */
[----:B------:R-:W-:Y:S02]  /*fed0*/  FMNMX3.FTZ R4, R8, R149, R146, !PT ;  /* 0x0000009508047276 */ /* 0x000fe40007810092 */
[----:B------:R-:W-:Y:S02]  /*fee0*/  ISETP.GT.AND P0, PT, R165, R160, PT ;  /* 0x000000a0a500720c */ /* 0x000fe40003f04270 */
[----:B------:R-:W-:Y:S01]  /*fef0*/  FSEL R141, R27, -INF , !P6 ;  /* 0xff8000001b8d7808 */ /* 0x000fe20007000000 */
[----:B------:R-:W1:Y:S01]  /*ff00*/  SHFL.BFLY PT, R17, R4, 0x2, 0x1f ;  /* 0x0c401f0004117f89 */ /* 0x000e6200000e0000 */
[----:B------:R-:W-:Y:S02]  /*ff10*/  FMNMX3.FTZ R8, R6, R157, R155, !PT ;  /* 0x0000009d06087276 */ /* 0x000fe4000781009b */
[----:B------:R-:W-:Y:S02]  /*ff20*/  FSEL R34, R34, -INF , !P5 ;  /* 0xff80000022227808 */ /* 0x000fe40006800000 */
[-C--:B------:R-:W-:Y:S02]  /*ff30*/  ISETP.GE.AND P6, PT, R162, R196.reuse, PT ;  /* 0x000000c4a200720c */ /* 0x080fe40003fc6270 */
[----:B------:R-:W-:Y:S02]  /*ff40*/  ISETP.GE.AND P5, PT, R160, R196, PT ;  /* 0x000000c4a000720c */ /* 0x000fe40003fa6270 */
[----:B------:R-:W-:Y:S02]  /*ff50*/  FSEL R147, R30, -INF , !P4 ;  /* 0xff8000001e937808 */ /* 0x000fe40006000000 */
[----:B------:R-:W-:Y:S02]  /*ff60*/  FSEL R145, R31, -INF , !P1 ;  /* 0xff8000001f917808 */ /* 0x000fe40004800000 */
[----:B------:R-:W-:Y:S02]  /*ff70*/  FMNMX3.FTZ R8, R8, R143, R141, !PT ;  /* 0x0000008f08087276 */ /* 0x000fe4000781008d */
[----:B------:R-:W-:Y:S02]  /*ff80*/  FSEL R35, R35, -INF , !P0 ;  /* 0xff80000023237808 */ /* 0x000fe40004000000 */
[----:B------:R-:W-:Y:S02]  /*ff90*/  FMNMX3.FTZ R3, R8, R147, R145, !PT ;  /* 0x0000009308037276 */ /* 0x000fe40007810091 */
[----:B------:R-:W-:Y:S02]  /*ffa0*/  FSEL R134, R34, -INF , !P6 ;  /* 0xff80000022867808 */ /* 0x000fe40007000000 */
[----:B------:R-:W-:Y:S02]  /*ffb0*/  FSEL R133, R35, -INF , !P5 ;  /* 0xff80000023857808 */ /* 0x000fe40006800000 */
[----:B------:R-:W-:Y:S02]  /*ffc0*/  LOP3.LUT R182, R182, 0x200, R175, 0xf8, !PT ;  /* 0x00000200b6b67812 */ /* 0x000fe400078ef8af */
[----:B------:R-:W-:Y:S02]  /*ffd0*/  FMNMX3.FTZ R6, R3, R134, R133, !PT ;  /* 0x0000008603067276 */ /* 0x000fe40007810085 */
[----:B-1----:R-:W-:Y:S02]  /*ffe0*/  FMNMX.FTZ R17, R4, R17, !PT ;  /* 0x0000001104117209 */ /* 0x002fe40007810000 */
[----:B------:R-:W-:Y:S01]  /*fff0*/  LEA R166, R182, UR5, 0x1 ;  /* 0x00000005b6a67c11 */ /* 0x000fe2000f8e08ff */
[----:B------:R-:W1:Y:S08]  /*10000*/  SHFL.BFLY PT, R3, R6, 0x2, 0x1f ;  /* 0x0c401f0006037f89 */ /* 0x000e7000000e0000 */
[----:B------:R-:W2:Y:S01]  /*10010*/  SHFL.BFLY PT, R132, R17, 0x1, 0x1f ;  /* 0x0c201f0011847f89 */ /* 0x000ea200000e0000 */
[C---:B------:R-:W-:Y:S02]  /*10020*/  VIADD R8, R166.reuse, 0x12000 ;  /* 0x00012000a6087836 */ /* 0x040fe40000000000 */
[----:B------:R-:W-:Y:S02]  /*10030*/  VIADD R164, R166, 0x12040 ;  /* 0x00012040a6a47836 */ /* 0x000fe40000000000 */
[----:B------:R-:W-:Y:S04]  /*10040*/  @P2 VIADD R164, R8, 0xffffffc0 ;  /* 0xffffffc008a42836 */ /* 0x000fe80000000000 */
[----:B------:R-:W-:Y:S01]  /*10050*/  IMAD.IADD R165, R173, 0x1, R164 ;  /* 0x00000001ada57824 */ /* 0x000fe200078e02a4 */
[----:B------:R-:W-:Y:S01]  /*10060*/  LDSM.16.MT88.4 R28, [R164] ;  /* 0x00000000a41c783b */ /* 0x000fe20000004200 */
[----:B-1----:R-:W-:Y:S02]  /*10070*/  FMNMX.FTZ R4, R6, R3, !PT ;  /* 0x0000000306047209 */ /* 0x002fe40007810000 */
[----:B--2---:R-:W-:Y:S05]  /*10080*/  FMNMX.FTZ R132, R17, R132, !PT ;  /* 0x0000008411847209 */ /* 0x004fea0007810000 */
[----:B------:R-:W1:Y:S01]  /*10090*/  SHFL.BFLY PT, R3, R4, 0x1, 0x1f ;  /* 0x0c201f0004037f89 */ /* 0x000e6200000e0000 */
[C---:B------:R-:W-:Y:S01]  /*100a0*/  FSETP.NEU.FTZ.AND P1, PT, R132.reuse, -INF , PT ;  /* 0xff8000008400780b */ /* 0x040fe20003f3d000 */
[----:B------:R-:W-:Y:S05]  /*100b0*/  FMUL.FTZ R148, R132, UR4 ;  /* 0x0000000484947c20 */ /* 0x000fea0008410000 */
[----:B------:R-:W-:Y:S05]  /*100c0*/  FSEL R148, R148, RZ, P1 ;  /* 0x000000ff94947208 */ /* 0x000fea0000800000 */
[--C-:B------:R-:W-:Y:S01]  /*100d0*/  FFMA.FTZ R171, R13, UR4, -R148.reuse ;  /* 0x000000040dab7c23 */ /* 0x100fe20008010894 */
[--C-:B------:R-:W-:Y:S01]  /*100e0*/  FFMA.FTZ R170, R15, UR4, -R148.reuse ;  /* 0x000000040faa7c23 */ /* 0x100fe20008010894 */
[--C-:B------:R-:W-:Y:S01]  /*100f0*/  FFMA.FTZ R183, R137, UR4, -R148.reuse ;  /* 0x0000000489b77c23 */ /* 0x100fe20008010894 */
[----:B------:R-:W2:Y:S01]  /*10100*/  LDSM.16.MT88.4 R12, [R166+0x12000] ;  /* 0x01200000a60c783b */ /* 0x000ea20000004200 */
[----:B------:R-:W-:Y:S01]  /*10110*/  FFMA.FTZ R181, R135, UR4, -R148 ;  /* 0x0000000487b57c23 */ /* 0x000fe20008010894 */
[----:B------:R-:W-:Y:S01]  /*10120*/  IMAD.IADD R135, R173, 0x1, R166 ;  /* 0x00000001ad877824 */ /* 0x000fe200078e02a6 */
[----:B------:R-:W-:Y:S01]  /*10130*/  MUFU.EX2 R171, R171 ;  /* 0x000000ab00ab7308 */ /* 0x000fe20000000800 */
[--C-:B------:R-:W-:Y:S01]  /*10140*/  FFMA.FTZ R208, R161, UR4, -R148.reuse ;  /* 0x00000004a1d07c23 */ /* 0x100fe20008010894 */
[--C-:B------:R-:W-:Y:S01]  /*10150*/  FFMA.FTZ R214, R153, UR4, -R148.reuse ;  /* 0x0000000499d67c23 */ /* 0x100fe20008010894 */
[--C-:B------:R-:W-:Y:S01]  /*10160*/  FFMA.FTZ R216, R149, UR4, -R148.reuse ;  /* 0x0000000495d87c23 */ /* 0x100fe20008010894 */
[----:B-1----:R-:W-:Y:S01]  /*10170*/  FMNMX.FTZ R3, R4, R3, !PT ;  /* 0x0000000304037209 */ /* 0x002fe20007810000 */
[----:B------:R-:W1:Y:S01]  /*10180*/  LDSM.16.MT88.4 R20, [R135+0x12000] ;  /* 0x012000008714783b */ /* 0x000e620000004200 */
[--C-:B------:R-:W-:Y:S01]  /*10190*/  FFMA.FTZ R184, R225, UR4, -R148.reuse ;  /* 0x00000004e1b87c23 */ /* 0x100fe20008010894 */
[--C-:B------:R-:W-:Y:S01]  /*101a0*/  FFMA.FTZ R225, R151, UR4, -R148.reuse ;  /* 0x0000000497e17c23 */ /* 0x100fe20008010894 */
[C---:B------:R-:W-:Y:S01]  /*101b0*/  FSETP.NEU.FTZ.AND P0, PT, R3.reuse, -INF , PT ;  /* 0xff8000000300780b */ /* 0x040fe20003f1d000 */
[----:B------:R-:W-:Y:S01]  /*101c0*/  FMUL.FTZ R144, R3, UR4 ;  /* 0x0000000403907c20 */ /* 0x000fe20008410000 */
[----:B------:R-:W-:Y:S01]  /*101d0*/  MUFU.EX2 R183, R183 ;  /* 0x000000b700b77308 */ /* 0x000fe20000000800 */
[--C-:B------:R-:W-:Y:S01]  /*101e0*/  FFMA.FTZ R209, R209, UR4, -R148.reuse ;  /* 0x00000004d1d17c23 */ /* 0x100fe20008010894 */
[--C-:B------:R-:W-:Y:S01]  /*101f0*/  FFMA.FTZ R186, R223, UR4, -R148.reuse ;  /* 0x00000004dfba7c23 */ /* 0x100fe20008010894 */
[--C-:B------:R-:W-:Y:S01]  /*10200*/  FFMA.FTZ R211, R211, UR4, -R148.reuse ;  /* 0x00000004d3d37c23 */ /* 0x100fe20008010894 */
[----:B------:R-:W-:Y:S01]  /*10210*/  FSEL R144, R144, RZ, P0 ;  /* 0x000000ff90907208 */ /* 0x000fe20000000000 */
[--C-:B------:R-:W-:Y:S01]  /*10220*/  FFMA.FTZ R206, R217, UR4, -R148.reuse ;  /* 0x00000004d9ce7c23 */ /* 0x100fe20008010894 */
[----:B------:R-:W-:Y:S04]  /*10230*/  FFMA.FTZ R217, R163, UR4, -R148 ;  /* 0x00000004a3d97c23 */ /* 0x000fe80008010894 */
[----:B------:R-:W3:Y:S01]  /*10240*/  MUFU.EX2 R181, R181 ;  /* 0x000000b500b57308 */ /* 0x000ee20000000800 */
[--C-:B------:R-:W-:Y:S01]  /*10250*/  FFMA.FTZ R168, R5, UR4, -R144.reuse ;  /* 0x0000000405a87c23 */ /* 0x100fe20008010890 */
[----:B------:R-:W-:Y:S01]  /*10260*/  FSEL R5, R132, RZ, P1 ;  /* 0x000000ff84057208 */ /* 0x000fe20000800000 */
[--C-:B------:R-:W-:Y:S01]  /*10270*/  FFMA.FTZ R187, R11, UR4, -R144.reuse ;  /* 0x000000040bbb7c23 */ /* 0x100fe20008010890 */
[--C-:B------:R-:W-:Y:S01]  /*10280*/  FFMA.FTZ R185, R7, UR4, -R144.reuse ;  /* 0x0000000407b97c23 */ /* 0x100fe20008010890 */
[----:B------:R-:W-:Y:S01]  /*10290*/  FFMA.FTZ R9, R9, UR4, -R144 ;  /* 0x0000000409097c23 */ /* 0x000fe20008010890 */
[----:B------:R-:W-:Y:S01]  /*102a0*/  LDSM.16.MT88.4 R160, [R166+0x17800] ;  /* 0x01780000a6a0783b */ /* 0x000fe20000004200 */
[----:B------:R-:W-:Y:S01]  /*102b0*/  FADD.FTZ R0, -R5, R0 ;  /* 0x0000000005007221 */ /* 0x000fe20000010100 */
[----:B------:R-:W-:Y:S02]  /*102c0*/  FSEL R5, R3, RZ, P0 ;  /* 0x000000ff03057208 */ /* 0x000fe40000000000 */
[----:B------:R-:W4:Y:S01]  /*102d0*/  MUFU.EX2 R170, R170 ;  /* 0x000000aa00aa7308 */ /* 0x000f220000000800 */
[--C-:B------:R-:W-:Y:S01]  /*102e0*/  FFMA.FTZ R188, R221, UR4, -R144.reuse ;  /* 0x00000004ddbc7c23 */ /* 0x100fe20008010890 */
[----:B------:R-:W-:Y:S01]  /*102f0*/  FMUL.FTZ R4, R0, UR4 ;  /* 0x0000000400047c20 */ /* 0x000fe20008410000 */
[----:B------:R-:W-:Y:S01]  /*10300*/  FFMA.FTZ R213, R213, UR4, -R144 ;  /* 0x00000004d5d57c23 */ /* 0x000fe20008010890 */
[----:B------:R-:W-:Y:S01]  /*10310*/  FADD.FTZ R0, -R5, R2 ;  /* 0x0000000205007221 */ /* 0x000fe20000010100 */
[--C-:B------:R-:W-:Y:S01]  /*10320*/  FFMA.FTZ R215, R215, UR4, -R144.reuse ;  /* 0x00000004d7d77c23 */ /* 0x100fe20008010890 */
[----:B------:R-:W-:Y:S01]  /*10330*/  FFMA.FTZ R204, R219, UR4, -R144 ;  /* 0x00000004dbcc7c23 */ /* 0x000fe20008010890 */
[----:B------:R-:W-:Y:S01]  /*10340*/  FFMA.FTZ R219, R159, UR4, -R148 ;  /* 0x000000049fdb7c23 */ /* 0x000fe20008010894 */
[----:B------:R-:W-:Y:S02]  /*10350*/  FMUL.FTZ R6, R0, UR4 ;  /* 0x0000000400067c20 */ /* 0x000fe40008410000 */
[----:B------:R-:W-:Y:S01]  /*10360*/  MUFU.EX2 R187, R187 ;  /* 0x000000bb00bb7308 */ /* 0x000fe20000000800 */
[----:B---3--:R-:W-:Y:S01]  /*10370*/  F2FP.F16.F32.PACK_AB R136, R181, R183 ;  /* 0x000000b7b588723e */ /* 0x008fe200000000ff */
[--C-:B------:R-:W-:Y:S01]  /*10380*/  FFMA.FTZ R210, R157, UR4, -R144.reuse ;  /* 0x000000049dd27c23 */ /* 0x100fe20008010890 */
[--C-:B------:R-:W-:Y:S01]  /*10390*/  FFMA.FTZ R221, R155, UR4, -R144.reuse ;  /* 0x000000049bdd7c23 */ /* 0x100fe20008010890 */
[----:B------:R-:W-:Y:S01]  /*103a0*/  LDSM.16.MT88.4 R156, [R165+0x3800] ;  /* 0x00380000a59c783b */ /* 0x000fe20000004200 */
[--C-:B------:R-:W-:Y:S01]  /*103b0*/  FFMA.FTZ R212, R143, UR4, -R144.reuse ;  /* 0x000000048fd47c23 */ /* 0x100fe20008010890 */
[--C-:B------:R-:W-:Y:S01]  /*103c0*/  FFMA.FTZ R223, R141, UR4, -R144.reuse ;  /* 0x000000048ddf7c23 */ /* 0x100fe20008010890 */
[--C-:B------:R-:W-:Y:S03]  /*103d0*/  FFMA.FTZ R218, R147, UR4, -R144.reuse ;  /* 0x0000000493da7c23 */ /* 0x100fe60008010890 */
[----:B------:R-:W3:Y:S01]  /*103e0*/  MUFU.EX2 R168, R168 ;  /* 0x000000a800a87308 */ /* 0x000ee20000000800 */
[----:B----4-:R-:W-:Y:S01]  /*103f0*/  F2FP.F16.F32.PACK_AB R138, R170, R171 ;  /* 0x000000abaa8a723e */ /* 0x010fe200000000ff */
[--C-:B------:R-:W-:Y:S01]  /*10400*/  FFMA.FTZ R229, R145, UR4, -R144.reuse ;  /* 0x0000000491e57c23 */ /* 0x100fe20008010890 */
[--C-:B------:R-:W-:Y:S01]  /*10410*/  FFMA.FTZ R134, R134, UR4, -R144.reuse ;  /* 0x0000000486867c23 */ /* 0x100fe20008010890 */
[----:B------:R-:W-:Y:S01]  /*10420*/  LDSM.16.MT88.4 R140, [R165+0x3000] ;  /* 0x00300000a58c783b */ /* 0x000fe20000004200 */
[----:B------:R-:W-:Y:S01]  /*10430*/  FFMA.FTZ R133, R133, UR4, -R144 ;  /* 0x0000000485857c23 */ /* 0x000fe20008010890 */
[----:B------:R-:W-:Y:S04]  /*10440*/  FFMA.FTZ R148, R146, UR4, -R148 ;  /* 0x0000000492947c23 */ /* 0x000fe80008010894 */
[----:B------:R-:W-:Y:S02]  /*10450*/  MUFU.EX2 R182, R9 ;  /* 0x0000000900b67308 */ /* 0x000fe40000000800 */
[----:B------:R-:W-:Y:S08]  /*10460*/  LDSM.16.MT88.4 R144, [R166+0x15800] ;  /* 0x01580000a690783b */ /* 0x000ff00000004200 */
[----:B------:R-:W4:Y:S01]  /*10470*/  MUFU.EX2 R185, R185 ;  /* 0x000000b900b97308 */ /* 0x000f220000000800 */
[----:B---3--:R-:W-:Y:S01]  /*10480*/  F2FP.F16.F32.PACK_AB R137, R168, R187 ;  /* 0x000000bba889723e */ /* 0x008fe200000000ff */
[----:B------:R-:W-:Y:S08]  /*10490*/  LDSM.16.MT88.4 R152, [R164+0x3800] ;  /* 0x00380000a498783b */ /* 0x000ff00000004200 */
[----:B------:R-:W3:Y:S10]  /*104a0*/  MUFU.EX2 R2, R4 ;  /* 0x0000000400027308 */ /* 0x000ef40000000800 */
[----:B------:R-:W5:Y:S01]  /*104b0*/  MUFU.EX2 R0, R6 ;  /* 0x0000000600007308 */ /* 0x000f620000000800 */
[----:B----4-:R-:W-:Y:S09]  /*104c0*/  F2FP.F16.F32.PACK_AB R139, R185, R182 ;  /* 0x000000b6b98b723e */ /* 0x010ff200000000ff */
        /* <DEDUP_REMOVED lines=8> */
[----:B------:R-:W-:Y:S01]  /*10550*/  FMUL.FTZ R25, R2, R109 ;  /* 0x0000006d02197220 */ /* 0x000fe20000410000 */
[C---:B-----5:R-:W-:Y:S01]  /*10560*/  FMUL.FTZ R6, R0.reuse, R130 ;  /* 0x0000008200067220 */ /* 0x060fe20000410000 */
[C---:B------:R-:W-:Y:S01]  /*10570*/  FMUL.FTZ R7, R0.reuse, R131 ;  /* 0x0000008300077220 */ /* 0x040fe20000410000 */
[C---:B------:R-:W-:Y:S01]  /*10580*/  FMUL.FTZ R10, R0.reuse, R126 ;  /* 0x0000007e000a7220 */ /* 0x040fe20000410000 */
[----:B------:R-:W-:Y:S01]  /*10590*/  LDSM.16.MT88.4 R128, [R164+0x2800] ;  /* 0x00280000a480783b */ /* 0x000fe20000004200 */
[C---:B------:R-:W-:Y:S01]  /*105a0*/  FMUL.FTZ R11, R0.reuse, R127 ;  /* 0x0000007f000b7220 */ /* 0x040fe20000410000 */
[C---:B------:R-:W-:Y:S01]  /*105b0*/  FMUL.FTZ R18, R0.reuse, R118 ;  /* 0x0000007600127220 */ /* 0x040fe20000410000 */
[C---:B------:R-:W-:Y:S01]  /*105c0*/  FMUL.FTZ R19, R0.reuse, R119 ;  /* 0x0000007700137220 */ /* 0x040fe20000410000 */
[----:B------:R-:W-:Y:S01]  /*105d0*/  FMUL.FTZ R26, R0, R110 ;  /* 0x0000006e001a7220 */ /* 0x000fe20000410000 */
[C---:B--2---:R-:W-:Y:S01]  /*105e0*/  HMMA.16816.F32 R4, R136.reuse, R12, R4 ;  /* 0x0000000c8804723c */ /* 0x044fe20000001804 */
[----:B------:R-:W-:Y:S02]  /*105f0*/  MUFU.EX2 R184, R184 ;  /* 0x000000b800b87308 */ /* 0x000fe40000000800 */
[----:B------:R-:W-:Y:S02]  /*10600*/  LDSM.16.MT88.4 R116, [R164+0x800] ;  /* 0x00080000a474783b */ /* 0x000fe40000004200 */
[C---:B------:R-:W-:Y:S01]  /*10610*/  FMUL.FTZ R12, R2.reuse, R120 ;  /* 0x00000078020c7220 */ /* 0x040fe20000410000 */
[----:B------:R-:W-:Y:S01]  /*10620*/  FMUL.FTZ R13, R2, R121 ;  /* 0x00000079020d7220 */ /* 0x000fe20000410000 */
[C---:B------:R-:W-:Y:S01]  /*10630*/  FMUL.FTZ R27, R0.reuse, R111 ;  /* 0x0000006f001b7220 */ /* 0x040fe20000410000 */
[C---:B------:R-:W-:Y:S03]  /*10640*/  HMMA.16816.F32 R8, R136.reuse, R14, R8 ;  /* 0x0000000e8808723c */ /* 0x040fe60000001808 */
[----:B------:R-:W2:Y:S01]  /*10650*/  MUFU.EX2 R209, R209 ;  /* 0x000000d100d17308 */ /* 0x000ea20000000800 */
[C---:B------:R-:W-:Y:S01]  /*10660*/  FMUL.FTZ R14, R0.reuse, R122 ;  /* 0x0000007a000e7220 */ /* 0x040fe20000410000 */
[----:B------:R-:W-:Y:S01]  /*10670*/  FMUL.FTZ R15, R0, R123 ;  /* 0x0000007b000f7220 */ /* 0x000fe20000410000 */
[----:B------:R-:W-:Y:S01]  /*10680*/  LDSM.16.MT88.4 R108, [R165+0x2000] ;  /* 0x00200000a56c783b */ /* 0x000fe20000004200 */
[C---:B------:R-:W-:Y:S01]  /*10690*/  FMUL.FTZ R32, R2.reuse, R100 ;  /* 0x0000006402207220 */ /* 0x040fe20000410000 */
[----:B------:R-:W-:Y:S01]  /*106a0*/  FMUL.FTZ R33, R2, R101 ;  /* 0x0000006502217220 */ /* 0x000fe20000410000 */
[C---:B------:R-:W-:Y:S01]  /*106b0*/  FMUL.FTZ R34, R0.reuse, R102 ;  /* 0x0000006600227220 */ /* 0x040fe20000410000 */
[----:B------:R-:W-:Y:S01]  /*106c0*/  FMUL.FTZ R35, R0, R103 ;  /* 0x0000006700237220 */ /* 0x000fe20000410000 */
[C---:B------:R-:W-:Y:S01]  /*106d0*/  FMUL.FTZ R36, R2.reuse, R36 ;  /* 0x0000002402247220 */ /* 0x040fe20000410000 */
[C---:B-1----:R-:W-:Y:S01]  /*106e0*/  HMMA.16816.F32 R12, R136.reuse, R20, R12 ;  /* 0x00000014880c723c */ /* 0x042fe2000000180c */
[----:B------:R-:W-:Y:S01]  /*106f0*/  MUFU.EX2 R186, R186 ;  /* 0x000000ba00ba7308 */ /* 0x000fe20000000800 */
[----:B------:R-:W1:Y:S01]  /*10700*/  LDSM.16.MT88.4 R120, [R165] ;  /* 0x00000000a578783b */ /* 0x000e620000004200 */
[C---:B------:R-:W-:Y:S01]  /*10710*/  FMUL.FTZ R20, R2.reuse, R112 ;  /* 0x0000007002147220 */ /* 0x040fe20000410000 */
[C---:B------:R-:W-:Y:S01]  /*10720*/  FMUL.FTZ R21, R2.reuse, R113 ;  /* 0x0000007102157220 */ /* 0x040fe20000410000 */
[----:B------:R-:W-:Y:S01]  /*10730*/  FMUL.FTZ R37, R2, R37 ;  /* 0x0000002502257220 */ /* 0x000fe20000410000 */
[C---:B------:R-:W-:Y:S01]  /*10740*/  FMUL.FTZ R38, R0.reuse, R38 ;  /* 0x0000002600267220 */ /* 0x040fe20000410000 */
[C---:B------:R-:W-:Y:S01]  /*10750*/  FMUL.FTZ R39, R0.reuse, R39 ;  /* 0x0000002700277220 */ /* 0x040fe20000410000 */
[C---:B------:R-:W-:Y:S03]  /*10760*/  HMMA.16816.F32 R16, R136.reuse, R22, R16 ;  /* 0x000000168810723c */ /* 0x040fe60000001810 */
[----:B------:R-:W-:Y:S01]  /*10770*/  MUFU.EX2 R211, R211 ;  /* 0x000000d300d37308 */ /* 0x000fe20000000800 */
        /* <DEDUP_REMOVED lines=8> */
[----:B------:R-:W3:Y:S01]  /*10800*/  LDSM.16.MT88.4 R112, [R166+0x14000] ;  /* 0x01400000a670783b */ /* 0x000ee20000004200 */
        /* <DEDUP_REMOVED lines=8> */
[----:B------:R-:W5:Y:S01]  /*10890*/  MUFU.EX2 R213, R213 ;  /* 0x000000d500d57308 */ /* 0x000f620000000800 */
[C---:B------:R-:W-:Y:S01]  /*108a0*/  FMUL.FTZ R30, R0.reuse, R106 ;  /* 0x0000006a001e7220 */ /* 0x040fe20000410000 */
[C---:B------:R-:W-:Y:S01]  /*108b0*/  FMUL.FTZ R31, R0.reuse, R107 ;  /* 0x0000006b001f7220 */ /* 0x040fe20000410000 */
[----:B------:R-:W-:Y:S01]  /*108c0*/  FMUL.FTZ R47, R0, R47 ;  /* 0x0000002f002f7220 */ /* 0x000fe20000410000 */
[C---:B------:R-:W-:Y:S01]  /*108d0*/  FMUL.FTZ R48, R2.reuse, R48 ;  /* 0x0000003002307220 */ /* 0x040fe20000410000 */
[----:B------:R-:W2:Y:S01]  /*108e0*/  LDSM.16.MT88.4 R104, [R135+0x14000] ;  /* 0x014000008768783b */ /* 0x000ea20000004200 */
[----:B------:R-:W-:Y:S01]  /*108f0*/  FMUL.FTZ R49, R2, R49 ;  /* 0x0000003102317220 */ /* 0x000fe20000410000 */
[C---:B------:R-:W-:Y:S01]  /*10900*/  FMUL.FTZ R50, R0.reuse, R50 ;  /* 0x0000003200327220 */ /* 0x040fe20000410000 */
[----:B------:R-:W-:Y:S01]  /*10910*/  FMUL.FTZ R51, R0, R51 ;  /* 0x0000003300337220 */ /* 0x000fe20000410000 */
[C---:B------:R-:W-:Y:S01]  /*10920*/  FMUL.FTZ R52, R2.reuse, R52 ;  /* 0x0000003402347220 */ /* 0x040fe20000410000 */
[----:B------:R-:W-:Y:S01]  /*10930*/  FMUL.FTZ R53, R2, R53 ;  /* 0x0000003502357220 */ /* 0x000fe20000410000 */
[C---:B------:R-:W-:Y:S01]  /*10940*/  FMUL.FTZ R54, R0.reuse, R54 ;  /* 0x0000003600367220 */ /* 0x040fe20000410000 */
[----:B------:R-:W-:Y:S01]  /*10950*/  FMUL.FTZ R55, R0, R55 ;  /* 0x0000003700377220 */ /* 0x000fe20000410000 */
[C---:B-1----:R-:W-:Y:S01]  /*10960*/  HMMA.16816.F32 R28, R136.reuse, R120, R28 ;  /* 0x00000078881c723c */ /* 0x042fe2000000181c */
[----:B----4-:R-:W-:Y:S01]  /*10970*/  LDSM.16.MT88.4 R148, [R135+0x15800] ;  /* 0x015800008794783b */ /* 0x010fe20000004200 */
        /* <DEDUP_REMOVED lines=29> */
[C---:B--2---:R-:W-:Y:S04]  /*10b50*/  HMMA.16816.F32 R44, R136.reuse, R104, R44 ;  /* 0x00000068882c723c */ /* 0x044fe8000000182c */
        /* <DEDUP_REMOVED lines=8> */
[----:B------:R-:W4:Y:S01]  /*10be0*/  MUFU.EX2 R219, R219 ;  /* 0x000000db00db7308 */ /* 0x000f220000000800 */
        /* <DEDUP_REMOVED lines=13> */
[----:B------:R-:W5:Y:S03]  /*10cc0*/  LDSM.16.MT88.4 R100, [R135+0x16000] ;  /* 0x016000008764783b */ /* 0x000f660000004200 */
        /* <DEDUP_REMOVED lines=15> */
[----:B------:R-:W4:Y:S01]  /*10dc0*/  MUFU.EX2 R223, R223 ;  /* 0x000000df00df7308 */ /* 0x000f220000000800 */
[----:B------:R-:W-:Y:S02]  /*10dd0*/  IMAD.MOV.U32 R2, RZ, RZ, R3 ;  /* 0x000000ffff027224 */ /* 0x000fe400078e0003 */
[----:B------:R-:W-:Y:S01]  /*10de0*/  FFMA.FTZ R187, R0, R205, R187 ;  /* 0x000000cd00bb7223 */ /* 0x000fe200000100bb */
[----:B------:R-:W-:Y:S03]  /*10df0*/  FADD.FTZ R0, R181, R183 ;  /* 0x000000b7b5007221 */ /* 0x000fe60000010000 */
[----:B------:R-:W-:Y:S01]  /*10e00*/  FADD.FTZ R187, R168, R187 ;  /* 0x000000bba8bb7221 */ /* 0x000fe20000010000 */
[C---:B--2---:R-:W-:Y:S02]  /*10e10*/  HMMA.16816.F32 R68, R136.reuse, R104, R68 ;  /* 0x000000688844723c */ /* 0x044fe40000001844 */
[----:B------:R-:W-:Y:S01]  /*10e20*/  MUFU.EX2 R214, R214 ;  /* 0x000000d600d67308 */ /* 0x000fe20000000800 */
[----:B------:R-:W-:Y:S01]  /*10e30*/  FADD.FTZ R171, R171, R0 ;  /* 0x00000000abab7221 */ /* 0x000fe20000010000 */
[----:B------:R-:W-:Y:S01]  /*10e40*/  FADD.FTZ R182, R182, R187 ;  /* 0x000000bbb6b67221 */ /* 0x000fe20000010000 */
[----:B------:R-:W-:Y:S02]  /*10e50*/  IMAD.MOV.U32 R0, RZ, RZ, R132 ;  /* 0x000000ffff007224 */ /* 0x000fe400078e0084 */
[----:B------:R-:W-:Y:S01]  /*10e60*/  FADD.FTZ R171, R170, R171 ;  /* 0x000000abaaab7221 */ /* 0x000fe20000010000 */
[C---:B------:R-:W-:Y:S01]  /*10e70*/  HMMA.16816.F32 R72, R136.reuse, R106, R72 ;  /* 0x0000006a8848723c */ /* 0x040fe20000001848 */
[----:B------:R-:W2:Y:S03]  /*10e80*/  LDSM.16.MT88.4 R104, [R165+0x4000] ;  /* 0x00400000a568783b */ /* 0x000ea60000004200 */
[----:B------:R-:W4:Y:S01]  /*10e90*/  MUFU.EX2 R225, R225 ;  /* 0x000000e100e17308 */ /* 0x000f220000000800 */
[----:B------:R-:W-:Y:S03]  /*10ea0*/  FADD.FTZ R185, R185, R182 ;  /* 0x000000b6b9b97221 */ /* 0x000fe60000010000 */
[C---:B-----5:R-:W-:Y:S06]  /*10eb0*/  HMMA.16816.F32 R76, R136.reuse, R100, R76 ;  /* 0x00000064884c723c */ /* 0x060fec000000184c */
[----:B------:R-:W-:Y:S01]  /*10ec0*/  MUFU.EX2 R216, R216 ;  /* 0x000000d800d87308 */ /* 0x000fe20000000800 */
[----:B------:R-:W-:Y:S01]  /*10ed0*/  F2FP.F16.F32.PACK_AB R100, R209, R184 ;  /* 0x000000b8d164723e */ /* 0x000fe200000000ff */
[----:B------:R-:W-:Y:S01]  /*10ee0*/  FADD.FTZ R184, R184, R171 ;  /* 0x000000abb8b87221 */ /* 0x000fe20000010000 */
[----:B------:R-:W-:Y:S01]  /*10ef0*/  F2FP.F16.F32.PACK_AB R101, R213, R188 ;  /* 0x000000bcd565723e */ /* 0x000fe200000000ff */
[----:B------:R-:W-:Y:S01]  /*10f00*/  FADD.FTZ R188, R188, R185 ;  /* 0x000000b9bcbc7221 */ /* 0x000fe20000010000 */
[C---:B------:R-:W-:Y:S05]  /*10f10*/  HMMA.16816.F32 R80, R136.reuse, R102, R80 ;  /* 0x000000668850723c */ /* 0x040fea0000001850 */
[----:B------:R-:W-:Y:S01]  /*10f20*/  MUFU.EX2 R218, R218 ;  /* 0x000000da00da7308 */ /* 0x000fe20000000800 */
[----:B------:R-:W-:Y:S01]  /*10f30*/  F2FP.F16.F32.PACK_AB R102, R211, R186 ;  /* 0x000000bad366723e */ /* 0x000fe200000000ff */
[----:B------:R-:W-:Y:S01]  /*10f40*/  FADD.FTZ R209, R209, R184 ;  /* 0x000000b8d1d17221 */ /* 0x000fe20000010000 */
[----:B-1----:R-:W-:Y:S01]  /*10f50*/  F2FP.F16.F32.PACK_AB R103, R204, R215 ;  /* 0x000000d7cc67723e */ /* 0x002fe200000000ff */
[----:B------:R-:W-:Y:S01]  /*10f60*/  FADD.FTZ R188, R213, R188 ;  /* 0x000000bcd5bc7221 */ /* 0x000fe20000010000 */
[C---:B---3--:R-:W-:Y:S05]  /*10f70*/  HMMA.16816.F32 R84, R136.reuse, R108, R84 ;  /* 0x0000006c8854723c */ /* 0x048fea0000001854 */
        /* <DEDUP_REMOVED lines=8> */
[C---:B--2---:R-:W-:Y:S06]  /*11000*/  HMMA.16816.F32 R92, R136.reuse, R104, R92 ;  /* 0x00000068885c723c */ /* 0x044fec000000185c */
[----:B------:R-:W2:Y:S02]  /*11010*/  MUFU.EX2 R133, R133 ;  /* 0x0000008500857308 */ /* 0x000ea40000000800 */
        /* <DEDUP_REMOVED lines=38> */
[----:B------:R-:W2:Y:S02]  /*11280*/  LDSM.16.MT88.4 R116, [R166+0x17000] ;  /* 0x01700000a674783b */ /* 0x000ea40000004200 */
[----:B------:R-:W-:Y:S01]  /*11290*/  F2FP.F16.F32.PACK_AB R100, R217, R206 ;  /* 0x000000ced964723e */ /* 0x000fe200000000ff */
[----:B------:R-:W-:Y:S01]  /*112a0*/  FADD.FTZ R206, R206, R211 ;  /* 0x000000d3cece7221 */ /* 0x000fe20000010000 */
[----:B------:R-:W-:Y:S02]  /*112b0*/  F2FP.F16.F32.PACK_AB R102, R219, R208 ;  /* 0x000000d0db66723e */ /* 0x000fe400000000ff */
        /* <DEDUP_REMOVED lines=8> */
[----:B------:R-:W-:Y:S03]  /*11340*/  FADD.FTZ R219, R219, R208 ;  /* 0x000000d0dbdb7221 */ /* 0x000fe60000010000 */
[----:B------:R-:W-:Y:S01]  /*11350*/  FADD.FTZ R223, R223, R212 ;  /* 0x000000d4dfdf7221 */ /* 0x000fe20000010000 */
        /* <DEDUP_REMOVED lines=18> */
[----:B-1----:R-:W-:Y:S01]  /*11480*/  F2FP.F16.F32.PACK_AB R137, R229, R218 ;  /* 0x000000dae589723e */ /* 0x002fe200000000ff */
[----:B------:R-:W-:Y:S02]  /*11490*/  FADD.FTZ R218, R218, R223 ;  /* 0x000000dfdada7221 */ /* 0x000fe40000010000 */
[C---:B------:R-:W-:Y:S03]  /*114a0*/  HMMA.16816.F32 R56, R100.reuse, R138, R56 ;  /* 0x0000008a6438723c */ /* 0x040fe60000001838 */
[----:B------:R-:W-:Y:S01]  /*114b0*/  F2FP.F16.F32.PACK_AB R138, R227, R216 ;  /* 0x000000d8e38a723e */ /* 0x000fe200000000ff */
[----:B------:R-:W-:Y:S01]  /*114c0*/  FADD.FTZ R225, R225, R214 ;  /* 0x000000d6e1e17221 */ /* 0x000fe20000010000 */
[----:B--2---:R-:W-:Y:S01]  /*114d0*/  F2FP.F16.F32.PACK_AB R139, R133, R134 ;  /* 0x00000086858b723e */ /* 0x004fe200000000ff */
        /* <DEDUP_REMOVED lines=47> */
.L_x_616:
[----:B------:R-:W2:Y:S01]  /*117d0*/  SHFL.BFLY PT, R8, R207, 0x2, 0x1f ;  /* 0x0c401f00cf087f89 */ /* 0x000ea200000e0000 */
[C---:B------:R-:W-:Y:S01]  /*117e0*/  SHF.L.U32 R4, R177.reuse, 0x4, RZ ;  /* 0x00000004b1047819 */ /* 0x040fe200000006ff */
[----:B------:R-:W-:Y:S01]  /*117f0*/  UISETP.NE.AND UP3, UPT, UR19, -0x1, UPT ;  /* 0xffffffff1300788c */ /* 0x000fe2000bf65270 */
[----:B------:R-:W-:Y:S01]  /*11800*/  LOP3.LUT P0, RZ, R177, 0x8, RZ, 0xc0, !PT ;  /* 0x00000008b1ff7812 */ /* 0x000fe2000780c0ff */
[----:B------:R-:W3:Y:S01]  /*11810*/  SHFL.BFLY PT, R0, R205, 0x2, 0x1f ;  /* 0x0c401f00cd007f89 */ /* 0x000ee200000e0000 */
[----:B------:R-:W-:Y:S01]  /*11820*/  LOP3.LUT R4, R4, 0x1c0, RZ, 0xc0, !PT ;  /* 0x000001c004047812 */ /* 0x000fe200078ec0ff */
[----:B------:R-:W4:Y:S01]  /*11830*/  S2UR UR15, SR_CTAID.Y ;  /* 0x00000000000f79c3 */ /* 0x000f220000002600 */
[----:B------:R-:W-:Y:S01]  /*11840*/  SEL R172, R172, 0xffffffe0, !P0 ;  /* 0xffffffe0acac7807 */ /* 0x000fe20004000000 */
[----:B------:R-:W5:Y:S01]  /*11850*/  LDCU.U8 UR4, c[0x0][0x549] ;  /* 0x0000a920ff0477ac */ /* 0x000f620008000000 */
[----:B------:R-:W-:Y:S01]  /*11860*/  LOP3.LUT R4, R4, 0x38, R167, 0xf8, !PT ;  /* 0x0000003804047812 */ /* 0x000fe200078ef8a7 */
[----:B------:R-:W1:Y:S03]  /*11870*/  LDCU UR12, c[0x0][0x434] ;  /* 0x00008680ff0c77ac */ /* 0x000e660008000800 */
[----:B------:R-:W-:Y:S01]  /*11880*/  LOP3.LUT R4, R4, R169, R180, 0xfe, !PT ;  /* 0x000000a904047212 */ /* 0x000fe200078efeb4 */
[----:B------:R-:W4:Y:S01]  /*11890*/  @!UP3 LDCU.64 UR10, c[0x0][0x400] ;  /* 0x00008000ff0ab7ac */ /* 0x000f220008000a00 */
[----:B------:R-:W1:Y:S01]  /*118a0*/  @UP3 LDCU.64 UR6, c[0x0][0x408] ;  /* 0x00008100ff0637ac */ /* 0x000e620008000a00 */
[----:B--2---:R-:W-:Y:S01]  /*118b0*/  FADD.FTZ R8, R8, R207 ;  /* 0x000000cf08087221 */ /* 0x004fe20000010000 */
[----:B------:R-:W2:Y:S01]  /*118c0*/  LDCU.U8 UR13, c[0x0][0x548] ;  /* 0x0000a900ff0d77ac */ /* 0x000ea20008000000 */
[----:B---3--:R-:W-:-:S03]  /*118d0*/  FADD.FTZ R7, R0, R205 ;  /* 0x000000cd00077221 */ /* 0x008fc60000010000 */
[----:B------:R-:W3:Y:S01]  /*118e0*/  SHFL.BFLY PT, R5, R8, 0x1, 0x1f ;  /* 0x0c201f0008057f89 */ /* 0x000ee200000e0000 */
[----:B-----5:R-:W-:Y:S02]  /*118f0*/  UISETP.NE.AND UP1, UPT, UR4, URZ, UPT ;  /* 0x000000ff0400728c */ /* 0x020fe4000bf25270 */
[----:B------:R-:W-:Y:S01]  /*11900*/  UISETP.NE.AND UP2, UPT, UR19, -0x1, UPT ;  /* 0xffffffff1300788c */ /* 0x000fe2000bf45270 */
[----:B------:R-:W5:Y:S01]  /*11910*/  SHFL.BFLY PT, R0, R7, 0x1, 0x1f ;  /* 0x0c201f0007007f89 */ /* 0x000f6200000e0000 */
[----:B----4-:R-:W-:Y:S01]  /*11920*/  @!UP3 UIMAD.WIDE.U32 UR16, UR15, UR10, URZ ;  /* 0x0000000a0f10b2a5 */ /* 0x010fe2000f8e00ff */
[----:B------:R-:W4:Y:S01]  /*11930*/  S2UR UR10, SR_CTAID.X ;  /* 0x00000000000a79c3 */ /* 0x000f220000002500 */
[----:B-1----:R-:W-:Y:S02]  /*11940*/  @UP3 UIMAD.WIDE.U32 UR20, UR19, UR6, URZ ;  /* 0x00000006131432a5 */ /* 0x002fe4000f8e00ff */
[----:B------:R-:W-:-:S03]  /*11950*/  @!UP3 UIMAD UR11, UR15, UR11, UR17 ;  /* 0x0000000b0f0bb2a4 */ /* 0x000fc6000f8e0211 */
[----:B------:R-:W1:Y:S02]  /*11960*/  @UP1 LDCU UR4, c[0x0][0x430] ;  /* 0x00008600ff0417ac */ /* 0x000e640008000800 */
[----:B------:R-:W4:Y:S01]  /*11970*/  S2UR UR6, SR_CTAID.Z ;  /* 0x00000000000679c3 */ /* 0x000f220000002700 */
[----:B------:R-:W-:Y:S02]  /*11980*/  @UP3 UIMAD UR11, UR19, UR7, UR21 ;  /* 0x00000007130b32a4 */ /* 0x000fe4000f8e0215 */
[----:B------:R-:W-:Y:S01]  /*11990*/  @!UP2 UIMAD UR19, UR15, UR12, URZ ;  /* 0x0000000c0f13a2a4 */ /* 0x000fe2000f8e02ff */
[----:B------:R-:W1:Y:S01]  /*119a0*/  LDCU UR17, c[0x0][0x434] ;  /* 0x00008680ff1177ac */ /* 0x000e620008000800 */
[----:B---3--:R-:W-:Y:S01]  /*119b0*/  FADD.FTZ R2, R8, R5 ;  /* 0x0000000508027221 */ /* 0x008fe20000010000 */
[----:B--2---:R-:W-:Y:S01]  /*119c0*/  UISETP.NE.AND UP0, UPT, UR13, URZ, !UP1 ;  /* 0x000000ff0d00728c */ /* 0x004fe2000cf05270 */
[----:B------:R-:W2:Y:S02]  /*119d0*/  @UP1 LDCU UR18, c[0x0][0x430] ;  /* 0x00008600ff1217ac */ /* 0x000ea40008000800 */
[----:B------:R-:W3:Y:S01]  /*119e0*/  MUFU.RCP R6, R2 ;  /* 0x0000000200067308 */ /* 0x000ee20000001000 */
[----:B-----5:R-:W-:Y:S01]  /*119f0*/  FADD.FTZ R0, R7, R0 ;  /* 0x0000000007007221 */ /* 0x020fe20000010000 */
[----:B------:R-:W-:Y:S01]  /*11a00*/  FSETP.NE.FTZ.AND P3, PT, R2, RZ, PT ;  /* 0x000000ff0200720b */ /* 0x000fe20003f75000 */
[----:B-1----:R-:W-:Y:S01]  /*11a10*/  @UP1 UIMAD UR17, UR4, UR12, URZ ;  /* 0x0000000c041112a4 */ /* 0x002fe2000f8e02ff */
[----:B------:R-:W-:Y:S01]  /*11a20*/  LEA R7, R4, UR5, 0x1 ;  /* 0x0000000504077c11 */ /* 0x000fe2000f8e08ff */
[----:B------:R-:W-:Y:S01]  /*11a30*/  @UP1 UMOV UR7, 0x1 ;  /* 0x0000000100071882 */ /* 0x000fe20000000000 */
[----:B------:R-:W-:Y:S01]  /*11a40*/  FSETP.NE.FTZ.AND P1, PT, R0, RZ, PT ;  /* 0x000000ff0000720b */ /* 0x000fe20003f35000 */
[----:B------:R-:W-:Y:S01]  /*11a50*/  @UP3 UMOV UR16, UR20 ;  /* 0x0000001400103c82 */ /* 0x000fe20008000000 */
[----:B------:R-:W1:Y:S01]  /*11a60*/  MUFU.RCP R5, R0 ;  /* 0x0000000000057308 */ /* 0x000e620000001000 */
[C---:B------:R-:W-:Y:S01]  /*11a70*/  IADD3 R13, PT, PT, R7.reuse, 0x40, RZ ;  /* 0x00000040070d7810 */ /* 0x040fe20007ffe0ff */
[----:B------:R-:W-:Y:S01]  /*11a80*/  USHF.R.S32.HI UR4, URZ, 0x1f, UR19 ;  /* 0x0000001fff047899 */ /* 0x000fe20008011413 */
[----:B------:R-:W-:-:S02]  /*11a90*/  IADD3 R11, PT, PT, R7, R172, RZ ;  /* 0x000000ac070b7210 */ /* 0x000fc40007ffe0ff */
[----:B------:R-:W-:Y:S02]  /*11aa0*/  LOP3.LUT R4, R195, 0x1f8, RZ, 0xc0, !PT ;  /* 0x000001f8c3047812 */ /* 0x000fe400078ec0ff */
[----:B---3--:R-:W-:Y:S02]  /*11ab0*/  FSEL R6, R6, 1, P3 ;  /* 0x3f80000006067808 */ /* 0x008fe40001800000 */
[----:B------:R-:W-:-:S03]  /*11ac0*/  LOP3.LUT R4, R4, 0x38, R177, 0x78, !PT ;  /* 0x0000003804047812 */ /* 0x000fc600078e78b1 */
        /* <DEDUP_REMOVED lines=48> */
[----:B------:R-:W-:-:S02]  /*11dd0*/  MOV R6, 0x10 ;  /* 0x0000001000067802 */ /* 0x000fc40000000f00 */
[----:B-1----:R-:W-:Y:S02]  /*11de0*/  FSEL R5, R5, 1, P1 ;  /* 0x3f80000005057808 */ /* 0x002fe40000800000 */
[----:B------:R-:W-:Y:S02]  /*11df0*/  SEL R6, R6, 0xfffffff0, !P2 ;  /* 0xfffffff006067807 */ /* 0x000fe40005000000 */
[----:B------:R-:W-:Y:S01]  /*11e00*/  LOP3.LUT P2, RZ, R177, 0x10, RZ, 0xc0, !PT ;  /* 0x00000010b1ff7812 */ /* 0x000fe2000784c0ff */
        /* <DEDUP_REMOVED lines=12> */
[----:B------:R-:W-:Y:S01]  /*11ed0*/  @P2 IADD3 R13, PT, PT, R7, -0x40, RZ ;  /* 0xffffffc0070d2810 */ /* 0x000fe20007ffe0ff */
        /* <DEDUP_REMOVED lines=9> */
[----:B------:R-:W-:Y:S01]  /*11f70*/  IADD3 R9, PT, PT, R7, R6, RZ ;  /* 0x0000000607097210 */ /* 0x000fe20007ffe0ff */
        /* <DEDUP_REMOVED lines=8> */
[C---:B------:R-:W-:Y:S01]  /*12000*/  FMUL.FTZ R47, R5.reuse, R47 ;  /* 0x0000002f052f7220 */ /* 0x040fe20000410000 */
[----:B------:R-:W-:Y:S01]  /*12010*/  IADD3 R15, PT, PT, R6, R11, RZ ;  /* 0x0000000b060f7210 */ /* 0x000fe20007ffe0ff */
[----:B------:R1:W-:Y:S01]  /*12020*/  STS [R7], R128 ;  /* 0x0000008007007388 */ /* 0x0003e20000000800 */
[----:B------:R-:W-:Y:S01]  /*12030*/  IADD3 R19, PT, PT, R172, R13, RZ ;  /* 0x0000000dac137210 */ /* 0x000fe20007ffe0ff */
[----:B------:R-:W-:Y:S01]  /*12040*/  FMUL.FTZ R50, R5, R50 ;  /* 0x0000003205327220 */ /* 0x000fe20000410000 */
[----:B------:R-:W-:Y:S01]  /*12050*/  F2FP.F16.F32.PACK_AB R112, R113, R112 ;  /* 0x000000707170723e */ /* 0x000fe200000000ff */
[----:B------:R1:W-:Y:S01]  /*12060*/  STS [R7+0x400], R130 ;  /* 0x0004008207007388 */ /* 0x0003e20000000800 */
[----:B------:R-:W-:Y:S01]  /*12070*/  F2FP.F16.F32.PACK_AB R114, R115, R114 ;  /* 0x000000727372723e */ /* 0x000fe200000000ff */
[----:B------:R-:W-:Y:S01]  /*12080*/  FMUL.FTZ R51, R5, R51 ;  /* 0x0000003305337220 */ /* 0x000fe20000410000 */
[----:B------:R-:W-:Y:S01]  /*12090*/  F2FP.F16.F32.PACK_AB R108, R109, R108 ;  /* 0x0000006c6d6c723e */ /* 0x000fe200000000ff */
[----:B------:R1:W-:Y:S01]  /*120a0*/  STS [R9], R124 ;  /* 0x0000007c09007388 */ /* 0x0003e20000000800 */
[----:B------:R-:W-:Y:S01]  /*120b0*/  F2FP.F16.F32.PACK_AB R110, R111, R110 ;  /* 0x0000006e6f6e723e */ /* 0x000fe200000000ff */
[----:B------:R-:W-:Y:S01]  /*120c0*/  FMUL.FTZ R54, R5, R54 ;  /* 0x0000003605367220 */ /* 0x000fe20000410000 */
[C---:B------:R-:W-:Y:S01]  /*120d0*/  IADD3 R17, PT, PT, R6.reuse, R13, RZ ;  /* 0x0000000d06117210 */ /* 0x040fe20007ffe0ff */
[----:B------:R1:W-:Y:S01]  /*120e0*/  STS [R9+0x400], R126 ;  /* 0x0004007e09007388 */ /* 0x0003e20000000800 */
[----:B------:R-:W-:Y:S01]  /*120f0*/  F2FP.F16.F32.PACK_AB R104, R105, R104 ;  /* 0x000000686968723e */ /* 0x000fe200000000ff */
[----:B------:R-:W-:Y:S01]  /*12100*/  FMUL.FTZ R55, R5, R55 ;  /* 0x0000003705377220 */ /* 0x000fe20000410000 */
[----:B------:R-:W-:Y:S01]  /*12110*/  F2FP.F16.F32.PACK_AB R106, R107, R106 ;  /* 0x0000006a6b6a723e */ /* 0x000fe200000000ff */
[----:B------:R1:W-:Y:S01]  /*12120*/  STS [R11], R120 ;  /* 0x000000780b007388 */ /* 0x0003e20000000800 */
[----:B------:R-:W-:Y:S01]  /*12130*/  F2FP.F16.F32.PACK_AB R100, R101, R100 ;  /* 0x000000646564723e */ /* 0x000fe200000000ff */
[----:B------:R-:W-:Y:S01]  /*12140*/  FMUL.FTZ R58, R5, R58 ;  /* 0x0000003a053a7220 */ /* 0x000fe20000410000 */
[----:B------:R-:W-:Y:S01]  /*12150*/  F2FP.F16.F32.PACK_AB R102, R103, R102 ;  /* 0x000000666766723e */ /* 0x000fe200000000ff */
[----:B------:R1:W-:Y:S01]  /*12160*/  STS [R11+0x400], R122 ;  /* 0x0004007a0b007388 */ /* 0x0003e20000000800 */
[----:B------:R-:W-:Y:S01]  /*12170*/  IADD3 R21, PT, PT, R6, R19, RZ ;  /* 0x0000001306157210 */ /* 0x000fe20007ffe0ff */
[----:B------:R-:W-:Y:S01]  /*12180*/  FMUL.FTZ R59, R5, R59 ;  /* 0x0000003b053b7220 */ /* 0x000fe20000410000 */
[----:B------:R-:W-:Y:S01]  /*12190*/  F2FP.F16.F32.PACK_AB R36, R37, R36 ;  /* 0x000000242524723e */ /* 0x000fe200000000ff */
[----:B------:R1:W-:Y:S01]  /*121a0*/  STS [R15], R116 ;  /* 0x000000740f007388 */ /* 0x0003e20000000800 */
[----:B------:R-:W-:Y:S01]  /*121b0*/  F2FP.F16.F32.PACK_AB R38, R39, R38 ;  /* 0x000000262726723e */ /* 0x000fe200000000ff */
[C---:B------:R-:W-:Y:S01]  /*121c0*/  FMUL.FTZ R62, R5.reuse, R62 ;  /* 0x0000003e053e7220 */ /* 0x040fe20000410000 */
[----:B------:R-:W-:Y:S01]  /*121d0*/  FMUL.FTZ R63, R5, R63 ;  /* 0x0000003f053f7220 */ /* 0x000fe20000410000 */
[----:B------:R1:W-:Y:S01]  /*121e0*/  STS [R15+0x400], R118 ;  /* 0x000400760f007388 */ /* 0x0003e20000000800 */
[----:B------:R-:W-:Y:S01]  /*121f0*/  F2FP.F16.F32.PACK_AB R40, R41, R40 ;  /* 0x000000282928723e */ /* 0x000fe200000000ff */
[----:B------:R-:W-:Y:S01]  /*12200*/  FMUL.FTZ R66, R5, R66 ;  /* 0x0000004205427220 */ /* 0x000fe20000410000 */
[----:B------:R-:W-:Y:S01]  /*12210*/  F2FP.F16.F32.PACK_AB R42, R43, R42 ;  /* 0x0000002a2b2a723e */ /* 0x000fe200000000ff */
[----:B------:R1:W-:Y:S01]  /*12220*/  STS [R13], R112 ;  /* 0x000000700d007388 */ /* 0x0003e20000000800 */
[----:B------:R-:W-:Y:S01]  /*12230*/  FMUL.FTZ R67, R5, R67 ;  /* 0x0000004305437220 */ /* 0x000fe20000410000 */
[----:B------:R-:W-:Y:S01]  /*12240*/  F2FP.F16.F32.PACK_AB R44, R45, R44 ;  /* 0x0000002c2d2c723e */ /* 0x000fe200000000ff */
[----:B------:R-:W-:Y:S01]  /*12250*/  FMUL.FTZ R70, R5, R70 ;  /* 0x0000004605467220 */ /* 0x000fe20000410000 */
[----:B------:R1:W-:Y:S01]  /*12260*/  STS [R13+0x400], R114 ;  /* 0x000400720d007388 */ /* 0x0003e20000000800 */
[----:B------:R-:W-:Y:S01]  /*12270*/  F2FP.F16.F32.PACK_AB R46, R47, R46 ;  /* 0x0000002e2f2e723e */ /* 0x000fe200000000ff */
        /* <DEDUP_REMOVED lines=26> */
[----:B------:R1:W-:Y:S01]  /*12420*/  STS [R7+0x4000], R36 ;  /* 0x0040002407007388 */ /* 0x0003e20000000800 */
[----:B------:R-:W-:Y:S01]  /*12430*/  FMUL.FTZ R91, R5, R91 ;  /* 0x0000005b055b7220 */ /* 0x000fe20000410000 */
[----:B------:R-:W-:Y:S01]  /*12440*/  F2FP.F16.F32.PACK_AB R68, R69, R68 ;  /* 0x000000444544723e */ /* 0x000fe200000000ff */
[----:B------:R-:W-:Y:S01]  /*12450*/  FMUL.FTZ R94, R5, R94 ;  /* 0x0000005e055e7220 */ /* 0x000fe20000410000 */
[----:B------:R1:W-:Y:S01]  /*12460*/  STS [R7+0x4400], R38 ;  /* 0x0044002607007388 */ /* 0x0003e20000000800 */
        /* <DEDUP_REMOVED lines=50> */
[----:B--2-4-:R-:W-:Y:S05]  /*12790*/  BRA.U UP1, `(.L_x_620) ;  /* 0x0000000101207547 */ /* 0x014fea000b800000 */
[----:B------:R-:W-:Y:S01]  /*127a0*/  UISETP.NE.AND UP1, UPT, UR13, URZ, UPT ;  /* 0x000000ff0d00728c */ /* 0x000fe2000bf25270 */
[----:B------:R-:W2:Y:S10]  /*127b0*/  LDCU UR5, c[0x0][0x3e0] ;  /* 0x00007c00ff0577ac */ /* 0x000eb40008000800 */
[----:B------:R-:W2:Y:S01]  /*127c0*/  @UP1 LDCU UR7, c[0x0][0x454] ;  /* 0x00008a80ff0717ac */ /* 0x000ea20008000800 */
[----:B------:R-:W-:Y:S01]  /*127d0*/  @UP1 UMOV UR18, 0x1 ;  /* 0x0000000100121882 */ /* 0x000fe20000000000 */
[----:B------:R-:W3:Y:S01]  /*127e0*/  @UP1 LDCU UR17, c[0x0][0x454] ;  /* 0x00008a80ff1117ac */ /* 0x000ee20008000800 */
[----:B------:R-:W-:Y:S01]  /*127f0*/  @!UP1 UMOV UR18, 0x1 ;  /* 0x0000000100129882 */ /* 0x000fe20000000000 */
[----:B--2---:R-:W-:-:S02]  /*12800*/  @UP1 UIMAD UR7, UR7, UR5, URZ ;  /* 0x00000005070712a4 */ /* 0x004fc4000f8e02ff */
[----:B---3--:R-:W-:-:S12]  /*12810*/  @!UP1 UIMAD UR7, UR12, UR5, URZ ;  /* 0x000000050c0792a4 */ /* 0x008fd8000f8e02ff */
.L_x_620:
[----:B------:R-:W-:Y:S01]  /*12820*/  BAR.SYNC.DEFER_BLOCKING 0x0 ;  /* 0x0000000000007b1d */ /* 0x000fe20000010000 */
[----:B------:R-:W-:Y:S01]  /*12830*/  UIMAD UR17, UR6, UR17, URZ ;  /* 0x00000011061172a4 */ /* 0x000fe2000f8e02ff */
[----:B------:R-:W-:Y:S01]  /*12840*/  LOP3.LUT P0, RZ, R177, 0x3, RZ, 0xc0, !PT ;  /* 0x00000003b1ff7812 */ /* 0x000fe2000780c0ff */
[----:B------:R-:W-:Y:S01]  /*12850*/  UIMAD UR12, UR10, UR18, URZ ;  /* 0x000000120a0c72a4 */ /* 0x000fe2000f8e02ff */
[----:B------:R-:W-:Y:S01]  /*12860*/  LOP3.LUT R14, R179, 0x70, RZ, 0xc0, !PT ;  /* 0x00000070b30e7812 */ /* 0x000fe200078ec0ff */
[----:B------:R-:W-:-:S03]  /*12870*/  USEL UR19, UR19, URZ, UP0 ;  /* 0x000000ff13137287 */ /* 0x000fc60008000000 */
[----:B-1----:R-:W1:Y:S01]  /*12880*/  @P3 LDC R11, c[0x0][0x458] ;  /* 0x00011600ff0b3b82 */ /* 0x002e620000000800 */
        /* <DEDUP_REMOVED lines=38> */
.L_x_622:
[----:B------:R-:W-:Y:S05]  /*12af0*/  BSYNC.RECONVERGENT B0 ;  /* 0x0000000000007941 */ /* 0x000fea0003800200 */
.L_x_621:
        /* <DEDUP_REMOVED lines=39> */
.L_x_624:
[----:B------:R-:W-:Y:S05]  /*12d70*/  BSYNC.RECONVERGENT B0 ;  /* 0x0000000000007941 */ /* 0x000fea0003800200 */
.L_x_623:
        /* <DEDUP_REMOVED lines=24> */
.L_x_626:
[----:B------:R-:W-:Y:S05]  /*12f00*/  BSYNC.RECONVERGENT B0 ;  /* 0x0000000000007941 */ /* 0x000fea0003800200 */
.L_x_625:
        /* <DEDUP_REMOVED lines=24> */
.L_x_628:
[----:B------:R-:W-:Y:S05]  /*13090*/  BSYNC.RECONVERGENT B0 ;  /* 0x0000000000007941 */ /* 0x000fea0003800200 */
.L_x_627:
        /* <DEDUP_REMOVED lines=23> */
.L_x_629:
        /* <DEDUP_REMOVED lines=15> */
.L_x_1812:


//--------------------- .text._ZN5flash16flash_fwd_kernelI23Flash_fwd_kernel_traitsILi192ELi128ELi64ELi8ELb0ELb0EN7cutlass6half_tE19Flash_kernel_traitsILi192ELi128ELi64ELi8ES3_EELb0ELb0ELb1ELb1ELb0ELb0ELb1ELb0EEEvNS_16Flash_fwd_paramsE --------------------------
	.section	.text._ZN5flash16flash_fwd_kernelI23Flash_fwd_kernel_traitsILi192ELi128ELi64ELi8ELb0ELb0EN7cutlass6half_tE19Flash_kernel_traitsILi192ELi128ELi64ELi8ES3_EELb0ELb0ELb1ELb1ELb0ELb0ELb1ELb0EEEvNS_16Flash_fwd_paramsE,"ax",@progbits
	.align	128
        .global         _ZN5flash16flash_fwd_kernelI23Flash_fwd_kernel_traitsILi192ELi128ELi64ELi8ELb0ELb0EN7cutlass6half_tE19Flash_kernel_traitsILi192ELi128ELi64ELi8ES3_EELb0ELb0ELb1ELb1ELb0ELb0ELb1ELb0EEEvNS_16Flash_fwd_paramsE
        .type           _ZN5flash16flash_fwd_kernelI23Flash_fwd_kernel_traitsILi192ELi128ELi64ELi8ELb0ELb0EN7cutlass6half_tE19Flash_kernel_traitsILi192ELi128ELi64ELi8ES3_EELb0ELb0ELb1ELb1ELb0ELb0ELb1ELb0EEEvNS_16Flash_fwd_paramsE,@function
        .size           _ZN5flash16flash_fwd_kernelI23Flash_fwd_kernel_traitsILi192ELi128ELi64ELi8ELb0ELb0EN7cutlass6half_tE19Flash_kernel_traitsILi192ELi128ELi64ELi8ES3_EELb0ELb0ELb1ELb1ELb0ELb0ELb1ELb0EEEvNS_16Flash_fwd_paramsE,(.L_x_1813 - _ZN5flash16flash_fwd_kernelI23Flash_fwd_kernel_traitsILi192ELi128ELi64ELi8ELb0ELb0EN7cutlass6half_tE19Flash_kernel_traitsILi192ELi128ELi64ELi8ES3_EELb0ELb0ELb1ELb1ELb0ELb0ELb1ELb0EEEvNS_16Flash_fwd_paramsE)
        .other          _ZN5flash16flash_fwd_kernelI23Flash_fwd_kernel_traitsILi192ELi128ELi64ELi8ELb0ELb0EN7cutlass6half_tE19Flash_kernel_traitsILi192ELi128ELi64ELi8ES3_EELb0ELb0ELb1ELb1ELb0ELb0ELb1ELb0EEEvNS_16Flash_fwd_paramsE,@"STO_CUDA_ENTRY STV_DEFAULT"
_ZN5flash16flash_fwd_kernelI23Flash_fwd_kernel_traitsILi192ELi128ELi64ELi8ELb0ELb0EN7cutlass6half_tE19Flash_kernel_traitsILi192ELi128ELi64ELi8ES3_EELb0ELb0ELb1ELb1ELb0ELb0ELb1ELb0EEEvNS_16Flash_fwd_paramsE:
.text._ZN5flash16flash_fwd_kernelI23Flash_fwd_kernel_traitsILi192ELi128ELi64ELi8ELb0ELb0EN7cutlass6half_tE19Flash_kernel_traitsILi192ELi128ELi64ELi8ES3_EELb0ELb0ELb1ELb1ELb0ELb0ELb1ELb0EEEvNS_16Flash_fwd_paramsE:
        /* <DEDUP_REMOVED lines=71> */
.L_x_630:
        /* <DEDUP_REMOVED lines=57> */
.L_x_632:
        /* <DEDUP_REMOVED lines=55> */
.L_x_634:
[----:B------:R-:W-:Y:S05]  /*0b70*/  BSYNC.RECONVERGENT B0 ;  /* 0x0000000000007941 */ /* 0x000fea0003800200 */
.L_x_633:
        /* <DEDUP_REMOVED lines=22> */
.L_x_636:
[----:B------:R-:W-:Y:S05]  /*0ce0*/  BSYNC.RECONVERGENT B0 ;  /* 0x0000000000007941 */ /* 0x000fea0003800200 */
.L_x_635:
        /* <DEDUP_REMOVED lines=22> */
.L_x_638:
[----:B------:R-:W-:Y:S05]  /*0e50*/  BSYNC.RECONVERGENT B0 ;  /* 0x0000000000007941 */ /* 0x000fea0003800200 */
.L_x_637:
        /* <DEDUP_REMOVED lines=23> */
.L_x_640:
[----:B------:R-:W-:Y:S05]  /*0fd0*/  BSYNC.RECONVERGENT B0 ;  /* 0x0000000000007941 */ /* 0x000fea0003800200 */
.L_x_639:
        /* <DEDUP_REMOVED lines=10> */
.L_x_642:
[----:B------:R-:W-:Y:S05]  /*1080*/  BSYNC.RECONVERGENT B0 ;  /* 0x0000000000007941 */ /* 0x000fea0003800200 */
.L_x_641:
        /* <DEDUP_REMOVED lines=10> */
.L_x_644:
[----:B------:R-:W-:Y:S05]  /*1130*/  BSYNC.RECONVERGENT B0 ;  /* 0x0000000000007941 */ /* 0x000fea0003800200 */
.L_x_643:
        /* <DEDUP_REMOVED lines=10> */
.L_x_646:
[----:B------:R-:W-:Y:S05]  /*11e0*/  BSYNC.RECONVERGENT B0 ;  /* 0x0000000000007941 */ /* 0x000fea0003800200 */
.L_x_645:
        /* <DEDUP_REMOVED lines=10> */
.L_x_631:
        /* <DEDUP_REMOVED lines=21> */
.L_x_647:
[----:B------:R-:W1:Y:S01]  /*13e0*/  LDCU.64 UR10, c[0x0][0x3b8] ;  /* 0x00007700ff0a77ac */ /* 0x000e620008000a00 */
[----:B------:R-:W-:-:S04]  /*13f0*/  UIADD3 UR6, UPT, UPT, UR12, UR13, URZ ;  /* 0x0000000d0c067290 */ /* 0x000fc8000fffe0ff */
[----:B-1----:R-:W-:Y:S02]  /*1400*/  UIMAD.WIDE.U32 UR14, UR6, UR10, URZ ;  /* 0x0000000a060e72a5 */ /* 0x002fe4000f8e00ff */
[----:B------:R-:W-:-:S04]  /*1410*/  UIMAD UR6, UR6, UR11, URZ ;  /* 0x0000000b060672a4 */ /* 0x000fc8000f8e02ff */
[----:B------:R-:W-:Y:S02]  /*1420*/  UIADD3 UR6, UPT, UPT, UR15, UR6, URZ ;  /* 0x000000060f067290 */ /* 0x000fe4000fffe0ff */
.L_x_648:
        /* <DEDUP_REMOVED lines=37> */
.L_x_649:
[----:B------:R-:W1:Y:S01]  /*1680*/  LDCU.64 UR8, c[0x0][0x3c0] ;  /* 0x00007800ff0877ac */ /* 0x000e620008000a00 */
[----:B------:R-:W-:-:S04]  /*1690*/  UIADD3 UR12, UPT, UPT, UR12, UR13, URZ ;  /* 0x0000000d0c0c7290 */ /* 0x000fc8000fffe0ff */
[----:B-1----:R-:W-:Y:S02]  /*16a0*/  UIMAD.WIDE.U32 UR16, UR12, UR8, URZ ;  /* 0x000000080c1072a5 */ /* 0x002fe4000f8e00ff */
[----:B------:R-:W-:-:S04]  /*16b0*/  UIMAD UR5, UR12, UR9, URZ ;  /* 0x000000090c0572a4 */ /* 0x000fc8000f8e02ff */
[----:B------:R-:W-:-:S12]  /*16c0*/  UIADD3 UR5, UPT, UPT, UR17, UR5, URZ ;  /* 0x0000000511057290 */ /* 0x000fd8000fffe0ff */
.L_x_650:
        /* <DEDUP_REMOVED lines=23> */
[C---:B------:R-:W-:Y:S01]  /*1840*/  IMAD R9, R4.reuse, UR11, R9 ;  /* 0x0000000b04097c24 */ /* 0x040fe2000f8e0209 */
[----:B------:R-:W-:Y:S01]  /*1850*/  LOP3.LUT R86, R187, 0x8, RZ, 0xc0, !PT ;  /* 0x00000008bb567812 */ /* 0x000fe200078ec0ff */
[----:B------:R-:W-:Y:S01]  /*1860*/  IMAD R13, R4, UR9, R13 ;  /* 0x00000009040d7c24 */ /* 0x000fe2000f8e020d */
[C---:B------:R-:W-:Y:S01]  /*1870*/  LOP3.LUT R133, R186.reuse, 0x1c0, R135, 0xf8, !PT ;  /* 0x000001c0ba857812 */ /* 0x040fe200078ef887 */
[----:B------:R-:W-:Y:S01]  /*1880*/  IMAD.X R11, RZ, RZ, UR32, P0 ;  /* 0x00000020ff0b7e24 */ /* 0x000fe200080e06ff */
[C---:B------:R-:W-:Y:S01]  /*1890*/  LOP3.LUT R202, R186.reuse, 0x40, RZ, 0xfc, !PT ;  /* 0x00000040baca7812 */ /* 0x040fe200078efcff */
[----:B--2---:R-:W-:Y:S01]  /*18a0*/  IMAD.U32 R6, RZ, RZ, UR12 ;  /* 0x0000000cff067e24 */ /* 0x004fe2000f8e00ff */
[----:B------:R-:W-:Y:S02]  /*18b0*/  LOP3.LUT R201, R186, 0x80, RZ, 0xfc, !PT ;  /* 0x00000080bac97812 */ /* 0x000fe400078efcff */
[----:B------:R-:W-:Y:S01]  /*18c0*/  LOP3.LUT R86, R133, R86, RZ, 0x3c, !PT ;  /* 0x0000005685567212 */ /* 0x000fe200078e3cff */
        /* <DEDUP_REMOVED lines=11> */
[----:B------:R-:W-:Y:S01]  /*1980*/  USHF.R.U32.HI UR29, URZ, 0x19, UR29 ;  /* 0x00000019ff1d7899 */ /* 0x000fe2000801161d */
[----:B------:R-:W-:-:S02]  /*1990*/  LOP3.LUT R5, R4, UR4, RZ, 0xfc, !PT ;  /* 0x0000000404057c12 */ /* 0x000fc4000f8efcff */
[----:B------:R-:W-:Y:S01]  /*19a0*/  IMAD.IADD R207, R3, 0x1, R207 ;  /* 0x0000000103cf7824 */ /* 0x000fe200078e02cf */
[C---:B---3--:R-:W-:Y:S01]  /*19b0*/  LEA R208, P0, R2.reuse, UR14, 0x1 ;  /* 0x0000000e02d07c11 */ /* 0x048fe2000f8008ff */
[----:B------:R-:W-:Y:S01]  /*19c0*/  UIADD3 UR14, UPT, UPT, -UR27, UR20, URZ ;  /* 0x000000141b0e7290 */ /* 0x000fe2000fffe1ff */
[----:B------:R-:W-:Y:S01]  /*19d0*/  IMAD.IADD R209, R9, 0x1, R209 ;  /* 0x0000000109d17824 */ /* 0x000fe200078e02d1 */
[----:B------:R-:W-:Y:S01]  /*19e0*/  LEA R211, R211, UR5, 0x1 ;  /* 0x00000005d3d37c11 */ /* 0x000fe2000f8e08ff */
[----:B------:R-:W-:Y:S01]  /*19f0*/  IMAD.U32 R9, RZ, RZ, UR13 ;  /* 0x0000000dff097e24 */ /* 0x000fe2000f8e00ff */
[----:B------:R-:W-:Y:S02]  /*1a00*/  LEA.HI.X R207, R2, UR15, R207, 0x1, P0 ;  /* 0x0000000f02cf7c11 */ /* 0x000fe400080f0ccf */
[----:B------:R-:W-:Y:S01]  /*1a10*/  ISETP.GE.AND P0, PT, R4, UR14, PT ;  /* 0x0000000e04007c0c */ /* 0x000fe2000bf06270 */
[----:B------:R-:W-:Y:S01]  /*1a20*/  IMAD R9, R9, UR26, R7 ;  /* 0x0000001a09097c24 */ /* 0x000fe2000f8e0207 */
[----:B------:R-:W-:-:S11]  /*1a30*/  LEA.HI.X R209, R8, UR17, R209, 0x1, P1 ;  /* 0x0000001108d17c11 */ /* 0x000fd600088f0cd1 */
        /* <DEDUP_REMOVED lines=30> */
.L_x_653:
[----:B------:R2:W-:Y:S02]  /*1c20*/  STS.128 [R211+0x8000], RZ ;  /* 0x008000ffd3007388 */ /* 0x0005e40000000c00 */
.L_x_652:
[----:B------:R-:W-:Y:S05]  /*1c30*/  BSYNC.RECONVERGENT B0 ;  /* 0x0000000000007941 */ /* 0x000fea0003800200 */
.L_x_651:
        /* <DEDUP_REMOVED lines=36> */
.L_x_656:
[----:B------:R3:W-:Y:S02]  /*1e80*/  STS.128 [R211+0x9000], RZ ;  /* 0x009000ffd3007388 */ /* 0x0007e40000000c00 */
.L_x_655:
[----:B------:R-:W-:Y:S05]  /*1e90*/  BSYNC.RECONVERGENT B0 ;  /* 0x0000000000007941 */ /* 0x000fea0003800200 */
.L_x_654:
        /* <DEDUP_REMOVED lines=36> */
.L_x_659:
[----:B------:R3:W-:Y:S02]  /*20e0*/  STS.128 [R211+0xa000], RZ ;  /* 0x00a000ffd3007388 */ /* 0x0007e40000000c00 */
.L_x_658:
[----:B------:R-:W-:Y:S05]  /*20f0*/  BSYNC.RECONVERGENT B0 ;  /* 0x0000000000007941 */ /* 0x000fea0003800200 */
.L_x_657:
        /* <DEDUP_REMOVED lines=37> */
.L_x_662:
[----:B------:R2:W-:Y:S02]  /*2350*/  STS.128 [R211+0xb000], RZ ;  /* 0x00b000ffd3007388 */ /* 0x0005e40000000c00 */
.L_x_661:
[----:B------:R-:W-:Y:S05]  /*2360*/  BSYNC.RECONVERGENT B0 ;  /* 0x0000000000007941 */ /* 0x000fea0003800200 */
.L_x_660:
        /* <DEDUP_REMOVED lines=33> */
.L_x_665:
[----:B------:R2:W-:Y:S02]  /*2580*/  STS.128 [R211+0x10000], RZ ;  /* 0x010000ffd3007388 */ /* 0x0005e40000000c00 */
.L_x_664:
[----:B------:R-:W-:Y:S05]  /*2590*/  BSYNC.RECONVERGENT B0 ;  /* 0x0000000000007941 */ /* 0x000fea0003800200 */
.L_x_663:
        /* <DEDUP_REMOVED lines=31> */
.L_x_668:
[----:B------:R2:W-:Y:S02]  /*2790*/  STS.128 [R211+0x11000], RZ ;  /* 0x011000ffd3007388 */ /* 0x0005e40000000c00 */
.L_x_667:
[----:B------:R-:W-:Y:S05]  /*27a0*/  BSYNC.RECONVERGENT B0 ;  /* 0x0000000000007941 */ /* 0x000fea0003800200 */
.L_x_666:
        /* <DEDUP_REMOVED lines=25> */
[----:B------:R-:W-:Y:S01]  /*2940*/  LOP3.LUT R95, R188, 0x200, R135, 0xf8, !PT ;  /* 0x00000200bc5f7812 */ /* 0x000fe200078ef887 */
[----:B------:R-:W-:Y:S01]  /*2950*/  UIMAD UR7, UR7, UR17, URZ ;  /* 0x00000011070772a4 */ /* 0x000fe2000f8e02ff */
[----:B------:R-:W-:Y:S01]  /*2960*/  IMAD.SHL.U32 R167, R185, 0x2, RZ ;  /* 0x00000002b9a77824 */ /* 0x000fe200078e00ff */
[----:B------:R-:W-:Y:S01]  /*2970*/  UMOV UR6, URZ ;  /* 0x000000ff00067c82 */ /* 0x000fe20008000000 */
[----:B------:R-:W-:Y:S01]  /*2980*/  IADD3 R95, PT, PT, R86, R95, RZ ;  /* 0x0000005f565f7210 */ /* 0x000fe20007ffe0ff */
[----:B------:R-:W-:Y:S01]  /*2990*/  UIADD3 UR7, UPT, UPT, UR35, UR7, URZ ;  /* 0x0000000723077290 */ /* 0x000fe2000fffe0ff */
[----:B------:R-:W-:Y:S01]  /*29a0*/  BAR.SYNC.DEFER_BLOCKING 0x0 ;  /* 0x0000000000007b1d */ /* 0x000fe20000010000 */
[----:B--2---:R-:W-:-:S05]  /*29b0*/  @P0 FMUL.FTZ R2, R3, R2 ;  /* 0x0000000203020220 */ /* 0x004fca0000410000 */
[----:B------:R-:W-:-:S13]  /*29c0*/  @P0 R2UR UR12, R2 ;  /* 0x00000000020c02ca */ /* 0x000fda00000e0000 */
        /* <DEDUP_REMOVED lines=27> */
.L_x_671:
[----:B------:R2:W-:Y:S01]  /*2b80*/  STS.128 [R211+0x16000], RZ ;  /* 0x016000ffd3007388 */ /* 0x0005e20000000c00 */
[----:B------:R-:W-:Y:S05]  /*2b90*/  BRA `(.L_x_672) ;  /* 0x00000000000c7947 */ /* 0x000fea0003800000 */
.L_x_670:
[----:B------:R1:W-:Y:S04]  /*2ba0*/  STS.128 [R211+0x12000], RZ ;  /* 0x012000ffd3007388 */ /* 0x0003e80000000c00 */
[----:B------:R1:W-:Y:S04]  /*2bb0*/  STS.128 [R211+0x14000], RZ ;  /* 0x014000ffd3007388 */ /* 0x0003e80000000c00 */
[----:B------:R1:W-:Y:S02]  /*2bc0*/  STS.128 [R211+0x16000], RZ ;  /* 0x016000ffd3007388 */ /* 0x0003e40000000c00 */
.L_x_672:
[----:B------:R-:W-:Y:S05]  /*2bd0*/  BSYNC.RECONVERGENT B0 ;  /* 0x0000000000007941 */ /* 0x000fea0003800200 */
.L_x_669:
        /* <DEDUP_REMOVED lines=35> */
.L_x_675:
[----:B------:R1:W-:Y:S02]  /*2e10*/  STS.128 [R211+0x17000], RZ ;  /* 0x017000ffd3007388 */ /* 0x0003e40000000c00 */
.L_x_674:
[----:B------:R-:W-:Y:S05]  /*2e20*/  BSYNC.RECONVERGENT B0 ;  /* 0x0000000000007941 */ /* 0x000fea0003800200 */
.L_x_673:
        /* <DEDUP_REMOVED lines=17> */
[----:B------:R-:W-:Y:S01]  /*2f40*/  IMAD.IADD R87, R85, 0x1, R84 ;  /* 0x0000000155577824 */ /* 0x000fe200078e0254 */
[----:B------:R-:W5:Y:S01]  /*2f50*/  LDSM.16.M88.4 R36, [R0+UR5+0xc800] ;  /* 0x00c800050024783b */ /* 0x000f620008000200 */
[--C-:B------:R-:W-:Y:S01]  /*2f60*/  IMAD.IADD R91, R95, 0x1, R2.reuse ;  /* 0x000000015f5b7824 */ /* 0x100fe200078e0202 */
[----:B------:R-:W-:Y:S01]  /*2f70*/  UIADD3 UR23, UPT, UPT, UR28, UR23, -UR20 ;  /* 0x000000171c177290 */ /* 0x000fe2000fffe814 */
[----:B------:R-:W-:Y:S01]  /*2f80*/  IMAD.IADD R85, R85, 0x1, R2 ;  /* 0x0000000155557824 */ /* 0x000fe200078e0202 */
[----:B------:R-:W5:Y:S01]  /*2f90*/  LDSM.16.M88.4 R28, [R0+UR5+0xd000] ;  /* 0x00d00005001c783b */ /* 0x000f620008000200 */
[C---:B------:R-:W-:Y:S01]  /*2fa0*/  IMAD.IADD R89, R84.reuse, 0x1, R91 ;  /* 0x0000000154597824 */ /* 0x040fe200078e025b */
[----:B------:R-:W-:Y:S01]  /*2fb0*/  UISETP.GT.U32.AND UP0, UPT, UR17, UR18, UPT ;  /* 0x000000121100728c */ /* 0x000fe2000bf04070 */
[----:B------:R-:W-:Y:S01]  /*2fc0*/  IMAD.IADD R3, R84, 0x1, R85 ;  /* 0x0000000154037824 */ /* 0x000fe200078e0255 */
[----:B------:R-:W5:Y:S01]  /*2fd0*/  LDSM.16.M88.4 R16, [R0+UR5+0xd800] ;  /* 0x00d800050010783b */ /* 0x000f620008000200 */
[----:B------:R-:W-:-:S02]  /*2fe0*/  VIADD R206, R88, UR28 ;  /* 0x0000001c58ce7c36 */ /* 0x000fc40008000000 */
[----:B------:R-:W-:Y:S01]  /*2ff0*/  IMAD.U32 R204, RZ, RZ, UR28 ;  /* 0x0000001cffcc7e24 */ /* 0x000fe2000f8e00ff */
[----:B------:R-:W-:Y:S01]  /*3000*/  LDSM.16.M88.4 R56, [R90] ;  /* 0x000000005a38783b */ /* 0x000fe20000000200 */
[----:B------:R-:W-:-:S03]  /*3010*/  VIADD R165, R206, 0x8 ;  /* 0x00000008cea57836 */ /* 0x000fc60000000000 */
[----:B---34-:R-:W3:Y:S04]  /*3020*/  LDSM.16.M88.4 R12, [R87+0xc000] ;  /* 0x00c00000570c783b */ /* 0x018ee80000000200 */
[----:B------:R-:W4:Y:S04]  /*3030*/  LDSM.16.M88.4 R8, [R87+0xc800] ;  /* 0x00c800005708783b */ /* 0x000f280000000200 */
[----:B-12---:R-:W1:Y:S04]  /*3040*/  LDSM.16.M88.4 R4, [R87+0xd000] ;  /* 0x00d000005704783b */ /* 0x006e680000000200 */
[----:B------:R-:W2:Y:S04]  /*3050*/  LDSM.16.M88.4 R68, [R87+0xd800] ;  /* 0x00d800005744783b */ /* 0x000ea80000000200 */
        /* <DEDUP_REMOVED lines=13> */
[C---:B------:R-:W-:Y:S08]  /*3130*/  HMMA.16816.F32 R24, R72.reuse, R16, RZ ;  /* 0x000000104818723c */ /* 0x040ff000000018ff */
[----:B------:R-:W-:Y:S01]  /*3140*/  HMMA.16816.F32 R72, R72, R18, RZ ;  /* 0x000000124848723c */ /* 0x000fe200000018ff */
[----:B------:R-:W-:Y:S07]  /*3150*/  LDSM.16.M88.4 R16, [R85+0xc000] ;  /* 0x00c000005510783b */ /* 0x000fee0000000200 */
[C---:B---3--:R-:W-:Y:S08]  /*3160*/  HMMA.16816.F32 R48, R56.reuse, R12, R48 ;  /* 0x0000000c3830723c */ /* 0x048ff00000001830 */
[C---:B------:R-:W-:Y:S01]  /*3170*/  HMMA.16816.F32 R44, R56.reuse, R14, R44 ;  /* 0x0000000e382c723c */ /* 0x040fe2000000182c */
[----:B------:R-:W3:Y:S07]  /*3180*/  LDSM.16.M88.4 R12, [R91] ;  /* 0x000000005b0c783b */ /* 0x000eee0000000200 */
[C---:B----4-:R-:W-:Y:S08]  /*3190*/  HMMA.16816.F32 R40, R56.reuse, R8, R40 ;  /* 0x000000083828723c */ /* 0x050ff00000001828 */
[C---:B------:R-:W-:Y:S01]  /*31a0*/  HMMA.16816.F32 R36, R56.reuse, R10, R36 ;  /* 0x0000000a3824723c */ /* 0x040fe20000001824 */
[----:B------:R-:W-:Y:S07]  /*31b0*/  LDSM.16.M88.4 R8, [R89] ;  /* 0x000000005908783b */ /* 0x000fee0000000200 */
[C---:B-1----:R-:W-:Y:S08]  /*31c0*/  HMMA.16816.F32 R32, R56.reuse, R4, R32 ;  /* 0x000000043820723c */ /* 0x042ff00000001820 */
[C---:B------:R-:W-:Y:S01]  /*31d0*/  HMMA.16816.F32 R28, R56.reuse, R6, R28 ;  /* 0x00000006381c723c */ /* 0x040fe2000000181c */
[----:B------:R-:W1:Y:S07]  /*31e0*/  LDSM.16.M88.4 R4, [R3+0xc000] ;  /* 0x00c000000304783b */ /* 0x000e6e0000000200 */
[C---:B--2---:R-:W-:Y:S08]  /*31f0*/  HMMA.16816.F32 R24, R56.reuse, R68, R24 ;  /* 0x000000443818723c */ /* 0x044ff00000001818 */
[----:B------:R-:W-:Y:S01]  /*3200*/  HMMA.16816.F32 R72, R56, R70, R72 ;  /* 0x000000463848723c */ /* 0x000fe20000001848 */
[----:B------:R-:W2:Y:S04]  /*3210*/  LDSM.16.M88.4 R56, [R3+0xd000] ;  /* 0x00d000000338783b */ /* 0x000ea80000000200 */
[----:B------:R-:W-:Y:S03]  /*3220*/  LDSM.16.M88.4 R68, [R89+0x4000] ;  /* 0x004000005944783b */ /* 0x000fe60000000200 */
[C---:B---3--:R-:W-:Y:S08]  /*3230*/  HMMA.16816.F32 R48, R12.reuse, R16, R48 ;  /* 0x000000100c30723c */ /* 0x048ff00000001830 */
[C---:B------:R-:W-:Y:S01]  /*3240*/  HMMA.16816.F32 R44, R12.reuse, R18, R44 ;  /* 0x000000120c2c723c */ /* 0x040fe2000000182c */
[----:B------:R-:W3:Y:S07]  /*3250*/  LDSM.16.M88.4 R16, [R3+0xd800] ;  /* 0x00d800000310783b */ /* 0x000eee0000000200 */
        /* <DEDUP_REMOVED lines=13> */
[C---:B------:R-:W-:Y:S08]  /*3330*/  HMMA.16816.F32 R40, R8.reuse, R20, R40 ;  /* 0x000000140828723c */ /* 0x040ff00000001828 */
[C---:B------:R-:W-:Y:S01]  /*3340*/  HMMA.16816.F32 R36, R8.reuse, R22, R36 ;  /* 0x000000160824723c */ /* 0x040fe20000001824 */
[----:B------:R-:W4:Y:S07]  /*3350*/  LDSM.16.M88.4 R20, [R0+UR5+0xf000] ;  /* 0x00f000050014783b */ /* 0x000f2e0008000200 */
[C---:B--2---:R-:W-:Y:S08]  /*3360*/  HMMA.16816.F32 R32, R8.reuse, R56, R32 ;  /* 0x000000380820723c */ /* 0x044ff00000001820 */
[C---:B------:R-:W-:Y:S01]  /*3370*/  HMMA.16816.F32 R28, R8.reuse, R58, R28 ;  /* 0x0000003a081c723c */ /* 0x040fe2000000181c */
[----:B------:R-:W-:Y:S07]  /*3380*/  LDSM.16.M88.4 R56, [R0+UR5+0xf800] ;  /* 0x00f800050038783b */ /* 0x000fee0008000200 */
[C---:B---3--:R-:W-:Y:S08]  /*3390*/  HMMA.16816.F32 R24, R8.reuse, R16, R24 ;  /* 0x000000100818723c */ /* 0x048ff00000001818 */
[----:B------:R-:W-:Y:S01]  /*33a0*/  HMMA.16816.F32 R72, R8, R18, R72 ;  /* 0x000000120848723c */ /* 0x000fe20000001848 */
[----:B------:R-:W-:Y:S04]  /*33b0*/  LDSM.16.M88.4 R16, [R90+0x4000] ;  /* 0x004000005a10783b */ /* 0x000fe80000000200 */
[----:B------:R-:W2:Y:S03]  /*33c0*/  LDSM.16.M88.4 R8, [R87+0xe000] ;  /* 0x00e000005708783b */ /* 0x000ea60000000200 */
        /* <DEDUP_REMOVED lines=13> */
[----:B------:R-:W-:Y:S01]  /*34a0*/  HMMA.16816.F32 R36, R16, R6, R36 ;  /* 0x000000061024723c */ /* 0x000fe20000001824 */
[----:B------:R-:W1:Y:S07]  /*34b0*/  LDSM.16.M88.4 R4, [R85+0xf000] ;  /* 0x00f000005504783b */ /* 0x000e6e0000000200 */
[C---:B------:R-:W-:Y:S08]  /*34c0*/  HMMA.16816.F32 R24, R12.reuse, R56, R24 ;  /* 0x000000380c18723c */ /* 0x040ff00000001818 */
[----:B------:R-:W-:Y:S01]  /*34d0*/  HMMA.16816.F32 R72, R12, R58, R72 ;  /* 0x0000003a0c48723c */ /* 0x000fe20000001848 */
[----:B------:R-:W5:Y:S04]  /*34e0*/  LDSM.16.M88.4 R12, [R85+0xe000] ;  /* 0x00e00000550c783b */ /* 0x000f680000000200 */
[----:B------:R-:W5:Y:S03]  /*34f0*/  LDSM.16.M88.4 R56, [R3+0xf000] ;  /* 0x00f000000338783b */ /* 0x000f660000000200 */
[C---:B---3--:R-:W-:Y:S08]  /*3500*/  HMMA.16816.F32 R32, R16.reuse, R52, R32 ;  /* 0x000000341020723c */ /* 0x048ff00000001820 */
[C---:B------:R-:W-:Y:S01]  /*3510*/  HMMA.16816.F32 R28, R16.reuse, R54, R28 ;  /* 0x00000036101c723c */ /* 0x040fe2000000181c */
[----:B------:R-:W3:Y:S07]  /*3520*/  LDSM.16.M88.4 R52, [R3+0xf800] ;  /* 0x00f800000334783b */ /* 0x000eee0000000200 */
[C---:B----4-:R-:W-:Y:S08]  /*3530*/  HMMA.16816.F32 R24, R16.reuse, R20, R24 ;  /* 0x000000141018723c */ /* 0x050ff00000001818 */
[----:B------:R-:W-:Y:S01]  /*3540*/  HMMA.16816.F32 R72, R16, R22, R72 ;  /* 0x000000161048723c */ /* 0x000fe20000001848 */
[----:B------:R-:W-:Y:S04]  /*3550*/  LDSM.16.M88.4 R20, [R95+0x8000] ;  /* 0x008000005f14783b */ /* 0x000fe80000000200 */
[----:B------:R-:W-:Y:S03]  /*3560*/  LDSM.16.M88.4 R16, [R0+UR5+0x10000] ;  /* 0x010000050010783b */ /* 0x000fe60008000200 */
[C---:B--2---:R-:W-:Y:S08]  /*3570*/  HMMA.16816.F32 R40, R76.reuse, R8, R40 ;  /* 0x000000084c28723c */ /* 0x044ff00000001828 */
[C---:B------:R-:W-:Y:S01]  /*3580*/  HMMA.16816.F32 R36, R76.reuse, R10, R36 ;  /* 0x0000000a4c24723c */ /* 0x040fe20000001824 */
[----:B------:R-:W2:Y:S07]  /*3590*/  LDSM.16.M88.4 R8, [R0+UR5+0x11000] ;  /* 0x011000050008783b */ /* 0x000eae0008000200 */
[C---:B-1----:R-:W-:Y:S08]  /*35a0*/  HMMA.16816.F32 R32, R76.reuse, R4, R32 ;  /* 0x000000044c20723c */ /* 0x042ff00000001820 */
[C---:B------:R-:W-:Y:S01]  /*35b0*/  HMMA.16816.F32 R28, R76.reuse, R6, R28 ;  /* 0x000000064c1c723c */ /* 0x040fe2000000181c */
[----:B------:R-:W1:Y:S07]  /*35c0*/  LDSM.16.M88.4 R4, [R0+UR5+0x11800] ;  /* 0x011800050004783b */ /* 0x000e6e0008000200 */
[C---:B-----5:R-:W-:Y:S08]  /*35d0*/  HMMA.16816.F32 R48, R76.reuse, R12, R48 ;  /* 0x0000000c4c30723c */ /* 0x060ff00000001830 */
[C---:B------:R-:W-:Y:S01]  /*35e0*/  HMMA.16816.F32 R44, R76.reuse, R14, R44 ;  /* 0x0000000e4c2c723c */ /* 0x040fe2000000182c */
[----:B------:R-:W4:Y:S07]  /*35f0*/  LDSM.16.M88.4 R12, [R0+UR5+0x10800] ;  /* 0x01080005000c783b */ /* 0x000f2e0008000200 */
[C---:B------:R-:W-:Y:S08]  /*3600*/  HMMA.16816.F32 R24, R76.reuse, R80, R24 ;  /* 0x000000504c18723c */ /* 0x040ff00000001818 */
[----:B------:R-:W-:Y:S08]  /*3610*/  HMMA.16816.F32 R72, R76, R82, R72 ;  /* 0x000000524c48723c */ /* 0x000ff00000001848 */
[C---:B------:R-:W-:Y:S08]  /*3620*/  HMMA.16816.F32 R40, R68.reuse, R60, R40 ;  /* 0x0000003c4428723c */ /* 0x040ff00000001828 */
[C---:B------:R-:W-:Y:S08]  /*3630*/  HMMA.16816.F32 R36, R68.reuse, R62, R36 ;  /* 0x0000003e4424723c */ /* 0x040ff00000001824 */
[C---:B------:R-:W-:Y:S08]  /*3640*/  HMMA.16816.F32 R32, R68.reuse, R56, R32 ;  /* 0x000000384420723c */ /* 0x040ff00000001820 */
[C---:B------:R-:W-:Y:S01]  /*3650*/  HMMA.16816.F32 R60, R68.reuse, R58, R28 ;  /* 0x0000003a443c723c */ /* 0x040fe2000000181c */
[----:B------:R-:W-:Y:S04]  /*3660*/  LDSM.16.M88.4 R56, [R90+0x8000] ;  /* 0x008000005a38783b */ /* 0x000fe80000000200 */
[----:B------:R-:W5:Y:S03]  /*3670*/  LDSM.16.M88.4 R28, [R87+0x10000] ;  /* 0x01000000571c783b */ /* 0x000f660000000200 */
[C---:B------:R-:W-:Y:S08]  /*3680*/  HMMA.16816.F32 R48, R68.reuse, R64, R48 ;  /* 0x000000404430723c */ /* 0x040ff00000001830 */
[C---:B------:R-:W-:Y:S08]  /*3690*/  HMMA.16816.F32 R44, R68.reuse, R66, R44 ;  /* 0x00000042442c723c */ /* 0x040ff0000000182c */
[C---:B---3--:R-:W-:Y:S01]  /*36a0*/  HMMA.16816.F32 R64, R68.reuse, R52, R24 ;  /* 0x000000344440723c */ /* 0x048fe20000001818 */
[----:B------:R-:W3:Y:S07]  /*36b0*/  LDSM.16.M88.4 R24, [R87+0x10800] ;  /* 0x010800005718783b */ /* 0x000eee0000000200 */
[----:B------:R-:W-:Y:S01]  /*36c0*/  HMMA.16816.F32 R72, R68, R54, R72 ;  /* 0x000000364448723c */ /* 0x000fe20000001848 */
[----:B------:R-:W-:Y:S04]  /*36d0*/  LDSM.16.M88.4 R68, [R3+0x10000] ;  /* 0x010000000344783b */ /* 0x000fe80000000200 */
[----:B------:R-:W-:Y:S03]  /*36e0*/  LDSM.16.M88.4 R52, [R85+0x11800] ;  /* 0x011800005534783b */ /* 0x000fe60000000200 */
        /* <DEDUP_REMOVED lines=9> */
[C---:B----4-:R-:W-:Y:S08]  /*3780*/  HMMA.16816.F32 R40, R20.reuse, R12, R40 ;  /* 0x0000000c1428723c */ /* 0x050ff00000001828 */
[----:B------:R-:W-:Y:S01]  /*3790*/  HMMA.16816.F32 R36, R20, R14, R36 ;  /* 0x0000000e1424723c */ /* 0x000fe20000001824 */
[----:B------:R-:W4:Y:S04]  /*37a0*/  LDSM.16.M88.4 R20, [R85+0x11000] ;  /* 0x011000005514783b */ /* 0x000f280000000200 */
[----:B------:R-:W-:Y:S03]  /*37b0*/  LDSM.16.M88.4 R12, [R87+0x11800] ;  /* 0x01180000570c783b */ /* 0x000fe60000000200 */
[C---:B-----5:R-:W-:Y:S08]  /*37c0*/  HMMA.16816.F32 R48, R56.reuse, R28, R48 ;  /* 0x0000001c3830723c */ /* 0x060ff00000001830 */
[C---:B------:R-:W-:Y:S01]  /*37d0*/  HMMA.16816.F32 R44, R56.reuse, R30, R44 ;  /* 0x0000001e382c723c */ /* 0x040fe2000000182c */
[----:B------:R-:W5:Y:S07]  /*37e0*/  LDSM.16.M88.4 R28, [R85+0x10800] ;  /* 0x01080000551c783b */ /* 0x000f6e0000000200 */
[C---:B---3--:R-:W-:Y:S08]  /*37f0*/  HMMA.16816.F32 R40, R56.reuse, R24, R40 ;  /* 0x000000183828723c */ /* 0x048ff00000001828 */
[C---:B------:R-:W-:Y:S01]  /*3800*/  HMMA.16816.F32 R36, R56.reuse, R26, R36 ;  /* 0x0000001a3824723c */ /* 0x040fe20000001824 */
[----:B------:R-:W3:Y:S07]  /*3810*/  LDSM.16.M88.4 R24, [R89+0x8000] ;  /* 0x008000005918783b */ /* 0x000eee0000000200 */
[C---:B--2---:R-:W-:Y:S08]  /*3820*/  HMMA.16816.F32 R32, R56.reuse, R8, R32 ;  /* 0x000000083820723c */ /* 0x044ff00000001820 */
[----:B------:R-:W-:Y:S01]  /*3830*/  HMMA.16816.F32 R60, R56, R10, R60 ;  /* 0x0000000a383c723c */ /* 0x000fe2000000183c */
[----:B------:R-:W2:Y:S07]  /*3840*/  LDSM.16.M88.4 R8, [R3+0x11000] ;  /* 0x011000000308783b */ /* 0x000eae0000000200 */
[C---:B-1----:R-:W-:Y:S08]  /*3850*/  HMMA.16816.F32 R48, R16.reuse, R4, R48 ;  /* 0x000000041030723c */ /* 0x042ff00000001830 */
[C---:B------:R-:W-:Y:S01]  /*3860*/  HMMA.16816.F32 R44, R16.reuse, R6, R44 ;  /* 0x00000006102c723c */ /* 0x040fe2000000182c */
[----:B------:R-:W1:Y:S07]  /*3870*/  LDSM.16.M88.4 R4, [R3+0x10800] ;  /* 0x010800000304783b */ /* 0x000e6e0000000200 */
[C---:B----4-:R-:W-:Y:S08]  /*3880*/  HMMA.16816.F32 R32, R16.reuse, R20, R32 ;  /* 0x000000141020723c */ /* 0x050ff00000001820 */
[----:B-----5:R-:W-:Y:S08]  /*3890*/  HMMA.16816.F32 R40, R16, R28, R40 ;  /* 0x0000001c1028723c */ /* 0x020ff00000001828 */
[----:B---3--:R-:W-:Y:S08]  /*38a0*/  HMMA.16816.F32 R48, R24, R68, R48 ;  /* 0x000000441830723c */ /* 0x008ff00000001830 */
[----:B------:R-:W-:Y:S01]  /*38b0*/  HMMA.16816.F32 R60, R16, R22, R60 ;  /* 0x00000016103c723c */ /* 0x000fe2000000183c */
[----:B------:R-:W-:-:S07]  /*38c0*/  VIADD R23, R206, -UR22 ;  /* 0x80000016ce177c36 */ /* 0x000fce0008000000 */
[----:B------:R-:W-:Y:S03]  /*38d0*/  HMMA.16816.F32 R64, R56, R12, R64 ;  /* 0x0000000c3840723c */ /* 0x000fe60000001840 */
[----:B------:R-:W-:Y:S01]  /*38e0*/  FMUL.FTZ R50, R50, UR7 ;  /* 0x0000000732327c20 */ /* 0x000fe20008410000 */
[----:B------:R-:W-:-:S04]  /*38f0*/  FMUL.FTZ R51, R51, UR7 ;  /* 0x0000000733337c20 */ /* 0x000fc80008410000 */
[----:B------:R-:W-:Y:S01]  /*3900*/  HMMA.16816.F32 R72, R56, R14, R72 ;  /* 0x0000000e3848723c */ /* 0x000fe20000001848 */
[----:B------:R3:W4:Y:S01]  /*3910*/  LDSM.16.M88.4 R12, [R3+0x11800] ;  /* 0x01180000030c783b */ /* 0x0007220000000200 */
[----:B------:R-:W-:Y:S01]  /*3920*/  MUFU.TANH R50, R50 ;  /* 0x0000003200327308 */ /* 0x000fe20000002400 */
[----:B------:R-:W-:-:S05]  /*3930*/  DEPBAR.LE SB0, 0x0 ;  /* 0x000080000000791a */ /* 0x000fca0000000000 */
[C---:B------:R-:W-:Y:S02]  /*3940*/  HMMA.16816.F32 R44, R24.reuse, R70, R44 ;  /* 0x00000046182c723c */ /* 0x040fe4000000182c */
[----:B------:R-:W-:Y:S06]  /*3950*/  MUFU.TANH R51, R51 ;  /* 0x0000003300337308 */ /* 0x000fec0000002400 */
[----:B--2---:R-:W-:Y:S01]  /*3960*/  HMMA.16816.F32 R32, R24, R8, R32 ;  /* 0x000000081820723c */ /* 0x004fe20000001820 */
[----:B------:R-:W-:-:S04]  /*3970*/  IMAD.U32 R8, RZ, RZ, UR17 ;  /* 0x00000011ff087e24 */ /* 0x000fc8000f8e00ff */
[----:B------:R-:W-:-:S03]  /*3980*/  IMAD R8, R8, 0x40, R169 ;  /* 0x0000004008087824 */ /* 0x000fc600078e02a9 */
[----:B------:R-:W-:Y:S01]  /*3990*/  HMMA.16816.F32 R36, R16, R30, R36 ;  /* 0x0000001e1024723c */ /* 0x000fe20000001824 */
[----:B------:R-:W-:Y:S01]  /*39a0*/  VIADD R9, R8, UR20 ;  /* 0x0000001408097c36 */ /* 0x000fe20008000000 */
[----:B------:R-:W-:Y:S01]  /*39b0*/  ISETP.GT.AND P1, PT, R23, R8, PT ;  /* 0x000000081700720c */ /* 0x000fe20003f24270 */
[----:B---3--:R-:W-:Y:S02]  /*39c0*/  VIADD R3, R88, UR23 ;  /* 0x0000001758037c36 */ /* 0x008fe40008000000 */
[----:B------:R-:W-:Y:S01]  /*39d0*/  FMUL.FTZ R46, R46, UR7 ;  /* 0x000000072e2e7c20 */ /* 0x000fe20008410000 */
[C---:B------:R-:W-:Y:S02]  /*39e0*/  VIADD R20, R8.reuse, 0x1 ;  /* 0x0000000108147836 */ /* 0x040fe40000000000 */
[----:B------:R-:W-:Y:S01]  /*39f0*/  FMUL.FTZ R47, R47, UR7 ;  /* 0x000000072f2f7c20 */ /* 0x000fe20008410000 */
[----:B------:R-:W-:Y:S01]  /*3a00*/  VIADD R30, R8, 0x21 ;  /* 0x00000021081e7836 */ /* 0x000fe20000000000 */
[----:B-1----:R-:W-:Y:S01]  /*3a10*/  HMMA.16816.F32 R40, R24, R4, R40 ;  /* 0x000000041828723c */ /* 0x002fe20000001828 */
[----:B------:R-:W-:Y:S01]  /*3a20*/  FMUL.FTZ R4, R48, UR7 ;  /* 0x0000000730047c20 */ /* 0x000fe20008410000 */
[--C-:B------:R-:W-:Y:S01]  /*3a30*/  VIADDMNMX R205, R3, 0x1, R204.reuse, PT ;  /* 0x0000000103cd7846 */ /* 0x100fe200038001cc */
[----:B------:R-:W-:Y:S01]  /*3a40*/  FMUL.FTZ R5, R49, UR7 ;  /* 0x0000000731057c20 */ /* 0x000fe20008410000 */
[----:B------:R-:W-:Y:S01]  /*3a50*/  VIADDMNMX R204, R3, 0x9, R204, PT ;  /* 0x0000000903cc7846 */ /* 0x000fe200038001cc */
[----:B------:R-:W-:-:S02]  /*3a60*/  VIADD R3, R8, 0x38 ;  /* 0x0000003808037836 */ /* 0x000fc40000000000 */
[----:B------:R-:W-:Y:S01]  /*3a70*/  FMUL.FTZ R32, R32, UR7 ;  /* 0x0000000720207c20 */ /* 0x000fe20008410000 */
[----:B------:R-:W1:Y:S01]  /*3a80*/  MUFU.TANH R4, R4 ;  /* 0x0000000400047308 */ /* 0x000e620000002400 */
[----:B------:R-:W-:Y:S01]  /*3a90*/  HMMA.16816.F32 R60, R24, R10, R60 ;  /* 0x0000000a183c723c */ /* 0x000fe2000000183c */
[--C-:B------:R-:W-:Y:S02]  /*3aa0*/  IMAD.IADD R11, R206, 0x1, -R9.reuse ;  /* 0x00000001ce0b7824 */ /* 0x100fe400078e0a09 */
[----:B------:R-:W-:Y:S01]  /*3ab0*/  FMUL.FTZ R33, R33, UR7 ;  /* 0x0000000721217c20 */ /* 0x000fe20008410000 */
[C---:B------:R-:W-:Y:S01]  /*3ac0*/  ISETP.GE.AND P0, PT, R8.reuse, R205, PT ;  /* 0x000000cd0800720c */ /* 0x040fe20003f06270 */
[C---:B------:R-:W-:Y:S01]  /*3ad0*/  VIADD R28, R8.reuse, 0x28 ;  /* 0x00000028081c7836 */ /* 0x040fe20000000000 */
[----:B------:R-:W-:Y:S01]  /*3ae0*/  ISETP.GT.AND P3, PT, R23, R20, PT ;  /* 0x000000141700720c */ /* 0x000fe20003f64270 */
[----:B------:R-:W-:Y:S01]  /*3af0*/  VIADD R22, R8, 0x31 ;  /* 0x0000003108167836 */ /* 0x000fe20000000000 */
[----:B------:R-:W-:Y:S01]  /*3b00*/  IABS R11, R11 ;  /* 0x0000000b000b7213 */ /* 0x000fe20000000000 */
[C---:B------:R-:W-:Y:S01]  /*3b10*/  HMMA.16816.F32 R64, R16.reuse, R52, R64 ;  /* 0x000000341040723c */ /* 0x040fe20000001840 */
[----:B------:R-:W-:Y:S01]  /*3b20*/  MUFU.TANH R5, R5 ;  /* 0x0000000500057308 */ /* 0x000fe20000002400 */
[----:B------:R-:W-:Y:S01]  /*3b30*/  IMAD.IADD R9, R165, 0x1, -R9 ;  /* 0x00000001a5097824 */ /* 0x000fe200078e0a09 */
[----:B------:R-:W-:Y:S01]  /*3b40*/  I2FP.F32.S32 R11, R11 ;  /* 0x0000000b000b7245 */ /* 0x000fe20000201400 */
[----:B------:R-:W-:Y:S01]  /*3b50*/  FMUL.FTZ R40, R40, UR7 ;  /* 0x0000000728287c20 */ /* 0x000fe20008410000 */
[----:B------:R-:W-:Y:S01]  /*3b60*/  FMUL.FTZ R10, R41, UR7 ;  /* 0x00000007290a7c20 */ /* 0x000fe20008410000 */
[----:B------:R-:W-:Y:S01]  /*3b70*/  FMUL.FTZ R42, R42, UR7 ;  /* 0x000000072a2a7c20 */ /* 0x000fe20008410000 */
[----:B------:R-:W-:Y:S01]  /*3b80*/  IABS R9, R9 ;  /* 0x0000000900097213 */ /* 0x000fe20000000000 */
[----:B------:R-:W-:Y:S01]  /*3b90*/  HMMA.16816.F32 R72, R16, R54, R72 ;  /* 0x000000361048723c */ /* 0x000fe20000001848 */
[----:B------:R-:W-:Y:S01]  /*3ba0*/  FMUL.FTZ R17, R45, UR7 ;  /* 0x000000072d117c20 */ /* 0x000fe20008410000 */
[----:B-1----:R-:W-:Y:S01]  /*3bb0*/  FFMA.FTZ R11, R11, -UR6, R4 ;  /* 0x800000060b0b7c23 */ /* 0x002fe20008010004 */
[----:B------:R-:W-:Y:S01]  /*3bc0*/  MUFU.TANH R10, R10 ;  /* 0x0000000a000a7308 */ /* 0x000fe20000002400 */
[----:B------:R-:W-:Y:S01]  /*3bd0*/  FMUL.FTZ R60, R60, UR7 ;  /* 0x000000073c3c7c20 */ /* 0x000fe20008410000 */
[----:B------:R-:W-:Y:S01]  /*3be0*/  I2FP.F32.S32 R9, R9 ;  /* 0x0000000900097245 */ /* 0x000fe20000201400 */
[----:B------:R-:W-:Y:S01]  /*3bf0*/  FMUL.FTZ R43, R43, UR7 ;  /* 0x000000072b2b7c20 */ /* 0x000fe20008410000 */
[----:B------:R-:W-:Y:S01]  /*3c00*/  FSEL R11, R11, -INF , !P1 ;  /* 0xff8000000b0b7808 */ /* 0x000fe20004800000 */
[----:B------:R-:W-:Y:S01]  /*3c10*/  HMMA.16816.F32 R36, R24, R6, R36 ;  /* 0x000000061824723c */ /* 0x000fe20000001824 */
[----:B------:R-:W-:-:S02]  /*3c20*/  VIADD R6, R3, UR20 ;  /* 0x0000001403067c36 */ /* 0x000fc40008000000 */
[----:B------:R-:W-:Y:S01]  /*3c30*/  FMUL.FTZ R7, R44, UR7 ;  /* 0x000000072c077c20 */ /* 0x000fe20008410000 */
[----:B------:R-:W1:Y:S01]  /*3c40*/  MUFU.TANH R17, R17 ;  /* 0x0000001100117308 */ /* 0x000e620000002400 */
[----:B------:R-:W-:Y:S01]  /*3c50*/  FFMA.FTZ R9, R9, -UR6, R50 ;  /* 0x8000000609097c23 */ /* 0x000fe20008010032 */
[C-C-:B------:R-:W-:Y:S01]  /*3c60*/  IMAD.IADD R31, R206.reuse, 0x1, -R6.reuse ;  /* 0x00000001ce1f7824 */ /* 0x140fe200078e0a06 */
[C-C-:B------:R-:W-:Y:S01]  /*3c70*/  IADD3 R4, PT, PT, R206.reuse, 0x2f, -R6.reuse ;  /* 0x0000002fce047810 */ /* 0x140fe20007ffe806 */
[----:B------:R-:W-:Y:S01]  /*3c80*/  FMUL.FTZ R35, R35, UR7 ;  /* 0x0000000723237c20 */ /* 0x000fe20008410000 */
[--C-:B------:R-:W-:Y:S01]  /*3c90*/  IADD3 R16, PT, PT, R206, 0x30, -R6.reuse ;  /* 0x00000030ce107810 */ /* 0x100fe20007ffe806 */
[C---:B----4-:R-:W-:Y:S01]  /*3ca0*/  HMMA.16816.F32 R64, R24.reuse, R12, R64 ;  /* 0x0000000c1840723c */ /* 0x050fe20000001840 */
[----:B------:R-:W-:Y:S01]  /*3cb0*/  IABS R4, R4 ;  /* 0x0000000400047213 */ /* 0x000fe20000000000 */
[----:B------:R-:W2:Y:S01]  /*3cc0*/  MUFU.TANH R7, R7 ;  /* 0x0000000700077308 */ /* 0x000ea20000002400 */
[----:B------:R-:W-:Y:S01]  /*3cd0*/  IABS R16, R16 ;  /* 0x0000001000107213 */ /* 0x000fe20000000000 */
[----:B------:R-:W-:Y:S01]  /*3ce0*/  FMUL.FTZ R62, R62, UR7 ;  /* 0x000000073e3e7c20 */ /* 0x000fe20008410000 */
[----:B------:R-:W-:Y:S01]  /*3cf0*/  I2FP.F32.S32 R4, R4 ;  /* 0x0000000400047245 */ /* 0x000fe20000201400 */
[----:B------:R-:W-:Y:S01]  /*3d00*/  FMUL.FTZ R63, R63, UR7 ;  /* 0x000000073f3f7c20 */ /* 0x000fe20008410000 */
[--C-:B------:R-:W-:Y:S01]  /*3d10*/  IADD3 R141, PT, PT, R206, 0xf, -R6.reuse ;  /* 0x0000000fce8d7810 */ /* 0x100fe20007ffe806 */
[----:B------:R-:W-:Y:S01]  /*3d20*/  HMMA.16816.F32 R72, R24, R14, R72 ;  /* 0x0000000e1848723c */ /* 0x000fe20000001848 */
[----:B------:R-:W-:Y:S01]  /*3d30*/  I2FP.F32.S32 R16, R16 ;  /* 0x0000001000107245 */ /* 0x000fe20000201400 */
[----:B------:R-:W3:Y:S01]  /*3d40*/  MUFU.TANH R12, R40 ;  /* 0x00000028000c7308 */ /* 0x000ee20000002400 */
[----:B-1----:R-:W-:Y:S01]  /*3d50*/  FFMA.FTZ R17, R4, -UR6, R17 ;  /* 0x8000000604117c23 */ /* 0x002fe20008010011 */
[----:B------:R-:W-:Y:S01]  /*3d60*/  FMUL.FTZ R4, R61, UR7 ;  /* 0x000000073d047c20 */ /* 0x000fe20008410000 */
[----:B------:R-:W-:Y:S01]  /*3d70*/  IABS R141, R141 ;  /* 0x0000008d008d7213 */ /* 0x000fe20000000000 */
[----:B------:R-:W-:Y:S01]  /*3d80*/  FMUL.FTZ R25, R37, UR7 ;  /* 0x0000000725197c20 */ /* 0x000fe20008410000 */
[--C-:B------:R-:W-:Y:S01]  /*3d90*/  IADD3 R27, PT, PT, R206, 0x28, -R6.reuse ;  /* 0x00000028ce1b7810 */ /* 0x100fe20007ffe806 */
[----:B------:R-:W-:Y:S01]  /*3da0*/  FMUL.FTZ R36, R36, UR7 ;  /* 0x0000000724247c20 */ /* 0x000fe20008410000 */
[----:B------:R-:W-:Y:S01]  /*3db0*/  I2FP.F32.S32 R141, R141 ;  /* 0x0000008d008d7245 */ /* 0x000fe20000201400 */
[----:B------:R-:W1:Y:S01]  /*3dc0*/  MUFU.TANH R4, R4 ;  /* 0x0000000400047308 */ /* 0x000e620000002400 */
[--C-:B------:R-:W-:Y:S01]  /*3dd0*/  IADD3 R18, PT, PT, R206, 0x37, -R6.reuse ;  /* 0x00000037ce127810 */ /* 0x100fe20007ffe806 */
[----:B--2---:R-:W-:Y:S01]  /*3de0*/  FFMA.FTZ R19, R16, -UR6, R7 ;  /* 0x8000000610137c23 */ /* 0x004fe20008010007 */
[----:B------:R-:W-:Y:S01]  /*3df0*/  IABS R27, R27 ;  /* 0x0000001b001b7213 */ /* 0x000fe20000000000 */
[----:B------:R-:W-:Y:S01]  /*3e00*/  VIADD R26, R8, 0x29 ;  /* 0x00000029081a7836 */ /* 0x000fe20000000000 */
[----:B------:R-:W-:Y:S01]  /*3e10*/  IADD3 R7, PT, PT, R206, 0x27, -R6 ;  /* 0x00000027ce077810 */ /* 0x000fe20007ffe806 */
[C---:B------:R-:W-:Y:S01]  /*3e20*/  VIADD R24, R8.reuse, 0x30 ;  /* 0x0000003008187836 */ /* 0x040fe20000000000 */
[----:B------:R-:W-:Y:S01]  /*3e30*/  IABS R18, R18 ;  /* 0x0000001200127213 */ /* 0x000fe20000000000 */
[----:B------:R-:W2:Y:S01]  /*3e40*/  MUFU.TANH R25, R25 ;  /* 0x0000001900197308 */ /* 0x000ea20000002400 */
[----:B------:R-:W-:Y:S01]  /*3e50*/  I2FP.F32.S32 R27, R27 ;  /* 0x0000001b001b7245 */ /* 0x000fe20000201400 */
[C---:B------:R-:W-:Y:S01]  /*3e60*/  VIADD R15, R8.reuse, 0x39 ;  /* 0x00000039080f7836 */ /* 0x040fe20000000000 */
[----:B------:R-:W-:Y:S01]  /*3e70*/  IABS R7, R7 ;  /* 0x0000000700077213 */ /* 0x000fe20000000000 */
[----:B------:R-:W-:Y:S01]  /*3e80*/  FMUL.FTZ R65, R65, UR7 ;  /* 0x0000000741417c20 */ /* 0x000fe20008410000 */
[----:B------:R-:W-:Y:S01]  /*3e90*/  I2FP.F32.S32 R18, R18 ;  /* 0x0000001200127245 */ /* 0x000fe20000201400 */
[----:B---3--:R-:W-:Y:S01]  /*3ea0*/  FFMA.FTZ R27, R27, -UR6, R12 ;  /* 0x800000061b1b7c23 */ /* 0x008fe2000801000c */
[----:B------:R-:W-:Y:S01]  /*3eb0*/  I2FP.F32.S32 R7, R7 ;  /* 0x0000000700077245 */ /* 0x000fe20000201400 */
[----:B------:R3:W4:Y:S01]  /*3ec0*/  MUFU.TANH R161, R32 ;  /* 0x0000002000a17308 */ /* 0x0007220000002400 */
[----:B-1----:R-:W-:Y:S01]  /*3ed0*/  FFMA.FTZ R141, R141, -UR6, R4 ;  /* 0x800000068d8d7c23 */ /* 0x002fe20008010004 */
[----:B------:R-:W-:Y:S01]  /*3ee0*/  VIADD R4, R8, 0x10 ;  /* 0x0000001008047836 */ /* 0x000fe20000000000 */
[--C-:B------:R-:W-:Y:S01]  /*3ef0*/  IADD3 R16, PT, PT, R206, 0x1f, -R6.reuse ;  /* 0x0000001fce107810 */ /* 0x100fe20007ffe806 */
[----:B------:R-:W-:Y:S01]  /*3f00*/  FFMA.FTZ R21, R18, -UR6, R5 ;  /* 0x8000000612157c23 */ /* 0x000fe20008010005 */
[----:B------:R-:W-:Y:S01]  /*3f10*/  IADD3 R14, PT, PT, R206, 0x18, -R6 ;  /* 0x00000018ce0e7810 */ /* 0x000fe20007ffe806 */
[----:B------:R-:W-:Y:S01]  /*3f20*/  FFMA.FTZ R7, R7, -UR6, R10 ;  /* 0x8000000607077c23 */ /* 0x000fe2000801000a */
[----:B------:R-:W-:Y:S01]  /*3f30*/  ISETP.GT.AND P4, PT, R23, R4, PT ;  /* 0x000000041700720c */ /* 0x000fe20003f84270 */
[----:B------:R-:W1:Y:S01]  /*3f40*/  MUFU.TANH R36, R36 ;  /* 0x0000002400247308 */ /* 0x000e620000002400 */
[----:B------:R-:W-:Y:S01]  /*3f50*/  FSEL R13, R11, -INF , !P0 ;  /* 0xff8000000b0d7808 */ /* 0x000fe20004000000 */
[----:B------:R-:W-:Y:S01]  /*3f60*/  VIADD R18, R8, 0x8 ;  /* 0x0000000808127836 */ /* 0x000fe20000000000 */
[--C-:B------:R-:W-:Y:S01]  /*3f70*/  IADD3 R5, PT, PT, R206, 0x20, -R6.reuse ;  /* 0x00000020ce057810 */ /* 0x100fe20007ffe806 */
[----:B------:R-:W-:Y:S01]  /*3f80*/  FMUL.FTZ R72, R72, UR7 ;  /* 0x0000000748487c20 */ /* 0x000fe20008410000 */
[----:B------:R-:W-:Y:S01]  /*3f90*/  IABS R16, R16 ;  /* 0x0000001000107213 */ /* 0x000fe20000000000 */
[----:B------:R-:W-:Y:S01]  /*3fa0*/  FMUL.FTZ R73, R73, UR7 ;  /* 0x0000000749497c20 */ /* 0x000fe20008410000 */
[----:B------:R-:W-:Y:S01]  /*3fb0*/  IABS R14, R14 ;  /* 0x0000000e000e7213 */ /* 0x000fe20000000000 */
[----:B------:R-:W5:Y:S01]  /*3fc0*/  MUFU.TANH R163, R33 ;  /* 0x0000002100a37308 */ /* 0x000f620000002400 */
[----:B------:R-:W-:Y:S01]  /*3fd0*/  FSEL R11, R27, -INF , !P4 ;  /* 0xff8000001b0b7808 */ /* 0x000fe20006000000 */
[----:B------:R-:W-:Y:S01]  /*3fe0*/  FMUL.FTZ R27, R64, UR7 ;  /* 0x00000007401b7c20 */ /* 0x000fe20008410000 */
[--C-:B------:R-:W-:Y:S01]  /*3ff0*/  IADD3 R12, PT, PT, R206, 0x17, -R6.reuse ;  /* 0x00000017ce0c7810 */ /* 0x100fe20007ffe806 */
[----:B---3--:R-:W-:Y:S01]  /*4000*/  VIADD R32, R8, 0x20 ;  /* 0x0000002008207836 */ /* 0x008fe20000000000 */
[--C-:B------:R-:W-:Y:S01]  /*4010*/  IADD3 R10, PT, PT, R206, 0x10, -R6.reuse ;  /* 0x00000010ce0a7810 */ /* 0x100fe20007ffe806 */
[----:B------:R-:W-:Y:S01]  /*4020*/  FMUL.FTZ R38, R38, UR7 ;  /* 0x0000000726267c20 */ /* 0x000fe20008410000 */
[----:B------:R-:W-:Y:S01]  /*4030*/  IABS R5, R5 ;  /* 0x0000000500057213 */ /* 0x000fe20000000000 */
[----:B------:R-:W3:Y:S01]  /*4040*/  MUFU.TANH R143, R60 ;  /* 0x0000003c008f7308 */ /* 0x000ee20000002400 */
[----:B------:R-:W-:Y:S01]  /*4050*/  I2FP.F32.S32 R16, R16 ;  /* 0x0000001000107245 */ /* 0x000fe20000201400 */
[----:B------:R-:W-:Y:S01]  /*4060*/  FMUL.FTZ R39, R39, UR7 ;  /* 0x0000000727277c20 */ /* 0x000fe20008410000 */
[----:B------:R-:W-:Y:S01]  /*4070*/  I2FP.F32.S32 R14, R14 ;  /* 0x0000000e000e7245 */ /* 0x000fe20000201400 */
[----:B------:R-:W-:Y:S01]  /*4080*/  FMUL.FTZ R74, R74, UR7 ;  /* 0x000000074a4a7c20 */ /* 0x000fe20008410000 */
[----:B------:R-:W-:Y:S01]  /*4090*/  IABS R12, R12 ;  /* 0x0000000c000c7213 */ /* 0x000fe20000000000 */
[----:B--2---:R-:W-:Y:S01]  /*40a0*/  FFMA.FTZ R25, R16, -UR6, R25 ;  /* 0x8000000610197c23 */ /* 0x004fe20008010019 */
[----:B------:R-:W-:Y:S01]  /*40b0*/  IABS R10, R10 ;  /* 0x0000000a000a7213 */ /* 0x000fe20000000000 */
[----:B------:R-:W2:Y:S01]  /*40c0*/  MUFU.TANH R27, R27 ;  /* 0x0000001b001b7308 */ /* 0x000ea20000002400 */
[----:B------:R-:W-:Y:S01]  /*40d0*/  IADD3 R29, PT, PT, R206, 0x8, -R6 ;  /* 0x00000008ce1d7810 */ /* 0x000fe20007ffe806 */
[----:B----4-:R-:W-:Y:S01]  /*40e0*/  FFMA.FTZ R161, R14, -UR6, R161 ;  /* 0x800000060ea17c23 */ /* 0x010fe200080100a1 */
[----:B------:R-:W-:Y:S01]  /*40f0*/  I2FP.F32.S32 R5, R5 ;  /* 0x0000000500057245 */ /* 0x000fe20000201400 */
[C---:B------:R-:W-:Y:S01]  /*4100*/  VIADD R16, R8.reuse, 0x9 ;  /* 0x0000000908107836 */ /* 0x040fe20000000000 */
[----:B------:R-:W-:Y:S01]  /*4110*/  I2FP.F32.S32 R12, R12 ;  /* 0x0000000c000c7245 */ /* 0x000fe20000201400 */
[----:B------:R-:W-:Y:S01]  /*4120*/  VIADD R14, R8, 0x11 ;  /* 0x00000011080e7836 */ /* 0x000fe20000000000 */
[----:B------:R-:W-:Y:S01]  /*4130*/  I2FP.F32.S32 R10, R10 ;  /* 0x0000000a000a7245 */ /* 0x000fe20000201400 */
[----:B-1----:R-:W-:Y:S01]  /*4140*/  FFMA.FTZ R5, R5, -UR6, R36 ;  /* 0x8000000605057c23 */ /* 0x002fe20008010024 */
[----:B------:R-:W-:Y:S01]  /*4150*/  IABS R29, R29 ;  /* 0x0000001d001d7213 */ /* 0x000fe20000000000 */
[----:B-----5:R-:W-:Y:S01]  /*4160*/  FFMA.FTZ R163, R12, -UR6, R163 ;  /* 0x800000060ca37c23 */ /* 0x020fe200080100a3 */
[----:B------:R-:W-:-:S02]  /*4170*/  VIADD R12, R8, 0x18 ;  /* 0x00000018080c7836 */ /* 0x000fc40000000000 */
[----:B---3--:R-:W-:Y:S01]  /*4180*/  FFMA.FTZ R143, R10, -UR6, R143 ;  /* 0x800000060a8f7c23 */ /* 0x008fe2000801008f */
[----:B------:R-:W-:Y:S01]  /*4190*/  VIADD R10, R8, 0x19 ;  /* 0x00000019080a7836 */ /* 0x000fe20000000000 */
[C---:B------:R-:W-:Y:S01]  /*41a0*/  ISETP.GT.AND P5, PT, R23.reuse, R18, PT ;  /* 0x000000121700720c */ /* 0x040fe20003fa4270 */
[----:B------:R-:W-:Y:S01]  /*41b0*/  IMAD.MOV.U32 R36, RZ, RZ, R29 ;  /* 0x000000ffff247224 */ /* 0x000fe200078e001d */
[C---:B------:R-:W-:Y:S01]  /*41c0*/  ISETP.GT.AND P1, PT, R23.reuse, R16, PT ;  /* 0x000000101700720c */ /* 0x040fe20003f24270 */
[----:B------:R-:W-:Y:S01]  /*41d0*/  MUFU.TANH R29, R65 ;  /* 0x00000041001d7308 */ /* 0x000fe20000002400 */
[----:B------:R-:W-:Y:S01]  /*41e0*/  ISETP.GT.AND P0, PT, R23, R14, PT ;  /* 0x0000000e1700720c */ /* 0x000fe20003f04270 */
[----:B------:R-:W-:Y:S01]  /*41f0*/  FMUL.FTZ R75, R75, UR7 ;  /* 0x000000074b4b7c20 */ /* 0x000fe20008410000 */
[----:B------:R-:W-:Y:S02]  /*4200*/  FSEL R21, R21, -INF , !P3 ;  /* 0xff80000015157808 */ /* 0x000fe40005800000 */
[----:B------:R-:W-:-:S02]  /*4210*/  FSEL R19, R19, -INF , !P5 ;  /* 0xff80000013137808 */ /* 0x000fc40006800000 */
[----:B------:R-:W-:Y:S01]  /*4220*/  FSEL R17, R17, -INF , !P1 ;  /* 0xff80000011117808 */ /* 0x000fe20004800000 */
[----:B------:R-:W-:Y:S01]  /*4230*/  MUFU.TANH R47, R47 ;  /* 0x0000002f002f7308 */ /* 0x000fe20000002400 */
[----:B------:R-:W-:Y:S02]  /*4240*/  FSEL R7, R7, -INF , !P0 ;  /* 0xff80000007077808 */ /* 0x000fe40004000000 */
[----:B------:R-:W-:Y:S02]  /*4250*/  I2FP.F32.S32 R36, R36 ;  /* 0x0000002400247245 */ /* 0x000fe40000201400 */
[C---:B------:R-:W-:Y:S02]  /*4260*/  ISETP.GT.AND P3, PT, R23.reuse, R12, PT ;  /* 0x0000000c1700720c */ /* 0x040fe40003f64270 */
[C---:B------:R-:W-:Y:S01]  /*4270*/  ISETP.GT.AND P5, PT, R23.reuse, R10, PT ;  /* 0x0000000a1700720c */ /* 0x040fe20003fa4270 */
[----:B--2---:R-:W-:Y:S01]  /*4280*/  FFMA.FTZ R36, R36, -UR6, R27 ;  /* 0x8000000624247c23 */ /* 0x004fe2000801001b */
[C---:B------:R-:W-:Y:S01]  /*4290*/  ISETP.GT.AND P1, PT, R23.reuse, R32, PT ;  /* 0x000000201700720c */ /* 0x040fe20003f24270 */
[----:B------:R-:W1:Y:S01]  /*42a0*/  MUFU.TANH R27, R72 ;  /* 0x00000048001b7308 */ /* 0x000e620000002400 */
[----:B------:R-:W-:-:S02]  /*42b0*/  ISETP.GT.AND P4, PT, R23, R30, PT ;  /* 0x0000001e1700720c */ /* 0x000fc40003f84270 */
[----:B------:R-:W-:Y:S02]  /*42c0*/  ISETP.GT.AND P0, PT, R23, R28, PT ;  /* 0x0000001c1700720c */ /* 0x000fe40003f04270 */
[----:B------:R-:W-:Y:S02]  /*42d0*/  FSEL R5, R5, -INF , !P3 ;  /* 0xff80000005057808 */ /* 0x000fe40005800000 */
[----:B------:R-:W-:Y:S01]  /*42e0*/  FSEL R25, R25, -INF , !P5 ;  /* 0xff80000019197808 */ /* 0x000fe20006800000 */
[----:B------:R-:W-:Y:S01]  /*42f0*/  MUFU.TANH R35, R35 ;  /* 0x0000002300237308 */ /* 0x000fe20000002400 */
[----:B------:R-:W-:Y:S02]  /*4300*/  FSEL R161, R161, -INF , !P1 ;  /* 0xff800000a1a17808 */ /* 0x000fe40004800000 */
[----:B------:R-:W-:Y:S02]  /*4310*/  FSEL R163, R163, -INF , !P4 ;  /* 0xff800000a3a37808 */ /* 0x000fe40006000000 */
[----:B------:R-:W-:-:S02]  /*4320*/  FSEL R143, R143, -INF , !P0 ;  /* 0xff8000008f8f7808 */ /* 0x000fc40004000000 */
[C---:B------:R-:W-:Y:S01]  /*4330*/  ISETP.GT.AND P3, PT, R23.reuse, R26, PT ;  /* 0x0000001a1700720c */ /* 0x040fe20003f64270 */
[----:B------:R-:W-:Y:S01]  /*4340*/  MUFU.TANH R74, R74 ;  /* 0x0000004a004a7308 */ /* 0x000fe20000002400 */
[C---:B------:R-:W-:Y:S02]  /*4350*/  ISETP.GT.AND P5, PT, R23.reuse, R24, PT ;  /* 0x000000181700720c */ /* 0x040fe40003fa4270 */
[C---:B------:R-:W-:Y:S01]  /*4360*/  ISETP.GT.AND P1, PT, R23.reuse, R22, PT ;  /* 0x000000161700720c */ /* 0x040fe20003f24270 */
[----:B------:R-:W-:Y:S01]  /*4370*/  BAR.SYNC.DEFER_BLOCKING 0x0 ;  /* 0x0000000000007b1d */ /* 0x000fe20000010000 */
[C---:B------:R-:W-:Y:S02]  /*4380*/  ISETP.GT.AND P4, PT, R23.reuse, R3, PT ;  /* 0x000000031700720c */ /* 0x040fe40003f84270 */
[----:B------:R-:W-:Y:S01]  /*4390*/  ISETP.GT.AND P0, PT, R23, R15, PT ;  /* 0x0000000f1700720c */ /* 0x000fe20003f04270 */
[----:B------:R-:W-:Y:S01]  /*43a0*/  VIADD R23, R165, -UR22 ;  /* 0x80000016a5177c36 */ /* 0x000fe20008000000 */
[----:B------:R-:W-:Y:S01]  /*43b0*/  FSEL R189, R36, -INF , !P5 ;  /* 0xff80000024bd7808 */ /* 0x000fe20006800000 */
[----:B------:R-:W-:Y:S01]  /*43c0*/  MUFU.TANH R75, R75 ;  /* 0x0000004b004b7308 */ /* 0x000fe20000002400 */
[----:B------:R-:W-:-:S02]  /*43d0*/  FSEL R141, R141, -INF , !P3 ;  /* 0xff8000008d8d7808 */ /* 0x000fc40005800000 */
[----:B------:R-:W-:Y:S02]  /*43e0*/  ISETP.GE.AND P3, PT, R8, R204, PT ;  /* 0x000000cc0800720c */ /* 0x000fe40003f66270 */
[----:B------:R-:W-:Y:S02]  /*43f0*/  ISETP.GT.AND P5, PT, R23, R8, PT ;  /* 0x000000081700720c */ /* 0x000fe40003fa4270 */
[C-C-:B------:R-:W-:Y:S01]  /*4400*/  IADD3 R8, PT, PT, R206.reuse, -0x1, -R6.reuse ;  /* 0xffffffffce087810 */ /* 0x140fe20007ffe806 */
[----:B------:R-:W2:Y:S01]  /*4410*/  MUFU.TANH R36, R73 ;  /* 0x0000004900247308 */ /* 0x000ea20000002400 */
[----:B------:R-:W-:Y:S02]  /*4420*/  IADD3 R33, PT, PT, R206, 0x7, -R6 ;  /* 0x00000007ce217810 */ /* 0x000fe40007ffe806 */
[----:B------:R-:W-:Y:S02]  /*4430*/  IABS R31, R31 ;  /* 0x0000001f001f7213 */ /* 0x000fe40000000000 */
[----:B------:R-:W-:-:S02]  /*4440*/  IABS R8, R8 ;  /* 0x0000000800087213 */ /* 0x000fc40000000000 */
[----:B------:R-:W-:Y:S02]  /*4450*/  IABS R33, R33 ;  /* 0x0000002100217213 */ /* 0x000fe40000000000 */
[----:B------:R-:W-:Y:S02]  /*4460*/  I2FP.F32.S32 R44, R31 ;  /* 0x0000001f002c7245 */ /* 0x000fe40000201400 */
[----:B------:R-:W-:Y:S02]  /*4470*/  I2FP.F32.S32 R31, R8 ;  /* 0x00000008001f7245 */ /* 0x000fe40000201400 */
[----:B------:R-:W-:Y:S01]  /*4480*/  IADD3 R8, PT, PT, R165, 0x37, -R6 ;  /* 0x00000037a5087810 */ /* 0x000fe20007ffe806 */
[----:B-1----:R-:W-:Y:S01]  /*4490*/  FFMA.FTZ R27, R44, -UR6, R27 ;  /* 0x800000062c1b7c23 */ /* 0x002fe2000801001b */
[----:B------:R-:W-:Y:S02]  /*44a0*/  I2FP.F32.S32 R40, R33 ;  /* 0x0000002100287245 */ /* 0x000fe40000201400 */
[----:B------:R-:W-:Y:S01]  /*44b0*/  IABS R8, R8 ;  /* 0x0000000800087213 */ /* 0x000fe20000000000 */
[----:B--2---:R-:W-:Y:S01]  /*44c0*/  FFMA.FTZ R31, R31, -UR6, R36 ;  /* 0x800000061f1f7c23 */ /* 0x004fe20008010024 */
[----:B------:R-:W-:Y:S01]  /*44d0*/  FSEL R9, R9, -INF , !P5 ;  /* 0xff80000009097808 */ /* 0x000fe20006800000 */
[----:B------:R-:W-:Y:S01]  /*44e0*/  FFMA.FTZ R29, R40, -UR6, R29 ;  /* 0x80000006281d7c23 */ /* 0x000fe2000801001d */
[----:B------:R-:W-:-:S02]  /*44f0*/  I2FP.F32.S32 R36, R8 ;  /* 0x0000000800247245 */ /* 0x000fc40000201400 */
[----:B------:R-:W1:Y:S01]  /*4500*/  MUFU.TANH R8, R46 ;  /* 0x0000002e00087308 */ /* 0x000e620000002400 */
[----:B------:R-:W-:Y:S02]  /*4510*/  FSEL R181, R27, -INF , !P4 ;  /* 0xff8000001bb57808 */ /* 0x000fe40006000000 */
[----:B------:R-:W-:Y:S01]  /*4520*/  FSEL R183, R29, -INF , !P1 ;  /* 0xff8000001db77808 */ /* 0x000fe20004800000 */
[----:B------:R-:W-:Y:S01]  /*4530*/  FFMA.FTZ R36, R36, -UR6, R51 ;  /* 0x8000000624247c23 */ /* 0x000fe20008010033 */
[----:B------:R-:W-:Y:S02]  /*4540*/  FSEL R179, R31, -INF , !P0 ;  /* 0xff8000001fb37808 */ /* 0x000fe40004000000 */
[C---:B------:R-:W-:Y:S02]  /*4550*/  ISETP.GE.AND P1, PT, R20.reuse, R205, PT ;  /* 0x000000cd1400720c */ /* 0x040fe40003f26270 */
[----:B------:R-:W-:Y:S02]  /*4560*/  ISETP.GE.AND P4, PT, R20, R204, PT ;  /* 0x000000cc1400720c */ /* 0x000fe40003f86270 */
[----:B------:R-:W-:-:S02]  /*4570*/  ISETP.GT.AND P0, PT, R23, R20, PT ;  /* 0x000000141700720c */ /* 0x000fc40003f04270 */
[----:B------:R-:W-:Y:S02]  /*4580*/  FSEL R20, R9, -INF , !P3 ;  /* 0xff80000009147808 */ /* 0x000fe40005800000 */
[C-C-:B------:R-:W-:Y:S02]  /*4590*/  IADD3 R27, PT, PT, R165.reuse, 0x30, -R6.reuse ;  /* 0x00000030a51b7810 */ /* 0x140fe40007ffe806 */
[----:B------:R-:W-:Y:S02]  /*45a0*/  IADD3 R9, PT, PT, R165, 0x2f, -R6 ;  /* 0x0000002fa5097810 */ /* 0x000fe40007ffe806 */
[----:B------:R-:W-:Y:S02]  /*45b0*/  IABS R27, R27 ;  /* 0x0000001b001b7213 */ /* 0x000fe40000000000 */
[----:B------:R-:W-:Y:S02]  /*45c0*/  IABS R9, R9 ;  /* 0x0000000900097213 */ /* 0x000fe40000000000 */
[----:B------:R-:W-:-:S02]  /*45d0*/  FSEL R21, R21, -INF , !P1 ;  /* 0xff80000015157808 */ /* 0x000fc40004800000 */
[C---:B------:R-:W-:Y:S02]  /*45e0*/  ISETP.GE.AND P5, PT, R18.reuse, R205, PT ;  /* 0x000000cd1200720c */ /* 0x040fe40003fa6270 */
[----:B------:R-:W-:Y:S02]  /*45f0*/  ISETP.GE.AND P3, PT, R18, R204, PT ;  /* 0x000000cc1200720c */ /* 0x000fe40003f66270 */
[----:B------:R-:W-:Y:S02]  /*4600*/  ISETP.GT.AND P1, PT, R23, R18, PT ;  /* 0x000000121700720c */ /* 0x000fe40003f24270 */
[----:B------:R-:W-:Y:S02]  /*4610*/  I2FP.F32.S32 R27, R27 ;  /* 0x0000001b001b7245 */ /* 0x000fe40000201400 */
[----:B------:R-:W-:Y:S02]  /*4620*/  FSEL R18, R36, -INF , !P0 ;  /* 0xff80000024127808 */ /* 0x000fe40004000000 */
[----:B------:R-:W-:Y:S01]  /*4630*/  I2FP.F32.S32 R36, R9 ;  /* 0x0000000900247245 */ /* 0x000fe20000201400 */
[----:B-1----:R-:W-:Y:S01]  /*4640*/  FFMA.FTZ R8, R27, -UR6, R8 ;  /* 0x800000061b087c23 */ /* 0x002fe20008010008 */
[----:B------:R-:W1:Y:S01]  /*4650*/  MUFU.TANH R9, R42 ;  /* 0x0000002a00097308 */ /* 0x000e620000002400 */
[----:B------:R-:W-:-:S02]  /*4660*/  IADD3 R27, PT, PT, R165, 0x28, -R6 ;  /* 0x00000028a51b7810 */ /* 0x000fc40007ffe806 */
[----:B------:R-:W-:Y:S01]  /*4670*/  FSEL R18, R18, -INF , !P4 ;  /* 0xff80000012127808 */ /* 0x000fe20006000000 */
[----:B------:R-:W-:Y:S01]  /*4680*/  FFMA.FTZ R36, R36, -UR6, R47 ;  /* 0x8000000624247c23 */ /* 0x000fe2000801002f */
[----:B------:R-:W-:Y:S02]  /*4690*/  FSEL R19, R19, -INF , !P5 ;  /* 0xff80000013137808 */ /* 0x000fe40006800000 */
[----:B------:R-:W-:Y:S02]  /*46a0*/  IABS R27, R27 ;  /* 0x0000001b001b7213 */ /* 0x000fe40000000000 */
[C---:B------:R-:W-:Y:S02]  /*46b0*/  ISETP.GE.AND P0, PT, R16.reuse, R205, PT ;  /* 0x000000cd1000720c */ /* 0x040fe40003f06270 */
[----:B------:R-:W-:Y:S02]  /*46c0*/  ISETP.GE.AND P4, PT, R16, R204, PT ;  /* 0x000000cc1000720c */ /* 0x000fe40003f86270 */
[----:B------:R-:W-:-:S02]  /*46d0*/  ISETP.GT.AND P5, PT, R23, R16, PT ;  /* 0x000000101700720c */ /* 0x000fc40003fa4270 */
[----:B------:R-:W-:Y:S02]  /*46e0*/  FSEL R16, R8, -INF , !P1 ;  /* 0xff80000008107808 */ /* 0x000fe40004800000 */
[----:B------:R-:W-:Y:S01]  /*46f0*/  I2FP.F32.S32 R40, R27 ;  /* 0x0000001b00287245 */ /* 0x000fe20000201400 */
[----:B------:R-:W2:Y:S01]  /*4700*/  MUFU.TANH R8, R43 ;  /* 0x0000002b00087308 */ /* 0x000ea20000002400 */
[----:B------:R-:W-:Y:S02]  /*4710*/  FSEL R16, R16, -INF , !P3 ;  /* 0xff80000010107808 */ /* 0x000fe40005800000 */
[----:B------:R-:W-:Y:S01]  /*4720*/  FSEL R17, R17, -INF , !P0 ;  /* 0xff80000011117808 */ /* 0x000fe20004000000 */
[----:B-1----:R-:W-:Y:S01]  /*4730*/  FFMA.FTZ R9, R40, -UR6, R9 ;  /* 0x8000000628097c23 */ /* 0x002fe20008010009 */
[C---:B------:R-:W-:Y:S02]  /*4740*/  ISETP.GE.AND P1, PT, R4.reuse, R205, PT ;  /* 0x000000cd0400720c */ /* 0x040fe40003f26270 */
[----:B------:R-:W-:-:S02]  /*4750*/  ISETP.GE.AND P3, PT, R4, R204, PT ;  /* 0x000000cc0400720c */ /* 0x000fc40003f66270 */
[----:B------:R-:W-:Y:S02]  /*4760*/  ISETP.GT.AND P0, PT, R23, R4, PT ;  /* 0x000000041700720c */ /* 0x000fe40003f04270 */
[----:B------:R-:W-:Y:S02]  /*4770*/  FSEL R4, R36, -INF , !P5 ;  /* 0xff80000024047808 */ /* 0x000fe40006800000 */
[----:B------:R-:W-:Y:S02]  /*4780*/  IADD3 R29, PT, PT, R165, 0x27, -R6 ;  /* 0x00000027a51d7810 */ /* 0x000fe40007ffe806 */
[----:B------:R-:W-:Y:S02]  /*4790*/  FSEL R4, R4, -INF , !P4 ;  /* 0xff80000004047808 */ /* 0x000fe40006000000 */
[----:B------:R-:W-:Y:S02]  /*47a0*/  FSEL R11, R11, -INF , !P1 ;  /* 0xff8000000b0b7808 */ /* 0x000fe40004800000 */
[----:B------:R-:W-:-:S02]  /*47b0*/  ISETP.GE.AND P5, PT, R14, R205, PT ;  /* 0x000000cd0e00720c */ /* 0x000fc40003fa6270 */
[----:B------:R-:W-:Y:S02]  /*47c0*/  ISETP.GE.AND P4, PT, R14, R204, PT ;  /* 0x000000cc0e00720c */ /* 0x000fe40003f86270 */
[----:B------:R-:W-:Y:S02]  /*47d0*/  ISETP.GT.AND P1, PT, R23, R14, PT ;  /* 0x0000000e1700720c */ /* 0x000fe40003f24270 */
[----:B------:R-:W-:Y:S02]  /*47e0*/  FSEL R14, R9, -INF , !P0 ;  /* 0xff800000090e7808 */ /* 0x000fe40004000000 */
[----:B------:R-:W-:Y:S01]  /*47f0*/  IABS R29, R29 ;  /* 0x0000001d001d7213 */ /* 0x000fe20000000000 */
[----:B------:R-:W1:Y:S01]  /*4800*/  MUFU.TANH R9, R38 ;  /* 0x0000002600097308 */ /* 0x000e620000002400 */
[----:B------:R-:W-:Y:S02]  /*4810*/  IADD3 R27, PT, PT, R165, 0x20, -R6 ;  /* 0x00000020a51b7810 */ /* 0x000fe40007ffe806 */
[----:B------:R-:W-:-:S02]  /*4820*/  I2FP.F32.S32 R29, R29 ;  /* 0x0000001d001d7245 */ /* 0x000fc40000201400 */
[----:B------:R-:W-:Y:S02]  /*4830*/  IABS R27, R27 ;  /* 0x0000001b001b7213 */ /* 0x000fe40000000000 */
[----:B------:R-:W-:Y:S01]  /*4840*/  FSEL R14, R14, -INF , !P3 ;  /* 0xff8000000e0e7808 */ /* 0x000fe20005800000 */
[----:B--2---:R-:W-:Y:S01]  /*4850*/  FFMA.FTZ R8, R29, -UR6, R8 ;  /* 0x800000061d087c23 */ /* 0x004fe20008010008 */
[----:B------:R-:W-:Y:S02]  /*4860*/  FSEL R7, R7, -INF , !P5 ;  /* 0xff80000007077808 */ /* 0x000fe40006800000 */
[----:B------:R-:W-:Y:S01]  /*4870*/  I2FP.F32.S32 R36, R27 ;  /* 0x0000001b00247245 */ /* 0x000fe20000201400 */
[----:B------:R-:W-:Y:S01]  /*4880*/  FMUL.FTZ R27, R34, UR7 ;  /* 0x00000007221b7c20 */ /* 0x000fe20008410000 */
[C---:B------:R-:W-:Y:S02]  /*4890*/  ISETP.GE.AND P0, PT, R12.reuse, R205, PT ;  /* 0x000000cd0c00720c */ /* 0x040fe40003f06270 */
[----:B------:R-:W-:-:S02]  /*48a0*/  ISETP.GE.AND P3, PT, R12, R204, PT ;  /* 0x000000cc0c00720c */ /* 0x000fc40003f66270 */
[----:B------:R-:W-:Y:S01]  /*48b0*/  ISETP.GT.AND P5, PT, R23, R12, PT ;  /* 0x0000000c1700720c */ /* 0x000fe20003fa4270 */
[----:B-1----:R-:W-:Y:S01]  /*48c0*/  FFMA.FTZ R29, R36, -UR6, R9 ;  /* 0x80000006241d7c23 */ /* 0x002fe20008010009 */
[----:B------:R-:W-:Y:S01]  /*48d0*/  FSEL R12, R8, -INF , !P1 ;  /* 0xff800000080c7808 */ /* 0x000fe20004800000 */
[----:B------:R-:W1:Y:S01]  /*48e0*/  MUFU.TANH R27, R27 ;  /* 0x0000001b001b7308 */ /* 0x000e620000002400 */
[----:B------:R-:W-:Y:S02]  /*48f0*/  FSEL R5, R5, -INF , !P0 ;  /* 0xff80000005057808 */ /* 0x000fe40004000000 */
[----:B------:R-:W-:Y:S02]  /*4900*/  FSEL R12, R12, -INF , !P4 ;  /* 0xff8000000c0c7808 */ /* 0x000fe40006000000 */
[----:B------:R-:W-:Y:S02]  /*4910*/  IADD3 R9, PT, PT, R165, 0x18, -R6 ;  /* 0x00000018a5097810 */ /* 0x000fe40007ffe806 */
[C---:B------:R-:W-:Y:S01]  /*4920*/  ISETP.GE.AND P1, PT, R10.reuse, R205, PT ;  /* 0x000000cd0a00720c */ /* 0x040fe20003f26270 */
[----:B------:R-:W2:Y:S01]  /*4930*/  MUFU.TANH R8, R39 ;  /* 0x0000002700087308 */ /* 0x000ea20000002400 */
[----:B------:R-:W-:-:S02]  /*4940*/  ISETP.GE.AND P4, PT, R10, R204, PT ;  /* 0x000000cc0a00720c */ /* 0x000fc40003f86270 */
[----:B------:R-:W-:Y:S02]  /*4950*/  ISETP.GT.AND P0, PT, R23, R10, PT ;  /* 0x0000000a1700720c */ /* 0x000fe40003f04270 */
[----:B------:R-:W-:Y:S02]  /*4960*/  IADD3 R10, PT, PT, R165, 0x1f, -R6 ;  /* 0x0000001fa50a7810 */ /* 0x000fe40007ffe806 */
[----:B------:R-:W-:Y:S02]  /*4970*/  IABS R9, R9 ;  /* 0x0000000900097213 */ /* 0x000fe40000000000 */
[----:B------:R-:W-:Y:S02]  /*4980*/  IABS R10, R10 ;  /* 0x0000000a000a7213 */ /* 0x000fe40000000000 */
[----:B------:R-:W-:Y:S02]  /*4990*/  I2FP.F32.S32 R34, R9 ;  /* 0x0000000900227245 */ /* 0x000fe40000201400 */
[----:B------:R-:W-:-:S02]  /*49a0*/  FSEL R9, R25, -INF , !P1 ;  /* 0xff80000019097808 */ /* 0x000fc40004800000 */
[----:B------:R-:W-:Y:S01]  /*49b0*/  FSEL R31, R29, -INF , !P5 ;  /* 0xff8000001d1f7808 */ /* 0x000fe20006800000 */
[----:B------:R-:W-:Y:S01]  /*49c0*/  IMAD.MOV.U32 R29, RZ, RZ, R10 ;  /* 0x000000ffff1d7224 */ /* 0x000fe200078e000a */
[----:B------:R-:W-:Y:S01]  /*49d0*/  IADD3 R25, PT, PT, R165, 0x17, -R6 ;  /* 0x00000017a5197810 */ /* 0x000fe20007ffe806 */
[----:B-1----:R-:W-:Y:S01]  /*49e0*/  FFMA.FTZ R27, R34, -UR6, R27 ;  /* 0x80000006221b7c23 */ /* 0x002fe2000801001b */
[----:B------:R-:W-:Y:S02]  /*49f0*/  FSEL R10, R31, -INF , !P3 ;  /* 0xff8000001f0a7808 */ /* 0x000fe40005800000 */
[----:B------:R-:W-:Y:S02]  /*4a00*/  IABS R25, R25 ;  /* 0x0000001900197213 */ /* 0x000fe40000000000 */
[----:B------:R-:W-:Y:S02]  /*4a10*/  I2FP.F32.S32 R29, R29 ;  /* 0x0000001d001d7245 */ /* 0x000fe40000201400 */
[C---:B------:R-:W-:Y:S01]  /*4a20*/  ISETP.GE.AND P5, PT, R32.reuse, R205, PT ;  /* 0x000000cd2000720c */ /* 0x040fe20003fa6270 */
[----:B------:R-:W-:Y:S01]  /*4a30*/  IMAD.MOV.U32 R31, RZ, RZ, R25 ;  /* 0x000000ffff1f7224 */ /* 0x000fe200078e0019 */
[----:B------:R-:W-:Y:S01]  /*4a40*/  ISETP.GE.AND P3, PT, R32, R204, PT ;  /* 0x000000cc2000720c */ /* 0x000fe20003f66270 */
[----:B------:R-:W1:Y:S01]  /*4a50*/  MUFU.TANH R25, R62 ;  /* 0x0000003e00197308 */ /* 0x000e620000002400 */
[----:B--2---:R-:W-:Y:S01]  /*4a60*/  FFMA.FTZ R8, R29, -UR6, R8 ;  /* 0x800000061d087c23 */ /* 0x004fe20008010008 */
[----:B------:R-:W-:-:S02]  /*4a70*/  IADD3 R29, PT, PT, R165, 0x10, -R6 ;  /* 0x00000010a51d7810 */ /* 0x000fc40007ffe806 */
[----:B------:R-:W-:Y:S02]  /*4a80*/  ISETP.GT.AND P1, PT, R23, R32, PT ;  /* 0x000000201700720c */ /* 0x000fe40003f24270 */
[----:B------:R-:W-:Y:S02]  /*4a90*/  FSEL R8, R8, -INF , !P0 ;  /* 0xff80000008087808 */ /* 0x000fe40004000000 */
[----:B------:R-:W-:Y:S02]  /*4aa0*/  IABS R29, R29 ;  /* 0x0000001d001d7213 */ /* 0x000fe40000000000 */
[----:B------:R-:W-:Y:S02]  /*4ab0*/  FSEL R8, R8, -INF , !P4 ;  /* 0xff80000008087808 */ /* 0x000fe40006000000 */
[----:B------:R-:W-:Y:S02]  /*4ac0*/  I2FP.F32.S32 R32, R31 ;  /* 0x0000001f00207245 */ /* 0x000fe40000201400 */
[----:B------:R-:W-:-:S02]  /*4ad0*/  FSEL R161, R161, -INF , !P5 ;  /* 0xff800000a1a17808 */ /* 0x000fc40006800000 */
[----:B------:R-:W-:Y:S01]  /*4ae0*/  ISETP.GE.AND P0, PT, R30, R205, PT ;  /* 0x000000cd1e00720c */ /* 0x000fe20003f06270 */
[----:B------:R-:W-:Y:S01]  /*4af0*/  FFMA.FTZ R32, R32, -UR6, R35 ;  /* 0x8000000620207c23 */ /* 0x000fe20008010023 */
[----:B------:R-:W-:Y:S02]  /*4b00*/  ISETP.GE.AND P4, PT, R30, R204, PT ;  /* 0x000000cc1e00720c */ /* 0x000fe40003f86270 */
[----:B------:R-:W-:Y:S02]  /*4b10*/  ISETP.GT.AND P5, PT, R23, R30, PT ;  /* 0x0000001e1700720c */ /* 0x000fe40003fa4270 */
[----:B------:R-:W-:Y:S02]  /*4b20*/  I2FP.F32.S32 R30, R29 ;  /* 0x0000001d001e7245 */ /* 0x000fe40000201400 */
[----:B------:R-:W-:Y:S02]  /*4b30*/  FSEL R27, R27, -INF , !P1 ;  /* 0xff8000001b1b7808 */ /* 0x000fe40004800000 */
[----:B------:R-:W-:Y:S01]  /*4b40*/  ISETP.GE.AND P1, PT, R28, R205, PT ;  /* 0x000000cd1c00720c */ /* 0x000fe20003f26270 */
[----:B-1----:R-:W-:Y:S01]  /*4b50*/  FFMA.FTZ R30, R30, -UR6, R25 ;  /* 0x800000061e1e7c23 */ /* 0x002fe20008010019 */
[----:B------:R-:W-:Y:S01]  /*4b60*/  FSEL R32, R32, -INF , !P5 ;  /* 0xff80000020207808 */ /* 0x000fe20006800000 */
[----:B------:R-:W1:Y:S01]  /*4b70*/  MUFU.TANH R25, R63 ;  /* 0x0000003f00197308 */ /* 0x000e620000002400 */
[----:B------:R-:W-:-:S02]  /*4b80*/  FSEL R142, R27, -INF , !P3 ;  /* 0xff8000001b8e7808 */ /* 0x000fc40005800000 */
[----:B------:R-:W-:Y:S02]  /*4b90*/  IADD3 R27, PT, PT, R165, 0xf, -R6 ;  /* 0x0000000fa51b7810 */ /* 0x000fe40007ffe806 */
[----:B------:R-:W-:Y:S02]  /*4ba0*/  FSEL R140, R32, -INF , !P4 ;  /* 0xff800000208c7808 */ /* 0x000fe40006000000 */
[----:B------:R-:W-:Y:S02]  /*4bb0*/  FSEL R143, R143, -INF , !P1 ;  /* 0xff8000008f8f7808 */ /* 0x000fe40004800000 */
[C---:B------:R-:W-:Y:S02]  /*4bc0*/  ISETP.GE.AND P5, PT, R26.reuse, R205, PT ;  /* 0x000000cd1a00720c */ /* 0x040fe40003fa6270 */
[----:B------:R-:W-:Y:S02]  /*4bd0*/  ISETP.GE.AND P4, PT, R26, R204, PT ;  /* 0x000000cc1a00720c */ /* 0x000fe40003f86270 */
[----:B------:R-:W-:Y:S01]  /*4be0*/  ISETP.GT.AND P1, PT, R23, R26, PT ;  /* 0x0000001a1700720c */ /* 0x000fe20003f24270 */
[----:B------:R-:W-:Y:S01]  /*4bf0*/  FMUL.FTZ R26, R66, UR7 ;  /* 0x00000007421a7c20 */ /* 0x000fe20008410000 */
[----:B------:R-:W-:-:S02]  /*4c00*/  IABS R27, R27 ;  /* 0x0000001b001b7213 */ /* 0x000fc40000000000 */
[----:B------:R-:W-:Y:S02]  /*4c10*/  FSEL R163, R163, -INF , !P0 ;  /* 0xff800000a3a37808 */ /* 0x000fe40004000000 */
[----:B------:R-:W-:Y:S01]  /*4c20*/  ISETP.GE.AND P3, PT, R28, R204, PT ;  /* 0x000000cc1c00720c */ /* 0x000fe20003f66270 */
[----:B------:R-:W2:Y:S01]  /*4c30*/  MUFU.TANH R26, R26 ;  /* 0x0000001a001a7308 */ /* 0x000ea20000002400 */
[----:B------:R-:W-:Y:S02]  /*4c40*/  ISETP.GT.AND P0, PT, R23, R28, PT ;  /* 0x0000001c1700720c */ /* 0x000fe40003f04270 */
[----:B------:R-:W-:Y:S01]  /*4c50*/  I2FP.F32.S32 R28, R27 ;  /* 0x0000001b001c7245 */ /* 0x000fe20000201400 */
[----:B------:R-:W-:Y:S01]  /*4c60*/  FMUL.FTZ R27, R67, UR7 ;  /* 0x00000007431b7c20 */ /* 0x000fe20008410000 */
[----:B------:R-:W-:Y:S02]  /*4c70*/  FSEL R30, R30, -INF , !P0 ;  /* 0xff8000001e1e7808 */ /* 0x000fe40004000000 */
[----:B------:R-:W-:Y:S01]  /*4c80*/  ISETP.GE.AND P0, PT, R24, R205, PT ;  /* 0x000000cd1800720c */ /* 0x000fe20003f06270 */
[----:B-1----:R-:W-:Y:S01]  /*4c90*/  FFMA.FTZ R28, R28, -UR6, R25 ;  /* 0x800000061c1c7c23 */ /* 0x002fe20008010019 */
[----:B------:R-:W-:Y:S01]  /*4ca0*/  IADD3 R25, PT, PT, R165, 0x8, -R6 ;  /* 0x00000008a5197810 */ /* 0x000fe20007ffe806 */
[----:B------:R-:W1:Y:S01]  /*4cb0*/  MUFU.TANH R27, R27 ;  /* 0x0000001b001b7308 */ /* 0x000e620000002400 */
[----:B------:R-:W-:-:S02]  /*4cc0*/  FSEL R172, R30, -INF , !P3 ;  /* 0xff8000001eac7808 */ /* 0x000fc40005800000 */
[----:B------:R-:W-:Y:S02]  /*4cd0*/  IABS R25, R25 ;  /* 0x0000001900197213 */ /* 0x000fe40000000000 */
[----:B------:R-:W-:Y:S02]  /*4ce0*/  FSEL R182, R28, -INF , !P1 ;  /* 0xff8000001cb67808 */ /* 0x000fe40004800000 */
[----:B------:R-:W-:Y:S02]  /*4cf0*/  I2FP.F32.S32 R25, R25 ;  /* 0x0000001900197245 */ /* 0x000fe40000201400 */
[----:B------:R-:W-:Y:S02]  /*4d00*/  FSEL R141, R141, -INF , !P5 ;  /* 0xff8000008d8d7808 */ /* 0x000fe40006800000 */
[----:B------:R-:W-:Y:S01]  /*4d10*/  ISETP.GE.AND P3, PT, R24, R204, PT ;  /* 0x000000cc1800720c */ /* 0x000fe20003f66270 */
[----:B--2---:R-:W-:Y:S01]  /*4d20*/  FFMA.FTZ R25, R25, -UR6, R26 ;  /* 0x8000000619197c23 */ /* 0x004fe2000801001a */
[----:B------:R-:W-:-:S02]  /*4d30*/  ISETP.GT.AND P5, PT, R23, R24, PT ;  /* 0x000000181700720c */ /* 0x000fc40003fa4270 */
[--C-:B------:R-:W-:Y:S02]  /*4d40*/  IADD3 R24, PT, PT, R165, 0x7, -R6.reuse ;  /* 0x00000007a5187810 */ /* 0x100fe40007ffe806 */
[----:B------:R-:W-:Y:S02]  /*4d50*/  FSEL R182, R182, -INF , !P4 ;  /* 0xff800000b6b67808 */ /* 0x000fe40006000000 */
[----:B------:R-:W-:Y:S02]  /*4d60*/  FSEL R189, R189, -INF , !P0 ;  /* 0xff800000bdbd7808 */ /* 0x000fe40004000000 */
[C---:B------:R-:W-:Y:S02]  /*4d70*/  ISETP.GE.AND P1, PT, R22.reuse, R205, PT ;  /* 0x000000cd1600720c */ /* 0x040fe40003f26270 */
[----:B------:R-:W-:Y:S02]  /*4d80*/  ISETP.GE.AND P4, PT, R22, R204, PT ;  /* 0x000000cc1600720c */ /* 0x000fe40003f86270 */
[----:B------:R-:W-:Y:S01]  /*4d90*/  ISETP.GT.AND P0, PT, R23, R22, PT ;  /* 0x000000161700720c */ /* 0x000fe20003f04270 */
[----:B------:R-:W-:Y:S01]  /*4da0*/  IMAD.IADD R22, R165, 0x1, -R6 ;  /* 0x00000001a5167824 */ /* 0x000fe200078e0a06 */
[----:B------:R-:W-:-:S02]  /*4db0*/  IABS R24, R24 ;  /* 0x0000001800187213 */ /* 0x000fc40000000000 */
[----:B------:R-:W-:Y:S02]  /*4dc0*/  IADD3 R6, PT, PT, R165, -0x1, -R6 ;  /* 0xffffffffa5067810 */ /* 0x000fe40007ffe806 */
[----:B------:R-:W-:Y:S02]  /*4dd0*/  FSEL R25, R25, -INF , !P5 ;  /* 0xff80000019197808 */ /* 0x000fe40006800000 */
[----:B------:R-:W-:Y:S02]  /*4de0*/  I2FP.F32.S32 R24, R24 ;  /* 0x0000001800187245 */ /* 0x000fe40000201400 */
[----:B------:R-:W-:Y:S02]  /*4df0*/  IABS R22, R22 ;  /* 0x0000001600167213 */ /* 0x000fe40000000000 */
[----:B------:R-:W-:Y:S01]  /*4e00*/  IABS R6, R6 ;  /* 0x0000000600067213 */ /* 0x000fe20000000000 */
[----:B-1----:R-:W-:Y:S01]  /*4e10*/  FFMA.FTZ R24, R24, -UR6, R27 ;  /* 0x8000000618187c23 */ /* 0x002fe2000801001b */
[----:B------:R-:W-:-:S02]  /*4e20*/  FSEL R178, R25, -INF , !P3 ;  /* 0xff80000019b27808 */ /* 0x000fc40005800000 */
[----:B------:R-:W-:Y:S02]  /*4e30*/  I2FP.F32.S32 R25, R22 ;  /* 0x0000001600197245 */ /* 0x000fe40000201400 */
[----:B------:R-:W-:Y:S02]  /*4e40*/  I2FP.F32.S32 R6, R6 ;  /* 0x0000000600067245 */ /* 0x000fe40000201400 */
[----:B------:R-:W-:Y:S01]  /*4e50*/  FSEL R183, R183, -INF , !P1 ;  /* 0xff800000b7b77808 */ /* 0x000fe20004800000 */
[----:B------:R-:W-:Y:S01]  /*4e60*/  FFMA.FTZ R25, R25, -UR6, R74 ;  /* 0x8000000619197c23 */ /* 0x000fe2000801004a */
[C---:B------:R-:W-:Y:S01]  /*4e70*/  ISETP.GT.AND P1, PT, R23.reuse, R3, PT ;  /* 0x000000031700720c */ /* 0x040fe20003f24270 */
[----:B------:R-:W-:Y:S01]  /*4e80*/  FFMA.FTZ R6, R6, -UR6, R75 ;  /* 0x8000000606067c23 */ /* 0x000fe2000801004b */
[----:B------:R-:W-:Y:S02]  /*4e90*/  FSEL R24, R24, -INF , !P0 ;  /* 0xff80000018187808 */ /* 0x000fe40004000000 */
[----:B------:R-:W-:-:S02]  /*4ea0*/  ISETP.GT.AND P0, PT, R23, R15, PT ;  /* 0x0000000f1700720c */ /* 0x000fc40003f04270 */
[----:B------:R-:W-:Y:S02]  /*4eb0*/  FSEL R176, R24, -INF , !P4 ;  /* 0xff80000018b07808 */ /* 0x000fe40006000000 */
[----:B------:R-:W-:Y:S02]  /*4ec0*/  FSEL R25, R25, -INF , !P1 ;  /* 0xff80000019197808 */ /* 0x000fe40004800000 */
[CC--:B------:R-:W-:Y:S02]  /*4ed0*/  ISETP.GE.AND P5, PT, R3.reuse, R205.reuse, PT ;  /* 0x000000cd0300720c */ /* 0x0c0fe40003fa6270 */
[-C--:B------:R-:W-:Y:S02]  /*4ee0*/  ISETP.GE.AND P3, PT, R3, R204.reuse, PT ;  /* 0x000000cc0300720c */ /* 0x080fe40003f66270 */
[C---:B------:R-:W-:Y:S02]  /*4ef0*/  ISETP.GE.AND P4, PT, R15.reuse, R205, PT ;  /* 0x000000cd0f00720c */ /* 0x040fe40003f86270 */
[----:B------:R-:W-:-:S02]  /*4f00*/  ISETP.GE.AND P1, PT, R15, R204, PT ;  /* 0x000000cc0f00720c */ /* 0x000fc40003f26270 */
[----:B------:R-:W-:Y:S02]  /*4f10*/  FSEL R168, R6, -INF , !P0 ;  /* 0xff80000006a87808 */ /* 0x000fe40004000000 */
        /* <DEDUP_REMOVED lines=56> */
.L_x_678:
[----:B------:R3:W-:Y:S02]  /*52a0*/  STS.128 [R211+0x11000], RZ ;  /* 0x011000ffd3007388 */ /* 0x0007e40000000c00 */
.L_x_679:
[----:B------:R-:W-:Y:S05]  /*52b0*/  BSYNC.RECONVERGENT B0 ;  /* 0x0000000000007941 */ /* 0x000fea0003800200 */
.L_x_677:
[----:B------:R-:W0:Y:S02]  /*52c0*/  LDGDEPBAR ;  /* 0x00000000000079af */ /* 0x000e240000000000 */
.L_x_676:
        /* <DEDUP_REMOVED lines=306> */
[CC--:B------:R-:W-:Y:S01]  /*65f0*/  LEA R10, P0, R6.reuse, R208.reuse, 0x7 ;  /* 0x000000d0060a7211 */ /* 0x0c0fe200078038ff */
[----:B------:R-:W-:Y:S01]  /*6600*/  USHF.L.U64.HI UR16, UR16, 0x6, UR4 ;  /* 0x0000000610107899 */ /* 0x000fe20008010204 */
[----:B------:R-:W-:Y:S01]  /*6610*/  MOV R7, UR17 ;  /* 0x0000001100077c02 */ /* 0x000fe20008000f00 */
[----:B------:R-:W-:Y:S01]  /*6620*/  UIADD3 UR17, UPT, UPT, UR21, -0x2, URZ ;  /* 0xfffffffe15117890 */ /* 0x000fe2000fffe0ff */
[----:B------:R-:W-:Y:S01]  /*6630*/  MOV R4, UR4 ;  /* 0x0000000400047c02 */ /* 0x000fe20008000f00 */
[----:B------:R-:W-:Y:S01]  /*6640*/  ULEA.HI.X UR16, UR8, UR16, UR9, 0x5, UP0 ;  /* 0x0000001008107291 */ /* 0x000fe200080f2c09 */
[----:B------:R-:W-:Y:S01]  /*6650*/  MOV R5, UR12 ;  /* 0x0000000c00057c02 */ /* 0x000fe20008000f00 */
[----:B------:R-:W-:Y:S01]  /*6660*/  UISETP.GT.U32.AND UP1, UPT, UR17, UR18, UPT ;  /* 0x000000121100728c */ /* 0x000fe2000bf24070 */
[----:B------:R-:W-:Y:S01]  /*6670*/  LEA.HI.X R11, R6, R207, R4, 0x7, P0 ;  /* 0x000000cf060b7211 */ /* 0x000fe200000f3c04 */
[----:B------:R-:W2:Y:S01]  /*6680*/  LDCU UR4, c[0x0][0x50c] ;  /* 0x0000a180ff0477ac */ /* 0x000ea20008000800 */
[----:B------:R-:W-:-:S02]  /*6690*/  LEA R8, P0, R5, R208, 0x1 ;  /* 0x000000d005087211 */ /* 0x000fc400078008ff */
[----:B------:R-:W-:Y:S01]  /*66a0*/  MOV R4, UR16 ;  /* 0x0000001000047c02 */ /* 0x000fe20008000f00 */
[----:B------:R-:W-:Y:S01]  /*66b0*/  BAR.SYNC.DEFER_BLOCKING 0x0 ;  /* 0x0000000000007b1d */ /* 0x000fe20000010000 */
[----:B-1----:R-:W-:Y:S02]  /*66c0*/  ISETP.GE.AND P3, PT, R186, UR7, PT ;  /* 0x00000007ba007c0c */ /* 0x002fe4000bf66270 */
[----:B------:R-:W-:Y:S02]  /*66d0*/  ISETP.GE.AND P1, PT, R202, UR7, PT ;  /* 0x00000007ca007c0c */ /* 0x000fe4000bf26270 */
[----:B------:R-:W-:Y:S02]  /*66e0*/  LEA.HI.X R9, R5, R207, R4, 0x1, P0 ;  /* 0x000000cf05097211 */ /* 0x000fe400000f0c04 */
[----:B------:R-:W-:Y:S02]  /*66f0*/  ISETP.GE.AND P0, PT, R201, UR7, PT ;  /* 0x00000007c9007c0c */ /* 0x000fe4000bf06270 */
[----:B------:R-:W-:-:S02]  /*6700*/  LOP3.LUT R164, R133, R164, RZ, 0x3c, !PT ;  /* 0x000000a485a47212 */ /* 0x000fc400078e3cff */
[----:B------:R-:W-:Y:S02]  /*6710*/  LOP3.LUT R7, R188, 0x200, R135, 0xf8, !PT ;  /* 0x00000200bc077812 */ /* 0x000fe400078ef887 */
[----:B------:R-:W-:Y:S02]  /*6720*/  MOV R168, 0x20 ;  /* 0x0000002000a87802 */ /* 0x000fe40000000f00 */
[----:B------:R-:W-:Y:S02]  /*6730*/  LOP3.LUT R7, R7, R164, RZ, 0xfc, !PT ;  /* 0x000000a407077212 */ /* 0x000fe400078efcff */
[----:B------:R-:W-:Y:S02]  /*6740*/  SEL R168, R168, 0xffffffe0, !P6 ;  /* 0xffffffe0a8a87807 */ /* 0x000fe40007000000 */
[----:B------:R-:W-:Y:S02]  /*6750*/  LEA R191, R7, UR5, 0x1 ;  /* 0x0000000507bf7c11 */ /* 0x000fe4000f8e08ff */
[----:B------:R-:W-:-:S02]  /*6760*/  IADD3 R137, PT, PT, R0, UR5, RZ ;  /* 0x0000000500897c10 */ /* 0x000fc4000fffe0ff */
[-C--:B------:R-:W-:Y:S01]  /*6770*/  IADD3 R189, PT, PT, R168, R191.reuse, RZ ;  /* 0x000000bfa8bd7210 */ /* 0x080fe20007ffe0ff */
[----:B------:R-:W-:Y:S01]  /*6780*/  @!PT LDS RZ, [RZ] ;  /* 0x00000000fffff984 */ /* 0x000fe20000000800 */
[----:B------:R-:W-:Y:S01]  /*6790*/  @!PT LDS RZ, [RZ] ;  /* 0x00000000fffff984 */ /* 0x000fe20000000800 */
[----:B------:R-:W-:Y:S01]  /*67a0*/  @!PT LDS RZ, [RZ] ;  /* 0x00000000fffff984 */ /* 0x000fe20000000800 */
[----:B------:R-:W-:Y:S01]  /*67b0*/  @!P3 LDGSTS.E.BYPASS.LTC128B.128 [R211+0x12000], desc[UR30][R10.64] ;  /* 0x120000000ad3bfae */ /* 0x000fe2000b981a1e */
[C---:B------:R-:W-:Y:S02]  /*67c0*/  IADD3 R170, PT, PT, R137.reuse, R168, RZ ;  /* 0x000000a889aa7210 */ /* 0x040fe40007ffe0ff */
[----:B------:R-:W-:Y:S01]  /*67d0*/  IADD3 R166, PT, PT, R137, R2, RZ ;  /* 0x0000000289a67210 */ /* 0x000fe20007ffe0ff */
[----:B------:R-:W-:Y:S01]  /*67e0*/  @P3 STS.128 [R211+0x12000], RZ ;  /* 0x012000ffd3003388 */ /* 0x000fe20000000c00 */
[----:B------:R-:W-:-:S03]  /*67f0*/  IADD3 R171, PT, PT, R2, R191, RZ ;  /* 0x000000bf02ab7210 */ /* 0x000fc60007ffe0ff */
[----:B------:R-:W-:Y:S01]  /*6800*/  @!PT LDS RZ, [RZ] ;  /* 0x00000000fffff984 */ /* 0x000fe20000000800 */
[----:B------:R-:W-:Y:S01]  /*6810*/  @!PT LDS RZ, [RZ] ;  /* 0x00000000fffff984 */ /* 0x000fe20000000800 */
[----:B------:R-:W-:Y:S01]  /*6820*/  @!PT LDS RZ, [RZ] ;  /* 0x00000000fffff984 */ /* 0x000fe20000000800 */
[----:B------:R-:W-:Y:S01]  /*6830*/  @!P1 LDGSTS.E.BYPASS.LTC128B.128 [R211+0x14000], desc[UR30][R10.64+0x80] ;  /* 0x140000800ad39fae */ /* 0x000fe2000b981a1e */
[C---:B------:R-:W-:Y:S02]  /*6840*/  IADD3 R184, PT, PT, R168.reuse, R171, RZ ;  /* 0x000000aba8b87210 */ /* 0x040fe40007ffe0ff */
[----:B------:R-:W-:Y:S01]  /*6850*/  IADD3 R168, PT, PT, R168, R166, RZ ;  /* 0x000000a6a8a87210 */ /* 0x000fe20007ffe0ff */
        /* <DEDUP_REMOVED lines=25> */
[----:B------:R-:W2:Y:S04]  /*69f0*/  LDSM.16.M88.4 R28, [R0+UR5+0xd800] ;  /* 0x00d80005001c783b */ /* 0x000ea80008000200 */
[----:B------:R-:W-:Y:S04]  /*6a00*/  LDSM.16.M88.4 R172, [R189] ;  /* 0x00000000bdac783b */ /* 0x000fe80000000200 */
[----:B------:R-:W2:Y:S04]  /*6a10*/  LDSM.16.M88.4 R32, [R170+0xc000] ;  /* 0x00c00000aa20783b */ /* 0x000ea80000000200 */
[----:B-1----:R-:W1:Y:S04]  /*6a20*/  LDSM.16.M88.4 R8, [R170+0xc800] ;  /* 0x00c80000aa08783b */ /* 0x002e680000000200 */
[----:B------:R-:W1:Y:S04]  /*6a30*/  LDSM.16.M88.4 R4, [R170+0xd000] ;  /* 0x00d00000aa04783b */ /* 0x000e680000000200 */
[----:B------:R-:W1:Y:S04]  /*6a40*/  LDSM.16.M88.4 R176, [R170+0xd800] ;  /* 0x00d80000aab0783b */ /* 0x000e680000000200 */
        /* <DEDUP_REMOVED lines=11> */
[C---:B--2---:R-:W-:Y:S08]  /*6b00*/  HMMA.16816.F32 R152, R148.reuse, R28, RZ ;  /* 0x0000001c9498723c */ /* 0x044ff000000018ff */
[----:B------:R-:W-:Y:S01]  /*6b10*/  HMMA.16816.F32 R148, R148, R30, RZ ;  /* 0x0000001e9494723c */ /* 0x000fe200000018ff */
[----:B------:R-:W2:Y:S07]  /*6b20*/  LDSM.16.M88.4 R28, [R171] ;  /* 0x00000000ab1c783b */ /* 0x000eae0000000200 */
[C---:B------:R-:W-:Y:S08]  /*6b30*/  HMMA.16816.F32 R24, R172.reuse, R32, R24 ;  /* 0x00000020ac18723c */ /* 0x040ff00000001818 */
[C---:B------:R-:W-:Y:S01]  /*6b40*/  HMMA.16816.F32 R20, R172.reuse, R34, R20 ;  /* 0x00000022ac14723c */ /* 0x040fe20000001814 */
[----:B------:R-:W3:Y:S07]  /*6b50*/  LDSM.16.M88.4 R32, [R166+0xd800] ;  /* 0x00d80000a620783b */ /* 0x000eee0000000200 */
[C---:B-1----:R-:W-:Y:S08]  /*6b60*/  HMMA.16816.F32 R16, R172.reuse, R8, R16 ;  /* 0x00000008ac10723c */ /* 0x042ff00000001810 */
[C---:B------:R-:W-:Y:S01]  /*6b70*/  HMMA.16816.F32 R12, R172.reuse, R10, R12 ;  /* 0x0000000aac0c723c */ /* 0x040fe2000000180c */
[----:B------:R-:W1:Y:S07]  /*6b80*/  LDSM.16.M88.4 R8, [R168+0xc000] ;  /* 0x00c00000a808783b */ /* 0x000e6e0000000200 */
[C---:B------:R-:W-:Y:S08]  /*6b90*/  HMMA.16816.F32 R160, R172.reuse, R4, R160 ;  /* 0x00000004aca0723c */ /* 0x040ff000000018a0 */
        /* <DEDUP_REMOVED lines=11> */
[----:B------:R-:W2:Y:S07]  /*6c50*/  LDSM.16.M88.4 R140, [R0+UR5+0xe000] ;  /* 0x00e00005008c783b */ /* 0x000eae0008000200 */
[C---:B---3--:R-:W-:Y:S08]  /*6c60*/  HMMA.16816.F32 R152, R28.reuse, R32, R152 ;  /* 0x000000201c98723c */ /* 0x048ff00000001898 */
[----:B------:R-:W-:Y:S01]  /*6c70*/  HMMA.16816.F32 R148, R28, R34, R148 ;  /* 0x000000221c94723c */ /* 0x000fe20000001894 */
[----:B------:R-:W3:Y:S07]  /*6c80*/  LDSM.16.M88.4 R32, [R0+UR5+0xf000] ;  /* 0x00f000050020783b */ /* 0x000eee0008000200 */
[C---:B-1----:R-:W-:Y:S08]  /*6c90*/  HMMA.16816.F32 R24, R180.reuse, R8, R24 ;  /* 0x00000008b418723c */ /* 0x042ff00000001818 */
[C---:B------:R-:W-:Y:S01]  /*6ca0*/  HMMA.16816.F32 R20, R180.reuse, R10, R20 ;  /* 0x0000000ab414723c */ /* 0x040fe20000001814 */
[----:B------:R-:W-:Y:S07]  /*6cb0*/  LDSM.16.M88.4 R8, [R189+0x4000] ;  /* 0x00400000bd08783b */ /* 0x000fee0000000200 */
[C---:B----4-:R-:W-:Y:S08]  /*6cc0*/  HMMA.16816.F32 R16, R180.reuse, R4, R16 ;  /* 0x00000004b410723c */ /* 0x050ff00000001810 */
[----:B------:R-:W-:Y:S01]  /*6cd0*/  HMMA.16816.F32 R12, R180, R6, R12 ;  /* 0x00000006b40c723c */ /* 0x000fe2000000180c */
[----:B------:R-:W1:Y:S07]  /*6ce0*/  LDSM.16.M88.4 R4, [R170+0xe000] ;  /* 0x00e00000aa04783b */ /* 0x000e6e0000000200 */
        /* <DEDUP_REMOVED lines=10> */
[C---:B--2---:R-:W-:Y:S08]  /*6d90*/  HMMA.16816.F32 R24, R144.reuse, R140, R24 ;  /* 0x0000008c9018723c */ /* 0x044ff00000001818 */
[C---:B------:R-:W-:Y:S01]  /*6da0*/  HMMA.16816.F32 R20, R144.reuse, R142, R20 ;  /* 0x0000008e9014723c */ /* 0x040fe20000001814 */
[----:B------:R-:W2:Y:S07]  /*6db0*/  LDSM.16.M88.4 R140, [R170+0xf800] ;  /* 0x00f80000aa8c783b */ /* 0x000eae0000000200 */
[C---:B---3--:R-:W-:Y:S08]  /*6dc0*/  HMMA.16816.F32 R160, R144.reuse, R32, R160 ;  /* 0x0000002090a0723c */ /* 0x048ff000000018a0 */
[----:B------:R-:W-:Y:S01]  /*6dd0*/  HMMA.16816.F32 R156, R144, R34, R156 ;  /* 0x00000022909c723c */ /* 0x000fe2000000189c */
[----:B------:R-:W-:Y:S07]  /*6de0*/  LDSM.16.M88.4 R32, [R171+0x4000] ;  /* 0x00400000ab20783b */ /* 0x000fee0000000200 */
[C---:B-1----:R-:W-:Y:S08]  /*6df0*/  HMMA.16816.F32 R24, R8.reuse, R4, R24 ;  /* 0x000000040818723c */ /* 0x042ff00000001818 */
[----:B------:R-:W-:Y:S01]  /*6e00*/  HMMA.16816.F32 R20, R8, R6, R20 ;  /* 0x000000060814723c */ /* 0x000fe20000001814 */
[----:B------:R-:W1:Y:S07]  /*6e10*/  LDSM.16.M88.4 R4, [R166+0xe800] ;  /* 0x00e80000a604783b */ /* 0x000e6e0000000200 */
        /* <DEDUP_REMOVED lines=12> */
[C---:B--2---:R-:W-:Y:S08]  /*6ee0*/  HMMA.16816.F32 R152, R8.reuse, R140, R152 ;  /* 0x0000008c0898723c */ /* 0x044ff00000001898 */
[----:B------:R-:W-:Y:S01]  /*6ef0*/  HMMA.16816.F32 R172, R8, R142, R172 ;  /* 0x0000008e08ac723c */ /* 0x000fe200000018ac */
[----:B------:R-:W-:Y:S04]  /*6f00*/  LDSM.16.M88.4 R140, [R184+0x4000] ;  /* 0x00400000b88c783b */ /* 0x000fe80000000200 */
[----:B------:R-:W2:Y:S03]  /*6f10*/  LDSM.16.M88.4 R8, [R168+0xe000] ;  /* 0x00e00000a808783b */ /* 0x000ea60000000200 */
[C---:B-1----:R-:W-:Y:S08]  /*6f20*/  HMMA.16816.F32 R16, R32.reuse, R4, R16 ;  /* 0x000000042010723c */ /* 0x042ff00000001810 */
[C---:B------:R-:W-:Y:S01]  /*6f30*/  HMMA.16816.F32 R12, R32.reuse, R6, R12 ;  /* 0x00000006200c723c */ /* 0x040fe2000000180c */
[----:B------:R-:W1:Y:S07]  /*6f40*/  LDSM.16.M88.4 R4, [R168+0xf000] ;  /* 0x00f00000a804783b */ /* 0x000e6e0000000200 */
        /* <DEDUP_REMOVED lines=10> */
[C---:B--2---:R-:W-:Y:S01]  /*6ff0*/  HMMA.16816.F32 R144, R140.reuse, R8, R24 ;  /* 0x000000088c90723c */ /* 0x044fe20000001818 */
[----:B------:R-:W2:Y:S07]  /*7000*/  LDSM.16.M88.4 R24, [R170+0x10000] ;  /* 0x01000000aa18783b */ /* 0x000eae0000000200 */
[C---:B------:R-:W-:Y:S01]  /*7010*/  HMMA.16816.F32 R20, R140.reuse, R10, R20 ;  /* 0x0000000a8c14723c */ /* 0x040fe20000001814 */
[----:B------:R-:W2:Y:S07]  /*7020*/  LDSM.16.M88.4 R8, [R0+UR5+0x10800] ;  /* 0x010800050008783b */ /* 0x000eae0008000200 */
[C---:B-1----:R-:W-:Y:S08]  /*7030*/  HMMA.16816.F32 R176, R140.reuse, R4, R176 ;  /* 0x000000048cb0723c */ /* 0x042ff000000018b0 */
[C---:B------:R-:W-:Y:S01]  /*7040*/  HMMA.16816.F32 R156, R140.reuse, R6, R156 ;  /* 0x000000068c9c723c */ /* 0x040fe2000000189c */
[----:B------:R-:W1:Y:S07]  /*7050*/  LDSM.16.M88.4 R4, [R0+UR5+0x11000] ;  /* 0x011000050004783b */ /* 0x000e6e0008000200 */
        /* <DEDUP_REMOVED lines=8> */
[C---:B--2---:R-:W-:Y:S08]  /*70e0*/  HMMA.16816.F32 R180, R136.reuse, R24, R180 ;  /* 0x0000001888b4723c */ /* 0x044ff000000018b4 */
[----:B------:R-:W-:Y:S01]  /*70f0*/  HMMA.16816.F32 R20, R136, R26, R20 ;  /* 0x0000001a8814723c */ /* 0x000fe20000001814 */
[----:B------:R-:W-:Y:S07]  /*7100*/  LDSM.16.M88.4 R24, [R0+UR5+0x11800] ;  /* 0x011800050018783b */ /* 0x000fee0008000200 */
[----:B------:R-:W-:Y:S01]  /*7110*/  HMMA.16816.F32 R172, R140, R34, R172 ;  /* 0x000000228cac723c */ /* 0x000fe200000018ac */
[----:B------:R-:W-:Y:S04]  /*7120*/  LDSM.16.M88.4 R140, [R184+0x8000] ;  /* 0x00800000b88c783b */ /* 0x000fe80000000200 */
[----:B------:R-:W2:Y:S03]  /*7130*/  LDSM.16.M88.4 R32, [R168+0x10000] ;  /* 0x01000000a820783b */ /* 0x000ea60000000200 */
[C---:B------:R-:W-:Y:S08]  /*7140*/  HMMA.16816.F32 R16, R160.reuse, R8, R16 ;  /* 0x00000008a010723c */ /* 0x040ff00000001810 */
[C---:B------:R-:W-:Y:S01]  /*7150*/  HMMA.16816.F32 R12, R160.reuse, R10, R12 ;  /* 0x0000000aa00c723c */ /* 0x040fe2000000180c */
[----:B------:R-:W4:Y:S07]  /*7160*/  LDSM.16.M88.4 R8, [R166+0x10800] ;  /* 0x01080000a608783b */ /* 0x000f2e0000000200 */
[C---:B-1----:R-:W-:Y:S08]  /*7170*/  HMMA.16816.F32 R176, R160.reuse, R4, R176 ;  /* 0x00000004a0b0723c */ /* 0x042ff000000018b0 */
[----:B------:R-:W-:Y:S01]  /*7180*/  HMMA.16816.F32 R156, R160, R6, R156 ;  /* 0x00000006a09c723c */ /* 0x000fe2000000189c */
[----:B------:R-:W1:Y:S07]  /*7190*/  LDSM.16.M88.4 R4, [R170+0x11000] ;  /* 0x01100000aa04783b */ /* 0x000e6e0000000200 */
[C---:B---3--:R-:W-:Y:S08]  /*71a0*/  HMMA.16816.F32 R180, R144.reuse, R28, R180 ;  /* 0x0000001c90b4723c */ /* 0x048ff000000018b4 */
[----:B------:R-:W-:Y:S08]  /*71b0*/  HMMA.16816.F32 R20, R144, R30, R20 ;  /* 0x0000001e9014723c */ /* 0x000ff00000001814 */
[C---:B-----5:R-:W-:Y:S01]  /*71c0*/  HMMA.16816.F32 R28, R136.reuse, R148, R16 ;  /* 0x00000094881c723c */ /* 0x060fe20000001810 */
[----:B------:R-:W3:Y:S07]  /*71d0*/  LDSM.16.M88.4 R16, [R168+0x10800] ;  /* 0x01080000a810783b */ /* 0x000eee0000000200 */
[----:B------:R-:W-:Y:S01]  /*71e0*/  HMMA.16816.F32 R12, R136, R150, R12 ;  /* 0x00000096880c723c */ /* 0x000fe2000000180c */
[----:B------:R-:W5:Y:S07]  /*71f0*/  LDSM.16.M88.4 R148, [R170+0x11800] ;  /* 0x01180000aa94783b */ /* 0x000f6e0000000200 */
[C---:B--2---:R-:W-:Y:S08]  /*7200*/  HMMA.16816.F32 R180, R140.reuse, R32, R180 ;  /* 0x000000208cb4723c */ /* 0x044ff000000018b4 */
[----:B------:R-:W-:Y:S01]  /*7210*/  HMMA.16816.F32 R20, R140, R34, R20 ;  /* 0x000000228c14723c */ /* 0x000fe20000001814 */
[----:B------:R-:W2:Y:S07]  /*7220*/  LDSM.16.M88.4 R32, [R166+0x11000] ;  /* 0x01100000a620783b */ /* 0x000eae0000000200 */
        /* <DEDUP_REMOVED lines=12> */
[C---:B-1----:R-:W-:Y:S02]  /*72f0*/  HMMA.16816.F32 R176, R136.reuse, R4, R176 ;  /* 0x0000000488b0723c */ /* 0x042fe400000018b0 */
[----:B------:R-:W1:Y:S06]  /*7300*/  MUFU.TANH R180, R180 ;  /* 0x000000b400b47308 */ /* 0x000e6c0000002400 */
        /* <DEDUP_REMOVED lines=10> */
[----:B------:R-:W1:Y:S01]  /*73b0*/  LDSM.16.M88.4 R16, [R168+0x11800] ;  /* 0x01180000a810783b */ /* 0x000e620000000200 */
[----:B------:R-:W-:-:S04]  /*73c0*/  DEPBAR.LE SB0, 0x0 ;  /* 0x000080000000791a */ /* 0x000fc80000000000 */
[----:B------:R-:W1:Y:S02]  /*73d0*/  MUFU.TANH R22, R22 ;  /* 0x0000001600167308 */ /* 0x000e640000002400 */
[C---:B-----5:R-:W-:Y:S03]  /*73e0*/  HMMA.16816.F32 R152, R136.reuse, R148, R152 ;  /* 0x000000948898723c */ /* 0x060fe60000001898 */
[----:B------:R-:W-:Y:S01]  /*73f0*/  FMUL.FTZ R25, R29, UR4 ;  /* 0x000000041d197c20 */ /* 0x000fe20008410000 */
[----:B------:R-:W-:Y:S01]  /*7400*/  FMUL.FTZ R24, R28, UR4 ;  /* 0x000000041c187c20 */ /* 0x000fe20008410000 */
[----:B------:R-:W-:Y:S01]  /*7410*/  FMUL.FTZ R29, R31, UR4 ;  /* 0x000000041f1d7c20 */ /* 0x000fe20008410000 */
[----:B------:R-:W-:Y:S01]  /*7420*/  FMUL.FTZ R28, R30, UR4 ;  /* 0x000000041e1c7c20 */ /* 0x000fe20008410000 */
[----:B------:R-:W1:Y:S01]  /*7430*/  MUFU.TANH R23, R23 ;  /* 0x0000001700177308 */ /* 0x000e620000002400 */
[----:B------:R-:W-:Y:S03]  /*7440*/  HMMA.16816.F32 R172, R136, R150, R172 ;  /* 0x0000009688ac723c */ /* 0x000fe600000018ac */
[----:B------:R-:W-:-:S04]  /*7450*/  FMUL.FTZ R12, R12, UR4 ;  /* 0x000000040c0c7c20 */ /* 0x000fc80008410000 */
[----:B------:R-:W1:Y:S01]  /*7460*/  MUFU.TANH R24, R24 ;  /* 0x0000001800187308 */ /* 0x000e620000002400 */
[C---:B--2---:R-:W-:Y:S07]  /*7470*/  HMMA.16816.F32 R176, R144.reuse, R32, R176 ;  /* 0x0000002090b0723c */ /* 0x044fee00000018b0 */
[----:B------:R-:W2:Y:S01]  /*7480*/  MUFU.TANH R25, R25 ;  /* 0x0000001900197308 */ /* 0x000ea20000002400 */
        /* <DEDUP_REMOVED lines=10> */
[----:B------:R-:W2:Y:S01]  /*7530*/  MUFU.TANH R8, R8 ;  /* 0x0000000800087308 */ /* 0x000ea20000002400 */
[C---:B------:R-:W-:Y:S07]  /*7540*/  HMMA.16816.F32 R156, R140.reuse, R10, R156 ;  /* 0x0000000a8c9c723c */ /* 0x040fee000000189c */
[----:B------:R-:W2:Y:S01]  /*7550*/  MUFU.TANH R9, R9 ;  /* 0x0000000900097308 */ /* 0x000ea20000002400 */
[C---:B-1----:R-:W-:Y:S03]  /*7560*/  HMMA.16816.F32 R152, R140.reuse, R16, R152 ;  /* 0x000000108c98723c */ /* 0x042fe60000001898 */
[----:B------:R-:W-:Y:S01]  /*7570*/  FMUL.FTZ R5, R176, UR4 ;  /* 0x00000004b0057c20 */ /* 0x000fe20008410000 */
[----:B------:R-:W-:Y:S01]  /*7580*/  FMUL.FTZ R11, R177, UR4 ;  /* 0x00000004b10b7c20 */ /* 0x000fe20008410000 */
[----:B------:R-:W-:Y:S01]  /*7590*/  FMUL.FTZ R13, R178, UR4 ;  /* 0x00000004b20d7c20 */ /* 0x000fe20008410000 */
[----:B------:R-:W-:Y:S01]  /*75a0*/  FMUL.FTZ R10, R179, UR4 ;  /* 0x00000004b30a7c20 */ /* 0x000fe20008410000 */
[----:B------:R-:W1:Y:S01]  /*75b0*/  MUFU.TANH R4, R4 ;  /* 0x0000000400047308 */ /* 0x000e620000002400 */
        /* <DEDUP_REMOVED lines=79> */
.L_x_683:
[----:B------:R3:W-:Y:S02]  /*7ab0*/  STS.128 [R211+0x11000], RZ ;  /* 0x011000ffd3007388 */ /* 0x0007e40000000c00 */
.L_x_684:
[----:B------:R-:W-:Y:S05]  /*7ac0*/  BSYNC.RECONVERGENT B0 ;  /* 0x0000000000007941 */ /* 0x000fea0003800200 */
.L_x_682:
[----:B------:R-:W0:Y:S02]  /*7ad0*/  LDGDEPBAR ;  /* 0x00000000000079af */ /* 0x000e240000000000 */
.L_x_681:
[----:B------:R-:W-:Y:S01]  /*7ae0*/  IMAD.U32 R16, RZ, RZ, UR21 ;  /* 0x00000015ff107e24 */ /* 0x000fe2000f8e00ff */
[----:B------:R-:W5:Y:S01]  /*7af0*/  S2UR UR5, SR_CgaCtaId ;  /* 0x00000000000579c3 */ /* 0x000f620000008800 */
[----:B--2-4-:R-:W-:Y:S01]  /*7b00*/  IMAD.U32 R143, RZ, RZ, UR20 ;  /* 0x00000014ff8f7e24 */ /* 0x014fe2000f8e00ff */
[----:B------:R-:W2:Y:S01]  /*7b10*/  LDCU UR4, c[0x0][0x45c] ;  /* 0x00008b80ff0477ac */ /* 0x000ea20008000800 */
[----:B------:R-:W-:Y:S01]  /*7b20*/  IMAD R147, R16, 0x40, R169 ;  /* 0x0000004010937824 */ /* 0x000fe200078e02a9 */
[----:B------:R-:W-:Y:S01]  /*7b30*/  LOP3.LUT R184, R164, 0x200, R135, 0xf8, !PT ;  /* 0x00000200a4b87812 */ /* 0x000fe200078ef887 */
[----:B------:R-:W-:Y:S01]  /*7b40*/  IMAD.U32 R26, RZ, RZ, UR20 ;  /* 0x00000014ff1a7e24 */ /* 0x000fe2000f8e00ff */
[----:B------:R-:W-:Y:S01]  /*7b50*/  IADD3 R143, PT, PT, R206, -UR24, -R143 ;  /* 0x80000018ce8f7c10 */ /* 0x000fe2000fffe88f */
[----:B------:R-:W-:Y:S01]  /*7b60*/  VIADD R145, R147, UR20 ;  /* 0x0000001493917c36 */ /* 0x000fe20008000000 */
[----:B------:R-:W-:Y:S01]  /*7b70*/  UMOV UR7, 0x400 ;  /* 0x0000040000077882 */ /* 0x000fe20000000000 */
[----:B------:R-:W-:Y:S01]  /*7b80*/  IMAD.MOV.U32 R191, RZ, RZ, 0x20 ;  /* 0x00000020ffbf7424 */ /* 0x000fe200078e00ff */
[----:B------:R-:W-:-:S02]  /*7b90*/  IADD3 R35, PT, PT, R165, -UR24, -R26 ;  /* 0x80000018a5237c10 */ /* 0x000fc4000fffe81a */
[C-C-:B------:R-:W-:Y:S02]  /*7ba0*/  IADD3 R16, PT, PT, R206.reuse, 0x80, -R145.reuse ;  /* 0x00000080ce107810 */ /* 0x140fe40007ffe891 */
[--C-:B------:R-:W-:Y:S02]  /*7bb0*/  IADD3 R18, PT, PT, R165, 0x80, -R145.reuse ;  /* 0x00000080a5127810 */ /* 0x100fe40007ffe891 */
[----:B------:R-:W-:Y:S02]  /*7bc0*/  IABS R16, R16 ;  /* 0x0000001000107213 */ /* 0x000fe40000000000 */
[----:B------:R-:W-:Y:S02]  /*7bd0*/  IABS R18, R18 ;  /* 0x0000001200127213 */ /* 0x000fe40000000000 */
[----:B------:R-:W-:Y:S01]  /*7be0*/  I2FP.F32.S32 R142, R16 ;  /* 0x00000010008e7245 */ /* 0x000fe20000201400 */
[----:B------:R-:W-:Y:S01]  /*7bf0*/  VIADD R16, R147, 0xffffff80 ;  /* 0xffffff8093107836 */ /* 0x000fe20000000000 */
[----:B------:R-:W-:-:S02]  /*7c00*/  IADD3 R151, PT, PT, R206, 0x7f, -R145 ;  /* 0x0000007fce977810 */ /* 0x000fc40007ffe891 */
[----:B------:R-:W-:Y:S01]  /*7c10*/  I2FP.F32.S32 R18, R18 ;  /* 0x0000001200127245 */ /* 0x000fe20000201400 */
[----:B------:R-:W-:Y:S01]  /*7c20*/  FFMA.FTZ R142, R142, -UR6, R171 ;  /* 0x800000068e8e7c23 */ /* 0x000fe200080100ab */
[----:B------:R-:W-:Y:S01]  /*7c30*/  ISETP.GT.AND P4, PT, R143, R16, PT ;  /* 0x000000108f00720c */ /* 0x000fe20003f84270 */
[----:B-----5:R-:W-:Y:S01]  /*7c40*/  ULEA UR5, UR5, UR7, 0x18 ;  /* 0x0000000705057291 */ /* 0x020fe2000f8ec0ff */
[----:B------:R-:W-:Y:S01]  /*7c50*/  ISETP.GE.AND P5, PT, R16, R205, PT ;  /* 0x000000cd1000720c */ /* 0x000fe20003fa6270 */
[----:B------:R-:W-:Y:S01]  /*7c60*/  FFMA.FTZ R18, R18, -UR6, R181 ;  /* 0x8000000612127c23 */ /* 0x000fe200080100b5 */
[----:B------:R-:W-:Y:S02]  /*7c70*/  FSEL R142, R142, -INF , !P4 ;  /* 0xff8000008e8e7808 */ /* 0x000fe40006000000 */
[----:B------:R-:W-:Y:S02]  /*7c80*/  IABS R151, R151 ;  /* 0x0000009700977213 */ /* 0x000fe40000000000 */
[----:B------:R-:W-:-:S02]  /*7c90*/  FSEL R142, R142, -INF , !P5 ;  /* 0xff8000008e8e7808 */ /* 0x000fc40006800000 */
[----:B------:R-:W-:Y:S02]  /*7ca0*/  ISETP.GT.AND P4, PT, R35, R16, PT ;  /* 0x000000102300720c */ /* 0x000fe40003f84270 */
[----:B------:R-:W-:Y:S02]  /*7cb0*/  I2FP.F32.S32 R151, R151 ;  /* 0x0000009700977245 */ /* 0x000fe40000201400 */
[----:B------:R-:W-:Y:S01]  /*7cc0*/  ISETP.GE.AND P5, PT, R16, R204, PT ;  /* 0x000000cc1000720c */ /* 0x000fe20003fa6270 */
[----:B------:R-:W-:Y:S01]  /*7cd0*/  VIADD R16, R147, 0xffffff81 ;  /* 0xffffff8193107836 */ /* 0x000fe20000000000 */
[----:B------:R-:W-:Y:S01]  /*7ce0*/  IADD3 R149, PT, PT, R165, 0x7f, -R145 ;  /* 0x0000007fa5957810 */ /* 0x000fe20007ffe891 */
[----:B------:R-:W-:Y:S01]  /*7cf0*/  FFMA.FTZ R140, R151, -UR6, R180 ;  /* 0x80000006978c7c23 */ /* 0x000fe200080100b4 */
[----:B------:R-:W-:Y:S02]  /*7d00*/  FSEL R18, R18, -INF , !P4 ;  /* 0xff80000012127808 */ /* 0x000fe40006000000 */
[----:B------:R-:W-:-:S02]  /*7d10*/  IABS R149, R149 ;  /* 0x0000009500957213 */ /* 0x000fc40000000000 */
[----:B------:R-:W-:Y:S02]  /*7d20*/  ISETP.GT.AND P4, PT, R143, R16, PT ;  /* 0x000000108f00720c */ /* 0x000fe40003f84270 */
[----:B------:R-:W-:Y:S02]  /*7d30*/  IADD3 R151, PT, PT, R206, 0x78, -R145 ;  /* 0x00000078ce977810 */ /* 0x000fe40007ffe891 */
[----:B------:R-:W-:Y:S02]  /*7d40*/  FSEL R18, R18, -INF , !P5 ;  /* 0xff80000012127808 */ /* 0x000fe40006800000 */
[----:B------:R-:W-:Y:S02]  /*7d50*/  ISETP.GE.AND P5, PT, R16, R205, PT ;  /* 0x000000cd1000720c */ /* 0x000fe40003fa6270 */
[----:B------:R-:W-:Y:S02]  /*7d60*/  FSEL R140, R140, -INF , !P4 ;  /* 0xff8000008c8c7808 */ /* 0x000fe40006000000 */
[----:B------:R-:W-:-:S02]  /*7d70*/  I2FP.F32.S32 R149, R149 ;  /* 0x0000009500957245 */ /* 0x000fc40000201400 */
[----:B------:R-:W-:Y:S02]  /*7d80*/  IABS R151, R151 ;  /* 0x0000009700977213 */ /* 0x000fe40000000000 */
[----:B------:R-:W-:Y:S01]  /*7d90*/  FSEL R140, R140, -INF , !P5 ;  /* 0xff8000008c8c7808 */ /* 0x000fe20006800000 */
[----:B------:R-:W-:Y:S01]  /*7da0*/  FFMA.FTZ R26, R149, -UR6, R182 ;  /* 0x80000006951a7c23 */ /* 0x000fe200080100b6 */
[----:B------:R-:W-:Y:S02]  /*7db0*/  ISETP.GT.AND P4, PT, R35, R16, PT ;  /* 0x000000102300720c */ /* 0x000fe40003f84270 */
[----:B------:R-:W-:Y:S02]  /*7dc0*/  I2FP.F32.S32 R151, R151 ;  /* 0x0000009700977245 */ /* 0x000fe40000201400 */
[----:B------:R-:W-:Y:S01]  /*7dd0*/  ISETP.GE.AND P5, PT, R16, R204, PT ;  /* 0x000000cc1000720c */ /* 0x000fe20003fa6270 */
[----:B------:R-:W-:Y:S01]  /*7de0*/  VIADD R16, R147, 0xffffff88 ;  /* 0xffffff8893107836 */ /* 0x000fe20000000000 */
[--C-:B------:R-:W-:Y:S01]  /*7df0*/  IADD3 R149, PT, PT, R165, 0x78, -R145.reuse ;  /* 0x00000078a5957810 */ /* 0x100fe20007ffe891 */
[----:B------:R-:W-:Y:S01]  /*7e00*/  FFMA.FTZ R20, R151, -UR6, R20 ;  /* 0x8000000697147c23 */ /* 0x000fe20008010014 */
[----:B------:R-:W-:-:S02]  /*7e10*/  IADD3 R30, PT, PT, R206, 0x77, -R145 ;  /* 0x00000077ce1e7810 */ /* 0x000fc40007ffe891 */
[----:B------:R-:W-:Y:S02]  /*7e20*/  FSEL R26, R26, -INF , !P4 ;  /* 0xff8000001a1a7808 */ /* 0x000fe40006000000 */
[----:B------:R-:W-:Y:S02]  /*7e30*/  IABS R149, R149 ;  /* 0x0000009500957213 */ /* 0x000fe40000000000 */
[----:B------:R-:W-:Y:S02]  /*7e40*/  ISETP.GT.AND P4, PT, R143, R16, PT ;  /* 0x000000108f00720c */ /* 0x000fe40003f84270 */
[----:B------:R-:W-:Y:S02]  /*7e50*/  IABS R30, R30 ;  /* 0x0000001e001e7213 */ /* 0x000fe40000000000 */
[----:B------:R-:W-:Y:S02]  /*7e60*/  FSEL R26, R26, -INF , !P5 ;  /* 0xff8000001a1a7808 */ /* 0x000fe40006800000 */
[----:B------:R-:W-:-:S02]  /*7e70*/  ISETP.GE.AND P5, PT, R16, R205, PT ;  /* 0x000000cd1000720c */ /* 0x000fc40003fa6270 */
[----:B------:R-:W-:Y:S02]  /*7e80*/  FSEL R148, R20, -INF , !P4 ;  /* 0xff80000014947808 */ /* 0x000fe40006000000 */
[----:B------:R-:W-:Y:S02]  /*7e90*/  I2FP.F32.S32 R149, R149 ;  /* 0x0000009500957245 */ /* 0x000fe40000201400 */
[----:B------:R-:W-:Y:S02]  /*7ea0*/  I2FP.F32.S32 R30, R30 ;  /* 0x0000001e001e7245 */ /* 0x000fe40000201400 */
[----:B------:R-:W-:Y:S01]  /*7eb0*/  FSEL R148, R148, -INF , !P5 ;  /* 0xff80000094947808 */ /* 0x000fe20006800000 */
[----:B------:R-:W-:Y:S01]  /*7ec0*/  FFMA.FTZ R20, R149, -UR6, R22 ;  /* 0x8000000695147c23 */ /* 0x000fe20008010016 */
[----:B------:R-:W-:Y:S01]  /*7ed0*/  ISETP.GT.AND P4, PT, R35, R16, PT ;  /* 0x000000102300720c */ /* 0x000fe20003f84270 */
[----:B------:R-:W-:Y:S01]  /*7ee0*/  FFMA.FTZ R21, R30, -UR6, R21 ;  /* 0x800000061e157c23 */ /* 0x000fe20008010015 */
[----:B------:R-:W-:Y:S01]  /*7ef0*/  ISETP.GE.AND P5, PT, R16, R204, PT ;  /* 0x000000cc1000720c */ /* 0x000fe20003fa6270 */
[----:B------:R-:W-:Y:S01]  /*7f00*/  VIADD R30, R147, 0xffffff89 ;  /* 0xffffff89931e7836 */ /* 0x000fe20000000000 */
[----:B------:R-:W-:-:S02]  /*7f10*/  IADD3 R16, PT, PT, R165, 0x77, -R145 ;  /* 0x00000077a5107810 */ /* 0x000fc40007ffe891 */
[----:B------:R-:W-:Y:S02]  /*7f20*/  IADD3 R149, PT, PT, R206, 0x70, -R145 ;  /* 0x00000070ce957810 */ /* 0x000fe40007ffe891 */
[----:B------:R-:W-:Y:S02]  /*7f30*/  IABS R16, R16 ;  /* 0x0000001000107213 */ /* 0x000fe40000000000 */
[----:B------:R-:W-:Y:S02]  /*7f40*/  IABS R149, R149 ;  /* 0x0000009500957213 */ /* 0x000fe40000000000 */
[----:B------:R-:W-:Y:S02]  /*7f50*/  FSEL R20, R20, -INF , !P4 ;  /* 0xff80000014147808 */ /* 0x000fe40006000000 */
[----:B------:R-:W-:Y:S02]  /*7f60*/  ISETP.GT.AND P4, PT, R143, R30, PT ;  /* 0x0000001e8f00720c */ /* 0x000fe40003f84270 */
[----:B------:R-:W-:-:S02]  /*7f70*/  I2FP.F32.S32 R16, R16 ;  /* 0x0000001000107245 */ /* 0x000fc40000201400 */
[----:B------:R-:W-:Y:S02]  /*7f80*/  I2FP.F32.S32 R149, R149 ;  /* 0x0000009500957245 */ /* 0x000fe40000201400 */
[----:B------:R-:W-:Y:S01]  /*7f90*/  FSEL R22, R21, -INF , !P4 ;  /* 0xff80000015167808 */ /* 0x000fe20006000000 */
[----:B------:R-:W-:Y:S01]  /*7fa0*/  FFMA.FTZ R16, R16, -UR6, R23 ;  /* 0x8000000610107c23 */ /* 0x000fe20008010017 */
[----:B------:R-:W-:Y:S01]  /*7fb0*/  IADD3 R21, PT, PT, R165, 0x70, -R145 ;  /* 0x00000070a5157810 */ /* 0x000fe20007ffe891 */
[----:B------:R-:W-:Y:S01]  /*7fc0*/  FFMA.FTZ R138, R149, -UR6, R24 ;  /* 0x80000006958a7c23 */ /* 0x000fe20008010018 */
[----:B------:R-:W-:Y:S01]  /*7fd0*/  FSEL R20, R20, -INF , !P5 ;  /* 0xff80000014147808 */ /* 0x000fe20006800000 */
[----:B------:R-:W-:Y:S01]  /*7fe0*/  VIADD R24, R147, 0xffffff90 ;  /* 0xffffff9093187836 */ /* 0x000fe20000000000 */
[----:B------:R-:W-:Y:S02]  /*7ff0*/  ISETP.GE.AND P5, PT, R30, R205, PT ;  /* 0x000000cd1e00720c */ /* 0x000fe40003fa6270 */
[----:B------:R-:W-:-:S02]  /*8000*/  ISETP.GT.AND P4, PT, R35, R30, PT ;  /* 0x0000001e2300720c */ /* 0x000fc40003f84270 */
[----:B------:R-:W-:Y:S02]  /*8010*/  IABS R21, R21 ;  /* 0x0000001500157213 */ /* 0x000fe40000000000 */
[----:B------:R-:W-:Y:S02]  /*8020*/  FSEL R22, R22, -INF , !P5 ;  /* 0xff80000016167808 */ /* 0x000fe40006800000 */
[----:B------:R-:W-:Y:S02]  /*8030*/  ISETP.GE.AND P5, PT, R30, R204, PT ;  /* 0x000000cc1e00720c */ /* 0x000fe40003fa6270 */
[----:B------:R-:W-:Y:S02]  /*8040*/  FSEL R16, R16, -INF , !P4 ;  /* 0xff80000010107808 */ /* 0x000fe40006000000 */
[----:B------:R-:W-:Y:S02]  /*8050*/  IADD3 R30, PT, PT, R206, 0x6f, -R145 ;  /* 0x0000006fce1e7810 */ /* 0x000fe40007ffe891 */
[----:B------:R-:W-:-:S02]  /*8060*/  ISETP.GT.AND P4, PT, R143, R24, PT ;  /* 0x000000188f00720c */ /* 0x000fc40003f84270 */
[----:B------:R-:W-:Y:S02]  /*8070*/  I2FP.F32.S32 R21, R21 ;  /* 0x0000001500157245 */ /* 0x000fe40000201400 */
[----:B------:R-:W-:Y:S02]  /*8080*/  FSEL R16, R16, -INF , !P5 ;  /* 0xff80000010107808 */ /* 0x000fe40006800000 */
[----:B------:R-:W-:Y:S01]  /*8090*/  IABS R30, R30 ;  /* 0x0000001e001e7213 */ /* 0x000fe20000000000 */
[----:B------:R-:W-:Y:S01]  /*80a0*/  FFMA.FTZ R28, R21, -UR6, R28 ;  /* 0x80000006151c7c23 */ /* 0x000fe2000801001c */
[----:B------:R-:W-:Y:S02]  /*80b0*/  ISETP.GE.AND P5, PT, R24, R205, PT ;  /* 0x000000cd1800720c */ /* 0x000fe40003fa6270 */
[----:B------:R-:W-:Y:S02]  /*80c0*/  FSEL R138, R138, -INF , !P4 ;  /* 0xff8000008a8a7808 */ /* 0x000fe40006000000 */
[----:B------:R-:W-:-:S02]  /*80d0*/  IADD3 R21, PT, PT, R206, 0x68, -R145 ;  /* 0x00000068ce157810 */ /* 0x000fc40007ffe891 */
[----:B------:R-:W-:Y:S02]  /*80e0*/  I2FP.F32.S32 R30, R30 ;  /* 0x0000001e001e7245 */ /* 0x000fe40000201400 */
[----:B------:R-:W-:Y:S02]  /*80f0*/  FSEL R138, R138, -INF , !P5 ;  /* 0xff8000008a8a7808 */ /* 0x000fe40006800000 */
[----:B------:R-:W-:Y:S01]  /*8100*/  ISETP.GT.AND P4, PT, R35, R24, PT ;  /* 0x000000182300720c */ /* 0x000fe20003f84270 */
[----:B------:R-:W-:Y:S01]  /*8110*/  FFMA.FTZ R25, R30, -UR6, R25 ;  /* 0x800000061e197c23 */ /* 0x000fe20008010019 */
[----:B------:R-:W-:Y:S01]  /*8120*/  ISETP.GE.AND P5, PT, R24, R204, PT ;  /* 0x000000cc1800720c */ /* 0x000fe20003fa6270 */
[----:B------:R-:W-:Y:S01]  /*8130*/  VIADD R30, R147, 0xffffff91 ;  /* 0xffffff91931e7836 */ /* 0x000fe20000000000 */
[----:B------:R-:W-:Y:S02]  /*8140*/  IADD3 R24, PT, PT, R165, 0x6f, -R145 ;  /* 0x0000006fa5187810 */ /* 0x000fe40007ffe891 */
[----:B------:R-:W-:-:S02]  /*8150*/  IABS R21, R21 ;  /* 0x0000001500157213 */ /* 0x000fc40000000000 */
[----:B------:R-:W-:Y:S02]  /*8160*/  IABS R24, R24 ;  /* 0x0000001800187213 */ /* 0x000fe40000000000 */
[----:B------:R-:W-:Y:S02]  /*8170*/  I2FP.F32.S32 R21, R21 ;  /* 0x0000001500157245 */ /* 0x000fe40000201400 */
[----:B------:R-:W-:Y:S02]  /*8180*/  FSEL R28, R28, -INF , !P4 ;  /* 0xff8000001c1c7808 */ /* 0x000fe40006000000 */
[----:B------:R-:W-:Y:S01]  /*8190*/  I2FP.F32.S32 R24, R24 ;  /* 0x0000001800187245 */ /* 0x000fe20000201400 */
[----:B------:R-:W-:Y:S01]  /*81a0*/  FFMA.FTZ R32, R21, -UR6, R12 ;  /* 0x8000000615207c23 */ /* 0x000fe2000801000c */
[----:B------:R-:W-:Y:S01]  /*81b0*/  ISETP.GT.AND P4, PT, R143, R30, PT ;  /* 0x0000001e8f00720c */ /* 0x000fe20003f84270 */
[----:B------:R-:W-:Y:S01]  /*81c0*/  VIADD R12, R147, 0xffffff98 ;  /* 0xffffff98930c7836 */ /* 0x000fe20000000000 */
[----:B------:R-:W-:Y:S01]  /*81d0*/  IADD3 R178, PT, PT, R165, 0x68, -R145 ;  /* 0x00000068a5b27810 */ /* 0x000fe20007ffe891 */
[----:B------:R-:W-:Y:S01]  /*81e0*/  FFMA.FTZ R29, R24, -UR6, R29 ;  /* 0x80000006181d7c23 */ /* 0x000fe2000801001d */
[----:B------:R-:W-:-:S02]  /*81f0*/  IADD3 R21, PT, PT, R206, 0x67, -R145 ;  /* 0x00000067ce157810 */ /* 0x000fc40007ffe891 */
[----:B------:R-:W-:Y:S02]  /*8200*/  FSEL R28, R28, -INF , !P5 ;  /* 0xff8000001c1c7808 */ /* 0x000fe40006800000 */
[----:B------:R-:W-:Y:S02]  /*8210*/  ISETP.GE.AND P5, PT, R30, R205, PT ;  /* 0x000000cd1e00720c */ /* 0x000fe40003fa6270 */
[----:B------:R-:W-:Y:S02]  /*8220*/  FSEL R34, R25, -INF , !P4 ;  /* 0xff80000019227808 */ /* 0x000fe40006000000 */
[----:B------:R-:W-:Y:S02]  /*8230*/  ISETP.GT.AND P4, PT, R35, R30, PT ;  /* 0x0000001e2300720c */ /* 0x000fe40003f84270 */
[----:B------:R-:W-:Y:S02]  /*8240*/  IABS R178, R178 ;  /* 0x000000b200b27213 */ /* 0x000fe40000000000 */
[----:B------:R-:W-:-:S02]  /*8250*/  IABS R21, R21 ;  /* 0x0000001500157213 */ /* 0x000fc40000000000 */
[----:B------:R-:W-:Y:S02]  /*8260*/  FSEL R34, R34, -INF , !P5 ;  /* 0xff80000022227808 */ /* 0x000fe40006800000 */
[----:B------:R-:W-:Y:S02]  /*8270*/  ISETP.GE.AND P5, PT, R30, R204, PT ;  /* 0x000000cc1e00720c */ /* 0x000fe40003fa6270 */
[----:B------:R-:W-:Y:S02]  /*8280*/  FSEL R136, R29, -INF , !P4 ;  /* 0xff8000001d887808 */ /* 0x000fe40006000000 */
[----:B------:R-:W-:Y:S02]  /*8290*/  I2FP.F32.S32 R178, R178 ;  /* 0x000000b200b27245 */ /* 0x000fe40000201400 */
[----:B------:R-:W-:Y:S02]  /*82a0*/  I2FP.F32.S32 R21, R21 ;  /* 0x0000001500157245 */ /* 0x000fe40000201400 */
[----:B------:R-:W-:Y:S01]  /*82b0*/  ISETP.GT.AND P4, PT, R143, R12, PT ;  /* 0x0000000c8f00720c */ /* 0x000fe20003f84270 */
[----:B------:R-:W-:Y:S01]  /*82c0*/  FFMA.FTZ R178, R178, -UR6, R9 ;  /* 0x80000006b2b27c23 */ /* 0x000fe20008010009 */
[----:B------:R-:W-:Y:S01]  /*82d0*/  FSEL R136, R136, -INF , !P5 ;  /* 0xff80000088887808 */ /* 0x000fe20006800000 */
[----:B------:R-:W-:Y:S01]  /*82e0*/  FFMA.FTZ R30, R21, -UR6, R8 ;  /* 0x80000006151e7c23 */ /* 0x000fe20008010008 */
[----:B------:R-:W-:Y:S01]  /*82f0*/  ISETP.GE.AND P5, PT, R12, R205, PT ;  /* 0x000000cd0c00720c */ /* 0x000fe20003fa6270 */
[----:B------:R-:W-:Y:S01]  /*8300*/  VIADD R8, R147, 0xffffff99 ;  /* 0xffffff9993087836 */ /* 0x000fe20000000000 */
[----:B------:R-:W-:-:S02]  /*8310*/  FSEL R32, R32, -INF , !P4 ;  /* 0xff80000020207808 */ /* 0x000fc40006000000 */
[----:B------:R-:W-:Y:S02]  /*8320*/  ISETP.GT.AND P4, PT, R35, R12, PT ;  /* 0x0000000c2300720c */ /* 0x000fe40003f84270 */
[----:B------:R-:W-:Y:S02]  /*8330*/  IADD3 R9, PT, PT, R165, 0x67, -R145 ;  /* 0x00000067a5097810 */ /* 0x000fe40007ffe891 */
[----:B------:R-:W-:Y:S02]  /*8340*/  FSEL R32, R32, -INF , !P5 ;  /* 0xff80000020207808 */ /* 0x000fe40006800000 */
[----:B------:R-:W-:Y:S02]  /*8350*/  ISETP.GE.AND P5, PT, R12, R204, PT ;  /* 0x000000cc0c00720c */ /* 0x000fe40003fa6270 */
[----:B------:R-:W-:Y:S02]  /*8360*/  IABS R9, R9 ;  /* 0x0000000900097213 */ /* 0x000fe40000000000 */
[----:B------:R-:W-:-:S02]  /*8370*/  FSEL R178, R178, -INF , !P4 ;  /* 0xff800000b2b27808 */ /* 0x000fc40006000000 */
[----:B------:R-:W-:Y:S02]  /*8380*/  IADD3 R12, PT, PT, R206, 0x60, -R145 ;  /* 0x00000060ce0c7810 */ /* 0x000fe40007ffe891 */
[----:B------:R-:W-:Y:S02]  /*8390*/  ISETP.GT.AND P4, PT, R143, R8, PT ;  /* 0x000000088f00720c */ /* 0x000fe40003f84270 */
[----:B------:R-:W-:Y:S02]  /*83a0*/  FSEL R178, R178, -INF , !P5 ;  /* 0xff800000b2b27808 */ /* 0x000fe40006800000 */
[----:B------:R-:W-:Y:S02]  /*83b0*/  I2FP.F32.S32 R9, R9 ;  /* 0x0000000900097245 */ /* 0x000fe40000201400 */
[----:B------:R-:W-:Y:S02]  /*83c0*/  IABS R12, R12 ;  /* 0x0000000c000c7213 */ /* 0x000fe40000000000 */
[----:B------:R-:W-:Y:S01]  /*83d0*/  ISETP.GE.AND P5, PT, R8, R205, PT ;  /* 0x000000cd0800720c */ /* 0x000fe20003fa6270 */
[----:B-1----:R-:W-:Y:S01]  /*83e0*/  FFMA.FTZ R4, R9, -UR6, R4 ;  /* 0x8000000609047c23 */ /* 0x002fe20008010004 */
[----:B------:R-:W-:-:S02]  /*83f0*/  FSEL R30, R30, -INF , !P4 ;  /* 0xff8000001e1e7808 */ /* 0x000fc40006000000 */
[----:B------:R-:W-:Y:S02]  /*8400*/  I2FP.F32.S32 R12, R12 ;  /* 0x0000000c000c7245 */ /* 0x000fe40000201400 */
[----:B------:R-:W-:Y:S02]  /*8410*/  FSEL R30, R30, -INF , !P5 ;  /* 0xff8000001e1e7808 */ /* 0x000fe40006800000 */
[----:B------:R-:W-:Y:S01]  /*8420*/  ISETP.GT.AND P4, PT, R35, R8, PT ;  /* 0x000000082300720c */ /* 0x000fe20003f84270 */
[----:B------:R-:W-:Y:S01]  /*8430*/  FFMA.FTZ R5, R12, -UR6, R5 ;  /* 0x800000060c057c23 */ /* 0x000fe20008010005 */
[----:B------:R-:W-:Y:S01]  /*8440*/  ISETP.GE.AND P5, PT, R8, R204, PT ;  /* 0x000000cc0800720c */ /* 0x000fe20003fa6270 */
[----:B------:R-:W-:Y:S01]  /*8450*/  VIADD R12, R147, 0xffffffa0 ;  /* 0xffffffa0930c7836 */ /* 0x000fe20000000000 */
[--C-:B------:R-:W-:Y:S02]  /*8460*/  IADD3 R8, PT, PT, R165, 0x60, -R145.reuse ;  /* 0x00000060a5087810 */ /* 0x100fe40007ffe891 */
[----:B------:R-:W-:-:S02]  /*8470*/  IADD3 R9, PT, PT, R206, 0x5f, -R145 ;  /* 0x0000005fce097810 */ /* 0x000fc40007ffe891 */
[----:B------:R-:W-:Y:S02]  /*8480*/  FSEL R180, R4, -INF , !P4 ;  /* 0xff80000004b47808 */ /* 0x000fe40006000000 */
[----:B------:R-:W-:Y:S02]  /*8490*/  IABS R8, R8 ;  /* 0x0000000800087213 */ /* 0x000fe40000000000 */
[----:B------:R-:W-:Y:S02]  /*84a0*/  IABS R4, R9 ;  /* 0x0000000900047213 */ /* 0x000fe40000000000 */
        /* <DEDUP_REMOVED lines=10> */
[----:B------:R-:W-:Y:S02]  /*8550*/  FSEL R200, R200, -INF , !P5 ;  /* 0xff800000c8c87808 */ /* 0x000fe40006800000 */
[----:B------:R-:W-:Y:S02]  /*8560*/  ISETP.GE.AND P5, PT, R12, R204, PT ;  /* 0x000000cc0c00720c */ /* 0x000fe40003fa6270 */
[----:B------:R-:W-:Y:S02]  /*8570*/  FSEL R146, R13, -INF , !P4 ;  /* 0xff8000000d927808 */ /* 0x000fe40006000000 */
[----:B------:R-:W-:Y:S02]  /*8580*/  IADD3 R9, PT, PT, R165, 0x5f, -R145 ;  /* 0x0000005fa5097810 */ /* 0x000fe40007ffe891 */
[----:B------:R-:W-:-:S02]  /*8590*/  ISETP.GT.AND P4, PT, R143, R4, PT ;  /* 0x000000048f00720c */ /* 0x000fc40003f84270 */
[----:B------:R-:W-:Y:S02]  /*85a0*/  FSEL R146, R146, -INF , !P5 ;  /* 0xff80000092927808 */ /* 0x000fe40006800000 */
[----:B------:R-:W-:Y:S02]  /*85b0*/  IABS R9, R9 ;  /* 0x0000000900097213 */ /* 0x000fe40000000000 */
[----:B------:R-:W-:Y:S02]  /*85c0*/  ISETP.GE.AND P5, PT, R4, R205, PT ;  /* 0x000000cd0400720c */ /* 0x000fe40003fa6270 */
[----:B------:R-:W-:Y:S02]  /*85d0*/  FSEL R198, R11, -INF , !P4 ;  /* 0xff8000000bc67808 */ /* 0x000fe40006000000 */
[----:B------:R-:W-:Y:S02]  /*85e0*/  IADD3 R5, PT, PT, R206, 0x58, -R145 ;  /* 0x00000058ce057810 */ /* 0x000fe40007ffe891 */
[----:B------:R-:W-:-:S02]  /*85f0*/  I2FP.F32.S32 R9, R9 ;  /* 0x0000000900097245 */ /* 0x000fc40000201400 */
[----:B------:R-:W-:Y:S02]  /*8600*/  FSEL R198, R198, -INF , !P5 ;  /* 0xff800000c6c67808 */ /* 0x000fe40006800000 */
[----:B------:R-:W-:Y:S01]  /*8610*/  IABS R5, R5 ;  /* 0x0000000500057213 */ /* 0x000fe20000000000 */
[----:B------:R-:W-:Y:S01]  /*8620*/  FFMA.FTZ R144, R9, -UR6, R10 ;  /* 0x8000000609907c23 */ /* 0x000fe2000801000a */
[----:B------:R-:W-:Y:S01]  /*8630*/  ISETP.GT.AND P4, PT, R35, R4, PT ;  /* 0x000000042300720c */ /* 0x000fe20003f84270 */
[----:B------:R-:W-:Y:S01]  /*8640*/  VIADD R10, R147, 0xffffffa8 ;  /* 0xffffffa8930a7836 */ /* 0x000fe20000000000 */
[----:B------:R-:W-:Y:S02]  /*8650*/  ISETP.GE.AND P5, PT, R4, R204, PT ;  /* 0x000000cc0400720c */ /* 0x000fe40003fa6270 */
[--C-:B------:R-:W-:Y:S02]  /*8660*/  IADD3 R4, PT, PT, R165, 0x58, -R145.reuse ;  /* 0x00000058a5047810 */ /* 0x100fe40007ffe891 */
[----:B------:R-:W-:-:S02]  /*8670*/  IADD3 R8, PT, PT, R206, 0x57, -R145 ;  /* 0x00000057ce087810 */ /* 0x000fc40007ffe891 */
[----:B------:R-:W-:Y:S02]  /*8680*/  I2FP.F32.S32 R5, R5 ;  /* 0x0000000500057245 */ /* 0x000fe40000201400 */
[----:B------:R-:W-:Y:S02]  /*8690*/  IABS R4, R4 ;  /* 0x0000000400047213 */ /* 0x000fe40000000000 */
[----:B------:R-:W-:Y:S01]  /*86a0*/  IABS R8, R8 ;  /* 0x0000000800087213 */ /* 0x000fe20000000000 */
[----:B------:R-:W-:Y:S01]  /*86b0*/  FFMA.FTZ R14, R5, -UR6, R14 ;  /* 0x80000006050e7c23 */ /* 0x000fe2000801000e */
[----:B------:R-:W-:Y:S02]  /*86c0*/  FSEL R144, R144, -INF , !P4 ;  /* 0xff80000090907808 */ /* 0x000fe40006000000 */
[----:B------:R-:W-:Y:S02]  /*86d0*/  I2FP.F32.S32 R4, R4 ;  /* 0x0000000400047245 */ /* 0x000fe40000201400 */
[----:B------:R-:W-:-:S02]  /*86e0*/  I2FP.F32.S32 R8, R8 ;  /* 0x0000000800087245 */ /* 0x000fc40000201400 */
[-C--:B------:R-:W-:Y:S01]  /*86f0*/  ISETP.GT.AND P4, PT, R143, R10.reuse, PT ;  /* 0x0000000a8f00720c */ /* 0x080fe20003f84270 */
[----:B------:R-:W-:Y:S01]  /*8700*/  FFMA.FTZ R17, R4, -UR6, R17 ;  /* 0x8000000604117c23 */ /* 0x000fe20008010011 */
[----:B------:R-:W-:Y:S01]  /*8710*/  FSEL R144, R144, -INF , !P5 ;  /* 0xff80000090907808 */ /* 0x000fe20006800000 */
[----:B------:R-:W-:Y:S01]  /*8720*/  FFMA.FTZ R7, R8, -UR6, R7 ;  /* 0x8000000608077c23 */ /* 0x000fe20008010007 */
[----:B------:R-:W-:Y:S01]  /*8730*/  ISETP.GE.AND P5, PT, R10, R205, PT ;  /* 0x000000cd0a00720c */ /* 0x000fe20003fa6270 */
[----:B------:R-:W-:Y:S01]  /*8740*/  VIADD R8, R147, 0xffffffa9 ;  /* 0xffffffa993087836 */ /* 0x000fe20000000000 */
[----:B------:R-:W-:Y:S02]  /*8750*/  FSEL R196, R14, -INF , !P4 ;  /* 0xff8000000ec47808 */ /* 0x000fe40006000000 */
[----:B------:R-:W-:Y:S02]  /*8760*/  ISETP.GT.AND P4, PT, R35, R10, PT ;  /* 0x0000000a2300720c */ /* 0x000fe40003f84270 */
[----:B------:R-:W-:-:S02]  /*8770*/  IADD3 R5, PT, PT, R165, 0x57, -R145 ;  /* 0x00000057a5057810 */ /* 0x000fc40007ffe891 */
[----:B------:R-:W-:Y:S02]  /*8780*/  FSEL R196, R196, -INF , !P5 ;  /* 0xff800000c4c47808 */ /* 0x000fe40006800000 */
[----:B------:R-:W-:Y:S01]  /*8790*/  ISETP.GE.AND P5, PT, R10, R204, PT ;  /* 0x000000cc0a00720c */ /* 0x000fe20003fa6270 */
[----:B------:R-:W-:Y:S01]  /*87a0*/  VIADD R10, R147, 0xffffffb0 ;  /* 0xffffffb0930a7836 */ /* 0x000fe20000000000 */
[----:B------:R-:W-:Y:S02]  /*87b0*/  FSEL R192, R17, -INF , !P4 ;  /* 0xff80000011c07808 */ /* 0x000fe40006000000 */
[----:B------:R-:W-:Y:S02]  /*87c0*/  IABS R5, R5 ;  /* 0x0000000500057213 */ /* 0x000fe40000000000 */
[----:B------:R-:W-:Y:S02]  /*87d0*/  ISETP.GT.AND P4, PT, R143, R8, PT ;  /* 0x000000088f00720c */ /* 0x000fe40003f84270 */
[----:B------:R-:W-:-:S02]  /*87e0*/  FSEL R192, R192, -INF , !P5 ;  /* 0xff800000c0c07808 */ /* 0x000fc40006800000 */
[----:B------:R-:W-:Y:S02]  /*87f0*/  ISETP.GE.AND P5, PT, R8, R205, PT ;  /* 0x000000cd0800720c */ /* 0x000fe40003fa6270 */
[----:B------:R-:W-:Y:S02]  /*8800*/  FSEL R194, R7, -INF , !P4 ;  /* 0xff80000007c27808 */ /* 0x000fe40006000000 */
[----:B------:R-:W-:Y:S02]  /*8810*/  I2FP.F32.S32 R5, R5 ;  /* 0x0000000500057245 */ /* 0x000fe40000201400 */
[----:B------:R-:W-:Y:S02]  /*8820*/  IADD3 R4, PT, PT, R206, 0x50, -R145 ;  /* 0x00000050ce047810 */ /* 0x000fe40007ffe891 */
[----:B------:R-:W-:Y:S01]  /*8830*/  FSEL R194, R194, -INF , !P5 ;  /* 0xff800000c2c27808 */ /* 0x000fe20006800000 */
[----:B------:R-:W-:Y:S01]  /*8840*/  FFMA.FTZ R182, R5, -UR6, R6 ;  /* 0x8000000605b67c23 */ /* 0x000fe20008010006 */
[----:B------:R-:W-:-:S02]  /*8850*/  IABS R4, R4 ;  /* 0x0000000400047213 */ /* 0x000fc40000000000 */
[----:B------:R-:W-:Y:S02]  /*8860*/  ISETP.GT.AND P4, PT, R35, R8, PT ;  /* 0x000000082300720c */ /* 0x000fe40003f84270 */
[----:B------:R-:W-:Y:S02]  /*8870*/  ISETP.GE.AND P5, PT, R8, R204, PT ;  /* 0x000000cc0800720c */ /* 0x000fe40003fa6270 */
[--C-:B------:R-:W-:Y:S02]  /*8880*/  IADD3 R8, PT, PT, R206, 0x4f, -R145.reuse ;  /* 0x0000004fce087810 */ /* 0x100fe40007ffe891 */
[----:B------:R-:W-:Y:S02]  /*8890*/  IADD3 R6, PT, PT, R165, 0x50, -R145 ;  /* 0x00000050a5067810 */ /* 0x000fe40007ffe891 */
[----:B------:R-:W-:Y:S02]  /*88a0*/  I2FP.F32.S32 R4, R4 ;  /* 0x0000000400047245 */ /* 0x000fe40000201400 */
[----:B------:R-:W-:-:S02]  /*88b0*/  IABS R8, R8 ;  /* 0x0000000800087213 */ /* 0x000fc40000000000 */
[----:B------:R-:W-:Y:S01]  /*88c0*/  IABS R6, R6 ;  /* 0x0000000600067213 */ /* 0x000fe20000000000 */
[----:B------:R-:W-:Y:S01]  /*88d0*/  FFMA.FTZ R15, R4, -UR6, R15 ;  /* 0x80000006040f7c23 */ /* 0x000fe2000801000f */
[----:B------:R-:W-:Y:S02]  /*88e0*/  FSEL R182, R182, -INF , !P4 ;  /* 0xff800000b6b67808 */ /* 0x000fe40006000000 */
[----:B------:R-:W-:Y:S02]  /*88f0*/  I2FP.F32.S32 R8, R8 ;  /* 0x0000000800087245 */ /* 0x000fe40000201400 */
[----:B------:R-:W-:Y:S02]  /*8900*/  I2FP.F32.S32 R6, R6 ;  /* 0x0000000600067245 */ /* 0x000fe40000201400 */
[----:B------:R-:W-:Y:S01]  /*8910*/  IADD3 R4, PT, PT, R165, 0x4f, -R145 ;  /* 0x0000004fa5047810 */ /* 0x000fe20007ffe891 */
[----:B------:R-:W-:Y:S01]  /*8920*/  FFMA.FTZ R19, R8, -UR6, R19 ;  /* 0x8000000608137c23 */ /* 0x000fe20008010013 */
[----:B------:R-:W-:Y:S01]  /*8930*/  ISETP.GT.AND P4, PT, R143, R10, PT ;  /* 0x0000000a8f00720c */ /* 0x000fe20003f84270 */
[----:B------:R-:W-:Y:S01]  /*8940*/  FFMA.FTZ R33, R6, -UR6, R33 ;  /* 0x8000000606217c23 */ /* 0x000fe20008010021 */
[----:B------:R-:W-:Y:S01]  /*8950*/  FSEL R182, R182, -INF , !P5 ;  /* 0xff800000b6b67808 */ /* 0x000fe20006800000 */
[C---:B------:R-:W-:Y:S01]  /*8960*/  VIADD R8, R147.reuse, 0xffffffb1 ;  /* 0xffffffb193087836 */ /* 0x040fe20000000000 */
[----:B------:R-:W-:Y:S01]  /*8970*/  IABS R4, R4 ;  /* 0x0000000400047213 */ /* 0x000fe20000000000 */
[----:B------:R-:W-:Y:S01]  /*8980*/  VIADD R6, R147, 0xffffffb9 ;  /* 0xffffffb993067836 */ /* 0x000fe20000000000 */
[----:B------:R-:W-:-:S02]  /*8990*/  ISETP.GE.AND P5, PT, R10, R205, PT ;  /* 0x000000cd0a00720c */ /* 0x000fc40003fa6270 */
[----:B------:R-:W-:Y:S02]  /*89a0*/  FSEL R172, R15, -INF , !P4 ;  /* 0xff8000000fac7808 */ /* 0x000fe40006000000 */
[----:B------:R-:W-:Y:S02]  /*89b0*/  ISETP.GT.AND P4, PT, R35, R10, PT ;  /* 0x0000000a2300720c */ /* 0x000fe40003f84270 */
[----:B------:R-:W-:Y:S02]  /*89c0*/  IADD3 R12, PT, PT, R206, 0x48, -R145 ;  /* 0x00000048ce0c7810 */ /* 0x000fe40007ffe891 */
[----:B------:R-:W-:Y:S02]  /*89d0*/  I2FP.F32.S32 R4, R4 ;  /* 0x0000000400047245 */ /* 0x000fe40000201400 */
[----:B------:R-:W-:Y:S02]  /*89e0*/  FSEL R172, R172, -INF , !P5 ;  /* 0xff800000acac7808 */ /* 0x000fe40006800000 */
[----:B------:R-:W-:Y:S01]  /*89f0*/  ISETP.GE.AND P5, PT, R10, R204, PT ;  /* 0x000000cc0a00720c */ /* 0x000fe20003fa6270 */
[----:B------:R-:W-:Y:S01]  /*8a00*/  FFMA.FTZ R141, R4, -UR6, R141 ;  /* 0x80000006048d7c23 */ /* 0x000fe2000801008d */
[----:B------:R-:W-:Y:S01]  /*8a10*/  FSEL R33, R33, -INF , !P4 ;  /* 0xff80000021217808 */ /* 0x000fe20006000000 */
[----:B------:R-:W-:Y:S01]  /*8a20*/  VIADD R4, R147, 0xffffffb8 ;  /* 0xffffffb893047836 */ /* 0x000fe20000000000 */
[----:B------:R-:W-:-:S02]  /*8a30*/  IABS R12, R12 ;  /* 0x0000000c000c7213 */ /* 0x000fc40000000000 */
[----:B------:R-:W-:Y:S02]  /*8a40*/  ISETP.GT.AND P4, PT, R143, R8, PT ;  /* 0x000000088f00720c */ /* 0x000fe40003f84270 */
[----:B------:R-:W-:Y:S02]  /*8a50*/  IADD3 R10, PT, PT, R206, 0x47, -R145 ;  /* 0x00000047ce0a7810 */ /* 0x000fe40007ffe891 */
[----:B------:R-:W-:Y:S02]  /*8a60*/  FSEL R166, R33, -INF , !P5 ;  /* 0xff80000021a67808 */ /* 0x000fe40006800000 */
[----:B------:R-:W-:Y:S02]  /*8a70*/  I2FP.F32.S32 R12, R12 ;  /* 0x0000000c000c7245 */ /* 0x000fe40000201400 */
[----:B------:R-:W-:Y:S02]  /*8a80*/  ISETP.GE.AND P5, PT, R8, R205, PT ;  /* 0x000000cd0800720c */ /* 0x000fe40003fa6270 */
[----:B------:R-:W-:Y:S01]  /*8a90*/  FSEL R19, R19, -INF , !P4 ;  /* 0xff80000013137808 */ /* 0x000fe20006000000 */
[----:B------:R-:W-:Y:S01]  /*8aa0*/  FFMA.FTZ R12, R12, -UR6, R31 ;  /* 0x800000060c0c7c23 */ /* 0x000fe2000801001f */
[----:B------:R-:W-:-:S02]  /*8ab0*/  IABS R10, R10 ;  /* 0x0000000a000a7213 */ /* 0x000fc40000000000 */
[----:B------:R-:W-:Y:S02]  /*8ac0*/  IADD3 R5, PT, PT, R165, 0x48, -R145 ;  /* 0x00000048a5057810 */ /* 0x000fe40007ffe891 */
[----:B------:R-:W-:Y:S02]  /*8ad0*/  FSEL R174, R19, -INF , !P5 ;  /* 0xff80000013ae7808 */ /* 0x000fe40006800000 */
[----:B------:R-:W-:Y:S02]  /*8ae0*/  ISETP.GT.AND P5, PT, R143, R4, PT ;  /* 0x000000048f00720c */ /* 0x000fe40003fa4270 */
[----:B------:R-:W-:Y:S02]  /*8af0*/  I2FP.F32.S32 R10, R10 ;  /* 0x0000000a000a7245 */ /* 0x000fe40000201400 */
[----:B------:R-:W-:Y:S02]  /*8b00*/  ISETP.GT.AND P4, PT, R35, R8, PT ;  /* 0x000000082300720c */ /* 0x000fe40003f84270 */
[----:B------:R-:W-:Y:S01]  /*8b10*/  IABS R5, R5 ;  /* 0x0000000500057213 */ /* 0x000fe20000000000 */
[----:B------:R-:W-:Y:S01]  /*8b20*/  FFMA.FTZ R10, R10, -UR6, R139 ;  /* 0x800000060a0a7c23 */ /* 0x000fe2000801008b */
[----:B------:R-:W-:-:S02]  /*8b30*/  FSEL R170, R12, -INF , !P5 ;  /* 0xff8000000caa7808 */ /* 0x000fc40006800000 */
[----:B------:R-:W-:Y:S02]  /*8b40*/  FSEL R141, R141, -INF , !P4 ;  /* 0xff8000008d8d7808 */ /* 0x000fe40006000000 */
[----:B------:R-:W-:Y:S02]  /*8b50*/  I2FP.F32.S32 R12, R5 ;  /* 0x00000005000c7245 */ /* 0x000fe40000201400 */
[----:B------:R-:W-:Y:S02]  /*8b60*/  ISETP.GT.AND P4, PT, R143, R6, PT ;  /* 0x000000068f00720c */ /* 0x000fe40003f84270 */
[----:B------:R-:W-:Y:S01]  /*8b70*/  FMNMX3.FTZ R5, R3, R18, R26, !PT ;  /* 0x0000001203057276 */ /* 0x000fe2000781001a */
[----:B------:R-:W-:Y:S01]  /*8b80*/  FFMA.FTZ R12, R12, -UR6, R27 ;  /* 0x800000060c0c7c23 */ /* 0x000fe2000801001b */
[----:B------:R-:W-:Y:S02]  /*8b90*/  IADD3 R165, PT, PT, R165, 0x47, -R145 ;  /* 0x00000047a5a57810 */ /* 0x000fe40007ffe891 */
[----:B------:R-:W-:-:S02]  /*8ba0*/  FSEL R168, R10, -INF , !P4 ;  /* 0xff8000000aa87808 */ /* 0x000fc40006000000 */
[----:B------:R-:W-:Y:S02]  /*8bb0*/  FMNMX3.FTZ R5, R5, R20, R16, !PT ;  /* 0x0000001405057276 */ /* 0x000fe40007810010 */
[----:B------:R-:W-:Y:S02]  /*8bc0*/  IABS R165, R165 ;  /* 0x000000a500a57213 */ /* 0x000fe40000000000 */
[----:B------:R-:W-:Y:S02]  /*8bd0*/  ISETP.GE.AND P4, PT, R6, R205, PT ;  /* 0x000000cd0600720c */ /* 0x000fe40003f86270 */
[----:B------:R-:W-:Y:S02]  /*8be0*/  FMNMX3.FTZ R5, R5, R28, R136, !PT ;  /* 0x0000001c05057276 */ /* 0x000fe40007810088 */
[----:B------:R-:W-:Y:S02]  /*8bf0*/  I2FP.F32.S32 R10, R165 ;  /* 0x000000a5000a7245 */ /* 0x000fe40000201400 */
[----:B------:R-:W-:-:S02]  /*8c00*/  FSEL R168, R168, -INF , !P4 ;  /* 0xff800000a8a87808 */ /* 0x000fc40006000000 */
[----:B------:R-:W-:Y:S01]  /*8c10*/  ISETP.GE.AND P5, PT, R4, R205, PT ;  /* 0x000000cd0400720c */ /* 0x000fe20003fa6270 */
[----:B------:R-:W-:Y:S01]  /*8c20*/  FFMA.FTZ R10, R10, -UR6, R137 ;  /* 0x800000060a0a7c23 */ /* 0x000fe20008010089 */
[----:B------:R-:W-:Y:S02]  /*8c30*/  ISETP.GE.AND P4, PT, R8, R204, PT ;  /* 0x000000cc0800720c */ /* 0x000fe40003f86270 */
[----:B------:R-:W-:Y:S02]  /*8c40*/  FMNMX3.FTZ R5, R5, R178, R180, !PT ;  /* 0x000000b205057276 */ /* 0x000fe400078100b4 */
[----:B------:R-:W-:Y:S02]  /*8c50*/  FSEL R170, R170, -INF , !P5 ;  /* 0xff800000aaaa7808 */ /* 0x000fe40006800000 */
[----:B------:R-:W-:Y:S02]  /*8c60*/  FSEL R162, R141, -INF , !P4 ;  /* 0xff8000008da27808 */ /* 0x000fe40006000000 */
[----:B------:R-:W-:-:S02]  /*8c70*/  ISETP.GT.AND P5, PT, R35, R4, PT ;  /* 0x000000042300720c */ /* 0x000fc40003fa4270 */
[----:B------:R-:W-:Y:S02]  /*8c80*/  ISETP.GT.AND P4, PT, R35, R6, PT ;  /* 0x000000062300720c */ /* 0x000fe40003f84270 */
[----:B------:R-:W-:Y:S02]  /*8c90*/  FMNMX3.FTZ R5, R5, R146, R144, !PT ;  /* 0x0000009205057276 */ /* 0x000fe40007810090 */
[----:B------:R-:W-:Y:S02]  /*8ca0*/  FMNMX3.FTZ R7, R132, R142, R140, !PT ;  /* 0x0000008e84077276 */ /* 0x000fe4000781008c */
[----:B------:R-:W-:Y:S02]  /*8cb0*/  FSEL R12, R12, -INF , !P5 ;  /* 0xff8000000c0c7808 */ /* 0x000fe40006800000 */
[----:B------:R-:W-:Y:S02]  /*8cc0*/  FSEL R10, R10, -INF , !P4 ;  /* 0xff8000000a0a7808 */ /* 0x000fe40006000000 */
        /* <DEDUP_REMOVED lines=9> */
[----:B------:R-:W-:Y:S02]  /*8d60*/  FMNMX3.FTZ R7, R7, R32, R30, !PT ;  /* 0x0000002007077276 */ /* 0x000fe4000781001e */
[----:B------:R-:W-:Y:S01]  /*8d70*/  LEA R159, R184, UR5, 0x1 ;  /* 0x00000005b89f7c11 */ /* 0x000fe2000f8e08ff */
[----:B------:R-:W1:Y:S01]  /*8d80*/  SHFL.BFLY PT, R4, R5, 0x2, 0x1f ;  /* 0x0c401f0005047f89 */ /* 0x000e6200000e0000 */
[----:B------:R-:W-:-:S03]  /*8d90*/  FMNMX3.FTZ R7, R7, R200, R198, !PT ;  /* 0x000000c807077276 */ /* 0x000fc600078100c6 */
[----:B------:R-:W-:Y:S01]  /*8da0*/  VIADD R21, R159, 0x12000 ;  /* 0x000120009f157836 */ /* 0x000fe20000000000 */
[----:B------:R-:W-:Y:S01]  /*8db0*/  FMNMX3.FTZ R7, R7, R196, R194, !PT ;  /* 0x000000c407077276 */ /* 0x000fe200078100c2 */
[----:B------:R-:W-:Y:S02]  /*8dc0*/  VIADD R155, R159, 0x12040 ;  /* 0x000120409f9b7836 */ /* 0x000fe40000000000 */
[----:B------:R-:W-:Y:S01]  /*8dd0*/  @P2 VIADD R155, R21, 0xffffffc0 ;  /* 0xffffffc0159b2836 */ /* 0x000fe20000000000 */
[----:B------:R-:W-:-:S04]  /*8de0*/  FMNMX3.FTZ R7, R7, R172, R174, !PT ;  /* 0x000000ac07077276 */ /* 0x000fc800078100ae */
[----:B------:R-:W-:-:S05]  /*8df0*/  FMNMX3.FTZ R7, R7, R170, R168, !PT ;  /* 0x000000aa07077276 */ /* 0x000fca00078100a8 */
[----:B------:R-:W4:Y:S01]  /*8e00*/  SHFL.BFLY PT, R8, R7, 0x2, 0x1f ;  /* 0x0c401f0007087f89 */ /* 0x000f2200000e0000 */
[----:B-1----:R-:W-:-:S05]  /*8e10*/  FMNMX.FTZ R4, R5, R4, !PT ;  /* 0x0000000405047209 */ /* 0x002fca0007810000 */
[----:B------:R-:W1:Y:S01]  /*8e20*/  SHFL.BFLY PT, R189, R4, 0x1, 0x1f ;  /* 0x0c201f0004bd7f89 */ /* 0x000e6200000e0000 */
[----:B----4-:R-:W-:-:S03]  /*8e30*/  FMNMX.FTZ R7, R7, R8, !PT ;  /* 0x0000000807077209 */ /* 0x010fc60007810000 */
[----:B------:R-:W-:Y:S04]  /*8e40*/  LDSM.16.MT88.4 R8, [R159+0x12000] ;  /* 0x012000009f08783b */ /* 0x000fe80000004200 */
[----:B------:R-:W4:Y:S01]  /*8e50*/  SHFL.BFLY PT, R190, R7, 0x1, 0x1f ;  /* 0x0c201f0007be7f89 */ /* 0x000f2200000e0000 */
[----:B-1----:R-:W-:-:S04]  /*8e60*/  FMNMX.FTZ R189, R4, R189, !PT ;  /* 0x000000bd04bd7209 */ /* 0x002fc80007810000 */
[C---:B------:R-:W-:Y:S01]  /*8e70*/  FSETP.NEU.FTZ.AND P4, PT, R189.reuse, -INF , PT ;  /* 0xff800000bd00780b */ /* 0x040fe20003f9d000 */
[----:B--2---:R-:W-:-:S03]  /*8e80*/  FMUL.FTZ R157, R189, UR4 ;  /* 0x00000004bd9d7c20 */ /* 0x004fc60008410000 */
[----:B------:R-:W-:Y:S02]  /*8e90*/  FSEL R6, R189, RZ, P4 ;  /* 0x000000ffbd067208 */ /* 0x000fe40002000000 */
[----:B------:R-:W-:-:S03]  /*8ea0*/  FSEL R157, R157, RZ, P4 ;  /* 0x000000ff9d9d7208 */ /* 0x000fc60002000000 */
[----:B------:R-:W-:Y:S02]  /*8eb0*/  FADD.FTZ R3, R3, -R6 ;  /* 0x8000000603037221 */ /* 0x000fe40000010000 */
[--C-:B------:R-:W-:Y:S01]  /*8ec0*/  FFMA.FTZ R152, R20, UR4, -R157.reuse ;  /* 0x0000000414987c23 */ /* 0x100fe2000801089d */
[----:B------:R-:W-:Y:S01]  /*8ed0*/  SEL R20, R134, 0xffffffe0, !P6 ;  /* 0xffffffe086147807 */ /* 0x000fe20007000000 */
[--C-:B------:R-:W-:Y:S01]  /*8ee0*/  FFMA.FTZ R154, R18, UR4, -R157.reuse ;  /* 0x00000004129a7c23 */ /* 0x100fe2000801089d */
[----:B------:R-:W-:Y:S01]  /*8ef0*/  FFMA.FTZ R153, R16, UR4, -R157 ;  /* 0x0000000410997c23 */ /* 0x000fe2000801089d */
[----:B----4-:R-:W-:Y:S01]  /*8f00*/  FMNMX.FTZ R190, R7, R190, !PT ;  /* 0x000000be07be7209 */ /* 0x010fe20007810000 */
[----:B------:R-:W-:Y:S01]  /*8f10*/  FMUL.FTZ R3, R3, UR4 ;  /* 0x0000000403037c20 */ /* 0x000fe20008410000 */
[----:B------:R-:W-:Y:S01]  /*8f20*/  IMAD.IADD R145, R20, 0x1, R159 ;  /* 0x0000000114917824 */ /* 0x000fe200078e029f */
[----:B------:R-:W-:Y:S01]  /*8f30*/  MUFU.EX2 R152, R152 ;  /* 0x0000009800987308 */ /* 0x000fe20000000800 */
[C---:B------:R-:W-:Y:S01]  /*8f40*/  FSETP.NEU.FTZ.AND P5, PT, R190.reuse, -INF , PT ;  /* 0xff800000be00780b */ /* 0x040fe20003fbd000 */
[----:B------:R-:W-:Y:S01]  /*8f50*/  FMUL.FTZ R161, R190, UR4 ;  /* 0x00000004bea17c20 */ /* 0x000fe20008410000 */
[--C-:B------:R-:W-:Y:S01]  /*8f60*/  FFMA.FTZ R171, R28, UR4, -R157.reuse ;  /* 0x000000041cab7c23 */ /* 0x100fe2000801089d */
[----:B------:R-:W1:Y:S01]  /*8f70*/  LDSM.16.MT88.4 R16, [R145+0x12000] ;  /* 0x012000009110783b */ /* 0x000e620000004200 */
[----:B------:R-:W-:Y:S01]  /*8f80*/  FSEL R5, R190, RZ, P5 ;  /* 0x000000ffbe057208 */ /* 0x000fe20002800000 */
[--C-:B------:R-:W-:Y:S01]  /*8f90*/  FFMA.FTZ R173, R178, UR4, -R157.reuse ;  /* 0x00000004b2ad7c23 */ /* 0x100fe2000801089d */
[----:B------:R-:W-:Y:S01]  /*8fa0*/  FSEL R161, R161, RZ, P5 ;  /* 0x000000ffa1a17208 */ /* 0x000fe20002800000 */
[----:B------:R-:W-:Y:S01]  /*8fb0*/  MUFU.EX2 R154, R154 ;  /* 0x0000009a009a7308 */ /* 0x000fe20000000800 */
[----:B------:R-:W-:Y:S01]  /*8fc0*/  FFMA.FTZ R180, R180, UR4, -R157 ;  /* 0x00000004b4b47c23 */ /* 0x000fe2000801089d */
[----:B------:R-:W-:Y:S01]  /*8fd0*/  FADD.FTZ R4, R132, -R5 ;  /* 0x8000000584047221 */ /* 0x000fe20000010000 */
[----:B------:R-:W-:Y:S01]  /*8fe0*/  FFMA.FTZ R179, R146, UR4, -R157 ;  /* 0x0000000492b37c23 */ /* 0x000fe2000801089d */
[--C-:B------:R-:W-:Y:S01]  /*8ff0*/  FFMA.FTZ R150, R148, UR4, -R161.reuse ;  /* 0x0000000494967c23 */ /* 0x100fe200080108a1 */
[--C-:B------:R-:W-:Y:S01]  /*9000*/  FFMA.FTZ R156, R142, UR4, -R161.reuse ;  /* 0x000000048e9c7c23 */ /* 0x100fe200080108a1 */
[--C-:B------:R-:W-:Y:S01]  /*9010*/  FFMA.FTZ R151, R140, UR4, -R161.reuse ;  /* 0x000000048c977c23 */ /* 0x100fe200080108a1 */
[----:B------:R-:W-:Y:S01]  /*9020*/  FFMA.FTZ R149, R22, UR4, -R161 ;  /* 0x0000000416957c23 */ /* 0x000fe200080108a1 */
[----:B------:R-:W-:Y:S01]  /*9030*/  FFMA.FTZ R148, R26, UR4, -R157 ;  /* 0x000000041a947c23 */ /* 0x000fe2000801089d */
[----:B------:R-:W-:Y:S01]  /*9040*/  FMUL.FTZ R132, R4, UR4 ;  /* 0x0000000404847c20 */ /* 0x000fe20008410000 */
[----:B------:R-:W-:Y:S01]  /*9050*/  MUFU.EX2 R150, R150 ;  /* 0x0000009600967308 */ /* 0x000fe20000000800 */
[----:B------:R-:W2:Y:S01]  /*9060*/  LDSM.16.MT88.4 R24, [R155] ;  /* 0x000000009b18783b */ /* 0x000ea20000004200 */
        /* <DEDUP_REMOVED lines=8> */
[----:B------:R-:W-:Y:S01]  /*90f0*/  FFMA.FTZ R196, R196, UR4, -R161 ;  /* 0x00000004c4c47c23 */ /* 0x000fe200080108a1 */
[--C-:B------:R-:W-:Y:S01]  /*9100*/  FFMA.FTZ R194, R144, UR4, -R157.reuse ;  /* 0x0000000490c27c23 */ /* 0x100fe2000801089d */
[--C-:B------:R-:W-:Y:S01]  /*9110*/  FFMA.FTZ R183, R192, UR4, -R157.reuse ;  /* 0x00000004c0b77c23 */ /* 0x100fe2000801089d */
[----:B------:R-:W-:Y:S01]  /*9120*/  FFMA.FTZ R182, R182, UR4, -R157 ;  /* 0x00000004b6b67c23 */ /* 0x000fe2000801089d */
[----:B------:R-:W-:Y:S01]  /*9130*/  FFMA.FTZ R198, R198, UR4, -R161 ;  /* 0x00000004c6c67c23 */ /* 0x000fe200080108a1 */
[--C-:B------:R-:W-:Y:S01]  /*9140*/  FFMA.FTZ R162, R162, UR4, -R157.reuse ;  /* 0x00000004a2a27c23 */ /* 0x100fe2000801089d */
[----:B------:R-:W4:Y:S01]  /*9150*/  MUFU.EX2 R151, R151 ;  /* 0x0000009700977308 */ /* 0x000f220000000800 */
[----:B------:R-:W-:-:S07]  /*9160*/  FFMA.FTZ R160, R160, UR4, -R157 ;  /* 0x00000004a0a07c23 */ /* 0x000fce000801089d */
[----:B------:R-:W5:Y:S08]  /*9170*/  MUFU.EX2 R149, R149 ;  /* 0x0000009500957308 */ /* 0x000f700000000800 */
[----:B------:R-:W3:Y:S01]  /*9180*/  MUFU.EX2 R148, R148 ;  /* 0x0000009400947308 */ /* 0x000ee20000000800 */
[----:B----4-:R-:W-:-:S07]  /*9190*/  F2FP.F16.F32.PACK_AB R12, R151, R156 ;  /* 0x0000009c970c723e */ /* 0x010fce00000000ff */
[----:B------:R-:W4:Y:S01]  /*91a0*/  MUFU.EX2 R153, R153 ;  /* 0x0000009900997308 */ /* 0x000f220000000800 */
[----:B-----5:R-:W-:-:S07]  /*91b0*/  F2FP.F16.F32.PACK_AB R14, R149, R150 ;  /* 0x00000096950e723e */ /* 0x020fce00000000ff */
[----:B------:R-:W5:Y:S01]  /*91c0*/  MUFU.EX2 R132, R132 ;  /* 0x0000008400847308 */ /* 0x000f620000000800 */
[----:B---3--:R-:W-:-:S07]  /*91d0*/  F2FP.F16.F32.PACK_AB R13, R148, R154 ;  /* 0x0000009a940d723e */ /* 0x008fce00000000ff */
[----:B------:R-:W3:Y:S01]  /*91e0*/  MUFU.EX2 R3, R3 ;  /* 0x0000000300037308 */ /* 0x000ee20000000800 */
[----:B----4-:R-:W-:-:S07]  /*91f0*/  F2FP.F16.F32.PACK_AB R15, R153, R152 ;  /* 0x00000098990f723e */ /* 0x010fce00000000ff */
[----:B------:R-:W-:Y:S01]  /*9200*/  MUFU.EX2 R164, R164 ;  /* 0x000000a400a47308 */ /* 0x000fe20000000800 */
        /* <DEDUP_REMOVED lines=37> */
[----:B------:R-:W-:Y:S01]  /*9460*/  FMUL.FTZ R105, R105, R132 ;  /* 0x0000008469697220 */ /* 0x000fe20000410000 */
[-C--:B------:R-:W-:Y:S01]  /*9470*/  FMUL.FTZ R106, R106, R3.reuse ;  /* 0x000000036a6a7220 */ /* 0x080fe20000410000 */
[----:B------:R-:W-:Y:S01]  /*9480*/  FMUL.FTZ R107, R107, R3 ;  /* 0x000000036b6b7220 */ /* 0x000fe20000410000 */
[----:B------:R-:W-:Y:S01]  /*9490*/  HMMA.16816.F32 R8, R12, R10, R124 ;  /* 0x0000000a0c08723c */ /* 0x000fe2000000187c */
[----:B------:R-:W-:-:S02]  /*94a0*/  IMAD.IADD R124, R20, 0x1, R155 ;  /* 0x00000001147c7824 */ /* 0x000fc400078e029b */
        /* <DEDUP_REMOVED lines=36> */
[----:B------:R-:W4:Y:S01]  /*96f0*/  LDSM.16.MT88.4 R32, [R124+0x4000] ;  /* 0x004000007c20783b */ /* 0x000f220000004200 */
[-C--:B------:R-:W-:Y:S01]  /*9700*/  FMUL.FTZ R85, R85, R132.reuse ;  /* 0x0000008455557220 */ /* 0x080fe20000410000 */
[-C--:B------:R-:W-:Y:S01]  /*9710*/  FMUL.FTZ R86, R86, R3.reuse ;  /* 0x0000000356567220 */ /* 0x080fe20000410000 */
[-C--:B------:R-:W-:Y:S01]  /*9720*/  FMUL.FTZ R87, R87, R3.reuse ;  /* 0x0000000357577220 */ /* 0x080fe20000410000 */
[----:B------:R-:W-:Y:S01]  /*9730*/  LDSM.16.MT88.4 R128, [R145+0x12800] ;  /* 0x012800009180783b */ /* 0x000fe20000004200 */
[-C--:B------:R-:W-:Y:S01]  /*9740*/  FMUL.FTZ R68, R68, R132.reuse ;  /* 0x0000008444447220 */ /* 0x080fe20000410000 */
[-C--:B------:R-:W-:Y:S01]  /*9750*/  FMUL.FTZ R69, R69, R132.reuse ;  /* 0x0000008445457220 */ /* 0x080fe20000410000 */
[-C--:B------:R-:W-:Y:S01]  /*9760*/  FMUL.FTZ R70, R70, R3.reuse ;  /* 0x0000000346467220 */ /* 0x080fe20000410000 */
[C---:B---3--:R-:W-:Y:S01]  /*9770*/  HMMA.16816.F32 R104, R12.reuse, R20, R104 ;  /* 0x000000140c68723c */ /* 0x048fe20000001868 */
[----:B------:R-:W-:Y:S01]  /*9780*/  LDSM.16.MT88.4 R140, [R124+0x800] ;  /* 0x000800007c8c783b */ /* 0x000fe20000004200 */
        /* <DEDUP_REMOVED lines=30> */
[----:B-1----:R-:W-:Y:S01]  /*9970*/  HMMA.16816.F32 R60, R12, R16, R60 ;  /* 0x000000100c3c723c */ /* 0x002fe2000000183c */
[----:B------:R-:W1:Y:S01]  /*9980*/  MUFU.EX2 R163, R163 ;  /* 0x000000a300a37308 */ /* 0x000e620000000800 */
[----:B------:R-:W-:Y:S01]  /*9990*/  FFMA.FTZ R132, R215, R132, R156 ;  /* 0x00000084d7847223 */ /* 0x000fe2000001009c */
[----:B------:R-:W-:-:S03]  /*99a0*/  FFMA.FTZ R3, R213, R3, R154 ;  /* 0x00000003d5037223 */ /* 0x000fc6000001009a */
[----:B------:R-:W-:Y:S01]  /*99b0*/  FADD.FTZ R151, R151, R132 ;  /* 0x0000008497977221 */ /* 0x000fe20000010000 */
[----:B------:R-:W-:Y:S01]  /*99c0*/  FADD.FTZ R3, R148, R3 ;  /* 0x0000000394037221 */ /* 0x000fe20000010000 */
[C---:B------:R-:W-:Y:S01]  /*99d0*/  HMMA.16816.F32 R64, R12.reuse, R18, R64 ;  /* 0x000000120c40723c */ /* 0x040fe20000001840 */
[----:B------:R-:W5:Y:S01]  /*99e0*/  LDSM.16.MT88.4 R16, [R155+0x4000] ;  /* 0x004000009b10783b */ /* 0x000f620000004200 */
[----:B------:R-:W-:Y:S01]  /*99f0*/  MUFU.EX2 R165, R165 ;  /* 0x000000a500a57308 */ /* 0x000fe20000000800 */
[----:B------:R-:W-:Y:S01]  /*9a00*/  FADD.FTZ R150, R150, R151 ;  /* 0x0000009796967221 */ /* 0x000fe20000010000 */
[----:B------:R-:W-:Y:S01]  /*9a10*/  FADD.FTZ R152, R152, R3 ;  /* 0x0000000398987221 */ /* 0x000fe20000010000 */
[----:B------:R-:W-:Y:S02]  /*9a20*/  IMAD.MOV.U32 R3, RZ, RZ, R189 ;  /* 0x000000ffff037224 */ /* 0x000fe400078e00bd */
[----:B------:R-:W-:Y:S01]  /*9a30*/  FADD.FTZ R149, R149, R150 ;  /* 0x0000009695957221 */ /* 0x000fe20000010000 */
[----:B----4-:R-:W-:Y:S01]  /*9a40*/  HMMA.16816.F32 R92, R12, R32, R92 ;  /* 0x000000200c5c723c */ /* 0x010fe2000000185c */
[----:B------:R-:W-:Y:S01]  /*9a50*/  FADD.FTZ R152, R153, R152 ;  /* 0x0000009899987221 */ /* 0x000fe20000010000 */
[----:B------:R-:W4:Y:S01]  /*9a60*/  MUFU.EX2 R176, R176 ;  /* 0x000000b000b07308 */ /* 0x000f220000000800 */
[----:B-1----:R-:W-:Y:S01]  /*9a70*/  F2FP.F16.F32.PACK_AB R32, R163, R164 ;  /* 0x000000a4a320723e */ /* 0x002fe200000000ff */
[----:B------:R-:W-:Y:S01]  /*9a80*/  FADD.FTZ R164, R164, R149 ;  /* 0x00000095a4a47221 */ /* 0x000fe20000010000 */
[----:B------:R-:W-:-:S03]  /*9a90*/  IMAD.MOV.U32 R132, RZ, RZ, R190 ;  /* 0x000000ffff847224 */ /* 0x000fc600078e00be */
[C---:B---3--:R-:W-:Y:S01]  /*9aa0*/  HMMA.16816.F32 R52, R12.reuse, R20, R52 ;  /* 0x000000140c34723c */ /* 0x048fe20000001834 */
[----:B------:R-:W-:Y:S01]  /*9ab0*/  FADD.FTZ R164, R163, R164 ;  /* 0x000000a4a3a47221 */ /* 0x000fe20000010000 */
[----:B------:R-:W-:Y:S06]  /*9ac0*/  MUFU.EX2 R171, R171 ;  /* 0x000000ab00ab7308 */ /* 0x000fec0000000800 */
[C---:B------:R-:W-:Y:S01]  /*9ad0*/  HMMA.16816.F32 R56, R12.reuse, R22, R56 ;  /* 0x000000160c38723c */ /* 0x040fe20000001838 */
[----:B------:R-:W1:Y:S01]  /*9ae0*/  LDSM.16.MT88.4 R20, [R145+0x16000] ;  /* 0x016000009114783b */ /* 0x000e620000004200 */
[----:B------:R-:W-:Y:S06]  /*9af0*/  MUFU.EX2 R173, R173 ;  /* 0x000000ad00ad7308 */ /* 0x000fec0000000800 */
[C---:B--2---:R-:W-:Y:S02]  /*9b00*/  HMMA.16816.F32 R68, R12.reuse, R24, R68 ;  /* 0x000000180c44723c */ /* 0x044fe40000001844 */
[----:B------:R-:W2:Y:S06]  /*9b10*/  MUFU.EX2 R180, R180 ;  /* 0x000000b400b47308 */ /* 0x000eac0000000800 */
[C---:B------:R-:W-:Y:S01]  /*9b20*/  HMMA.16816.F32 R72, R12.reuse, R26, R72 ;  /* 0x0000001a0c48723c */ /* 0x040fe20000001848 */
[----:B------:R-:W-:Y:S01]  /*9b30*/  LDSM.16.MT88.4 R24, [R145+0x16800] ;  /* 0x016800009118783b */ /* 0x000fe20000004200 */
[----:B------:R-:W-:Y:S03]  /*9b40*/  MUFU.EX2 R175, R175 ;  /* 0x000000af00af7308 */ /* 0x000fe60000000800 */
[----:B------:R-:W-:Y:S03]  /*9b50*/  LDSM.16.MT88.4 R144, [R159+0x13000] ;  /* 0x013000009f90783b */ /* 0x000fe60000004200 */
[C---:B-----5:R-:W-:Y:S01]  /*9b60*/  HMMA.16816.F32 R84, R12.reuse, R16, R84 ;  /* 0x000000100c54723c */ /* 0x060fe20000001854 */
[----:B------:R-:W-:Y:S01]  /*9b70*/  FFMA.FTZ R16, R136, UR4, -R157 ;  /* 0x0000000488107c23 */ /* 0x000fe2000801089d */
[----:B------:R-:W-:Y:S01]  /*9b80*/  MUFU.EX2 R196, R196 ;  /* 0x000000c400c47308 */ /* 0x000fe20000000800 */
[----:B------:R-:W-:Y:S04]  /*9b90*/  LDSM.16.MT88.4 R136, [R124+0x2800] ;  /* 0x002800007c88783b */ /* 0x000fe80000004200 */
[----:B------:R-:W3:Y:S01]  /*9ba0*/  LDSM.16.MT88.4 R124, [R159+0x12800] ;  /* 0x012800009f7c783b */ /* 0x000ee20000004200 */
[C---:B------:R-:W-:Y:S02]  /*9bb0*/  HMMA.16816.F32 R88, R12.reuse, R18, R88 ;  /* 0x000000120c58723c */ /* 0x040fe40000001858 */
[----:B------:R-:W5:Y:S06]  /*9bc0*/  MUFU.EX2 R178, R16 ;  /* 0x0000001000b27308 */ /* 0x000f6c0000000800 */
[----:B------:R-:W-:Y:S01]  /*9bd0*/  HMMA.16816.F32 R96, R12, R34, R96 ;  /* 0x000000220c60723c */ /* 0x000fe20000001860 */
[----:B----4-:R-:W-:Y:S01]  /*9be0*/  F2FP.F16.F32.PACK_AB R34, R176, R165 ;  /* 0x000000a5b022723e */ /* 0x010fe200000000ff */
[----:B------:R-:W-:Y:S01]  /*9bf0*/  MUFU.EX2 R177, R177 ;  /* 0x000000b100b17308 */ /* 0x000fe20000000800 */
[----:B--2---:R-:W-:Y:S01]  /*9c00*/  F2FP.F16.F32.PACK_AB R35, R180, R173 ;  /* 0x000000adb423723e */ /* 0x004fe200000000ff */
[----:B------:R-:W-:-:S04]  /*9c10*/  FADD.FTZ R165, R165, R164 ;  /* 0x000000a4a5a57221 */ /* 0x000fc80000010000 */
[----:B-1----:R-:W-:Y:S01]  /*9c20*/  HMMA.16816.F32 R76, R12, R20, R76 ;  /* 0x000000140c4c723c */ /* 0x002fe2000000184c */
[----:B------:R-:W-:Y:S01]  /*9c30*/  FADD.FTZ R176, R176, R165 ;  /* 0x000000a5b0b07221 */ /* 0x000fe20000010000 */
[----:B------:R-:W-:Y:S01]  /*9c40*/  MUFU.EX2 R179, R179 ;  /* 0x000000b300b37308 */ /* 0x000fe20000000800 */
[----:B-----5:R-:W-:Y:S01]  /*9c50*/  F2FP.F16.F32.PACK_AB R33, R178, R171 ;  /* 0x000000abb221723e */ /* 0x020fe200000000ff */
[----:B------:R-:W-:Y:S01]  /*9c60*/  LDSM.16.MT88.4 R16, [R159+0x14800] ;  /* 0x014800009f10783b */ /* 0x000fe20000004200 */
[----:B------:R-:W-:-:S03]  /*9c70*/  FADD.FTZ R171, R171, R152 ;  /* 0x00000098abab7221 */ /* 0x000fc60000010000 */
[----:B------:R-:W-:Y:S01]  /*9c80*/  HMMA.16816.F32 R80, R12, R22, R80 ;  /* 0x000000160c50723c */ /* 0x000fe20000001850 */
[----:B------:R-:W1:Y:S01]  /*9c90*/  LDSM.16.MT88.4 R12, [R155+0x2800] ;  /* 0x002800009b0c783b */ /* 0x000e620000004200 */
[----:B------:R-:W-:Y:S01]  /*9ca0*/  MUFU.EX2 R194, R194 ;  /* 0x000000c200c27308 */ /* 0x000fe20000000800 */
[----:B------:R-:W-:Y:S02]  /*9cb0*/  FADD.FTZ R178, R178, R171 ;  /* 0x000000abb2b27221 */ /* 0x000fe40000010000 */
[----:B------:R-:W-:Y:S02]  /*9cc0*/  LDSM.16.MT88.4 R20, [R155+0x800] ;  /* 0x000800009b14783b */ /* 0x000fe40000004200 */
[----:B------:R-:W-:Y:S01]  /*9cd0*/  FADD.FTZ R173, R173, R178 ;  /* 0x000000b2adad7221 */ /* 0x000fe20000010000 */
[----:B------:R-:W-:Y:S02]  /*9ce0*/  HMMA.16816.F32 R120, R32, R128, R120 ;  /* 0x000000802078723c */ /* 0x000fe40000001878 */
[----:B------:R-:W-:Y:S01]  /*9cf0*/  MUFU.EX2 R183, R183 ;  /* 0x000000b700b77308 */ /* 0x000fe20000000800 */
[----:B------:R-:W-:-:S05]  /*9d00*/  FADD.FTZ R180, R180, R173 ;  /* 0x000000adb4b47221 */ /* 0x000fca0000010000 */
[C---:B------:R-:W-:Y:S02]  /*9d10*/  HMMA.16816.F32 R116, R32.reuse, R130, R116 ;  /* 0x000000822074723c */ /* 0x040fe40000001874 */
[----:B------:R-:W-:Y:S06]  /*9d20*/  MUFU.EX2 R182, R182 ;  /* 0x000000b600b67308 */ /* 0x000fec0000000800 */
[----:B---3--:R-:W-:Y:S01]  /*9d30*/  HMMA.16816.F32 R128, R32, R124, R4 ;  /* 0x0000007c2080723c */ /* 0x008fe20000001804 */
[----:B------:R-:W-:Y:S01]  /*9d40*/  SEL R4, R134, 0xffffffe0, !P6 ;  /* 0xffffffe086047807 */ /* 0x000fe20007000000 */
[----:B------:R-:W-:Y:S04]  /*9d50*/  MUFU.EX2 R162, R162 ;  /* 0x000000a200a27308 */ /* 0x000fe80000000800 */
[----:B------:R-:W-:-:S02]  /*9d60*/  IMAD.IADD R181, R4, 0x1, R155 ;  /* 0x0000000104b57824 */ /* 0x000fc400078e029b */
[C---:B------:R-:W-:Y:S02]  /*9d70*/  HMMA.16816.F32 R76, R32.reuse, R24, R76 ;  /* 0x00000018204c723c */ /* 0x040fe4000000184c */
[----:B------:R-:W2:Y:S01]  /*9d80*/  MUFU.EX2 R134, R198 ;  /* 0x000000c600867308 */ /* 0x000ea20000000800 */
[----:B------:R-:W3:Y:S05]  /*9d90*/  LDSM.16.MT88.4 R4, [R181+0x4800] ;  /* 0x00480000b504783b */ /* 0x000eea0000004200 */
[C---:B------:R-:W-:Y:S01]  /*9da0*/  HMMA.16816.F32 R80, R32.reuse, R26, R80 ;  /* 0x0000001a2050723c */ /* 0x040fe20000001850 */
[----:B------:R-:W-:Y:S01]  /*9db0*/  LDSM.16.MT88.4 R24, [R159+0x15000] ;  /* 0x015000009f18783b */ /* 0x000fe20000004200 */
[----:B------:R-:W-:Y:S06]  /*9dc0*/  MUFU.EX2 R160, R160 ;  /* 0x000000a000a07308 */ /* 0x000fec0000000800 */
[----:B-1----:R-:W-:Y:S01]  /*9dd0*/  HMMA.16816.F32 R52, R32, R12, R52 ;  /* 0x0000000c2034723c */ /* 0x002fe20000001834 */
[----:B------:R-:W-:-:S05]  /*9de0*/  SEL R12, R191, 0xffffffe0, !P6 ;  /* 0xffffffe0bf0c7807 */ /* 0x000fca0007000000 */
[----:B------:R-:W-:Y:S02]  /*9df0*/  IMAD.IADD R193, R12, 0x1, R159 ;  /* 0x000000010cc17824 */ /* 0x000fe400078e029f */
[C---:B------:R-:W-:Y:S01]  /*9e00*/  HMMA.16816.F32 R124, R32.reuse, R126, R8 ;  /* 0x0000007e207c723c */ /* 0x040fe20000001808 */
[----:B------:R-:W1:Y:S07]  /*9e10*/  LDSM.16.MT88.4 R8, [R155+0x4800] ;  /* 0x004800009b08783b */ /* 0x000e6e0000004200 */
[C---:B------:R-:W-:Y:S01]  /*9e20*/  HMMA.16816.F32 R56, R32.reuse, R14, R56 ;  /* 0x0000000e2038723c */ /* 0x040fe20000001838 */
[----:B------:R-:W4:Y:S07]  /*9e30*/  LDSM.16.MT88.4 R12, [R181+0x3000] ;  /* 0x00300000b50c783b */ /* 0x000f2e0000004200 */
[C---:B------:R-:W-:Y:S08]  /*9e40*/  HMMA.16816.F32 R60, R32.reuse, R136, R60 ;  /* 0x00000088203c723c */ /* 0x040ff0000000183c */
[C---:B------:R-:W-:Y:S01]  /*9e50*/  HMMA.16816.F32 R64, R32.reuse, R138, R64 ;  /* 0x0000008a2040723c */ /* 0x040fe20000001840 */
[----:B------:R-:W-:Y:S07]  /*9e60*/  LDSM.16.MT88.4 R136, [R155+0x1000] ;  /* 0x001000009b88783b */ /* 0x000fee0000004200 */
[C---:B------:R-:W-:Y:S08]  /*9e70*/  HMMA.16816.F32 R44, R32.reuse, R28, R44 ;  /* 0x0000001c202c723c */ /* 0x040ff0000000182c */
[C---:B------:R-:W-:Y:S01]  /*9e80*/  HMMA.16816.F32 R48, R32.reuse, R30, R48 ;  /* 0x0000001e2030723c */ /* 0x040fe20000001830 */
[----:B------:R-:W5:Y:S07]  /*9e90*/  LDSM.16.MT88.4 R28, [R159+0x16800] ;  /* 0x016800009f1c783b */ /* 0x000f6e0000004200 */
[C---:B------:R-:W-:Y:S08]  /*9ea0*/  HMMA.16816.F32 R36, R32.reuse, R16, R36 ;  /* 0x000000102024723c */ /* 0x040ff00000001824 */
[C---:B------:R-:W-:Y:S01]  /*9eb0*/  HMMA.16816.F32 R40, R32.reuse, R18, R40 ;  /* 0x000000122028723c */ /* 0x040fe20000001828 */
[----:B------:R-:W5:Y:S07]  /*9ec0*/  LDSM.16.MT88.4 R16, [R155+0x3000] ;  /* 0x003000009b10783b */ /* 0x000f6e0000004200 */
[----:B---3--:R-:W-:Y:S01]  /*9ed0*/  HMMA.16816.F32 R92, R32, R4, R92 ;  /* 0x00000004205c723c */ /* 0x008fe2000000185c */
[----:B--2---:R-:W-:Y:S01]  /*9ee0*/  F2FP.F16.F32.PACK_AB R4, R134, R175 ;  /* 0x000000af8604723e */ /* 0x004fe200000000ff */
        /* <DEDUP_REMOVED lines=16> */
[C---:B------:R-:W-:Y:S01]  /*9ff0*/  HMMA.16816.F32 R40, R4.reuse, R26, R40 ;  /* 0x0000001a0428723c */ /* 0x040fe20000001828 */
[----:B------:R-:W2:Y:S07]  /*a000*/  LDSM.16.MT88.4 R24, [R193+0x17000] ;  /* 0x01700000c118783b */ /* 0x000eae0000004200 */
[C---:B----4-:R-:W-:Y:S08]  /*a010*/  HMMA.16816.F32 R60, R4.reuse, R12, R60 ;  /* 0x0000000c043c723c */ /* 0x050ff0000000183c */
[----:B------:R-:W-:Y:S01]  /*a020*/  HMMA.16816.F32 R64, R4, R14, R64 ;  /* 0x0000000e0440723c */ /* 0x000fe20000001840 */
[----:B------:R-:W3:Y:S07]  /*a030*/  LDSM.16.MT88.4 R12, [R181+0x5000] ;  /* 0x00500000b50c783b */ /* 0x000eee0000004200 */
[C---:B-----5:R-:W-:Y:S08]  /*a040*/  HMMA.16816.F32 R68, R32.reuse, R28, R68 ;  /* 0x0000001c2044723c */ /* 0x060ff00000001844 */
        /* <DEDUP_REMOVED lines=23> */
[----:B------:R-:W-:-:S05]  /*a1c0*/  FFMA.FTZ R145, R174, UR4, -R161 ;  /* 0x00000004ae917c23 */ /* 0x000fca00080108a1 */
[----:B------:R-:W-:Y:S01]  /*a1d0*/  MUFU.EX2 R144, R144 ;  /* 0x0000009000907308 */ /* 0x000fe20000000800 */
[----:B------:R-:W-:Y:S01]  /*a1e0*/  HMMA.16816.F32 R124, R4, R146, R124 ;  /* 0x00000092047c723c */ /* 0x000fe2000000187c */
[--C-:B------:R-:W-:Y:S01]  /*a1f0*/  FFMA.FTZ R146, R170, UR4, -R161.reuse ;  /* 0x00000004aa927c23 */ /* 0x100fe200080108a1 */
[----:B------:R-:W-:Y:S01]  /*a200*/  FFMA.FTZ R147, R168, UR4, -R161 ;  /* 0x00000004a8937c23 */ /* 0x000fe200080108a1 */
[--C-:B------:R-:W-:Y:S01]  /*a210*/  FFMA.FTZ R161, R166, UR4, -R157.reuse ;  /* 0x00000004a6a17c23 */ /* 0x100fe2000801089d */
[----:B------:R-:W-:-:S03]  /*a220*/  FFMA.FTZ R157, R158, UR4, -R157 ;  /* 0x000000049e9d7c23 */ /* 0x000fc6000801089d */
[----:B------:R-:W1:Y:S01]  /*a230*/  MUFU.EX2 R145, R145 ;  /* 0x0000009100917308 */ /* 0x000e620000000800 */
[C---:B----4-:R-:W-:Y:S07]  /*a240*/  HMMA.16816.F32 R84, R4.reuse, R16, R84 ;  /* 0x000000100454723c */ /* 0x050fee0000001854 */
[----:B------:R-:W-:Y:S01]  /*a250*/  MUFU.EX2 R146, R146 ;  /* 0x0000009200927308 */ /* 0x000fe20000000800 */
[C---:B------:R-:W-:Y:S01]  /*a260*/  HMMA.16816.F32 R88, R4.reuse, R18, R88 ;  /* 0x000000120458723c */ /* 0x040fe20000001858 */
[----:B------:R-:W-:Y:S06]  /*a270*/  LDSM.16.MT88.4 R16, [R155+0x3800] ;  /* 0x003800009b10783b */ /* 0x000fec0000004200 */
[----:B------:R-:W4:Y:S01]  /*a280*/  MUFU.EX2 R147, R147 ;  /* 0x0000009300937308 */ /* 0x000f220000000800 */
[C---:B-----5:R-:W-:Y:S07]  /*a290*/  HMMA.16816.F32 R120, R4.reuse, R140, R120 ;  /* 0x0000008c0478723c */ /* 0x060fee0000001878 */
[----:B------:R-:W5:Y:S01]  /*a2a0*/  MUFU.EX2 R161, R161 ;  /* 0x000000a100a17308 */ /* 0x000f620000000800 */
[C---:B------:R-:W-:Y:S01]  /*a2b0*/  HMMA.16816.F32 R116, R4.reuse, R142, R116 ;  /* 0x0000008e0474723c */ /* 0x040fe20000001874 */
[----:B------:R-:W3:Y:S06]  /*a2c0*/  LDSM.16.MT88.4 R140, [R159+0x13800] ;  /* 0x013800009f8c783b */ /* 0x000eec0000004200 */
[----:B------:R-:W2:Y:S01]  /*a2d0*/  MUFU.EX2 R157, R157 ;  /* 0x0000009d009d7308 */ /* 0x000ea20000000800 */
[C---:B------:R-:W-:Y:S08]  /*a2e0*/  HMMA.16816.F32 R112, R4.reuse, R136, R112 ;  /* 0x000000880470723c */ /* 0x040ff00000001870 */
[C---:B------:R-:W-:Y:S01]  /*a2f0*/  HMMA.16816.F32 R108, R4.reuse, R138, R108 ;  /* 0x0000008a046c723c */ /* 0x040fe2000000186c */
[----:B------:R-:W3:Y:S07]  /*a300*/  LDSM.16.MT88.4 R136, [R159+0x17800] ;  /* 0x017800009f88783b */ /* 0x000eee0000004200 */
[C---:B------:R-:W-:Y:S08]  /*a310*/  HMMA.16816.F32 R104, R4.reuse, R28, R104 ;  /* 0x0000001c0468723c */ /* 0x040ff00000001868 */
[C---:B------:R-:W-:Y:S01]  /*a320*/  HMMA.16816.F32 R100, R4.reuse, R30, R100 ;  /* 0x0000001e0464723c */ /* 0x040fe20000001864 */
[----:B------:R-:W3:Y:S07]  /*a330*/  LDSM.16.MT88.4 R28, [R193+0x15800] ;  /* 0x01580000c11c783b */ /* 0x000eee0000004200 */
[C---:B------:R-:W-:Y:S08]  /*a340*/  HMMA.16816.F32 R44, R4.reuse, R20, R44 ;  /* 0x00000014042c723c */ /* 0x040ff0000000182c */
[----:B------:R-:W-:Y:S01]  /*a350*/  HMMA.16816.F32 R48, R4, R22, R48 ;  /* 0x000000160430723c */ /* 0x000fe20000001830 */
[----:B-1----:R-:W-:Y:S01]  /*a360*/  F2FP.F16.F32.PACK_AB R4, R145, R144 ;  /* 0x000000909104723e */ /* 0x002fe200000000ff */
[----:B------:R-:W1:Y:S01]  /*a370*/  LDSM.16.MT88.4 R20, [R155+0x1800] ;  /* 0x001800009b14783b */ /* 0x000e620000004200 */
[----:B----4-:R-:W-:Y:S01]  /*a380*/  F2FP.F16.F32.PACK_AB R6, R147, R146 ;  /* 0x000000929306723e */ /* 0x010fe200000000ff */
[----:B------:R-:W-:Y:S01]  /*a390*/  FADD.FTZ R144, R144, R177 ;  /* 0x000000b190907221 */ /* 0x000fe20000010000 */
[----:B-----5:R-:W-:Y:S01]  /*a3a0*/  F2FP.F16.F32.PACK_AB R5, R162, R161 ;  /* 0x000000a1a205723e */ /* 0x020fe200000000ff */
[----:B------:R-:W-:Y:S01]  /*a3b0*/  FADD.FTZ R161, R161, R182 ;  /* 0x000000b6a1a17221 */ /* 0x000fe20000010000 */
[----:B--2---:R-:W-:Y:S01]  /*a3c0*/  F2FP.F16.F32.PACK_AB R7, R157, R160 ;  /* 0x000000a09d07723e */ /* 0x004fe200000000ff */
        /* <DEDUP_REMOVED lines=8> */
[----:B------:R-:W2:Y:S07]  /*a450*/  LDSM.16.MT88.4 R8, [R181+0x1800] ;  /* 0x00180000b508783b */ /* 0x000eae0000004200 */
[C---:B------:R-:W-:Y:S08]  /*a460*/  HMMA.16816.F32 R76, R4.reuse, R24, R76 ;  /* 0x00000018044c723c */ /* 0x040ff0000000184c */
[C---:B------:R-:W-:Y:S01]  /*a470*/  HMMA.16816.F32 R80, R4.reuse, R26, R80 ;  /* 0x0000001a0450723c */ /* 0x040fe20000001850 */
[----:B------:R-:W4:Y:S07]  /*a480*/  LDSM.16.MT88.4 R24, [R181+0x3800] ;  /* 0x00380000b518783b */ /* 0x000f2e0000004200 */
[C---:B---3--:R-:W-:Y:S08]  /*a490*/  HMMA.16816.F32 R84, R4.reuse, R12, R84 ;  /* 0x0000000c0454723c */ /* 0x048ff00000001854 */
        /* <DEDUP_REMOVED lines=14> */
[C---:B--2---:R-:W-:Y:S08]  /*a580*/  HMMA.16816.F32 R104, R4.reuse, R8, R104 ;  /* 0x000000080468723c */ /* 0x044ff00000001868 */
[C---:B------:R-:W-:Y:S08]  /*a590*/  HMMA.16816.F32 R100, R4.reuse, R10, R100 ;  /* 0x0000000a0464723c */ /* 0x040ff00000001864 */
[C---:B----4-:R-:W-:Y:S08]  /*a5a0*/  HMMA.16816.F32 R60, R4.reuse, R24, R60 ;  /* 0x00000018043c723c */ /* 0x050ff0000000183c */
        /* <DEDUP_REMOVED lines=23> */
[----:B------:R-:W-:Y:S01]  /*a720*/  LEA.HI.X R15, R10, R207, R8, 0x7, P5 ;  /* 0x000000cf0a0f7211 */ /* 0x000fe200028f3c08 */
[----:B------:R-:W1:Y:S01]  /*a730*/  LDCU.64 UR8, c[0x0][0x358] ;  /* 0x00006b00ff0877ac */ /* 0x000e620008000a00 */
[----:B------:R-:W-:Y:S01]  /*a740*/  LOP3.LUT R135, R188, 0x200, R135, 0xf8, !PT ;  /* 0x00000200bc877812 */ /* 0x000fe200078ef887 */
[----:B------:R-:W-:Y:S01]  /*a750*/  IMAD.U32 R6, RZ, RZ, UR7 ;  /* 0x00000007ff067e24 */ /* 0x000fe2000f8e00ff */
[----:B------:R-:W-:Y:S01]  /*a760*/  LEA R12, P4, R3, R208, 0x1 ;  /* 0x000000d0030c7211 */ /* 0x000fe200078808ff */
[----:B------:R-:W-:Y:S01]  /*a770*/  IMAD.U32 R11, RZ, RZ, UR17 ;  /* 0x00000011ff0b7e24 */ /* 0x000fe2000f8e00ff */
[----:B------:R-:W-:Y:S01]  /*a780*/  LOP3.LUT R4, R135, R133, R4, 0xf6, !PT ;  /* 0x0000008587047212 */ /* 0x000fe200078ef604 */
[----:B------:R-:W2:Y:S01]  /*a790*/  LDCU UR4, c[0x0][0x504] ;  /* 0x0000a080ff0477ac */ /* 0x000ea20008000800 */
[----:B------:R-:W-:Y:S01]  /*a7a0*/  LEA.HI.X R13, R3, R207, R6, 0x1, P4 ;  /* 0x000000cf030d7211 */ /* 0x000fe200020f0c06 */
[----:B------:R-:W-:Y:S01]  /*a7b0*/  VIADD R3, R0, UR5 ;  /* 0x0000000500037c36 */ /* 0x000fe20008000000 */
[----:B------:R-:W-:Y:S01]  /*a7c0*/  LEA R217, R4, UR5, 0x1 ;  /* 0x0000000504d97c11 */ /* 0x000fe2000f8e08ff */
[----:B------:R-:W3:Y:S01]  /*a7d0*/  LDCU UR7, c[0x0][0x50c] ;  /* 0x0000a180ff0777ac */ /* 0x000ee20008000800 */
[----:B------:R-:W-:-:S03]  /*a7e0*/  SEL R164, R164, 0xffffffe0, !P6 ;  /* 0xffffffe0a4a47807 */ /* 0x000fc60007000000 */
[--C-:B------:R-:W-:Y:S01]  /*a7f0*/  IMAD.IADD R197, R2, 0x1, R217.reuse ;  /* 0x0000000102c57824 */ /* 0x100fe200078e02d9 */
[----:B------:R-:W-:Y:S01]  /*a800*/  UIADD3 UR17, UPT, UPT, UR21, -0x3, URZ ;  /* 0xfffffffd15117890 */ /* 0x000fe2000fffe0ff */
[C---:B------:R-:W-:Y:S01]  /*a810*/  IMAD.IADD R199, R164.reuse, 0x1, R217 ;  /* 0x00000001a4c77824 */ /* 0x040fe200078e02d9 */
[----:B------:R-:W-:Y:S01]  /*a820*/  @!PT LDS RZ, [RZ] ;  /* 0x00000000fffff984 */ /* 0x000fe20000000800 */
[----:B------:R-:W-:Y:S01]  /*a830*/  @!PT LDS RZ, [RZ] ;  /* 0x00000000fffff984 */ /* 0x000fe20000000800 */
[----:B------:R-:W-:Y:S01]  /*a840*/  @!PT LDS RZ, [RZ] ;  /* 0x00000000fffff984 */ /* 0x000fe20000000800 */
[----:B-1----:R-:W-:Y:S01]  /*a850*/  @!P3 LDGSTS.E.BYPASS.LTC128B.128 [R211+0x12000], desc[UR8][R14.64] ;  /* 0x120000000ed3bfae */ /* 0x002fe2000b981a08 */
[C---:B------:R-:W-:Y:S01]  /*a860*/  IMAD.IADD R196, R3.reuse, 0x1, R164 ;  /* 0x0000000103c47824 */ /* 0x040fe200078e02a4 */
[----:B------:R-:W-:Y:S01]  /*a870*/  UISETP.GT.U32.AND UP1, UPT, UR17, UR18, UPT ;  /* 0x000000121100728c */ /* 0x000fe2000bf24070 */
        /* <DEDUP_REMOVED lines=33> */
[----:B------:R-:W3:Y:S04]  /*aa90*/  LDSM.16.M88.4 R4, [R0+UR5+0xd800] ;  /* 0x00d800050004783b */ /* 0x000ee80008000200 */
[----:B------:R-:W-:Y:S04]  /*aaa0*/  LDSM.16.M88.4 R136, [R199] ;  /* 0x00000000c788783b */ /* 0x000fe80000000200 */
[----:B------:R-:W3:Y:S04]  /*aab0*/  LDSM.16.M88.4 R24, [R196+0xc000] ;  /* 0x00c00000c418783b */ /* 0x000ee80000000200 */
[----:B------:R-:W3:Y:S04]  /*aac0*/  LDSM.16.M88.4 R32, [R196+0xc800] ;  /* 0x00c80000c420783b */ /* 0x000ee80000000200 */
[----:B------:R-:W3:Y:S04]  /*aad0*/  LDSM.16.M88.4 R132, [R196+0xd000] ;  /* 0x00d00000c484783b */ /* 0x000ee80000000200 */
[----:B-1----:R-:W1:Y:S04]  /*aae0*/  LDSM.16.M88.4 R12, [R196+0xd800] ;  /* 0x00d80000c40c783b */ /* 0x002e680000000200 */
[----:B------:R-:W-:Y:S01]  /*aaf0*/  LDSM.16.M88.4 R20, [R197] ;  /* 0x00000000c514783b */ /* 0x000fe20000000200 */
[C---:B----4-:R-:W-:Y:S03]  /*ab00*/  HMMA.16816.F32 R16, R8.reuse, R160, RZ ;  /* 0x000000a00810723c */ /* 0x050fe600000018ff */
[----:B------:R-:W-:Y:S04]  /*ab10*/  LDSM.16.M88.4 R28, [R2+0xc800] ;  /* 0x00c80000021c783b */ /* 0x000fe80000000200 */
[----:B------:R-:W-:Y:S01]  /*ab20*/  LDSM.16.M88.4 R164, [R196+0xf000] ;  /* 0x00f00000c4a4783b */ /* 0x000fe20000000200 */
[C---:B-----5:R-:W-:Y:S03]  /*ab30*/  HMMA.16816.F32 R156, R8.reuse, R152, RZ ;  /* 0x00000098089c723c */ /* 0x060fe600000018ff */
[----:B------:R-:W-:Y:S04]  /*ab40*/  LDSM.16.M88.4 R176, [R198+0x4000] ;  /* 0x00400000c6b0783b */ /* 0x000fe80000000200 */
[----:B------:R-:W-:Y:S01]  /*ab50*/  LDSM.16.M88.4 R192, [R3+0xe000] ;  /* 0x00e0000003c0783b */ /* 0x000fe20000000200 */
[C---:B--2---:R-:W-:Y:S03]  /*ab60*/  HMMA.16816.F32 R148, R8.reuse, R144, RZ ;  /* 0x000000900894723c */ /* 0x044fe600000018ff */
[----:B------:R-:W-:Y:S04]  /*ab70*/  LDSM.16.M88.4 R180, [R0+UR5+0x10000] ;  /* 0x0100000500b4783b */ /* 0x000fe80008000200 */
[----:B------:R-:W-:Y:S01]  /*ab80*/  LDSM.16.M88.4 R172, [R3+0xe800] ;  /* 0x00e8000003ac783b */ /* 0x000fe20000000200 */
[C---:B------:R-:W-:Y:S03]  /*ab90*/  HMMA.16816.F32 R160, R8.reuse, R162, RZ ;  /* 0x000000a208a0723c */ /* 0x040fe600000018ff */
[----:B------:R-:W-:Y:S04]  /*aba0*/  LDSM.16.M88.4 R168, [R3+0xf000] ;  /* 0x00f0000003a8783b */ /* 0x000fe80000000200 */
[----:B------:R-:W0:Y:S01]  /*abb0*/  LDGDEPBAR ;  /* 0x00000000000079af */ /* 0x000e220000000000 */
[C---:B------:R-:W-:Y:S08]  /*abc0*/  HMMA.16816.F32 R152, R8.reuse, R154, RZ ;  /* 0x0000009a0898723c */ /* 0x040ff000000018ff */
[C---:B------:R-:W-:Y:S08]  /*abd0*/  HMMA.16816.F32 R144, R8.reuse, R146, RZ ;  /* 0x000000920890723c */ /* 0x040ff000000018ff */
[C---:B---3--:R-:W-:Y:S08]  /*abe0*/  HMMA.16816.F32 R140, R8.reuse, R4, RZ ;  /* 0x00000004088c723c */ /* 0x048ff000000018ff */
[----:B------:R-:W-:Y:S01]  /*abf0*/  HMMA.16816.F32 R8, R8, R6, RZ ;  /* 0x000000060808723c */ /* 0x000fe200000018ff */
[----:B------:R-:W2:Y:S07]  /*ac00*/  LDSM.16.M88.4 R4, [R2+0xc000] ;  /* 0x00c000000204783b */ /* 0x000eae0000000200 */
[C---:B------:R-:W-:Y:S08]  /*ac10*/  HMMA.16816.F32 R16, R136.reuse, R24, R16 ;  /* 0x000000188810723c */ /* 0x040ff00000001810 */
[C---:B------:R-:W-:Y:S01]  /*ac20*/  HMMA.16816.F32 R160, R136.reuse, R26, R160 ;  /* 0x0000001a88a0723c */ /* 0x040fe200000018a0 */
[----:B------:R-:W3:Y:S07]  /*ac30*/  LDSM.16.M88.4 R24, [R2+0xd000] ;  /* 0x00d000000218783b */ /* 0x000eee0000000200 */
[C---:B------:R-:W-:Y:S08]  /*ac40*/  HMMA.16816.F32 R156, R136.reuse, R32, R156 ;  /* 0x00000020889c723c */ /* 0x040ff0000000189c */
[C---:B------:R-:W-:Y:S01]  /*ac50*/  HMMA.16816.F32 R152, R136.reuse, R34, R152 ;  /* 0x000000228898723c */ /* 0x040fe20000001898 */
[----:B------:R-:W4:Y:S07]  /*ac60*/  LDSM.16.M88.4 R32, [R2+0xd800] ;  /* 0x00d800000220783b */ /* 0x000f2e0000000200 */
[C---:B------:R-:W-:Y:S08]  /*ac70*/  HMMA.16816.F32 R148, R136.reuse, R132, R148 ;  /* 0x000000848894723c */ /* 0x040ff00000001894 */
[C---:B------:R-:W-:Y:S01]  /*ac80*/  HMMA.16816.F32 R144, R136.reuse, R134, R144 ;  /* 0x000000868890723c */ /* 0x040fe20000001890 */
[----:B------:R-:W-:Y:S07]  /*ac90*/  LDSM.16.M88.4 R132, [R217+0x8000] ;  /* 0x00800000d984783b */ /* 0x000fee0000000200 */
[C---:B-1----:R-:W-:Y:S08]  /*aca0*/  HMMA.16816.F32 R140, R136.reuse, R12, R140 ;  /* 0x0000000c888c723c */ /* 0x042ff0000000188c */
[----:B------:R-:W-:Y:S01]  /*acb0*/  HMMA.16816.F32 R136, R136, R14, R8 ;  /* 0x0000000e8888723c */ /* 0x000fe20000001808 */
[----:B------:R-:W-:Y:S04]  /*acc0*/  LDSM.16.M88.4 R8, [R198] ;  /* 0x00000000c608783b */ /* 0x000fe80000000200 */
[----:B------:R-:W1:Y:S03]  /*acd0*/  LDSM.16.M88.4 R12, [R3+0xc000] ;  /* 0x00c00000030c783b */ /* 0x000e660000000200 */
[C---:B--2---:R-:W-:Y:S08]  /*ace0*/  HMMA.16816.F32 R16, R20.reuse, R4, R16 ;  /* 0x000000041410723c */ /* 0x044ff00000001810 */
[C---:B------:R-:W-:Y:S01]  /*acf0*/  HMMA.16816.F32 R160, R20.reuse, R6, R160 ;  /* 0x0000000614a0723c */ /* 0x040fe200000018a0 */
[----:B------:R-:W2:Y:S07]  /*ad00*/  LDSM.16.M88.4 R4, [R3+0xc800] ;  /* 0x00c800000304783b */ /* 0x000eae0000000200 */
[C---:B------:R-:W-:Y:S08]  /*ad10*/  HMMA.16816.F32 R156, R20.reuse, R28, R156 ;  /* 0x0000001c149c723c */ /* 0x040ff0000000189c */
[C---:B------:R-:W-:Y:S01]  /*ad20*/  HMMA.16816.F32 R152, R20.reuse, R30, R152 ;  /* 0x0000001e1498723c */ /* 0x040fe20000001898 */
[----:B------:R-:W5:Y:S07]  /*ad30*/  LDSM.16.M88.4 R28, [R3+0xd000] ;  /* 0x00d00000031c783b */ /* 0x000f6e0000000200 */
[C---:B---3--:R-:W-:Y:S08]  /*ad40*/  HMMA.16816.F32 R148, R20.reuse, R24, R148 ;  /* 0x000000181494723c */ /* 0x048ff00000001894 */
[C---:B------:R-:W-:Y:S01]  /*ad50*/  HMMA.16816.F32 R144, R20.reuse, R26, R144 ;  /* 0x0000001a1490723c */ /* 0x040fe20000001890 */
[----:B------:R-:W3:Y:S07]  /*ad60*/  LDSM.16.M88.4 R24, [R3+0xd800] ;  /* 0x00d800000318783b */ /* 0x000eee0000000200 */
[C---:B----4-:R-:W-:Y:S08]  /*ad70*/  HMMA.16816.F32 R140, R20.reuse, R32, R140 ;  /* 0x00000020148c723c */ /* 0x050ff0000000188c */
[----:B------:R-:W-:Y:S01]  /*ad80*/  HMMA.16816.F32 R136, R20, R34, R136 ;  /* 0x000000221488723c */ /* 0x000fe20000001888 */
[----:B------:R-:W-:Y:S04]  /*ad90*/  LDSM.16.M88.4 R20, [R217+0x4000] ;  /* 0x00400000d914783b */ /* 0x000fe80000000200 */
[----:B------:R-:W-:Y:S03]  /*ada0*/  LDSM.16.M88.4 R32, [R0+UR5+0xe000] ;  /* 0x00e000050020783b */ /* 0x000fe60008000200 */
[C---:B-1----:R-:W-:Y:S08]  /*adb0*/  HMMA.16816.F32 R16, R8.reuse, R12, R16 ;  /* 0x0000000c0810723c */ /* 0x042ff00000001810 */
[C---:B------:R-:W-:Y:S01]  /*adc0*/  HMMA.16816.F32 R160, R8.reuse, R14, R160 ;  /* 0x0000000e08a0723c */ /* 0x040fe200000018a0 */
[----:B------:R-:W1:Y:S07]  /*add0*/  LDSM.16.M88.4 R12, [R0+UR5+0xe800] ;  /* 0x00e80005000c783b */ /* 0x000e6e0008000200 */
[C---:B--2---:R-:W-:Y:S08]  /*ade0*/  HMMA.16816.F32 R156, R8.reuse, R4, R156 ;  /* 0x00000004089c723c */ /* 0x044ff0000000189c */
[C---:B------:R-:W-:Y:S01]  /*adf0*/  HMMA.16816.F32 R152, R8.reuse, R6, R152 ;  /* 0x000000060898723c */ /* 0x040fe20000001898 */
[----:B------:R-:W2:Y:S07]  /*ae00*/  LDSM.16.M88.4 R4, [R0+UR5+0xf000] ;  /* 0x00f000050004783b */ /* 0x000eae0008000200 */
[C---:B-----5:R-:W-:Y:S08]  /*ae10*/  HMMA.16816.F32 R148, R8.reuse, R28, R148 ;  /* 0x0000001c0894723c */ /* 0x060ff00000001894 */
[C---:B------:R-:W-:Y:S01]  /*ae20*/  HMMA.16816.F32 R144, R8.reuse, R30, R144 ;  /* 0x0000001e0890723c */ /* 0x040fe20000001890 */
[----:B------:R-:W4:Y:S07]  /*ae30*/  LDSM.16.M88.4 R28, [R0+UR5+0xf800] ;  /* 0x00f80005001c783b */ /* 0x000f2e0008000200 */
[C---:B---3--:R-:W-:Y:S08]  /*ae40*/  HMMA.16816.F32 R140, R8.reuse, R24, R140 ;  /* 0x00000018088c723c */ /* 0x048ff0000000188c */
[----:B------:R-:W-:Y:S01]  /*ae50*/  HMMA.16816.F32 R136, R8, R26, R136 ;  /* 0x0000001a0888723c */ /* 0x000fe20000001888 */
[----:B------:R-:W-:Y:S04]  /*ae60*/  LDSM.16.M88.4 R8, [R199+0x4000] ;  /* 0x00400000c708783b */ /* 0x000fe80000000200 */
[----:B------:R-:W3:Y:S03]  /*ae70*/  LDSM.16.M88.4 R24, [R196+0xe000] ;  /* 0x00e00000c418783b */ /* 0x000ee60000000200 */
        /* <DEDUP_REMOVED lines=8> */
[----:B------:R-:W2:Y:S07]  /*af00*/  LDSM.16.M88.4 R4, [R197+0x4000] ;  /* 0x00400000c504783b */ /* 0x000eae0000000200 */
[C---:B----4-:R-:W-:Y:S08]  /*af10*/  HMMA.16816.F32 R140, R20.reuse, R28, R140 ;  /* 0x0000001c148c723c */ /* 0x050ff0000000188c */
[----:B------:R-:W-:Y:S01]  /*af20*/  HMMA.16816.F32 R136, R20, R30, R136 ;  /* 0x0000001e1488723c */ /* 0x000fe20000001888 */
[----:B------:R-:W4:Y:S04]  /*af30*/  LDSM.16.M88.4 R20, [R196+0xf800] ;  /* 0x00f80000c414783b */ /* 0x000f280000000200 */
[----:B------:R-:W5:Y:S03]  /*af40*/  LDSM.16.M88.4 R28, [R2+0xe800] ;  /* 0x00e80000021c783b */ /* 0x000f660000000200 */
[C---:B---3--:R-:W-:Y:S08]  /*af50*/  HMMA.16816.F32 R16, R8.reuse, R24, R16 ;  /* 0x000000180810723c */ /* 0x048ff00000001810 */
[C---:B------:R-:W-:Y:S01]  /*af60*/  HMMA.16816.F32 R160, R8.reuse, R26, R160 ;  /* 0x0000001a08a0723c */ /* 0x040fe200000018a0 */
[----:B------:R-:W3:Y:S07]  /*af70*/  LDSM.16.M88.4 R24, [R2+0xf000] ;  /* 0x00f000000218783b */ /* 0x000eee0000000200 */
[C---:B-1----:R-:W-:Y:S08]  /*af80*/  HMMA.16816.F32 R156, R8.reuse, R12, R156 ;  /* 0x0000000c089c723c */ /* 0x042ff0000000189c */
[----:B------:R-:W-:Y:S01]  /*af90*/  HMMA.16816.F32 R152, R8, R14, R152 ;  /* 0x0000000e0898723c */ /* 0x000fe20000001898 */
[----:B------:R-:W1:Y:S07]  /*afa0*/  LDSM.16.M88.4 R12, [R2+0xf800] ;  /* 0x00f80000020c783b */ /* 0x000e6e0000000200 */
[----:B--2---:R-:W-:Y:S08]  /*afb0*/  HMMA.16816.F32 R16, R4, R32, R16 ;  /* 0x000000200410723c */ /* 0x004ff00000001810 */
[C---:B------:R-:W-:Y:S08]  /*afc0*/  HMMA.16816.F32 R148, R8.reuse, R164, R148 ;  /* 0x000000a40894723c */ /* 0x040ff00000001894 */
[C---:B------:R-:W-:Y:S01]  /*afd0*/  HMMA.16816.F32 R144, R8.reuse, R166, R144 ;  /* 0x000000a60890723c */ /* 0x040fe20000001890 */
[----:B------:R-:W-:Y:S07]  /*afe0*/  LDSM.16.M88.4 R164, [R3+0xf800] ;  /* 0x00f8000003a4783b */ /* 0x000fee0000000200 */
[C---:B----4-:R-:W-:Y:S08]  /*aff0*/  HMMA.16816.F32 R140, R8.reuse, R20, R140 ;  /* 0x00000014088c723c */ /* 0x050ff0000000188c */
[----:B------:R-:W-:Y:S01]  /*b000*/  HMMA.16816.F32 R136, R8, R22, R136 ;  /* 0x000000160888723c */ /* 0x000fe20000001888 */
[----:B------:R-:W-:Y:S04]  /*b010*/  LDSM.16.M88.4 R8, [R199+0x8000] ;  /* 0x00800000c708783b */ /* 0x000fe80000000200 */
[----:B------:R-:W2:Y:S03]  /*b020*/  LDSM.16.M88.4 R20, [R196+0x10000] ;  /* 0x01000000c414783b */ /* 0x000ea60000000200 */
[----:B------:R-:W-:Y:S08]  /*b030*/  HMMA.16816.F32 R16, R176, R192, R16 ;  /* 0x000000c0b010723c */ /* 0x000ff00000001810 */
[C---:B-----5:R-:W-:Y:S08]  /*b040*/  HMMA.16816.F32 R156, R4.reuse, R28, R156 ;  /* 0x0000001c049c723c */ /* 0x060ff0000000189c */
[C---:B------:R-:W-:Y:S01]  /*b050*/  HMMA.16816.F32 R152, R4.reuse, R30, R152 ;  /* 0x0000001e0498723c */ /* 0x040fe20000001898 */
[----:B------:R-:W-:Y:S07]  /*b060*/  LDSM.16.M88.4 R28, [R0+UR5+0x11000] ;  /* 0x01100005001c783b */ /* 0x000fee0008000200 */
[C---:B------:R-:W-:Y:S01]  /*b070*/  HMMA.16816.F32 R160, R4.reuse, R34, R160 ;  /* 0x0000002204a0723c */ /* 0x040fe200000018a0 */
[----:B------:R-:W-:Y:S07]  /*b080*/  LDSM.16.M88.4 R32, [R0+UR5+0x10800] ;  /* 0x010800050020783b */ /* 0x000fee0008000200 */
[C---:B---3--:R-:W-:Y:S08]  /*b090*/  HMMA.16816.F32 R148, R4.reuse, R24, R148 ;  /* 0x000000180494723c */ /* 0x048ff00000001894 */
[C---:B------:R-:W-:Y:S01]  /*b0a0*/  HMMA.16816.F32 R144, R4.reuse, R26, R144 ;  /* 0x0000001a0490723c */ /* 0x040fe20000001890 */
[----:B------:R3:W-:Y:S07]  /*b0b0*/  LDSM.16.M88.4 R24, [R0+UR5+0x11800] ;  /* 0x011800050018783b */ /* 0x0007ee0008000200 */
[C---:B-1----:R-:W-:Y:S08]  /*b0c0*/  HMMA.16816.F32 R140, R4.reuse, R12, R140 ;  /* 0x0000000c048c723c */ /* 0x042ff0000000188c */
[----:B------:R-:W-:Y:S01]  /*b0d0*/  HMMA.16816.F32 R136, R4, R14, R136 ;  /* 0x0000000e0488723c */ /* 0x000fe20000001888 */
[----:B------:R-:W-:Y:S04]  /*b0e0*/  LDSM.16.M88.4 R4, [R197+0x8000] ;  /* 0x00800000c504783b */ /* 0x000fe80000000200 */
[----:B------:R-:W1:Y:S03]  /*b0f0*/  LDSM.16.M88.4 R12, [R2+0x10000] ;  /* 0x01000000020c783b */ /* 0x000e660000000200 */
[----:B------:R-:W-:Y:S01]  /*b100*/  HMMA.16816.F32 R16, R132, R180, R16 ;  /* 0x000000b48410723c */ /* 0x000fe20000001810 */
[----:B---3--:R-:W-:-:S07]  /*b110*/  IMAD.U32 R0, RZ, RZ, UR21 ;  /* 0x00000015ff007e24 */ /* 0x008fce000f8e00ff */
[C---:B------:R-:W-:Y:S08]  /*b120*/  HMMA.16816.F32 R156, R176.reuse, R172, R156 ;  /* 0x000000acb09c723c */ /* 0x040ff0000000189c */
[C---:B------:R-:W-:Y:S08]  /*b130*/  HMMA.16816.F32 R152, R176.reuse, R174, R152 ;  /* 0x000000aeb098723c */ /* 0x040ff00000001898 */
[C---:B------:R-:W-:Y:S08]  /*b140*/  HMMA.16816.F32 R148, R176.reuse, R168, R148 ;  /* 0x000000a8b094723c */ /* 0x040ff00000001894 */
[----:B------:R-:W-:Y:S01]  /*b150*/  HMMA.16816.F32 R144, R176, R170, R144 ;  /* 0x000000aab090723c */ /* 0x000fe20000001890 */
[----:B------:R-:W-:Y:S07]  /*b160*/  LDSM.16.M88.4 R168, [R3+0x10000] ;  /* 0x0100000003a8783b */ /* 0x000fee0000000200 */
[----:B--2---:R-:W-:Y:S01]  /*b170*/  HMMA.16816.F32 R172, R8, R20, R16 ;  /* 0x0000001408ac723c */ /* 0x004fe20000001810 */
[----:B------:R-:W2:Y:S07]  /*b180*/  LDSM.16.M88.4 R16, [R198+0x8000] ;  /* 0x00800000c610783b */ /* 0x000eae0000000200 */
[C---:B------:R-:W-:Y:S08]  /*b190*/  HMMA.16816.F32 R160, R176.reuse, R194, R160 ;  /* 0x000000c2b0a0723c */ /* 0x040ff000000018a0 */
[----:B------:R-:W-:Y:S08]  /*b1a0*/  HMMA.16816.F32 R140, R176, R164, R140 ;  /* 0x000000a4b08c723c */ /* 0x000ff0000000188c */
[----:B-1----:R-:W-:Y:S08]  /*b1b0*/  HMMA.16816.F32 R172, R4, R12, R172 ;  /* 0x0000000c04ac723c */ /* 0x002ff000000018ac */
[----:B------:R-:W-:Y:S08]  /*b1c0*/  HMMA.16816.F32 R160, R132, R182, R160 ;  /* 0x000000b684a0723c */ /* 0x000ff000000018a0 */
[----:B------:R-:W-:Y:S01]  /*b1d0*/  HMMA.16816.F32 R164, R176, R166, R136 ;  /* 0x000000a6b0a4723c */ /* 0x000fe20000001888 */
[----:B------:R-:W1:Y:S04]  /*b1e0*/  LDSM.16.M88.4 R136, [R196+0x10800] ;  /* 0x01080000c488783b */ /* 0x000e680000000200 */
[----:B------:R-:W3:Y:S03]  /*b1f0*/  LDSM.16.M88.4 R176, [R196+0x11000] ;  /* 0x01100000c4b0783b */ /* 0x000ee60000000200 */
[C---:B------:R-:W-:Y:S08]  /*b200*/  HMMA.16816.F32 R148, R132.reuse, R28, R148 ;  /* 0x0000001c8494723c */ /* 0x040ff00000001894 */
[----:B------:R-:W-:Y:S01]  /*b210*/  HMMA.16816.F32 R144, R132, R30, R144 ;  /* 0x0000001e8490723c */ /* 0x000fe20000001890 */
[----:B------:R-:W4:Y:S07]  /*b220*/  LDSM.16.M88.4 R28, [R196+0x11800] ;  /* 0x01180000c41c783b */ /* 0x000f2e0000000200 */
[----:B--2---:R-:W-:Y:S08]  /*b230*/  HMMA.16816.F32 R172, R16, R168, R172 ;  /* 0x000000a810ac723c */ /* 0x004ff000000018ac */
[----:B------:R-:W-:Y:S01]  /*b240*/  HMMA.16816.F32 R160, R8, R22, R160 ;  /* 0x0000001608a0723c */ /* 0x000fe200000018a0 */
[----:B------:R-:W-:-:S07]  /*b250*/  IMAD.U32 R23, RZ, RZ, UR4 ;  /* 0x00000004ff177e24 */ /* 0x000fce000f8e00ff */
[----:B------:R-:W-:Y:S03]  /*b260*/  HMMA.16816.F32 R140, R132, R24, R140 ;  /* 0x00000018848c723c */ /* 0x000fe6000000188c */
[----:B------:R-:W-:-:S05]  /*b270*/  FMUL.FTZ R20, R172, UR7 ;  /* 0x00000007ac147c20 */ /* 0x000fca0008410000 */
[C---:B------:R-:W-:Y:S01]  /*b280*/  HMMA.16816.F32 R24, R132.reuse, R26, R164 ;  /* 0x0000001a8418723c */ /* 0x040fe200000018a4 */
[----:B------:R-:W-:Y:S01]  /*b290*/  IMAD.SHL.U32 R167, R185, 0x2, RZ ;  /* 0x00000002b9a77824 */ /* 0x000fe200078e00ff */
[----:B------:R-:W2:Y:S04]  /*b2a0*/  MUFU.TANH R20, R20 ;  /* 0x0000001400147308 */ /* 0x000ea80000002400 */
[----:B------:R-:W-:Y:S02]  /*b2b0*/  LOP3.LUT R169, R167, 0x6, RZ, 0xc0, !PT ;  /* 0x00000006a7a97812 */ /* 0x000fe400078ec0ff */
[----:B------:R-:W-:Y:S01]  /*b2c0*/  HMMA.16816.F32 R156, R132, R32, R156 ;  /* 0x00000020849c723c */ /* 0x000fe2000000189c */
[----:B------:R-:W-:Y:S02]  /*b2d0*/  FMUL.FTZ R33, R174, UR7 ;  /* 0x00000007ae217c20 */ /* 0x000fe40008410000 */
[----:B------:R-:W-:-:S04]  /*b2e0*/  IMAD R0, R0, 0x40, R169 ;  /* 0x0000004000007824 */ /* 0x000fc800078e02a9 */
[C---:B------:R-:W-:Y:S01]  /*b2f0*/  VIADD R21, R0.reuse, UR20 ;  /* 0x0000001400157c36 */ /* 0x040fe20008000000 */
[----:B------:R-:W-:Y:S01]  /*b300*/  HMMA.16816.F32 R152, R132, R34, R152 ;  /* 0x000000228498723c */ /* 0x000fe20000001898 */
[----:B------:R-:W-:Y:S01]  /*b310*/  MUFU.TANH R33, R33 ;  /* 0x0000002100217308 */ /* 0x000fe20000002400 */
[----:B------:R-:W-:Y:S02]  /*b320*/  VIADD R35, R0, 0xffffff40 ;  /* 0xffffff4000237836 */ /* 0x000fe40000000000 */
[--C-:B------:R-:W-:Y:S01]  /*b330*/  IADD3 R22, PT, PT, R206, 0xc0, -R21.reuse ;  /* 0x000000c0ce167810 */ /* 0x100fe20007ffe815 */
[----:B------:R-:W-:Y:S01]  /*b340*/  VIADD R133, R0, 0xffffff49 ;  /* 0xffffff4900857836 */ /* 0x000fe20000000000 */
[----:B------:R-:W-:Y:S02]  /*b350*/  IADD3 R32, PT, PT, R206, 0xbf, -R21 ;  /* 0x000000bfce207810 */ /* 0x000fe40007ffe815 */
[----:B------:R-:W-:Y:S01]  /*b360*/  HMMA.16816.F32 R160, R4, R14, R160 ;  /* 0x0000000e04a0723c */ /* 0x000fe200000018a0 */
[----:B------:R-:W5:Y:S01]  /*b370*/  LDSM.16.M88.4 R12, [R2+0x10800] ;  /* 0x01080000020c783b */ /* 0x000f620000000200 */
[----:B------:R-:W-:-:S02]  /*b380*/  IABS R32, R32 ;  /* 0x0000002000207213 */ /* 0x000fc40000000000 */
[----:B------:R-:W-:Y:S02]  /*b390*/  ISETP.GE.AND P4, PT, R35, R205, PT ;  /* 0x000000cd2300720c */ /* 0x000fe40003f86270 */
[----:B------:R-:W-:Y:S02]  /*b3a0*/  I2FP.F32.S32 R32, R32 ;  /* 0x0000002000207245 */ /* 0x000fe40000201400 */
[C---:B-1----:R-:W-:Y:S01]  /*b3b0*/  HMMA.16816.F32 R156, R8.reuse, R136, R156 ;  /* 0x00000088089c723c */ /* 0x042fe2000000189c */
[--C-:B------:R-:W-:Y:S01]  /*b3c0*/  IADD3 R132, PT, PT, R206, 0xb0, -R21.reuse ;  /* 0x000000b0ce847810 */ /* 0x100fe20007ffe815 */
[----:B------:R-:W-:Y:S01]  /*b3d0*/  VIADD R137, R0, 0xffffff50 ;  /* 0xffffff5000897836 */ /* 0x000fe20000000000 */
[----:B------:R-:W-:Y:S02]  /*b3e0*/  IADD3 R135, PT, PT, R206, 0xaf, -R21 ;  /* 0x000000afce877810 */ /* 0x000fe40007ffe815 */
[----:B------:R-:W-:Y:S02]  /*b3f0*/  IABS R132, R132 ;  /* 0x0000008400847213 */ /* 0x000fe40000000000 */
[----:B------:R-:W-:Y:S01]  /*b400*/  IABS R135, R135 ;  /* 0x0000008700877213 */ /* 0x000fe20000000000 */
[----:B------:R-:W-:Y:S03]  /*b410*/  HMMA.16816.F32 R152, R8, R138, R152 ;  /* 0x0000008a0898723c */ /* 0x000fe60000001898 */
[----:B------:R-:W-:-:S05]  /*b420*/  I2FP.F32.S32 R135, R135 ;  /* 0x0000008700877245 */ /* 0x000fca0000201400 */
[C---:B---3--:R-:W-:Y:S08]  /*b430*/  HMMA.16816.F32 R148, R8.reuse, R176, R148 ;  /* 0x000000b00894723c */ /* 0x048ff00000001894 */
[C---:B------:R-:W-:Y:S08]  /*b440*/  HMMA.16816.F32 R144, R8.reuse, R178, R144 ;  /* 0x000000b20890723c */ /* 0x040ff00000001890 */
[----:B----4-:R-:W-:Y:S01]  /*b450*/  HMMA.16816.F32 R140, R8, R28, R140 ;  /* 0x0000001c088c723c */ /* 0x010fe2000000188c */
[----:B------:R-:W-:Y:S01]  /*b460*/  FMUL.FTZ R29, R173, UR7 ;  /* 0x00000007ad1d7c20 */ /* 0x000fe20008410000 */
[----:B------:R-:W-:-:S04]  /*b470*/  IADD3 R28, PT, PT, R206, -UR20, -R23 ;  /* 0x80000014ce1c7c10 */ /* 0x000fc8000fffe817 */
[----:B------:R-:W-:Y:S01]  /*b480*/  ISETP.GT.AND P5, PT, R28, R35, PT ;  /* 0x000000231c00720c */ /* 0x000fe20003fa4270 */
[----:B------:R-:W1:Y:S01]  /*b490*/  MUFU.TANH R29, R29 ;  /* 0x0000001d001d7308 */ /* 0x000e620000002400 */
[----:B------:R-:W-:Y:S01]  /*b4a0*/  HMMA.16816.F32 R24, R8, R30, R24 ;  /* 0x0000001e0818723c */ /* 0x000fe20000001818 */
[----:B------:R-:W-:Y:S01]  /*b4b0*/  IABS R8, R22 ;  /* 0x0000001600087213 */ /* 0x000fe20000000000 */
[----:B------:R-:W-:Y:S02]  /*b4c0*/  VIADD R30, R206, 0x8 ;  /* 0x00000008ce1e7836 */ /* 0x000fe40000000000 */
[----:B------:R-:W-:Y:S01]  /*b4d0*/  FMUL.FTZ R31, R175, UR7 ;  /* 0x00000007af1f7c20 */ /* 0x000fe20008410000 */
[----:B------:R-:W-:Y:S02]  /*b4e0*/  I2FP.F32.S32 R9, R8 ;  /* 0x0000000800097245 */ /* 0x000fe40000201400 */
[C---:B------:R-:W-:Y:S01]  /*b4f0*/  IADD3 R22, PT, PT, R30.reuse, -UR20, -R23 ;  /* 0x800000141e167c10 */ /* 0x040fe2000fffe817 */
[----:B------:R-:W-:Y:S02]  /*b500*/  HMMA.16816.F32 R160, R16, R170, R160 ;  /* 0x000000aa10a0723c */ /* 0x000fe400000018a0 */
[----:B------:R-:W3:Y:S01]  /*b510*/  MUFU.TANH R31, R31 ;  /* 0x0000001f001f7308 */ /* 0x000ee20000002400 */
[----:B--2---:R-:W-:Y:S01]  /*b520*/  FFMA.FTZ R34, R9, -UR6, R20 ;  /* 0x8000000609227c23 */ /* 0x004fe20008010014 */
[----:B------:R-:W-:Y:S01]  /*b530*/  IADD3 R20, PT, PT, R30, 0xc0, -R21 ;  /* 0x000000c01e147810 */ /* 0x000fe20007ffe815 */
[----:B------:R-:W2:Y:S03]  /*b540*/  LDSM.16.M88.4 R8, [R3+0x10800] ;  /* 0x010800000308783b */ /* 0x000ea60000000200 */
[----:B------:R-:W-:Y:S01]  /*b550*/  IABS R20, R20 ;  /* 0x0000001400147213 */ /* 0x000fe20000000000 */
[----:B-----5:R-:W-:Y:S01]  /*b560*/  HMMA.16816.F32 R156, R4, R12, R156 ;  /* 0x0000000c049c723c */ /* 0x020fe2000000189c */
[----:B-1----:R-:W-:Y:S01]  /*b570*/  FFMA.FTZ R29, R32, -UR6, R29 ;  /* 0x80000006201d7c23 */ /* 0x002fe2000801001d */
[----:B------:R-:W-:-:S02]  /*b580*/  FSEL R23, R34, -INF , !P5 ;  /* 0xff80000022177808 */ /* 0x000fc40006800000 */
[----:B------:R-:W-:Y:S02]  /*b590*/  I2FP.F32.S32 R20, R20 ;  /* 0x0000001400147245 */ /* 0x000fe40000201400 */
[----:B------:R-:W-:Y:S02]  /*b5a0*/  FSEL R23, R23, -INF , !P4 ;  /* 0xff80000017177808 */ /* 0x000fe40006000000 */
[----:B------:R-:W-:Y:S01]  /*b5b0*/  ISETP.GT.AND P4, PT, R22, R35, PT ;  /* 0x000000231600720c */ /* 0x000fe20003f84270 */
[----:B------:R-:W-:Y:S01]  /*b5c0*/  FFMA.FTZ R20, R20, -UR6, R33 ;  /* 0x8000000614147c23 */ /* 0x000fe20008010021 */
[----:B------:R-:W-:Y:S02]  /*b5d0*/  VIADD R33, R0, 0xffffff41 ;  /* 0xffffff4100217836 */ /* 0x000fe40000000000 */
[----:B------:R-:W-:Y:S01]  /*b5e0*/  FMUL.FTZ R32, R160, UR7 ;  /* 0x00000007a0207c20 */ /* 0x000fe20008410000 */
[--C-:B------:R-:W-:Y:S01]  /*b5f0*/  IADD3 R12, PT, PT, R30, 0xbf, -R21.reuse ;  /* 0x000000bf1e0c7810 */ /* 0x100fe20007ffe815 */
[----:B------:R-:W-:Y:S01]  /*b600*/  HMMA.16816.F32 R152, R4, R14, R152 ;  /* 0x0000000e0498723c */ /* 0x000fe20000001898 */
[----:B------:R-:W-:Y:S01]  /*b610*/  IADD3 R13, PT, PT, R206, 0xb8, -R21 ;  /* 0x000000b8ce0d7810 */ /* 0x000fe20007ffe815 */
[----:B------:R-:W-:Y:S01]  /*b620*/  FMUL.FTZ R163, R163, UR7 ;  /* 0x00000007a3a37c20 */ /* 0x000fe20008410000 */
[----:B------:R-:W-:Y:S01]  /*b630*/  ISETP.GE.AND P5, PT, R35, R204, PT ;  /* 0x000000cc2300720c */ /* 0x000fe20003fa6270 */
[----:B------:R-:W1:Y:S01]  /*b640*/  MUFU.TANH R32, R32 ;  /* 0x0000002000207308 */ /* 0x000e620000002400 */
[----:B------:R-:W-:-:S02]  /*b650*/  FSEL R20, R20, -INF , !P4 ;  /* 0xff80000014147808 */ /* 0x000fc40006000000 */
[----:B------:R-:W-:Y:S02]  /*b660*/  IABS R12, R12 ;  /* 0x0000000c000c7213 */ /* 0x000fe40000000000 */
[----:B------:R-:W-:Y:S02]  /*b670*/  ISETP.GT.AND P4, PT, R28, R33, PT ;  /* 0x000000211c00720c */ /* 0x000fe40003f84270 */
[----:B------:R-:W-:Y:S02]  /*b680*/  IABS R13, R13 ;  /* 0x0000000d000d7213 */ /* 0x000fe40000000000 */
[----:B------:R-:W-:Y:S02]  /*b690*/  FSEL R20, R20, -INF , !P5 ;  /* 0xff80000014147808 */ /* 0x000fe40006800000 */
[----:B------:R-:W-:Y:S02]  /*b6a0*/  I2FP.F32.S32 R12, R12 ;  /* 0x0000000c000c7245 */ /* 0x000fe40000201400 */
[----:B------:R-:W-:-:S02]  /*b6b0*/  ISETP.GE.AND P5, PT, R33, R205, PT ;  /* 0x000000cd2100720c */ /* 0x000fc40003fa6270 */
[----:B------:R-:W-:Y:S01]  /*b6c0*/  FSEL R29, R29, -INF , !P4 ;  /* 0xff8000001d1d7808 */ /* 0x000fe20006000000 */
[----:B---3--:R-:W-:Y:S01]  /*b6d0*/  FFMA.FTZ R12, R12, -UR6, R31 ;  /* 0x800000060c0c7c23 */ /* 0x008fe2000801001f */
[----:B------:R-:W-:Y:S01]  /*b6e0*/  I2FP.F32.S32 R13, R13 ;  /* 0x0000000d000d7245 */ /* 0x000fe20000201400 */
[C---:B--2---:R-:W-:Y:S01]  /*b6f0*/  HMMA.16816.F32 R156, R16.reuse, R8, R156 ;  /* 0x00000008109c723c */ /* 0x044fe2000000189c */
[----:B------:R-:W-:Y:S01]  /*b700*/  FMUL.FTZ R8, R162, UR7 ;  /* 0x00000007a2087c20 */ /* 0x000fe20008410000 */
[----:B------:R-:W-:Y:S01]  /*b710*/  FMUL.FTZ R9, R161, UR7 ;  /* 0x00000007a1097c20 */ /* 0x000fe20008410000 */
[----:B------:R-:W-:Y:S01]  /*b720*/  FSEL R29, R29, -INF , !P5 ;  /* 0xff8000001d1d7808 */ /* 0x000fe20006800000 */
[----:B-1----:R-:W-:Y:S01]  /*b730*/  FFMA.FTZ R31, R13, -UR6, R32 ;  /* 0x800000060d1f7c23 */ /* 0x002fe20008010020 */
[----:B------:R-:W-:Y:S02]  /*b740*/  ISETP.GT.AND P5, PT, R22, R33, PT ;  /* 0x000000211600720c */ /* 0x000fe40003fa4270 */
[----:B------:R-:W1:Y:S01]  /*b750*/  MUFU.TANH R8, R8 ;  /* 0x0000000800087308 */ /* 0x000e620000002400 */
[----:B------:R-:W-:Y:S01]  /*b760*/  ISETP.GE.AND P4, PT, R33, R204, PT ;  /* 0x000000cc2100720c */ /* 0x000fe20003f86270 */
[----:B------:R-:W-:Y:S01]  /*b770*/  VIADD R33, R0, 0xffffff48 ;  /* 0xffffff4800217836 */ /* 0x000fe20000000000 */
[----:B------:R-:W-:Y:S01]  /*b780*/  IADD3 R13, PT, PT, R30, 0xb8, -R21 ;  /* 0x000000b81e0d7810 */ /* 0x000fe20007ffe815 */
[----:B------:R-:W-:Y:S01]  /*b790*/  HMMA.16816.F32 R152, R16, R10, R152 ;  /* 0x0000000a1098723c */ /* 0x000fe20000001898 */
[----:B------:R-:W-:-:S02]  /*b7a0*/  FSEL R32, R12, -INF , !P5 ;  /* 0xff8000000c207808 */ /* 0x000fc40006800000 */
[----:B------:R-:W-:Y:S01]  /*b7b0*/  IADD3 R12, PT, PT, R206, 0xb7, -R21 ;  /* 0x000000b7ce0c7810 */ /* 0x000fe20007ffe815 */
[----:B------:R-:W2:Y:S01]  /*b7c0*/  MUFU.TANH R9, R9 ;  /* 0x0000000900097308 */ /* 0x000ea20000002400 */
[----:B------:R-:W-:Y:S02]  /*b7d0*/  IABS R13, R13 ;  /* 0x0000000d000d7213 */ /* 0x000fe40000000000 */
[----:B------:R-:W-:Y:S01]  /*b7e0*/  ISETP.GT.AND P5, PT, R28, R33, PT ;  /* 0x000000211c00720c */ /* 0x000fe20003fa4270 */
[----:B------:R-:W-:Y:S01]  /*b7f0*/  FMUL.FTZ R156, R156, UR7 ;  /* 0x000000079c9c7c20 */ /* 0x000fe20008410000 */
[----:B------:R-:W-:Y:S01]  /*b800*/  IABS R12, R12 ;  /* 0x0000000c000c7213 */ /* 0x000fe20000000000 */
[----:B------:R-:W-:Y:S01]  /*b810*/  FMUL.FTZ R157, R157, UR7 ;  /* 0x000000079d9d7c20 */ /* 0x000fe20008410000 */
[----:B------:R-:W-:Y:S01]  /*b820*/  FSEL R32, R32, -INF , !P4 ;  /* 0xff80000020207808 */ /* 0x000fe20006000000 */
[----:B------:R-:W-:Y:S01]  /*b830*/  FMUL.FTZ R134, R158, UR7 ;  /* 0x000000079e867c20 */ /* 0x000fe20008410000 */
[----:B------:R-:W-:-:S02]  /*b840*/  I2FP.F32.S32 R13, R13 ;  /* 0x0000000d000d7245 */ /* 0x000fc40000201400 */
[----:B------:R-:W-:Y:S02]  /*b850*/  ISETP.GE.AND P4, PT, R33, R205, PT ;  /* 0x000000cd2100720c */ /* 0x000fe40003f86270 */
[----:B------:R-:W-:Y:S01]  /*b860*/  FSEL R31, R31, -INF , !P5 ;  /* 0xff8000001f1f7808 */ /* 0x000fe20006800000 */
[----:B-1----:R-:W-:Y:S01]  /*b870*/  FFMA.FTZ R8, R13, -UR6, R8 ;  /* 0x800000060d087c23 */ /* 0x002fe20008010008 */
[----:B------:R-:W-:Y:S01]  /*b880*/  I2FP.F32.S32 R12, R12 ;  /* 0x0000000c000c7245 */ /* 0x000fe20000201400 */
[----:B------:R-:W-:Y:S01]  /*b890*/  MUFU.TANH R134, R134 ;  /* 0x0000008600867308 */ /* 0x000fe20000002400 */
[----:B------:R-:W-:Y:S01]  /*b8a0*/  FSEL R31, R31, -INF , !P4 ;  /* 0xff8000001f1f7808 */ /* 0x000fe20006000000 */
[----:B------:R-:W-:Y:S01]  /*b8b0*/  FMUL.FTZ R154, R154, UR7 ;  /* 0x000000079a9a7c20 */ /* 0x000fe20008410000 */
[----:B------:R-:W-:Y:S02]  /*b8c0*/  ISETP.GT.AND P4, PT, R22, R33, PT ;  /* 0x000000211600720c */ /* 0x000fe40003f84270 */
[----:B------:R-:W-:Y:S01]  /*b8d0*/  ISETP.GE.AND P5, PT, R33, R204, PT ;  /* 0x000000cc2100720c */ /* 0x000fe20003fa6270 */
[----:B--2---:R-:W-:Y:S01]  /*b8e0*/  FFMA.FTZ R33, R12, -UR6, R9 ;  /* 0x800000060c217c23 */ /* 0x004fe20008010009 */
[----:B------:R-:W-:Y:S01]  /*b8f0*/  FSEL R34, R8, -INF , !P4 ;  /* 0xff80000008227808 */ /* 0x000fe20006000000 */
[----:B------:R-:W1:Y:S01]  /*b900*/  LDSM.16.M88.4 R12, [R2+0x11000] ;  /* 0x01100000020c783b */ /* 0x000e620000000200 */
[----:B------:R-:W2:Y:S01]  /*b910*/  MUFU.TANH R8, R156 ;  /* 0x0000009c00087308 */ /* 0x000ea20000002400 */
[----:B------:R-:W-:-:S02]  /*b920*/  IADD3 R35, PT, PT, R30, 0xb7, -R21 ;  /* 0x000000b71e237810 */ /* 0x000fc40007ffe815 */
[----:B------:R-:W-:Y:S02]  /*b930*/  I2FP.F32.S32 R11, R132 ;  /* 0x00000084000b7245 */ /* 0x000fe40000201400 */
[----:B------:R-:W-:Y:S02]  /*b940*/  IABS R35, R35 ;  /* 0x0000002300237213 */ /* 0x000fe40000000000 */
[----:B------:R-:W-:Y:S01]  /*b950*/  ISETP.GT.AND P4, PT, R28, R133, PT ;  /* 0x000000851c00720c */ /* 0x000fe20003f84270 */
[----:B------:R-:W3:Y:S01]  /*b960*/  MUFU.TANH R9, R163 ;  /* 0x000000a300097308 */ /* 0x000ee20000002400 */
[----:B------:R-:W-:Y:S01]  /*b970*/  I2FP.F32.S32 R164, R35 ;  /* 0x0000002300a47245 */ /* 0x000fe20000201400 */
[----:B------:R-:W-:Y:S01]  /*b980*/  FMUL.FTZ R35, R159, UR7 ;  /* 0x000000079f237c20 */ /* 0x000fe20008410000 */
[----:B------:R-:W-:Y:S02]  /*b990*/  FSEL R34, R34, -INF , !P5 ;  /* 0xff80000022227808 */ /* 0x000fe40006800000 */
[----:B------:R-:W-:-:S02]  /*b9a0*/  ISETP.GE.AND P5, PT, R133, R205, PT ;  /* 0x000000cd8500720c */ /* 0x000fc40003fa6270 */
[----:B------:R-:W-:Y:S01]  /*b9b0*/  FSEL R33, R33, -INF , !P4 ;  /* 0xff80000021217808 */ /* 0x000fe20006000000 */
[----:B------:R-:W4:Y:S01]  /*b9c0*/  MUFU.TANH R132, R157 ;  /* 0x0000009d00847308 */ /* 0x000f220000002400 */
[----:B--2---:R-:W-:Y:S01]  /*b9d0*/  FFMA.FTZ R159, R11, -UR6, R8 ;  /* 0x800000060b9f7c23 */ /* 0x004fe20008010008 */
[----:B------:R-:W-:Y:S02]  /*b9e0*/  ISETP.GE.AND P4, PT, R133, R204, PT ;  /* 0x000000cc8500720c */ /* 0x000fe40003f86270 */
[----:B------:R-:W-:Y:S02]  /*b9f0*/  FSEL R33, R33, -INF , !P5 ;  /* 0xff80000021217808 */ /* 0x000fe40006800000 */
[----:B------:R-:W-:Y:S02]  /*ba00*/  ISETP.GT.AND P5, PT, R22, R133, PT ;  /* 0x000000851600720c */ /* 0x000fe40003fa4270 */
[----:B------:R-:W-:Y:S01]  /*ba10*/  IADD3 R133, PT, PT, R30, 0xb0, -R21 ;  /* 0x000000b01e857810 */ /* 0x000fe20007ffe815 */
[----:B---3--:R-:W-:Y:S01]  /*ba20*/  FFMA.FTZ R164, R164, -UR6, R9 ;  /* 0x80000006a4a47c23 */ /* 0x008fe20008010009 */
[----:B------:R-:W2:Y:S01]  /*ba30*/  MUFU.TANH R35, R35 ;  /* 0x0000002300237308 */ /* 0x000ea20000002400 */
[----:B------:R-:W3:Y:S01]  /*ba40*/  LDSM.16.M88.4 R8, [R3+0x11000] ;  /* 0x011000000308783b */ /* 0x000ee20000000200 */
[----:B------:R-:W-:-:S02]  /*ba50*/  IABS R133, R133 ;  /* 0x0000008500857213 */ /* 0x000fc40000000000 */
[----:B------:R-:W-:Y:S02]  /*ba60*/  FSEL R164, R164, -INF , !P5 ;  /* 0xff800000a4a47808 */ /* 0x000fe40006800000 */
[----:B------:R-:W-:Y:S01]  /*ba70*/  ISETP.GT.AND P5, PT, R28, R137, PT ;  /* 0x000000891c00720c */ /* 0x000fe20003fa4270 */
[----:B----4-:R-:W-:Y:S01]  /*ba80*/  FFMA.FTZ R135, R135, -UR6, R132 ;  /* 0x8000000687877c23 */ /* 0x010fe20008010084 */
[----:B------:R-:W-:Y:S01]  /*ba90*/  FSEL R164, R164, -INF , !P4 ;  /* 0xff800000a4a47808 */ /* 0x000fe20006000000 */
[----:B------:R-:W-:Y:S01]  /*baa0*/  FMUL.FTZ R132, R152, UR7 ;  /* 0x0000000798847c20 */ /* 0x000fe20008410000 */
[----:B------:R-:W-:Y:S01]  /*bab0*/  I2FP.F32.S32 R133, R133 ;  /* 0x0000008500857245 */ /* 0x000fe20000201400 */
[----:B------:R-:W-:Y:S01]  /*bac0*/  MUFU.TANH R154, R154 ;  /* 0x0000009a009a7308 */ /* 0x000fe20000002400 */
[----:B------:R-:W-:Y:S01]  /*bad0*/  ISETP.GE.AND P4, PT, R137, R205, PT ;  /* 0x000000cd8900720c */ /* 0x000fe20003f86270 */
[----:B-1----:R-:W-:Y:S01]  /*bae0*/  HMMA.16816.F32 R148, R4, R12, R148 ;  /* 0x0000000c0494723c */ /* 0x002fe20000001894 */
[----:B------:R-:W-:Y:S01]  /*baf0*/  FSEL R159, R159, -INF , !P5 ;  /* 0xff8000009f9f7808 */ /* 0x000fe20006800000 */
[----:B------:R-:W-:Y:S01]  /*bb00*/  FFMA.FTZ R134, R133, -UR6, R134 ;  /* 0x8000000685867c23 */ /* 0x000fe20008010086 */
[----:B------:R-:W-:Y:S01]  /*bb10*/  VIADD R133, R0, 0xffffff51 ;  /* 0xffffff5100857836 */ /* 0x000fe20000000000 */
[----:B------:R-:W-:-:S02]  /*bb20*/  IADD3 R12, PT, PT, R30, 0xaf, -R21 ;  /* 0x000000af1e0c7810 */ /* 0x000fc40007ffe815 */
[----:B------:R-:W-:Y:S01]  /*bb30*/  FSEL R159, R159, -INF , !P4 ;  /* 0xff8000009f9f7808 */ /* 0x000fe20006000000 */
[----:B------:R-:W1:Y:S01]  /*bb40*/  MUFU.TANH R132, R132 ;  /* 0x0000008400847308 */ /* 0x000e620000002400 */
[----:B------:R-:W-:Y:S01]  /*bb50*/  ISETP.GT.AND P4, PT, R22, R137, PT ;  /* 0x000000891600720c */ /* 0x000fe20003f84270 */
[----:B------:R-:W-:Y:S01]  /*bb60*/  HMMA.16816.F32 R144, R4, R14, R144 ;  /* 0x0000000e0490723c */ /* 0x000fe20000001890 */
[----:B------:R-:W-:Y:S02]  /*bb70*/  ISETP.GE.AND P5, PT, R137, R204, PT ;  /* 0x000000cc8900720c */ /* 0x000fe40003fa6270 */
[----:B------:R-:W-:Y:S02]  /*bb80*/  FSEL R136, R134, -INF , !P4 ;  /* 0xff80000086887808 */ /* 0x000fe40006000000 */
[----:B------:R-:W-:Y:S02]  /*bb90*/  IABS R12, R12 ;  /* 0x0000000c000c7213 */ /* 0x000fe40000000000 */
[----:B------:R-:W-:-:S02]  /*bba0*/  IADD3 R13, PT, PT, R206, 0xa8, -R21 ;  /* 0x000000a8ce0d7810 */ /* 0x000fc40007ffe815 */
[----:B------:R-:W-:Y:S02]  /*bbb0*/  ISETP.GT.AND P4, PT, R28, R133, PT ;  /* 0x000000851c00720c */ /* 0x000fe40003f84270 */
[----:B------:R-:W-:Y:S02]  /*bbc0*/  FSEL R136, R136, -INF , !P5 ;  /* 0xff80000088887808 */ /* 0x000fe40006800000 */
[----:B------:R-:W-:Y:S02]  /*bbd0*/  I2FP.F32.S32 R12, R12 ;  /* 0x0000000c000c7245 */ /* 0x000fe40000201400 */
[----:B------:R-:W-:Y:S02]  /*bbe0*/  IABS R13, R13 ;  /* 0x0000000d000d7213 */ /* 0x000fe40000000000 */
[----:B------:R-:W-:Y:S01]  /*bbf0*/  ISETP.GE.AND P5, PT, R133, R205, PT ;  /* 0x000000cd8500720c */ /* 0x000fe20003fa6270 */
[----:B--2---:R-:W-:Y:S01]  /*bc00*/  FFMA.FTZ R138, R12, -UR6, R35 ;  /* 0x800000060c8a7c23 */ /* 0x004fe20008010023 */
[----:B------:R-:W-:Y:S01]  /*bc10*/  FSEL R135, R135, -INF , !P4 ;  /* 0xff80000087877808 */ /* 0x000fe20006000000 */
[----:B---3--:R-:W-:Y:S01]  /*bc20*/  HMMA.16816.F32 R148, R16, R8, R148 ;  /* 0x000000081094723c */ /* 0x008fe20000001894 */
[----:B------:R-:W-:Y:S01]  /*bc30*/  FMUL.FTZ R9, R153, UR7 ;  /* 0x0000000799097c20 */ /* 0x000fe20008410000 */
[----:B------:R-:W-:Y:S01]  /*bc40*/  I2FP.F32.S32 R13, R13 ;  /* 0x0000000d000d7245 */ /* 0x000fe20000201400 */
[----:B------:R-:W-:Y:S01]  /*bc50*/  VIADD R35, R0, 0xffffff58 ;  /* 0xffffff5800237836 */ /* 0x000fe20000000000 */
[----:B------:R-:W-:-:S02]  /*bc60*/  FSEL R165, R135, -INF , !P5 ;  /* 0xff80000087a57808 */ /* 0x000fc40006800000 */
[----:B------:R-:W-:Y:S01]  /*bc70*/  ISETP.GT.AND P5, PT, R22, R133, PT ;  /* 0x000000851600720c */ /* 0x000fe20003fa4270 */
[----:B------:R-:W2:Y:S01]  /*bc80*/  MUFU.TANH R9, R9 ;  /* 0x0000000900097308 */ /* 0x000ea20000002400 */
[--C-:B------:R-:W-:Y:S01]  /*bc90*/  IADD3 R12, PT, PT, R30, 0xa8, -R21.reuse ;  /* 0x000000a81e0c7810 */ /* 0x100fe20007ffe815 */
[----:B-1----:R-:W-:Y:S01]  /*bca0*/  FFMA.FTZ R13, R13, -UR6, R132 ;  /* 0x800000060d0d7c23 */ /* 0x002fe20008010084 */
[----:B------:R-:W-:Y:S01]  /*bcb0*/  FSEL R138, R138, -INF , !P5 ;  /* 0xff8000008a8a7808 */ /* 0x000fe20006800000 */
[----:B------:R-:W-:Y:S01]  /*bcc0*/  FMUL.FTZ R132, R155, UR7 ;  /* 0x000000079b847c20 */ /* 0x000fe20008410000 */
[----:B------:R-:W-:Y:S01]  /*bcd0*/  ISETP.GT.AND P5, PT, R28, R35, PT ;  /* 0x000000231c00720c */ /* 0x000fe20003fa4270 */
[----:B------:R-:W-:Y:S01]  /*bce0*/  HMMA.16816.F32 R144, R16, R10, R144 ;  /* 0x0000000a1090723c */ /* 0x000fe20000001890 */
[----:B------:R-:W-:Y:S01]  /*bcf0*/  ISETP.GE.AND P4, PT, R133, R204, PT ;  /* 0x000000cc8500720c */ /* 0x000fe20003f86270 */
[----:B------:R-:W-:Y:S01]  /*bd00*/  VIADD R133, R0, 0xffffff59 ;  /* 0xffffff5900857836 */ /* 0x000fe20000000000 */
[----:B------:R-:W-:Y:S01]  /*bd10*/  IABS R12, R12 ;  /* 0x0000000c000c7213 */ /* 0x000fe20000000000 */
[----:B------:R-:W-:Y:S01]  /*bd20*/  MUFU.TANH R132, R132 ;  /* 0x0000008400847308 */ /* 0x000fe20000002400 */
[----:B------:R-:W-:Y:S01]  /*bd30*/  IADD3 R8, PT, PT, R206, 0xa7, -R21 ;  /* 0x000000a7ce087810 */ /* 0x000fe20007ffe815 */
[----:B------:R-:W-:Y:S01]  /*bd40*/  FMUL.FTZ R148, R148, UR7 ;  /* 0x0000000794947c20 */ /* 0x000fe20008410000 */
[----:B------:R-:W-:Y:S01]  /*bd50*/  FSEL R139, R13, -INF , !P5 ;  /* 0xff8000000d8b7808 */ /* 0x000fe20006800000 */
[----:B------:R-:W-:Y:S01]  /*bd60*/  FMUL.FTZ R151, R151, UR7 ;  /* 0x0000000797977c20 */ /* 0x000fe20008410000 */
[----:B------:R-:W-:-:S02]  /*bd70*/  FSEL R138, R138, -INF , !P4 ;  /* 0xff8000008a8a7808 */ /* 0x000fc40006000000 */
[----:B------:R-:W-:Y:S02]  /*bd80*/  I2FP.F32.S32 R13, R12 ;  /* 0x0000000c000d7245 */ /* 0x000fe40000201400 */
[----:B------:R-:W-:Y:S01]  /*bd90*/  ISETP.GE.AND P4, PT, R35, R205, PT ;  /* 0x000000cd2300720c */ /* 0x000fe20003f86270 */
[----:B------:R-:W-:Y:S01]  /*bda0*/  MUFU.TANH R151, R151 ;  /* 0x0000009700977308 */ /* 0x000fe20000002400 */
[----:B------:R-:W-:Y:S01]  /*bdb0*/  IABS R8, R8 ;  /* 0x0000000800087213 */ /* 0x000fe20000000000 */
[----:B------:R-:W-:Y:S01]  /*bdc0*/  FFMA.FTZ R13, R13, -UR6, R154 ;  /* 0x800000060d0d7c23 */ /* 0x000fe2000801009a */
[----:B------:R-:W-:Y:S02]  /*bdd0*/  FSEL R139, R139, -INF , !P4 ;  /* 0xff8000008b8b7808 */ /* 0x000fe40006000000 */
[----:B------:R-:W-:Y:S01]  /*bde0*/  I2FP.F32.S32 R12, R8 ;  /* 0x00000008000c7245 */ /* 0x000fe20000201400 */
[----:B------:R-:W-:Y:S01]  /*bdf0*/  FMUL.FTZ R146, R146, UR7 ;  /* 0x0000000792927c20 */ /* 0x000fe20008410000 */
[----:B------:R-:W-:Y:S01]  /*be00*/  ISETP.GT.AND P4, PT, R22, R35, PT ;  /* 0x000000231600720c */ /* 0x000fe20003f84270 */
[----:B------:R-:W1:Y:S01]  /*be10*/  MUFU.TANH R8, R148 ;  /* 0x0000009400087308 */ /* 0x000e620000002400 */
[----:B------:R-:W-:Y:S01]  /*be20*/  ISETP.GE.AND P5, PT, R35, R204, PT ;  /* 0x000000cc2300720c */ /* 0x000fe20003fa6270 */
[----:B--2---:R-:W-:Y:S01]  /*be30*/  FFMA.FTZ R137, R12, -UR6, R9 ;  /* 0x800000060c897c23 */ /* 0x004fe20008010009 */
[----:B------:R-:W-:Y:S01]  /*be40*/  FSEL R170, R13, -INF , !P4 ;  /* 0xff8000000daa7808 */ /* 0x000fe20006000000 */
[----:B------:R-:W-:Y:S01]  /*be50*/  FMUL.FTZ R147, R147, UR7 ;  /* 0x0000000793937c20 */ /* 0x000fe20008410000 */
[----:B------:R2:W3:Y:S01]  /*be60*/  LDSM.16.M88.4 R12, [R2+0x11800] ;  /* 0x01180000020c783b */ /* 0x0004e20000000200 */
[----:B------:R-:W-:-:S02]  /*be70*/  IADD3 R35, PT, PT, R206, 0xa0, -R21 ;  /* 0x000000a0ce237810 */ /* 0x000fc40007ffe815 */
[----:B------:R-:W-:Y:S02]  /*be80*/  IADD3 R9, PT, PT, R30, 0xa7, -R21 ;  /* 0x000000a71e097810 */ /* 0x000fe40007ffe815 */
[----:B------:R-:W-:Y:S02]  /*be90*/  IABS R35, R35 ;  /* 0x0000002300237213 */ /* 0x000fe40000000000 */
[----:B------:R-:W-:Y:S02]  /*bea0*/  IABS R9, R9 ;  /* 0x0000000900097213 */ /* 0x000fe40000000000 */
[----:B------:R-:W-:Y:S02]  /*beb0*/  I2FP.F32.S32 R35, R35 ;  /* 0x0000002300237245 */ /* 0x000fe40000201400 */
[----:B------:R-:W-:Y:S02]  /*bec0*/  I2FP.F32.S32 R9, R9 ;  /* 0x0000000900097245 */ /* 0x000fe40000201400 */
[----:B------:R-:W-:Y:S01]  /*bed0*/  ISETP.GT.AND P4, PT, R28, R133, PT ;  /* 0x000000851c00720c */ /* 0x000fe20003f84270 */
[----:B-1----:R-:W-:Y:S01]  /*bee0*/  FFMA.FTZ R35, R35, -UR6, R8 ;  /* 0x8000000623237c23 */ /* 0x002fe20008010008 */
[----:B------:R-:W-:Y:S01]  /*bef0*/  FSEL R170, R170, -INF , !P5 ;  /* 0xff800000aaaa7808 */ /* 0x000fe20006800000 */
[----:B------:R-:W-:Y:S01]  /*bf00*/  FFMA.FTZ R134, R9, -UR6, R132 ;  /* 0x8000000609867c23 */ /* 0x000fe20008010084 */
[----:B------:R-:W-:Y:S01]  /*bf10*/  FMUL.FTZ R132, R150, UR7 ;  /* 0x0000000796847c20 */ /* 0x000fe20008410000 */
[----:B------:R1:W4:Y:S01]  /*bf20*/  LDSM.16.M88.4 R8, [R3+0x11800] ;  /* 0x011800000308783b */ /* 0x0003220000000200 */
[----:B------:R-:W-:Y:S01]  /*bf30*/  ISETP.GE.AND P5, PT, R133, R205, PT ;  /* 0x000000cd8500720c */ /* 0x000fe20003fa6270 */
[----:B------:R-:W-:-:S04]  /*bf40*/  DEPBAR.LE SB0, 0x0 ;  /* 0x000080000000791a */ /* 0x000fc80000000000 */
[----:B------:R-:W-:Y:S01]  /*bf50*/  FSEL R137, R137, -INF , !P4 ;  /* 0xff80000089897808 */ /* 0x000fe20006000000 */
[----:B--2---:R-:W-:Y:S01]  /*bf60*/  FMUL.FTZ R2, R149, UR7 ;  /* 0x0000000795027c20 */ /* 0x004fe20008410000 */
[----:B------:R-:W2:Y:S01]  /*bf70*/  MUFU.TANH R132, R132 ;  /* 0x0000008400847308 */ /* 0x000ea20000002400 */
[----:B------:R-:W-:Y:S01]  /*bf80*/  BAR.SYNC.DEFER_BLOCKING 0x0 ;  /* 0x0000000000007b1d */ /* 0x000fe20000010000 */
[----:B------:R-:W-:Y:S02]  /*bf90*/  FSEL R137, R137, -INF , !P5 ;  /* 0xff80000089897808 */ /* 0x000fe40006800000 */
[----:B------:R-:W-:Y:S02]  /*bfa0*/  ISETP.GE.AND P4, PT, R133, R204, PT ;  /* 0x000000cc8500720c */ /* 0x000fe40003f86270 */
[----:B------:R-:W-:Y:S01]  /*bfb0*/  ISETP.GT.AND P5, PT, R22, R133, PT ;  /* 0x000000851600720c */ /* 0x000fe20003fa4270 */
[----:B------:R-:W-:Y:S01]  /*bfc0*/  VIADD R133, R0, 0xffffff60 ;  /* 0xffffff6000857836 */ /* 0x000fe20000000000 */
[----:B------:R-:W-:Y:S01]  /*bfd0*/  IADD3 R135, PT, PT, R30, 0xa0, -R21 ;  /* 0x000000a01e877810 */ /* 0x000fe20007ffe815 */
[----:B------:R-:W5:Y:S01]  /*bfe0*/  MUFU.TANH R2, R2 ;  /* 0x0000000200027308 */ /* 0x000f620000002400 */
[----:B------:R-:W-:-:S02]  /*bff0*/  FSEL R134, R134, -INF , !P5 ;  /* 0xff80000086867808 */ /* 0x000fc40006800000 */
[----:B------:R-:W-:Y:S02]  /*c000*/  IABS R135, R135 ;  /* 0x0000008700877213 */ /* 0x000fe40000000000 */
[----:B------:R-:W-:Y:S01]  /*c010*/  IADD3 R148, PT, PT, R206, 0x9f, -R21 ;  /* 0x0000009fce947810 */ /* 0x000fe20007ffe815 */
[C---:B---3--:R-:W-:Y:S01]  /*c020*/  HMMA.16816.F32 R140, R4.reuse, R12, R140 ;  /* 0x0000000c048c723c */ /* 0x048fe2000000188c */
[----:B------:R-:W-:Y:S01]  /*c030*/  ISETP.GT.AND P5, PT, R28, R133, PT ;  /* 0x000000851c00720c */ /* 0x000fe20003fa4270 */
[----:B------:R-:W-:Y:S01]  /*c040*/  FMUL.FTZ R12, R144, UR7 ;  /* 0x00000007900c7c20 */ /* 0x000fe20008410000 */
[----:B------:R-:W-:Y:S02]  /*c050*/  FSEL R180, R134, -INF , !P4 ;  /* 0xff80000086b47808 */ /* 0x000fe40006000000 */
[----:B-1----:R-:W-:Y:S02]  /*c060*/  I2FP.F32.S32 R3, R135 ;  /* 0x0000008700037245 */ /* 0x002fe40000201400 */
[----:B------:R-:W-:Y:S01]  /*c070*/  IABS R148, R148 ;  /* 0x0000009400947213 */ /* 0x000fe20000000000 */
[----:B------:R-:W1:Y:S01]  /*c080*/  MUFU.TANH R12, R12 ;  /* 0x0000000c000c7308 */ /* 0x000e620000002400 */
[----:B------:R-:W-:Y:S01]  /*c090*/  ISETP.GE.AND P4, PT, R133, R205, PT ;  /* 0x000000cd8500720c */ /* 0x000fe20003f86270 */
[----:B--2---:R-:W-:Y:S01]  /*c0a0*/  FFMA.FTZ R132, R3, -UR6, R132 ;  /* 0x8000000603847c23 */ /* 0x004fe20008010084 */
[----:B------:R-:W-:Y:S01]  /*c0b0*/  FSEL R175, R35, -INF , !P5 ;  /* 0xff80000023af7808 */ /* 0x000fe20006800000 */
[C---:B------:R-:W-:Y:S01]  /*c0c0*/  VIADD R3, R0.reuse, 0xffffff61 ;  /* 0xffffff6100037836 */ /* 0x040fe20000000000 */
[----:B------:R-:W-:Y:S01]  /*c0d0*/  I2FP.F32.S32 R35, R148 ;  /* 0x0000009400237245 */ /* 0x000fe20000201400 */
[----:B------:R-:W-:Y:S01]  /*c0e0*/  HMMA.16816.F32 R24, R4, R14, R24 ;  /* 0x0000000e0418723c */ /* 0x000fe20000001818 */
[----:B------:R-:W-:Y:S01]  /*c0f0*/  FSEL R175, R175, -INF , !P4 ;  /* 0xff800000afaf7808 */ /* 0x000fe20006000000 */
[----:B------:R-:W-:Y:S01]  /*c100*/  VIADD R5, R0, 0xffffff69 ;  /* 0xffffff6900057836 */ /* 0x000fe20000000000 */
[----:B------:R-:W-:Y:S01]  /*c110*/  ISETP.GT.AND P4, PT, R22, R133, PT ;  /* 0x000000851600720c */ /* 0x000fe20003f84270 */
[----:B-----5:R-:W-:Y:S01]  /*c120*/  FFMA.FTZ R2, R35, -UR6, R2 ;  /* 0x8000000623027c23 */ /* 0x020fe20008010002 */
[----:B------:R-:W-:-:S02]  /*c130*/  ISETP.GE.AND P5, PT, R133, R204, PT ;  /* 0x000000cc8500720c */ /* 0x000fc40003fa6270 */
[----:B------:R-:W-:Y:S01]  /*c140*/  FSEL R176, R132, -INF , !P4 ;  /* 0xff80000084b07808 */ /* 0x000fe20006000000 */
[----:B----4-:R-:W-:Y:S01]  /*c150*/  HMMA.16816.F32 R140, R16, R8, R140 ;  /* 0x00000008108c723c */ /* 0x010fe2000000188c */
[--C-:B------:R-:W-:Y:S02]  /*c160*/  IADD3 R35, PT, PT, R30, 0x9f, -R21.reuse ;  /* 0x0000009f1e237810 */ /* 0x100fe40007ffe815 */
[----:B------:R-:W-:Y:S02]  /*c170*/  ISETP.GT.AND P4, PT, R28, R3, PT ;  /* 0x000000031c00720c */ /* 0x000fe40003f84270 */
[----:B------:R-:W-:Y:S02]  /*c180*/  IADD3 R13, PT, PT, R206, 0x98, -R21 ;  /* 0x00000098ce0d7810 */ /* 0x000fe40007ffe815 */
[----:B------:R-:W-:Y:S02]  /*c190*/  FSEL R176, R176, -INF , !P5 ;  /* 0xff800000b0b07808 */ /* 0x000fe40006800000 */
[----:B------:R-:W-:-:S02]  /*c1a0*/  IABS R35, R35 ;  /* 0x0000002300237213 */ /* 0x000fc40000000000 */
[----:B------:R-:W-:Y:S01]  /*c1b0*/  ISETP.GE.AND P5, PT, R3, R205, PT ;  /* 0x000000cd0300720c */ /* 0x000fe20003fa6270 */
[----:B------:R-:W-:Y:S01]  /*c1c0*/  HMMA.16816.F32 R24, R16, R10, R24 ;  /* 0x0000000a1018723c */ /* 0x000fe20000001818 */
[----:B------:R-:W-:Y:S02]  /*c1d0*/  FSEL R179, R2, -INF , !P4 ;  /* 0xff80000002b37808 */ /* 0x000fe40006000000 */
[----:B------:R-:W-:Y:S02]  /*c1e0*/  IABS R13, R13 ;  /* 0x0000000d000d7213 */ /* 0x000fe40000000000 */
[----:B------:R-:W-:Y:S02]  /*c1f0*/  I2FP.F32.S32 R2, R35 ;  /* 0x0000002300027245 */ /* 0x000fe40000201400 */
[----:B------:R-:W-:Y:S01]  /*c200*/  FSEL R179, R179, -INF , !P5 ;  /* 0xff800000b3b37808 */ /* 0x000fe20006800000 */
[----:B------:R-:W-:Y:S01]  /*c210*/  FMUL.FTZ R140, R140, UR7 ;  /* 0x000000078c8c7c20 */ /* 0x000fe20008410000 */
[----:B------:R-:W-:Y:S01]  /*c220*/  IADD3 R8, PT, PT, R30, 0x98, -R21 ;  /* 0x000000981e087810 */ /* 0x000fe20007ffe815 */
[----:B------:R-:W-:Y:S01]  /*c230*/  FFMA.FTZ R151, R2, -UR6, R151 ;  /* 0x8000000602977c23 */ /* 0x000fe20008010097 */
[----:B------:R-:W-:Y:S01]  /*c240*/  ISETP.GE.AND P4, PT, R3, R204, PT ;  /* 0x000000cc0300720c */ /* 0x000fe20003f86270 */
[----:B------:R-:W2:Y:S01]  /*c250*/  MUFU.TANH R2, R146 ;  /* 0x0000009200027308 */ /* 0x000ea20000002400 */
[----:B------:R-:W-:Y:S01]  /*c260*/  ISETP.GT.AND P5, PT, R22, R3, PT ;  /* 0x000000031600720c */ /* 0x000fe20003fa4270 */
[----:B------:R-:W-:Y:S01]  /*c270*/  FMUL.FTZ R7, R142, UR7 ;  /* 0x000000078e077c20 */ /* 0x000fe20008410000 */
[----:B------:R-:W-:Y:S01]  /*c280*/  I2FP.F32.S32 R3, R13 ;  /* 0x0000000d00037245 */ /* 0x000fe20000201400 */
[----:B------:R-:W-:Y:S01]  /*c290*/  FMUL.FTZ R141, R141, UR7 ;  /* 0x000000078d8d7c20 */ /* 0x000fe20008410000 */
[----:B------:R-:W-:Y:S01]  /*c2a0*/  IABS R13, R8 ;  /* 0x00000008000d7213 */ /* 0x000fe20000000000 */
[----:B------:R-:W-:Y:S01]  /*c2b0*/  FMUL.FTZ R8, R145, UR7 ;  /* 0x0000000791087c20 */ /* 0x000fe20008410000 */
[----:B------:R-:W-:Y:S01]  /*c2c0*/  FSEL R151, R151, -INF , !P5 ;  /* 0xff80000097977808 */ /* 0x000fe20006800000 */
[----:B-1----:R-:W-:Y:S01]  /*c2d0*/  FFMA.FTZ R12, R3, -UR6, R12 ;  /* 0x80000006030c7c23 */ /* 0x002fe2000801000c */
[----:B------:R-:W-:Y:S01]  /*c2e0*/  VIADD R3, R0, 0xffffff68 ;  /* 0xffffff6800037836 */ /* 0x000fe20000000000 */
[----:B------:R-:W-:Y:S01]  /*c2f0*/  IADD3 R9, PT, PT, R206, 0x97, -R21 ;  /* 0x00000097ce097810 */ /* 0x000fe20007ffe815 */
[----:B------:R-:W-:Y:S01]  /*c300*/  MUFU.TANH R7, R7 ;  /* 0x0000000700077308 */ /* 0x000fe20000002400 */
[----:B------:R-:W-:Y:S01]  /*c310*/  FSEL R178, R151, -INF , !P4 ;  /* 0xff80000097b27808 */ /* 0x000fe20006000000 */
[----:B------:R-:W-:Y:S01]  /*c320*/  FMUL.FTZ R143, R143, UR7 ;  /* 0x000000078f8f7c20 */ /* 0x000fe20008410000 */
[----:B------:R-:W-:Y:S01]  /*c330*/  ISETP.GT.AND P5, PT, R28, R3, PT ;  /* 0x000000031c00720c */ /* 0x000fe20003fa4270 */
[----:B------:R-:W-:Y:S01]  /*c340*/  FMUL.FTZ R24, R24, UR7 ;  /* 0x0000000718187c20 */ /* 0x000fe20008410000 */
[----:B------:R-:W-:Y:S01]  /*c350*/  ISETP.GE.AND P4, PT, R3, R205, PT ;  /* 0x000000cd0300720c */ /* 0x000fe20003f86270 */
[----:B------:R-:W-:Y:S01]  /*c360*/  FMUL.FTZ R26, R26, UR7 ;  /* 0x000000071a1a7c20 */ /* 0x000fe20008410000 */
[----:B------:R-:W-:Y:S01]  /*c370*/  FSEL R12, R12, -INF , !P5 ;  /* 0xff8000000c0c7808 */ /* 0x000fe20006800000 */
[----:B------:R-:W1:Y:S01]  /*c380*/  MUFU.TANH R8, R8 ;  /* 0x0000000800087308 */ /* 0x000e620000002400 */
[----:B------:R-:W-:Y:S01]  /*c390*/  I2FP.F32.S32 R13, R13 ;  /* 0x0000000d000d7245 */ /* 0x000fe20000201400 */
[----:B------:R-:W-:Y:S01]  /*c3a0*/  FMUL.FTZ R27, R27, UR7 ;  /* 0x000000071b1b7c20 */ /* 0x000fe20008410000 */
[----:B------:R-:W-:-:S02]  /*c3b0*/  IABS R9, R9 ;  /* 0x0000000900097213 */ /* 0x000fc40000000000 */
[----:B------:R-:W-:Y:S01]  /*c3c0*/  FSEL R177, R12, -INF , !P4 ;  /* 0xff8000000cb17808 */ /* 0x000fe20006000000 */
[----:B--2---:R-:W-:Y:S01]  /*c3d0*/  FFMA.FTZ R2, R13, -UR6, R2 ;  /* 0x800000060d027c23 */ /* 0x004fe20008010002 */
[----:B------:R-:W-:Y:S01]  /*c3e0*/  ISETP.GE.AND P5, PT, R3, R204, PT ;  /* 0x000000cc0300720c */ /* 0x000fe20003fa6270 */
[----:B------:R-:W-:Y:S01]  /*c3f0*/  MUFU.TANH R141, R141 ;  /* 0x0000008d008d7308 */ /* 0x000fe20000002400 */
[----:B------:R-:W-:Y:S02]  /*c400*/  ISETP.GT.AND P4, PT, R22, R3, PT ;  /* 0x000000031600720c */ /* 0x000fe40003f84270 */
[----:B------:R-:W-:Y:S02]  /*c410*/  I2FP.F32.S32 R3, R9 ;  /* 0x0000000900037245 */ /* 0x000fe40000201400 */
[----:B------:R-:W-:Y:S02]  /*c420*/  FSEL R172, R2, -INF , !P4 ;  /* 0xff80000002ac7808 */ /* 0x000fe40006000000 */
[----:B------:R-:W-:Y:S01]  /*c430*/  ISETP.GT.AND P4, PT, R28, R5, PT ;  /* 0x000000051c00720c */ /* 0x000fe20003f84270 */
[----:B------:R-:W2:Y:S01]  /*c440*/  MUFU.TANH R2, R147 ;  /* 0x0000009300027308 */ /* 0x000ea20000002400 */
[----:B-1----:R-:W-:Y:S01]  /*c450*/  FFMA.FTZ R3, R3, -UR6, R8 ;  /* 0x8000000603037c23 */ /* 0x002fe20008010008 */
[----:B------:R-:W-:-:S02]  /*c460*/  FSEL R172, R172, -INF , !P5 ;  /* 0xff800000acac7808 */ /* 0x000fc40006800000 */
[----:B------:R-:W-:Y:S02]  /*c470*/  ISETP.GE.AND P5, PT, R5, R205, PT ;  /* 0x000000cd0500720c */ /* 0x000fe40003fa6270 */
[----:B------:R-:W-:Y:S02]  /*c480*/  FSEL R181, R3, -INF , !P4 ;  /* 0xff80000003b57808 */ /* 0x000fe40006000000 */
[----:B------:R-:W1:Y:S01]  /*c490*/  MUFU.TANH R3, R140 ;  /* 0x0000008c00037308 */ /* 0x000e620000002400 */
[--C-:B------:R-:W-:Y:S02]  /*c4a0*/  IADD3 R4, PT, PT, R30, 0x97, -R21.reuse ;  /* 0x000000971e047810 */ /* 0x100fe40007ffe815 */
[----:B------:R-:W-:Y:S02]  /*c4b0*/  FSEL R181, R181, -INF , !P5 ;  /* 0xff800000b5b57808 */ /* 0x000fe40006800000 */
[----:B------:R-:W-:Y:S02]  /*c4c0*/  ISETP.GE.AND P4, PT, R5, R204, PT ;  /* 0x000000cc0500720c */ /* 0x000fe40003f86270 */
[----:B------:R-:W-:Y:S01]  /*c4d0*/  ISETP.GT.AND P5, PT, R22, R5, PT ;  /* 0x000000051600720c */ /* 0x000fe20003fa4270 */
[----:B------:R-:W3:Y:S01]  /*c4e0*/  MUFU.TANH R143, R143 ;  /* 0x0000008f008f7308 */ /* 0x000ee20000002400 */
[----:B------:R-:W-:-:S02]  /*c4f0*/  IADD3 R6, PT, PT, R206, 0x90, -R21 ;  /* 0x00000090ce067810 */ /* 0x000fc40007ffe815 */
[----:B------:R-:W-:Y:S02]  /*c500*/  IABS R5, R4 ;  /* 0x0000000400057213 */ /* 0x000fe40000000000 */
[----:B------:R-:W-:Y:S02]  /*c510*/  IABS R6, R6 ;  /* 0x0000000600067213 */ /* 0x000fe40000000000 */
[----:B------:R-:W-:Y:S01]  /*c520*/  I2FP.F32.S32 R5, R5 ;  /* 0x0000000500057245 */ /* 0x000fe20000201400 */
[----:B------:R-:W-:Y:S01]  /*c530*/  MUFU.TANH R26, R26 ;  /* 0x0000001a001a7308 */ /* 0x000fe20000002400 */
[----:B------:R-:W-:Y:S02]  /*c540*/  IADD3 R4, PT, PT, R30, 0x90, -R21 ;  /* 0x000000901e047810 */ /* 0x000fe40007ffe815 */
[----:B------:R-:W-:Y:S01]  /*c550*/  I2FP.F32.S32 R6, R6 ;  /* 0x0000000600067245 */ /* 0x000fe20000201400 */
[----:B--2---:R-:W-:Y:S01]  /*c560*/  FFMA.FTZ R2, R5, -UR6, R2 ;  /* 0x8000000605027c23 */ /* 0x004fe20008010002 */
[----:B------:R-:W-:Y:S01]  /*c570*/  IABS R4, R4 ;  /* 0x0000000400047213 */ /* 0x000fe20000000000 */
[----:B------:R-:W-:-:S02]  /*c580*/  VIADD R5, R0, 0xffffff70 ;  /* 0xffffff7000057836 */ /* 0x000fc40000000000 */
[----:B-1----:R-:W-:Y:S01]  /*c590*/  FFMA.FTZ R3, R6, -UR6, R3 ;  /* 0x8000000606037c23 */ /* 0x002fe20008010003 */
[----:B------:R-:W-:Y:S01]  /*c5a0*/  I2FP.F32.S32 R6, R4 ;  /* 0x0000000400067245 */ /* 0x000fe20000201400 */
[----:B------:R-:W-:Y:S01]  /*c5b0*/  MUFU.TANH R27, R27 ;  /* 0x0000001b001b7308 */ /* 0x000fe20000002400 */
[----:B------:R-:W-:Y:S02]  /*c5c0*/  FSEL R2, R2, -INF , !P5 ;  /* 0xff80000002027808 */ /* 0x000fe40006800000 */
[----:B------:R-:W-:Y:S01]  /*c5d0*/  IADD3 R4, PT, PT, R206, 0x8f, -R21 ;  /* 0x0000008fce047810 */ /* 0x000fe20007ffe815 */
[----:B------:R-:W-:Y:S01]  /*c5e0*/  FFMA.FTZ R7, R6, -UR6, R7 ;  /* 0x8000000606077c23 */ /* 0x000fe20008010007 */
[----:B------:R-:W-:Y:S01]  /*c5f0*/  ISETP.GT.AND P5, PT, R28, R5, PT ;  /* 0x000000051c00720c */ /* 0x000fe20003fa4270 */
[----:B------:R-:W-:Y:S01]  /*c600*/  FMUL.FTZ R6, R25, UR7 ;  /* 0x0000000719067c20 */ /* 0x000fe20008410000 */
[----:B------:R-:W-:Y:S02]  /*c610*/  FSEL R174, R2, -INF , !P4 ;  /* 0xff80000002ae7808 */ /* 0x000fe40006000000 */
[----:B------:R-:W-:-:S02]  /*c620*/  IABS R4, R4 ;  /* 0x0000000400047213 */ /* 0x000fc40000000000 */
[----:B------:R-:W-:Y:S01]  /*c630*/  ISETP.GE.AND P4, PT, R5, R205, PT ;  /* 0x000000cd0500720c */ /* 0x000fe20003f86270 */
[----:B------:R-:W-:Y:S01]  /*c640*/  MUFU.TANH R6, R6 ;  /* 0x0000000600067308 */ /* 0x000fe20000002400 */
[----:B------:R-:W-:Y:S02]  /*c650*/  FSEL R3, R3, -INF , !P5 ;  /* 0xff80000003037808 */ /* 0x000fe40006800000 */
[----:B------:R-:W-:Y:S02]  /*c660*/  I2FP.F32.S32 R4, R4 ;  /* 0x0000000400047245 */ /* 0x000fe40000201400 */
[----:B------:R-:W-:Y:S01]  /*c670*/  FSEL R163, R3, -INF , !P4 ;  /* 0xff80000003a37808 */ /* 0x000fe20006000000 */
[----:B------:R-:W-:Y:S01]  /*c680*/  VIADD R3, R0, 0xffffff71 ;  /* 0xffffff7100037836 */ /* 0x000fe20000000000 */
[----:B------:R-:W-:Y:S01]  /*c690*/  ISETP.GT.AND P5, PT, R22, R5, PT ;  /* 0x000000051600720c */ /* 0x000fe20003fa4270 */
[----:B------:R-:W-:Y:S01]  /*c6a0*/  FFMA.FTZ R4, R4, -UR6, R141 ;  /* 0x8000000604047c23 */ /* 0x000fe2000801008d */
[----:B------:R-:W-:-:S02]  /*c6b0*/  IADD3 R2, PT, PT, R30, 0x8f, -R21 ;  /* 0x0000008f1e027810 */ /* 0x000fc40007ffe815 */
[----:B------:R-:W-:Y:S02]  /*c6c0*/  FSEL R7, R7, -INF , !P5 ;  /* 0xff80000007077808 */ /* 0x000fe40006800000 */
[----:B------:R-:W-:Y:S02]  /*c6d0*/  ISETP.GT.AND P5, PT, R28, R3, PT ;  /* 0x000000031c00720c */ /* 0x000fe40003fa4270 */
[----:B------:R-:W-:Y:S02]  /*c6e0*/  IABS R2, R2 ;  /* 0x0000000200027213 */ /* 0x000fe40000000000 */
[----:B------:R-:W-:Y:S02]  /*c6f0*/  FSEL R161, R4, -INF , !P5 ;  /* 0xff80000004a17808 */ /* 0x000fe40006800000 */
[----:B------:R-:W-:Y:S02]  /*c700*/  I2FP.F32.S32 R4, R2 ;  /* 0x0000000200047245 */ /* 0x000fe40000201400 */
[-C--:B------:R-:W-:Y:S01]  /*c710*/  ISETP.GE.AND P4, PT, R5, R204.reuse, PT ;  /* 0x000000cc0500720c */ /* 0x080fe20003f86270 */
[----:B------:R-:W1:Y:S01]  /*c720*/  MUFU.TANH R2, R24 ;  /* 0x0000001800027308 */ /* 0x000e620000002400 */
[----:B------:R-:W-:Y:S01]  /*c730*/  ISETP.GE.AND P5, PT, R3, R204, PT ;  /* 0x000000cc0300720c */ /* 0x000fe20003fa6270 */
[----:B---3--:R-:W-:Y:S01]  /*c740*/  FFMA.FTZ R143, R4, -UR6, R143 ;  /* 0x80000006048f7c23 */ /* 0x008fe2000801008f */
[----:B------:R-:W-:Y:S01]  /*c750*/  FSEL R146, R7, -INF , !P4 ;  /* 0xff80000007927808 */ /* 0x000fe20006000000 */
[----:B------:R-:W-:Y:S01]  /*c760*/  VIADD R5, R0, 0xffffff79 ;  /* 0xffffff7900057836 */ /* 0x000fe20000000000 */
[----:B------:R-:W-:-:S02]  /*c770*/  IADD3 R4, PT, PT, R30, 0x88, -R21 ;  /* 0x000000881e047810 */ /* 0x000fc40007ffe815 */
[--C-:B------:R-:W-:Y:S02]  /*c780*/  IADD3 R30, PT, PT, R30, 0x87, -R21.reuse ;  /* 0x000000871e1e7810 */ /* 0x100fe40007ffe815 */
[C-C-:B------:R-:W-:Y:S02]  /*c790*/  IADD3 R7, PT, PT, R206.reuse, 0x88, -R21.reuse ;  /* 0x00000088ce077810 */ /* 0x140fe40007ffe815 */
[----:B------:R-:W-:Y:S02]  /*c7a0*/  ISETP.GE.AND P4, PT, R3, R205, PT ;  /* 0x000000cd0300720c */ /* 0x000fe40003f86270 */
[----:B------:R-:W-:Y:S02]  /*c7b0*/  IADD3 R21, PT, PT, R206, 0x87, -R21 ;  /* 0x00000087ce157810 */ /* 0x000fe40007ffe815 */
[----:B------:R-:W-:Y:S02]  /*c7c0*/  IABS R7, R7 ;  /* 0x0000000700077213 */ /* 0x000fe40000000000 */
[----:B------:R-:W-:-:S02]  /*c7d0*/  FSEL R161, R161, -INF , !P4 ;  /* 0xff800000a1a17808 */ /* 0x000fc40006000000 */
[----:B------:R-:W-:Y:S02]  /*c7e0*/  IABS R21, R21 ;  /* 0x0000001500157213 */ /* 0x000fe40000000000 */
[----:B------:R-:W-:Y:S01]  /*c7f0*/  ISETP.GT.AND P4, PT, R22, R3, PT ;  /* 0x000000031600720c */ /* 0x000fe20003f84270 */
[----:B------:R-:W-:Y:S01]  /*c800*/  VIADD R3, R0, 0xffffff78 ;  /* 0xffffff7800037836 */ /* 0x000fe20000000000 */
[----:B------:R-:W-:Y:S02]  /*c810*/  I2FP.F32.S32 R7, R7 ;  /* 0x0000000700077245 */ /* 0x000fe40000201400 */
[----:B------:R-:W-:Y:S02]  /*c820*/  I2FP.F32.S32 R21, R21 ;  /* 0x0000001500157245 */ /* 0x000fe40000201400 */
[----:B------:R-:W-:Y:S01]  /*c830*/  IABS R4, R4 ;  /* 0x0000000400047213 */ /* 0x000fe20000000000 */
[----:B-1----:R-:W-:Y:S01]  /*c840*/  FFMA.FTZ R2, R7, -UR6, R2 ;  /* 0x8000000607027c23 */ /* 0x002fe20008010002 */
[----:B------:R-:W-:Y:S01]  /*c850*/  FSEL R143, R143, -INF , !P4 ;  /* 0xff8000008f8f7808 */ /* 0x000fe20006000000 */
[----:B------:R-:W-:Y:S01]  /*c860*/  FFMA.FTZ R6, R21, -UR6, R6 ;  /* 0x8000000615067c23 */ /* 0x000fe20008010006 */
[----:B------:R-:W-:-:S02]  /*c870*/  ISETP.GT.AND P4, PT, R28, R3, PT ;  /* 0x000000031c00720c */ /* 0x000fc40003f84270 */
[----:B------:R-:W-:Y:S02]  /*c880*/  FSEL R144, R143, -INF , !P5 ;  /* 0xff8000008f907808 */ /* 0x000fe40006800000 */
[----:B------:R-:W-:Y:S02]  /*c890*/  I2FP.F32.S32 R9, R4 ;  /* 0x0000000400097245 */ /* 0x000fe40000201400 */
[----:B------:R-:W-:Y:S02]  /*c8a0*/  ISETP.GT.AND P5, PT, R28, R5, PT ;  /* 0x000000051c00720c */ /* 0x000fe40003fa4270 */
[----:B------:R-:W-:Y:S01]  /*c8b0*/  FSEL R2, R2, -INF , !P4 ;  /* 0xff80000002027808 */ /* 0x000fe20006000000 */
[----:B------:R-:W-:Y:S01]  /*c8c0*/  FFMA.FTZ R9, R9, -UR6, R26 ;  /* 0x8000000609097c23 */ /* 0x000fe2000801001a */
[----:B------:R-:W-:Y:S02]  /*c8d0*/  IABS R30, R30 ;  /* 0x0000001e001e7213 */ /* 0x000fe40000000000 */
[----:B------:R-:W-:-:S02]  /*c8e0*/  ISETP.GE.AND P4, PT, R3, R205, PT ;  /* 0x000000cd0300720c */ /* 0x000fc40003f86270 */
[----:B------:R-:W-:Y:S02]  /*c8f0*/  FSEL R6, R6, -INF , !P5 ;  /* 0xff80000006067808 */ /* 0x000fe40006800000 */
[----:B------:R-:W-:Y:S02]  /*c900*/  ISETP.GT.AND P5, PT, R22, R3, PT ;  /* 0x000000031600720c */ /* 0x000fe40003fa4270 */
[----:B------:R-:W-:Y:S02]  /*c910*/  I2FP.F32.S32 R30, R30 ;  /* 0x0000001e001e7245 */ /* 0x000fe40000201400 */
[----:B------:R-:W-:Y:S02]  /*c920*/  FSEL R147, R2, -INF , !P4 ;  /* 0xff80000002937808 */ /* 0x000fe40006000000 */
[----:B------:R-:W-:Y:S01]  /*c930*/  ISETP.GE.AND P4, PT, R3, R204, PT ;  /* 0x000000cc0300720c */ /* 0x000fe20003f86270 */
[----:B------:R-:W-:Y:S01]  /*c940*/  FFMA.FTZ R27, R30, -UR6, R27 ;  /* 0x800000061e1b7c23 */ /* 0x000fe2000801001b */
[----:B------:R-:W-:-:S02]  /*c950*/  FSEL R9, R9, -INF , !P5 ;  /* 0xff80000009097808 */ /* 0x000fc40006800000 */
[----:B------:R-:W-:Y:S02]  /*c960*/  ISETP.GE.AND P5, PT, R5, R205, PT ;  /* 0x000000cd0500720c */ /* 0x000fe40003fa6270 */
[----:B------:R-:W-:Y:S02]  /*c970*/  FSEL R160, R9, -INF , !P4 ;  /* 0xff80000009a07808 */ /* 0x000fe40006000000 */
[----:B------:R-:W-:Y:S02]  /*c980*/  ISETP.GT.AND P4, PT, R22, R5, PT ;  /* 0x000000051600720c */ /* 0x000fe40003f84270 */
        /* <DEDUP_REMOVED lines=53> */
.L_x_687:
[----:B------:R3:W-:Y:S02]  /*cce0*/  STS.128 [R211+0x11000], RZ ;  /* 0x011000ffd3007388 */ /* 0x0007e40000000c00 */
.L_x_688:
[----:B------:R-:W-:Y:S05]  /*ccf0*/  BSYNC.RECONVERGENT B0 ;  /* 0x0000000000007941 */ /* 0x000fea0003800200 */
.L_x_686:
[----:B------:R-:W0:Y:S02]  /*cd00*/  LDGDEPBAR ;  /* 0x00000000000079af */ /* 0x000e240000000000 */
.L_x_685:
[----:B------:R-:W-:Y:S01]  /*cd10*/  FMNMX3.FTZ R2, R190, R23, R29, !PT ;  /* 0x00000017be027276 */ /* 0x000fe2000781001d */
[----:B------:R-:W4:Y:S01]  /*cd20*/  LDCU UR4, c[0x0][0x45c] ;  /* 0x00008b80ff0477ac */ /* 0x000f220008000800 */
[----:B-12---:R-:W-:Y:S02]  /*cd30*/  FMNMX3.FTZ R7, R189, R20, R32, !PT ;  /* 0x00000014bd077276 */ /* 0x006fe40007810020 */
        /* <DEDUP_REMOVED lines=16> */
[----:B------:R-:W1:Y:S01]  /*ce40*/  SHFL.BFLY PT, R5, R2, 0x2, 0x1f ;  /* 0x0c401f0002057f89 */ /* 0x000e6200000e0000 */
[----:B------:R-:W-:-:S02]  /*ce50*/  SEL R153, R191, 0xffffffe0, !P6 ;  /* 0xffffffe0bf997807 */ /* 0x000fc40007000000 */
[C---:B------:R-:W-:Y:S01]  /*ce60*/  IADD3 R16, PT, PT, R158.reuse, 0x12000, RZ ;  /* 0x000120009e107810 */ /* 0x040fe20007ffe0ff */
[----:B------:R-:W2:Y:S01]  /*ce70*/  SHFL.BFLY PT, R0, R7, 0x2, 0x1f ;  /* 0x0c401f0007007f89 */ /* 0x000ea200000e0000 */
[----:B------:R-:W-:Y:S02]  /*ce80*/  IADD3 R154, PT, PT, R158, 0x12040, RZ ;  /* 0x000120409e9a7810 */ /* 0x000fe40007ffe0ff */
[----:B------:R-:W-:Y:S01]  /*ce90*/  @P2 IADD3 R154, PT, PT, R16, -0x40, RZ ;  /* 0xffffffc0109a2810 */ /* 0x000fe20007ffe0ff */
[----:B------:R-:W-:Y:S01]  /*cea0*/  LDSM.16.MT88.4 R12, [R158+0x12000] ;  /* 0x012000009e0c783b */ /* 0x000fe20000004200 */
[C---:B------:R-:W-:Y:S02]  /*ceb0*/  IADD3 R155, PT, PT, R153.reuse, R158, RZ ;  /* 0x0000009e999b7210 */ /* 0x040fe40007ffe0ff */
[----:B------:R-:W-:Y:S01]  /*cec0*/  IADD3 R153, PT, PT, R153, R154, RZ ;  /* 0x0000009a99997210 */ /* 0x000fe20007ffe0ff */
[----:B------:R-:W-:Y:S01]  /*ced0*/  LDSM.16.MT88.4 R140, [R158+0x13000] ;  /* 0x013000009e8c783b */ /* 0x000fe20000004200 */
[----:B-1----:R-:W-:-:S02]  /*cee0*/  FMNMX.FTZ R5, R2, R5, !PT ;  /* 0x0000000502057209 */ /* 0x002fc40007810000 */
[----:B--2---:R-:W-:-:S03]  /*cef0*/  FMNMX.FTZ R0, R7, R0, !PT ;  /* 0x0000000007007209 */ /* 0x004fc60007810000 */
[----:B------:R-:W1:Y:S04]  /*cf00*/  SHFL.BFLY PT, R132, R5, 0x1, 0x1f ;  /* 0x0c201f0005847f89 */ /* 0x000e6800000e0000 */
[----:B------:R-:W2:Y:S01]  /*cf10*/  SHFL.BFLY PT, R3, R0, 0x1, 0x1f ;  /* 0x0c201f0000037f89 */ /* 0x000ea200000e0000 */
[----:B-1----:R-:W-:Y:S02]  /*cf20*/  FMNMX.FTZ R132, R5, R132, !PT ;  /* 0x0000008405847209 */ /* 0x002fe40007810000 */
[----:B--2---:R-:W-:-:S03]  /*cf30*/  FMNMX.FTZ R3, R0, R3, !PT ;  /* 0x0000000300037209 */ /* 0x004fc60007810000 */
        /* <DEDUP_REMOVED lines=10> */
[----:B------:R-:W-:Y:S01]  /*cfe0*/  FMUL.FTZ R152, R4, UR4 ;  /* 0x0000000404987c20 */ /* 0x000fe20008410000 */
[--C-:B------:R-:W-:Y:S01]  /*cff0*/  FFMA.FTZ R135, R29, UR4, -R162.reuse ;  /* 0x000000041d877c23 */ /* 0x100fe200080108a2 */
[----:B------:R-:W-:Y:S01]  /*d000*/  FMUL.FTZ R151, R6, UR4 ;  /* 0x0000000406977c20 */ /* 0x000fe20008410000 */
[--C-:B------:R-:W-:Y:S01]  /*d010*/  FFMA.FTZ R134, R31, UR4, -R162.reuse ;  /* 0x000000041f867c23 */ /* 0x100fe200080108a2 */
[--C-:B------:R-:W-:Y:S01]  /*d020*/  FFMA.FTZ R133, R33, UR4, -R162.reuse ;  /* 0x0000000421857c23 */ /* 0x100fe200080108a2 */
[--C-:B------:R-:W-:Y:S01]  /*d030*/  FFMA.FTZ R0, R32, UR4, -R157.reuse ;  /* 0x0000000420007c23 */ /* 0x100fe2000801089d */
[----:B------:R-:W1:Y:S01]  /*d040*/  MUFU.EX2 R152, R152 ;  /* 0x0000009800987308 */ /* 0x000e620000000800 */
[--C-:B------:R-:W-:Y:S01]  /*d050*/  FFMA.FTZ R148, R34, UR4, -R157.reuse ;  /* 0x0000000422947c23 */ /* 0x100fe2000801089d */
[----:B------:R-:W2:Y:S01]  /*d060*/  LDSM.16.MT88.4 R28, [R154] ;  /* 0x000000009a1c783b */ /* 0x000ea20000004200 */
[--C-:B------:R-:W-:Y:S01]  /*d070*/  FFMA.FTZ R150, R23, UR4, -R162.reuse ;  /* 0x0000000417967c23 */ /* 0x100fe200080108a2 */
[--C-:B------:R-:W-:Y:S01]  /*d080*/  FFMA.FTZ R2, R20, UR4, -R157.reuse ;  /* 0x0000000414027c23 */ /* 0x100fe2000801089d */
[--C-:B------:R-:W-:Y:S01]  /*d090*/  FFMA.FTZ R149, R164, UR4, -R157.reuse ;  /* 0x00000004a4957c23 */ /* 0x100fe2000801089d */
[----:B------:R-:W-:Y:S01]  /*d0a0*/  LDSM.16.MT88.4 R20, [R155+0x12000] ;  /* 0x012000009b14783b */ /* 0x000fe20000004200 */
[--C-:B------:R-:W-:Y:S01]  /*d0b0*/  FFMA.FTZ R164, R165, UR4, -R162.reuse ;  /* 0x00000004a5a47c23 */ /* 0x100fe200080108a2 */
[----:B------:R-:W4:Y:S01]  /*d0c0*/  MUFU.EX2 R151, R151 ;  /* 0x0000009700977308 */ /* 0x000f220000000800 */
        /* <DEDUP_REMOVED lines=28> */
[----:B------:R-:W-:Y:S01]  /*d290*/  FMUL.FTZ R49, R49, R152 ;  /* 0x0000009831317220 */ /* 0x000fe20000410000 */
[-C--:B------:R-:W-:Y:S01]  /*d2a0*/  FMUL.FTZ R50, R50, R151.reuse ;  /* 0x0000009732327220 */ /* 0x080fe20000410000 */
[-C--:B------:R-:W-:Y:S01]  /*d2b0*/  FMUL.FTZ R51, R51, R151.reuse ;  /* 0x0000009733337220 */ /* 0x080fe20000410000 */
[----:B------:R-:W5:Y:S01]  /*d2c0*/  MUFU.EX2 R133, R133 ;  /* 0x0000008500857308 */ /* 0x000f620000000800 */
        /* <DEDUP_REMOVED lines=13> */
[----:B------:R-:W-:Y:S01]  /*d3a0*/  FMUL.FTZ R53, R53, R152 ;  /* 0x0000009835357220 */ /* 0x000fe20000410000 */
[-C--:B------:R-:W-:Y:S01]  /*d3b0*/  FMUL.FTZ R54, R54, R151.reuse ;  /* 0x0000009736367220 */ /* 0x080fe20000410000 */
[----:B------:R-:W3:Y:S01]  /*d3c0*/  MUFU.EX2 R0, R0 ;  /* 0x0000000000007308 */ /* 0x000ee20000000800 */
[----:B-----5:R-:W-:Y:S01]  /*d3d0*/  F2FP.F16.F32.PACK_AB R6, R133, R134 ;  /* 0x000000868506723e */ /* 0x020fe200000000ff */
        /* <DEDUP_REMOVED lines=15> */
[----:B---3--:R-:W-:Y:S01]  /*d4d0*/  F2FP.F16.F32.PACK_AB R5, R0, R2 ;  /* 0x000000020005723e */ /* 0x008fe200000000ff */
        /* <DEDUP_REMOVED lines=15> */
[----:B-----5:R-:W-:Y:S01]  /*d5d0*/  F2FP.F16.F32.PACK_AB R7, R149, R148 ;  /* 0x000000949507723e */ /* 0x020fe200000000ff */
[-C--:B------:R-:W-:Y:S01]  /*d5e0*/  FMUL.FTZ R39, R39, R151.reuse ;  /* 0x0000009727277220 */ /* 0x080fe20000410000 */
[-C--:B------:R-:W-:Y:S01]  /*d5f0*/  FMUL.FTZ R40, R40, R152.reuse ;  /* 0x0000009828287220 */ /* 0x080fe20000410000 */
[-C--:B------:R-:W-:Y:S01]  /*d600*/  FMUL.FTZ R41, R41, R152.reuse ;  /* 0x0000009829297220 */ /* 0x080fe20000410000 */
[-C--:B------:R-:W-:Y:S01]  /*d610*/  FMUL.FTZ R42, R42, R151.reuse ;  /* 0x000000972a2a7220 */ /* 0x080fe20000410000 */
[-C--:B------:R-:W-:Y:S01]  /*d620*/  FMUL.FTZ R43, R43, R151.reuse ;  /* 0x000000972b2b7220 */ /* 0x080fe20000410000 */
[----:B------:R-:W-:Y:S01]  /*d630*/  MUFU.EX2 R159, R159 ;  /* 0x0000009f009f7308 */ /* 0x000fe20000000800 */
[C---:B--2---:R-:W-:Y:S01]  /*d640*/  HMMA.16816.F32 R24, R4.reuse, R28, R24 ;  /* 0x0000001c0418723c */ /* 0x044fe20000001818 */
[-C--:B------:R-:W-:Y:S01]  /*d650*/  FMUL.FTZ R8, R128, R152.reuse ;  /* 0x0000009880087220 */ /* 0x080fe20000410000 */
[-C--:B------:R-:W-:Y:S01]  /*d660*/  FMUL.FTZ R9, R129, R152.reuse ;  /* 0x0000009881097220 */ /* 0x080fe20000410000 */
[-C--:B------:R-:W-:Y:S01]  /*d670*/  FMUL.FTZ R10, R130, R151.reuse ;  /* 0x00000097820a7220 */ /* 0x080fe20000410000 */
[-C--:B------:R-:W-:Y:S01]  /*d680*/  FMUL.FTZ R11, R131, R151.reuse ;  /* 0x00000097830b7220 */ /* 0x080fe20000410000 */
[-C--:B------:R-:W-:Y:S01]  /*d690*/  FMUL.FTZ R124, R124, R152.reuse ;  /* 0x000000987c7c7220 */ /* 0x080fe20000410000 */
[-C--:B------:R-:W-:Y:S01]  /*d6a0*/  FMUL.FTZ R125, R125, R152.reuse ;  /* 0x000000987d7d7220 */ /* 0x080fe20000410000 */
[----:B------:R-:W2:Y:S01]  /*d6b0*/  MUFU.EX2 R164, R164 ;  /* 0x000000a400a47308 */ /* 0x000ea20000000800 */
        /* <DEDUP_REMOVED lines=8> */
[C---:B----4-:R-:W-:Y:S01]  /*d740*/  HMMA.16816.F32 R44, R4.reuse, R104, R44 ;  /* 0x00000068042c723c */ /* 0x050fe2000000182c */
        /* <DEDUP_REMOVED lines=8> */
[----:B------:R-:W4:Y:S01]  /*d7d0*/  LDSM.16.MT88.4 R104, [R158+0x16000] ;  /* 0x016000009e68783b */ /* 0x000f220000004200 */
        /* <DEDUP_REMOVED lines=13> */
[----:B------:R-:W5:Y:S01]  /*d8b0*/  MUFU.EX2 R171, R171 ;  /* 0x000000ab00ab7308 */ /* 0x000f620000000800 */
[C---:B------:R-:W-:Y:S01]  /*d8c0*/  HMMA.16816.F32 R20, R4.reuse, R22, R116 ;  /* 0x000000160414723c */ /* 0x040fe20000001874 */
[----:B------:R-:W2:Y:S01]  /*d8d0*/  LDSM.16.MT88.4 R116, [R158+0x14000] ;  /* 0x014000009e74783b */ /* 0x000ea20000004200 */
[-C--:B------:R-:W-:Y:S01]  /*d8e0*/  FMUL.FTZ R96, R96, R152.reuse ;  /* 0x0000009860607220 */ /* 0x080fe20000410000 */
[-C--:B------:R-:W-:Y:S01]  /*d8f0*/  FMUL.FTZ R97, R97, R152.reuse ;  /* 0x0000009861617220 */ /* 0x080fe20000410000 */
[-C--:B------:R-:W-:Y:S01]  /*d900*/  FMUL.FTZ R98, R98, R151.reuse ;  /* 0x0000009762627220 */ /* 0x080fe20000410000 */
[----:B------:R-:W-:Y:S01]  /*d910*/  FMUL.FTZ R99, R99, R151 ;  /* 0x0000009763637220 */ /* 0x000fe20000410000 */
[----:B------:R-:W-:Y:S01]  /*d920*/  LDSM.16.MT88.4 R136, [R158+0x12800] ;  /* 0x012800009e88783b */ /* 0x000fe20000004200 */
[----:B------:R-:W-:Y:S01]  /*d930*/  MUFU.EX2 R170, R170 ;  /* 0x000000aa00aa7308 */ /* 0x000fe20000000800 */
[C---:B-1----:R-:W-:Y:S01]  /*d940*/  HMMA.16816.F32 R52, R4.reuse, R112, R52 ;  /* 0x000000700434723c */ /* 0x042fe20000001834 */
[--C-:B------:R-:W-:Y:S01]  /*d950*/  FFMA.FTZ R180, R179, UR4, -R162.reuse ;  /* 0x00000004b3b47c23 */ /* 0x100fe200080108a2 */
[----:B------:R-:W-:Y:S01]  /*d960*/  LDSM.16.MT88.4 R128, [R154+0x800] ;  /* 0x000800009a80783b */ /* 0x000fe20000004200 */
[--C-:B------:R-:W-:Y:S01]  /*d970*/  FFMA.FTZ R182, R181, UR4, -R162.reuse ;  /* 0x00000004b5b67c23 */ /* 0x100fe200080108a2 */
[--C-:B------:R-:W-:Y:S01]  /*d980*/  FFMA.FTZ R175, R175, UR4, -R162.reuse ;  /* 0x00000004afaf7c23 */ /* 0x100fe200080108a2 */
[--C-:B------:R-:W-:Y:S01]  /*d990*/  FFMA.FTZ R177, R177, UR4, -R162.reuse ;  /* 0x00000004b1b17c23 */ /* 0x100fe200080108a2 */
[--C-:B------:R-:W-:Y:S01]  /*d9a0*/  FFMA.FTZ R176, R176, UR4, -R157.reuse ;  /* 0x00000004b0b07c23 */ /* 0x100fe2000801089d */
[----:B------:R-:W1:Y:S01]  /*d9b0*/  MUFU.EX2 R173, R173 ;  /* 0x000000ad00ad7308 */ /* 0x000e620000000800 */
[C---:B------:R-:W-:Y:S01]  /*d9c0*/  HMMA.16816.F32 R56, R4.reuse, R114, R56 ;  /* 0x000000720438723c */ /* 0x040fe20000001838 */
[----:B------:R-:W5:Y:S01]  /*d9d0*/  LDSM.16.MT88.4 R112, [R155+0x16000] ;  /* 0x016000009b70783b */ /* 0x000f620000004200 */
[--C-:B------:R-:W-:Y:S01]  /*d9e0*/  FFMA.FTZ R179, R178, UR4, -R157.reuse ;  /* 0x00000004b2b37c23 */ /* 0x100fe2000801089d */
[--C-:B------:R-:W-:Y:S01]  /*d9f0*/  FFMA.FTZ R172, R172, UR4, -R157.reuse ;  /* 0x00000004acac7c23 */ /* 0x100fe2000801089d */
[--C-:B------:R-:W-:Y:S01]  /*da00*/  FFMA.FTZ R181, R174, UR4, -R157.reuse ;  /* 0x00000004aeb57c23 */ /* 0x100fe2000801089d */
[--C-:B------:R-:W-:Y:S01]  /*da10*/  FFMA.FTZ R174, R161, UR4, -R162.reuse ;  /* 0x00000004a1ae7c23 */ /* 0x100fe200080108a2 */
[--C-:B------:R-:W-:Y:S01]  /*da20*/  FFMA.FTZ R163, R163, UR4, -R162.reuse ;  /* 0x00000004a3a37c23 */ /* 0x100fe200080108a2 */
[----:B------:R-:W-:Y:S01]  /*da30*/  MUFU.EX2 R175, R175 ;  /* 0x000000af00af7308 */ /* 0x000fe20000000800 */
[C---:B---3--:R-:W-:Y:S01]  /*da40*/  HMMA.16816.F32 R60, R4.reuse, R108, R60 ;  /* 0x0000006c043c723c */ /* 0x048fe2000000183c */
[--C-:B------:R-:W-:Y:S01]  /*da50*/  FFMA.FTZ R161, R147, UR4, -R162.reuse ;  /* 0x0000000493a17c23 */ /* 0x100fe200080108a2 */
[--C-:B------:R-:W-:Y:S01]  /*da60*/  FFMA.FTZ R178, R146, UR4, -R157.reuse ;  /* 0x0000000492b27c23 */ /* 0x100fe2000801089d */
[--C-:B------:R-:W-:Y:S01]  /*da70*/  FFMA.FTZ R183, R144, UR4, -R157.reuse ;  /* 0x0000000490b77c23 */ /* 0x100fe2000801089d */
[--C-:B------:R-:W-:Y:S01]  /*da80*/  FFMA.FTZ R160, R160, UR4, -R157.reuse ;  /* 0x00000004a0a07c23 */ /* 0x100fe2000801089d */
[----:B------:R-:W-:Y:S01]  /*da90*/  FFMA.FTZ R162, R145, UR4, -R162 ;  /* 0x0000000491a27c23 */ /* 0x000fe200080108a2 */
[----:B------:R-:W-:Y:S01]  /*daa0*/  FFMA.FTZ R157, R156, UR4, -R157 ;  /* 0x000000049c9d7c23 */ /* 0x000fe2000801089d */
[----:B------:R-:W3:Y:S01]  /*dab0*/  MUFU.EX2 R180, R180 ;  /* 0x000000b400b47308 */ /* 0x000ee20000000800 */
[----:B------:R-:W-:Y:S01]  /*dac0*/  HMMA.16816.F32 R64, R4, R110, R64 ;  /* 0x0000006e0440723c */ /* 0x000fe20000001840 */
[----:B------:R-:W1:Y:S01]  /*dad0*/  LDSM.16.MT88.4 R108, [R154+0x4000] ;  /* 0x004000009a6c783b */ /* 0x000e620000004200 */
[----:B------:R-:W-:-:S03]  /*dae0*/  FFMA.FTZ R150, R215, R152, R150 ;  /* 0x00000098d7967223 */ /* 0x000fc60000010096 */
[----:B------:R-:W-:Y:S01]  /*daf0*/  LDSM.16.MT88.4 R144, [R158+0x15800] ;  /* 0x015800009e90783b */ /* 0x000fe20000004200 */
[----:B------:R-:W-:Y:S01]  /*db00*/  FADD.FTZ R135, R135, R150 ;  /* 0x0000009687877221 */ /* 0x000fe20000010000 */
[----:B------:R-:W-:Y:S01]  /*db10*/  MUFU.EX2 R177, R177 ;  /* 0x000000b100b17308 */ /* 0x000fe20000000800 */
[----:B----4-:R-:W-:Y:S02]  /*db20*/  HMMA.16816.F32 R68, R4, R104, R68 ;  /* 0x000000680444723c */ /* 0x010fe40000001844 */
[----:B------:R-:W-:-:S04]  /*db30*/  FADD.FTZ R134, R134, R135 ;  /* 0x0000008786867221 */ /* 0x000fc80000010000 */
[----:B------:R-:W-:Y:S01]  /*db40*/  FADD.FTZ R134, R133, R134 ;  /* 0x0000008685867221 */ /* 0x000fe20000010000 */
[----:B------:R-:W-:Y:S01]  /*db50*/  MUFU.EX2 R182, R182 ;  /* 0x000000b600b67308 */ /* 0x000fe20000000800 */
[C---:B------:R-:W-:Y:S01]  /*db60*/  HMMA.16816.F32 R72, R4.reuse, R106, R72 ;  /* 0x0000006a0448723c */ /* 0x040fe20000001848 */
[----:B------:R-:W4:Y:S06]  /*db70*/  LDSM.16.MT88.4 R104, [R153+0x4000] ;  /* 0x004000009968783b */ /* 0x000f2c0000004200 */
[----:B------:R-:W-:Y:S01]  /*db80*/  MUFU.EX2 R176, R176 ;  /* 0x000000b000b07308 */ /* 0x000fe20000000800 */
[C---:B------:R-:W-:Y:S07]  /*db90*/  HMMA.16816.F32 R32, R4.reuse, R120, R32 ;  /* 0x000000780420723c */ /* 0x040fee0000001820 */
[----:B------:R-:W3:Y:S01]  /*dba0*/  MUFU.EX2 R179, R179 ;  /* 0x000000b300b37308 */ /* 0x000ee20000000800 */
[C---:B------:R-:W-:Y:S01]  /*dbb0*/  HMMA.16816.F32 R100, R4.reuse, R122, R100 ;  /* 0x0000007a0464723c */ /* 0x040fe20000001864 */
[----:B------:R-:W3:Y:S06]  /*dbc0*/  LDSM.16.MT88.4 R120, [R158+0x14800] ;  /* 0x014800009e78783b */ /* 0x000eec0000004200 */
[----:B------:R-:W-:Y:S01]  /*dbd0*/  MUFU.EX2 R172, R172 ;  /* 0x000000ac00ac7308 */ /* 0x000fe20000000800 */
[C---:B--2---:R-:W-:Y:S07]  /*dbe0*/  HMMA.16816.F32 R36, R4.reuse, R116, R36 ;  /* 0x000000740424723c */ /* 0x044fee0000001824 */
[----:B------:R-:W2:Y:S01]  /*dbf0*/  MUFU.EX2 R181, R181 ;  /* 0x000000b500b57308 */ /* 0x000ea20000000800 */
[C---:B------:R-:W-:Y:S01]  /*dc00*/  HMMA.16816.F32 R40, R4.reuse, R118, R40 ;  /* 0x000000760428723c */ /* 0x040fe20000001828 */
[----:B------:R-:W-:Y:S06]  /*dc10*/  LDSM.16.MT88.4 R116, [R155+0x14800] ;  /* 0x014800009b74783b */ /* 0x000fec0000004200 */
[----:B------:R-:W-:Y:S01]  /*dc20*/  MUFU.EX2 R163, R163 ;  /* 0x000000a300a37308 */ /* 0x000fe20000000800 */
[C---:B------:R-:W-:Y:S07]  /*dc30*/  HMMA.16816.F32 R8, R4.reuse, R12, R8 ;  /* 0x0000000c0408723c */ /* 0x040fee0000001808 */
[----:B------:R-:W2:Y:S01]  /*dc40*/  MUFU.EX2 R174, R174 ;  /* 0x000000ae00ae7308 */ /* 0x000ea20000000800 */
[C---:B------:R-:W-:Y:S01]  /*dc50*/  HMMA.16816.F32 R12, R4.reuse, R14, R124 ;  /* 0x0000000e040c723c */ /* 0x040fe2000000187c */
[----:B------:R-:W-:Y:S06]  /*dc60*/  LDSM.16.MT88.4 R124, [R153+0x800] ;  /* 0x00080000997c783b */ /* 0x000fec0000004200 */
[----:B------:R-:W-:Y:S01]  /*dc70*/  MUFU.EX2 R161, R161 ;  /* 0x000000a100a17308 */ /* 0x000fe20000000800 */
[C---:B-----5:R-:W-:Y:S07]  /*dc80*/  HMMA.16816.F32 R76, R4.reuse, R112, R76 ;  /* 0x00000070044c723c */ /* 0x060fee000000184c */
[----:B------:R-:W-:Y:S01]  /*dc90*/  MUFU.EX2 R162, R162 ;  /* 0x000000a200a27308 */ /* 0x000fe20000000800 */
[C---:B------:R-:W-:Y:S01]  /*dca0*/  HMMA.16816.F32 R80, R4.reuse, R114, R80 ;  /* 0x000000720450723c */ /* 0x040fe20000001850 */
[----:B------:R-:W5:Y:S06]  /*dcb0*/  LDSM.16.MT88.4 R112, [R155+0x12800] ;  /* 0x012800009b70783b */ /* 0x000f6c0000004200 */
[----:B------:R-:W-:Y:S01]  /*dcc0*/  MUFU.EX2 R178, R178 ;  /* 0x000000b200b27308 */ /* 0x000fe20000000800 */
[C---:B-1----:R-:W-:Y:S07]  /*dcd0*/  HMMA.16816.F32 R84, R4.reuse, R108, R84 ;  /* 0x0000006c0454723c */ /* 0x042fee0000001854 */
[----:B------:R-:W1:Y:S01]  /*dce0*/  MUFU.EX2 R183, R183 ;  /* 0x000000b700b77308 */ /* 0x000e620000000800 */
[C---:B------:R-:W-:Y:S01]  /*dcf0*/  HMMA.16816.F32 R88, R4.reuse, R110, R88 ;  /* 0x0000006e0458723c */ /* 0x040fe20000001858 */
[----:B------:R-:W2:Y:S06]  /*dd00*/  LDSM.16.MT88.4 R108, [R154+0x2800] ;  /* 0x002800009a6c783b */ /* 0x000eac0000004200 */
[----:B------:R-:W-:Y:S01]  /*dd10*/  MUFU.EX2 R160, R160 ;  /* 0x000000a000a07308 */ /* 0x000fe20000000800 */
[C---:B----4-:R-:W-:Y:S07]  /*dd20*/  HMMA.16816.F32 R92, R4.reuse, R104, R92 ;  /* 0x00000068045c723c */ /* 0x050fee000000185c */
[----:B------:R-:W4:Y:S01]  /*dd30*/  MUFU.EX2 R157, R157 ;  /* 0x0000009d009d7308 */ /* 0x000f220000000800 */
        /* <DEDUP_REMOVED lines=9> */
[----:B---3--:R-:W-:Y:S02]  /*ddd0*/  HMMA.16816.F32 R36, R96, R120, R36 ;  /* 0x000000786024723c */ /* 0x008fe40000001824 */
[----:B------:R-:W-:-:S06]  /*dde0*/  FADD.FTZ R166, R166, R165 ;  /* 0x000000a5a6a67221 */ /* 0x000fcc0000010000 */
[C---:B------:R-:W-:Y:S01]  /*ddf0*/  HMMA.16816.F32 R40, R96.reuse, R122, R40 ;  /* 0x0000007a6028723c */ /* 0x040fe20000001828 */
[----:B------:R-:W3:Y:S07]  /*de00*/  LDSM.16.MT88.4 R120, [R155+0x16800] ;  /* 0x016800009b78783b */ /* 0x000eee0000004200 */
[C---:B-----5:R-:W-:Y:S08]  /*de10*/  HMMA.16816.F32 R16, R96.reuse, R112, R16 ;  /* 0x000000706010723c */ /* 0x060ff00000001810 */
        /* <DEDUP_REMOVED lines=27> */
[C---:B------:R-:W-:Y:S01]  /*dfd0*/  HMMA.16816.F32 R88, R96.reuse, R118, R88 ;  /* 0x000000766058723c */ /* 0x040fe20000001858 */
[----:B------:R-:W1:Y:S07]  /*dfe0*/  LDSM.16.MT88.4 R116, [R155+0x15000] ;  /* 0x015000009b74783b */ /* 0x000e6e0000004200 */
[----:B--2---:R-:W-:Y:S01]  /*dff0*/  HMMA.16816.F32 R92, R96, R108, R92 ;  /* 0x0000006c605c723c */ /* 0x004fe2000000185c */
[----:B------:R-:W-:Y:S01]  /*e000*/  F2FP.F16.F32.PACK_AB R108, R180, R175 ;  /* 0x000000afb46c723e */ /* 0x000fe200000000ff */
[----:B------:R-:W-:Y:S01]  /*e010*/  FADD.FTZ R175, R175, R166 ;  /* 0x000000a6afaf7221 */ /* 0x000fe20000010000 */
[----:B------:R-:W-:-:S03]  /*e020*/  F2FP.F16.F32.PACK_AB R109, R179, R176 ;  /* 0x000000b0b36d723e */ /* 0x000fc600000000ff */
[----:B------:R-:W-:Y:S02]  /*e030*/  FADD.FTZ R180, R180, R175 ;  /* 0x000000afb4b47221 */ /* 0x000fe40000010000 */
[----:B------:R-:W-:Y:S01]  /*e040*/  HMMA.16816.F32 R4, R96, R110, R4 ;  /* 0x0000006e6004723c */ /* 0x000fe20000001804 */
[----:B------:R-:W2:Y:S01]  /*e050*/  LDSM.16.MT88.4 R96, [R158+0x17000] ;  /* 0x017000009e60783b */ /* 0x000ea20000004200 */
[----:B------:R-:W-:Y:S01]  /*e060*/  F2FP.F16.F32.PACK_AB R110, R182, R177 ;  /* 0x000000b1b66e723e */ /* 0x000fe200000000ff */
[----:B------:R-:W-:Y:S01]  /*e070*/  FADD.FTZ R177, R177, R180 ;  /* 0x000000b4b1b17221 */ /* 0x000fe20000010000 */
[----:B------:R-:W-:-:S03]  /*e080*/  F2FP.F16.F32.PACK_AB R111, R181, R172 ;  /* 0x000000acb56f723e */ /* 0x000fc600000000ff */
[----:B------:R-:W-:-:S04]  /*e090*/  FADD.FTZ R182, R182, R177 ;  /* 0x000000b1b6b67221 */ /* 0x000fc80000010000 */
[C---:B---3--:R-:W-:Y:S08]  /*e0a0*/  HMMA.16816.F32 R36, R108.reuse, R120, R36 ;  /* 0x000000786c24723c */ /* 0x048ff00000001824 */
[C---:B------:R-:W-:Y:S01]  /*e0b0*/  HMMA.16816.F32 R40, R108.reuse, R122, R40 ;  /* 0x0000007a6c28723c */ /* 0x040fe20000001828 */
[----:B------:R-:W3:Y:S07]  /*e0c0*/  LDSM.16.MT88.4 R120, [R155+0x17000] ;  /* 0x017000009b78783b */ /* 0x000eee0000004200 */
[C---:B-1----:R-:W-:Y:S08]  /*e0d0*/  HMMA.16816.F32 R44, R108.reuse, R116, R44 ;  /* 0x000000746c2c723c */ /* 0x042ff0000000182c */
[C---:B------:R-:W-:Y:S01]  /*e0e0*/  HMMA.16816.F32 R48, R108.reuse, R118, R48 ;  /* 0x000000766c30723c */ /* 0x040fe20000001830 */
[----:B------:R-:W-:Y:S07]  /*e0f0*/  LDSM.16.MT88.4 R116, [R155+0x13800] ;  /* 0x013800009b74783b */ /* 0x000fee0000004200 */
[C---:B--2---:R-:W-:Y:S08]  /*e100*/  HMMA.16816.F32 R68, R108.reuse, R96, R68 ;  /* 0x000000606c44723c */ /* 0x044ff00000001844 */
[C---:B------:R-:W-:Y:S01]  /*e110*/  HMMA.16816.F32 R72, R108.reuse, R98, R72 ;  /* 0x000000626c48723c */ /* 0x040fe20000001848 */
[----:B------:R-:W1:Y:S07]  /*e120*/  LDSM.16.MT88.4 R96, [R153+0x5000] ;  /* 0x005000009960783b */ /* 0x000e6e0000004200 */
[C---:B------:R-:W-:Y:S08]  /*e130*/  HMMA.16816.F32 R32, R108.reuse, R124, R32 ;  /* 0x0000007c6c20723c */ /* 0x040ff00000001820 */
[C---:B---3--:R-:W-:Y:S08]  /*e140*/  HMMA.16816.F32 R76, R108.reuse, R120, R76 ;  /* 0x000000786c4c723c */ /* 0x048ff0000000184c */
[C---:B------:R-:W-:Y:S01]  /*e150*/  HMMA.16816.F32 R80, R108.reuse, R122, R80 ;  /* 0x0000007a6c50723c */ /* 0x040fe20000001850 */
[----:B------:R-:W2:Y:S07]  /*e160*/  LDSM.16.MT88.4 R120, [R158+0x17800] ;  /* 0x017800009e78783b */ /* 0x000eae0000004200 */
[C---:B------:R-:W-:Y:S01]  /*e170*/  HMMA.16816.F32 R100, R108.reuse, R126, R100 ;  /* 0x0000007e6c64723c */ /* 0x040fe20000001864 */
[----:B------:R-:W-:Y:S07]  /*e180*/  LDSM.16.MT88.4 R124, [R158+0x13800] ;  /* 0x013800009e7c783b */ /* 0x000fee0000004200 */
[C---:B------:R-:W-:Y:S08]  /*e190*/  HMMA.16816.F32 R60, R108.reuse, R104, R60 ;  /* 0x000000686c3c723c */ /* 0x040ff0000000183c */
[C---:B------:R-:W-:Y:S01]  /*e1a0*/  HMMA.16816.F32 R64, R108.reuse, R106, R64 ;  /* 0x0000006a6c40723c */ /* 0x040fe20000001840 */
[----:B------:R-:W3:Y:S07]  /*e1b0*/  LDSM.16.MT88.4 R104, [R154+0x5000] ;  /* 0x005000009a68783b */ /* 0x000eee0000004200 */
[C---:B------:R-:W-:Y:S08]  /*e1c0*/  HMMA.16816.F32 R16, R108.reuse, R136, R16 ;  /* 0x000000886c10723c */ /* 0x040ff00000001810 */
[C---:B------:R-:W-:Y:S08]  /*e1d0*/  HMMA.16816.F32 R8, R108.reuse, R140, R8 ;  /* 0x0000008c6c08723c */ /* 0x040ff00000001808 */
[C---:B------:R-:W-:Y:S01]  /*e1e0*/  HMMA.16816.F32 R20, R108.reuse, R138, R20 ;  /* 0x0000008a6c14723c */ /* 0x040fe20000001814 */
[----:B------:R-:W-:Y:S07]  /*e1f0*/  LDSM.16.MT88.4 R136, [R154+0x3800] ;  /* 0x003800009a88783b */ /* 0x000fee0000004200 */
        /* <DEDUP_REMOVED lines=10> */
[----:B----4-:R-:W-:-:S03]  /*e2a0*/  F2FP.F16.F32.PACK_AB R99, R157, R160 ;  /* 0x000000a09d63723e */ /* 0x010fc600000000ff */
[----:B------:R-:W-:Y:S02]  /*e2b0*/  FADD.FTZ R215, R162, R161 ;  /* 0x000000a1a2d77221 */ /* 0x000fe40000010000 */
[----:B------:R-:W-:Y:S08]  /*e2c0*/  HMMA.16816.F32 R24, R108, R128, R24 ;  /* 0x000000806c18723c */ /* 0x000ff00000001818 */
[C---:B--2---:R-:W-:Y:S08]  /*e2d0*/  HMMA.16816.F32 R68, R96.reuse, R120, R68 ;  /* 0x000000786044723c */ /* 0x044ff00000001844 */
[----:B------:R-:W-:Y:S08]  /*e2e0*/  HMMA.16816.F32 R72, R96, R122, R72 ;  /* 0x0000007a6048723c */ /* 0x000ff00000001848 */
[C---:B------:R-:W-:Y:S08]  /*e2f0*/  HMMA.16816.F32 R28, R108.reuse, R130, R28 ;  /* 0x000000826c1c723c */ /* 0x040ff0000000181c */
[C---:B------:R-:W-:Y:S08]  /*e300*/  HMMA.16816.F32 R52, R108.reuse, R112, R52 ;  /* 0x000000706c34723c */ /* 0x040ff00000001834 */
[----:B------:R-:W-:Y:S01]  /*e310*/  HMMA.16816.F32 R56, R108, R114, R56 ;  /* 0x000000726c38723c */ /* 0x000fe20000001838 */
[----:B------:R-:W1:Y:S07]  /*e320*/  LDSM.16.MT88.4 R112, [R155+0x17800] ;  /* 0x017800009b70783b */ /* 0x000e6e0000004200 */
[----:B------:R-:W-:Y:S01]  /*e330*/  HMMA.16816.F32 R120, R96, R116, R16 ;  /* 0x000000746078723c */ /* 0x000fe20000001810 */
[----:B------:R-:W-:Y:S07]  /*e340*/  LDSM.16.MT88.4 R16, [R153+0x5800] ;  /* 0x005800009910783b */ /* 0x000fee0000004200 */
[C---:B---3--:R-:W-:Y:S08]  /*e350*/  HMMA.16816.F32 R84, R108.reuse, R104, R84 ;  /* 0x000000686c54723c */ /* 0x048ff00000001854 */
[----:B------:R-:W-:Y:S01]  /*e360*/  HMMA.16816.F32 R88, R108, R106, R88 ;  /* 0x0000006a6c58723c */ /* 0x000fe20000001858 */
[----:B------:R-:W2:Y:S04]  /*e370*/  LDSM.16.MT88.4 R108, [R154+0x1800] ;  /* 0x001800009a6c783b */ /* 0x000ea80000004200 */
[----:B------:R-:W3:Y:S03]  /*e380*/  LDSM.16.MT88.4 R104, [R154+0x5800] ;  /* 0x005800009a68783b */ /* 0x000ee60000004200 */
[C---:B------:R-:W-:Y:S01]  /*e390*/  HMMA.16816.F32 R128, R96.reuse, R124, R8 ;  /* 0x0000007c6080723c */ /* 0x040fe20000001808 */
[----:B------:R-:W4:Y:S07]  /*e3a0*/  LDSM.16.MT88.4 R8, [R153+0x1800] ;  /* 0x001800009908783b */ /* 0x000f2e0000004200 */
[----:B------:R-:W-:Y:S01]  /*e3b0*/  HMMA.16816.F32 R116, R96, R118, R20 ;  /* 0x000000766074723c */ /* 0x000fe20000001814 */
[----:B------:R-:W-:-:S04]  /*e3c0*/  FFMA.FTZ R21, R213, R151, R2 ;  /* 0x00000097d5157223 */ /* 0x000fc80000010002 */
[----:B------:R-:W-:-:S03]  /*e3d0*/  FADD.FTZ R21, R0, R21 ;  /* 0x0000001500157221 */ /* 0x000fc60000010000 */
[----:B------:R-:W-:Y:S01]  /*e3e0*/  HMMA.16816.F32 R124, R96, R126, R12 ;  /* 0x0000007e607c723c */ /* 0x000fe2000000180c */
[----:B------:R-:W5:Y:S01]  /*e3f0*/  LDSM.16.MT88.4 R12, [R153+0x3800] ;  /* 0x00380000990c783b */ /* 0x000f620000004200 */
[----:B------:R-:W-:-:S04]  /*e400*/  FADD.FTZ R148, R148, R21 ;  /* 0x0000001594947221 */ /* 0x000fc80000010000 */
[----:B------:R-:W-:Y:S02]  /*e410*/  FADD.FTZ R149, R149, R148 ;  /* 0x0000009495957221 */ /* 0x000fe40000010000 */
[----:B-1----:R-:W-:Y:S02]  /*e420*/  HMMA.16816.F32 R76, R96, R112, R76 ;  /* 0x00000070604c723c */ /* 0x002fe4000000184c */
[----:B------:R-:W-:-:S04]  /*e430*/  FADD.FTZ R168, R168, R149 ;  /* 0x00000095a8a87221 */ /* 0x000fc80000010000 */
[----:B------:R-:W-:Y:S02]  /*e440*/  FADD.FTZ R171, R171, R168 ;  /* 0x000000a8abab7221 */ /* 0x000fe40000010000 */
[----:B------:R-:W-:Y:S02]  /*e450*/  HMMA.16816.F32 R80, R96, R114, R80 ;  /* 0x000000726050723c */ /* 0x000fe40000001850 */
[----:B------:R-:W-:-:S04]  /*e460*/  FADD.FTZ R170, R170, R171 ;  /* 0x000000abaaaa7221 */ /* 0x000fc80000010000 */
[----:B------:R-:W-:Y:S02]  /*e470*/  FADD.FTZ R173, R173, R170 ;  /* 0x000000aaadad7221 */ /* 0x000fe40000010000 */
[----:B--2---:R-:W-:Y:S02]  /*e480*/  HMMA.16816.F32 R112, R96, R108, R24 ;  /* 0x0000006c6070723c */ /* 0x004fe40000001818 */
[----:B------:R-:W-:-:S04]  /*e490*/  FADD.FTZ R176, R176, R173 ;  /* 0x000000adb0b07221 */ /* 0x000fc80000010000 */
[----:B------:R-:W-:Y:S02]  /*e4a0*/  FADD.FTZ R179, R179, R176 ;  /* 0x000000b0b3b37221 */ /* 0x000fe40000010000 */
[----:B---3--:R-:W-:Y:S02]  /*e4b0*/  HMMA.16816.F32 R84, R96, R104, R84 ;  /* 0x000000686054723c */ /* 0x008fe40000001854 */
[----:B------:R-:W-:-:S04]  /*e4c0*/  FADD.FTZ R172, R172, R179 ;  /* 0x000000b3acac7221 */ /* 0x000fc80000010000 */
[----:B------:R-:W-:Y:S02]  /*e4d0*/  FADD.FTZ R181, R181, R172 ;  /* 0x000000acb5b57221 */ /* 0x000fe40000010000 */
[----:B------:R-:W-:Y:S02]  /*e4e0*/  HMMA.16816.F32 R88, R96, R106, R88 ;  /* 0x0000006a6058723c */ /* 0x000fe40000001858 */
[----:B------:R-:W-:-:S04]  /*e4f0*/  FADD.FTZ R178, R178, R181 ;  /* 0x000000b5b2b27221 */ /* 0x000fc80000010000 */
[----:B------:R-:W-:Y:S02]  /*e500*/  FADD.FTZ R183, R183, R178 ;  /* 0x000000b2b7b77221 */ /* 0x000fe40000010000 */
[----:B------:R-:W-:Y:S02]  /*e510*/  HMMA.16816.F32 R36, R96, R144, R36 ;  /* 0x000000906024723c */ /* 0x000fe40000001824 */
[----:B------:R-:W-:-:S04]  /*e520*/  FADD.FTZ R160, R160, R183 ;  /* 0x000000b7a0a07221 */ /* 0x000fc80000010000 */
[----:B------:R-:W-:Y:S02]  /*e530*/  FADD.FTZ R213, R157, R160 ;  /* 0x000000a09dd57221 */ /* 0x000fe40000010000 */
        /* <DEDUP_REMOVED lines=8> */
[C---:B-----5:R-:W-:Y:S08]  /*e5c0*/  HMMA.16816.F32 R60, R96.reuse, R12, R60 ;  /* 0x0000000c603c723c */ /* 0x060ff0000000183c */
[C---:B------:R-:W-:Y:S08]  /*e5d0*/  HMMA.16816.F32 R64, R96.reuse, R14, R64 ;  /* 0x0000000e6040723c */ /* 0x040ff00000001840 */
[C---:B------:R-:W-:Y:S08]  /*e5e0*/  HMMA.16816.F32 R92, R96.reuse, R16, R92 ;  /* 0x00000010605c723c */ /* 0x040ff0000000185c */
[----:B------:R-:W-:Y:S01]  /*e5f0*/  HMMA.16816.F32 R96, R96, R18, R4 ;  /* 0x000000126060723c */ /* 0x000fe20000001804 */
[----:B------:R-:W-:-:S04]  /*e600*/  NOP ;  /* 0x0000000000007918 */ /* 0x000fc80000000000 */
[----:B------:R-:W-:-:S15]  /*e610*/  BRA.U UP1, `(.L_x_689) ;  /* 0x0000000101047547 */ /* 0x000fde000b800000 */
.L_x_680:
[----:B------:R-:W-:-:S12]  /*e620*/  UIADD3 UR21, UPT, UPT, UR17, -0x1, URZ ;  /* 0xffffffff11157890 */ /* 0x000fd8000fffe0ff */
.L_x_689:
        /* <DEDUP_REMOVED lines=25> */
.L_x_693:
        /* <DEDUP_REMOVED lines=49> */
.L_x_691:
        /* <DEDUP_REMOVED lines=77> */
[----:B-1----:R-:W-:Y:S01]  /*efa0*/  LDSM.16.M88.4 R164, [R193+0x4000] ;  /* 0x00400000c1a4783b */ /* 0x002fe20000000200 */
[C---:B--2---:R-:W-:Y:S04]  /*efb0*/  HMMA.16816.F32 R4, R132.reuse, R136, RZ ;  /* 0x000000888404723c */ /* 0x044fe800000018ff */
[----:B------:R-:W-:Y:S04]  /*efc0*/  LDSM.16.M88.4 R168, [R189+0xe000] ;  /* 0x00e00000bda8783b */ /* 0x000fe80000000200 */
[C---:B------:R-:W-:Y:S01]  /*efd0*/  HMMA.16816.F32 R8, R132.reuse, R138, RZ ;  /* 0x0000008a8408723c */ /* 0x040fe200000018ff */
[----:B------:R-:W1:Y:S05]  /*efe0*/  LDSM.16.M88.4 R136, [R189+0xd000] ;  /* 0x00d00000bd88783b */ /* 0x000e6a0000000200 */
[----:B------:R-:W-:Y:S02]  /*eff0*/  LDSM.16.M88.4 R172, [R189+0xe800] ;  /* 0x00e80000bdac783b */ /* 0x000fe40000000200 */
[C---:B---3--:R-:W-:Y:S03]  /*f000*/  HMMA.16816.F32 R12, R132.reuse, R140, RZ ;  /* 0x0000008c840c723c */ /* 0x048fe600000018ff */
[----:B------:R-:W-:Y:S05]  /*f010*/  LDSM.16.M88.4 R176, [R192+0xe800] ;  /* 0x00e80000c0b0783b */ /* 0x000fea0000000200 */
[C---:B------:R-:W-:Y:S01]  /*f020*/  HMMA.16816.F32 R16, R132.reuse, R142, RZ ;  /* 0x0000008e8410723c */ /* 0x040fe200000018ff */
[----:B------:R-:W2:Y:S07]  /*f030*/  LDSM.16.M88.4 R140, [R189+0xd800] ;  /* 0x00d80000bd8c783b */ /* 0x000eae0000000200 */
[C---:B----4-:R-:W-:Y:S08]  /*f040*/  HMMA.16816.F32 R20, R132.reuse, R144, RZ ;  /* 0x000000908414723c */ /* 0x050ff000000018ff */
[C---:B------:R-:W-:Y:S01]  /*f050*/  HMMA.16816.F32 R24, R132.reuse, R146, RZ ;  /* 0x000000928418723c */ /* 0x040fe200000018ff */
[----:B------:R-:W-:Y:S07]  /*f060*/  LDSM.16.M88.4 R144, [R192+0xc000] ;  /* 0x00c00000c090783b */ /* 0x000fee0000000200 */
[C---:B-----5:R-:W-:Y:S08]  /*f070*/  HMMA.16816.F32 R28, R132.reuse, R148, RZ ;  /* 0x00000094841c723c */ /* 0x060ff000000018ff */
[----:B------:R-:W-:Y:S01]  /*f080*/  HMMA.16816.F32 R32, R132, R150, RZ ;  /* 0x000000968420723c */ /* 0x000fe200000018ff */
[----:B------:R-:W3:Y:S05]  /*f090*/  LDSM.16.M88.4 R132, [R194] ;  /* 0x00000000c284783b */ /* 0x000eea0000000200 */
[----:B------:R-:W4:Y:S02]  /*f0a0*/  LDSM.16.M88.4 R148, [R192+0xc800] ;  /* 0x00c80000c094783b */ /* 0x000f240000000200 */
[C---:B------:R-:W-:Y:S08]  /*f0b0*/  HMMA.16816.F32 R4, R152.reuse, R156, R4 ;  /* 0x0000009c9804723c */ /* 0x040ff00000001804 */
[C---:B------:R-:W-:Y:S01]  /*f0c0*/  HMMA.16816.F32 R8, R152.reuse, R158, R8 ;  /* 0x0000009e9808723c */ /* 0x040fe20000001808 */
[----:B------:R-:W5:Y:S07]  /*f0d0*/  LDSM.16.M88.4 R156, [R192+0xd000] ;  /* 0x00d00000c09c783b */ /* 0x000f6e0000000200 */
[C---:B------:R-:W-:Y:S08]  /*f0e0*/  HMMA.16816.F32 R12, R152.reuse, R160, R12 ;  /* 0x000000a0980c723c */ /* 0x040ff0000000180c */
[C---:B------:R-:W-:Y:S01]  /*f0f0*/  HMMA.16816.F32 R16, R152.reuse, R162, R16 ;  /* 0x000000a29810723c */ /* 0x040fe20000001810 */
[----:B------:R-:W-:Y:S07]  /*f100*/  LDSM.16.M88.4 R160, [R195+UR5+0xe800] ;  /* 0x00e80005c3a0783b */ /* 0x000fee0008000200 */
[C---:B-1----:R-:W-:Y:S08]  /*f110*/  HMMA.16816.F32 R20, R152.reuse, R136, R20 ;  /* 0x000000889814723c */ /* 0x042ff00000001814 */
[C---:B------:R-:W-:Y:S01]  /*f120*/  HMMA.16816.F32 R24, R152.reuse, R138, R24 ;  /* 0x0000008a9818723c */ /* 0x040fe20000001818 */
[----:B------:R-:W1:Y:S07]  /*f130*/  LDSM.16.M88.4 R136, [R192+0xd800] ;  /* 0x00d80000c088783b */ /* 0x000e6e0000000200 */
[C---:B--2---:R-:W-:Y:S08]  /*f140*/  HMMA.16816.F32 R28, R152.reuse, R140, R28 ;  /* 0x0000008c981c723c */ /* 0x044ff0000000181c */
[----:B------:R-:W-:Y:S01]  /*f150*/  HMMA.16816.F32 R32, R152, R142, R32 ;  /* 0x0000008e9820723c */ /* 0x000fe20000001820 */
[----:B------:R-:W-:Y:S05]  /*f160*/  LDSM.16.M88.4 R140, [R191] ;  /* 0x00000000bf8c783b */ /* 0x000fea0000000200 */
[----:B------:R-:W2:Y:S02]  /*f170*/  LDSM.16.M88.4 R152, [R3+0xc000] ;  /* 0x00c000000398783b */ /* 0x000ea40000000200 */
[C---:B---3--:R-:W-:Y:S08]  /*f180*/  HMMA.16816.F32 R4, R132.reuse, R144, R4 ;  /* 0x000000908404723c */ /* 0x048ff00000001804 */
[C---:B------:R-:W-:Y:S01]  /*f190*/  HMMA.16816.F32 R8, R132.reuse, R146, R8 ;  /* 0x000000928408723c */ /* 0x040fe20000001808 */
[----:B------:R-:W3:Y:S07]  /*f1a0*/  LDSM.16.M88.4 R144, [R3+0xc800] ;  /* 0x00c800000390783b */ /* 0x000eee0000000200 */
[C---:B----4-:R-:W-:Y:S08]  /*f1b0*/  HMMA.16816.F32 R12, R132.reuse, R148, R12 ;  /* 0x00000094840c723c */ /* 0x050ff0000000180c */
[C---:B------:R-:W-:Y:S01]  /*f1c0*/  HMMA.16816.F32 R16, R132.reuse, R150, R16 ;  /* 0x000000968410723c */ /* 0x040fe20000001810 */
[----:B------:R-:W4:Y:S07]  /*f1d0*/  LDSM.16.M88.4 R148, [R3+0xd000] ;  /* 0x00d000000394783b */ /* 0x000f2e0000000200 */
[C---:B-----5:R-:W-:Y:S08]  /*f1e0*/  HMMA.16816.F32 R20, R132.reuse, R156, R20 ;  /* 0x0000009c8414723c */ /* 0x060ff00000001814 */
[C---:B------:R-:W-:Y:S01]  /*f1f0*/  HMMA.16816.F32 R24, R132.reuse, R158, R24 ;  /* 0x0000009e8418723c */ /* 0x040fe20000001818 */
[----:B------:R-:W-:Y:S07]  /*f200*/  LDSM.16.M88.4 R156, [R195+UR5+0xe000] ;  /* 0x00e00005c39c783b */ /* 0x000fee0008000200 */
[C---:B-1----:R-:W-:Y:S08]  /*f210*/  HMMA.16816.F32 R28, R132.reuse, R136, R28 ;  /* 0x00000088841c723c */ /* 0x042ff0000000181c */
[----:B------:R-:W-:Y:S01]  /*f220*/  HMMA.16816.F32 R32, R132, R138, R32 ;  /* 0x0000008a8420723c */ /* 0x000fe20000001820 */
[----:B------:R-:W1:Y:S05]  /*f230*/  LDSM.16.M88.4 R132, [R3+0xd800] ;  /* 0x00d800000384783b */ /* 0x000e6a0000000200 */
[----:B------:R-:W5:Y:S02]  /*f240*/  LDSM.16.M88.4 R136, [R196+0x4000] ;  /* 0x00400000c488783b */ /* 0x000f640000000200 */
[C---:B--2---:R-:W-:Y:S08]  /*f250*/  HMMA.16816.F32 R4, R140.reuse, R152, R4 ;  /* 0x000000988c04723c */ /* 0x044ff00000001804 */
[C---:B------:R-:W-:Y:S01]  /*f260*/  HMMA.16816.F32 R8, R140.reuse, R154, R8 ;  /* 0x0000009a8c08723c */ /* 0x040fe20000001808 */
[----:B------:R-:W2:Y:S07]  /*f270*/  LDSM.16.M88.4 R152, [R195+UR5+0xf000] ;  /* 0x00f00005c398783b */ /* 0x000eae0008000200 */
[C---:B---3--:R-:W-:Y:S08]  /*f280*/  HMMA.16816.F32 R12, R140.reuse, R144, R12 ;  /* 0x000000908c0c723c */ /* 0x048ff0000000180c */
[C---:B------:R-:W-:Y:S01]  /*f290*/  HMMA.16816.F32 R16, R140.reuse, R146, R16 ;  /* 0x000000928c10723c */ /* 0x040fe20000001810 */
[----:B------:R-:W3:Y:S07]  /*f2a0*/  LDSM.16.M88.4 R144, [R195+UR5+0xf800] ;  /* 0x00f80005c390783b */ /* 0x000eee0008000200 */
[C---:B----4-:R-:W-:Y:S08]  /*f2b0*/  HMMA.16816.F32 R20, R140.reuse, R148, R20 ;  /* 0x000000948c14723c */ /* 0x050ff00000001814 */
[C---:B------:R-:W-:Y:S01]  /*f2c0*/  HMMA.16816.F32 R24, R140.reuse, R150, R24 ;  /* 0x000000968c18723c */ /* 0x040fe20000001818 */
[----:B------:R-:W-:Y:S07]  /*f2d0*/  LDSM.16.M88.4 R148, [R194+0x4000] ;  /* 0x00400000c294783b */ /* 0x000fee0000000200 */
[C---:B-1----:R-:W-:Y:S08]  /*f2e0*/  HMMA.16816.F32 R28, R140.reuse, R132, R28 ;  /* 0x000000848c1c723c */ /* 0x042ff0000000181c */
[----:B------:R-:W-:Y:S01]  /*f2f0*/  HMMA.16816.F32 R32, R140, R134, R32 ;  /* 0x000000868c20723c */ /* 0x000fe20000001820 */
[----:B------:R-:W1:Y:S05]  /*f300*/  LDSM.16.M88.4 R132, [R189+0xf000] ;  /* 0x00f00000bd84783b */ /* 0x000e6a0000000200 */
[----:B------:R-:W4:Y:S02]  /*f310*/  LDSM.16.M88.4 R140, [R189+0xf800] ;  /* 0x00f80000bd8c783b */ /* 0x000f240000000200 */
[C---:B-----5:R-:W-:Y:S08]  /*f320*/  HMMA.16816.F32 R4, R136.reuse, R156, R4 ;  /* 0x0000009c8804723c */ /* 0x060ff00000001804 */
[C---:B------:R-:W-:Y:S01]  /*f330*/  HMMA.16816.F32 R8, R136.reuse, R158, R8 ;  /* 0x0000009e8808723c */ /* 0x040fe20000001808 */
[----:B------:R-:W5:Y:S07]  /*f340*/  LDSM.16.M88.4 R156, [R192+0xe000] ;  /* 0x00e00000c09c783b */ /* 0x000f6e0000000200 */
        /* <DEDUP_REMOVED lines=8> */
[----:B------:R-:W2:Y:S05]  /*f3d0*/  LDSM.16.M88.4 R136, [R192+0xf000] ;  /* 0x00f00000c088783b */ /* 0x000eaa0000000200 */
[----:B------:R-:W3:Y:S02]  /*f3e0*/  LDSM.16.M88.4 R144, [R192+0xf800] ;  /* 0x00f80000c090783b */ /* 0x000ee40000000200 */
[C---:B------:R-:W-:Y:S08]  /*f3f0*/  HMMA.16816.F32 R4, R164.reuse, R168, R4 ;  /* 0x000000a8a404723c */ /* 0x040ff00000001804 */
[C---:B------:R-:W-:Y:S01]  /*f400*/  HMMA.16816.F32 R8, R164.reuse, R170, R8 ;  /* 0x000000aaa408723c */ /* 0x040fe20000001808 */
[----:B------:R-:W3:Y:S07]  /*f410*/  LDSM.16.M88.4 R168, [R3+0xe800] ;  /* 0x00e8000003a8783b */ /* 0x000eee0000000200 */
        /* <DEDUP_REMOVED lines=8> */
[----:B------:R-:W4:Y:S05]  /*f4a0*/  LDSM.16.M88.4 R140, [R3+0xf800] ;  /* 0x00f80000038c783b */ /* 0x000f2a0000000200 */
[----:B------:R-:W-:Y:S02]  /*f4b0*/  LDSM.16.M88.4 R164, [R195+UR5+0x10000] ;  /* 0x01000005c3a4783b */ /* 0x000fe40008000200 */
        /* <DEDUP_REMOVED lines=8> */
[----:B------:R-:W2:Y:S07]  /*f540*/  LDSM.16.M88.4 R136, [R195+UR5+0x10800] ;  /* 0x01080005c388783b */ /* 0x000eae0008000200 */
[C---:B---3--:R-:W-:Y:S08]  /*f550*/  HMMA.16816.F32 R28, R148.reuse, R144, R28 ;  /* 0x00000090941c723c */ /* 0x048ff0000000181c */
[----:B------:R-:W-:Y:S01]  /*f560*/  HMMA.16816.F32 R32, R148, R146, R32 ;  /* 0x000000929420723c */ /* 0x000fe20000001820 */
[----:B------:R-:W3:Y:S05]  /*f570*/  LDSM.16.M88.4 R144, [R195+UR5+0x11000] ;  /* 0x01100005c390783b */ /* 0x000eea0008000200 */
[----:B------:R-:W3:Y:S02]  /*f580*/  LDSM.16.M88.4 R148, [R195+UR5+0x11800] ;  /* 0x01180005c394783b */ /* 0x000ee40008000200 */
[C---:B------:R-:W-:Y:S08]  /*f590*/  HMMA.16816.F32 R4, R152.reuse, R160, R4 ;  /* 0x000000a09804723c */ /* 0x040ff00000001804 */
[C---:B------:R-:W-:Y:S01]  /*f5a0*/  HMMA.16816.F32 R8, R152.reuse, R162, R8 ;  /* 0x000000a29808723c */ /* 0x040fe20000001808 */
[----:B------:R-:W-:Y:S07]  /*f5b0*/  LDSM.16.M88.4 R160, [R193+0x8000] ;  /* 0x00800000c1a0783b */ /* 0x000fee0000000200 */
[C---:B------:R-:W-:Y:S08]  /*f5c0*/  HMMA.16816.F32 R12, R152.reuse, R168, R12 ;  /* 0x000000a8980c723c */ /* 0x040ff0000000180c */
[C---:B------:R-:W-:Y:S01]  /*f5d0*/  HMMA.16816.F32 R16, R152.reuse, R170, R16 ;  /* 0x000000aa9810723c */ /* 0x040fe20000001810 */
[----:B------:R-:W3:Y:S07]  /*f5e0*/  LDSM.16.M88.4 R168, [R189+0x10000] ;  /* 0x01000000bda8783b */ /* 0x000eee0000000200 */
[C---:B-1----:R-:W-:Y:S08]  /*f5f0*/  HMMA.16816.F32 R20, R152.reuse, R132, R20 ;  /* 0x000000849814723c */ /* 0x042ff00000001814 */
[C---:B------:R-:W-:Y:S01]  /*f600*/  HMMA.16816.F32 R24, R152.reuse, R134, R24 ;  /* 0x000000869818723c */ /* 0x040fe20000001818 */
[----:B------:R-:W1:Y:S07]  /*f610*/  LDSM.16.M88.4 R132, [R189+0x10800] ;  /* 0x01080000bd84783b */ /* 0x000e6e0000000200 */
[C---:B----4-:R-:W-:Y:S08]  /*f620*/  HMMA.16816.F32 R28, R152.reuse, R140, R28 ;  /* 0x0000008c981c723c */ /* 0x050ff0000000181c */
[----:B------:R-:W-:Y:S01]  /*f630*/  HMMA.16816.F32 R32, R152, R142, R32 ;  /* 0x0000008e9820723c */ /* 0x000fe20000001820 */
[----:B------:R-:W4:Y:S05]  /*f640*/  LDSM.16.M88.4 R140, [R189+0x11000] ;  /* 0x01100000bd8c783b */ /* 0x000f2a0000000200 */
[----:B------:R-:W4:Y:S02]  /*f650*/  LDSM.16.M88.4 R152, [R189+0x11800] ;  /* 0x01180000bd98783b */ /* 0x000f240000000200 */
[C---:B-----5:R-:W-:Y:S08]  /*f660*/  HMMA.16816.F32 R4, R156.reuse, R164, R4 ;  /* 0x000000a49c04723c */ /* 0x060ff00000001804 */
[C---:B------:R-:W-:Y:S01]  /*f670*/  HMMA.16816.F32 R8, R156.reuse, R166, R8 ;  /* 0x000000a69c08723c */ /* 0x040fe20000001808 */
[----:B------:R-:W5:Y:S07]  /*f680*/  LDSM.16.M88.4 R164, [R194+0x8000] ;  /* 0x00800000c2a4783b */ /* 0x000f6e0000000200 */
        /* <DEDUP_REMOVED lines=8> */
[----:B------:R-:W3:Y:S05]  /*f710*/  LDSM.16.M88.4 R148, [R192+0x11800] ;  /* 0x01180000c094783b */ /* 0x000eea0000000200 */
[----:B------:R-:W3:Y:S02]  /*f720*/  LDSM.16.M88.4 R156, [R191+0x8000] ;  /* 0x00800000bf9c783b */ /* 0x000ee40000000200 */
[C---:B------:R-:W-:Y:S01]  /*f730*/  HMMA.16816.F32 R4, R160.reuse, R168, R4 ;  /* 0x000000a8a004723c */ /* 0x040fe20000001804 */
[----:B------:R-:W-:Y:S07]  /*f740*/  IMAD.U32 R168, RZ, RZ, UR21 ;  /* 0x00000015ffa87e24 */ /* 0x000fee000f8e00ff */
[C---:B------:R-:W-:Y:S01]  /*f750*/  HMMA.16816.F32 R8, R160.reuse, R170, R8 ;  /* 0x000000aaa008723c */ /* 0x040fe20000001808 */
[----:B------:R-:W-:Y:S07]  /*f760*/  IMAD.U32 R171, RZ, RZ, UR7 ;  /* 0x00000007ffab7e24 */ /* 0x000fee000f8e00ff */
        /* <DEDUP_REMOVED lines=8> */
[----:B------:R-:W4:Y:S01]  /*f7f0*/  LDSM.16.M88.4 R152, [R3+0x11800] ;  /* 0x011800000398783b */ /* 0x000f220000000200 */
[----:B------:R-:W-:Y:S04]  /*f800*/  DEPBAR.LE SB0, 0x0 ;  /* 0x000080000000791a */ /* 0x000fe80000000000 */
[----:B------:R-:W-:Y:S02]  /*f810*/  BAR.SYNC.DEFER_BLOCKING 0x0 ;  /* 0x0000000000007b1d */ /* 0x000fe40000010000 */
[C---:B-----5:R-:W-:Y:S05]  /*f820*/  HMMA.16816.F32 R4, R164.reuse, R172, R4 ;  /* 0x000000aca404723c */ /* 0x060fea0000001804 */
[--C-:B------:R-:W-:Y:S02]  /*f830*/  IADD3 R173, PT, PT, R206, -UR20, -R171.reuse ;  /* 0x80000014cead7c10 */ /* 0x100fe4000fffe8ab */
[----:B------:R-:W-:Y:S01]  /*f840*/  IADD3 R171, PT, PT, R197, -UR20, -R171 ;  /* 0x80000014c5ab7c10 */ /* 0x000fe2000fffe8ab */
[C---:B------:R-:W-:Y:S08]  /*f850*/  HMMA.16816.F32 R8, R164.reuse, R174, R8 ;  /* 0x000000aea408723c */ /* 0x040ff00000001808 */
[C---:B--2---:R-:W-:Y:S08]  /*f860*/  HMMA.16816.F32 R12, R164.reuse, R136, R12 ;  /* 0x00000088a40c723c */ /* 0x044ff0000000180c */
[C---:B------:R-:W-:Y:S08]  /*f870*/  HMMA.16816.F32 R16, R164.reuse, R138, R16 ;  /* 0x0000008aa410723c */ /* 0x040ff00000001810 */
[C---:B---3--:R-:W-:Y:S08]  /*f880*/  HMMA.16816.F32 R20, R164.reuse, R144, R20 ;  /* 0x00000090a414723c */ /* 0x048ff00000001814 */
[C---:B------:R-:W-:Y:S08]  /*f890*/  HMMA.16816.F32 R24, R164.reuse, R146, R24 ;  /* 0x00000092a418723c */ /* 0x040ff00000001818 */
[C---:B------:R-:W-:Y:S08]  /*f8a0*/  HMMA.16816.F32 R28, R164.reuse, R148, R28 ;  /* 0x00000094a41c723c */ /* 0x040ff0000000181c */
[----:B------:R-:W-:Y:S03]  /*f8b0*/  HMMA.16816.F32 R32, R164, R150, R32 ;  /* 0x00000096a420723c */ /* 0x000fe60000001820 */
[----:B------:R-:W-:Y:S05]  /*f8c0*/  IMAD.SHL.U32 R167, R185, 0x2, RZ ;  /* 0x00000002b9a77824 */ /* 0x000fea00078e00ff */
[C---:B------:R-:W-:Y:S05]  /*f8d0*/  HMMA.16816.F32 R4, R156.reuse, R176, R4 ;  /* 0x000000b09c04723c */ /* 0x040fea0000001804 */
[----:B------:R-:W-:Y:S03]  /*f8e0*/  LOP3.LUT R169, R167, 0x6, RZ, 0xc0, !PT ;  /* 0x00000006a7a97812 */ /* 0x000fe600078ec0ff */
[C---:B------:R-:W-:Y:S03]  /*f8f0*/  HMMA.16816.F32 R8, R156.reuse, R178, R8 ;  /* 0x000000b29c08723c */ /* 0x040fe60000001808 */
[----:B------:R-:W-:Y:S04]  /*f900*/  IMAD R168, R168, 0x40, R169 ;  /* 0x00000040a8a87824 */ /* 0x000fe800078e02a9 */
[----:B------:R-:W-:Y:S01]  /*f910*/  VIADD R164, R168, 0x38 ;  /* 0x00000038a8a47836 */ /* 0x000fe20000000000 */
[C---:B-1----:R-:W-:Y:S03]  /*f920*/  HMMA.16816.F32 R12, R156.reuse, R132, R12 ;  /* 0x000000849c0c723c */ /* 0x042fe6000000180c */
[----:B------:R-:W-:Y:S01]  /*f930*/  FMUL.FTZ R166, R4, UR10 ;  /* 0x0000000a04a67c20 */ /* 0x000fe20008410000 */
[----:B------:R-:W-:Y:S01]  /*f940*/  FMUL.FTZ R172, R5, UR10 ;  /* 0x0000000a05ac7c20 */ /* 0x000fe20008410000 */
[----:B------:R-:W-:Y:S01]  /*f950*/  FMUL.FTZ R178, R6, UR10 ;  /* 0x0000000a06b27c20 */ /* 0x000fe20008410000 */
[----:B------:R-:W-:Y:S02]  /*f960*/  VIADD R176, R168, 0x1 ;  /* 0x00000001a8b07836 */ /* 0x000fe40000000000 */
[----:B------:R-:W-:Y:S01]  /*f970*/  FMUL.FTZ R170, R7, UR10 ;  /* 0x0000000a07aa7c20 */ /* 0x000fe20008410000 */
[C---:B------:R-:W-:Y:S01]  /*f980*/  HMMA.16816.F32 R16, R156.reuse, R134, R16 ;  /* 0x000000869c10723c */ /* 0x040fe20000001810 */
[----:B------:R-:W1:Y:S02]  /*f990*/  MUFU.TANH R166, R166 ;  /* 0x000000a600a67308 */ /* 0x000e640000002400 */
[----:B------:R-:W-:Y:S01]  /*f9a0*/  VIADD R165, R164, UR20 ;  /* 0x00000014a4a57c36 */ /* 0x000fe20008000000 */
[-C--:B------:R-:W-:Y:S01]  /*f9b0*/  ISETP.GT.AND P6, PT, R173, R176.reuse, PT ;  /* 0x000000b0ad00720c */ /* 0x080fe20003fc4270 */
[----:B------:R-:W-:Y:S01]  /*f9c0*/  VIADD R177, R168, UR20 ;  /* 0x00000014a8b17c36 */ /* 0x000fe20008000000 */
[----:B------:R-:W-:Y:S02]  /*f9d0*/  ISETP.GT.AND P5, PT, R171, R176, PT ;  /* 0x000000b0ab00720c */ /* 0x000fe40003fa4270 */
[C---:B----4-:R-:W-:Y:S03]  /*f9e0*/  HMMA.16816.F32 R20, R156.reuse, R140, R20 ;  /* 0x0000008c9c14723c */ /* 0x050fe60000001814 */
[----:B------:R-:W2:Y:S01]  /*f9f0*/  MUFU.TANH R172, R172 ;  /* 0x000000ac00ac7308 */ /* 0x000ea20000002400 */
[C---:B------:R-:W-:Y:S01]  /*fa00*/  IMAD.IADD R175, R206.reuse, 0x1, -R177 ;  /* 0x00000001ceaf7824 */ /* 0x040fe200078e0ab1 */
[----:B------:R-:W-:Y:S03]  /*fa10*/  IADD3 R174, PT, PT, R206, 0x37, -R165 ;  /* 0x00000037ceae7810 */ /* 0x000fe60007ffe8a5 */
[C---:B------:R-:W-:Y:S05]  /*fa20*/  HMMA.16816.F32 R24, R156.reuse, R142, R24 ;  /* 0x0000008e9c18723c */ /* 0x040fea0000001818 */
[----:B------:R-:W3:Y:S03]  /*fa30*/  MUFU.TANH R178, R178 ;  /* 0x000000b200b27308 */ /* 0x000ee60000002400 */
[C---:B------:R-:W-:Y:S08]  /*fa40*/  HMMA.16816.F32 R28, R156.reuse, R152, R28 ;  /* 0x000000989c1c723c */ /* 0x040ff0000000181c */
[----:B------:R-:W-:Y:S01]  /*fa50*/  HMMA.16816.F32 R32, R156, R154, R32 ;  /* 0x0000009a9c20723c */ /* 0x000fe20000001820 */
[----:B------:R-:W-:Y:S08]  /*fa60*/  @!UPT UIADD3 URZ, UPT, UPT, URZ, URZ, URZ ;  /* 0x000000fffffff290 */ /* 0x000ff0000fffe0ff */
[----:B-12---:R-:W-:Y:S11]  /*fa70*/  BRA.U.ANY UP0, `(.L_x_693) ;  /* 0xffffffed00507547 */ /* 0x006ff6000b93ffff */
.L_x_692:
[----:B------:R-:W-:Y:S01]  /*fa80*/  FMUL.FTZ R3, R8, UR10 ;  /* 0x0000000a08037c20 */ /* 0x000fe20008410000 */
[----:B-1----:R-:W-:Y:S01]  /*fa90*/  FMUL.FTZ R132, R9, UR10 ;  /* 0x0000000a09847c20 */ /* 0x002fe20008410000 */
[----:B------:R-:W-:Y:S02]  /*faa0*/  IMAD.IADD R133, R197, 0x1, -R177 ;  /* 0x00000001c5857824 */ /* 0x000fe400078e0ab1 */
[----:B------:R-:W-:Y:S01]  /*fab0*/  FMUL.FTZ R9, R10, UR10 ;  /* 0x0000000a0a097c20 */ /* 0x000fe20008410000 */
[----:B------:R-:W1:Y:S01]  /*fac0*/  MUFU.TANH R170, R170 ;  /* 0x000000aa00aa7308 */ /* 0x000e620000002400 */
[----:B------:R-:W-:Y:S01]  /*fad0*/  IABS R174, R174 ;  /* 0x000000ae00ae7213 */ /* 0x000fe20000000000 */
[----:B------:R-:W-:Y:S01]  /*fae0*/  FMUL.FTZ R7, R11, UR10 ;  /* 0x0000000a0b077c20 */ /* 0x000fe20008410000 */
[----:B------:R-:W-:Y:S01]  /*faf0*/  IABS R133, R133 ;  /* 0x0000008500857213 */ /* 0x000fe20000000000 */
[----:B------:R-:W-:Y:S01]  /*fb00*/  FMUL.FTZ R162, R13, UR10 ;  /* 0x0000000a0da27c20 */ /* 0x000fe20008410000 */
[--C-:B------:R-:W-:Y:S01]  /*fb10*/  IADD3 R11, PT, PT, R197, 0x37, -R165.reuse ;  /* 0x00000037c50b7810 */ /* 0x100fe20007ffe8a5 */
[----:B------:R-:W-:Y:S01]  /*fb20*/  FMUL.FTZ R14, R14, UR10 ;  /* 0x0000000a0e0e7c20 */ /* 0x000fe20008410000 */
[--C-:B------:R-:W-:Y:S03]  /*fb30*/  IADD3 R6, PT, PT, R206, 0x30, -R165.reuse ;  /* 0x00000030ce067810 */ /* 0x100fe60007ffe8a5 */
[----:B------:R-:W2:Y:S01]  /*fb40*/  MUFU.TANH R3, R3 ;  /* 0x0000000300037308 */ /* 0x000ea20000002400 */
[----:B------:R-:W-:Y:S01]  /*fb50*/  I2FP.F32.S32 R5, R174 ;  /* 0x000000ae00057245 */ /* 0x000fe20000201400 */
[----:B------:R-:W-:Y:S01]  /*fb60*/  FMUL.FTZ R15, R15, UR10 ;  /* 0x0000000a0f0f7c20 */ /* 0x000fe20008410000 */
[----:B------:R-:W-:Y:S01]  /*fb70*/  IABS R175, R175 ;  /* 0x000000af00af7213 */ /* 0x000fe20000000000 */
[----:B------:R-:W-:Y:S01]  /*fb80*/  FMUL.FTZ R160, R16, UR10 ;  /* 0x0000000a10a07c20 */ /* 0x000fe20008410000 */
[----:B------:R-:W-:Y:S01]  /*fb90*/  I2FP.F32.S32 R133, R133 ;  /* 0x0000008500857245 */ /* 0x000fe20000201400 */
[----:B------:R-:W-:Y:S01]  /*fba0*/  FFMA.FTZ R172, R5, -UR6, R172 ;  /* 0x8000000605ac7c23 */ /* 0x000fe200080100ac */
[----:B------:R-:W-:Y:S03]  /*fbb0*/  IABS R11, R11 ;  /* 0x0000000b000b7213 */ /* 0x000fe60000000000 */
[----:B------:R-:W4:Y:S01]  /*fbc0*/  MUFU.TANH R9, R9 ;  /* 0x0000000900097308 */ /* 0x000f220000002400 */
[----:B------:R-:W-:Y:S01]  /*fbd0*/  IABS R6, R6 ;  /* 0x0000000600067213 */ /* 0x000fe20000000000 */
[----:B---3--:R-:W-:Y:S01]  /*fbe0*/  FFMA.FTZ R178, R133, -UR6, R178 ;  /* 0x8000000685b27c23 */ /* 0x008fe200080100b2 */
[--C-:B------:R-:W-:Y:S01]  /*fbf0*/  IADD3 R4, PT, PT, R197, 0x30, -R165.reuse ;  /* 0x00000030c5047810 */ /* 0x100fe20007ffe8a5 */
[----:B------:R-:W-:Y:S01]  /*fc00*/  FMUL.FTZ R18, R18, UR10 ;  /* 0x0000000a12127c20 */ /* 0x000fe20008410000 */
[----:B------:R-:W-:Y:S01]  /*fc10*/  I2FP.F32.S32 R135, R175 ;  /* 0x000000af00877245 */ /* 0x000fe20000201400 */
[----:B------:R-:W-:Y:S01]  /*fc20*/  FMUL.FTZ R17, R17, UR10 ;  /* 0x0000000a11117c20 */ /* 0x000fe20008410000 */
[----:B------:R-:W-:Y:S03]  /*fc30*/  I2FP.F32.S32 R11, R11 ;  /* 0x0000000b000b7245 */ /* 0x000fe60000201400 */
[----:B------:R-:W3:Y:S01]  /*fc40*/  MUFU.TANH R132, R132 ;  /* 0x0000008400847308 */ /* 0x000ee20000002400 */
[----:B------:R-:W-:Y:S01]  /*fc50*/  I2FP.F32.S32 R6, R6 ;  /* 0x0000000600067245 */ /* 0x000fe20000201400 */
[----:B------:R-:W-:Y:S01]  /*fc60*/  FFMA.FTZ R166, R135, -UR6, R166 ;  /* 0x8000000687a67c23 */ /* 0x000fe200080100a6 */
[--C-:B------:R-:W-:Y:S01]  /*fc70*/  IADD3 R5, PT, PT, R206, 0x2f, -R165.reuse ;  /* 0x0000002fce057810 */ /* 0x100fe20007ffe8a5 */
[----:B------:R-:W-:Y:S01]  /*fc80*/  FMUL.FTZ R20, R20, UR10 ;  /* 0x0000000a14147c20 */ /* 0x000fe20008410000 */
[----:B------:R-:W-:Y:S01]  /*fc90*/  IABS R4, R4 ;  /* 0x0000000400047213 */ /* 0x000fe20000000000 */
[----:B------:R-:W-:Y:S01]  /*fca0*/  FMUL.FTZ R21, R21, UR10 ;  /* 0x0000000a15157c20 */ /* 0x000fe20008410000 */
[--C-:B------:R-:W-:Y:S03]  /*fcb0*/  IADD3 R133, PT, PT, R197, 0x2f, -R165.reuse ;  /* 0x0000002fc5857810 */ /* 0x100fe60007ffe8a5 */
[----:B------:R-:W5:Y:S01]  /*fcc0*/  MUFU.TANH R7, R7 ;  /* 0x0000000700077308 */ /* 0x000f620000002400 */
[----:B------:R-:W-:Y:S01]  /*fcd0*/  IABS R5, R5 ;  /* 0x0000000500057213 */ /* 0x000fe20000000000 */
[----:B------:R-:W-:Y:S01]  /*fce0*/  FMUL.FTZ R23, R23, UR10 ;  /* 0x0000000a17177c20 */ /* 0x000fe20008410000 */
[----:B------:R-:W-:Y:S01]  /*fcf0*/  I2FP.F32.S32 R4, R4 ;  /* 0x0000000400047245 */ /* 0x000fe20000201400 */
[----:B------:R-:W-:Y:S01]  /*fd00*/  FMUL.FTZ R26, R26, UR10 ;  /* 0x0000000a1a1a7c20 */ /* 0x000fe20008410000 */
[-C--:B------:R-:W-:Y:S01]  /*fd10*/  ISETP.GT.AND P1, PT, R173, R168.reuse, PT ;  /* 0x000000a8ad00720c */ /* 0x080fe20003f24270 */
[----:B------:R-:W-:Y:S01]  /*fd20*/  FMUL.FTZ R24, R24, UR10 ;  /* 0x0000000a18187c20 */ /* 0x000fe20008410000 */
[----:B------:R-:W-:Y:S03]  /*fd30*/  IABS R133, R133 ;  /* 0x0000008500857213 */ /* 0x000fe60000000000 */
[----:B------:R-:W-:Y:S01]  /*fd40*/  MUFU.TANH R162, R162 ;  /* 0x000000a200a27308 */ /* 0x000fe20000002400 */
[----:B------:R-:W-:Y:S01]  /*fd50*/  I2FP.F32.S32 R5, R5 ;  /* 0x0000000500057245 */ /* 0x000fe20000201400 */
[----:B------:R-:W-:Y:S01]  /*fd60*/  FMUL.FTZ R25, R25, UR10 ;  /* 0x0000000a19197c20 */ /* 0x000fe20008410000 */
[----:B------:R-:W-:Y:S01]  /*fd70*/  FSEL R10, R166, -INF , !P1 ;  /* 0xff800000a60a7808 */ /* 0x000fe20004800000 */
[----:B------:R-:W-:Y:S01]  /*fd80*/  FMUL.FTZ R29, R29, UR10 ;  /* 0x0000000a1d1d7c20 */ /* 0x000fe20008410000 */
[----:B------:R-:W-:Y:S01]  /*fd90*/  I2FP.F32.S32 R134, R133 ;  /* 0x0000008500867245 */ /* 0x000fe20000201400 */
[----:B------:R-:W-:Y:S01]  /*fda0*/  FMUL.FTZ R28, R28, UR10 ;  /* 0x0000000a1c1c7c20 */ /* 0x000fe20008410000 */
[----:B------:R-:W-:Y:S03]  /*fdb0*/  ISETP.GT.AND P1, PT, R171, R168, PT ;  /* 0x000000a8ab00720c */ /* 0x000fe60003f24270 */
[----:B------:R-:W-:Y:S01]  /*fdc0*/  MUFU.TANH R161, R14 ;  /* 0x0000000e00a17308 */ /* 0x000fe20000002400 */
[----:B------:R-:W-:Y:S01]  /*fdd0*/  FSEL R8, R172, -INF , !P6 ;  /* 0xff800000ac087808 */ /* 0x000fe20007000000 */
[----:B------:R-:W-:Y:S01]  /*fde0*/  FMUL.FTZ R34, R34, UR10 ;  /* 0x0000000a22227c20 */ /* 0x000fe20008410000 */
[C---:B------:R-:W-:Y:S01]  /*fdf0*/  ISETP.GE.AND P4, PT, R176.reuse, R205, PT ;  /* 0x000000cdb000720c */ /* 0x040fe20003f86270 */
[----:B------:R-:W-:Y:S01]  /*fe00*/  FMUL.FTZ R35, R35, UR10 ;  /* 0x0000000a23237c20 */ /* 0x000fe20008410000 */
[----:B------:R-:W-:Y:S01]  /*fe10*/  ISETP.GE.AND P0, PT, R176, R204, PT ;  /* 0x000000ccb000720c */ /* 0x000fe20003f06270 */
[----:B------:R-:W-:Y:S01]  /*fe20*/  FMUL.FTZ R176, R12, UR10 ;  /* 0x0000000a0cb07c20 */ /* 0x000fe20008410000 */
[----:B------:R-:W-:Y:S03]  /*fe30*/  IADD3 R133, PT, PT, R206, 0x28, -R165 ;  /* 0x00000028ce857810 */ /* 0x000fe60007ffe8a5 */
[----:B------:R1:W-:Y:S01]  /*fe40*/  MUFU.TANH R159, R15 ;  /* 0x0000000f009f7308 */ /* 0x0003e20000002400 */
[----:B------:R-:W-:Y:S01]  /*fe50*/  FSEL R8, R8, -INF , !P4 ;  /* 0xff80000008087808 */ /* 0x000fe20006000000 */
[----:B------:R-:W-:Y:S01]  /*fe60*/  UISETP.GT.AND UP0, UPT, UR21, UR18, UPT ;  /* 0x000000121500728c */ /* 0x000fe2000bf04270 */
[----:B------:R-:W-:Y:S01]  /*fe70*/  IABS R133, R133 ;  /* 0x0000008500857213 */ /* 0x000fe20000000000 */
[----:B------:R-:W-:Y:S01]  /*fe80*/  UIADD3 UR21, UPT, UPT, UR21, -0x1, URZ ;  /* 0xffffffff15157890 */ /* 0x000fe2000fffe0ff */
[----:B------:R-:W-:Y:S02]  /*fe90*/  LOP3.LUT R190, R190, 0x200, R183, 0xf8, !PT ;  /* 0x00000200bebe7812 */ /* 0x000fe400078ef8b7 */
[----:B------:R-:W-:Y:S03]  /*fea0*/  I2FP.F32.S32 R133, R133 ;  /* 0x0000008500857245 */ /* 0x000fe60000201400 */
[----:B------:R-:W5:Y:S01]  /*feb0*/  MUFU.TANH R176, R176 ;  /* 0x000000b000b07308 */ /* 0x000f620000002400 */
[----:B------:R-:W-:Y:S05]  /*fec0*/  LEA R166, R190, UR5, 0x1 ;  /* 0x00000005bea67c11 */ /* 0x000fea000f8e08ff */
[----:B------:R-:W-:Y:S04]  /*fed0*/  IMAD.IADD R135, R181, 0x1, R166 ;  /* 0x00000001b5877824 */ /* 0x000fe800078e02a6 */
[----:B------:R-:W-:Y:S01]  /*fee0*/  MUFU.TANH R157, R18 ;  /* 0x00000012009d7308 */ /* 0x000fe20000002400 */
[----:B-1----:R-:W-:Y:S04]  /*fef0*/  IADD3 R15, PT, PT, R206, 0x20, -R165 ;  /* 0x00000020ce0f7810 */ /* 0x002fe80007ffe8a5 */
[----:B------:R-:W-:Y:S05]  /*ff00*/  IABS R15, R15 ;  /* 0x0000000f000f7213 */ /* 0x000fea0000000000 */
[----:B------:R1:W-:Y:S01]  /*ff10*/  MUFU.TANH R158, R17 ;  /* 0x00000011009e7308 */ /* 0x0003e20000002400 */
[----:B------:R-:W-:Y:S09]  /*ff20*/  I2FP.F32.S32 R15, R15 ;  /* 0x0000000f000f7245 */ /* 0x000ff20000201400 */
[----:B------:R-:W5:Y:S10]  /*ff30*/  MUFU.TANH R160, R160 ;  /* 0x000000a000a07308 */ /* 0x000f740000002400 */
[----:B------:R-:W-:Y:S01]  /*ff40*/  MUFU.TANH R154, R21 ;  /* 0x00000015009a7308 */ /* 0x000fe20000002400 */
[----:B-1----:R-:W-:Y:S09]  /*ff50*/  FMUL.FTZ R17, R31, UR10 ;  /* 0x0000000a1f117c20 */ /* 0x002ff20008410000 */
[----:B------:R-:W-:Y:S10]  /*ff60*/  MUFU.TANH R151, R23 ;  /* 0x0000001700977308 */ /* 0x000ff40000002400 */
[----:B------:R-:W-:Y:S10]  /*ff70*/  MUFU.TANH R143, R26 ;  /* 0x0000001a008f7308 */ /* 0x000ff40000002400 */
[----:B------:R-:W-:Y:S10]  /*ff80*/  MUFU.TANH R142, R24 ;  /* 0x00000018008e7308 */ /* 0x000ff40000002400 */
[----:B------:R-:W-:Y:S10]  /*ff90*/  MUFU.TANH R140, R25 ;  /* 0x00000019008c7308 */ /* 0x000ff40000002400 */
[----:B------:R-:W-:Y:S10]  /*ffa0*/  MUFU.TANH R17, R17 ;  /* 0x0000001100117308 */ /* 0x000ff40000002400 */
[----:B------:R-:W-:Y:S10]  /*ffb0*/  MUFU.TANH R150, R28 ;  /* 0x0000001c00967308 */ /* 0x000ff40000002400 */
[----:B------:R-:W-:Y:S01]  /*ffc0*/  MUFU.TANH R35, R35 ;  /* 0x0000002300237308 */ /* 0x000fe20000002400 */
[----:B------:R-:W-:Y:S01]  /*ffd0*/  FFMA.FTZ R170, R11, -UR6, R170 ;  /* 0x800000060baa7c23 */ /* 0x000fe200080100aa */
[----:B--2---:R-:W-:Y:S01]  /*ffe0*/  FFMA.FTZ R3, R6, -UR6, R3 ;  /* 0x8000000606037c23 */ /* 0x004fe20008010003 */
[----:B------:R-:W-:Y:S02]  /*fff0*/  VIADD R6, R168, 0x8 ;  /* 0x00000008a8067836 */ /* 0x000fe40000000000 */
[----:B----4-:R-:W-:Y:S01]  /*10000*/  FFMA.FTZ R9, R4, -UR6, R9 ;  /* 0x8000000604097c23 */ /* 0x010fe20008010009 */
[----:B------:R-:W-:Y:S01]  /*10010*/  VIADD R4, R168, 0x9 ;  /* 0x00000009a8047836 */ /* 0x000fe20000000000 */
[----:B------:R-:W-:Y:S01]  /*10020*/  FSEL R11, R170, -INF , !P5 ;  /* 0xff800000aa0b7808 */ /* 0x000fe20006800000 */
[----:B---3--:R-:W-:Y:S01]  /*10030*/  FFMA.FTZ R132, R5, -UR6, R132 ;  /* 0x8000000605847c23 */ /* 0x008fe20008010084 */
[-C--:B------:R-:W-:Y:S01]  /*10040*/  ISETP.GT.AND P5, PT, R171, R6.reuse, PT ;  /* 0x00000006ab00720c */ /* 0x080fe20003fa4270 */
[----:B-----5:R-:W-:Y:S01]  /*10050*/  FFMA.FTZ R7, R134, -UR6, R7 ;  /* 0x8000000686077c23 */ /* 0x020fe20008010007 */
[----:B------:R-:W-:Y:S01]  /*10060*/  FSEL R5, R178, -INF , !P1 ;  /* 0xff800000b2057808 */ /* 0x000fe20004800000 */
[----:B------:R-:W-:Y:S01]  /*10070*/  FFMA.FTZ R176, R133, -UR6, R176 ;  /* 0x8000000685b07c23 */ /* 0x000fe200080100b0 */
[----:B------:R-:W-:Y:S01]  /*10080*/  FSEL R9, R9, -INF , !P5 ;  /* 0xff80000009097808 */ /* 0x000fe20006800000 */
[----:B------:R-:W-:Y:S01]  /*10090*/  FFMA.FTZ R160, R15, -UR6, R160 ;  /* 0x800000060fa07c23 */ /* 0x000fe200080100a0 */
[C---:B------:R-:W-:Y:S02]  /*100a0*/  ISETP.GT.AND P6, PT, R173.reuse, R6, PT ;  /* 0x00000006ad00720c */ /* 0x040fe40003fc4270 */
[-C--:B------:R-:W-:Y:S02]  /*100b0*/  ISETP.GT.AND P1, PT, R173, R4.reuse, PT ;  /* 0x00000004ad00720c */ /* 0x080fe40003f24270 */
[----:B------:R-:W-:Y:S02]  /*100c0*/  ISETP.GT.AND P5, PT, R171, R4, PT ;  /* 0x00000004ab00720c */ /* 0x000fe40003fa4270 */
[----:B------:R-:W-:Y:S02]  /*100d0*/  FSEL R3, R3, -INF , !P6 ;  /* 0xff80000003037808 */ /* 0x000fe40007000000 */
[----:B------:R-:W-:Y:S02]  /*100e0*/  FSEL R12, R132, -INF , !P1 ;  /* 0xff800000840c7808 */ /* 0x000fe40004800000 */
[----:B------:R-:W-:Y:S02]  /*100f0*/  FSEL R7, R7, -INF , !P5 ;  /* 0xff80000007077808 */ /* 0x000fe40006800000 */
[CC--:B------:R-:W-:Y:S02]  /*10100*/  ISETP.GE.AND P6, PT, R6.reuse, R205.reuse, PT ;  /* 0x000000cd0600720c */ /* 0x0c0fe40003fc6270 */
[-C--:B------:R-:W-:Y:S02]  /*10110*/  ISETP.GE.AND P1, PT, R6, R204.reuse, PT ;  /* 0x000000cc0600720c */ /* 0x080fe40003f26270 */
[----:B------:R-:W-:Y:S02]  /*10120*/  ISETP.GE.AND P5, PT, R168, R205, PT ;  /* 0x000000cda800720c */ /* 0x000fe40003fa6270 */
[--C-:B------:R-:W-:Y:S02]  /*10130*/  IADD3 R6, PT, PT, R206, 0x27, -R165.reuse ;  /* 0x00000027ce067810 */ /* 0x100fe40007ffe8a5 */
[----:B------:R-:W-:Y:S02]  /*10140*/  FSEL R10, R10, -INF , !P5 ;  /* 0xff8000000a0a7808 */ /* 0x000fe40006800000 */
[----:B------:R-:W-:Y:S02]  /*10150*/  ISETP.GE.AND P5, PT, R168, R204, PT ;  /* 0x000000cca800720c */ /* 0x000fe40003fa6270 */
[----:B------:R-:W-:Y:S02]  /*10160*/  IABS R13, R6 ;  /* 0x00000006000d7213 */ /* 0x000fe40000000000 */
[----:B------:R-:W-:Y:S02]  /*10170*/  FSEL R5, R5, -INF , !P5 ;  /* 0xff80000005057808 */ /* 0x000fe40006800000 */
[----:B------:R-:W-:Y:S02]  /*10180*/  I2FP.F32.S32 R13, R13 ;  /* 0x0000000d000d7245 */ /* 0x000fe40000201400 */
[C---:B------:R-:W-:Y:S02]  /*10190*/  ISETP.GE.AND P4, PT, R4.reuse, R205, PT ;  /* 0x000000cd0400720c */ /* 0x040fe40003f86270 */
[----:B------:R-:W-:Y:S01]  /*101a0*/  ISETP.GE.AND P5, PT, R4, R204, PT ;  /* 0x000000cc0400720c */ /* 0x000fe20003fa6270 */
[----:B------:R-:W-:Y:S01]  /*101b0*/  FFMA.FTZ R162, R13, -UR6, R162 ;  /* 0x800000060da27c23 */ /* 0x000fe200080100a2 */
[C-C-:B------:R-:W-:Y:S02]  /*101c0*/  IADD3 R4, PT, PT, R197.reuse, 0x28, -R165.reuse ;  /* 0x00000028c5047810 */ /* 0x140fe40007ffe8a5 */
[----:B------:R-:W-:Y:S02]  /*101d0*/  IADD3 R6, PT, PT, R197, 0x27, -R165 ;  /* 0x00000027c5067810 */ /* 0x000fe40007ffe8a5 */
[----:B------:R-:W-:Y:S01]  /*101e0*/  IABS R13, R4 ;  /* 0x00000004000d7213 */ /* 0x000fe20000000000 */
[C---:B------:R-:W-:Y:S01]  /*101f0*/  VIADD R4, R168.reuse, 0x10 ;  /* 0x00000010a8047836 */ /* 0x040fe20000000000 */
[----:B------:R-:W-:Y:S02]  /*10200*/  FSEL R11, R11, -INF , !P0 ;  /* 0xff8000000b0b7808 */ /* 0x000fe40004000000 */
[----:B------:R-:W-:Y:S01]  /*10210*/  IABS R14, R6 ;  /* 0x00000006000e7213 */ /* 0x000fe20000000000 */
[----:B------:R-:W-:Y:S01]  /*10220*/  VIADD R6, R168, 0x11 ;  /* 0x00000011a8067836 */ /* 0x000fe20000000000 */
[C---:B------:R-:W-:Y:S02]  /*10230*/  ISETP.GT.AND P0, PT, R173.reuse, R4, PT ;  /* 0x00000004ad00720c */ /* 0x040fe40003f04270 */
[----:B------:R-:W-:Y:S02]  /*10240*/  I2FP.F32.S32 R16, R13 ;  /* 0x0000000d00107245 */ /* 0x000fe40000201400 */
[----:B------:R-:W-:Y:S02]  /*10250*/  FSEL R176, R176, -INF , !P0 ;  /* 0xff800000b0b07808 */ /* 0x000fe40004000000 */
[----:B------:R-:W-:Y:S01]  /*10260*/  ISETP.GT.AND P0, PT, R173, R6, PT ;  /* 0x00000006ad00720c */ /* 0x000fe20003f04270 */
[----:B------:R-:W-:Y:S01]  /*10270*/  FFMA.FTZ R161, R16, -UR6, R161 ;  /* 0x8000000610a17c23 */ /* 0x000fe200080100a1 */
[----:B------:R-:W-:Y:S02]  /*10280*/  I2FP.F32.S32 R14, R14 ;  /* 0x0000000e000e7245 */ /* 0x000fe40000201400 */
[----:B------:R-:W-:Y:S02]  /*10290*/  FSEL R162, R162, -INF , !P0 ;  /* 0xff800000a2a27808 */ /* 0x000fe40004000000 */
[----:B------:R-:W-:Y:S01]  /*102a0*/  ISETP.GT.AND P0, PT, R171, R4, PT ;  /* 0x00000004ab00720c */ /* 0x000fe20003f04270 */
[----:B------:R-:W-:Y:S01]  /*102b0*/  FFMA.FTZ R159, R14, -UR6, R159 ;  /* 0x800000060e9f7c23 */ /* 0x000fe2000801009f */
[--C-:B------:R-:W-:Y:S02]  /*102c0*/  IADD3 R16, PT, PT, R197, 0x20, -R165.reuse ;  /* 0x00000020c5107810 */ /* 0x100fe40007ffe8a5 */
[----:B------:R-:W-:Y:S02]  /*102d0*/  FSEL R161, R161, -INF , !P0 ;  /* 0xff800000a1a17808 */ /* 0x000fe40004000000 */
[----:B------:R-:W-:Y:S02]  /*102e0*/  ISETP.GT.AND P0, PT, R171, R6, PT ;  /* 0x00000006ab00720c */ /* 0x000fe40003f04270 */
[----:B------:R-:W-:Y:S02]  /*102f0*/  IADD3 R13, PT, PT, R206, 0x1f, -R165 ;  /* 0x0000001fce0d7810 */ /* 0x000fe40007ffe8a5 */
[----:B------:R-:W-:Y:S02]  /*10300*/  IABS R16, R16 ;  /* 0x0000001000107213 */ /* 0x000fe40000000000 */
[----:B------:R-:W-:Y:S01]  /*10310*/  FSEL R14, R3, -INF , !P6 ;  /* 0xff800000030e7808 */ /* 0x000fe20007000000 */
[----:B------:R-:W-:Y:S01]  /*10320*/  FMUL.FTZ R3, R19, UR10 ;  /* 0x0000000a13037c20 */ /* 0x000fe20008410000 */
[----:B------:R-:W-:Y:S02]  /*10330*/  FSEL R159, R159, -INF , !P0 ;  /* 0xff8000009f9f7808 */ /* 0x000fe40004000000 */
[----:B------:R-:W-:Y:S02]  /*10340*/  IABS R13, R13 ;  /* 0x0000000d000d7213 */ /* 0x000fe40000000000 */
[C---:B------:R-:W-:Y:S01]  /*10350*/  ISETP.GE.AND P6, PT, R4.reuse, R204, PT ;  /* 0x000000cc0400720c */ /* 0x040fe20003fc6270 */
[----:B------:R-:W1:Y:S01]  /*10360*/  MUFU.TANH R3, R3 ;  /* 0x0000000300037308 */ /* 0x000e620000002400 */
[----:B------:R-:W-:Y:S02]  /*10370*/  ISETP.GE.AND P0, PT, R4, R205, PT ;  /* 0x000000cd0400720c */ /* 0x000fe40003f06270 */
[----:B------:R-:W-:Y:S01]  /*10380*/  I2FP.F32.S32 R4, R16 ;  /* 0x0000001000047245 */ /* 0x000fe20000201400 */
[----:B------:R-:W-:Y:S01]  /*10390*/  VIADD R16, R168, 0x18 ;  /* 0x00000018a8107836 */ /* 0x000fe20000000000 */
[----:B------:R-:W-:Y:S02]  /*103a0*/  I2FP.F32.S32 R13, R13 ;  /* 0x0000000d000d7245 */ /* 0x000fe40000201400 */
[----:B------:R-:W-:Y:S01]  /*103b0*/  FSEL R12, R12, -INF , !P4 ;  /* 0xff8000000c0c7808 */ /* 0x000fe20006000000 */
[----:B------:R-:W-:Y:S01]  /*103c0*/  FFMA.FTZ R157, R4, -UR6, R157 ;  /* 0x80000006049d7c23 */ /* 0x000fe2000801009d */
[----:B------:R-:W-:Y:S02]  /*103d0*/  VIADD R4, R168, 0x19 ;  /* 0x00000019a8047836 */ /* 0x000fe40000000000 */
[----:B------:R-:W-:Y:S01]  /*103e0*/  FFMA.FTZ R158, R13, -UR6, R158 ;  /* 0x800000060d9e7c23 */ /* 0x000fe2000801009e */
[--C-:B------:R-:W-:Y:S02]  /*103f0*/  IADD3 R13, PT, PT, R197, 0x1f, -R165.reuse ;  /* 0x0000001fc50d7810 */ /* 0x100fe40007ffe8a5 */
[----:B------:R-:W-:Y:S02]  /*10400*/  FSEL R9, R9, -INF , !P1 ;  /* 0xff80000009097808 */ /* 0x000fe40004800000 */
[C---:B------:R-:W-:Y:S02]  /*10410*/  ISETP.GT.AND P4, PT, R173.reuse, R16, PT ;  /* 0x00000010ad00720c */ /* 0x040fe40003f84270 */
[----:B------:R-:W-:Y:S02]  /*10420*/  ISETP.GT.AND P1, PT, R173, R4, PT ;  /* 0x00000004ad00720c */ /* 0x000fe40003f24270 */
[----:B------:R-:W-:Y:S02]  /*10430*/  IABS R13, R13 ;  /* 0x0000000d000d7213 */ /* 0x000fe40000000000 */
[----:B------:R-:W-:Y:S02]  /*10440*/  FSEL R160, R160, -INF , !P4 ;  /* 0xff800000a0a07808 */ /* 0x000fe40006000000 */
[----:B------:R-:W-:Y:S02]  /*10450*/  FSEL R158, R158, -INF , !P1 ;  /* 0xff8000009e9e7808 */ /* 0x000fe40004800000 */
[----:B------:R-:W-:Y:S02]  /*10460*/  FSEL R7, R7, -INF , !P5 ;  /* 0xff80000007077808 */ /* 0x000fe40006800000 */
[C---:B------:R-:W-:Y:S02]  /*10470*/  ISETP.GE.AND P4, PT, R6.reuse, R205, PT ;  /* 0x000000cd0600720c */ /* 0x040fe40003f86270 */
[----:B------:R-:W-:Y:S02]  /*10480*/  ISETP.GE.AND P1, PT, R6, R204, PT ;  /* 0x000000cc0600720c */ /* 0x000fe40003f26270 */
[----:B------:R-:W-:Y:S01]  /*10490*/  I2FP.F32.S32 R18, R13 ;  /* 0x0000000d00127245 */ /* 0x000fe20000201400 */
[----:B------:R-:W2:Y:S01]  /*104a0*/  MUFU.TANH R6, R20 ;  /* 0x0000001400067308 */ /* 0x000ea20000002400 */
[----:B------:R-:W-:Y:S02]  /*104b0*/  ISETP.GT.AND P5, PT, R171, R16, PT ;  /* 0x00000010ab00720c */ /* 0x000fe40003fa4270 */
[----:B------:R-:W-:Y:S01]  /*104c0*/  IADD3 R15, PT, PT, R206, 0x18, -R165 ;  /* 0x00000018ce0f7810 */ /* 0x000fe20007ffe8a5 */
[----:B-1----:R-:W-:Y:S01]  /*104d0*/  FFMA.FTZ R3, R18, -UR6, R3 ;  /* 0x8000000612037c23 */ /* 0x002fe20008010003 */
[----:B------:R-:W-:Y:S02]  /*104e0*/  FSEL R157, R157, -INF , !P5 ;  /* 0xff8000009d9d7808 */ /* 0x000fe40006800000 */
[----:B------:R-:W-:Y:S02]  /*104f0*/  ISETP.GT.AND P5, PT, R171, R4, PT ;  /* 0x00000004ab00720c */ /* 0x000fe40003fa4270 */
[----:B------:R-:W-:Y:S02]  /*10500*/  IABS R15, R15 ;  /* 0x0000000f000f7213 */ /* 0x000fe40000000000 */
[----:B------:R-:W-:Y:S01]  /*10510*/  FSEL R155, R3, -INF , !P5 ;  /* 0xff800000039b7808 */ /* 0x000fe20006800000 */
[----:B------:R-:W-:Y:S01]  /*10520*/  FMUL.FTZ R3, R22, UR10 ;  /* 0x0000000a16037c20 */ /* 0x000fe20008410000 */
[----:B------:R-:W-:Y:S02]  /*10530*/  I2FP.F32.S32 R15, R15 ;  /* 0x0000000f000f7245 */ /* 0x000fe40000201400 */
[--C-:B------:R-:W-:Y:S02]  /*10540*/  IADD3 R13, PT, PT, R206, 0x17, -R165.reuse ;  /* 0x00000017ce0d7810 */ /* 0x100fe40007ffe8a5 */
[--C-:B------:R-:W-:Y:S01]  /*10550*/  IADD3 R18, PT, PT, R197, 0x18, -R165.reuse ;  /* 0x00000018c5127810 */ /* 0x100fe20007ffe8a5 */
[----:B------:R-:W1:Y:S01]  /*10560*/  MUFU.TANH R3, R3 ;  /* 0x0000000300037308 */ /* 0x000e620000002400 */
[----:B--2---:R-:W-:Y:S01]  /*10570*/  FFMA.FTZ R156, R15, -UR6, R6 ;  /* 0x800000060f9c7c23 */ /* 0x004fe20008010006 */
[----:B------:R-:W-:Y:S01]  /*10580*/  VIADD R6, R168, 0x20 ;  /* 0x00000020a8067836 */ /* 0x000fe20000000000 */
[----:B------:R-:W-:Y:S02]  /*10590*/  IABS R13, R13 ;  /* 0x0000000d000d7213 */ /* 0x000fe40000000000 */
[----:B------:R-:W-:Y:S02]  /*105a0*/  FSEL R176, R176, -INF , !P0 ;  /* 0xff800000b0b07808 */ /* 0x000fe40004000000 */
[----:B------:R-:W-:Y:S02]  /*105b0*/  FSEL R162, R162, -INF , !P4 ;  /* 0xff800000a2a27808 */ /* 0x000fe40006000000 */
[----:B------:R-:W-:Y:S02]  /*105c0*/  FSEL R161, R161, -INF , !P6 ;  /* 0xff800000a1a17808 */ /* 0x000fe40007000000 */
[CC--:B------:R-:W-:Y:S02]  /*105d0*/  ISETP.GE.AND P5, PT, R16.reuse, R205.reuse, PT ;  /* 0x000000cd1000720c */ /* 0x0c0fe40003fa6270 */
[-C--:B------:R-:W-:Y:S02]  /*105e0*/  ISETP.GE.AND P0, PT, R16, R204.reuse, PT ;  /* 0x000000cc1000720c */ /* 0x080fe40003f06270 */
[----:B------:R-:W-:Y:S02]  /*105f0*/  FSEL R159, R159, -INF , !P1 ;  /* 0xff8000009f9f7808 */ /* 0x000fe40004800000 */
[C---:B------:R-:W-:Y:S02]  /*10600*/  ISETP.GE.AND P4, PT, R4.reuse, R205, PT ;  /* 0x000000cd0400720c */ /* 0x040fe40003f86270 */
[----:B------:R-:W-:Y:S01]  /*10610*/  ISETP.GE.AND P6, PT, R4, R204, PT ;  /* 0x000000cc0400720c */ /* 0x000fe20003fc6270 */
[----:B------:R-:W-:Y:S01]  /*10620*/  VIADD R4, R168, 0x21 ;  /* 0x00000021a8047836 */ /* 0x000fe20000000000 */
[----:B------:R-:W-:Y:S02]  /*10630*/  I2FP.F32.S32 R13, R13 ;  /* 0x0000000d000d7245 */ /* 0x000fe40000201400 */
[----:B------:R-:W-:Y:S02]  /*10640*/  IADD3 R16, PT, PT, R197, 0x17, -R165 ;  /* 0x00000017c5107810 */ /* 0x000fe40007ffe8a5 */
[----:B------:R-:W-:Y:S01]  /*10650*/  ISETP.GT.AND P1, PT, R173, R6, PT ;  /* 0x00000006ad00720c */ /* 0x000fe20003f24270 */
[----:B------:R-:W-:Y:S01]  /*10660*/  FFMA.FTZ R154, R13, -UR6, R154 ;  /* 0x800000060d9a7c23 */ /* 0x000fe2000801009a */
[----:B------:R-:W-:Y:S02]  /*10670*/  IABS R18, R18 ;  /* 0x0000001200127213 */ /* 0x000fe40000000000 */
[----:B------:R-:W-:Y:S02]  /*10680*/  IABS R16, R16 ;  /* 0x0000001000107213 */ /* 0x000fe40000000000 */
[----:B------:R-:W-:Y:S02]  /*10690*/  FSEL R156, R156, -INF , !P1 ;  /* 0xff8000009c9c7808 */ /* 0x000fe40004800000 */
[----:B------:R-:W-:Y:S02]  /*106a0*/  I2FP.F32.S32 R18, R18 ;  /* 0x0000001200127245 */ /* 0x000fe40000201400 */
[----:B------:R-:W-:Y:S02]  /*106b0*/  ISETP.GT.AND P1, PT, R173, R4, PT ;  /* 0x00000004ad00720c */ /* 0x000fe40003f24270 */
[----:B------:R-:W-:Y:S01]  /*106c0*/  I2FP.F32.S32 R16, R16 ;  /* 0x0000001000107245 */ /* 0x000fe20000201400 */
[----:B-1----:R-:W-:Y:S01]  /*106d0*/  FFMA.FTZ R3, R18, -UR6, R3 ;  /* 0x8000000612037c23 */ /* 0x002fe20008010003 */
[----:B------:R-:W-:Y:S02]  /*106e0*/  FSEL R154, R154, -INF , !P1 ;  /* 0xff8000009a9a7808 */ /* 0x000fe40004800000 */
[----:B------:R-:W-:Y:S01]  /*106f0*/  ISETP.GT.AND P1, PT, R171, R6, PT ;  /* 0x00000006ab00720c */ /* 0x000fe20003f24270 */
[----:B------:R-:W-:Y:S01]  /*10700*/  FFMA.FTZ R151, R16, -UR6, R151 ;  /* 0x8000000610977c23 */ /* 0x000fe20008010097 */
[--C-:B------:R-:W-:Y:S02]  /*10710*/  IADD3 R16, PT, PT, R197, 0x10, -R165.reuse ;  /* 0x00000010c5107810 */ /* 0x100fe40007ffe8a5 */
[----:B------:R-:W-:Y:S02]  /*10720*/  FSEL R153, R3, -INF , !P1 ;  /* 0xff80000003997808 */ /* 0x000fe40004800000 */
[----:B------:R-:W-:Y:S02]  /*10730*/  ISETP.GT.AND P1, PT, R171, R4, PT ;  /* 0x00000004ab00720c */ /* 0x000fe40003f24270 */
[----:B------:R-:W-:Y:S01]  /*10740*/  IABS R3, R16 ;  /* 0x0000001000037213 */ /* 0x000fe20000000000 */
[----:B------:R-:W-:Y:S01]  /*10750*/  VIADD R16, R168, 0x28 ;  /* 0x00000028a8107836 */ /* 0x000fe20000000000 */
[C-C-:B------:R-:W-:Y:S02]  /*10760*/  IADD3 R15, PT, PT, R206.reuse, 0x10, -R165.reuse ;  /* 0x00000010ce0f7810 */ /* 0x140fe40007ffe8a5 */
[----:B------:R-:W-:Y:S02]  /*10770*/  IADD3 R13, PT, PT, R206, 0xf, -R165 ;  /* 0x0000000fce0d7810 */ /* 0x000fe40007ffe8a5 */
[----:B------:R-:W-:Y:S02]  /*10780*/  FSEL R160, R160, -INF , !P5 ;  /* 0xff800000a0a07808 */ /* 0x000fe40006800000 */
[----:B------:R-:W-:Y:S02]  /*10790*/  FSEL R151, R151, -INF , !P1 ;  /* 0xff80000097977808 */ /* 0x000fe40004800000 */
[C---:B------:R-:W-:Y:S02]  /*107a0*/  ISETP.GE.AND P1, PT, R6.reuse, R205, PT ;  /* 0x000000cd0600720c */ /* 0x040fe40003f26270 */
[----:B------:R-:W-:Y:S02]  /*107b0*/  ISETP.GE.AND P5, PT, R6, R204, PT ;  /* 0x000000cc0600720c */ /* 0x000fe40003fa6270 */
[----:B------:R-:W-:Y:S01]  /*107c0*/  I2FP.F32.S32 R6, R3 ;  /* 0x0000000300067245 */ /* 0x000fe20000201400 */
[----:B------:R-:W-:Y:S01]  /*107d0*/  FMUL.FTZ R3, R27, UR10 ;  /* 0x0000000a1b037c20 */ /* 0x000fe20008410000 */
[----:B------:R-:W-:Y:S02]  /*107e0*/  IABS R15, R15 ;  /* 0x0000000f000f7213 */ /* 0x000fe40000000000 */
[----:B------:R-:W-:Y:S01]  /*107f0*/  IABS R13, R13 ;  /* 0x0000000d000d7213 */ /* 0x000fe20000000000 */
[----:B------:R-:W-:Y:S01]  /*10800*/  FFMA.FTZ R143, R6, -UR6, R143 ;  /* 0x80000006068f7c23 */ /* 0x000fe2000801008f */
[----:B------:R-:W-:Y:S01]  /*10810*/  I2FP.F32.S32 R15, R15 ;  /* 0x0000000f000f7245 */ /* 0x000fe20000201400 */
[----:B------:R-:W-:Y:S01]  /*10820*/  VIADD R6, R168, 0x29 ;  /* 0x00000029a8067836 */ /* 0x000fe20000000000 */
[----:B------:R-:W-:Y:S01]  /*10830*/  I2FP.F32.S32 R13, R13 ;  /* 0x0000000d000d7245 */ /* 0x000fe20000201400 */
[----:B------:R-:W1:Y:S01]  /*10840*/  MUFU.TANH R3, R3 ;  /* 0x0000000300037308 */ /* 0x000e620000002400 */
[----:B------:R-:W-:Y:S01]  /*10850*/  FSEL R158, R158, -INF , !P4 ;  /* 0xff8000009e9e7808 */ /* 0x000fe20006000000 */
[----:B------:R-:W-:Y:S01]  /*10860*/  FFMA.FTZ R142, R15, -UR6, R142 ;  /* 0x800000060f8e7c23 */ /* 0x000fe2000801008e */
[----:B------:R-:W-:Y:S01]  /*10870*/  FSEL R157, R157, -INF , !P0 ;  /* 0xff8000009d9d7808 */ /* 0x000fe20004000000 */
[----:B------:R-:W-:Y:S01]  /*10880*/  FFMA.FTZ R140, R13, -UR6, R140 ;  /* 0x800000060d8c7c23 */ /* 0x000fe2000801008c */
[C---:B------:R-:W-:Y:S02]  /*10890*/  ISETP.GT.AND P4, PT, R173.reuse, R16, PT ;  /* 0x00000010ad00720c */ /* 0x040fe40003f84270 */
[----:B------:R-:W-:Y:S02]  /*108a0*/  ISETP.GT.AND P0, PT, R173, R6, PT ;  /* 0x00000006ad00720c */ /* 0x000fe40003f04270 */
[C-C-:B------:R-:W-:Y:S02]  /*108b0*/  IADD3 R15, PT, PT, R197.reuse, 0xf, -R165.reuse ;  /* 0x0000000fc50f7810 */ /* 0x140fe40007ffe8a5 */
[----:B------:R-:W-:Y:S02]  /*108c0*/  FSEL R142, R142, -INF , !P4 ;  /* 0xff8000008e8e7808 */ /* 0x000fe40006000000 */
[----:B------:R-:W-:Y:S02]  /*108d0*/  FSEL R140, R140, -INF , !P0 ;  /* 0xff8000008c8c7808 */ /* 0x000fe40004000000 */
[C---:B------:R-:W-:Y:S02]  /*108e0*/  ISETP.GE.AND P4, PT, R4.reuse, R205, PT ;  /* 0x000000cd0400720c */ /* 0x040fe40003f86270 */
[----:B------:R-:W-:Y:S02]  /*108f0*/  ISETP.GE.AND P0, PT, R4, R204, PT ;  /* 0x000000cc0400720c */ /* 0x000fe40003f06270 */
[----:B------:R-:W-:Y:S01]  /*10900*/  IABS R4, R15 ;  /* 0x0000000f00047213 */ /* 0x000fe20000000000 */
[----:B------:R-:W-:Y:S01]  /*10910*/  FMUL.FTZ R15, R30, UR10 ;  /* 0x0000000a1e0f7c20 */ /* 0x000fe20008410000 */
[--C-:B------:R-:W-:Y:S02]  /*10920*/  IADD3 R22, PT, PT, R206, 0x7, -R165.reuse ;  /* 0x00000007ce167810 */ /* 0x100fe40007ffe8a5 */
[----:B------:R-:W-:Y:S02]  /*10930*/  I2FP.F32.S32 R4, R4 ;  /* 0x0000000400047245 */ /* 0x000fe40000201400 */
[----:B------:R-:W-:Y:S01]  /*10940*/  IABS R22, R22 ;  /* 0x0000001600167213 */ /* 0x000fe20000000000 */
[----:B------:R-:W-:Y:S01]  /*10950*/  MUFU.TANH R15, R15 ;  /* 0x0000000f000f7308 */ /* 0x000fe20000002400 */
[----:B------:R-:W-:Y:S01]  /*10960*/  IADD3 R18, PT, PT, R197, 0x7, -R165 ;  /* 0x00000007c5127810 */ /* 0x000fe20007ffe8a5 */
[----:B-1----:R-:W-:Y:S01]  /*10970*/  FFMA.FTZ R141, R4, -UR6, R3 ;  /* 0x80000006048d7c23 */ /* 0x002fe20008010003 */
[----:B------:R-:W-:Y:S01]  /*10980*/  I2FP.F32.S32 R22, R22 ;  /* 0x0000001600167245 */ /* 0x000fe20000201400 */
[----:B------:R-:W-:Y:S01]  /*10990*/  VIADD R4, R168, 0x31 ;  /* 0x00000031a8047836 */ /* 0x000fe20000000000 */
[--C-:B------:R-:W-:Y:S02]  /*109a0*/  IADD3 R13, PT, PT, R206, 0x8, -R165.reuse ;  /* 0x00000008ce0d7810 */ /* 0x100fe40007ffe8a5 */
[----:B------:R-:W-:Y:S03]  /*109b0*/  IABS R18, R18 ;  /* 0x0000001200127213 */ /* 0x000fe60000000000 */
[----:B------:R-:W1:Y:S01]  /*109c0*/  MUFU.TANH R3, R29 ;  /* 0x0000001d00037308 */ /* 0x000e620000002400 */
[----:B------:R-:W-:Y:S02]  /*109d0*/  FSEL R155, R155, -INF , !P6 ;  /* 0xff8000009b9b7808 */ /* 0x000fe40007000000 */
[----:B------:R-:W-:Y:S02]  /*109e0*/  FSEL R153, R153, -INF , !P5 ;  /* 0xff80000099997808 */ /* 0x000fe40006800000 */
[----:B------:R-:W-:Y:S02]  /*109f0*/  ISETP.GT.AND P6, PT, R171, R16, PT ;  /* 0x00000010ab00720c */ /* 0x000fe40003fc4270 */
[----:B------:R-:W-:Y:S02]  /*10a00*/  ISETP.GT.AND P5, PT, R173, R4, PT ;  /* 0x00000004ad00720c */ /* 0x000fe40003fa4270 */
[----:B------:R-:W-:Y:S02]  /*10a10*/  IABS R13, R13 ;  /* 0x0000000d000d7213 */ /* 0x000fe40000000000 */
[----:B------:R-:W-:Y:S02]  /*10a20*/  FSEL R156, R156, -INF , !P1 ;  /* 0xff8000009c9c7808 */ /* 0x000fe40004800000 */
[----:B------:R-:W-:Y:S02]  /*10a30*/  FSEL R143, R143, -INF , !P6 ;  /* 0xff8000008f8f7808 */ /* 0x000fe40007000000 */
[----:B------:R-:W-:Y:S01]  /*10a40*/  IADD3 R20, PT, PT, R197, 0x8, -R165 ;  /* 0x00000008c5147810 */ /* 0x000fe20007ffe8a5 */
[----:B-1----:R-:W-:Y:S01]  /*10a50*/  FFMA.FTZ R3, R22, -UR6, R3 ;  /* 0x8000000616037c23 */ /* 0x002fe20008010003 */
[----:B------:R-:W-:Y:S01]  /*10a60*/  I2FP.F32.S32 R22, R18 ;  /* 0x0000001200167245 */ /* 0x000fe20000201400 */
[----:B------:R-:W-:Y:S01]  /*10a70*/  FMUL.FTZ R18, R33, UR10 ;  /* 0x0000000a21127c20 */ /* 0x000fe20008410000 */
[----:B------:R-:W-:Y:S02]  /*10a80*/  FSEL R154, R154, -INF , !P4 ;  /* 0xff8000009a9a7808 */ /* 0x000fe40006000000 */
[----:B------:R-:W-:Y:S01]  /*10a90*/  FSEL R3, R3, -INF , !P5 ;  /* 0xff80000003037808 */ /* 0x000fe20006800000 */
[----:B------:R-:W-:Y:S01]  /*10aa0*/  FFMA.FTZ R17, R22, -UR6, R17 ;  /* 0x8000000616117c23 */ /* 0x000fe20008010011 */
[CC--:B------:R-:W-:Y:S01]  /*10ab0*/  ISETP.GE.AND P6, PT, R16.reuse, R205.reuse, PT ;  /* 0x000000cd1000720c */ /* 0x0c0fe20003fc6270 */
[----:B------:R-:W1:Y:S01]  /*10ac0*/  MUFU.TANH R18, R18 ;  /* 0x0000001200127308 */ /* 0x000e620000002400 */
[----:B------:R-:W-:Y:S01]  /*10ad0*/  ISETP.GE.AND P1, PT, R16, R204, PT ;  /* 0x000000cc1000720c */ /* 0x000fe20003f26270 */
[----:B------:R-:W-:Y:S01]  /*10ae0*/  VIADD R16, R168, 0x30 ;  /* 0x00000030a8107836 */ /* 0x000fe20000000000 */
[----:B------:R-:W-:Y:S01]  /*10af0*/  ISETP.GE.AND P5, PT, R6, R205, PT ;  /* 0x000000cd0600720c */ /* 0x000fe20003fa6270 */
[----:B------:R-:W-:Y:S01]  /*10b00*/  VIADD R168, R168, 0x39 ;  /* 0x00000039a8a87836 */ /* 0x000fe20000000000 */
[----:B------:R-:W-:Y:S02]  /*10b10*/  I2FP.F32.S32 R13, R13 ;  /* 0x0000000d000d7245 */ /* 0x000fe40000201400 */
[----:B------:R-:W-:Y:S02]  /*10b20*/  ISETP.GT.AND P4, PT, R171, R6, PT ;  /* 0x00000006ab00720c */ /* 0x000fe40003f84270 */
[----:B------:R-:W-:Y:S01]  /*10b30*/  IABS R20, R20 ;  /* 0x0000001400147213 */ /* 0x000fe20000000000 */
[----:B------:R-:W-:Y:S01]  /*10b40*/  FFMA.FTZ R150, R13, -UR6, R150 ;  /* 0x800000060d967c23 */ /* 0x000fe20008010096 */
[----:B------:R-:W-:Y:S01]  /*10b50*/  FSEL R140, R140, -INF , !P5 ;  /* 0xff8000008c8c7808 */ /* 0x000fe20006800000 */
[----:B------:R-:W-:Y:S01]  /*10b60*/  FMUL.FTZ R13, R32, UR10 ;  /* 0x0000000a200d7c20 */ /* 0x000fe20008410000 */
[----:B------:R-:W-:Y:S02]  /*10b70*/  FSEL R141, R141, -INF , !P4 ;  /* 0xff8000008d8d7808 */ /* 0x000fe40006000000 */
[----:B------:R-:W-:Y:S02]  /*10b80*/  ISETP.GT.AND P5, PT, R171, R4, PT ;  /* 0x00000004ab00720c */ /* 0x000fe40003fa4270 */
[----:B------:R-:W-:Y:S01]  /*10b90*/  ISETP.GT.AND P4, PT, R173, R16, PT ;  /* 0x00000010ad00720c */ /* 0x000fe20003f84270 */
[----:B------:R-:W2:Y:S01]  /*10ba0*/  MUFU.TANH R13, R13 ;  /* 0x0000000d000d7308 */ /* 0x000ea20000002400 */
[----:B------:R-:W-:Y:S02]  /*10bb0*/  I2FP.F32.S32 R20, R20 ;  /* 0x0000001400147245 */ /* 0x000fe40000201400 */
[----:B------:R-:W-:Y:S02]  /*10bc0*/  IADD3 R19, PT, PT, R206, -0x1, -R165 ;  /* 0xffffffffce137810 */ /* 0x000fe40007ffe8a5 */
[----:B------:R-:W-:Y:S01]  /*10bd0*/  FSEL R17, R17, -INF , !P5 ;  /* 0xff80000011117808 */ /* 0x000fe20006800000 */
[----:B------:R-:W-:Y:S01]  /*10be0*/  FFMA.FTZ R15, R20, -UR6, R15 ;  /* 0x80000006140f7c23 */ /* 0x000fe2000801000f */
[----:B------:R-:W-:Y:S01]  /*10bf0*/  FSEL R150, R150, -INF , !P4 ;  /* 0xff80000096967808 */ /* 0x000fe20006000000 */
[--C-:B------:R-:W-:Y:S01]  /*10c00*/  IMAD.IADD R20, R206, 0x1, -R165.reuse ;  /* 0x00000001ce147824 */ /* 0x100fe200078e0aa5 */
[----:B------:R-:W-:Y:S02]  /*10c10*/  ISETP.GE.AND P5, PT, R16, R205, PT ;  /* 0x000000cd1000720c */ /* 0x000fe40003fa6270 */
[----:B------:R-:W-:Y:S02]  /*10c20*/  FSEL R142, R142, -INF , !P6 ;  /* 0xff8000008e8e7808 */ /* 0x000fe40007000000 */
[----:B------:R-:W-:Y:S02]  /*10c30*/  IABS R19, R19 ;  /* 0x0000001300137213 */ /* 0x000fe40000000000 */
[----:B------:R-:W-:Y:S02]  /*10c40*/  ISETP.GT.AND P6, PT, R171, R16, PT ;  /* 0x00000010ab00720c */ /* 0x000fe40003fc4270 */
[----:B------:R-:W-:Y:S02]  /*10c50*/  FSEL R150, R150, -INF , !P5 ;  /* 0xff80000096967808 */ /* 0x000fe40006800000 */
[----:B------:R-:W-:Y:S02]  /*10c60*/  ISETP.GE.AND P5, PT, R4, R205, PT ;  /* 0x000000cd0400720c */ /* 0x000fe40003fa6270 */
[----:B------:R-:W-:Y:S02]  /*10c70*/  I2FP.F32.S32 R19, R19 ;  /* 0x0000001300137245 */ /* 0x000fe40000201400 */
[----:B------:R-:W-:Y:S02]  /*10c80*/  FSEL R15, R15, -INF , !P6 ;  /* 0xff8000000f0f7808 */ /* 0x000fe40007000000 */
[----:B------:R-:W-:Y:S01]  /*10c90*/  ISETP.GE.AND P6, PT, R6, R204, PT ;  /* 0x000000cc0600720c */ /* 0x000fe20003fc6270 */
[----:B------:R-:W-:Y:S01]  /*10ca0*/  IMAD.IADD R6, R197, 0x1, -R165 ;  /* 0x00000001c5067824 */ /* 0x000fe200078e0aa5 */
[----:B------:R-:W-:Y:S01]  /*10cb0*/  FSEL R152, R3, -INF , !P5 ;  /* 0xff80000003987808 */ /* 0x000fe20006800000 */
[----:B-1----:R-:W-:Y:S01]  /*10cc0*/  FFMA.FTZ R18, R19, -UR6, R18 ;  /* 0x8000000613127c23 */ /* 0x002fe20008010012 */
[----:B------:R-:W-:Y:S01]  /*10cd0*/  IABS R20, R20 ;  /* 0x0000001400147213 */ /* 0x000fe20000000000 */
[----:B------:R-:W1:Y:S01]  /*10ce0*/  MUFU.TANH R3, R34 ;  /* 0x0000002200037308 */ /* 0x000e620000002400 */
[----:B------:R-:W-:Y:S02]  /*10cf0*/  ISETP.GT.AND P4, PT, R173, R168, PT ;  /* 0x000000a8ad00720c */ /* 0x000fe40003f84270 */
[----:B------:R-:W-:Y:S02]  /*10d00*/  IABS R6, R6 ;  /* 0x0000000600067213 */ /* 0x000fe40000000000 */
[----:B------:R-:W-:Y:S02]  /*10d10*/  I2FP.F32.S32 R20, R20 ;  /* 0x0000001400147245 */ /* 0x000fe40000201400 */
[----:B------:R-:W-:Y:S02]  /*10d20*/  FSEL R18, R18, -INF , !P4 ;  /* 0xff80000012127808 */ /* 0x000fe40006000000 */
[----:B------:R-:W-:Y:S01]  /*10d30*/  ISETP.GE.AND P4, PT, R16, R204, PT ;  /* 0x000000cc1000720c */ /* 0x000fe20003f86270 */
[----:B--2---:R-:W-:Y:S01]  /*10d40*/  FFMA.FTZ R13, R20, -UR6, R13 ;  /* 0x80000006140d7c23 */ /* 0x004fe2000801000d */
[----:B------:R-:W-:Y:S01]  /*10d50*/  FMNMX3.FTZ R19, R0, R10, R8, !PT ;  /* 0x0000000a00137276 */ /* 0x000fe20007810008 */
[----:B------:R-:W-:Y:S01]  /*10d60*/  LDSM.16.MT88.4 R20, [R135+0x12000] ;  /* 0x012000008714783b */ /* 0x000fe20000004200 */
[----:B------:R-:W-:Y:S02]  /*10d70*/  I2FP.F32.S32 R16, R6 ;  /* 0x0000000600107245 */ /* 0x000fe40000201400 */
[----:B------:R-:W-:Y:S02]  /*10d80*/  FMNMX3.FTZ R6, R2, R5, R11, !PT ;  /* 0x0000000502067276 */ /* 0x000fe4000781000b */
[----:B------:R-:W-:Y:S01]  /*10d90*/  FSEL R151, R151, -INF , !P0 ;  /* 0xff80000097977808 */ /* 0x000fe20004000000 */
[----:B-1----:R-:W-:Y:S01]  /*10da0*/  FFMA.FTZ R3, R16, -UR6, R3 ;  /* 0x8000000610037c23 */ /* 0x002fe20008010003 */
[----:B------:R-:W-:Y:S02]  /*10db0*/  ISETP.GT.AND P0, PT, R173, R164, PT ;  /* 0x000000a4ad00720c */ /* 0x000fe40003f04270 */
[----:B------:R-:W-:Y:S02]  /*10dc0*/  IADD3 R165, PT, PT, R197, -0x1, -R165 ;  /* 0xffffffffc5a57810 */ /* 0x000fe40007ffe8a5 */
[----:B------:R-:W-:Y:S02]  /*10dd0*/  FMNMX3.FTZ R19, R19, R14, R12, !PT ;  /* 0x0000000e13137276 */ /* 0x000fe4000781000c */
[----:B------:R-:W-:Y:S02]  /*10de0*/  FMNMX3.FTZ R6, R6, R9, R7, !PT ;  /* 0x0000000906067276 */ /* 0x000fe40007810007 */
[----:B------:R-:W-:Y:S02]  /*10df0*/  FSEL R13, R13, -INF , !P0 ;  /* 0xff8000000d0d7808 */ /* 0x000fe40004000000 */
[----:B------:R-:W-:Y:S02]  /*10e00*/  ISETP.GE.AND P5, PT, R164, R205, PT ;  /* 0x000000cda400720c */ /* 0x000fe40003fa6270 */
[----:B------:R-:W-:Y:S02]  /*10e10*/  IABS R165, R165 ;  /* 0x000000a500a57213 */ /* 0x000fe40000000000 */
[----:B------:R-:W-:Y:S02]  /*10e20*/  FMNMX3.FTZ R19, R19, R176, R162, !PT ;  /* 0x000000b013137276 */ /* 0x000fe400078100a2 */
[----:B------:R-:W-:Y:S02]  /*10e30*/  FMNMX3.FTZ R6, R6, R161, R159, !PT ;  /* 0x000000a106067276 */ /* 0x000fe4000781009f */
[----:B------:R-:W-:Y:S02]  /*10e40*/  FSEL R148, R13, -INF , !P5 ;  /* 0xff8000000d947808 */ /* 0x000fe40006800000 */
[----:B------:R-:W-:Y:S02]  /*10e50*/  I2FP.F32.S32 R16, R165 ;  /* 0x000000a500107245 */ /* 0x000fe40000201400 */
[----:B------:R-:W-:Y:S02]  /*10e60*/  FMNMX3.FTZ R13, R19, R160, R158, !PT ;  /* 0x000000a0130d7276 */ /* 0x000fe4000781009e */
[----:B------:R-:W-:Y:S01]  /*10e70*/  ISETP.GE.AND P5, PT, R168, R205, PT ;  /* 0x000000cda800720c */ /* 0x000fe20003fa6270 */
[----:B------:R-:W-:Y:S01]  /*10e80*/  FFMA.FTZ R35, R16, -UR6, R35 ;  /* 0x8000000610237c23 */ /* 0x000fe20008010023 */
[----:B------:R-:W-:Y:S02]  /*10e90*/  FMNMX3.FTZ R6, R6, R157, R155, !PT ;  /* 0x0000009d06067276 */ /* 0x000fe4000781009b */
[----:B------:R-:W-:Y:S02]  /*10ea0*/  FSEL R143, R143, -INF , !P1 ;  /* 0xff8000008f8f7808 */ /* 0x000fe40004800000 */
[----:B------:R-:W-:Y:S02]  /*10eb0*/  FMNMX3.FTZ R13, R13, R156, R154, !PT ;  /* 0x0000009c0d0d7276 */ /* 0x000fe4000781009a */
[----:B------:R-:W-:Y:S02]  /*10ec0*/  FSEL R146, R18, -INF , !P5 ;  /* 0xff80000012927808 */ /* 0x000fe40006800000 */
[----:B------:R-:W-:Y:S02]  /*10ed0*/  ISETP.GT.AND P1, PT, R171, R164, PT ;  /* 0x000000a4ab00720c */ /* 0x000fe40003f24270 */
[----:B------:R-:W-:Y:S02]  /*10ee0*/  FSEL R141, R141, -INF , !P6 ;  /* 0xff8000008d8d7808 */ /* 0x000fe40007000000 */
[----:B------:R-:W-:Y:S02]  /*10ef0*/  FMNMX3.FTZ R16, R6, R153, R151, !PT ;  /* 0x0000009906107276 */ /* 0x000fe40007810097 */
[----:B------:R-:W-:Y:S02]  /*10f00*/  ISETP.GT.AND P0, PT, R171, R168, PT ;  /* 0x000000a8ab00720c */ /* 0x000fe40003f04270 */
[----:B------:R-:W-:Y:S02]  /*10f10*/  ISETP.GE.AND P5, PT, R4, R204, PT ;  /* 0x000000cc0400720c */ /* 0x000fe40003fa6270 */
[----:B------:R-:W-:Y:S02]  /*10f20*/  FMNMX3.FTZ R13, R13, R142, R140, !PT ;  /* 0x0000008e0d0d7276 */ /* 0x000fe4000781008c */
[----:B------:R-:W-:Y:S02]  /*10f30*/  FSEL R3, R3, -INF , !P1 ;  /* 0xff80000003037808 */ /* 0x000fe40004800000 */
[-C--:B------:R-:W-:Y:S01]  /*10f40*/  ISETP.GE.AND P6, PT, R164, R204.reuse, PT ;  /* 0x000000cca400720c */ /* 0x080fe20003fc6270 */
[----:B------:R-:W-:Y:S01]  /*10f50*/  VIADD R164, R166, 0x12040 ;  /* 0x00012040a6a47836 */ /* 0x000fe20000000000 */
[----:B------:R-:W-:Y:S02]  /*10f60*/  FSEL R147, R15, -INF , !P4 ;  /* 0xff8000000f937808 */ /* 0x000fe40006000000 */
[----:B------:R-:W-:Y:S02]  /*10f70*/  FSEL R145, R17, -INF , !P5 ;  /* 0xff80000011917808 */ /* 0x000fe40006800000 */
[----:B------:R-:W-:Y:S02]  /*10f80*/  FMNMX3.FTZ R16, R16, R143, R141, !PT ;  /* 0x0000008f10107276 */ /* 0x000fe4000781008d */
[----:B------:R-:W-:Y:S02]  /*10f90*/  ISETP.GE.AND P1, PT, R168, R204, PT ;  /* 0x000000cca800720c */ /* 0x000fe40003f26270 */
[----:B------:R-:W-:Y:S02]  /*10fa0*/  FSEL R35, R35, -INF , !P0 ;  /* 0xff80000023237808 */ /* 0x000fe40004000000 */
[----:B------:R-:W-:Y:S02]  /*10fb0*/  FMNMX3.FTZ R13, R13, R150, R152, !PT ;  /* 0x000000960d0d7276 */ /* 0x000fe40007810098 */
[----:B------:R-:W-:Y:S02]  /*10fc0*/  FSEL R134, R3, -INF , !P6 ;  /* 0xff80000003867808 */ /* 0x000fe40007000000 */
[----:B------:R-:W-:Y:S02]  /*10fd0*/  FMNMX3.FTZ R3, R16, R147, R145, !PT ;  /* 0x0000009310037276 */ /* 0x000fe40007810091 */
[----:B------:R-:W-:Y:S02]  /*10fe0*/  FSEL R133, R35, -INF , !P1 ;  /* 0xff80000023857808 */ /* 0x000fe40004800000 */
[----:B------:R-:W-:Y:S02]  /*10ff0*/  FMNMX3.FTZ R4, R13, R148, R146, !PT ;  /* 0x000000940d047276 */ /* 0x000fe40007810092 */
[----:B------:R-:W-:Y:S03]  /*11000*/  FMNMX3.FTZ R6, R3, R134, R133, !PT ;  /* 0x0000008603067276 */ /* 0x000fe60007810085 */
[----:B------:R-:W1:Y:S08]  /*11010*/  SHFL.BFLY PT, R13, R4, 0x2, 0x1f ;  /* 0x0c401f00040d7f89 */ /* 0x000e7000000e0000 */
[----:B------:R-:W2:Y:S01]  /*11020*/  SHFL.BFLY PT, R3, R6, 0x2, 0x1f ;  /* 0x0c401f0006037f89 */ /* 0x000ea200000e0000 */
[----:B-1----:R-:W-:Y:S02]  /*11030*/  FMNMX.FTZ R13, R4, R13, !PT ;  /* 0x0000000d040d7209 */ /* 0x002fe40007810000 */
[----:B--2---:R-:W-:Y:S05]  /*11040*/  FMNMX.FTZ R4, R6, R3, !PT ;  /* 0x0000000306047209 */ /* 0x004fea0007810000 */
[----:B------:R-:W1:Y:S08]  /*11050*/  SHFL.BFLY PT, R132, R13, 0x1, 0x1f ;  /* 0x0c201f000d847f89 */ /* 0x000e7000000e0000 */
[----:B------:R-:W2:Y:S01]  /*11060*/  SHFL.BFLY PT, R3, R4, 0x1, 0x1f ;  /* 0x0c201f0004037f89 */ /* 0x000ea200000e0000 */
[----:B-1----:R-:W-:Y:S02]  /*11070*/  FMNMX.FTZ R132, R13, R132, !PT ;  /* 0x000000840d847209 */ /* 0x002fe40007810000 */
[----:B--2---:R-:W-:Y:S03]  /*11080*/  FMNMX.FTZ R3, R4, R3, !PT ;  /* 0x0000000304037209 */ /* 0x004fe60007810000 */
[C---:B------:R-:W-:Y:S01]  /*11090*/  FMUL.FTZ R149, R132.reuse, UR4 ;  /* 0x0000000484957c20 */ /* 0x040fe20008410000 */
[----:B------:R-:W-:Y:S02]  /*110a0*/  FSETP.NEU.FTZ.AND P1, PT, R132, -INF , PT ;  /* 0xff8000008400780b */ /* 0x000fe40003f3d000 */
[C---:B------:R-:W-:Y:S01]  /*110b0*/  FSETP.NEU.FTZ.AND P0, PT, R3.reuse, -INF , PT ;  /* 0xff8000000300780b */ /* 0x040fe20003f1d000 */
[----:B------:R-:W-:Y:S01]  /*110c0*/  FMUL.FTZ R144, R3, UR4 ;  /* 0x0000000403907c20 */ /* 0x000fe20008410000 */
[----:B------:R-:W-:Y:S04]  /*110d0*/  FSEL R149, R149, RZ, P1 ;  /* 0x000000ff95957208 */ /* 0x000fe80000800000 */
[----:B------:R-:W-:Y:S01]  /*110e0*/  FSEL R144, R144, RZ, P0 ;  /* 0x000000ff90907208 */ /* 0x000fe20000000000 */
[--C-:B------:R-:W-:Y:S01]  /*110f0*/  FFMA.FTZ R171, R14, UR4, -R149.reuse ;  /* 0x000000040eab7c23 */ /* 0x100fe20008010895 */
[--C-:B------:R-:W-:Y:S01]  /*11100*/  FFMA.FTZ R170, R12, UR4, -R149.reuse ;  /* 0x000000040caa7c23 */ /* 0x100fe20008010895 */
[--C-:B------:R-:W-:Y:S01]  /*11110*/  FFMA.FTZ R175, R10, UR4, -R149.reuse ;  /* 0x000000040aaf7c23 */ /* 0x100fe20008010895 */
[----:B------:R-:W1:Y:S01]  /*11120*/  LDSM.16.MT88.4 R12, [R166+0x12000] ;  /* 0x01200000a60c783b */ /* 0x000e620000004200 */
[--C-:B------:R-:W-:Y:S01]  /*11130*/  FFMA.FTZ R177, R5, UR4, -R144.reuse ;  /* 0x0000000405b17c23 */ /* 0x100fe20008010890 */
[----:B------:R-:W-:Y:S01]  /*11140*/  FSEL R5, R132, RZ, P1 ;  /* 0x000000ff84057208 */ /* 0x000fe20000800000 */
[--C-:B------:R-:W-:Y:S01]  /*11150*/  FFMA.FTZ R168, R11, UR4, -R144.reuse ;  /* 0x000000040ba87c23 */ /* 0x100fe20008010890 */
[--C-:B------:R-:W-:Y:S01]  /*11160*/  FFMA.FTZ R173, R9, UR4, -R144.reuse ;  /* 0x0000000409ad7c23 */ /* 0x100fe20008010890 */
[----:B------:R-:W-:Y:S01]  /*11170*/  FFMA.FTZ R174, R7, UR4, -R144 ;  /* 0x0000000407ae7c23 */ /* 0x000fe20008010890 */
[--C-:B------:R-:W-:Y:S01]  /*11180*/  FFMA.FTZ R172, R8, UR4, -R149.reuse ;  /* 0x0000000408ac7c23 */ /* 0x100fe20008010895 */
[----:B------:R-:W-:Y:S01]  /*11190*/  FADD.FTZ R0, -R5, R0 ;  /* 0x0000000005007221 */ /* 0x000fe20000010100 */
[----:B------:R-:W-:Y:S01]  /*111a0*/  FSEL R5, R3, RZ, P0 ;  /* 0x000000ff03057208 */ /* 0x000fe20000000000 */
[----:B------:R-:W-:Y:S01]  /*111b0*/  MUFU.EX2 R175, R175 ;  /* 0x000000af00af7308 */ /* 0x000fe20000000800 */
[----:B------:R-:W-:Y:S02]  /*111c0*/  VIADD R8, R166, 0x12000 ;  /* 0x00012000a6087836 */ /* 0x000fe40000000000 */
[----:B------:R-:W-:Y:S01]  /*111d0*/  FMUL.FTZ R4, R0, UR4 ;  /* 0x0000000400047c20 */ /* 0x000fe20008410000 */
[--C-:B------:R-:W-:Y:S01]  /*111e0*/  FFMA.FTZ R179, R162, UR4, -R149.reuse ;  /* 0x00000004a2b37c23 */ /* 0x100fe20008010895 */
[----:B------:R-:W-:Y:S01]  /*111f0*/  FADD.FTZ R0, -R5, R2 ;  /* 0x0000000205007221 */ /* 0x000fe20000010100 */
[----:B------:R-:W-:Y:S02]  /*11200*/  @P2 VIADD R164, R8, 0xffffffc0 ;  /* 0xffffffc008a42836 */ /* 0x000fe40000000000 */
[--C-:B------:R-:W-:Y:S01]  /*11210*/  FFMA.FTZ R178, R160, UR4, -R149.reuse ;  /* 0x00000004a0b27c23 */ /* 0x100fe20008010895 */
[--C-:B------:R-:W-:Y:S01]  /*11220*/  FFMA.FTZ R189, R158, UR4, -R149.reuse ;  /* 0x000000049ebd7c23 */ /* 0x100fe20008010895 */
[----:B------:R-:W-:Y:S01]  /*11230*/  FMUL.FTZ R6, R0, UR4 ;  /* 0x0000000400067c20 */ /* 0x000fe20008410000 */
[----:B------:R-:W2:Y:S01]  /*11240*/  MUFU.EX2 R172, R172 ;  /* 0x000000ac00ac7308 */ /* 0x000ea20000000800 */
[----:B------:R-:W3:Y:S01]  /*11250*/  LDSM.16.MT88.4 R28, [R164] ;  /* 0x00000000a41c783b */ /* 0x000ee20000004200 */
[----:B------:R-:W-:Y:S02]  /*11260*/  IMAD.IADD R165, R181, 0x1, R164 ;  /* 0x00000001b5a57824 */ /* 0x000fe400078e02a4 */
[--C-:B------:R-:W-:Y:S01]  /*11270*/  FFMA.FTZ R190, R161, UR4, -R144.reuse ;  /* 0x00000004a1be7c23 */ /* 0x100fe20008010890 */
[--C-:B------:R-:W-:Y:S01]  /*11280*/  FFMA.FTZ R191, R159, UR4, -R144.reuse ;  /* 0x000000049fbf7c23 */ /* 0x100fe20008010890 */
[--C-:B------:R-:W-:Y:S01]  /*11290*/  FFMA.FTZ R193, R157, UR4, -R144.reuse ;  /* 0x000000049dc17c23 */ /* 0x100fe20008010890 */
[--C-:B------:R-:W-:Y:S01]  /*112a0*/  FFMA.FTZ R192, R155, UR4, -R144.reuse ;  /* 0x000000049bc07c23 */ /* 0x100fe20008010890 */
[--C-:B------:R-:W-:Y:S02]  /*112b0*/  FFMA.FTZ R194, R156, UR4, -R149.reuse ;  /* 0x000000049cc27c23 */ /* 0x100fe40008010895 */
[----:B------:R-:W-:Y:S01]  /*112c0*/  MUFU.EX2 R171, R171 ;  /* 0x000000ab00ab7308 */ /* 0x000fe20000000800 */
[----:B------:R-:W-:Y:S01]  /*112d0*/  LDSM.16.MT88.4 R156, [R165+0x3800] ;  /* 0x00380000a59c783b */ /* 0x000fe20000004200 */
[--C-:B------:R-:W-:Y:S01]  /*112e0*/  FFMA.FTZ R195, R154, UR4, -R149.reuse ;  /* 0x000000049ac37c23 */ /* 0x100fe20008010895 */
[--C-:B------:R-:W-:Y:S01]  /*112f0*/  FFMA.FTZ R196, R142, UR4, -R149.reuse ;  /* 0x000000048ec47c23 */ /* 0x100fe20008010895 */
[--C-:B------:R-:W-:Y:S01]  /*11300*/  FFMA.FTZ R217, R140, UR4, -R149.reuse ;  /* 0x000000048cd97c23 */ /* 0x100fe20008010895 */
[--C-:B------:R-:W-:Y:S01]  /*11310*/  FFMA.FTZ R212, R153, UR4, -R144.reuse ;  /* 0x0000000499d47c23 */ /* 0x100fe20008010890 */
[--C-:B------:R-:W-:Y:S01]  /*11320*/  FFMA.FTZ R219, R151, UR4, -R144.reuse ;  /* 0x0000000497db7c23 */ /* 0x100fe20008010890 */
[--C-:B------:R-:W-:Y:S03]  /*11330*/  FFMA.FTZ R214, R143, UR4, -R144.reuse ;  /* 0x000000048fd67c23 */ /* 0x100fe60008010890 */
[----:B------:R-:W4:Y:S01]  /*11340*/  MUFU.EX2 R170, R170 ;  /* 0x000000aa00aa7308 */ /* 0x000f220000000800 */
[----:B--2---:R-:W-:Y:S01]  /*11350*/  F2FP.F16.F32.PACK_AB R136, R172, R175 ;  /* 0x000000afac88723e */ /* 0x004fe200000000ff */
        /* <DEDUP_REMOVED lines=11> */
[--C-:B------:R-:W-:Y:S01]  /*11410*/  FFMA.FTZ R176, R176, UR4, -R149.reuse ;  /* 0x00000004b0b07c23 */ /* 0x100fe20008010895 */
[----:B------:R-:W-:Y:S04]  /*11420*/  FFMA.FTZ R149, R146, UR4, -R149 ;  /* 0x0000000492957c23 */ /* 0x000fe80008010895 */
[----:B------:R-:W2:Y:S01]  /*11430*/  MUFU.EX2 R168, R168 ;  /* 0x000000a800a87308 */ /* 0x000ea20000000800 */
[----:B----4-:R-:W-:Y:S01]  /*11440*/  F2FP.F16.F32.PACK_AB R138, R170, R171 ;  /* 0x000000abaa8a723e */ /* 0x010fe200000000ff */
[----:B------:R-:W-:Y:S08]  /*11450*/  LDSM.16.MT88.4 R144, [R166+0x15800] ;  /* 0x01580000a690783b */ /* 0x000ff00000004200 */
[----:B------:R-:W-:Y:S01]  /*11460*/  MUFU.EX2 R173, R173 ;  /* 0x000000ad00ad7308 */ /* 0x000fe20000000800 */
[----:B------:R-:W-:Y:S09]  /*11470*/  LDSM.16.MT88.4 R152, [R164+0x3800] ;  /* 0x00380000a498783b */ /* 0x000ff20000004200 */
[----:B------:R-:W4:Y:S01]  /*11480*/  MUFU.EX2 R174, R174 ;  /* 0x000000ae00ae7308 */ /* 0x000f220000000800 */
[----:B--2---:R-:W-:Y:S09]  /*11490*/  F2FP.F16.F32.PACK_AB R137, R168, R177 ;  /* 0x000000b1a889723e */ /* 0x004ff200000000ff */
[----:B------:R-:W2:Y:S10]  /*114a0*/  MUFU.EX2 R2, R4 ;  /* 0x0000000400027308 */ /* 0x000eb40000000800 */
[----:B------:R-:W5:Y:S01]  /*114b0*/  MUFU.EX2 R0, R6 ;  /* 0x0000000600007308 */ /* 0x000f620000000800 */
[----:B----4-:R-:W-:Y:S09]  /*114c0*/  F2FP.F16.F32.PACK_AB R139, R174, R173 ;  /* 0x000000adae8b723e */ /* 0x010ff200000000ff */
        /* <DEDUP_REMOVED lines=52> */
[C---:B---3--:R-:W-:Y:S01]  /*11810*/  HMMA.16816.F32 R20, R136.reuse, R28, R20 ;  /* 0x0000001c8814723c */ /* 0x048fe20000001814 */
[----:B------:R-:W-:Y:S02]  /*11820*/  MUFU.EX2 R190, R190 ;  /* 0x000000be00be7308 */ /* 0x000fe40000000800 */
[C---:B------:R-:W-:Y:S01]  /*11830*/  FMUL.FTZ R28, R2.reuse, R104 ;  /* 0x00000068021c7220 */ /* 0x040fe20000410000 */
[C---:B------:R-:W-:Y:S01]  /*11840*/  FMUL.FTZ R29, R2.reuse, R105 ;  /* 0x00000069021d7220 */ /* 0x040fe20000410000 */
[----:B------:R-:W-:Y:S01]  /*11850*/  FMUL.FTZ R45, R2, R45 ;  /* 0x0000002d022d7220 */ /* 0x000fe20000410000 */
[C---:B------:R-:W-:Y:S01]  /*11860*/  FMUL.FTZ R46, R0.reuse, R46 ;  /* 0x0000002e002e7220 */ /* 0x040fe20000410000 */
[----:B------:R-:W-:Y:S01]  /*11870*/  LDSM.16.MT88.4 R124, [R166+0x14800] ;  /* 0x01480000a67c783b */ /* 0x000fe20000004200 */
[C---:B------:R-:W-:Y:S03]  /*11880*/  HMMA.16816.F32 R24, R136.reuse, R30, R24 ;  /* 0x0000001e8818723c */ /* 0x040fe60000001818 */
[----:B------:R-:W3:Y:S01]  /*11890*/  MUFU.EX2 R191, R191 ;  /* 0x000000bf00bf7308 */ /* 0x000ee20000000800 */
        /* <DEDUP_REMOVED lines=37> */
[----:B------:R-:W4:Y:S01]  /*11af0*/  MUFU.EX2 R195, R195 ;  /* 0x000000c300c37308 */ /* 0x000f220000000800 */
        /* <DEDUP_REMOVED lines=28> */
[----:B------:R-:W3:Y:S03]  /*11cc0*/  LDSM.16.MT88.4 R100, [R135+0x16000] ;  /* 0x016000008764783b */ /* 0x000ee60000004200 */
        /* <DEDUP_REMOVED lines=14> */
[----:B------:R-:W4:Y:S03]  /*11db0*/  LDSM.16.MT88.4 R108, [R164+0x4000] ;  /* 0x00400000a46c783b */ /* 0x000f260000004200 */
[----:B------:R-:W5:Y:S01]  /*11dc0*/  MUFU.EX2 R221, R221 ;  /* 0x000000dd00dd7308 */ /* 0x000f620000000800 */
[----:B------:R-:W-:Y:S02]  /*11dd0*/  IMAD.MOV.U32 R2, RZ, RZ, R3 ;  /* 0x000000ffff027224 */ /* 0x000fe400078e0003 */
[----:B------:R-:W-:Y:S01]  /*11de0*/  FFMA.FTZ R177, R0, R213, R177 ;  /* 0x000000d500b17223 */ /* 0x000fe200000100b1 */
[----:B------:R-:W-:Y:S01]  /*11df0*/  FADD.FTZ R172, R172, R175 ;  /* 0x000000afacac7221 */ /* 0x000fe20000010000 */
[----:B------:R-:W-:Y:S02]  /*11e00*/  IMAD.MOV.U32 R0, RZ, RZ, R132 ;  /* 0x000000ffff007224 */ /* 0x000fe400078e0084 */
[----:B------:R-:W-:Y:S01]  /*11e10*/  FADD.FTZ R168, R168, R177 ;  /* 0x000000b1a8a87221 */ /* 0x000fe20000010000 */
[C---:B-1----:R-:W-:Y:S02]  /*11e20*/  HMMA.16816.F32 R68, R136.reuse, R104, R68 ;  /* 0x000000688844723c */ /* 0x042fe40000001844 */
        /* <DEDUP_REMOVED lines=8> */
[C---:B---3--:R-:W-:Y:S06]  /*11eb0*/  HMMA.16816.F32 R76, R136.reuse, R100, R76 ;  /* 0x00000064884c723c */ /* 0x048fec000000184c */
        /* <DEDUP_REMOVED lines=9> */
[----:B--2---:R-:W-:Y:S01]  /*11f50*/  F2FP.F16.F32.PACK_AB R103, R192, R193 ;  /* 0x000000c1c067723e */ /* 0x004fe200000000ff */
[----:B------:R-:W-:Y:S01]  /*11f60*/  FADD.FTZ R190, R191, R190 ;  /* 0x000000bebfbe7221 */ /* 0x000fe20000010000 */
[C---:B----4-:R-:W-:Y:S05]  /*11f70*/  HMMA.16816.F32 R84, R136.reuse, R108, R84 ;  /* 0x0000006c8854723c */ /* 0x050fea0000001854 */
        /* <DEDUP_REMOVED lines=11> */
[----:B------:R-:W4:Y:S07]  /*12030*/  LDSM.16.MT88.4 R104, [R135+0x14800] ;  /* 0x014800008768783b */ /* 0x000f2e0000004200 */
[C---:B------:R-:W-:Y:S01]  /*12040*/  HMMA.16816.F32 R4, R100.reuse, R112, R4 ;  /* 0x000000706404723c */ /* 0x040fe20000001804 */
[----:B------:R-:W5:Y:S07]  /*12050*/  LDSM.16.MT88.4 R136, [R165+0x2800] ;  /* 0x00280000a588783b */ /* 0x000f6e0000004200 */
        /* <DEDUP_REMOVED lines=16> */
[----:B------:R-:W4:Y:S07]  /*12160*/  LDSM.16.MT88.4 R104, [R164+0x4800] ;  /* 0x00480000a468783b */ /* 0x000f2e0000004200 */
        /* <DEDUP_REMOVED lines=8> */
[----:B------:R-:W3:Y:S07]  /*121f0*/  LDSM.16.MT88.4 R108, [R166+0x13000] ;  /* 0x01300000a66c783b */ /* 0x000eee0000004200 */
[C---:B------:R-:W-:Y:S08]  /*12200*/  HMMA.16816.F32 R76, R100.reuse, R112, R76 ;  /* 0x00000070644c723c */ /* 0x040ff0000000184c */
[C---:B------:R-:W-:Y:S01]  /*12210*/  HMMA.16816.F32 R80, R100.reuse, R114, R80 ;  /* 0x000000726450723c */ /* 0x040fe20000001850 */
[----:B------:R-:W5:Y:S07]  /*12220*/  LDSM.16.MT88.4 R112, [R135+0x13000] ;  /* 0x013000008770783b */ /* 0x000f6e0000004200 */
[C---:B----4-:R-:W-:Y:S08]  /*12230*/  HMMA.16816.F32 R84, R100.reuse, R104, R84 ;  /* 0x000000686454723c */ /* 0x050ff00000001854 */
[C---:B------:R-:W-:Y:S01]  /*12240*/  HMMA.16816.F32 R88, R100.reuse, R106, R88 ;  /* 0x0000006a6458723c */ /* 0x040fe20000001858 */
[----:B------:R-:W4:Y:S07]  /*12250*/  LDSM.16.MT88.4 R104, [R135+0x15000] ;  /* 0x015000008768783b */ /* 0x000f2e0000004200 */
[C---:B------:R-:W-:Y:S08]  /*12260*/  HMMA.16816.F32 R92, R100.reuse, R116, R92 ;  /* 0x00000074645c723c */ /* 0x040ff0000000185c */
[----:B------:R-:W-:Y:S01]  /*12270*/  HMMA.16816.F32 R96, R100, R118, R96 ;  /* 0x000000766460723c */ /* 0x000fe20000001860 */
[----:B------:R-:W1:Y:S02]  /*12280*/  LDSM.16.MT88.4 R116, [R166+0x17000] ;  /* 0x01700000a674783b */ /* 0x000e640000004200 */
        /* <DEDUP_REMOVED lines=15> */
[C---:B-----5:R-:W-:Y:S08]  /*12380*/  HMMA.16816.F32 R12, R100.reuse, R112, R12 ;  /* 0x00000070640c723c */ /* 0x060ff0000000180c */
        /* <DEDUP_REMOVED lines=9> */
[C---:B----4-:R-:W-:Y:S08]  /*12420*/  HMMA.16816.F32 R44, R100.reuse, R104, R44 ;  /* 0x00000068642c723c */ /* 0x050ff0000000182c */
[C---:B------:R-:W-:Y:S01]  /*12430*/  HMMA.16816.F32 R48, R100.reuse, R106, R48 ;  /* 0x0000006a6430723c */ /* 0x040fe20000001830 */
[----:B------:R-:W4:Y:S07]  /*12440*/  LDSM.16.MT88.4 R104, [R164+0x5000] ;  /* 0x00500000a468783b */ /* 0x000f2e0000004200 */
[C---:B------:R-:W-:Y:S03]  /*12450*/  HMMA.16816.F32 R52, R100.reuse, R136, R52 ;  /* 0x000000886434723c */ /* 0x040fe60000001834 */
[----:B------:R-:W-:Y:S01]  /*12460*/  F2FP.F16.F32.PACK_AB R136, R223, R216 ;  /* 0x000000d8df88723e */ /* 0x000fe200000000ff */
[----:B------:R-:W-:Y:S01]  /*12470*/  FADD.FTZ R216, R216, R217 ;  /* 0x000000d9d8d87221 */ /* 0x000fe20000010000 */
[----:B--2---:R-:W-:Y:S01]  /*12480*/  F2FP.F16.F32.PACK_AB R137, R227, R220 ;  /* 0x000000dce389723e */ /* 0x004fe200000000ff */
[----:B------:R-:W-:Y:S02]  /*12490*/  FADD.FTZ R220, R220, R221 ;  /* 0x000000dddcdc7221 */ /* 0x000fe40000010000 */
[C---:B------:R-:W-:Y:S03]  /*124a0*/  HMMA.16816.F32 R56, R100.reuse, R138, R56 ;  /* 0x0000008a6438723c */ /* 0x040fe60000001838 */
[----:B------:R-:W-:Y:S01]  /*124b0*/  F2FP.F16.F32.PACK_AB R138, R225, R218 ;  /* 0x000000dae18a723e */ /* 0x000fe200000000ff */
        /* <DEDUP_REMOVED lines=49> */
.L_x_690:
        /* <DEDUP_REMOVED lines=261> */
.L_x_694:
        /* <DEDUP_REMOVED lines=45> */
.L_x_696:
[----:B------:R-:W-:Y:S05]  /*13af0*/  BSYNC.RECONVERGENT B0 ;  /* 0x0000000000007941 */ /* 0x000fea0003800200 */
.L_x_695:
        /* <DEDUP_REMOVED lines=39> */
.L_x_698:
[----:B------:R-:W-:Y:S05]  /*13d70*/  BSYNC.RECONVERGENT B0 ;  /* 0x0000000000007941 */ /* 0x000fea0003800200 */
.L_x_697:
        /* <DEDUP_REMOVED lines=24> */
.L_x_700:
[----:B------:R-:W-:Y:S05]  /*13f00*/  BSYNC.RECONVERGENT B0 ;  /* 0x0000000000007941 */ /* 0x000fea0003800200 */
.L_x_699:
        /* <DEDUP_REMOVED lines=24> */
.L_x_702:
[----:B------:R-:W-:Y:S05]  /*14090*/  BSYNC.RECONVERGENT B0 ;  /* 0x0000000000007941 */ /* 0x000fea0003800200 */
.L_x_701:
        /* <DEDUP_REMOVED lines=23> */
.L_x_703:
        /* <DEDUP_REMOVED lines=15> */
.L_x_1813:


//--------------------- .text._ZN5flash16flash_fwd_kernelI23Flash_fwd_kernel_traitsILi192ELi64ELi64ELi4ELb0ELb0EN7cutlass6half_tE19Flash_kernel_traitsILi192ELi64ELi64ELi4ES3_EELb1ELb0ELb0ELb0ELb0ELb0ELb0ELb0EEEvNS_16Flash_fwd_paramsE --------------------------
	.section	.text._ZN5flash16flash_fwd_kernelI23Flash_fwd_kernel_traitsILi192ELi64ELi64ELi4ELb0ELb0EN7cutlass6half_tE19Flash_kernel_traitsILi192ELi64ELi64ELi4ES3_EELb1ELb0ELb0ELb0ELb0ELb0ELb0ELb0EEEvNS_16Flash_fwd_paramsE,"ax",@progbits
	.align	128
        .global         _ZN5flash16flash_fwd_kernelI23Flash_fwd_kernel_traitsILi192ELi64ELi64ELi4ELb0ELb0EN7cutlass6half_tE19Flash_kernel_traitsILi192ELi64ELi64ELi4ES3_EELb1ELb0ELb0ELb0ELb0ELb0ELb0ELb0EEEvNS_16Flash_fwd_paramsE
        .type           _ZN5flash16flash_fwd_kernelI23Flash_fwd_kernel_traitsILi192ELi64ELi64ELi4ELb0ELb0EN7cutlass6half_tE19Flash_kernel_traitsILi192ELi64ELi64ELi4ES3_EELb1ELb0ELb0ELb0ELb0ELb0ELb0ELb0EEEvNS_16Flash_fwd_paramsE,@function
        .size           _ZN5flash16flash_fwd_kernelI23Flash_fwd_kernel_traitsILi192ELi64ELi64ELi4ELb0ELb0EN7cutlass6half_tE19Flash_kernel_traitsILi192ELi64ELi64ELi4ES3_EELb1ELb0ELb0ELb0ELb0ELb0ELb0ELb0EEEvNS_16Flash_fwd_paramsE,(.L_x_1814 - _ZN5flash16flash_fwd_kernelI23Flash_fwd_kernel_traitsILi192ELi64ELi64ELi4ELb0ELb0EN7cutlass6half_tE19Flash_kernel_traitsILi192ELi64ELi64ELi4ES3_EELb1ELb0ELb0ELb0ELb0ELb0ELb0ELb0EEEvNS_16Flash_fwd_paramsE)
        .other          _ZN5flash16flash_fwd_kernelI23Flash_fwd_kernel_traitsILi192ELi64ELi64ELi4ELb0ELb0EN7cutlass6half_tE19Flash_kernel_traitsILi192ELi64ELi64ELi4ES3_EELb1ELb0ELb0ELb0ELb0ELb0ELb0ELb0EEEvNS_16Flash_fwd_paramsE,@"STO_CUDA_ENTRY STV_DEFAULT"
_ZN5flash16flash_fwd_kernelI23Flash_fwd_kernel_traitsILi192ELi64ELi64ELi4ELb0ELb0EN7cutlass6half_tE19Flash_kernel_traitsILi192ELi64ELi64ELi4ES3_EELb1ELb0ELb0ELb0ELb0ELb0ELb0ELb0EEEvNS_16Flash_fwd_paramsE:
.text._ZN5flash16flash_fwd_kernelI23Flash_fwd_kernel_traitsILi192ELi64ELi64ELi4ELb0ELb0EN7cutlass6half_tE19Flash_kernel_traitsILi192ELi64ELi64ELi4ES3_EELb1ELb0ELb0ELb0ELb0ELb0ELb0ELb0EEEvNS_16Flash_fwd_paramsE:
[----:B------:R-:W-:Y:S01]  /*0000*/  LDC R1, c[0x0][0x37c] ;  /* 0x0000df00ff017b82 */ /* 0x000fe20000000800 */
[----:B------:R-:W1:Y:S07]  /*0010*/  LDCU.U8 UR4, c[0x0][0x524] ;  /* 0x0000a480ff0477ac */ /* 0x000e6e0008000000 */
[----:B------:R-:W2:Y:S01]  /*0020*/  LDC R88, c[0x0][0x518] ;  /* 0x00014600ff587b82 */ /* 0x000ea20000000800 */
[----:B------:R-:W2:Y:S07]  /*0030*/  LDCU.64 UR14, c[0x0][0x358] ;  /* 0x00006b00ff0e77ac */ /* 0x000eae0008000a00 */
[----:B------:R-:W2:Y:S01]  /*0040*/  LDC R89, c[0x0][0x51c] ;  /* 0x00014700ff597b82 */ /* 0x000ea20000000800 */
[----:B------:R-:W3:Y:S01]  /*0050*/  S2R R96, SR_CTAID.X ;  /* 0x0000000000607919 */ /* 0x000ee20000002500 */
[----:B------:R-:W4:Y:S01]  /*0060*/  LDCU.64 UR8, c[0x0][0x460] ;  /* 0x00008c00ff0877ac */ /* 0x000f220008000a00 */
[----:B------:R-:W3:Y:S01]  /*0070*/  S2R R95, SR_CTAID.Y ;  /* 0x00000000005f7919 */ /* 0x000ee20000002600 */
[----:B------:R-:W3:Y:S04]  /*0080*/  LDCU.64 UR6, c[0x0][0x470] ;  /* 0x00008e00ff0677ac */ /* 0x000ee80008000a00 */
[----:B------:R-:W3:Y:S01]  /*0090*/  LDC.64 R10, c[0x0][0x460] ;  /* 0x00011800ff0a7b82 */ /* 0x000ee20000000a00 */
[----:B-1----:R-:W-:Y:S01]  /*00a0*/  ISETP.NE.AND P5, PT, RZ, UR4, PT ;  /* 0x00000004ff007c0c */ /* 0x002fe2000bfa5270 */
[----:B------:R-:W1:Y:S01]  /*00b0*/  LDCU.64 UR4, c[0x0][0x510] ;  /* 0x0000a200ff0477ac */ /* 0x000e620008000a00 */
[----:B------:R-:W3:Y:S01]  /*00c0*/  S2R R94, SR_CTAID.Z ;  /* 0x00000000005e7919 */ /* 0x000ee20000002700 */
[----:B------:R-:W3:Y:S10]  /*00d0*/  S2R R181, SR_TID.X ;  /* 0x0000000000b57919 */ /* 0x000ef40000002100 */
[----:B------:R-:W3:Y:S01]  /*00e0*/  @P5 LDC R0, c[0x0][0x520] ;  /* 0x00014800ff005b82 */ /* 0x000ee20000000800 */
[----:B--2---:R-:W2:Y:S01]  /*00f0*/  @P5 LDG.E.64 R4, desc[UR14][R88.64] ;  /* 0x0000000e58045981 */ /* 0x004ea2000c1e1b00 */
[----:B-1----:R-:W-:-:S02]  /*0100*/  IMAD.U32 R222, RZ, RZ, UR4 ;  /* 0x00000004ffde7e24 */ /* 0x002fc4000f8e00ff */
[----:B------:R-:W-:Y:S01]  /*0110*/  IMAD.U32 R223, RZ, RZ, UR5 ;  /* 0x00000005ffdf7e24 */ /* 0x000fe2000f8e00ff */
[----:B------:R-:W1:Y:S05]  /*0120*/  LDCU.64 UR4, c[0x0][0x478] ;  /* 0x00008f00ff0477ac */ /* 0x000e6a0008000a00 */
[----:B------:R-:W2:Y:S01]  /*0130*/  @P5 LDG.E.64 R222, desc[UR14][R222.64] ;  /* 0x0000000edede5981 */ /* 0x000ea2000c1e1b00 */
[----:B----4-:R-:W-:Y:S01]  /*0140*/  ISETP.NE.U32.AND P3, PT, RZ, UR8, PT ;  /* 0x00000008ff007c0c */ /* 0x010fe2000bf65070 */
[----:B------:R-:W-:Y:S01]  /*0150*/  IMAD.MOV.U32 R207, RZ, RZ, -0x1 ;  /* 0xffffffffffcf7424 */ /* 0x000fe200078e00ff */
[----:B------:R-:W-:Y:S01]  /*0160*/  ISETP.NE.U32.AND P2, PT, RZ, UR8, PT ;  /* 0x00000008ff007c0c */ /* 0x000fe2000bf45070 */
[----:B---3--:R-:W-:Y:S01]  /*0170*/  IMAD.WIDE.U32 R10, R95, 0x4, R10 ;  /* 0x000000045f0a7825 */ /* 0x008fe200078e000a */
[----:B------:R-:W-:-:S02]  /*0180*/  ISETP.NE.AND.EX P3, PT, RZ, UR9, PT, P3 ;  /* 0x00000009ff007c0c */ /* 0x000fc4000bf65330 */
[----:B------:R-:W-:Y:S01]  /*0190*/  LOP3.LUT R2, R94, R96, R95, 0xfe, !PT ;  /* 0x000000605e027212 */ /* 0x000fe200078efe5f */
[----:B------:R-:W-:Y:S01]  /*01a0*/  IMAD.SHL.U32 R9, R95, 0x4, RZ ;  /* 0x000000045f097824 */ /* 0x000fe200078e00ff */
[----:B------:R-:W-:Y:S02]  /*01b0*/  ISETP.NE.AND.EX P2, PT, RZ, UR9, PT, P2 ;  /* 0x00000009ff007c0c */ /* 0x000fe4000bf45320 */
[----:B------:R-:W-:Y:S02]  /*01c0*/  LOP3.LUT P6, RZ, R2, R181, RZ, 0xfc, !PT ;  /* 0x000000b502ff7212 */ /* 0x000fe400078cfcff */
[----:B------:R-:W-:Y:S02]  /*01d0*/  ISETP.NE.U32.AND P1, PT, RZ, UR6, PT ;  /* 0x00000006ff007c0c */ /* 0x000fe4000bf25070 */
[----:B-1----:R-:W-:Y:S02]  /*01e0*/  ISETP.NE.U32.AND P0, PT, RZ, UR4, PT ;  /* 0x00000004ff007c0c */ /* 0x002fe4000bf05070 */
[----:B------:R-:W-:-:S02]  /*01f0*/  ISETP.NE.AND.EX P1, PT, RZ, UR7, PT, P1 ;  /* 0x00000007ff007c0c */ /* 0x000fc4000bf25310 */
[----:B------:R-:W-:-:S05]  /*0200*/  ISETP.NE.AND.EX P0, PT, RZ, UR5, PT, P0 ;  /* 0x00000005ff007c0c */ /* 0x000fca000bf05300 */
[----:B------:R-:W1:Y:S01]  /*0210*/  @!P6 LDC.64 R12, c[0x0][0x528] ;  /* 0x00014a00ff0ceb82 */ /* 0x000e620000000a00 */
[----:B------:R-:W-:Y:S01]  /*0220*/  IMAD.MOV.U32 R7, RZ, RZ, RZ ;  /* 0x000000ffff077224 */ /* 0x000fe200078e00ff */
[----:B--2---:R-:W-:Y:S02]  /*0230*/  @P5 IADD3 R88, P4, PT, R4, R0, RZ ;  /* 0x0000000004585210 */ /* 0x004fe40007f9e0ff */
[----:B------:R-:W-:-:S03]  /*0240*/  SHF.R.U32.HI R0, RZ, 0x1e, R95 ;  /* 0x0000001eff007819 */ /* 0x000fc6000001165f */
[----:B------:R-:W-:Y:S01]  /*0250*/  @P5 IMAD.X R89, RZ, RZ, R5, P4 ;  /* 0x000000ffff595224 */ /* 0x000fe200020e0605 */
[C---:B------:R-:W-:Y:S01]  /*0260*/  @P1 IADD3 R2, P4, PT, R9.reuse, UR6, RZ ;  /* 0x0000000609021c10 */ /* 0x040fe2000ff9e0ff */
[----:B------:R-:W2:Y:S03]  /*0270*/  LDC.64 R4, c[0x0][0x468] ;  /* 0x00011a00ff047b82 */ /* 0x000ea60000000a00 */
[----:B-1----:R-:W-:Y:S04]  /*0280*/  @!P6 STG.E.64 desc[UR14][R12.64+0x8], R88 ;  /* 0x000008580c00e986 */ /* 0x002fe8000c101b0e */
[----:B------:R1:W-:Y:S04]  /*0290*/  @!P6 STG.E.64 desc[UR14][R12.64], R222 ;  /* 0x000000de0c00e986 */ /* 0x0003e8000c101b0e */
[----:B------:R3:W4:Y:S04]  /*02a0*/  @P3 LDG.E R207, desc[UR14][R10.64] ;  /* 0x0000000e0acf3981 */ /* 0x000728000c1e1900 */
[----:B------:R-:W4:Y:S01]  /*02b0*/  @P2 LDG.E R6, desc[UR14][R10.64+0x4] ;  /* 0x0000040e0a062981 */ /* 0x000f22000c1e1900 */
[----:B------:R-:W-:-:S02]  /*02c0*/  @P0 IADD3 R100, P3, PT, R9, UR4, RZ ;  /* 0x0000000409640c10 */ /* 0x000fc4000ff7e0ff */
[C---:B------:R-:W-:Y:S02]  /*02d0*/  @P1 IADD3.X R3, PT, PT, R0.reuse, UR7, RZ, P4, !PT ;  /* 0x0000000700031c10 */ /* 0x040fe4000a7fe4ff */
[----:B------:R-:W-:-:S03]  /*02e0*/  @P0 IADD3.X R101, PT, PT, R0, UR5, RZ, P3, !PT ;  /* 0x0000000500650c10 */ /* 0x000fc60009ffe4ff */
[----:B------:R3:W4:Y:S01]  /*02f0*/  @P1 LDG.E R7, desc[UR14][R2.64] ;  /* 0x0000000e02071981 */ /* 0x000722000c1e1900 */
[----:B------:R-:W3:Y:S03]  /*0300*/  LDCU.U8 UR4, c[0x0][0x532] ;  /* 0x0000a640ff0477ac */ /* 0x000ee60008000000 */
[----:B------:R-:W4:Y:S01]  /*0310*/  @P0 LDG.E R100, desc[UR14][R100.64] ;  /* 0x0000000e64640981 */ /* 0x000f22000c1e1900 */
[----:B--2---:R-:W-:Y:S02]  /*0320*/  IADD3 R8, P1, PT, R9, R4, RZ ;  /* 0x0000000409087210 */ /* 0x004fe40007f3e0ff */
[----:B------:R-:W-:-:S03]  /*0330*/  ISETP.EQ.U32.AND P4, PT, R4, RZ, PT ;  /* 0x000000ff0400720c */ /* 0x000fc60003f82070 */
[----:B------:R-:W-:Y:S02]  /*0340*/  IMAD.X R9, R0, 0x1, R5, P1 ;  /* 0x0000000100097824 */ /* 0x000fe400008e0605 */
[----:B-1----:R-:W-:Y:S01]  /*0350*/  IMAD.MOV.U32 R12, RZ, RZ, -0x1 ;  /* 0xffffffffff0c7424 */ /* 0x002fe200078e00ff */
[----:B---3--:R-:W1:Y:S08]  /*0360*/  @!P2 LDC R10, c[0x0][0x434] ;  /* 0x00010d00ff0aab82 */ /* 0x008e700000000800 */
[----:B------:R-:W2:Y:S01]  /*0370*/  @!P0 LDC.64 R2, c[0x0][0x488] ;  /* 0x00012200ff028b82 */ /* 0x000ea20000000a00 */
[----:B------:R-:W-:-:S02]  /*0380*/  ISETP.NE.U32.AND P1, PT, R4, RZ, PT ;  /* 0x000000ff0400720c */ /* 0x000fc40003f25070 */
[----:B------:R-:W-:Y:S02]  /*0390*/  ISETP.NE.AND P3, PT, RZ, UR4, PT ;  /* 0x00000004ff007c0c */ /* 0x000fe4000bf65270 */
[C---:B------:R-:W-:Y:S02]  /*03a0*/  ISETP.NE.AND.EX P1, PT, R5.reuse, RZ, PT, P1 ;  /* 0x000000ff0500720c */ /* 0x040fe40003f25310 */
[----:B------:R-:W-:Y:S01]  /*03b0*/  ISETP.EQ.OR.EX P4, PT, R5, RZ, !P3, P4 ;  /* 0x000000ff0500720c */ /* 0x000fe20005f82740 */
[----:B------:R-:W3:Y:S01]  /*03c0*/  @!P0 LDC R0, c[0x0][0x43c] ;  /* 0x00010f00ff008b82 */ /* 0x000ee20000000800 */
[----:B------:R-:W-:-:S11]  /*03d0*/  IMAD.SHL.U32 R191, R96, 0x40, RZ ;  /* 0x0000004060bf7824 */ /* 0x000fd600078e00ff */
[----:B------:R1:W5:Y:S01]  /*03e0*/  @!P4 LDG.E R12, desc[UR14][R8.64] ;  /* 0x0000000e080cc981 */ /* 0x000362000c1e1900 */
[----:B----4-:R-:W-:Y:S01]  /*03f0*/  @P2 IMAD.IADD R10, R6, 0x1, -R207 ;  /* 0x00000001060a2824 */ /* 0x010fe200078e0acf */
[----:B--2---:R-:W-:-:S04]  /*0400*/  @!P0 ISETP.NE.U32.AND P2, PT, R2, RZ, PT ;  /* 0x000000ff0200820c */ /* 0x004fc80003f45070 */
[----:B------:R-:W-:Y:S02]  /*0410*/  @!P0 ISETP.NE.AND.EX P2, PT, R3, RZ, PT, P2 ;  /* 0x000000ff0300820c */ /* 0x000fe40003f45320 */
[----:B------:R-:W2:Y:S01]  /*0420*/  @!P1 LDC R3, c[0x0][0x438] ;  /* 0x00010e00ff039b82 */ /* 0x000ea20000000800 */
[----:B-1----:R-:W-:Y:S02]  /*0430*/  ISETP.GT.AND P4, PT, R10, R191, PT ;  /* 0x000000bf0a00720c */ /* 0x002fe40003f84270 */
[----:B---3--:R-:W-:Y:S01]  /*0440*/  @!P0 SEL R0, R0, RZ, P2 ;  /* 0x000000ff00008207 */ /* 0x008fe20001000000 */
[----:B------:R-:W-:Y:S01]  /*0450*/  @P0 IMAD.IADD R100, R100, 0x1, -R7 ;  /* 0x0000000164640824 */ /* 0x000fe200078e0a07 */
[----:B------:R-:W-:Y:S09]  /*0460*/  @!P1 BRA `(.L_x_704) ;  /* 0x00000000000c9947 */ /* 0x000ff20003800000 */
[----:B--2---:R-:W2:Y:S02]  /*0470*/  @P3 LDG.E R3, desc[UR14][R8.64+0x4] ;  /* 0x0000040e08033981 */ /* 0x004ea4000c1e1900 */
[----:B--2--5:R-:W-:-:S06]  /*0480*/  @P3 IADD3 R3, PT, PT, R3, -R12, RZ ;  /* 0x8000000c03033210 */ /* 0x024fcc0007ffe0ff */
[----:B------:R1:W5:Y:S02]  /*0490*/  @!P3 LDG.E R3, desc[UR14][R8.64] ;  /* 0x0000000e0803b981 */ /* 0x000364000c1e1900 */
.L_x_704:
[----:B--2--5:R-:W-:Y:S01]  /*04a0*/  @!P0 IADD3 R100, PT, PT, R0, R3, -R7 ;  /* 0x0000000300648210 */ /* 0x024fe20007ffe807 */
[----:B------:R-:W-:Y:S06]  /*04b0*/  @!P4 EXIT ;  /* 0x000000000000c94d */ /* 0x000fec0003800000 */
[C---:B------:R-:W-:Y:S01]  /*04c0*/  ISETP.GT.AND P0, PT, R100.reuse, RZ, PT ;  /* 0x000000ff6400720c */ /* 0x040fe20003f04270 */
[----:B------:R-:W-:-:S05]  /*04d0*/  VIADD R3, R100, 0x3f ;  /* 0x0000003f64037836 */ /* 0x000fca0000000000 */
[----:B------:R-:W-:-:S04]  /*04e0*/  SHF.R.S32.HI R0, RZ, 0x1f, R3 ;  /* 0x0000001fff007819 */ /* 0x000fc80000011403 */
[----:B------:R-:W-:-:S04]  /*04f0*/  LEA.HI R0, R0, R3, RZ, 0x6 ;  /* 0x0000000300007211 */ /* 0x000fc800078f30ff */
[----:B------:R-:W-:Y:S01]  /*0500*/  SHF.R.S32.HI R0, RZ, 0x6, R0 ;  /* 0x00000006ff007819 */ /* 0x000fe20000011400 */
[----:B------:R-:W-:Y:S06]  /*0510*/  @P0 BRA `(.L_x_705) ;  /* 0x0000000c00080947 */ /* 0x000fec0003800000 */
[----:B------:R-:W2:Y:S01]  /*0520*/  LDC.U8 R0, c[0x0][0x549] ;  /* 0x00015240ff007b82 */ /* 0x000ea20000000000 */
[----:B------:R-:W-:-:S07]  /*0530*/  ISETP.NE.AND P1, PT, R207, -0x1, PT ;  /* 0xffffffffcf00780c */ /* 0x000fce0003f25270 */
[----:B-1----:R-:W1:Y:S08]  /*0540*/  LDC.U8 R9, c[0x0][0x548] ;  /* 0x00015200ff097b82 */ /* 0x002e700000000000 */
[----:B------:R-:W3:Y:S01]  /*0550*/  @!P1 LDC.64 R6, c[0x0][0x400] ;  /* 0x00010000ff069b82 */ /* 0x000ee20000000a00 */
[----:B--2---:R-:W-:-:S07]  /*0560*/  ISETP.NE.AND P6, PT, R0, RZ, PT ;  /* 0x000000ff0000720c */ /* 0x004fce0003fc5270 */
[----:B------:R-:W2:Y:S08]  /*0570*/  @P1 LDC.64 R4, c[0x0][0x408] ;  /* 0x00010200ff041b82 */ /* 0x000eb00000000a00 */
[----:B------:R-:W4:Y:S01]  /*0580*/  @P6 LDC.64 R2, c[0x0][0x430] ;  /* 0x00010c00ff026b82 */ /* 0x000f220000000a00 */
[----:B------:R-:W-:Y:S01]  /*0590*/  @P6 MOV R0, 0x1 ;  /* 0x0000000100006802 */ /* 0x000fe20000000f00 */
[----:B---3--:R-:W-:Y:S01]  /*05a0*/  @!P1 IMAD.WIDE.U32 R12, R95, R6, RZ ;  /* 0x000000065f0c9225 */ /* 0x008fe200078e00ff */
[----:B------:R-:W-:-:S02]  /*05b0*/  SHF.L.U32 R6, R181, 0x3, RZ ;  /* 0x00000003b5067819 */ /* 0x000fc400000006ff */
[----:B------:R-:W-:Y:S01]  /*05c0*/  @!P1 MOV R11, R12 ;  /* 0x0000000c000b9202 */ /* 0x000fe20000000f00 */
[----:B--2---:R-:W-:-:S04]  /*05d0*/  @P1 IMAD.WIDE.U32 R16, R207, R4, RZ ;  /* 0x00000004cf101225 */ /* 0x004fc800078e00ff */
[----:B----4-:R-:W-:Y:S02]  /*05e0*/  @P6 IMAD R3, R2, R3, RZ ;  /* 0x0000000302036224 */ /* 0x010fe400078e02ff */
[----:B------:R-:W2:Y:S01]  /*05f0*/  @P6 LDC R2, c[0x0][0x430] ;  /* 0x00010c00ff026b82 */ /* 0x000ea20000000800 */
[----:B-1----:R-:W-:Y:S05]  /*0600*/  @P6 BRA `(.L_x_706) ;  /* 0x0000000000286947 */ /* 0x002fea0003800000 */
        /* <DEDUP_REMOVED lines=10> */
.L_x_706:
[----:B------:R-:W1:Y:S01]  /*06b0*/  LDCU.64 UR4, c[0x0][0x410] ;  /* 0x00008200ff0477ac */ /* 0x000e620008000a00 */
[----:B------:R-:W-:Y:S01]  /*06c0*/  @P1 IMAD.MOV.U32 R11, RZ, RZ, R16 ;  /* 0x000000ffff0b1224 */ /* 0x000fe200078e0010 */
[----:B------:R-:W-:Y:S01]  /*06d0*/  LOP3.LUT R4, R6, 0x38, RZ, 0xc0, !PT ;  /* 0x0000003806047812 */ /* 0x000fe200078ec0ff */
[----:B------:R-:W-:Y:S01]  /*06e0*/  @!P1 IMAD R7, R95, R7, R13 ;  /* 0x000000075f079224 */ /* 0x000fe200078e020d */
[----:B------:R-:W3:Y:S01]  /*06f0*/  LDC R6, c[0x0][0x434] ;  /* 0x00010d00ff067b82 */ /* 0x000ee20000000800 */
[----:B------:R-:W-:Y:S01]  /*0700*/  @P1 IMAD R7, R207, R5, R17 ;  /* 0x00000005cf071224 */ /* 0x000fe200078e0211 */
[----:B------:R-:W-:Y:S01]  /*0710*/  IADD3 R14, P0, PT, R4, R11, RZ ;  /* 0x0000000b040e7210 */ /* 0x000fe20007f1e0ff */
[----:B------:R-:W-:Y:S01]  /*0720*/  IMAD.IADD R10, R10, 0x1, -R191 ;  /* 0x000000010a0a7824 */ /* 0x000fe200078e0abf */
[----:B------:R-:W-:Y:S01]  /*0730*/  SHF.R.U32.HI R8, RZ, 0x3, R181 ;  /* 0x00000003ff087819 */ /* 0x000fe200000116b5 */
[----:B------:R-:W-:Y:S01]  /*0740*/  BSSY.RECONVERGENT B0, `(.L_x_707) ;  /* 0x000001f000007945 */ /* 0x000fe20003800200 */
[----:B------:R-:W-:-:S02]  /*0750*/  IADD3.X R15, PT, PT, RZ, R7, RZ, P0, !PT ;  /* 0x00000007ff0f7210 */ /* 0x000fc400007fe4ff */
[CC--:B------:R-:W-:Y:S01]  /*0760*/  ISETP.GE.AND P0, PT, R8.reuse, R10.reuse, PT ;  /* 0x0000000a0800720c */ /* 0x0c0fe20003f06270 */
[----:B------:R-:W-:Y:S01]  /*0770*/  VIADD R5, R8, 0x10 ;  /* 0x0000001008057836 */ /* 0x000fe20000000000 */
[----:B------:R-:W-:Y:S01]  /*0780*/  ISETP.NE.AND P6, PT, R9, RZ, !P6 ;  /* 0x000000ff0900720c */ /* 0x000fe200077c5270 */
[----:B------:R-:W-:Y:S01]  /*0790*/  IMAD.MOV.U32 R9, RZ, RZ, RZ ;  /* 0x000000ffff097224 */ /* 0x000fe200078e00ff */
[----:B------:R-:W-:Y:S01]  /*07a0*/  ISETP.NE.AND P1, PT, R207, -0x1, PT ;  /* 0xffffffffcf00780c */ /* 0x000fe20003f25270 */
[----:B-1----:R-:W-:Y:S01]  /*07b0*/  IMAD.WIDE.U32 R14, R94, UR4, R14 ;  /* 0x000000045e0e7c25 */ /* 0x002fe2000f8e000e */
[----:B------:R-:W-:Y:S02]  /*07c0*/  ISETP.GE.AND P2, PT, R5, R10, PT ;  /* 0x0000000a0500720c */ /* 0x000fe40003f46270 */
[----:B------:R-:W-:Y:S01]  /*07d0*/  IADD3 R11, PT, PT, R8, 0x20, RZ ;  /* 0x00000020080b7810 */ /* 0x000fe20007ffe0ff */
[----:B------:R-:W-:Y:S01]  /*07e0*/  IMAD R19, R94, UR5, R15 ;  /* 0x000000055e137c24 */ /* 0x000fe2000f8e020f */
[----:B------:R-:W-:Y:S01]  /*07f0*/  LOP3.LUT R13, R4, 0x40, RZ, 0xfc, !PT ;  /* 0x00000040040d7812 */ /* 0x000fe200078efcff */
[----:B------:R-:W-:Y:S01]  /*0800*/  IMAD.WIDE.U32 R96, R96, 0x40, R8 ;  /* 0x0000004060607825 */ /* 0x000fe200078e0008 */
[----:B------:R-:W-:Y:S01]  /*0810*/  LOP3.LUT R12, R4, 0x80, RZ, 0xfc, !PT ;  /* 0x00000080040c7812 */ /* 0x000fe200078efcff */
[----:B------:R-:W-:Y:S06]  /*0820*/  @P0 BRA `(.L_x_708) ;  /* 0x0000000000400947 */ /* 0x000fec0003800000 */
[----:B------:R-:W1:Y:S01]  /*0830*/  LDCU.64 UR4, c[0x0][0x408] ;  /* 0x00008100ff0477ac */ /* 0x000e620008000a00 */
[----:B------:R-:W-:Y:S01]  /*0840*/  IMAD.MOV.U32 R18, RZ, RZ, R14 ;  /* 0x000000ffff127224 */ /* 0x000fe200078e000e */
[----:B------:R-:W5:Y:S01]  /*0850*/  LDCU UR8, c[0x0][0x440] ;  /* 0x00008800ff0877ac */ /* 0x000f620008000800 */
[----:B------:R-:W4:Y:S01]  /*0860*/  LDCU.64 UR6, c[0x0][0x3f0] ;  /* 0x00007e00ff0677ac */ /* 0x000f220008000a00 */
[----:B-1----:R-:W-:Y:S02]  /*0870*/  IMAD R7, R97, UR4, RZ ;  /* 0x0000000461077c24 */ /* 0x002fe4000f8e02ff */
[----:B------:R-:W-:Y:S01]  /*0880*/  IMAD.WIDE.U32 R16, R96, UR4, R18 ;  /* 0x0000000460107c25 */ /* 0x000fe2000f8e0012 */
[----:B-----5:R-:W-:-:S03]  /*0890*/  ISETP.GE.AND P5, PT, R4, UR8, PT ;  /* 0x0000000804007c0c */ /* 0x020fc6000bfa6270 */
[----:B------:R-:W-:Y:S01]  /*08a0*/  IMAD R7, R96, UR5, R7 ;  /* 0x0000000560077c24 */ /* 0x000fe2000f8e0207 */
[----:B------:R-:W-:Y:S02]  /*08b0*/  ISETP.GE.AND P4, PT, R13, UR8, PT ;  /* 0x000000080d007c0c */ /* 0x000fe4000bf86270 */
[----:B------:R-:W-:Y:S01]  /*08c0*/  ISETP.GE.AND P3, PT, R12, UR8, PT ;  /* 0x000000080c007c0c */ /* 0x000fe2000bf66270 */
[----:B------:R-:W-:Y:S01]  /*08d0*/  IMAD.IADD R7, R17, 0x1, R7 ;  /* 0x0000000111077824 */ /* 0x000fe200078e0207 */
[----:B----4-:R-:W-:-:S04]  /*08e0*/  LEA R20, P0, R16, UR6, 0x1 ;  /* 0x0000000610147c11 */ /* 0x010fc8000f8008ff */
[----:B------:R-:W-:-:S05]  /*08f0*/  LEA.HI.X R21, R16, UR7, R7, 0x1, P0 ;  /* 0x0000000710157c11 */ /* 0x000fca00080f0c07 */
[----:B------:R1:W-:Y:S04]  /*0900*/  @!P5 STG.E.128 desc[UR14][R20.64], RZ ;  /* 0x000000ff1400d986 */ /* 0x0003e8000c101d0e */
[----:B------:R1:W-:Y:S04]  /*0910*/  @!P4 STG.E.128 desc[UR14][R20.64+0x80], RZ ;  /* 0x000080ff1400c986 */ /* 0x0003e8000c101d0e */
[----:B------:R1:W-:Y:S02]  /*0920*/  @!P3 STG.E.128 desc[UR14][R20.64+0x100], RZ ;  /* 0x000100ff1400b986 */ /* 0x0003e4000c101d0e */
.L_x_708:
[----:B------:R-:W-:Y:S05]  /*0930*/  BSYNC.RECONVERGENT B0 ;  /* 0x0000000000007941 */ /* 0x000fea0003800200 */
.L_x_707:
[----:B------:R-:W-:Y:S01]  /*0940*/  BSSY.RECONVERGENT B0, `(.L_x_709) ;  /* 0x0000016000007945 */ /* 0x000fe20003800200 */
[----:B------:R-:W-:-:S03]  /*0950*/  ISETP.GE.AND P0, PT, R11, R10, PT ;  /* 0x0000000a0b00720c */ /* 0x000fc60003f06270 */
[----:B------:R-:W-:Y:S10]  /*0960*/  @P2 BRA `(.L_x_710) ;  /* 0x00000000004c2947 */ /* 0x000ff40003800000 */
[----:B------:R-:W5:Y:S01]  /*0970*/  LDCU.64 UR6, c[0x0][0x408] ;  /* 0x00008100ff0677ac */ /* 0x000f620008000a00 */
[----:B------:R-:W-:Y:S01]  /*0980*/  IADD3 R16, P2, PT, R96, 0x10, RZ ;  /* 0x0000001060107810 */ /* 0x000fe20007f5e0ff */
[----:B-1----:R-:W-:Y:S01]  /*0990*/  IMAD.MOV.U32 R20, RZ, RZ, R14 ;  /* 0x000000ffff147224 */ /* 0x002fe200078e000e */
        /* <DEDUP_REMOVED lines=16> */
.L_x_710:
[----:B------:R-:W-:Y:S05]  /*0aa0*/  BSYNC.RECONVERGENT B0 ;  /* 0x0000000000007941 */ /* 0x000fea0003800200 */
.L_x_709:
        /* <DEDUP_REMOVED lines=24> */
.L_x_712:
[----:B------:R-:W-:Y:S05]  /*0c30*/  BSYNC.RECONVERGENT B0 ;  /* 0x0000000000007941 */ /* 0x000fea0003800200 */
.L_x_711:
[-C--:B------:R-:W-:Y:S01]  /*0c40*/  ISETP.GE.AND P0, PT, R7, R10.reuse, PT ;  /* 0x0000000a0700720c */ /* 0x080fe20003f06270 */
        /* <DEDUP_REMOVED lines=30> */
.L_x_714:
[----:B------:R-:W-:Y:S05]  /*0e30*/  BSYNC.RECONVERGENT B0 ;  /* 0x0000000000007941 */ /* 0x000fea0003800200 */
.L_x_713:
[----:B------:R-:W-:Y:S01]  /*0e40*/  IADD3 R16, P1, P0, R191, R16, R3 ;  /* 0x00000010bf107210 */ /* 0x000fe2000783e003 */
[----:B------:R-:W-:Y:S01]  /*0e50*/  BSSY.RECONVERGENT B0, `(.L_x_715) ;  /* 0x000000e000007945 */ /* 0x000fe20003800200 */
[----:B------:R-:W-:Y:S02]  /*0e60*/  SEL R0, R0, RZ, P6 ;  /* 0x000000ff00007207 */ /* 0x000fe40003000000 */
[----:B------:R-:W-:Y:S02]  /*0e70*/  SHF.R.S32.HI R191, RZ, 0x1f, R191 ;  /* 0x0000001fffbf7819 */ /* 0x000fe400000114bf */
[----:B------:R-:W-:-:S04]  /*0e80*/  SHF.R.S32.HI R3, RZ, 0x1f, R3 ;  /* 0x0000001fff037819 */ /* 0x000fc80000011403 */
[----:B------:R-:W-:Y:S01]  /*0e90*/  IADD3.X R0, PT, PT, R191, R0, R3, P1, P0 ;  /* 0x00000000bf007210 */ /* 0x000fe20000fe0403 */
[----:B------:R-:W-:Y:S06]  /*0ea0*/  @P5 BRA `(.L_x_716) ;  /* 0x0000000000205947 */ /* 0x000fec0003800000 */
[----:B------:R-:W3:Y:S01]  /*0eb0*/  LDCU.64 UR4, c[0x0][0x420] ;  /* 0x00008400ff0477ac */ /* 0x000ee20008000a00 */
[----:B------:R-:W-:-:S05]  /*0ec0*/  IMAD R3, R8, R2, RZ ;  /* 0x0000000208037224 */ /* 0x000fca00078e02ff */
[----:B------:R-:W-:-:S04]  /*0ed0*/  IADD3 R4, P0, PT, R3, R16, RZ ;  /* 0x0000001003047210 */ /* 0x000fc80007f1e0ff */
[----:B------:R-:W-:Y:S02]  /*0ee0*/  LEA.HI.X.SX32 R3, R3, R0, 0x1, P0 ;  /* 0x0000000003037211 */ /* 0x000fe400000f0eff */
[----:B---3--:R-:W-:-:S04]  /*0ef0*/  LEA R8, P0, R4, UR4, 0x2 ;  /* 0x0000000404087c11 */ /* 0x008fc8000f8010ff */
[----:B------:R-:W-:Y:S01]  /*0f00*/  LEA.HI.X R9, R4, UR5, R3, 0x2, P0 ;  /* 0x0000000504097c11 */ /* 0x000fe200080f1403 */
[----:B------:R-:W-:-:S05]  /*0f10*/  IMAD.MOV.U32 R3, RZ, RZ, 0x7f800000 ;  /* 0x7f800000ff037424 */ /* 0x000fca00078e00ff */
[----:B------:R3:W-:Y:S03]  /*0f20*/  STG.E desc[UR14][R8.64], R3 ;  /* 0x0000000308007986 */ /* 0x0007e6000c10190e */
.L_x_716:
[----:B------:R-:W-:Y:S05]  /*0f30*/  BSYNC.RECONVERGENT B0 ;  /* 0x0000000000007941 */ /* 0x000fea0003800200 */
.L_x_715:
[----:B------:R-:W-:Y:S04]  /*0f40*/  BSSY.RECONVERGENT B0, `(.L_x_717) ;  /* 0x000000a000007945 */ /* 0x000fe80003800200 */
[----:B------:R-:W-:Y:S05]  /*0f50*/  @P4 BRA `(.L_x_718) ;  /* 0x0000000000204947 */ /* 0x000fea0003800000 */
[----:B------:R-:W4:Y:S01]  /*0f60*/  LDCU.64 UR4, c[0x0][0x420] ;  /* 0x00008400ff0477ac */ /* 0x000f220008000a00 */
[----:B---3--:R-:W-:-:S05]  /*0f70*/  IMAD R3, R5, R2, RZ ;  /* 0x0000000205037224 */ /* 0x008fca00078e02ff */
[----:B------:R-:W-:-:S04]  /*0f80*/  IADD3 R4, P0, PT, R3, R16, RZ ;  /* 0x0000001003047210 */ /* 0x000fc80007f1e0ff */
[----:B------:R-:W-:Y:S02]  /*0f90*/  LEA.HI.X.SX32 R3, R3, R0, 0x1, P0 ;  /* 0x0000000003037211 */ /* 0x000fe400000f0eff */
[----:B----4-:R-:W-:-:S04]  /*0fa0*/  LEA R8, P0, R4, UR4, 0x2 ;  /* 0x0000000404087c11 */ /* 0x010fc8000f8010ff */
[----:B------:R-:W-:Y:S01]  /*0fb0*/  LEA.HI.X R9, R4, UR5, R3, 0x2, P0 ;  /* 0x0000000504097c11 */ /* 0x000fe200080f1403 */
[----:B------:R-:W-:-:S05]  /*0fc0*/  IMAD.MOV.U32 R3, RZ, RZ, 0x7f800000 ;  /* 0x7f800000ff037424 */ /* 0x000fca00078e00ff */
[----:B------:R4:W-:Y:S03]  /*0fd0*/  STG.E desc[UR14][R8.64], R3 ;  /* 0x0000000308007986 */ /* 0x0009e6000c10190e */
.L_x_718:
[----:B------:R-:W-:Y:S05]  /*0fe0*/  BSYNC.RECONVERGENT B0 ;  /* 0x0000000000007941 */ /* 0x000fea0003800200 */
.L_x_717:
[----:B------:R-:W-:Y:S04]  /*0ff0*/  BSSY.RECONVERGENT B0, `(.L_x_719) ;  /* 0x000000a000007945 */ /* 0x000fe80003800200 */
[----:B------:R-:W-:Y:S05]  /*1000*/  @P3 BRA `(.L_x_720) ;  /* 0x0000000000203947 */ /* 0x000fea0003800000 */
[----:B------:R-:W5:Y:S01]  /*1010*/  LDCU.64 UR4, c[0x0][0x420] ;  /* 0x00008400ff0477ac */ /* 0x000f620008000a00 */
[----:B---34-:R-:W-:-:S05]  /*1020*/  IMAD R3, R11, R2, RZ ;  /* 0x000000020b037224 */ /* 0x018fca00078e02ff */
[----:B------:R-:W-:-:S04]  /*1030*/  IADD3 R4, P0, PT, R3, R16, RZ ;  /* 0x0000001003047210 */ /* 0x000fc80007f1e0ff */
[----:B------:R-:W-:Y:S02]  /*1040*/  LEA.HI.X.SX32 R3, R3, R0, 0x1, P0 ;  /* 0x0000000003037211 */ /* 0x000fe400000f0eff */
[----:B-----5:R-:W-:-:S04]  /*1050*/  LEA R8, P0, R4, UR4, 0x2 ;  /* 0x0000000404087c11 */ /* 0x020fc8000f8010ff */
[----:B------:R-:W-:Y:S01]  /*1060*/  LEA.HI.X R9, R4, UR5, R3, 0x2, P0 ;  /* 0x0000000504097c11 */ /* 0x000fe200080f1403 */
[----:B------:R-:W-:-:S05]  /*1070*/  IMAD.MOV.U32 R3, RZ, RZ, 0x7f800000 ;  /* 0x7f800000ff037424 */ /* 0x000fca00078e00ff */
[----:B------:R3:W-:Y:S03]  /*1080*/  STG.E desc[UR14][R8.64], R3 ;  /* 0x0000000308007986 */ /* 0x0007e6000c10190e */
.L_x_720:
[----:B------:R-:W-:Y:S05]  /*1090*/  BSYNC.RECONVERGENT B0 ;  /* 0x0000000000007941 */ /* 0x000fea0003800200 */
.L_x_719:
[----:B------:R-:W-:Y:S05]  /*10a0*/  @P2 EXIT ;  /* 0x000000000000294d */ /* 0x000fea0003800000 */
[----:B------:R-:W5:Y:S01]  /*10b0*/  LDCU.64 UR4, c[0x0][0x420] ;  /* 0x00008400ff0477ac */ /* 0x000f620008000a00 */
[----:B------:R-:W-:Y:S02]  /*10c0*/  IMAD R7, R7, R2, RZ ;  /* 0x0000000207077224 */ /* 0x000fe400078e02ff */
[----:B------:R-:W-:-:S03]  /*10d0*/  IMAD.MOV.U32 R5, RZ, RZ, 0x7f800000 ;  /* 0x7f800000ff057424 */ /* 0x000fc600078e00ff */
[----:B------:R-:W-:-:S04]  /*10e0*/  IADD3 R16, P0, PT, R7, R16, RZ ;  /* 0x0000001007107210 */ /* 0x000fc80007f1e0ff */
[----:B------:R-:W-:Y:S02]  /*10f0*/  LEA.HI.X.SX32 R7, R7, R0, 0x1, P0 ;  /* 0x0000000007077211 */ /* 0x000fe400000f0eff */
[----:B-----5:R-:W-:-:S04]  /*1100*/  LEA R2, P0, R16, UR4, 0x2 ;  /* 0x0000000410027c11 */ /* 0x020fc8000f8010ff */
[----:B---34-:R-:W-:-:S05]  /*1110*/  LEA.HI.X R3, R16, UR5, R7, 0x2, P0 ;  /* 0x0000000510037c11 */ /* 0x018fca00080f1407 */
[----:B------:R-:W-:Y:S01]  /*1120*/  STG.E desc[UR14][R2.64], R5 ;  /* 0x0000000502007986 */ /* 0x000fe2000c10190e */
[----:B------:R-:W-:Y:S05]  /*1130*/  EXIT ;  /* 0x000000000000794d */ /* 0x000fea0003800000 */
.L_x_705:
        /* <DEDUP_REMOVED lines=22> */
.L_x_721:
[----:B------:R-:W1:Y:S01]  /*12a0*/  LDC.64 R2, c[0x0][0x3b8] ;  /* 0x0000ee00ff027b82 */ /* 0x000e620000000a00 */
[----:B------:R-:W-:-:S05]  /*12b0*/  IADD3 R14, PT, PT, R7, R12, RZ ;  /* 0x0000000c070e7210 */ /* 0x000fca0007ffe0ff */
[C---:B-1----:R-:W-:Y:S02]  /*12c0*/  IMAD R9, R14.reuse, R3, RZ ;  /* 0x000000030e097224 */ /* 0x042fe400078e02ff */
[----:B------:R-:W-:-:S05]  /*12d0*/  IMAD.WIDE.U32 R14, R14, R2, RZ ;  /* 0x000000020e0e7225 */ /* 0x000fca00078e00ff */
[----:B------:R-:W-:-:S07]  /*12e0*/  IADD3 R9, PT, PT, R15, R9, RZ ;  /* 0x000000090f097210 */ /* 0x000fce0007ffe0ff */
.L_x_722:
        /* <DEDUP_REMOVED lines=39> */
.L_x_723:
[----:B------:R-:W1:Y:S01]  /*1560*/  LDC.64 R4, c[0x0][0x3c0] ;  /* 0x0000f000ff047b82 */ /* 0x000e620000000a00 */
[----:B------:R-:W-:-:S05]  /*1570*/  IADD3 R7, PT, PT, R7, R12, RZ ;  /* 0x0000000c07077210 */ /* 0x000fca0007ffe0ff */
[C---:B-1----:R-:W-:Y:S02]  /*1580*/  IMAD R11, R7.reuse, R5, RZ ;  /* 0x00000005070b7224 */ /* 0x042fe400078e02ff */
[----:B------:R-:W-:-:S05]  /*1590*/  IMAD.WIDE.U32 R12, R7, R4, RZ ;  /* 0x00000004070c7225 */ /* 0x000fca00078e00ff */
[----:B------:R-:W-:-:S07]  /*15a0*/  IADD3 R7, PT, PT, R13, R11, RZ ;  /* 0x0000000b0d077210 */ /* 0x000fce0007ffe0ff */
.L_x_724:
[C---:B------:R-:W-:Y:S01]  /*15b0*/  IMAD.SHL.U32 R196, R181.reuse, 0x8, RZ ;  /* 0x00000008b5c47824 */ /* 0x040fe200078e00ff */
[----:B------:R-:W1:Y:S01]  /*15c0*/  LDCU.128 UR4, c[0x0][0x3d0] ;  /* 0x00007a00ff0477ac */ /* 0x000e620008000c00 */
[----:B------:R-:W-:Y:S01]  /*15d0*/  SHF.R.U32.HI R16, RZ, 0x3, R181 ;  /* 0x00000003ff107819 */ /* 0x000fe200000116b5 */
[----:B------:R-:W-:Y:S01]  /*15e0*/  IMAD.IADD R191, R10, 0x1, -R191 ;  /* 0x000000010abf7824 */ /* 0x000fe200078e0abf */
[----:B------:R-:W-:Y:S01]  /*15f0*/  SHF.R.S32.HI R203, RZ, 0x1f, R8 ;  /* 0x0000001fffcb7819 */ /* 0x000fe20000011408 */
[----:B------:R-:W2:Y:S01]  /*1600*/  LDCU.64 UR10, c[0x0][0x390] ;  /* 0x00007200ff0a77ac */ /* 0x000ea20008000a00 */
[----:B------:R-:W-:Y:S01]  /*1610*/  LOP3.LUT R180, R196, 0x38, RZ, 0xc0, !PT ;  /* 0x00000038c4b47812 */ /* 0x000fe200078ec0ff */
[----:B------:R-:W3:Y:S01]  /*1620*/  S2UR UR16, SR_CgaCtaId ;  /* 0x00000000001079c3 */ /* 0x000ee20000008800 */
[----:B------:R-:W-:Y:S01]  /*1630*/  SHF.R.U32.HI R183, RZ, 0x1, R181 ;  /* 0x00000001ffb77819 */ /* 0x000fe200000116b5 */
[----:B------:R-:W4:Y:S01]  /*1640*/  LDCU.64 UR12, c[0x0][0x388] ;  /* 0x00007100ff0c77ac */ /* 0x000f220008000a00 */
[C---:B------:R-:W-:Y:S01]  /*1650*/  IADD3 R14, P1, PT, R180.reuse, R14, RZ ;  /* 0x0000000eb40e7210 */ /* 0x040fe20007f3e0ff */
[----:B------:R-:W-:Y:S01]  /*1660*/  IMAD.MOV.U32 R17, RZ, RZ, RZ ;  /* 0x000000ffff117224 */ /* 0x000fe200078e00ff */
[C---:B------:R-:W-:Y:S01]  /*1670*/  IADD3 R12, P0, PT, R180.reuse, R12, RZ ;  /* 0x0000000cb40c7210 */ /* 0x040fe20007f1e0ff */
[----:B------:R-:W5:Y:S01]  /*1680*/  LDCU.64 UR8, c[0x0][0x3c8] ;  /* 0x00007900ff0877ac */ /* 0x000f620008000a00 */
[----:B------:R-:W-:Y:S01]  /*1690*/  SHF.L.U32 R87, R181, 0x6, RZ ;  /* 0x00000006b5577819 */ /* 0x000fe200000006ff */
[----:B------:R-:W-:Y:S01]  /*16a0*/  IMAD.X R15, RZ, RZ, R9, P1 ;  /* 0x000000ffff0f7224 */ /* 0x000fe200008e0609 */
[----:B------:R-:W-:Y:S01]  /*16b0*/  LOP3.LUT R85, R183, 0x8, RZ, 0xc0, !PT ;  /* 0x00000008b7557812 */ /* 0x000fe200078ec0ff */
[----:B------:R-:W-:Y:S01]  /*16c0*/  IMAD.X R13, RZ, RZ, R7, P0 ;  /* 0x000000ffff0d7224 */ /* 0x000fe200000e0607 */
[----:B------:R-:W-:Y:S01]  /*16d0*/  IADD3 R18, P0, PT, R180, R18, RZ ;  /* 0x00000012b4127210 */ /* 0x000fe20007f1e0ff */
[----:B------:R-:W-:Y:S01]  /*16e0*/  IMAD.WIDE.U32 R20, R16, R2, R14 ;  /* 0x0000000210147225 */ /* 0x000fe200078e000e */
[----:B------:R-:W-:Y:S01]  /*16f0*/  BSSY.RECONVERGENT B0, `(.L_x_725) ;  /* 0x0000040000007945 */ /* 0x000fe20003800200 */
[----:B------:R-:W-:-:S02]  /*1700*/  LOP3.LUT R195, R180, 0x40, RZ, 0xfc, !PT ;  /* 0x00000040b4c37812 */ /* 0x000fc400078efcff */
[----:B------:R-:W-:Y:S01]  /*1710*/  IMAD.WIDE.U32 R14, R16, R4, R12 ;  /* 0x00000004100e7225 */ /* 0x000fe200078e000c */
[----:B------:R-:W-:Y:S02]  /*1720*/  IADD3.X R19, PT, PT, RZ, R6, RZ, P0, !PT ;  /* 0x00000006ff137210 */ /* 0x000fe400007fe4ff */
[C---:B------:R-:W-:Y:S01]  /*1730*/  LOP3.LUT R12, R196.reuse, 0x1f8, RZ, 0xc0, !PT ;  /* 0x000001f8c40c7812 */ /* 0x040fe200078ec0ff */
[C---:B-1----:R-:W-:Y:S01]  /*1740*/  IMAD R205, R203.reuse, UR4, RZ ;  /* 0x00000004cbcd7c24 */ /* 0x042fe2000f8e02ff */
[----:B------:R-:W-:Y:S01]  /*1750*/  LOP3.LUT R6, R196, 0x1e00, RZ, 0xc0, !PT ;  /* 0x00001e00c4067812 */ /* 0x000fe200078ec0ff */
[----:B------:R-:W-:Y:S01]  /*1760*/  IMAD R11, R16, R3, R21 ;  /* 0x00000003100b7224 */ /* 0x000fe200078e0215 */
[----:B------:R-:W-:Y:S01]  /*1770*/  LOP3.LUT R209, R12, 0x38, R181, 0x78, !PT ;  /* 0x000000380cd17812 */ /* 0x000fe200078e78b5 */
[----:B------:R-:W-:Y:S01]  /*1780*/  IMAD.MOV.U32 R10, RZ, RZ, R20 ;  /* 0x000000ffff0a7224 */ /* 0x000fe200078e0014 */
[----:B------:R-:W-:Y:S01]  /*1790*/  LOP3.LUT R194, R180, 0x80, RZ, 0xfc, !PT ;  /* 0x00000080b4c27812 */ /* 0x000fe200078efcff */
[----:B------:R-:W-:Y:S01]  /*17a0*/  IMAD R203, R203, UR6, RZ ;  /* 0x00000006cbcb7c24 */ /* 0x000fe2000f8e02ff */
[----:B------:R-:W-:Y:S01]  /*17b0*/  LOP3.LUT R209, R209, R6, RZ, 0xfc, !PT ;  /* 0x00000006d1d17212 */ /* 0x000fe200078efcff */
[----:B------:R-:W-:Y:S01]  /*17c0*/  IMAD R15, R16, R5, R15 ;  /* 0x00000005100f7224 */ /* 0x000fe200078e020f */
[----:B------:R-:W-:Y:S01]  /*17d0*/  LOP3.LUT R6, R180, 0x1c0, R87, 0xf8, !PT ;  /* 0x000001c0b4067812 */ /* 0x000fe200078ef857 */
[C---:B------:R-:W-:Y:S01]  /*17e0*/  IMAD R205, R8.reuse, UR5, R205 ;  /* 0x0000000508cd7c24 */ /* 0x040fe2000f8e02cd */
[----:B------:R-:W-:Y:S01]  /*17f0*/  UMOV UR5, 0x400 ;  /* 0x0000040000057882 */ /* 0x000fe20000000000 */
[C---:B------:R-:W-:Y:S01]  /*1800*/  IMAD R203, R8.reuse, UR7, R203 ;  /* 0x0000000708cb7c24 */ /* 0x040fe2000f8e02cb */
[----:B---3--:R-:W-:Y:S01]  /*1810*/  ULEA UR5, UR16, UR5, 0x18 ;  /* 0x0000000510057291 */ /* 0x008fe2000f8ec0ff */
[----:B------:R-:W-:Y:S01]  /*1820*/  IMAD.WIDE.U32 R10, R8, UR4, R10 ;  /* 0x00000004080a7c25 */ /* 0x000fe2000f8e000a */
[----:B------:R-:W-:-:S03]  /*1830*/  LOP3.LUT R85, R6, R85, RZ, 0x3c, !PT ;  /* 0x0000005506557212 */ /* 0x000fc600078e3cff */
[----:B------:R-:W-:Y:S01]  /*1840*/  IMAD.WIDE.U32 R8, R8, UR6, R14 ;  /* 0x0000000608087c25 */ /* 0x000fe2000f8e000e */
[----:B----4-:R-:W-:Y:S02]  /*1850*/  LEA R206, P1, R10, UR12, 0x1 ;  /* 0x0000000c0ace7c11 */ /* 0x010fe4000f8208ff */
[----:B------:R-:W-:Y:S01]  /*1860*/  LEA R209, R209, UR5, 0x1 ;  /* 0x00000005d1d17c11 */ /* 0x000fe2000f8e08ff */
[----:B------:R-:W-:Y:S01]  /*1870*/  IMAD.IADD R203, R9, 0x1, R203 ;  /* 0x0000000109cb7824 */ /* 0x000fe200078e02cb */
[----:B--2---:R-:W-:Y:S01]  /*1880*/  LEA R204, P0, R8, UR10, 0x1 ;  /* 0x0000000a08cc7c11 */ /* 0x004fe2000f8008ff */
[----:B------:R-:W-:Y:S02]  /*1890*/  IMAD.IADD R205, R11, 0x1, R205 ;  /* 0x000000010bcd7824 */ /* 0x000fe400078e02cd */
[----:B-----5:R-:W-:Y:S01]  /*18a0*/  IMAD.WIDE.U32 R18, R94, UR8, R18 ;  /* 0x000000085e127c25 */ /* 0x020fe2000f8e0012 */
[----:B------:R-:W-:Y:S02]  /*18b0*/  LEA.HI.X R203, R8, UR11, R203, 0x1, P0 ;  /* 0x0000000b08cb7c11 */ /* 0x000fe400080f0ccb */
[----:B------:R-:W-:Y:S01]  /*18c0*/  ISETP.GE.AND P0, PT, R16, R191, PT ;  /* 0x000000bf1000720c */ /* 0x000fe20003f06270 */
[----:B------:R-:W-:Y:S01]  /*18d0*/  IMAD R15, R94, UR9, R19 ;  /* 0x000000095e0f7c24 */ /* 0x000fe2000f8e0213 */
[----:B------:R-:W-:Y:S01]  /*18e0*/  LEA.HI.X R205, R10, UR13, R205, 0x1, P1 ;  /* 0x0000000d0acd7c11 */ /* 0x000fe200088f0ccd */
[----:B------:R-:W-:-:S10]  /*18f0*/  IMAD.WIDE.U32 R20, R96, 0x40, R16 ;  /* 0x0000004060147825 */ /* 0x000fd400078e0010 */
        /* <DEDUP_REMOVED lines=30> */
.L_x_727:
[----:B------:R2:W-:Y:S02]  /*1ae0*/  STS.128 [R209+0x4000], RZ ;  /* 0x004000ffd1007388 */ /* 0x0005e40000000c00 */
.L_x_726:
[----:B------:R-:W-:Y:S05]  /*1af0*/  BSYNC.RECONVERGENT B0 ;  /* 0x0000000000007941 */ /* 0x000fea0003800200 */
.L_x_725:
        /* <DEDUP_REMOVED lines=36> */
.L_x_730:
[----:B------:R3:W-:Y:S02]  /*1d40*/  STS.128 [R209+0x4800], RZ ;  /* 0x004800ffd1007388 */ /* 0x0007e40000000c00 */
.L_x_729:
[----:B------:R-:W-:Y:S05]  /*1d50*/  BSYNC.RECONVERGENT B0 ;  /* 0x0000000000007941 */ /* 0x000fea0003800200 */
.L_x_728:
[----:B-1-3--:R-:W-:Y:S01]  /*1d60*/  IADD3 R10, PT, PT, R16, 0x20, RZ ;  /* 0x00000020100a7810 */ /* 0x00afe20007ffe0ff */
[----:B------:R-:W-:Y:S03]  /*1d70*/  BSSY.RECONVERGENT B0, `(.L_x_731) ;  /* 0x0000024000007945 */ /* 0x000fe60003800200 */
[----:B------:R-:W-:-:S13]  /*1d80*/  ISETP.GE.AND P0, PT, R10, R191, PT ;  /* 0x000000bf0a00720c */ /* 0x000fda0003f06270 */
[----:B------:R-:W-:Y:S05]  /*1d90*/  @P0 BRA `(.L_x_732) ;  /* 0x0000000000840947 */ /* 0x000fea0003800000 */
[----:B------:R-:W1:Y:S01]  /*1da0*/  LDCU.64 UR8, c[0x0][0x3b0] ;  /* 0x00007600ff0877ac */ /* 0x000e620008000a00 */
[----:B----4-:R-:W-:Y:S01]  /*1db0*/  IADD3 R8, P0, PT, R20, 0x20, RZ ;  /* 0x0000002014087810 */ /* 0x010fe20007f1e0ff */
[----:B------:R-:W-:Y:S01]  /*1dc0*/  IMAD.MOV.U32 R22, RZ, RZ, R18 ;  /* 0x000000ffff167224 */ /* 0x000fe200078e0012 */
[----:B------:R-:W-:Y:S01]  /*1dd0*/  MOV R23, R15 ;  /* 0x0000000f00177202 */ /* 0x000fe20000000f00 */
[----:B------:R-:W3:Y:S02]  /*1de0*/  LDCU UR4, c[0x0][0x440] ;  /* 0x00008800ff0477ac */ /* 0x000ee40008000800 */
[----:B------:R-:W-:Y:S01]  /*1df0*/  IMAD.X R7, RZ, RZ, R21, P0 ;  /* 0x000000ffff077224 */ /* 0x000fe200000e0615 */
        /* <DEDUP_REMOVED lines=26> */
.L_x_733:
[----:B------:R3:W-:Y:S02]  /*1fa0*/  STS.128 [R209+0x5000], RZ ;  /* 0x005000ffd1007388 */ /* 0x0007e40000000c00 */
.L_x_732:
[----:B------:R-:W-:Y:S05]  /*1fb0*/  BSYNC.RECONVERGENT B0 ;  /* 0x0000000000007941 */ /* 0x000fea0003800200 */
.L_x_731:
[----:B-1-34-:R-:W-:Y:S01]  /*1fc0*/  VIADD R8, R16, 0x30 ;  /* 0x0000003010087836 */ /* 0x01afe20000000000 */
[----:B------:R-:W-:Y:S01]  /*1fd0*/  BSSY.RECONVERGENT B0, `(.L_x_734) ;  /* 0x0000025000007945 */ /* 0x000fe20003800200 */
[C---:B------:R-:W-:Y:S01]  /*1fe0*/  SHF.L.U64.HI R90, R2.reuse, 0x6, R3 ;  /* 0x00000006025a7819 */ /* 0x040fe20000010203 */
[----:B------:R-:W-:Y:S02]  /*1ff0*/  IMAD.SHL.U32 R91, R2, 0x40, RZ ;  /* 0x00000040025b7824 */ /* 0x000fe400078e00ff */
[----:B------:R-:W-:-:S13]  /*2000*/  ISETP.GE.AND P0, PT, R8, R191, PT ;  /* 0x000000bf0800720c */ /* 0x000fda0003f06270 */
[----:B------:R-:W-:Y:S05]  /*2010*/  @P0 BRA `(.L_x_735) ;  /* 0x0000000000800947 */ /* 0x000fea0003800000 */
[----:B------:R-:W1:Y:S01]  /*2020*/  LDCU.64 UR8, c[0x0][0x3b0] ;  /* 0x00007600ff0877ac */ /* 0x000e620008000a00 */
[----:B------:R-:W-:Y:S01]  /*2030*/  IADD3 R9, P0, PT, R20, 0x30, RZ ;  /* 0x0000003014097810 */ /* 0x000fe20007f1e0ff */
[----:B------:R-:W-:Y:S01]  /*2040*/  IMAD.MOV.U32 R19, RZ, RZ, R15 ;  /* 0x000000ffff137224 */ /* 0x000fe200078e000f */
[----:B------:R-:W3:Y:S03]  /*2050*/  LDCU UR4, c[0x0][0x440] ;  /* 0x00008800ff0477ac */ /* 0x000ee60008000800 */
        /* <DEDUP_REMOVED lines=27> */
.L_x_736:
[----:B------:R4:W-:Y:S02]  /*2210*/  STS.128 [R209+0x5800], RZ ;  /* 0x005800ffd1007388 */ /* 0x0009e40000000c00 */
.L_x_735:
[----:B------:R-:W-:Y:S05]  /*2220*/  BSYNC.RECONVERGENT B0 ;  /* 0x0000000000007941 */ /* 0x000fea0003800200 */
.L_x_734:
[----:B------:R-:W-:Y:S01]  /*2230*/  IADD3 R97, PT, PT, R0, -0x1, RZ ;  /* 0xffffffff00617810 */ /* 0x000fe20007ffe0ff */
[----:B------:R-:W-:Y:S03]  /*2240*/  BSSY.RECONVERGENT B0, `(.L_x_737) ;  /* 0x0000020000007945 */ /* 0x000fe60003800200 */
[----:B------:R-:W-:Y:S01]  /*2250*/  SHF.R.S32.HI R14, RZ, 0x1f, R97 ;  /* 0x0000001fff0e7819 */ /* 0x000fe20000011461 */
[----:B------:R-:W-:Y:S02]  /*2260*/  IMAD R7, R97, -0x40, R100 ;  /* 0xffffffc061077824 */ /* 0x000fe400078e0264 */
[-C--:B------:R-:W-:Y:S02]  /*2270*/  IMAD R9, R90, R97.reuse, RZ ;  /* 0x000000615a097224 */ /* 0x080fe400078e02ff */
[----:B------:R-:W-:Y:S01]  /*2280*/  IMAD.WIDE.U32 R18, R91, R97, RZ ;  /* 0x000000615b127225 */ /* 0x000fe200078e00ff */
[----:B------:R-:W-:-:S03]  /*2290*/  ISETP.GE.AND P3, PT, R16, R7, PT ;  /* 0x000000071000720c */ /* 0x000fc60003f66270 */
[----:B------:R-:W-:-:S05]  /*22a0*/  IMAD R9, R14, R91, R9 ;  /* 0x0000005b0e097224 */ /* 0x000fca00078e0209 */
[----:B-1-3--:R-:W-:-:S05]  /*22b0*/  IADD3 R21, PT, PT, R19, R9, RZ ;  /* 0x0000000913157210 */ /* 0x00afca0007ffe0ff */
        /* <DEDUP_REMOVED lines=23> */
.L_x_739:
[----:B------:R3:W-:Y:S02]  /*2430*/  STS.128 [R209+0xa000], RZ ;  /* 0x00a000ffd1007388 */ /* 0x0007e40000000c00 */
.L_x_738:
[----:B------:R-:W-:Y:S05]  /*2440*/  BSYNC.RECONVERGENT B0 ;  /* 0x0000000000007941 */ /* 0x000fea0003800200 */
.L_x_737:
[----:B------:R-:W-:Y:S01]  /*2450*/  ISETP.GE.AND P0, PT, R12, R7, PT ;  /* 0x000000070c00720c */ /* 0x000fe20003f06270 */
[----:B------:R-:W-:Y:S01]  /*2460*/  BSSY.RECONVERGENT B0, `(.L_x_740) ;  /* 0x000001d000007945 */ /* 0x000fe20003800200 */
[C---:B------:R-:W-:Y:S01]  /*2470*/  SHF.L.U64.HI R92, R2.reuse, 0x4, R3 ;  /* 0x00000004025c7819 */ /* 0x040fe20000010203 */
[----:B------:R-:W-:-:S10]  /*2480*/  IMAD.SHL.U32 R93, R2, 0x10, RZ ;  /* 0x00000010025d7824 */ /* 0x000fd400078e00ff */
[----:B------:R-:W-:Y:S05]  /*2490*/  @P0 BRA `(.L_x_741) ;  /* 0x0000000000640947 */ /* 0x000fea0003800000 */
[----:B------:R-:W5:Y:S01]  /*24a0*/  LDCU UR4, c[0x0][0x440] ;  /* 0x00008800ff0477ac */ /* 0x000f620008000800 */
[----:B------:R-:W-:-:S05]  /*24b0*/  IADD3 R9, P2, PT, R93, R18, RZ ;  /* 0x000000125d097210 */ /* 0x000fca0007f5e0ff */
[----:B-1-3--:R-:W-:Y:S01]  /*24c0*/  IMAD.X R16, R92, 0x1, R21, P2 ;  /* 0x000000015c107824 */ /* 0x00afe200010e0615 */
        /* <DEDUP_REMOVED lines=21> */
.L_x_742:
[----:B------:R3:W-:Y:S02]  /*2620*/  STS.128 [R209+0xa800], RZ ;  /* 0x00a800ffd1007388 */ /* 0x0007e40000000c00 */
.L_x_741:
[----:B------:R-:W-:Y:S05]  /*2630*/  BSYNC.RECONVERGENT B0 ;  /* 0x0000000000007941 */ /* 0x000fea0003800200 */
.L_x_740:
[----:B------:R-:W-:Y:S01]  /*2640*/  ISETP.GE.AND P0, PT, R10, R7, PT ;  /* 0x000000070a00720c */ /* 0x000fe20003f06270 */
[----:B------:R-:W-:-:S12]  /*2650*/  BSSY.RECONVERGENT B0, `(.L_x_743) ;  /* 0x000001d000007945 */ /* 0x000fd80003800200 */
[----:B------:R-:W-:Y:S05]  /*2660*/  @P0 BRA `(.L_x_744) ;  /* 0x00000000006c0947 */ /* 0x000fea0003800000 */
[----:B------:R-:W5:Y:S01]  /*2670*/  LDCU UR4, c[0x0][0x440] ;  /* 0x00008800ff0477ac */ /* 0x000f620008000800 */
[----:B-1-3--:R-:W-:-:S04]  /*2680*/  IMAD.WIDE.U32 R16, R2, 0x20, RZ ;  /* 0x0000002002107825 */ /* 0x00afc800078e00ff */
[----:B------:R-:W-:Y:S01]  /*2690*/  IMAD.SHL.U32 R9, R3, 0x20, RZ ;  /* 0x0000002003097824 */ /* 0x000fe200078e00ff */
[----:B------:R-:W-:-:S04]  /*26a0*/  IADD3 R11, P2, PT, R18, R16, RZ ;  /* 0x00000010120b7210 */ /* 0x000fc80007f5e0ff */
[----:B------:R-:W-:Y:S02]  /*26b0*/  IADD3.X R16, PT, PT, R21, R17, R9, P2, !PT ;  /* 0x0000001115107210 */ /* 0x000fe400017fe409 */
        /* <DEDUP_REMOVED lines=21> */
.L_x_745:
[----:B------:R3:W-:Y:S02]  /*2810*/  STS.128 [R209+0xb000], RZ ;  /* 0x00b000ffd1007388 */ /* 0x0007e40000000c00 */
.L_x_744:
[----:B------:R-:W-:Y:S05]  /*2820*/  BSYNC.RECONVERGENT B0 ;  /* 0x0000000000007941 */ /* 0x000fea0003800200 */
.L_x_743:
[----:B------:R-:W-:Y:S01]  /*2830*/  ISETP.GE.AND P0, PT, R8, R7, PT ;  /* 0x000000070800720c */ /* 0x000fe20003f06270 */
[----:B------:R-:W-:Y:S01]  /*2840*/  BSSY.RECONVERGENT B0, `(.L_x_746) ;  /* 0x000001f000007945 */ /* 0x000fe20003800200 */
[C---:B-1-3--:R-:W-:Y:S01]  /*2850*/  SHF.L.U64.HI R16, R4.reuse, 0x6, R5 ;  /* 0x0000000604107819 */ /* 0x04afe20000010205 */
[----:B------:R-:W-:-:S10]  /*2860*/  IMAD.SHL.U32 R9, R4, 0x40, RZ ;  /* 0x0000004004097824 */ /* 0x000fd400078e00ff */
[----:B------:R-:W-:Y:S05]  /*2870*/  @P0 BRA `(.L_x_747) ;  /* 0x00000000006c0947 */ /* 0x000fea0003800000 */
[----:B------:R-:W1:Y:S01]  /*2880*/  LDCU UR4, c[0x0][0x440] ;  /* 0x00008800ff0477ac */ /* 0x000e620008000800 */
[----:B------:R-:W-:Y:S02]  /*2890*/  IMAD.MOV.U32 R20, RZ, RZ, R18 ;  /* 0x000000ffff147224 */ /* 0x000fe400078e0012 */
[----:B------:R-:W-:Y:S02]  /*28a0*/  IMAD R11, R3, 0x30, RZ ;  /* 0x00000030030b7824 */ /* 0x000fe400078e02ff */
[----:B------:R-:W-:-:S04]  /*28b0*/  IMAD.WIDE.U32 R20, R2, 0x30, R20 ;  /* 0x0000003002147825 */ /* 0x000fc800078e0014 */
[----:B------:R-:W-:Y:S01]  /*28c0*/  IMAD.IADD R18, R21, 0x1, R11 ;  /* 0x0000000115127824 */ /* 0x000fe200078e020b */
        /* <DEDUP_REMOVED lines=21> */
.L_x_748:
[----:B------:R3:W-:Y:S02]  /*2a20*/  STS.128 [R209+0xb800], RZ ;  /* 0x00b800ffd1007388 */ /* 0x0007e40000000c00 */
.L_x_747:
[----:B------:R-:W-:Y:S05]  /*2a30*/  BSYNC.RECONVERGENT B0 ;  /* 0x0000000000007941 */ /* 0x000fea0003800200 */
.L_x_746:
        /* <DEDUP_REMOVED lines=31> */
.L_x_751:
[----:B------:R1:W-:Y:S01]  /*2c30*/  STS.128 [R209+0x10000], RZ ;  /* 0x010000ffd1007388 */ /* 0x0003e20000000c00 */
[----:B------:R-:W-:Y:S05]  /*2c40*/  BRA `(.L_x_752) ;  /* 0x00000000000c7947 */ /* 0x000fea0003800000 */
.L_x_750:
[----:B------:R1:W-:Y:S04]  /*2c50*/  STS.128 [R209+0xc000], RZ ;  /* 0x00c000ffd1007388 */ /* 0x0003e80000000c00 */
[----:B------:R1:W-:Y:S04]  /*2c60*/  STS.128 [R209+0xe000], RZ ;  /* 0x00e000ffd1007388 */ /* 0x0003e80000000c00 */
[----:B------:R1:W-:Y:S02]  /*2c70*/  STS.128 [R209+0x10000], RZ ;  /* 0x010000ffd1007388 */ /* 0x0003e40000000c00 */
.L_x_752:
[----:B------:R-:W-:Y:S05]  /*2c80*/  BSYNC.RECONVERGENT B0 ;  /* 0x0000000000007941 */ /* 0x000fea0003800200 */
.L_x_749:
[----:B------:R-:W-:Y:S01]  /*2c90*/  ISETP.GE.AND P0, PT, R12, R7, PT ;  /* 0x000000070c00720c */ /* 0x000fe20003f06270 */
[----:B------:R-:W-:-:S12]  /*2ca0*/  BSSY.RECONVERGENT B0, `(.L_x_753) ;  /* 0x000001e000007945 */ /* 0x000fd80003800200 */
        /* <DEDUP_REMOVED lines=28> */
.L_x_755:
[----:B------:R1:W-:Y:S02]  /*2e70*/  STS.128 [R209+0x10800], RZ ;  /* 0x010800ffd1007388 */ /* 0x0003e40000000c00 */
.L_x_754:
[----:B------:R-:W-:Y:S05]  /*2e80*/  BSYNC.RECONVERGENT B0 ;  /* 0x0000000000007941 */ /* 0x000fea0003800200 */
.L_x_753:
[----:B------:R-:W-:Y:S01]  /*2e90*/  ISETP.GE.AND P0, PT, R10, R7, PT ;  /* 0x000000070a00720c */ /* 0x000fe20003f06270 */
[----:B------:R-:W-:-:S12]  /*2ea0*/  BSSY.RECONVERGENT B0, `(.L_x_756) ;  /* 0x0000020000007945 */ /* 0x000fd80003800200 */
[----:B------:R1:W-:Y:S04]  /*2eb0*/  @P0 STS.128 [R209+0xd000], RZ ;  /* 0x00d000ffd1000388 */ /* 0x0003e80000000c00 */
[----:B------:R1:W-:Y:S04]  /*2ec0*/  @P0 STS.128 [R209+0xf000], RZ ;  /* 0x00f000ffd1000388 */ /* 0x0003e80000000c00 */
[----:B------:R1:W-:Y:S01]  /*2ed0*/  @P0 STS.128 [R209+0x11000], RZ ;  /* 0x011000ffd1000388 */ /* 0x0003e20000000c00 */
[----:B------:R-:W-:Y:S05]  /*2ee0*/  @P0 BRA `(.L_x_757) ;  /* 0x00000000006c0947 */ /* 0x000fea0003800000 */
[----:B------:R-:W5:Y:S01]  /*2ef0*/  LDCU UR4, c[0x0][0x440] ;  /* 0x00008800ff0477ac */ /* 0x000f620008000800 */
[----:B------:R-:W-:-:S04]  /*2f00*/  IMAD.WIDE.U32 R12, R4, 0x20, RZ ;  /* 0x00000020040c7825 */ /* 0x000fc800078e00ff */
[----:B------:R-:W-:Y:S01]  /*2f10*/  IMAD.SHL.U32 R9, R5, 0x20, RZ ;  /* 0x0000002005097824 */ /* 0x000fe200078e00ff */
[----:B------:R-:W-:-:S04]  /*2f20*/  IADD3 R12, P2, PT, R18, R12, RZ ;  /* 0x0000000c120c7210 */ /* 0x000fc80007f5e0ff */
[----:B------:R-:W-:Y:S02]  /*2f30*/  IADD3.X R9, PT, PT, R11, R13, R9, P2, !PT ;  /* 0x0000000d0b097210 */ /* 0x000fe400017fe409 */
        /* <DEDUP_REMOVED lines=21> */
.L_x_758:
[----:B------:R1:W-:Y:S02]  /*3090*/  STS.128 [R209+0x11000], RZ ;  /* 0x011000ffd1007388 */ /* 0x0003e40000000c00 */
.L_x_757:
[----:B------:R-:W-:Y:S05]  /*30a0*/  BSYNC.RECONVERGENT B0 ;  /* 0x0000000000007941 */ /* 0x000fea0003800200 */
.L_x_756:
        /* <DEDUP_REMOVED lines=11> */
[----:B------:R-:W-:Y:S02]  /*3160*/  IMAD.MOV.U32 R10, RZ, RZ, R18 ;  /* 0x000000ffff0a7224 */ /* 0x000fe400078e0012 */
[----:B------:R-:W-:Y:S02]  /*3170*/  IMAD R5, R5, 0x30, RZ ;  /* 0x0000003005057824 */ /* 0x000fe400078e02ff */
[----:B------:R-:W-:-:S04]  /*3180*/  IMAD.WIDE.U32 R10, R4, 0x30, R10 ;  /* 0x00000030040a7825 */ /* 0x000fc800078e000a */
[----:B------:R-:W-:Y:S01]  /*3190*/  IMAD.IADD R4, R11, 0x1, R5 ;  /* 0x000000010b047824 */ /* 0x000fe200078e0205 */
        /* <DEDUP_REMOVED lines=21> */
.L_x_761:
[----:B------:R1:W-:Y:S02]  /*32f0*/  STS.128 [R209+0x11800], RZ ;  /* 0x011800ffd1007388 */ /* 0x0003e40000000c00 */
.L_x_760:
[----:B------:R-:W-:Y:S05]  /*3300*/  BSYNC.RECONVERGENT B0 ;  /* 0x0000000000007941 */ /* 0x000fea0003800200 */
.L_x_759:
[----:B------:R-:W-:Y:S01]  /*3310*/  LOP3.LUT R7, R6, R7, RZ, 0x3c, !PT ;  /* 0x0000000706077212 */ /* 0x000fe200078e3cff */
[----:B------:R-:W-:Y:S01]  /*3320*/  IMAD.IADD R8, R85, 0x1, R8 ;  /* 0x0000000155087824 */ /* 0x000fe200078e0208 */
[----:B------:R-:W-:Y:S01]  /*3330*/  LOP3.LUT R4, R87, 0x400, RZ, 0xc0, !PT ;  /* 0x0000040057047812 */ /* 0x000fe200078ec0ff */
[----:B------:R-:W-:Y:S01]  /*3340*/  IMAD.MOV.U32 R179, RZ, RZ, 0x20 ;  /* 0x00000020ffb37424 */ /* 0x000fe200078e00ff */
[----:B------:R-:W-:Y:S01]  /*3350*/  R2P PR, R181, 0x6 ;  /* 0x00000006b5007804 */ /* 0x000fe20000000000 */
[----:B------:R-:W-:Y:S01]  /*3360*/  IMAD.MOV.U32 R86, RZ, RZ, 0x40 ;  /* 0x00000040ff567424 */ /* 0x000fe200078e00ff */
[----:B------:R-:W-:Y:S01]  /*3370*/  LEA R81, R8, UR5, 0x1 ;  /* 0x0000000508517c11 */ /* 0x000fe2000f8e08ff */
[----:B------:R-:W-:Y:S01]  /*3380*/  IMAD R105, R7, 0x2, R4 ;  /* 0x0000000207697824 */ /* 0x000fe200078e0204 */
[----:B------:R-:W0:Y:S01]  /*3390*/  LDGDEPBAR ;  /* 0x00000000000079af */ /* 0x000e220000000000 */
[----:B------:R-:W-:Y:S02]  /*33a0*/  SEL R84, R179, 0xffffffe0, !P1 ;  /* 0xffffffe0b3547807 */ /* 0x000fe40004800000 */
[----:B------:R-:W-:Y:S01]  /*33b0*/  VIADD R101, R105, UR5 ;  /* 0x0000000569657c36 */ /* 0x000fe20008000000 */
[----:B------:R-:W-:Y:S01]  /*33c0*/  LDSM.16.M88.4 R36, [R81] ;  /* 0x000000005124783b */ /* 0x000fe20000000200 */
[----:B------:R-:W-:Y:S01]  /*33d0*/  SEL R86, R86, 0xffffffc0, !P2 ;  /* 0xffffffc056567807 */ /* 0x000fe20005000000 */
[----:B------:R-:W-:-:S02]  /*33e0*/  IMAD.IADD R104, R81, 0x1, R84 ;  /* 0x0000000151687824 */ /* 0x000fc400078e0254 */
[----:B------:R-:W5:Y:S01]  /*33f0*/  LDSM.16.M88.4 R60, [R105+UR5+0x6000] ;  /* 0x00600005693c783b */ /* 0x000f620008000200 */
[----:B------:R-:W-:Y:S02]  /*3400*/  IMAD.IADD R102, R101, 0x1, R84 ;  /* 0x0000000165667824 */ /* 0x000fe400078e0254 */
[--C-:B------:R-:W-:Y:S01]  /*3410*/  IMAD.IADD R103, R81, 0x1, R86.reuse ;  /* 0x0000000151677824 */ /* 0x100fe200078e0256 */
[----:B------:R-:W2:Y:S01]  /*3420*/  LDSM.16.M88.4 R52, [R105+UR5+0x6800] ;  /* 0x006800056934783b */ /* 0x000ea20008000200 */
[----:B------:R-:W-:Y:S02]  /*3430*/  IMAD.IADD R101, R101, 0x1, R86 ;  /* 0x0000000165657824 */ /* 0x000fe400078e0256 */
[C---:B------:R-:W-:Y:S01]  /*3440*/  IMAD.IADD R99, R84.reuse, 0x1, R103 ;  /* 0x0000000154637824 */ /* 0x040fe200078e0267 */
[----:B------:R-:W4:Y:S01]  /*3450*/  LDSM.16.M88.4 R44, [R105+UR5+0x7000] ;  /* 0x00700005692c783b */ /* 0x000f220008000200 */
[----:B------:R-:W-:-:S03]  /*3460*/  IMAD.IADD R98, R84, 0x1, R101 ;  /* 0x0000000154627824 */ /* 0x000fc600078e0265 */
[----:B------:R-:W4:Y:S04]  /*3470*/  LDSM.16.M88.4 R64, [R105+UR5+0x7800] ;  /* 0x007800056940783b */ /* 0x000f280008000200 */
        /* <DEDUP_REMOVED lines=9> */
[C---:B--2---:R-:W-:Y:S03]  /*3510*/  HMMA.16816.F32 R56, R36.reuse, R52, RZ ;  /* 0x000000342438723c */ /* 0x044fe600000018ff */
[----:B------:R-:W-:Y:S04]  /*3520*/  LDSM.16.M88.4 R76, [R101+0x7000] ;  /* 0x00700000654c783b */ /* 0x000fe80000000200 */
[----:B------:R-:W-:Y:S01]  /*3530*/  LDSM.16.M88.4 R72, [R101+0x7800] ;  /* 0x007800006548783b */ /* 0x000fe20000000200 */
[C---:B------:R-:W-:Y:S08]  /*3540*/  HMMA.16816.F32 R60, R36.reuse, R62, RZ ;  /* 0x0000003e243c723c */ /* 0x040ff000000018ff */
[C---:B------:R-:W-:Y:S08]  /*3550*/  HMMA.16816.F32 R52, R36.reuse, R54, RZ ;  /* 0x000000362434723c */ /* 0x040ff000000018ff */
[C---:B----4-:R-:W-:Y:S08]  /*3560*/  HMMA.16816.F32 R48, R36.reuse, R44, RZ ;  /* 0x0000002c2430723c */ /* 0x050ff000000018ff */
[C---:B------:R-:W-:Y:S08]  /*3570*/  HMMA.16816.F32 R44, R36.reuse, R46, RZ ;  /* 0x0000002e242c723c */ /* 0x040ff000000018ff */
[----:B------:R-:W-:Y:S08]  /*3580*/  HMMA.16816.F32 R40, R36, R64, RZ ;  /* 0x000000402428723c */ /* 0x000ff000000018ff */
[C---:B-1----:R-:W-:Y:S08]  /*3590*/  HMMA.16816.F32 R12, R20.reuse, R24, R12 ;  /* 0x00000018140c723c */ /* 0x042ff0000000180c */
[C---:B------:R-:W-:Y:S01]  /*35a0*/  HMMA.16816.F32 R60, R20.reuse, R26, R60 ;  /* 0x0000001a143c723c */ /* 0x040fe2000000183c */
[----:B------:R-:W-:Y:S07]  /*35b0*/  LDSM.16.M88.4 R24, [R99] ;  /* 0x000000006318783b */ /* 0x000fee0000000200 */
[C---:B---3--:R-:W-:Y:S08]  /*35c0*/  HMMA.16816.F32 R56, R20.reuse, R8, R56 ;  /* 0x000000081438723c */ /* 0x048ff00000001838 */
[----:B------:R-:W-:Y:S01]  /*35d0*/  HMMA.16816.F32 R52, R20, R10, R52 ;  /* 0x0000000a1434723c */ /* 0x000fe20000001834 */
[----:B------:R-:W1:Y:S07]  /*35e0*/  LDSM.16.M88.4 R8, [R98+0x6000] ;  /* 0x006000006208783b */ /* 0x000e6e0000000200 */
[----:B------:R-:W-:Y:S01]  /*35f0*/  HMMA.16816.F32 R36, R36, R66, RZ ;  /* 0x000000422424723c */ /* 0x000fe200000018ff */
[----:B------:R-:W2:Y:S07]  /*3600*/  LDSM.16.M88.4 R64, [R98+0x6800] ;  /* 0x006800006240783b */ /* 0x000eae0000000200 */
[C---:B------:R-:W-:Y:S08]  /*3610*/  HMMA.16816.F32 R48, R20.reuse, R32, R48 ;  /* 0x000000201430723c */ /* 0x040ff00000001830 */
[C---:B------:R-:W-:Y:S01]  /*3620*/  HMMA.16816.F32 R44, R20.reuse, R34, R44 ;  /* 0x00000022142c723c */ /* 0x040fe2000000182c */
        /* <DEDUP_REMOVED lines=8> */
[C---:B------:R-:W-:Y:S08]  /*36b0*/  HMMA.16816.F32 R56, R68.reuse, R16, R56 ;  /* 0x000000104438723c */ /* 0x040ff00000001838 */
[----:B------:R-:W-:Y:S01]  /*36c0*/  HMMA.16816.F32 R52, R68, R18, R52 ;  /* 0x000000124434723c */ /* 0x000fe20000001834 */
[----:B------:R-:W5:Y:S07]  /*36d0*/  LDSM.16.M88.4 R16, [R105+UR5+0x8800] ;  /* 0x008800056910783b */ /* 0x000f6e0008000200 */
[C---:B-1----:R-:W-:Y:S08]  /*36e0*/  HMMA.16816.F32 R12, R24.reuse, R8, R12 ;  /* 0x00000008180c723c */ /* 0x042ff0000000180c */
[----:B------:R-:W-:Y:S01]  /*36f0*/  HMMA.16816.F32 R60, R24, R10, R60 ;  /* 0x0000000a183c723c */ /* 0x000fe2000000183c */
[----:B------:R-:W1:Y:S07]  /*3700*/  LDSM.16.M88.4 R8, [R105+UR5+0x9000] ;  /* 0x009000056908783b */ /* 0x000e6e0008000200 */
[C---:B------:R-:W-:Y:S08]  /*3710*/  HMMA.16816.F32 R48, R68.reuse, R76, R48 ;  /* 0x0000004c4430723c */ /* 0x040ff00000001830 */
[C---:B------:R-:W-:Y:S01]  /*3720*/  HMMA.16816.F32 R44, R68.reuse, R78, R44 ;  /* 0x0000004e442c723c */ /* 0x040fe2000000182c */
[----:B------:R-:W-:Y:S07]  /*3730*/  LDSM.16.M88.4 R76, [R104+0x4000] ;  /* 0x00400000684c783b */ /* 0x000fee0000000200 */
[C---:B------:R-:W-:Y:S08]  /*3740*/  HMMA.16816.F32 R40, R68.reuse, R72, R40 ;  /* 0x000000484428723c */ /* 0x040ff00000001828 */
[----:B------:R-:W-:Y:S01]  /*3750*/  HMMA.16816.F32 R36, R68, R74, R36 ;  /* 0x0000004a4424723c */ /* 0x000fe20000001824 */
[----:B------:R-:W1:Y:S04]  /*3760*/  LDSM.16.M88.4 R68, [R105+UR5+0x9800] ;  /* 0x009800056944783b */ /* 0x000e680008000200 */
[----:B------:R-:W-:Y:S03]  /*3770*/  LDSM.16.M88.4 R72, [R101+0x9000] ;  /* 0x009000006548783b */ /* 0x000fe60000000200 */
        /* <DEDUP_REMOVED lines=19> */
[C---:B------:R-:W-:Y:S08]  /*38b0*/  HMMA.16816.F32 R40, R4.reuse, R68, R40 ;  /* 0x000000440428723c */ /* 0x040ff00000001828 */
[----:B------:R-:W-:Y:S01]  /*38c0*/  HMMA.16816.F32 R36, R4, R70, R36 ;  /* 0x000000460424723c */ /* 0x000fe20000001824 */
[----:B------:R-:W3:Y:S04]  /*38d0*/  LDSM.16.M88.4 R4, [R101+0x8800] ;  /* 0x008800006504783b */ /* 0x000ee80000000200 */
[----:B------:R-:W-:Y:S03]  /*38e0*/  LDSM.16.M88.4 R68, [R98+0x8000] ;  /* 0x008000006244783b */ /* 0x000fe60000000200 */
[C---:B--2---:R-:W-:Y:S08]  /*38f0*/  HMMA.16816.F32 R12, R20.reuse, R64, R12 ;  /* 0x00000040140c723c */ /* 0x044ff0000000180c */
        /* <DEDUP_REMOVED lines=10> */
[----:B------:R-:W2:Y:S04]  /*39a0*/  LDSM.16.M88.4 R20, [R101+0x9800] ;  /* 0x009800006514783b */ /* 0x000ea80000000200 */
[----:B------:R-:W-:Y:S03]  /*39b0*/  LDSM.16.M88.4 R24, [R105+UR5+0xa000] ;  /* 0x00a000056918783b */ /* 0x000fe60008000200 */
[C---:B-1----:R-:W-:Y:S08]  /*39c0*/  HMMA.16816.F32 R12, R16.reuse, R8, R12 ;  /* 0x00000008100c723c */ /* 0x042ff0000000180c */
[C---:B------:R-:W-:Y:S01]  /*39d0*/  HMMA.16816.F32 R60, R16.reuse, R10, R60 ;  /* 0x0000000a103c723c */ /* 0x040fe2000000183c */
[----:B------:R-:W1:Y:S07]  /*39e0*/  LDSM.16.M88.4 R8, [R99+0x2000] ;  /* 0x002000006308783b */ /* 0x000e6e0000000200 */
[C---:B---3--:R-:W-:Y:S08]  /*39f0*/  HMMA.16816.F32 R56, R16.reuse, R4, R56 ;  /* 0x000000041038723c */ /* 0x048ff00000001838 */
[C---:B------:R-:W-:Y:S01]  /*3a00*/  HMMA.16816.F32 R52, R16.reuse, R6, R52 ;  /* 0x000000061034723c */ /* 0x040fe20000001834 */
[----:B------:R-:W3:Y:S04]  /*3a10*/  LDSM.16.M88.4 R4, [R81+0x4000] ;  /* 0x004000005104783b */ /* 0x000ee80000000200 */
[----:B------:R-:W-:Y:S03]  /*3a20*/  LDSM.16.M88.4 R80, [R102+0xa000] ;  /* 0x00a000006650783b */ /* 0x000fe60000000200 */
[C---:B------:R-:W-:Y:S08]  /*3a30*/  HMMA.16816.F32 R48, R16.reuse, R72, R48 ;  /* 0x000000481030723c */ /* 0x040ff00000001830 */
[C---:B------:R-:W-:Y:S01]  /*3a40*/  HMMA.16816.F32 R44, R16.reuse, R74, R44 ;  /* 0x0000004a102c723c */ /* 0x040fe2000000182c */
[----:B------:R-:W-:Y:S07]  /*3a50*/  LDSM.16.M88.4 R72, [R102+0xa800] ;  /* 0x00a800006648783b */ /* 0x000fee0000000200 */
[C---:B--2---:R-:W-:Y:S08]  /*3a60*/  HMMA.16816.F32 R40, R16.reuse, R20, R40 ;  /* 0x000000141028723c */ /* 0x044ff00000001828 */
[----:B------:R-:W-:Y:S01]  /*3a70*/  HMMA.16816.F32 R36, R16, R22, R36 ;  /* 0x000000161024723c */ /* 0x000fe20000001824 */
[----:B------:R-:W2:Y:S04]  /*3a80*/  LDSM.16.M88.4 R20, [R105+UR5+0xa800] ;  /* 0x00a800056914783b */ /* 0x000ea80008000200 */
[----:B------:R-:W4:Y:S03]  /*3a90*/  LDSM.16.M88.4 R16, [R105+UR5+0xb000] ;  /* 0x00b000056910783b */ /* 0x000f260008000200 */
[C---:B-1----:R-:W-:Y:S08]  /*3aa0*/  HMMA.16816.F32 R12, R8.reuse, R68, R12 ;  /* 0x00000044080c723c */ /* 0x042ff0000000180c */
        /* <DEDUP_REMOVED lines=10> */
[----:B------:R-:W1:Y:S04]  /*3b50*/  LDSM.16.M88.4 R8, [R105+UR5+0xb800] ;  /* 0x00b800056908783b */ /* 0x000e680008000200 */
[----:B------:R-:W5:Y:S03]  /*3b60*/  LDSM.16.M88.4 R28, [R101+0xa000] ;  /* 0x00a00000651c783b */ /* 0x000f660000000200 */
[C---:B---3--:R-:W-:Y:S08]  /*3b70*/  HMMA.16816.F32 R12, R4.reuse, R24, R12 ;  /* 0x00000018040c723c */ /* 0x048ff0000000180c */
[C---:B------:R-:W-:Y:S01]  /*3b80*/  HMMA.16816.F32 R60, R4.reuse, R26, R60 ;  /* 0x0000001a043c723c */ /* 0x040fe2000000183c */
[----:B------:R-:W-:Y:S07]  /*3b90*/  LDSM.16.M88.4 R24, [R101+0xa800] ;  /* 0x00a800006518783b */ /* 0x000fee0000000200 */
[C---:B--2---:R-:W-:Y:S08]  /*3ba0*/  HMMA.16816.F32 R56, R4.reuse, R20, R56 ;  /* 0x000000140438723c */ /* 0x044ff00000001838 */
[C---:B------:R-:W-:Y:S01]  /*3bb0*/  HMMA.16816.F32 R52, R4.reuse, R22, R52 ;  /* 0x000000160434723c */ /* 0x040fe20000001834 */
[----:B------:R-:W2:Y:S07]  /*3bc0*/  LDSM.16.M88.4 R20, [R101+0xb000] ;  /* 0x00b000006514783b */ /* 0x000eae0000000200 */
[C---:B----4-:R-:W-:Y:S08]  /*3bd0*/  HMMA.16816.F32 R48, R4.reuse, R16, R48 ;  /* 0x000000100430723c */ /* 0x050ff00000001830 */
[C---:B------:R-:W-:Y:S01]  /*3be0*/  HMMA.16816.F32 R44, R4.reuse, R18, R44 ;  /* 0x00000012042c723c */ /* 0x040fe2000000182c */
[----:B------:R-:W3:Y:S07]  /*3bf0*/  LDSM.16.M88.4 R16, [R101+0xb800] ;  /* 0x00b800006510783b */ /* 0x000eee0000000200 */
[C---:B-1----:R-:W-:Y:S08]  /*3c00*/  HMMA.16816.F32 R40, R4.reuse, R8, R40 ;  /* 0x000000080428723c */ /* 0x042ff00000001828 */
[----:B------:R-:W-:Y:S01]  /*3c10*/  HMMA.16816.F32 R36, R4, R10, R36 ;  /* 0x0000000a0424723c */ /* 0x000fe20000001824 */
[----:B------:R-:W-:Y:S04]  /*3c20*/  LDSM.16.M88.4 R8, [R99+0x4000] ;  /* 0x004000006308783b */ /* 0x000fe80000000200 */
[----:B------:R-:W1:Y:S03]  /*3c30*/  LDSM.16.M88.4 R4, [R98+0xa000] ;  /* 0x00a000006204783b */ /* 0x000e660000000200 */
[C---:B------:R-:W-:Y:S08]  /*3c40*/  HMMA.16816.F32 R12, R76.reuse, R80, R12 ;  /* 0x000000504c0c723c */ /* 0x040ff0000000180c */
[C---:B------:R-:W-:Y:S08]  /*3c50*/  HMMA.16816.F32 R60, R76.reuse, R82, R60 ;  /* 0x000000524c3c723c */ /* 0x040ff0000000183c */
[C---:B------:R-:W-:Y:S08]  /*3c60*/  HMMA.16816.F32 R48, R76.reuse, R68, R48 ;  /* 0x000000444c30723c */ /* 0x040ff00000001830 */
[C---:B------:R-:W-:Y:S08]  /*3c70*/  HMMA.16816.F32 R40, R76.reuse, R64, R40 ;  /* 0x000000404c28723c */ /* 0x040ff00000001828 */
[----:B------:R-:W-:Y:S01]  /*3c80*/  HMMA.16816.F32 R64, R76, R66, R36 ;  /* 0x000000424c40723c */ /* 0x000fe20000001824 */
[----:B------:R-:W4:Y:S07]  /*3c90*/  LDSM.16.M88.4 R36, [R98+0xa800] ;  /* 0x00a800006224783b */ /* 0x000f2e0000000200 */
[C---:B-----5:R-:W-:Y:S08]  /*3ca0*/  HMMA.16816.F32 R12, R32.reuse, R28, R12 ;  /* 0x0000001c200c723c */ /* 0x060ff0000000180c */
[C---:B------:R-:W-:Y:S08]  /*3cb0*/  HMMA.16816.F32 R60, R32.reuse, R30, R60 ;  /* 0x0000001e203c723c */ /* 0x040ff0000000183c */
[----:B--2---:R-:W-:Y:S01]  /*3cc0*/  HMMA.16816.F32 R48, R32, R20, R48 ;  /* 0x000000142030723c */ /* 0x004fe20000001830 */
[----:B------:R-:W-:-:S05]  /*3cd0*/  IMAD.SHL.U32 R20, R181, 0x2, RZ ;  /* 0x00000002b5147824 */ /* 0x000fca00078e00ff */
[----:B------:R-:W-:Y:S02]  /*3ce0*/  LOP3.LUT R20, R20, 0x6, RZ, 0xc0, !PT ;  /* 0x0000000614147812 */ /* 0x000fe400078ec0ff */
[----:B------:R-:W-:Y:S03]  /*3cf0*/  HMMA.16816.F32 R56, R76, R72, R56 ;  /* 0x000000484c38723c */ /* 0x000fe60000001838 */
[----:B------:R-:W-:-:S04]  /*3d00*/  IMAD R97, R97, 0x40, R20 ;  /* 0x0000004061617824 */ /* 0x000fc800078e0214 */
[C---:B------:R-:W-:Y:S01]  /*3d10*/  VIADD R21, R97.reuse, 0x9 ;  /* 0x0000000961157836 */ /* 0x040fe20000000000 */
[----:B---3--:R-:W-:Y:S01]  /*3d20*/  HMMA.16816.F32 R40, R32, R16, R40 ;  /* 0x000000102028723c */ /* 0x008fe20000001828 */
[----:B------:R-:W-:-:S03]  /*3d30*/  ISETP.GE.AND P4, PT, R97, R100, PT ;  /* 0x000000646100720c */ /* 0x000fc60003f86270 */
[----:B------:R-:W-:Y:S01]  /*3d40*/  ISETP.GE.AND P6, PT, R21, R100, PT ;  /* 0x000000641500720c */ /* 0x000fe20003fc6270 */
[----:B------:R-:W-:-:S03]  /*3d50*/  VIADD R21, R97, 0x10 ;  /* 0x0000001061157836 */ /* 0x000fc60000000000 */
[----:B------:R-:W-:Y:S01]  /*3d60*/  HMMA.16816.F32 R64, R32, R18, R64 ;  /* 0x000000122040723c */ /* 0x000fe20000001840 */
[----:B------:R-:W2:Y:S01]  /*3d70*/  LDSM.16.M88.4 R16, [R98+0xb000] ;  /* 0x00b000006210783b */ /* 0x000ea20000000200 */
[----:B------:R-:W-:-:S06]  /*3d80*/  ISETP.GE.AND P0, PT, R21, R100, PT ;  /* 0x000000641500720c */ /* 0x000fcc0003f06270 */
[----:B------:R-:W-:Y:S08]  /*3d90*/  HMMA.16816.F32 R52, R76, R74, R52 ;  /* 0x0000004a4c34723c */ /* 0x000ff00000001834 */
[----:B-1----:R-:W-:Y:S01]  /*3da0*/  HMMA.16816.F32 R12, R8, R4, R12 ;  /* 0x00000004080c723c */ /* 0x002fe2000000180c */
[----:B------:R-:W-:-:S05]  /*3db0*/  VIADD R5, R97, 0x8 ;  /* 0x0000000861057836 */ /* 0x000fca0000000000 */
[----:B------:R-:W-:Y:S02]  /*3dc0*/  ISETP.GE.AND P1, PT, R5, R100, PT ;  /* 0x000000640500720c */ /* 0x000fe40003f26270 */
[----:B------:R-:W-:Y:S01]  /*3dd0*/  HMMA.16816.F32 R60, R8, R6, R60 ;  /* 0x00000006083c723c */ /* 0x000fe2000000183c */
[----:B------:R-:W-:-:S05]  /*3de0*/  VIADD R7, R97, 0x1 ;  /* 0x0000000161077836 */ /* 0x000fca0000000000 */
[----:B------:R-:W-:Y:S02]  /*3df0*/  ISETP.GE.AND P3, PT, R7, R100, PT ;  /* 0x000000640700720c */ /* 0x000fe40003f66270 */
[----:B------:R-:W-:Y:S01]  /*3e00*/  HMMA.16816.F32 R44, R76, R70, R44 ;  /* 0x000000464c2c723c */ /* 0x000fe2000000182c */
[----:B------:R-:W1:Y:S01]  /*3e10*/  LDSM.16.M88.4 R4, [R98+0xb800] ;  /* 0x00b800006204783b */ /* 0x000e620000000200 */
[----:B------:R-:W-:-:S04]  /*3e20*/  DEPBAR.LE SB0, 0x0 ;  /* 0x000080000000791a */ /* 0x000fc80000000000 */
[----:B------:R-:W-:Y:S02]  /*3e30*/  FSEL R21, R12, -INF , !P4 ;  /* 0xff8000000c157808 */ /* 0x000fe40006000000 */
[C---:B------:R-:W-:Y:S01]  /*3e40*/  HMMA.16816.F32 R56, R32.reuse, R24, R56 ;  /* 0x000000182038723c */ /* 0x040fe20000001838 */
[----:B------:R-:W-:Y:S01]  /*3e50*/  VIADD R25, R97, 0x11 ;  /* 0x0000001161197836 */ /* 0x000fe20000000000 */
[----:B------:R-:W-:Y:S02]  /*3e60*/  FSEL R20, R15, -INF , !P3 ;  /* 0xff8000000f147808 */ /* 0x000fe40005800000 */
[----:B------:R-:W-:Y:S02]  /*3e70*/  FSEL R62, R62, -INF , !P1 ;  /* 0xff8000003e3e7808 */ /* 0x000fe40004800000 */
[----:B------:R-:W-:Y:S02]  /*3e80*/  ISETP.GE.AND P5, PT, R25, R100, PT ;  /* 0x000000641900720c */ /* 0x000fe40003fa6270 */
[----:B------:R-:W-:Y:S01]  /*3e90*/  HMMA.16816.F32 R52, R32, R26, R52 ;  /* 0x0000001a2034723c */ /* 0x000fe20000001834 */
[----:B------:R-:W-:Y:S01]  /*3ea0*/  FSEL R25, R13, -INF , !P3 ;  /* 0xff8000000d197808 */ /* 0x000fe20005800000 */
[----:B------:R-:W-:Y:S01]  /*3eb0*/  VIADD R13, R97, 0x20 ;  /* 0x00000020610d7836 */ /* 0x000fe20000000000 */
[----:B------:R-:W-:Y:S01]  /*3ec0*/  FSEL R24, R63, -INF , !P6 ;  /* 0xff8000003f187808 */ /* 0x000fe20007000000 */
[----:B------:R-:W-:Y:S01]  /*3ed0*/  VIADD R27, R97, 0x31 ;  /* 0x00000031611b7836 */ /* 0x000fe20000000000 */
[----:B------:R-:W-:-:S03]  /*3ee0*/  FSEL R61, R61, -INF , !P6 ;  /* 0xff8000003d3d7808 */ /* 0x000fc60007000000 */
[----:B------:R-:W-:Y:S01]  /*3ef0*/  HMMA.16816.F32 R44, R32, R22, R44 ;  /* 0x00000016202c723c */ /* 0x000fe2000000182c */
[----:B------:R-:W-:Y:S01]  /*3f00*/  VIADD R23, R97, 0x18 ;  /* 0x0000001861177836 */ /* 0x000fe20000000000 */
[----:B------:R-:W-:Y:S01]  /*3f10*/  FSEL R22, R14, -INF , !P4 ;  /* 0xff8000000e167808 */ /* 0x000fe20006000000 */
[----:B------:R-:W-:Y:S03]  /*3f20*/  BAR.SYNC.DEFER_BLOCKING 0x0 ;  /* 0x0000000000007b1d */ /* 0x000fe60000010000 */
[-C--:B------:R-:W-:Y:S01]  /*3f30*/  ISETP.GE.AND P4, PT, R23, R100.reuse, PT ;  /* 0x000000641700720c */ /* 0x080fe20003f86270 */
[----:B------:R-:W-:Y:S01]  /*3f40*/  VIADD R23, R97, 0x19 ;  /* 0x0000001961177836 */ /* 0x000fe20000000000 */
[----:B----4-:R-:W-:Y:S04]  /*3f50*/  HMMA.16816.F32 R56, R8, R36, R56 ;  /* 0x000000240838723c */ /* 0x010fe80000001838 */
[----:B------:R-:W-:-:S02]  /*3f60*/  ISETP.GE.AND P3, PT, R23, R100, PT ;  /* 0x000000641700720c */ /* 0x000fc40003f66270 */
[----:B------:R-:W-:Y:S02]  /*3f70*/  FSEL R23, R60, -INF , !P1 ;  /* 0xff8000003c177808 */ /* 0x000fe40004800000 */
[----:B--2---:R-:W-:Y:S01]  /*3f80*/  HMMA.16816.F32 R48, R8, R16, R48 ;  /* 0x000000100830723c */ /* 0x004fe20000001830 */
[----:B------:R-:W-:Y:S01]  /*3f90*/  ISETP.GE.AND P1, PT, R13, R100, PT ;  /* 0x000000640d00720c */ /* 0x000fe20003f26270 */
[----:B------:R-:W-:-:S05]  /*3fa0*/  VIADD R13, R97, 0x21 ;  /* 0x00000021610d7836 */ /* 0x000fca0000000000 */
[-C--:B------:R-:W-:Y:S01]  /*3fb0*/  ISETP.GE.AND P6, PT, R13, R100.reuse, PT ;  /* 0x000000640d00720c */ /* 0x080fe20003fc6270 */
[C---:B------:R-:W-:Y:S01]  /*3fc0*/  HMMA.16816.F32 R52, R8.reuse, R38, R52 ;  /* 0x000000260834723c */ /* 0x040fe20000001834 */
[----:B------:R-:W-:Y:S02]  /*3fd0*/  VIADD R13, R97, 0x28 ;  /* 0x00000028610d7836 */ /* 0x000fe40000000000 */
[----:B------:R-:W-:Y:S02]  /*3fe0*/  FSEL R14, R58, -INF , !P0 ;  /* 0xff8000003a0e7808 */ /* 0x000fe40004000000 */
[----:B------:R-:W-:Y:S02]  /*3ff0*/  FSEL R17, R56, -INF , !P0 ;  /* 0xff80000038117808 */ /* 0x000fe40004000000 */
[----:B------:R-:W-:Y:S01]  /*4000*/  ISETP.GE.AND P0, PT, R13, R100, PT ;  /* 0x000000640d00720c */ /* 0x000fe20003f06270 */
[----:B------:R-:W-:Y:S01]  /*4010*/  HMMA.16816.F32 R44, R8, R18, R44 ;  /* 0x00000012082c723c */ /* 0x000fe2000000182c */
[----:B------:R-:W-:Y:S01]  /*4020*/  VIADD R13, R97, 0x29 ;  /* 0x00000029610d7836 */ /* 0x000fe20000000000 */
[----:B------:R-:W-:Y:S01]  /*4030*/  FSEL R12, R59, -INF , !P5 ;  /* 0xff8000003b0c7808 */ /* 0x000fe20006800000 */
[----:B------:R-:W-:Y:S01]  /*4040*/  VIADD R19, R97, 0x30 ;  /* 0x0000003061137836 */ /* 0x000fe20000000000 */
[----:B------:R-:W-:-:S02]  /*4050*/  FSEL R170, R51, -INF , !P6 ;  /* 0xff80000033aa7808 */ /* 0x000fc40007000000 */
[----:B------:R-:W-:Y:S02]  /*4060*/  FSEL R163, R49, -INF , !P6 ;  /* 0xff80000031a37808 */ /* 0x000fe40007000000 */
[C---:B-1----:R-:W-:Y:S01]  /*4070*/  HMMA.16816.F32 R40, R8.reuse, R4, R40 ;  /* 0x000000040828723c */ /* 0x042fe20000001828 */
[----:B------:R-:W-:Y:S02]  /*4080*/  ISETP.GE.U32.AND P6, PT, R100, 0x41, PT ;  /* 0x000000416400780c */ /* 0x000fe40003fc6070 */
[----:B------:R-:W-:Y:S02]  /*4090*/  FSEL R15, R57, -INF , !P5 ;  /* 0xff800000390f7808 */ /* 0x000fe40006800000 */
[----:B------:R-:W-:Y:S02]  /*40a0*/  ISETP.GE.AND P5, PT, R13, R100, PT ;  /* 0x000000640d00720c */ /* 0x000fe40003fa6270 */
[----:B------:R-:W-:Y:S01]  /*40b0*/  FSEL R16, R54, -INF , !P4 ;  /* 0xff80000036107808 */ /* 0x000fe20006000000 */
[----:B------:R-:W-:Y:S01]  /*40c0*/  HMMA.16816.F32 R64, R8, R6, R64 ;  /* 0x000000060840723c */ /* 0x000fe20000001840 */
[----:B------:R-:W-:-:S02]  /*40d0*/  FSEL R13, R52, -INF , !P4 ;  /* 0xff800000340d7808 */ /* 0x000fc40006000000 */
[----:B------:R-:W-:Y:S01]  /*40e0*/  ISETP.GE.AND P4, PT, R19, R100, PT ;  /* 0x000000641300720c */ /* 0x000fe20003f86270 */
[----:B------:R-:W-:Y:S01]  /*40f0*/  VIADD R19, R97, 0x38 ;  /* 0x0000003861137836 */ /* 0x000fe20000000000 */
[----:B------:R-:W-:Y:S01]  /*4100*/  FSEL R4, R55, -INF , !P3 ;  /* 0xff80000037047808 */ /* 0x000fe20005800000 */
[----:B------:R-:W-:Y:S01]  /*4110*/  VIADD R97, R97, 0x39 ;  /* 0x0000003961617836 */ /* 0x000fe20000000000 */
[----:B------:R-:W-:Y:S02]  /*4120*/  FSEL R5, R53, -INF , !P3 ;  /* 0xff80000035057808 */ /* 0x000fe40005800000 */
[----:B------:R-:W-:Y:S02]  /*4130*/  FSEL R184, R50, -INF , !P1 ;  /* 0xff80000032b87808 */ /* 0x000fe40004800000 */
        /* <DEDUP_REMOVED lines=18> */
[----:B------:R-:W-:Y:S01]  /*4260*/  VIADD R8, R0, 0xfffffffe ;  /* 0xfffffffe00087836 */ /* 0x000fe20000000000 */
[----:B------:R-:W-:Y:S03]  /*4270*/  BSSY.RECONVERGENT B0, `(.L_x_763) ;  /* 0x0000053000007945 */ /* 0x000fe60003800200 */
[-C--:B------:R-:W-:Y:S02]  /*4280*/  IMAD R7, R90, R8.reuse, RZ ;  /* 0x000000085a077224 */ /* 0x080fe400078e02ff */
[----:B------:R-:W-:-:S04]  /*4290*/  IMAD.WIDE.U32 R8, R91, R8, RZ ;  /* 0x000000085b087225 */ /* 0x000fc800078e00ff */
[----:B------:R-:W-:Y:S01]  /*42a0*/  IMAD.IADD R6, R9, 0x1, R7 ;  /* 0x0000000109067824 */ /* 0x000fe200078e0207 */
[C---:B------:R-:W-:Y:S02]  /*42b0*/  LEA R18, P1, R8.reuse, R206, 0x1 ;  /* 0x000000ce08127211 */ /* 0x040fe400078208ff */
[C---:B------:R-:W-:Y:S02]  /*42c0*/  IADD3 R7, P0, PT, R93.reuse, R8, RZ ;  /* 0x000000085d077210 */ /* 0x040fe40007f1e0ff */
[--C-:B------:R-:W-:Y:S02]  /*42d0*/  LEA.HI.X R19, R8, R205, R6.reuse, 0x1, P1 ;  /* 0x000000cd08137211 */ /* 0x100fe400008f0c06 */
[----:B-1----:R-:W-:Y:S01]  /*42e0*/  ISETP.GE.AND P3, PT, R180, UR4, PT ;  /* 0x00000004b4007c0c */ /* 0x002fe2000bf66270 */
[----:B------:R-:W-:Y:S01]  /*42f0*/  IMAD.X R6, R92, 0x1, R6, P0 ;  /* 0x000000015c067824 */ /* 0x000fe200000e0606 */
[----:B------:R-:W-:Y:S02]  /*4300*/  IADD3 R93, P0, PT, R93, R7, RZ ;  /* 0x000000075d5d7210 */ /* 0x000fe40007f1e0ff */
[----:B------:R-:W-:-:S02]  /*4310*/  ISETP.GE.AND P1, PT, R195, UR4, PT ;  /* 0x00000004c3007c0c */ /* 0x000fc4000bf26270 */
[CC--:B------:R-:W-:Y:S01]  /*4320*/  LEA R10, P5, R7.reuse, R206.reuse, 0x1 ;  /* 0x000000ce070a7211 */ /* 0x0c0fe200078a08ff */
[--C-:B------:R-:W-:Y:S01]  /*4330*/  IMAD.X R92, R92, 0x1, R6.reuse, P0 ;  /* 0x000000015c5c7824 */ /* 0x100fe200000e0606 */
[----:B------:R-:W-:Y:S02]  /*4340*/  ISETP.GE.AND P0, PT, R194, UR4, PT ;  /* 0x00000004c2007c0c */ /* 0x000fe4000bf06270 */
[----:B------:R-:W-:Y:S02]  /*4350*/  LEA.HI.X R11, R7, R205, R6, 0x1, P5 ;  /* 0x000000cd070b7211 */ /* 0x000fe400028f0c06 */
[C---:B------:R-:W-:Y:S01]  /*4360*/  LEA R26, P5, R93.reuse, R206, 0x1 ;  /* 0x000000ce5d1a7211 */ /* 0x040fe200078a08ff */
[----:B------:R-:W-:Y:S01]  /*4370*/  @!PT LDS RZ, [RZ] ;  /* 0x00000000fffff984 */ /* 0x000fe20000000800 */
[----:B------:R-:W-:Y:S01]  /*4380*/  @!PT LDS RZ, [RZ] ;  /* 0x00000000fffff984 */ /* 0x000fe20000000800 */
[----:B------:R-:W-:Y:S01]  /*4390*/  @!PT LDS RZ, [RZ] ;  /* 0x00000000fffff984 */ /* 0x000fe20000000800 */
[----:B------:R1:W-:Y:S01]  /*43a0*/  @!P3 LDGSTS.E.BYPASS.LTC128B.128 [R209+0x6000], desc[UR14][R18.64] ;  /* 0x0600000012d1bfae */ /* 0x0003e2000b981a0e */
[C---:B------:R-:W-:Y:S02]  /*43b0*/  LEA R8, P4, R2.reuse, R7, 0x5 ;  /* 0x0000000702087211 */ /* 0x040fe400078828ff */
[----:B------:R-:W-:Y:S01]  /*43c0*/  LEA.HI.X R27, R93, R205, R92, 0x1, P5 ;  /* 0x000000cd5d1b7211 */ /* 0x000fe200028f0c5c */
[----:B------:R1:W-:Y:S01]  /*43d0*/  @P3 STS.128 [R209+0x6000], RZ ;  /* 0x006000ffd1003388 */ /* 0x0003e20000000c00 */
[----:B------:R-:W-:-:S02]  /*43e0*/  LEA.HI.X R2, R2, R6, R3, 0x5, P4 ;  /* 0x0000000602027211 */ /* 0x000fc400020f2c03 */
[C---:B------:R-:W-:Y:S01]  /*43f0*/  LEA R6, P4, R8.reuse, R206, 0x1 ;  /* 0x000000ce08067211 */ /* 0x040fe200078808ff */
        /* <DEDUP_REMOVED lines=57> */
.L_x_764:
[----:B------:R3:W-:Y:S02]  /*4790*/  STS.128 [R209+0xb800], RZ ;  /* 0x00b800ffd1007388 */ /* 0x0007e40000000c00 */
.L_x_765:
[----:B------:R-:W-:Y:S05]  /*47a0*/  BSYNC.RECONVERGENT B0 ;  /* 0x0000000000007941 */ /* 0x000fea0003800200 */
.L_x_763:
[----:B------:R-:W0:Y:S02]  /*47b0*/  LDGDEPBAR ;  /* 0x00000000000079af */ /* 0x000e240000000000 */
.L_x_762:
[----:B------:R-:W-:Y:S01]  /*47c0*/  FMNMX3.FTZ R2, R21, R25, R23, !PT ;  /* 0x0000001915027276 */ /* 0x000fe20007810017 */
[----:B------:R-:W4:Y:S01]  /*47d0*/  LDCU UR4, c[0x0][0x3e0] ;  /* 0x00007c00ff0477ac */ /* 0x000f220008000800 */
[----:B-12---:R-:W-:Y:S01]  /*47e0*/  FMNMX3.FTZ R7, R22, R20, R62, !PT ;  /* 0x0000001416077276 */ /* 0x006fe2000781003e */
[----:B------:R-:W-:Y:S01]  /*47f0*/  IMAD.SHL.U32 R162, R0, 0x2, RZ ;  /* 0x0000000200a27824 */ /* 0x000fe200078e00ff */
[----:B------:R-:W-:Y:S01]  /*4800*/  FMNMX3.FTZ R2, R2, R61, R17, !PT ;  /* 0x0000003d02027276 */ /* 0x000fe20007810011 */
[C---:B------:R-:W-:Y:S01]  /*4810*/  VIADD R202, R222.reuse, 0x9e3779b9 ;  /* 0x9e3779b9deca7836 */ /* 0x040fe20000000000 */
[----:B------:R-:W-:Y:S01]  /*4820*/  FMNMX3.FTZ R7, R7, R24, R14, !PT ;  /* 0x0000001807077276 */ /* 0x000fe2000781000e */
[----:B------:R-:W-:Y:S01]  /*4830*/  VIADD R201, R222, 0x3c6ef372 ;  /* 0x3c6ef372dec97836 */ /* 0x000fe20000000000 */
[----:B------:R-:W-:Y:S01]  /*4840*/  FMNMX3.FTZ R2, R2, R15, R13, !PT ;  /* 0x0000000f02027276 */ /* 0x000fe2000781000d */
[----:B------:R-:W-:Y:S01]  /*4850*/  VIADD R193, R223, 0x76cf5d0a ;  /* 0x76cf5d0adfc17836 */ /* 0x000fe20000000000 */
[----:B------:R-:W-:Y:S01]  /*4860*/  FMNMX3.FTZ R7, R7, R12, R16, !PT ;  /* 0x0000000c07077276 */ /* 0x000fe20007810010 */
[----:B------:R-:W-:Y:S01]  /*4870*/  VIADD R168, R223, 0x32370b8f ;  /* 0x32370b8fdfa87836 */ /* 0x000fe20000000000 */
[----:B------:R-:W-:Y:S01]  /*4880*/  FMNMX3.FTZ R2, R2, R5, R189, !PT ;  /* 0x0000000502027276 */ /* 0x000fe200078100bd */
[C---:B------:R-:W-:Y:S01]  /*4890*/  VIADD R200, R222.reuse, 0xdaa66d2b ;  /* 0xdaa66d2bdec87836 */ /* 0x040fe20000000000 */
[----:B------:R-:W-:Y:S01]  /*48a0*/  FMNMX3.FTZ R7, R7, R4, R184, !PT ;  /* 0x0000000407077276 */ /* 0x000fe200078100b8 */
[----:B------:R-:W-:Y:S01]  /*48b0*/  VIADD R199, R222, 0x78dde6e4 ;  /* 0x78dde6e4dec77836 */ /* 0x000fe20000000000 */
[----:B------:R-:W-:Y:S01]  /*48c0*/  FMNMX3.FTZ R2, R2, R163, R165, !PT ;  /* 0x000000a302027276 */ /* 0x000fe200078100a5 */
[----:B------:R-:W1:Y:S01]  /*48d0*/  LDC R166, c[0x0][0x4f8] ;  /* 0x00013e00ffa67b82 */ /* 0x000e620000000800 */
[----:B------:R-:W-:Y:S01]  /*48e0*/  FMNMX3.FTZ R7, R7, R170, R178, !PT ;  /* 0x000000aa07077276 */ /* 0x000fe200078100b2 */
[----:B----4-:R-:W-:Y:S01]  /*48f0*/  IMAD R9, R95, UR4, R94 ;  /* 0x000000045f097c24 */ /* 0x010fe2000f8e025e */
[----:B------:R-:W-:Y:S01]  /*4900*/  FMNMX3.FTZ R2, R2, R167, R187, !PT ;  /* 0x000000a702027276 */ /* 0x000fe200078100bb */
[----:B------:R-:W2:Y:S01]  /*4910*/  LDCU UR4, c[0x0][0x45c] ;  /* 0x00008b80ff0477ac */ /* 0x000ea20008000800 */
[----:B------:R-:W-:Y:S01]  /*4920*/  FMNMX3.FTZ R7, R7, R172, R144, !PT ;  /* 0x000000ac07077276 */ /* 0x000fe20007810090 */
[----:B------:R-:W-:Y:S01]  /*4930*/  IMAD.SHL.U32 R9, R9, 0x20, RZ ;  /* 0x0000002009097824 */ /* 0x000fe200078e00ff */
[----:B------:R-:W-:Y:S01]  /*4940*/  FMNMX3.FTZ R2, R2, R185, R147, !PT ;  /* 0x000000b902027276 */ /* 0x000fe20007810093 */
[C---:B------:R-:W-:Y:S01]  /*4950*/  VIADD R186, R223.reuse, 0xa9066899 ;  /* 0xa9066899dfba7836 */ /* 0x040fe20000000000 */
[----:B------:R-:W-:Y:S01]  /*4960*/  SHF.R.U32.HI R11, RZ, 0x5, R181 ;  /* 0x00000005ff0b7819 */ /* 0x000fe200000116b5 */
[----:B------:R-:W-:Y:S01]  /*4970*/  VIADD R171, R223, 0xed9eba14 ;  /* 0xed9eba14dfab7836 */ /* 0x000fe20000000000 */
[----:B------:R-:W-:Y:S01]  /*4980*/  FMNMX.FTZ R3, R145, R2, !PT ;  /* 0x0000000291037209 */ /* 0x000fe20007810000 */
[----:B------:R-:W-:Y:S01]  /*4990*/  VIADD R197, R222, 0xb54cda56 ;  /* 0xb54cda56dec57836 */ /* 0x000fe20000000000 */
[----:B------:R-:W-:Y:S01]  /*49a0*/  FMNMX3.FTZ R2, R7, R174, R176, !PT ;  /* 0x000000ae07027276 */ /* 0x000fe200078100b0 */
[----:B------:R-:W-:Y:S01]  /*49b0*/  IMAD R220, R96, 0x4, R11 ;  /* 0x0000000460dc7824 */ /* 0x000fe200078e020b */
[----:B------:R-:W-:Y:S01]  /*49c0*/  LOP3.LUT R214, R181, 0x1f, RZ, 0xc0, !PT ;  /* 0x0000001fb5d67812 */ /* 0x000fe200078ec0ff */
[----:B------:R-:W4:Y:S01]  /*49d0*/  SHFL.BFLY PT, R132, R3, 0x2, 0x1f ;  /* 0x0c401f0003847f89 */ /* 0x000f2200000e0000 */
[----:B------:R-:W-:Y:S01]  /*49e0*/  FMNMX.FTZ R2, R173, R2, !PT ;  /* 0x00000002ad027209 */ /* 0x000fe20007810000 */
[----:B------:R-:W-:Y:S01]  /*49f0*/  IMAD.WIDE.U32 R220, R220, -0x326172a9, RZ ;  /* 0xcd9e8d57dcdc7825 */ /* 0x000fe200078e00ff */
[----:B------:R-:W-:-:S02]  /*4a00*/  IADD3 R214, P1, P0, R9, R88, R214 ;  /* 0x0000005809d67210 */ /* 0x000fc4000783e0d6 */
[----:B------:R-:W-:Y:S01]  /*4a10*/  SHF.R.S32.HI R6, RZ, 0x1f, R9 ;  /* 0x0000001fff067819 */ /* 0x000fe20000011409 */
[----:B------:R-:W5:Y:S01]  /*4a20*/  SHFL.BFLY PT, R7, R2, 0x2, 0x1f ;  /* 0x0c401f0002077f89 */ /* 0x000f6200000e0000 */
[----:B------:R-:W-:Y:S01]  /*4a30*/  VIADD R11, R162, 0xfffffffe ;  /* 0xfffffffea20b7836 */ /* 0x000fe20000000000 */
[----:B-1----:R-:W-:Y:S01]  /*4a40*/  LOP3.LUT R166, R166, 0xff, RZ, 0xc0, !PT ;  /* 0x000000ffa6a67812 */ /* 0x002fe200078ec0ff */
[----:B------:R-:W-:Y:S01]  /*4a50*/  IMAD.WIDE.U32 R214, R214, -0x2daee0ad, RZ ;  /* 0xd2511f53d6d67825 */ /* 0x000fe200078e00ff */
[----:B------:R-:W-:Y:S02]  /*4a60*/  IADD3.X R89, PT, PT, R6, R89, RZ, P1, P0 ;  /* 0x0000005906597210 */ /* 0x000fe40000fe04ff */
[----:B------:R-:W-:Y:S01]  /*4a70*/  LOP3.LUT R169, R85, 0x200, R87, 0xf8, !PT ;  /* 0x0000020055a97812 */ /* 0x000fe200078ef857 */
[C---:B------:R-:W-:Y:S01]  /*4a80*/  VIADD R9, R223.reuse, 0xbb67ae85 ;  /* 0xbb67ae85df097836 */ /* 0x040fe20000000000 */
[----:B------:R-:W-:Y:S01]  /*4a90*/  LOP3.LUT R212, R222, R89, R221, 0x96, !PT ;  /* 0x00000059ded47212 */ /* 0x000fe200078e96dd */
[----:B------:R-:W-:Y:S01]  /*4aa0*/  IMAD R166, R166, 0x10000, R166 ;  /* 0x00010000a6a67824 */ /* 0x000fe200078e02a6 */
[----:B------:R-:W-:Y:S01]  /*4ab0*/  LOP3.LUT R6, R223, R11, R215, 0x96, !PT ;  /* 0x0000000bdf067212 */ /* 0x000fe200078e96d7 */
[----:B------:R-:W-:Y:S01]  /*4ac0*/  VIADD R198, R222, 0x1715609d ;  /* 0x1715609ddec67836 */ /* 0x000fe20000000000 */
[----:B------:R-:W-:Y:S01]  /*4ad0*/  LEA R169, R169, UR5, 0x1 ;  /* 0x00000005a9a97c11 */ /* 0x000fe2000f8e08ff */
[----:B------:R-:W-:-:S04]  /*4ae0*/  IMAD.WIDE.U32 R212, R212, -0x2daee0ad, RZ ;  /* 0xd2511f53d4d47825 */ /* 0x000fc800078e00ff */
[--C-:B------:R-:W-:Y:S01]  /*4af0*/  IMAD.IADD R161, R86, 0x1, R169.reuse ;  /* 0x0000000156a17824 */ /* 0x100fe200078e02a9 */
[----:B----4-:R-:W-:Y:S01]  /*4b00*/  FMNMX.FTZ R132, R3, R132, !PT ;  /* 0x0000008403847209 */ /* 0x010fe20007810000 */
[C---:B------:R-:W-:Y:S01]  /*4b10*/  IMAD.IADD R164, R84.reuse, 0x1, R169 ;  /* 0x0000000154a47824 */ /* 0x040fe200078e02a9 */
[----:B------:R-:W-:Y:S01]  /*4b20*/  LOP3.LUT R9, R9, R214, R213, 0x96, !PT ;  /* 0x000000d609097212 */ /* 0x000fe200078e96d5 */
[----:B------:R-:W-:Y:S01]  /*4b30*/  VIADD R177, R223, 0x646e171e ;  /* 0x646e171edfb17836 */ /* 0x000fe20000000000 */
[----:B------:R-:W-:Y:S01]  /*4b40*/  LDSM.16.MT88.4 R48, [R161+0xc000] ;  /* 0x00c00000a130783b */ /* 0x000fe20000004200 */
[----:B------:R-:W-:Y:S01]  /*4b50*/  IMAD.IADD R160, R84, 0x1, R161 ;  /* 0x0000000154a07824 */ /* 0x000fe200078e02a1 */
[----:B-----5:R-:W-:Y:S01]  /*4b60*/  FMNMX.FTZ R2, R2, R7, !PT ;  /* 0x0000000702027209 */ /* 0x020fe20007810000 */
[----:B------:R-:W-:Y:S01]  /*4b70*/  IMAD.WIDE.U32 R6, R6, -0x326172a9, RZ ;  /* 0xcd9e8d5706067825 */ /* 0x000fe200078e00ff */
[----:B------:R-:W1:Y:S03]  /*4b80*/  SHFL.BFLY PT, R3, R132, 0x1, 0x1f ;  /* 0x0c201f0084037f89 */ /* 0x000e6600000e0000 */
[----:B------:R-:W-:Y:S01]  /*4b90*/  IMAD.WIDE.U32 R210, R9, -0x326172a9, RZ ;  /* 0xcd9e8d5709d27825 */ /* 0x000fe200078e00ff */
[----:B------:R-:W-:Y:S01]  /*4ba0*/  LOP3.LUT R8, R202, R220, R7, 0x96, !PT ;  /* 0x000000dcca087212 */ /* 0x000fe200078e9607 */
[----:B------:R-:W-:Y:S03]  /*4bb0*/  LDSM.16.MT88.4 R80, [R161+0xe000] ;  /* 0x00e00000a150783b */ /* 0x000fe60000004200 */
[----:B------:R-:W-:Y:S01]  /*4bc0*/  LOP3.LUT R10, R201, R6, R211, 0x96, !PT ;  /* 0x00000006c90a7212 */ /* 0x000fe200078e96d3 */
[----:B------:R-:W-:Y:S01]  /*4bd0*/  IMAD.WIDE.U32 R8, R8, -0x2daee0ad, RZ ;  /* 0xd2511f5308087825 */ /* 0x000fe200078e00ff */
[----:B------:R-:W-:Y:S03]  /*4be0*/  LDSM.16.MT88.4 R72, [R164+0xe000] ;  /* 0x00e00000a448783b */ /* 0x000fe60000004200 */
[----:B------:R-:W-:Y:S01]  /*4bf0*/  IMAD.WIDE.U32 R10, R10, -0x2daee0ad, RZ ;  /* 0xd2511f530a0a7825 */ /* 0x000fe200078e00ff */
[----:B------:R-:W-:Y:S01]  /*4c00*/  LOP3.LUT R6, R193, R212, R9, 0x96, !PT ;  /* 0x000000d4c1067212 */ /* 0x000fe200078e9609 */
[----:B------:R-:W-:Y:S03]  /*4c10*/  LDSM.16.MT88.4 R140, [R160+0x10000] ;  /* 0x01000000a08c783b */ /* 0x000fe60000004200 */
[----:B------:R-:W-:Y:S01]  /*4c20*/  LOP3.LUT R8, R168, R8, R11, 0x96, !PT ;  /* 0x00000008a8087212 */ /* 0x000fe200078e960b */
[----:B------:R-:W-:Y:S01]  /*4c30*/  IMAD.WIDE.U32 R6, R6, -0x326172a9, RZ ;  /* 0xcd9e8d5706067825 */ /* 0x000fe200078e00ff */
[----:B------:R-:W-:Y:S03]  /*4c40*/  LDSM.16.MT88.4 R88, [R160+0xe000] ;  /* 0x00e00000a058783b */ /* 0x000fe60000004200 */
[----:B------:R-:W-:Y:S01]  /*4c50*/  IMAD.WIDE.U32 R8, R8, -0x326172a9, RZ ;  /* 0xcd9e8d5708087825 */ /* 0x000fe200078e00ff */
[----:B-1----:R-:W-:Y:S01]  /*4c60*/  FMNMX.FTZ R132, R132, R3, !PT ;  /* 0x0000000384847209 */ /* 0x002fe20007810000 */
[----:B------:R-:W-:Y:S01]  /*4c70*/  LDSM.16.MT88.4 R96, [R169+0x10000] ;  /* 0x01000000a960783b */ /* 0x000fe20000004200 */
[----:B------:R-:W-:-:S02]  /*4c80*/  LOP3.LUT R18, R200, R210, R7, 0x96, !PT ;  /* 0x000000d2c8127212 */ /* 0x000fc400078e9607 */
[----:B------:R-:W-:Y:S01]  /*4c90*/  LOP3.LUT R6, R199, R6, R9, 0x96, !PT ;  /* 0x00000006c7067212 */ /* 0x000fe200078e9609 */
[----:B------:R-:W1:Y:S01]  /*4ca0*/  SHFL.BFLY PT, R3, R2, 0x1, 0x1f ;  /* 0x0c201f0002037f89 */ /* 0x000e6200000e0000 */
[C---:B--2---:R-:W-:Y:S01]  /*4cb0*/  FMUL.FTZ R146, R132.reuse, UR4 ;  /* 0x0000000484927c20 */ /* 0x044fe20008410000 */
[----:B------:R-:W-:Y:S01]  /*4cc0*/  FSETP.NEU.FTZ.AND P0, PT, R132, -INF , PT ;  /* 0xff8000008400780b */ /* 0x000fe20003f1d000 */
[----:B------:R-:W-:Y:S01]  /*4cd0*/  IMAD.WIDE.U32 R18, R18, -0x2daee0ad, RZ ;  /* 0xd2511f5312127825 */ /* 0x000fe200078e00ff */
[----:B------:R-:W-:Y:S02]  /*4ce0*/  LDSM.16.MT88.4 R104, [R164+0x10000] ;  /* 0x01000000a468783b */ /* 0x000fe40000004200 */
[----:B------:R-:W-:Y:S01]  /*4cf0*/  FSEL R146, R146, RZ, P0 ;  /* 0x000000ff92927208 */ /* 0x000fe20000000000 */
[----:B------:R-:W-:Y:S01]  /*4d00*/  IMAD.WIDE.U32 R6, R6, -0x2daee0ad, RZ ;  /* 0xd2511f5306067825 */ /* 0x000fe200078e00ff */
[----:B------:R-:W-:Y:S01]  /*4d10*/  LOP3.LUT R10, R171, R10, R19, 0x96, !PT ;  /* 0x0000000aab0a7212 */ /* 0x000fe200078e9613 */
[----:B------:R-:W-:Y:S02]  /*4d20*/  LDSM.16.MT88.4 R124, [R169+0xc000] ;  /* 0x00c00000a97c783b */ /* 0x000fe40000004200 */
[----:B------:R-:W-:Y:S01]  /*4d30*/  FFMA.FTZ R159, R21, UR4, -R146 ;  /* 0x00000004159f7c23 */ /* 0x000fe20008010892 */
[----:B------:R-:W-:Y:S01]  /*4d40*/  LOP3.LUT R18, R186, R18, R7, 0x96, !PT ;  /* 0x00000012ba127212 */ /* 0x000fe200078e9607 */
[----:B------:R-:W-:-:S04]  /*4d50*/  IMAD.WIDE.U32 R10, R10, -0x326172a9, RZ ;  /* 0xcd9e8d570a0a7825 */ /* 0x000fc800078e00ff */
[--C-:B------:R-:W-:Y:S01]  /*4d60*/  FFMA.FTZ R157, R23, UR4, -R146.reuse ;  /* 0x00000004179d7c23 */ /* 0x100fe20008010892 */
[--C-:B------:R-:W-:Y:S01]  /*4d70*/  FFMA.FTZ R154, R61, UR4, -R146.reuse ;  /* 0x000000043d9a7c23 */ /* 0x100fe20008010892 */
[----:B------:R-:W-:Y:S01]  /*4d80*/  FFMA.FTZ R158, R25, UR4, -R146 ;  /* 0x00000004199e7c23 */ /* 0x000fe20008010892 */
[----:B------:R-:W-:Y:S01]  /*4d90*/  IMAD.WIDE.U32 R18, R18, -0x326172a9, RZ ;  /* 0xcd9e8d5712127825 */ /* 0x000fe200078e00ff */
[----:B------:R-:W-:-:S03]  /*4da0*/  LOP3.LUT R8, R198, R8, R11, 0x96, !PT ;  /* 0x00000008c6087212 */ /* 0x000fc600078e960b */
[--C-:B------:R-:W-:Y:S01]  /*4db0*/  FFMA.FTZ R149, R13, UR4, -R146.reuse ;  /* 0x000000040d957c23 */ /* 0x100fe20008010892 */
[----:B------:R-:W-:Y:S01]  /*4dc0*/  MUFU.EX2 R157, R157 ;  /* 0x0000009d009d7308 */ /* 0x000fe20000000800 */
[--C-:B------:R-:W-:Y:S01]  /*4dd0*/  FFMA.FTZ R134, R5, UR4, -R146.reuse ;  /* 0x0000000405867c23 */ /* 0x100fe20008010892 */
[----:B------:R-:W-:Y:S01]  /*4de0*/  PRMT R7, R18, 0x7771, RZ ;  /* 0x0000777112077816 */ /* 0x000fe200000000ff */
[----:B------:R-:W-:Y:S01]  /*4df0*/  FFMA.FTZ R153, R17, UR4, -R146 ;  /* 0x0000000411997c23 */ /* 0x000fe20008010892 */
[----:B-1----:R-:W-:Y:S01]  /*4e00*/  FMNMX.FTZ R3, R2, R3, !PT ;  /* 0x0000000302037209 */ /* 0x002fe20007810000 */
[----:B------:R-:W-:Y:S01]  /*4e10*/  IMAD.MOV.U32 R2, RZ, RZ, R18 ;  /* 0x000000ffff027224 */ /* 0x000fe200078e0012 */
[----:B------:R-:W-:Y:S01]  /*4e20*/  PRMT R9, R18, 0x7772, RZ ;  /* 0x0000777212097816 */ /* 0x000fe200000000ff */
[--C-:B------:R-:W-:Y:S01]  /*4e30*/  FFMA.FTZ R148, R15, UR4, -R146.reuse ;  /* 0x000000040f947c23 */ /* 0x100fe20008010892 */
[C---:B------:R-:W-:Y:S01]  /*4e40*/  FSETP.NEU.FTZ.AND P0, PT, R3.reuse, -INF , PT ;  /* 0xff8000000300780b */ /* 0x040fe20003f1d000 */
[----:B------:R-:W-:Y:S01]  /*4e50*/  FMUL.FTZ R175, R3, UR4 ;  /* 0x0000000403af7c20 */ /* 0x000fe20008410000 */
[----:B------:R-:W-:Y:S01]  /*4e60*/  MUFU.EX2 R154, R154 ;  /* 0x0000009a009a7308 */ /* 0x000fe20000000800 */
[----:B------:R-:W-:Y:S01]  /*4e70*/  LDSM.16.MT88.4 R40, [R164+0xc000] ;  /* 0x00c00000a428783b */ /* 0x000fe20000004200 */
[--C-:B------:R-:W-:Y:S01]  /*4e80*/  FFMA.FTZ R165, R165, UR4, -R146.reuse ;  /* 0x00000004a5a57c23 */ /* 0x100fe20008010892 */
[--C-:B------:R-:W-:Y:S01]  /*4e90*/  FFMA.FTZ R163, R163, UR4, -R146.reuse ;  /* 0x00000004a3a37c23 */ /* 0x100fe20008010892 */
[----:B------:R-:W-:Y:S01]  /*4ea0*/  FSEL R175, R175, RZ, P0 ;  /* 0x000000ffafaf7208 */ /* 0x000fe20000000000 */
[----:B------:R-:W-:Y:S01]  /*4eb0*/  LDSM.16.MT88.4 R64, [R169+0xe000] ;  /* 0x00e00000a940783b */ /* 0x000fe20000004200 */
[--C-:B------:R-:W-:Y:S01]  /*4ec0*/  FFMA.FTZ R185, R185, UR4, -R146.reuse ;  /* 0x00000004b9b97c23 */ /* 0x100fe20008010892 */
[----:B------:R-:W-:Y:S01]  /*4ed0*/  FFMA.FTZ R219, R145, UR4, -R146 ;  /* 0x0000000491db7c23 */ /* 0x000fe20008010892 */
[----:B------:R-:W-:Y:S01]  /*4ee0*/  MUFU.EX2 R159, R159 ;  /* 0x0000009f009f7308 */ /* 0x000fe20000000800 */
[--C-:B------:R-:W-:Y:S01]  /*4ef0*/  FFMA.FTZ R152, R62, UR4, -R175.reuse ;  /* 0x000000043e987c23 */ /* 0x100fe200080108af */
[--C-:B------:R-:W-:Y:S01]  /*4f00*/  FFMA.FTZ R151, R24, UR4, -R175.reuse ;  /* 0x0000000418977c23 */ /* 0x100fe200080108af */
[--C-:B------:R-:W-:Y:S01]  /*4f10*/  FFMA.FTZ R156, R22, UR4, -R175.reuse ;  /* 0x00000004169c7c23 */ /* 0x100fe200080108af */
[--C-:B------:R-:W-:Y:S01]  /*4f20*/  FFMA.FTZ R155, R20, UR4, -R175.reuse ;  /* 0x00000004149b7c23 */ /* 0x100fe200080108af */
[----:B------:R-:W-:Y:S01]  /*4f30*/  PRMT R22, R18, 0x7773, RZ ;  /* 0x0000777312167816 */ /* 0x000fe200000000ff */
[----:B------:R-:W-:Y:S01]  /*4f40*/  FFMA.FTZ R133, R16, UR4, -R175 ;  /* 0x0000000410857c23 */ /* 0x000fe200080108af */
[----:B------:R-:W-:Y:S01]  /*4f50*/  LOP3.LUT R18, R2, 0xff, RZ, 0xc0, !PT ;  /* 0x000000ff02127812 */ /* 0x000fe200078ec0ff */
[----:B------:R-:W-:Y:S01]  /*4f60*/  MUFU.EX2 R152, R152 ;  /* 0x0000009800987308 */ /* 0x000fe20000000800 */
[----:B------:R-:W-:Y:S01]  /*4f70*/  LOP3.LUT R2, R197, R10, R19, 0x96, !PT ;  /* 0x0000000ac5027212 */ /* 0x000fe200078e9613 */
[--C-:B------:R-:W-:Y:S01]  /*4f80*/  FFMA.FTZ R135, R14, UR4, -R175.reuse ;  /* 0x000000040e877c23 */ /* 0x100fe200080108af */
[----:B------:R-:W-:Y:S01]  /*4f90*/  PRMT R9, R9, 0x5410, R22 ;  /* 0x0000541009097816 */ /* 0x000fe20000000016 */
[----:B------:R-:W-:Y:S01]  /*4fa0*/  FFMA.FTZ R150, R12, UR4, -R175 ;  /* 0x000000040c967c23 */ /* 0x000fe200080108af */
[C---:B------:R-:W-:Y:S01]  /*4fb0*/  LOP3.LUT R21, R2.reuse, 0xffff, RZ, 0xc0, !PT ;  /* 0x0000ffff02157812 */ /* 0x040fe200078ec0ff */
[----:B------:R-:W-:Y:S01]  /*4fc0*/  LDSM.16.MT88.4 R56, [R160+0xc000] ;  /* 0x00c00000a038783b */ /* 0x000fe20000004200 */
[C---:B------:R-:W-:Y:S01]  /*4fd0*/  PRMT R19, R2.reuse, 0x7632, R19 ;  /* 0x0000763202137816 */ /* 0x040fe20000000013 */
[----:B------:R-:W1:Y:S01]  /*4fe0*/  MUFU.EX2 R151, R151 ;  /* 0x0000009700977308 */ /* 0x000e620000000800 */
[----:B------:R-:W-:Y:S01]  /*4ff0*/  LOP3.LUT R10, R2, 0xff, RZ, 0xc0, !PT ;  /* 0x000000ff020a7812 */ /* 0x000fe200078ec0ff */
[----:B------:R-:W-:Y:S01]  /*5000*/  LDSM.16.MT88.4 R108, [R161+0x10000] ;  /* 0x01000000a16c783b */ /* 0x000fe20000004200 */
[----:B------:R-:W-:Y:S01]  /*5010*/  LOP3.LUT R9, R9, 0xff00ff, RZ, 0xc0, !PT ;  /* 0x00ff00ff09097812 */ /* 0x000fe200078ec0ff */
[----:B------:R-:W-:Y:S01]  /*5020*/  FFMA.FTZ R172, R172, UR4, -R175 ;  /* 0x00000004acac7c23 */ /* 0x000fe200080108af */
[----:B------:R-:W-:Y:S01]  /*5030*/  SHF.R.U32.HI R2, RZ, 0x18, R2 ;  /* 0x00000018ff027819 */ /* 0x000fe20000011602 */
[----:B------:R-:W-:Y:S01]  /*5040*/  LDSM.16.MT88.4 R136, [R169+0xc800] ;  /* 0x00c80000a988783b */ /* 0x000fe20000004200 */
[----:B------:R-:W-:Y:S01]  /*5050*/  SHF.R.U32.HI R21, RZ, 0x8, R21 ;  /* 0x00000008ff157819 */ /* 0x000fe20000011615 */
[----:B------:R-:W-:Y:S01]  /*5060*/  MUFU.EX2 R156, R156 ;  /* 0x0000009c009c7308 */ /* 0x000fe20000000800 */
[----:B------:R-:W-:Y:S01]  /*5070*/  LOP3.LUT R19, R19, 0xff, RZ, 0xc0, !PT ;  /* 0x000000ff13137812 */ /* 0x000fe200078ec0ff */
[----:B------:R-:W-:Y:S01]  /*5080*/  LDSM.16.MT88.4 R32, [R164+0xc800] ;  /* 0x00c80000a420783b */ /* 0x000fe20000004200 */
[----:B------:R-:W-:Y:S01]  /*5090*/  PRMT R21, R10, 0x5410, R21 ;  /* 0x000054100a157816 */ /* 0x000fe20000000015 */
[--C-:B------:R-:W-:Y:S01]  /*50a0*/  FFMA.FTZ R170, R170, UR4, -R175.reuse ;  /* 0x00000004aaaa7c23 */ /* 0x100fe200080108af */
[----:B------:R-:W-:Y:S01]  /*50b0*/  PRMT R19, R19, 0x5410, R2 ;  /* 0x0000541013137816 */ /* 0x000fe20000000002 */
[----:B------:R-:W-:Y:S01]  /*50c0*/  LDSM.16.MT88.4 R28, [R160+0xc800] ;  /* 0x00c80000a01c783b */ /* 0x000fe20000004200 */
[--C-:B------:R-:W-:Y:S01]  /*50d0*/  HSET2.LE.AND R9, R9, R166.reuse, PT ;  /* 0x000000a609097233 */ /* 0x100fe20003803000 */
[----:B------:R-:W2:Y:S01]  /*50e0*/  MUFU.EX2 R155, R155 ;  /* 0x0000009b009b7308 */ /* 0x000ea20000000800 */
[----:B-1----:R-:W-:Y:S01]  /*50f0*/  F2FP.F16.F32.PACK_AB R10, R151, R152 ;  /* 0x00000098970a723e */ /* 0x002fe200000000ff */
[----:B------:R-:W-:Y:S01]  /*5100*/  LDSM.16.MT88.4 R24, [R169+0xe800] ;  /* 0x00e80000a918783b */ /* 0x000fe20000004200 */
[----:B------:R-:W-:Y:S01]  /*5110*/  HSET2.LE.AND R113, R19, R166, PT ;  /* 0x000000a613717233 */ /* 0x000fe20003803000 */
[----:B------:R-:W-:Y:S01]  /*5120*/  FFMA.FTZ R176, R176, UR4, -R175 ;  /* 0x00000004b0b07c23 */ /* 0x000fe200080108af */
[----:B------:R-:W-:Y:S01]  /*5130*/  LOP3.LUT R115, R10, R9, RZ, 0xc0, !PT ;  /* 0x000000090a737212 */ /* 0x000fe200078ec0ff */
[----:B------:R-:W-:Y:S01]  /*5140*/  IMAD.WIDE.U32 R8, R8, -0x2daee0ad, RZ ;  /* 0xd2511f5308087825 */ /* 0x000fe200078e00ff */
[----:B------:R-:W-:Y:S01]  /*5150*/  PRMT R7, R18, 0x5410, R7 ;  /* 0x0000541012077816 */ /* 0x000fe20000000007 */
[----:B------:R-:W1:Y:S01]  /*5160*/  MUFU.EX2 R158, R158 ;  /* 0x0000009e009e7308 */ /* 0x000e620000000800 */
[----:B------:R-:W-:Y:S01]  /*5170*/  F2FP.F16.F32.PACK_AB R114, R154, R157 ;  /* 0x0000009d9a72723e */ /* 0x000fe200000000ff */
[----:B------:R-:W4:Y:S01]  /*5180*/  LDSM.16.MT88.4 R16, [R161+0xc800] ;  /* 0x00c80000a110783b */ /* 0x000f220000004200 */
[----:B------:R-:W-:-:S02]  /*5190*/  PRMT R11, R8, 0x7772, RZ ;  /* 0x00007772080b7816 */ /* 0x000fc400000000ff */
[----:B------:R-:W-:Y:S01]  /*51a0*/  LOP3.LUT R9, R177, R6, R9, 0x96, !PT ;  /* 0x00000006b1097212 */ /* 0x000fe200078e9609 */
[----:B------:R-:W-:Y:S01]  /*51b0*/  IMAD.MOV.U32 R6, RZ, RZ, R8 ;  /* 0x000000ffff067224 */ /* 0x000fe200078e0008 */
[----:B------:R-:W-:Y:S01]  /*51c0*/  HSET2.LE.AND R7, R7, R166, PT ;  /* 0x000000a607077233 */ /* 0x000fe20003803000 */
[----:B------:R-:W-:Y:S01]  /*51d0*/  MUFU.EX2 R149, R149 ;  /* 0x0000009500957308 */ /* 0x000fe20000000800 */
[----:B--2---:R-:W-:Y:S01]  /*51e0*/  F2FP.F16.F32.PACK_AB R2, R155, R156 ;  /* 0x0000009c9b02723e */ /* 0x004fe200000000ff */
[----:B------:R-:W-:Y:S01]  /*51f0*/  FADD.FTZ R155, R156, R155 ;  /* 0x0000009b9c9b7221 */ /* 0x000fe20000010000 */
[----:B------:R-:W-:Y:S02]  /*5200*/  LOP3.LUT R5, R9, 0xffff, RZ, 0xc0, !PT ;  /* 0x0000ffff09057812 */ /* 0x000fe400078ec0ff */
[----:B------:R-:W-:Y:S02]  /*5210*/  LOP3.LUT R113, R2, R113, RZ, 0xc0, !PT ;  /* 0x0000007102717212 */ /* 0x000fe400078ec0ff */
[C---:B------:R-:W-:Y:S01]  /*5220*/  PRMT R2, R8.reuse, 0x7773, RZ ;  /* 0x0000777308027816 */ /* 0x040fe200000000ff */
[----:B------:R-:W2:Y:S01]  /*5230*/  MUFU.EX2 R134, R134 ;  /* 0x0000008600867308 */ /* 0x000ea20000000800 */
[----:B------:R-:W-:-:S02]  /*5240*/  PRMT R13, R8, 0x7771, RZ ;  /* 0x00007771080d7816 */ /* 0x000fc400000000ff */
[----:B------:R-:W-:Y:S01]  /*5250*/  PRMT R11, R11, 0x5410, R2 ;  /* 0x000054100b0b7816 */ /* 0x000fe20000000002 */
[----:B------:R-:W-:Y:S01]  /*5260*/  FFMA.FTZ R2, R4, UR4, -R175 ;  /* 0x0000000404027c23 */ /* 0x000fe200080108af */
[----:B------:R-:W-:Y:S02]  /*5270*/  LOP3.LUT R6, R6, 0xff, RZ, 0xc0, !PT ;  /* 0x000000ff06067812 */ /* 0x000fe400078ec0ff */
[----:B------:R-:W-:Y:S01]  /*5280*/  LOP3.LUT R4, R9, 0xff, RZ, 0xc0, !PT ;  /* 0x000000ff09047812 */ /* 0x000fe200078ec0ff */
[----:B------:R-:W-:Y:S01]  /*5290*/  MUFU.EX2 R153, R153 ;  /* 0x0000009900997308 */ /* 0x000fe20000000800 */
[----:B------:R-:W-:Y:S02]  /*52a0*/  SHF.R.U32.HI R5, RZ, 0x8, R5 ;  /* 0x00000008ff057819 */ /* 0x000fe40000011605 */
[----:B------:R-:W-:Y:S02]  /*52b0*/  LOP3.LUT R114, R114, R7, RZ, 0xc0, !PT ;  /* 0x0000000772727212 */ /* 0x000fe400078ec0ff */
[----:B------:R-:W-:-:S02]  /*52c0*/  HSET2.LE.AND R112, R21, R166, PT ;  /* 0x000000a615707233 */ /* 0x000fc40003803000 */
[----:B------:R-:W-:Y:S01]  /*52d0*/  PRMT R13, R6, 0x5410, R13 ;  /* 0x00005410060d7816 */ /* 0x000fe2000000000d */
[----:B------:R-:W5:Y:S01]  /*52e0*/  MUFU.EX2 R148, R148 ;  /* 0x0000009400947308 */ /* 0x000f620000000800 */
[----:B-1----:R-:W-:Y:S01]  /*52f0*/  F2FP.F16.F32.PACK_AB R7, R158, R159 ;  /* 0x0000009f9e07723e */ /* 0x002fe200000000ff */
[----:B------:R-:W1:Y:S01]  /*5300*/  LDSM.16.MT88.4 R20, [R164+0xe800] ;  /* 0x00e80000a414783b */ /* 0x000e620000004200 */
[----:B------:R-:W-:Y:S01]  /*5310*/  PRMT R5, R4, 0x5410, R5 ;  /* 0x0000541004057816 */ /* 0x000fe20000000005 */
[----:B------:R-:W-:Y:S01]  /*5320*/  FADD.FTZ R158, R159, R158 ;  /* 0x0000009e9f9e7221 */ /* 0x000fe20000010000 */
[----:B------:R-:W-:Y:S02]  /*5330*/  PRMT R4, R9, 0x7632, R4 ;  /* 0x0000763209047816 */ /* 0x000fe40000000004 */
[----:B------:R-:W-:Y:S01]  /*5340*/  LOP3.LUT R112, R7, R112, RZ, 0xc0, !PT ;  /* 0x0000007007707212 */ /* 0x000fe200078ec0ff */
[----:B------:R-:W-:Y:S01]  /*5350*/  MUFU.EX2 R133, R133 ;  /* 0x0000008500857308 */ /* 0x000fe20000000800 */
[----:B------:R-:W-:Y:S01]  /*5360*/  HSET2.LE.AND R6, R13, R166, PT ;  /* 0x000000a60d067233 */ /* 0x000fe20003803000 */
[----:B------:R-:W-:Y:S01]  /*5370*/  FADD.FTZ R157, R157, R158 ;  /* 0x0000009e9d9d7221 */ /* 0x000fe20000010000 */
[----:B--2---:R-:W-:Y:S01]  /*5380*/  F2FP.F16.F32.PACK_AB R7, R134, R149 ;  /* 0x000000958607723e */ /* 0x004fe200000000ff */
[----:B------:R-:W2:Y:S01]  /*5390*/  LDSM.16.MT88.4 R12, [R161+0xe800] ;  /* 0x00e80000a10c783b */ /* 0x000ea20000004200 */
[----:B------:R-:W-:Y:S01]  /*53a0*/  LOP3.LUT R11, R11, 0xff00ff, RZ, 0xc0, !PT ;  /* 0x00ff00ff0b0b7812 */ /* 0x000fe200078ec0ff */
[----:B------:R-:W-:Y:S01]  /*53b0*/  HMMA.16816.F32 R44, R112, R48, RZ ;  /* 0x00000030702c723c */ /* 0x000fe200000018ff */
[----:B------:R-:W-:Y:S01]  /*53c0*/  SHF.R.U32.HI R9, RZ, 0x18, R9 ;  /* 0x00000018ff097819 */ /* 0x000fe20000011609 */
[----:B------:R-:W3:Y:S01]  /*53d0*/  MUFU.EX2 R2, R2 ;  /* 0x0000000200027308 */ /* 0x000ee20000000800 */
[----:B------:R-:W-:Y:S01]  /*53e0*/  LOP3.LUT R4, R4, 0xff, RZ, 0xc0, !PT ;  /* 0x000000ff04047812 */ /* 0x000fe200078ec0ff */
[----:B------:R-:W-:Y:S01]  /*53f0*/  FADD.FTZ R154, R154, R157 ;  /* 0x0000009d9a9a7221 */ /* 0x000fe20000010000 */
[----:B------:R-:W-:-:S02]  /*5400*/  LOP3.LUT R6, R7, R6, RZ, 0xc0, !PT ;  /* 0x0000000607067212 */ /* 0x000fc400078ec0ff */
[----:B------:R-:W-:Y:S01]  /*5410*/  PRMT R9, R4, 0x5410, R9 ;  /* 0x0000541004097816 */ /* 0x000fe20000000009 */
[C---:B------:R-:W-:Y:S01]  /*5420*/  HMMA.16816.F32 R48, R112.reuse, R50, RZ ;  /* 0x000000327030723c */ /* 0x040fe200000018ff */
[--C-:B------:R-:W-:Y:S01]  /*5430*/  HSET2.LE.AND R7, R11, R166.reuse, PT ;  /* 0x000000a60b077233 */ /* 0x100fe20003803000 */
[----:B------:R-:W-:Y:S01]  /*5440*/  MUFU.EX2 R135, R135 ;  /* 0x0000008700877308 */ /* 0x000fe20000000800 */
[--C-:B------:R-:W-:Y:S02]  /*5450*/  HSET2.LE.AND R4, R5, R166.reuse, PT ;  /* 0x000000a605047233 */ /* 0x100fe40003803000 */
[----:B-----5:R-:W-:Y:S01]  /*5460*/  F2FP.F16.F32.PACK_AB R11, R148, R153 ;  /* 0x00000099940b723e */ /* 0x020fe200000000ff */
[----:B------:R-:W-:Y:S01]  /*5470*/  FADD.FTZ R153, R153, R154 ;  /* 0x0000009a99997221 */ /* 0x000fe20000010000 */
[----:B------:R-:W-:Y:S01]  /*5480*/  HSET2.LE.AND R5, R9, R166, PT ;  /* 0x000000a609057233 */ /* 0x000fe20003803000 */
[----:B------:R-:W-:Y:S01]  /*5490*/  HMMA.16816.F32 R76, R112, R80, RZ ;  /* 0x00000050704c723c */ /* 0x000fe200000018ff */
[----:B------:R-:W-:Y:S01]  /*54a0*/  LOP3.LUT R4, R11, R4, RZ, 0xc0, !PT ;  /* 0x000000040b047212 */ /* 0x000fe200078ec0ff */
[----:B------:R-:W5:Y:S01]  /*54b0*/  MUFU.EX2 R150, R150 ;  /* 0x0000009600967308 */ /* 0x000f620000000800 */
[----:B---3--:R-:W-:Y:S01]  /*54c0*/  F2FP.F16.F32.PACK_AB R8, R2, R133 ;  /* 0x000000850208723e */ /* 0x008fe200000000ff */
[----:B------:R-:W-:-:S03]  /*54d0*/  FADD.FTZ R148, R148, R153 ;  /* 0x0000009994947221 */ /* 0x000fc60000010000 */
[----:B------:R-:W-:Y:S01]  /*54e0*/  LOP3.LUT R7, R8, R7, RZ, 0xc0, !PT ;  /* 0x0000000708077212 */ /* 0x000fe200078ec0ff */
[----:B------:R-:W-:Y:S01]  /*54f0*/  HMMA.16816.F32 R68, R112, R72, RZ ;  /* 0x000000487044723c */ /* 0x000fe200000018ff */
[----:B------:R-:W3:Y:S01]  /*5500*/  LDSM.16.MT88.4 R8, [R160+0xe800] ;  /* 0x00e80000a008783b */ /* 0x000ee20000004200 */
[----:B------:R-:W-:Y:S01]  /*5510*/  MUFU.EX2 R165, R165 ;  /* 0x000000a500a57308 */ /* 0x000fe20000000800 */
[----:B------:R-:W-:-:S04]  /*5520*/  FADD.FTZ R149, R149, R148 ;  /* 0x0000009495957221 */ /* 0x000fc80000010000 */
[----:B------:R-:W-:Y:S01]  /*5530*/  FADD.FTZ R149, R134, R149 ;  /* 0x0000009586957221 */ /* 0x000fe20000010000 */
[C---:B------:R-:W-:Y:S02]  /*5540*/  HMMA.16816.F32 R80, R112.reuse, R82, RZ ;  /* 0x000000527050723c */ /* 0x040fe400000018ff */
[----:B------:R-:W-:Y:S06]  /*5550*/  MUFU.EX2 R172, R172 ;  /* 0x000000ac00ac7308 */ /* 0x000fec0000000800 */
[----:B------:R-:W-:Y:S01]  /*5560*/  HMMA.16816.F32 R116, R112, R140, RZ ;  /* 0x0000008c7074723c */ /* 0x000fe200000018ff */
[----:B-----5:R-:W-:Y:S01]  /*5570*/  F2FP.F16.F32.PACK_AB R140, R150, R135 ;  /* 0x00000087968c723e */ /* 0x020fe200000000ff */
[----:B------:R-:W-:Y:S03]  /*5580*/  MUFU.EX2 R163, R163 ;  /* 0x000000a300a37308 */ /* 0x000fe60000000800 */
[----:B------:R-:W-:-:S03]  /*5590*/  LOP3.LUT R5, R140, R5, RZ, 0xc0, !PT ;  /* 0x000000058c057212 */ /* 0x000fc600078ec0ff */
[----:B------:R-:W-:Y:S02]  /*55a0*/  HMMA.16816.F32 R84, R112, R88, RZ ;  /* 0x000000587054723c */ /* 0x000fe400000018ff */
[----:B------:R-:W-:Y:S06]  /*55b0*/  MUFU.EX2 R170, R170 ;  /* 0x000000aa00aa7308 */ /* 0x000fec0000000800 */
[C---:B----4-:R-:W-:Y:S02]  /*55c0*/  HMMA.16816.F32 R44, R4.reuse, R16, R44 ;  /* 0x00000010042c723c */ /* 0x050fe4000000182c */
[----:B------:R-:W-:Y:S06]  /*55d0*/  MUFU.EX2 R185, R185 ;  /* 0x000000b900b97308 */ /* 0x000fec0000000800 */
[----:B------:R-:W-:Y:S01]  /*55e0*/  HMMA.16816.F32 R48, R4, R18, R48 ;  /* 0x000000120430723c */ /* 0x000fe20000001830 */
[----:B------:R-:W4:Y:S01]  /*55f0*/  LDSM.16.MT88.4 R16, [R169+0x10800] ;  /* 0x01080000a910783b */ /* 0x000f220000004200 */
[----:B------:R-:W-:Y:S06]  /*5600*/  MUFU.EX2 R219, R219 ;  /* 0x000000db00db7308 */ /* 0x000fec0000000800 */
[C---:B------:R-:W-:Y:S08]  /*5610*/  HMMA.16816.F32 R72, R112.reuse, R74, RZ ;  /* 0x0000004a7048723c */ /* 0x040ff000000018ff */
[----:B------:R-:W-:Y:S08]  /*5620*/  HMMA.16816.F32 R88, R112, R90, RZ ;  /* 0x0000005a7058723c */ /* 0x000ff000000018ff */
[----:B-1----:R-:W-:Y:S01]  /*5630*/  HMMA.16816.F32 R68, R4, R20, R68 ;  /* 0x000000140444723c */ /* 0x002fe20000001844 */
[----:B------:R-:W-:-:S02]  /*5640*/  VIADD R21, R162, 0xffffffff ;  /* 0xffffffffa2157836 */ /* 0x000fc40000000000 */
[----:B------:R-:W-:-:S03]  /*5650*/  FFMA.FTZ R162, R189, UR4, -R146 ;  /* 0x00000004bda27c23 */ /* 0x000fc60008010892 */
[----:B------:R-:W-:Y:S02]  /*5660*/  LOP3.LUT R20, R223, R21, R215, 0x96, !PT ;  /* 0x00000015df147212 */ /* 0x000fe400078e96d7 */
[C---:B--2---:R-:W-:Y:S01]  /*5670*/  HMMA.16816.F32 R76, R4.reuse, R12, R76 ;  /* 0x0000000c044c723c */ /* 0x044fe2000000184c */
[----:B------:R-:W1:Y:S07]  /*5680*/  MUFU.EX2 R162, R162 ;  /* 0x000000a200a27308 */ /* 0x000e6e0000000800 */
[C---:B------:R-:W-:Y:S01]  /*5690*/  HMMA.16816.F32 R80, R4.reuse, R14, R80 ;  /* 0x0000000e0450723c */ /* 0x040fe20000001850 */
[----:B------:R-:W2:Y:S07]  /*56a0*/  LDSM.16.MT88.4 R12, [R164+0x10800] ;  /* 0x01080000a40c783b */ /* 0x000eae0000004200 */
[----:B---3--:R-:W-:Y:S01]  /*56b0*/  HMMA.16816.F32 R84, R4, R8, R84 ;  /* 0x000000080454723c */ /* 0x008fe20000001854 */
[----:B------:R-:W-:-:S05]  /*56c0*/  IMAD.WIDE.U32 R8, R20, -0x326172a9, RZ ;  /* 0xcd9e8d5714087825 */ /* 0x000fca00078e00ff */
[----:B------:R-:W-:Y:S02]  /*56d0*/  LOP3.LUT R20, R202, R220, R9, 0x96, !PT ;  /* 0x000000dcca147212 */ /* 0x000fe400078e9609 */
[----:B------:R-:W-:Y:S01]  /*56e0*/  HMMA.16816.F32 R92, R112, R96, RZ ;  /* 0x00000060705c723c */ /* 0x000fe200000018ff */
[----:B------:R-:W-:-:S07]  /*56f0*/  LOP3.LUT R21, R201, R8, R211, 0x96, !PT ;  /* 0x00000008c9157212 */ /* 0x000fce00078e96d3 */
[----:B------:R-:W-:Y:S01]  /*5700*/  HMMA.16816.F32 R72, R4, R22, R72 ;  /* 0x000000160448723c */ /* 0x000fe20000001848 */
[----:B------:R-:W-:-:S04]  /*5710*/  IMAD.WIDE.U32 R22, R20, -0x2daee0ad, RZ ;  /* 0xd2511f5314167825 */ /* 0x000fc800078e00ff */
[----:B------:R-:W-:Y:S01]  /*5720*/  IMAD.WIDE.U32 R20, R21, -0x2daee0ad, RZ ;  /* 0xd2511f5315147825 */ /* 0x000fe200078e00ff */
[----:B------:R-:W-:Y:S02]  /*5730*/  LOP3.LUT R193, R193, R212, R23, 0x96, !PT ;  /* 0x000000d4c1c17212 */ /* 0x000fe400078e9617 */
[----:B------:R-:W-:Y:S01]  /*5740*/  HMMA.16816.F32 R88, R4, R10, R88 ;  /* 0x0000000a0458723c */ /* 0x000fe20000001858 */
[----:B------:R-:W3:Y:S01]  /*5750*/  LDSM.16.MT88.4 R8, [R161+0x10800] ;  /* 0x01080000a108783b */ /* 0x000ee20000004200 */
[----:B------:R-:W-:Y:S01]  /*5760*/  LOP3.LUT R192, R168, R22, R21, 0x96, !PT ;  /* 0x00000016a8c07212 */ /* 0x000fe200078e9615 */
[----:B------:R-:W-:-:S04]  /*5770*/  IMAD.WIDE.U32 R188, R193, -0x326172a9, RZ ;  /* 0xcd9e8d57c1bc7825 */ /* 0x000fc800078e00ff */
[--C-:B------:R-:W-:Y:S01]  /*5780*/  FFMA.FTZ R168, R167, UR4, -R146.reuse ;  /* 0x00000004a7a87c23 */ /* 0x100fe20008010892 */
[----:B------:R-:W-:Y:S01]  /*5790*/  FFMA.FTZ R167, R184, UR4, -R175 ;  /* 0x00000004b8a77c23 */ /* 0x000fe200080108af */
[----:B------:R-:W-:Y:S01]  /*57a0*/  FFMA.FTZ R184, R147, UR4, -R146 ;  /* 0x0000000493b87c23 */ /* 0x000fe20008010892 */
[----:B------:R-:W-:Y:S01]  /*57b0*/  IMAD.WIDE.U32 R192, R192, -0x326172a9, RZ ;  /* 0xcd9e8d57c0c07825 */ /* 0x000fe200078e00ff */
[----:B------:R-:W-:Y:S02]  /*57c0*/  HMMA.16816.F32 R100, R112, R104, RZ ;  /* 0x000000687064723c */ /* 0x000fe400000018ff */
[----:B------:R-:W5:Y:S02]  /*57d0*/  MUFU.EX2 R168, R168 ;  /* 0x000000a800a87308 */ /* 0x000f640000000800 */
[----:B------:R-:W-:-:S04]  /*57e0*/  LOP3.LUT R188, R199, R188, R193, 0x96, !PT ;  /* 0x000000bcc7bc7212 */ /* 0x000fc800078e96c1 */
[C---:B------:R-:W-:Y:S02]  /*57f0*/  HMMA.16816.F32 R104, R112.reuse, R106, RZ ;  /* 0x0000006a7068723c */ /* 0x040fe400000018ff */
[----:B------:R-:W-:Y:S06]  /*5800*/  MUFU.EX2 R167, R167 ;  /* 0x000000a700a77308 */ /* 0x000fec0000000800 */
[C---:B------:R-:W-:Y:S02]  /*5810*/  HMMA.16816.F32 R128, R112.reuse, R124, RZ ;  /* 0x0000007c7080723c */ /* 0x040fe400000018ff */
[----:B------:R-:W-:Y:S06]  /*5820*/  MUFU.EX2 R184, R184 ;  /* 0x000000b800b87308 */ /* 0x000fec0000000800 */
[C---:B------:R-:W-:Y:S08]  /*5830*/  HMMA.16816.F32 R36, R112.reuse, R40, RZ ;  /* 0x000000287024723c */ /* 0x040ff000000018ff */
        /* <DEDUP_REMOVED lines=9> */
[----:B------:R-:W-:Y:S01]  /*58d0*/  HMMA.16816.F32 R112, R112, R142, RZ ;  /* 0x0000008e7070723c */ /* 0x000fe200000018ff */
[----:B------:R-:W5:Y:S07]  /*58e0*/  LDSM.16.MT88.4 R140, [R160+0x10800] ;  /* 0x01080000a08c783b */ /* 0x000f6e0000004200 */
[----:B----4-:R-:W-:Y:S01]  /*58f0*/  HMMA.16816.F32 R92, R4, R16, R92 ;  /* 0x00000010045c723c */ /* 0x010fe2000000185c */
[----:B------:R-:W-:Y:S01]  /*5900*/  LOP3.LUT R16, R200, R210, R189, 0x96, !PT ;  /* 0x000000d2c8107212 */ /* 0x000fe200078e96bd */
[----:B------:R-:W-:-:S06]  /*5910*/  IMAD.WIDE.U32 R188, R188, -0x2daee0ad, RZ ;  /* 0xd2511f53bcbc7825 */ /* 0x000fcc00078e00ff */
[----:B--2---:R-:W-:Y:S01]  /*5920*/  HMMA.16816.F32 R100, R4, R12, R100 ;  /* 0x0000000c0464723c */ /* 0x004fe20000001864 */
[----:B------:R-:W-:-:S03]  /*5930*/  IMAD.WIDE.U32 R12, R16, -0x2daee0ad, RZ ;  /* 0xd2511f53100c7825 */ /* 0x000fc600078e00ff */
[----:B------:R-:W-:-:S04]  /*5940*/  LOP3.LUT R186, R186, R12, R189, 0x96, !PT ;  /* 0x0000000cbaba7212 */ /* 0x000fc800078e96bd */
[C---:B------:R-:W-:Y:S01]  /*5950*/  HMMA.16816.F32 R104, R4.reuse, R14, R104 ;  /* 0x0000000e0468723c */ /* 0x040fe20000001868 */
[----:B------:R-:W-:Y:S01]  /*5960*/  LOP3.LUT R216, R171, R20, R13, 0x96, !PT ;  /* 0x00000014abd87212 */ /* 0x000fe200078e960d */
[--C-:B------:R-:W-:Y:S01]  /*5970*/  FFMA.FTZ R171, R178, UR4, -R175.reuse ;  /* 0x00000004b2ab7c23 */ /* 0x100fe200080108af */
[----:B------:R-:W-:Y:S01]  /*5980*/  IMAD.WIDE.U32 R14, R186, -0x326172a9, RZ ;  /* 0xcd9e8d57ba0e7825 */ /* 0x000fe200078e00ff */
[----:B-1----:R-:W-:Y:S01]  /*5990*/  F2FP.F16.F32.PACK_AB R178, R163, R162 ;  /* 0x000000a2a3b2723e */ /* 0x002fe200000000ff */
[----:B------:R-:W-:Y:S02]  /*59a0*/  LDSM.16.MT88.4 R20, [R161+0xf000] ;  /* 0x00f00000a114783b */ /* 0x000fe40000004200 */
[----:B------:R-:W-:Y:S01]  /*59b0*/  FFMA.FTZ R186, R144, UR4, -R175 ;  /* 0x0000000490ba7c23 */ /* 0x000fe200080108af */
[----:B------:R-:W-:Y:S01]  /*59c0*/  IMAD.MOV.U32 R12, RZ, RZ, R14 ;  /* 0x000000ffff0c7224 */ /* 0x000fe200078e000e */
[----:B---3--:R-:W-:Y:S01]  /*59d0*/  HMMA.16816.F32 R120, R4, R8, R120 ;  /* 0x000000080478723c */ /* 0x008fe20000001878 */
[----:B------:R-:W-:Y:S01]  /*59e0*/  IMAD.WIDE.U32 R216, R216, -0x326172a9, RZ ;  /* 0xcd9e8d57d8d87825 */ /* 0x000fe200078e00ff */
[----:B------:R-:W-:Y:S01]  /*59f0*/  PRMT R9, R14, 0x7771, RZ ;  /* 0x000077710e097816 */ /* 0x000fe200000000ff */
[----:B------:R-:W1:Y:S01]  /*5a00*/  MUFU.EX2 R171, R171 ;  /* 0x000000ab00ab7308 */ /* 0x000e620000000800 */
[----:B------:R-:W-:Y:S01]  /*5a10*/  LOP3.LUT R12, R12, 0xff, RZ, 0xc0, !PT ;  /* 0x000000ff0c0c7812 */ /* 0x000fe200078ec0ff */
[----:B------:R-:W-:Y:S01]  /*5a20*/  FADD.FTZ R162, R162, R149 ;  /* 0x00000095a2a27221 */ /* 0x000fe20000010000 */
[----:B------:R-:W-:-:S02]  /*5a30*/  LOP3.LUT R16, R197, R216, R15, 0x96, !PT ;  /* 0x000000d8c5107212 */ /* 0x000fc400078e960f */
[C---:B------:R-:W-:Y:S01]  /*5a40*/  PRMT R17, R14.reuse, 0x7773, RZ ;  /* 0x000077730e117816 */ /* 0x040fe200000000ff */
[C---:B------:R-:W-:Y:S01]  /*5a50*/  HMMA.16816.F32 R108, R4.reuse, R10, R108 ;  /* 0x0000000a046c723c */ /* 0x040fe2000000186c */
[----:B------:R-:W-:Y:S01]  /*5a60*/  PRMT R8, R14, 0x7772, RZ ;  /* 0x000077720e087816 */ /* 0x000fe200000000ff */
[----:B------:R-:W-:Y:S01]  /*5a70*/  MUFU.EX2 R186, R186 ;  /* 0x000000ba00ba7308 */ /* 0x000fe20000000800 */
[----:B------:R-:W-:Y:S01]  /*5a80*/  PRMT R9, R12, 0x5410, R9 ;  /* 0x000054100c097816 */ /* 0x000fe20000000009 */
[----:B------:R-:W-:Y:S01]  /*5a90*/  FADD.FTZ R162, R163, R162 ;  /* 0x000000a2a3a27221 */ /* 0x000fe20000010000 */
[----:B------:R-:W2:Y:S01]  /*5aa0*/  LDSM.16.MT88.4 R12, [R161+0xd000] ;  /* 0x00d00000a10c783b */ /* 0x000ea20000004200 */
[C---:B------:R-:W-:Y:S02]  /*5ab0*/  LOP3.LUT R10, R16.reuse, 0xffff, RZ, 0xc0, !PT ;  /* 0x0000ffff100a7812 */ /* 0x040fe400078ec0ff */
[C---:B------:R-:W-:Y:S01]  /*5ac0*/  PRMT R11, R16.reuse, 0x7632, R11 ;  /* 0x00007632100b7816 */ /* 0x040fe2000000000b */
[----:B------:R-:W-:Y:S01]  /*5ad0*/  HMMA.16816.F32 R96, R4, R18, R96 ;  /* 0x000000120460723c */ /* 0x000fe20000001860 */
[----:B------:R-:W-:-:S02]  /*5ae0*/  LOP3.LUT R19, R16, 0xff, RZ, 0xc0, !PT ;  /* 0x000000ff10137812 */ /* 0x000fc400078ec0ff */
[----:B------:R-:W-:Y:S02]  /*5af0*/  SHF.R.U32.HI R10, RZ, 0x8, R10 ;  /* 0x00000008ff0a7819 */ /* 0x000fe4000001160a */
[----:B------:R-:W-:Y:S02]  /*5b00*/  LOP3.LUT R11, R11, 0xff, RZ, 0xc0, !PT ;  /* 0x000000ff0b0b7812 */ /* 0x000fe400078ec0ff */
[----:B------:R-:W-:Y:S01]  /*5b10*/  HSET2.LE.AND R9, R9, R166, PT ;  /* 0x000000a609097233 */ /* 0x000fe20003803000 */
[C---:B-----5:R-:W-:Y:S01]  /*5b20*/  HMMA.16816.F32 R116, R4.reuse, R140, R116 ;  /* 0x0000008c0474723c */ /* 0x060fe20000001874 */
[----:B------:R-:W-:Y:S02]  /*5b30*/  PRMT R8, R8, 0x5410, R17 ;  /* 0x0000541008087816 */ /* 0x000fe40000000011 */
[----:B------:R-:W-:Y:S02]  /*5b40*/  SHF.R.U32.HI R16, RZ, 0x18, R16 ;  /* 0x00000018ff107819 */ /* 0x000fe40000011610 */
[C---:B------:R-:W-:Y:S01]  /*5b50*/  F2FP.F16.F32.PACK_AB R18, R168.reuse, R165 ;  /* 0x000000a5a812723e */ /* 0x040fe200000000ff */
[----:B------:R-:W-:Y:S01]  /*5b60*/  FADD.FTZ R165, R165, R162 ;  /* 0x000000a2a5a57221 */ /* 0x000fe20000010000 */
[----:B------:R-:W-:Y:S01]  /*5b70*/  PRMT R19, R19, 0x5410, R10 ;  /* 0x0000541013137816 */ /* 0x000fe2000000000a */
[----:B------:R-:W-:Y:S01]  /*5b80*/  HMMA.16816.F32 R128, R4, R136, R128 ;  /* 0x000000880480723c */ /* 0x000fe20000001880 */
[----:B------:R-:W-:Y:S01]  /*5b90*/  PRMT R17, R11, 0x5410, R16 ;  /* 0x000054100b117816 */ /* 0x000fe20000000010 */
[----:B------:R-:W-:Y:S01]  /*5ba0*/  FADD.FTZ R165, R168, R165 ;  /* 0x000000a5a8a57221 */ /* 0x000fe20000010000 */
[----:B------:R-:W-:-:S02]  /*5bb0*/  LOP3.LUT R18, R18, R9, RZ, 0xc0, !PT ;  /* 0x0000000912127212 */ /* 0x000fc400078ec0ff */
[----:B------:R-:W-:Y:S02]  /*5bc0*/  LOP3.LUT R141, R8, 0xff00ff, RZ, 0xc0, !PT ;  /* 0x00ff00ff088d7812 */ /* 0x000fe400078ec0ff */
[----:B------:R-:W3:Y:S01]  /*5bd0*/  LDSM.16.MT88.4 R8, [R164+0xf000] ;  /* 0x00f00000a408783b */ /* 0x000ee20000004200 */
[----:B-1----:R-:W-:Y:S01]  /*5be0*/  F2FP.F16.F32.PACK_AB R189, R172, R171 ;  /* 0x000000abacbd723e */ /* 0x002fe200000000ff */
[C---:B------:R-:W-:Y:S01]  /*5bf0*/  HMMA.16816.F32 R124, R4.reuse, R138, R124 ;  /* 0x0000008a047c723c */ /* 0x040fe2000000187c */
[--C-:B------:R-:W-:Y:S01]  /*5c00*/  HSET2.LE.AND R16, R141, R166.reuse, PT ;  /* 0x000000a68d107233 */ /* 0x100fe20003803000 */
[----:B------:R-:W-:Y:S01]  /*5c10*/  LDSM.16.MT88.4 R136, [R169+0xd000] ;  /* 0x00d00000a988783b */ /* 0x000fe20000004200 */
[--C-:B------:R-:W-:Y:S02]  /*5c20*/  HSET2.LE.AND R141, R19, R166.reuse, PT ;  /* 0x000000a6138d7233 */ /* 0x100fe40003803000 */
[----:B------:R-:W-:Y:S02]  /*5c30*/  HSET2.LE.AND R17, R17, R166, PT ;  /* 0x000000a611117233 */ /* 0x000fe40003803000 */
[----:B------:R-:W-:Y:S01]  /*5c40*/  F2FP.F16.F32.PACK_AB R140, R170, R167 ;  /* 0x000000a7aa8c723e */ /* 0x000fe200000000ff */
[----:B------:R-:W-:Y:S01]  /*5c50*/  HMMA.16816.F32 R36, R4, R32, R36 ;  /* 0x000000200424723c */ /* 0x000fe20000001824 */
[----:B------:R-:W-:-:S02]  /*5c60*/  LOP3.LUT R19, R189, R16, RZ, 0xc0, !PT ;  /* 0x00000010bd137212 */ /* 0x000fc400078ec0ff */
[----:B------:R-:W-:Y:S01]  /*5c70*/  LOP3.LUT R16, R178, R141, RZ, 0xc0, !PT ;  /* 0x0000008db2107212 */ /* 0x000fe200078ec0ff */
[----:B------:R-:W-:Y:S01]  /*5c80*/  FFMA.FTZ R178, R187, UR4, -R146 ;  /* 0x00000004bbb27c23 */ /* 0x000fe20008010892 */
[----:B------:R-:W-:Y:S01]  /*5c90*/  LOP3.LUT R17, R140, R17, RZ, 0xc0, !PT ;  /* 0x000000118c117212 */ /* 0x000fe200078ec0ff */
[----:B------:R-:W-:Y:S02]  /*5ca0*/  LDSM.16.MT88.4 R144, [R160+0x11000] ;  /* 0x01100000a090783b */ /* 0x000fe40000004200 */
[C---:B------:R-:W-:Y:S02]  /*5cb0*/  HMMA.16816.F32 R40, R4.reuse, R34, R40 ;  /* 0x000000220428723c */ /* 0x040fe40000001828 */
[----:B------:R-:W-:Y:S01]  /*5cc0*/  LDSM.16.MT88.4 R32, [R164+0xd000] ;  /* 0x00d00000a420783b */ /* 0x000fe20000004200 */
[----:B------:R-:W-:Y:S05]  /*5cd0*/  MUFU.EX2 R178, R178 ;  /* 0x000000b200b27308 */ /* 0x000fea0000000800 */
[C---:B------:R-:W-:Y:S08]  /*5ce0*/  HMMA.16816.F32 R52, R4.reuse, R28, R52 ;  /* 0x0000001c0434723c */ /* 0x040ff00000001834 */
[C---:B------:R-:W-:Y:S01]  /*5cf0*/  HMMA.16816.F32 R56, R4.reuse, R30, R56 ;  /* 0x0000001e0438723c */ /* 0x040fe20000001838 */
[----:B------:R-:W-:Y:S07]  /*5d00*/  LDSM.16.MT88.4 R28, [R160+0xd000] ;  /* 0x00d00000a01c783b */ /* 0x000fee0000004200 */
[C---:B------:R-:W-:Y:S08]  /*5d10*/  HMMA.16816.F32 R60, R4.reuse, R24, R60 ;  /* 0x00000018043c723c */ /* 0x040ff0000000183c */
[C---:B------:R-:W-:Y:S01]  /*5d20*/  HMMA.16816.F32 R64, R4.reuse, R26, R64 ;  /* 0x0000001a0440723c */ /* 0x040fe20000001840 */
[----:B------:R-:W1:Y:S07]  /*5d30*/  LDSM.16.MT88.4 R24, [R169+0xf000] ;  /* 0x00f00000a918783b */ /* 0x000e6e0000004200 */
[----:B------:R-:W-:Y:S01]  /*5d40*/  HMMA.16816.F32 R112, R4, R142, R112 ;  /* 0x0000008e0470723c */ /* 0x000fe20000001870 */
[----:B------:R-:W4:Y:S04]  /*5d50*/  LDSM.16.MT88.4 R4, [R160+0xf000] ;  /* 0x00f00000a004783b */ /* 0x000f280000004200 */
[----:B------:R-:W-:Y:S03]  /*5d60*/  LDSM.16.MT88.4 R140, [R169+0xf800] ;  /* 0x00f80000a98c783b */ /* 0x000fe60000004200 */
[C---:B--2---:R-:W-:Y:S08]  /*5d70*/  HMMA.16816.F32 R44, R16.reuse, R12, R44 ;  /* 0x0000000c102c723c */ /* 0x044ff0000000182c */
[C---:B------:R-:W-:Y:S01]  /*5d80*/  HMMA.16816.F32 R48, R16.reuse, R14, R48 ;  /* 0x0000000e1030723c */ /* 0x040fe20000001830 */
[----:B------:R-:W2:Y:S07]  /*5d90*/  LDSM.16.MT88.4 R12, [R169+0x11000] ;  /* 0x01100000a90c783b */ /* 0x000eae0000004200 */
[C---:B---3--:R-:W-:Y:S08]  /*5da0*/  HMMA.16816.F32 R68, R16.reuse, R8, R68 ;  /* 0x000000081044723c */ /* 0x048ff00000001844 */
[C---:B------:R-:W-:Y:S01]  /*5db0*/  HMMA.16816.F32 R72, R16.reuse, R10, R72 ;  /* 0x0000000a1048723c */ /* 0x040fe20000001848 */
[----:B------:R-:W3:Y:S07]  /*5dc0*/  LDSM.16.MT88.4 R8, [R164+0x11000] ;  /* 0x01100000a408783b */ /* 0x000eee0000004200 */
[C---:B-1----:R-:W-:Y:S08]  /*5dd0*/  HMMA.16816.F32 R60, R16.reuse, R24, R60 ;  /* 0x00000018103c723c */ /* 0x042ff0000000183c */
[C---:B----4-:R-:W-:Y:S08]  /*5de0*/  HMMA.16816.F32 R84, R16.reuse, R4, R84 ;  /* 0x000000041054723c */ /* 0x050ff00000001854 */
[C---:B------:R-:W-:Y:S01]  /*5df0*/  HMMA.16816.F32 R88, R16.reuse, R6, R88 ;  /* 0x000000061058723c */ /* 0x040fe20000001858 */
[----:B------:R-:W1:Y:S07]  /*5e00*/  LDSM.16.MT88.4 R4, [R161+0x11000] ;  /* 0x01100000a104783b */ /* 0x000e6e0000004200 */
[----:B--2---:R-:W-:Y:S01]  /*5e10*/  HMMA.16816.F32 R92, R16, R12, R92 ;  /* 0x0000000c105c723c */ /* 0x004fe2000000185c */
[----:B------:R-:W-:-:S05]  /*5e20*/  LOP3.LUT R12, R198, R192, R217, 0x96, !PT ;  /* 0x000000c0c60c7212 */ /* 0x000fca00078e96d9 */
[----:B------:R-:W-:Y:S02]  /*5e30*/  IMAD.WIDE.U32 R12, R12, -0x2daee0ad, RZ ;  /* 0xd2511f530c0c7825 */ /* 0x000fe400078e00ff */
[C---:B------:R-:W-:Y:S02]  /*5e40*/  HMMA.16816.F32 R76, R16.reuse, R20, R76 ;  /* 0x00000014104c723c */ /* 0x040fe4000000184c */
[--C-:B------:R-:W-:Y:S01]  /*5e50*/  FFMA.FTZ R20, R174, UR4, -R175.reuse ;  /* 0x00000004ae147c23 */ /* 0x100fe200080108af */
[----:B------:R-:W-:Y:S01]  /*5e60*/  IMAD.MOV.U32 R24, RZ, RZ, R12 ;  /* 0x000000ffff187224 */ /* 0x000fe200078e000c */
[C---:B------:R-:W-:Y:S01]  /*5e70*/  PRMT R21, R12.reuse, 0x7771, RZ ;  /* 0x000077710c157816 */ /* 0x040fe200000000ff */
[----:B------:R-:W-:Y:S01]  /*5e80*/  FFMA.FTZ R174, R173, UR4, -R175 ;  /* 0x00000004adae7c23 */ /* 0x000fe200080108af */
[----:B------:R-:W-:Y:S01]  /*5e90*/  PRMT R25, R12, 0x7772, RZ ;  /* 0x000077720c197816 */ /* 0x000fe200000000ff */
[----:B------:R-:W-:Y:S01]  /*5ea0*/  MUFU.EX2 R173, R176 ;  /* 0x000000b000ad7308 */ /* 0x000fe20000000800 */
[----:B------:R-:W-:Y:S01]  /*5eb0*/  LOP3.LUT R24, R24, 0xff, RZ, 0xc0, !PT ;  /* 0x000000ff18187812 */ /* 0x000fe200078ec0ff */
[----:B------:R-:W-:Y:S01]  /*5ec0*/  HMMA.16816.F32 R80, R16, R22, R80 ;  /* 0x000000161050723c */ /* 0x000fe20000001850 */
[----:B------:R-:W-:-:S02]  /*5ed0*/  PRMT R22, R12, 0x7773, RZ ;  /* 0x000077730c167816 */ /* 0x000fc400000000ff */
[----:B------:R-:W-:Y:S02]  /*5ee0*/  PRMT R21, R24, 0x5410, R21 ;  /* 0x0000541018157816 */ /* 0x000fe40000000015 */
[----:B------:R-:W-:Y:S01]  /*5ef0*/  PRMT R25, R25, 0x5410, R22 ;  /* 0x0000541019197816 */ /* 0x000fe20000000016 */
[----:B------:R-:W2:Y:S02]  /*5f00*/  MUFU.EX2 R174, R174 ;  /* 0x000000ae00ae7308 */ /* 0x000ea40000000800 */
[C---:B---3--:R-:W-:Y:S01]  /*5f10*/  HMMA.16816.F32 R100, R16.reuse, R8, R100 ;  /* 0x000000081064723c */ /* 0x048fe20000001864 */
[----:B------:R-:W-:Y:S02]  /*5f20*/  LOP3.LUT R8, R177, R188, R13, 0x96, !PT ;  /* 0x000000bcb1087212 */ /* 0x000fe400078e960d */
[----:B------:R-:W-:Y:S02]  /*5f30*/  LOP3.LUT R25, R25, 0xff00ff, RZ, 0xc0, !PT ;  /* 0x00ff00ff19197812 */ /* 0x000fe400078ec0ff */
[C---:B------:R-:W-:Y:S01]  /*5f40*/  LOP3.LUT R23, R8.reuse, 0xffff, RZ, 0xc0, !PT ;  /* 0x0000ffff08177812 */ /* 0x040fe200078ec0ff */
[----:B------:R-:W3:Y:S01]  /*5f50*/  MUFU.EX2 R175, R20 ;  /* 0x0000001400af7308 */ /* 0x000ee20000000800 */
[----:B------:R-:W-:Y:S01]  /*5f60*/  PRMT R9, R8, 0x7632, R9 ;  /* 0x0000763208097816 */ /* 0x000fe20000000009 */
[----:B------:R-:W-:Y:S01]  /*5f70*/  HMMA.16816.F32 R96, R16, R14, R96 ;  /* 0x0000000e1060723c */ /* 0x000fe20000001860 */
[----:B------:R-:W4:Y:S01]  /*5f80*/  LDSM.16.MT88.4 R12, [R169+0xd800] ;  /* 0x00d80000a90c783b */ /* 0x000f220000004200 */
[----:B------:R-:W-:-:S02]  /*5f90*/  SHF.R.U32.HI R23, RZ, 0x8, R23 ;  /* 0x00000008ff177819 */ /* 0x000fc40000011617 */
[----:B------:R-:W-:Y:S02]  /*5fa0*/  LOP3.LUT R9, R9, 0xff, RZ, 0xc0, !PT ;  /* 0x000000ff09097812 */ /* 0x000fe400078ec0ff */
[----:B--2---:R-:W-:Y:S02]  /*5fb0*/  F2FP.F16.F32.PACK_AB R22, R174, R173 ;  /* 0x000000adae16723e */ /* 0x004fe400000000ff */
[----:B------:R-:W-:Y:S01]  /*5fc0*/  HMMA.16816.F32 R104, R16, R10, R104 ;  /* 0x0000000a1068723c */ /* 0x000fe20000001868 */
[----:B------:R-:W-:Y:S02]  /*5fd0*/  LOP3.LUT R10, R8, 0xff, RZ, 0xc0, !PT ;  /* 0x000000ff080a7812 */ /* 0x000fe400078ec0ff */
[----:B------:R-:W-:Y:S02]  /*5fe0*/  SHF.R.U32.HI R8, RZ, 0x18, R8 ;  /* 0x00000018ff087819 */ /* 0x000fe40000011608 */
[----:B------:R-:W-:-:S03]  /*5ff0*/  PRMT R23, R10, 0x5410, R23 ;  /* 0x000054100a177816 */ /* 0x000fc60000000017 */
[C---:B------:R-:W-:Y:S08]  /*6000*/  HMMA.16816.F32 R128, R16.reuse, R136, R128 ;  /* 0x000000881080723c */ /* 0x040ff00000001880 */
[C---:B------:R-:W-:Y:S01]  /*6010*/  HMMA.16816.F32 R124, R16.reuse, R138, R124 ;  /* 0x0000008a107c723c */ /* 0x040fe2000000187c */
[----:B------:R-:W-:Y:S07]  /*6020*/  LDSM.16.MT88.4 R136, [R169+0x11800] ;  /* 0x01180000a988783b */ /* 0x000fee0000004200 */
[----:B-1----:R-:W-:Y:S01]  /*6030*/  HMMA.16816.F32 R120, R16, R4, R120 ;  /* 0x000000041078723c */ /* 0x002fe20000001878 */
[----:B------:R-:W-:-:S02]  /*6040*/  PRMT R5, R9, 0x5410, R8 ;  /* 0x0000541009057816 */ /* 0x000fc40000000008 */
[--C-:B------:R-:W-:Y:S01]  /*6050*/  HSET2.LE.AND R4, R23, R166.reuse, PT ;  /* 0x000000a617047233 */ /* 0x100fe20003803000 */
[----:B------:R-:W1:Y:S01]  /*6060*/  LDSM.16.MT88.4 R8, [R164+0xf800] ;  /* 0x00f80000a408783b */ /* 0x000e620000004200 */
[C---:B------:R-:W-:Y:S01]  /*6070*/  F2FP.F16.F32.PACK_AB R23, R185.reuse, R178 ;  /* 0x000000b2b917723e */ /* 0x040fe200000000ff */
[----:B------:R-:W-:Y:S01]  /*6080*/  FADD.FTZ R178, R178, R165 ;  /* 0x000000a5b2b27221 */ /* 0x000fe20000010000 */
[--C-:B------:R-:W-:Y:S01]  /*6090*/  HSET2.LE.AND R5, R5, R166.reuse, PT ;  /* 0x000000a605057233 */ /* 0x100fe20003803000 */
[C---:B------:R-:W-:Y:S01]  /*60a0*/  HMMA.16816.F32 R108, R16.reuse, R6, R108 ;  /* 0x00000006106c723c */ /* 0x040fe2000000186c */
[--C-:B------:R-:W-:Y:S01]  /*60b0*/  HSET2.LE.AND R6, R21, R166.reuse, PT ;  /* 0x000000a615067233 */ /* 0x100fe20003803000 */
[----:B------:R-:W-:Y:S01]  /*60c0*/  FADD.FTZ R185, R185, R178 ;  /* 0x000000b2b9b97221 */ /* 0x000fe20000010000 */
[----:B------:R-:W-:Y:S02]  /*60d0*/  HSET2.LE.AND R7, R25, R166, PT ;  /* 0x000000a619077233 */ /* 0x000fe40003803000 */
[----:B------:R-:W-:Y:S01]  /*60e0*/  F2FP.F16.F32.PACK_AB R21, R219, R184 ;  /* 0x000000b8db15723e */ /* 0x000fe200000000ff */
[----:B------:R-:W-:Y:S01]  /*60f0*/  FADD.FTZ R184, R184, R185 ;  /* 0x000000b9b8b87221 */ /* 0x000fe20000010000 */
[----:B------:R-:W-:Y:S01]  /*6100*/  LOP3.LUT R4, R23, R4, RZ, 0xc0, !PT ;  /* 0x0000000417047212 */ /* 0x000fe200078ec0ff */
[----:B------:R-:W-:Y:S01]  /*6110*/  HMMA.16816.F32 R116, R16, R144, R116 ;  /* 0x000000901074723c */ /* 0x000fe20000001874 */
[----:B---3--:R-:W-:Y:S01]  /*6120*/  F2FP.F16.F32.PACK_AB R144, R175, R186 ;  /* 0x000000baaf90723e */ /* 0x008fe200000000ff */
[----:B------:R-:W-:Y:S01]  /*6130*/  FADD.FTZ R219, R219, R184 ;  /* 0x000000b8dbdb7221 */ /* 0x000fe20000010000 */
[----:B------:R-:W-:-:S02]  /*6140*/  LOP3.LUT R6, R21, R6, RZ, 0xc0, !PT ;  /* 0x0000000615067212 */ /* 0x000fc400078ec0ff */
[----:B------:R-:W-:Y:S02]  /*6150*/  LOP3.LUT R7, R22, R7, RZ, 0xc0, !PT ;  /* 0x0000000716077212 */ /* 0x000fe400078ec0ff */
[----:B------:R-:W-:Y:S01]  /*6160*/  LOP3.LUT R5, R144, R5, RZ, 0xc0, !PT ;  /* 0x0000000590057212 */ /* 0x000fe200078ec0ff */
[----:B------:R-:W-:Y:S01]  /*6170*/  HMMA.16816.F32 R36, R16, R32, R36 ;  /* 0x000000201024723c */ /* 0x000fe20000001824 */
[----:B------:R-:W-:Y:S07]  /*6180*/  LDSM.16.MT88.4 R20, [R161+0xf800] ;  /* 0x00f80000a114783b */ /* 0x000fee0000004200 */
[C---:B----4-:R-:W-:Y:S08]  /*6190*/  HMMA.16816.F32 R128, R4.reuse, R12, R128 ;  /* 0x0000000c0480723c */ /* 0x050ff00000001880 */
[----:B------:R-:W-:Y:S01]  /*61a0*/  HMMA.16816.F32 R124, R4, R14, R124 ;  /* 0x0000000e047c723c */ /* 0x000fe2000000187c */
[----:B------:R-:W2:Y:S07]  /*61b0*/  LDSM.16.MT88.4 R12, [R160+0xd800] ;  /* 0x00d80000a00c783b */ /* 0x000eae0000004200 */
[C---:B------:R-:W-:Y:S01]  /*61c0*/  HMMA.16816.F32 R40, R16.reuse, R34, R40 ;  /* 0x000000221028723c */ /* 0x040fe20000001828 */
[----:B------:R-:W-:Y:S07]  /*61d0*/  LDSM.16.MT88.4 R32, [R164+0xd800] ;  /* 0x00d80000a420783b */ /* 0x000fee0000004200 */
[C---:B------:R-:W-:Y:S08]  /*61e0*/  HMMA.16816.F32 R52, R16.reuse, R28, R52 ;  /* 0x0000001c1034723c */ /* 0x040ff00000001834 */
[C---:B------:R-:W-:Y:S01]  /*61f0*/  HMMA.16816.F32 R56, R16.reuse, R30, R56 ;  /* 0x0000001e1038723c */ /* 0x040fe20000001838 */
[----:B------:R-:W-:Y:S07]  /*6200*/  LDSM.16.MT88.4 R28, [R164+0x11800] ;  /* 0x01180000a41c783b */ /* 0x000fee0000004200 */
[C---:B------:R-:W-:Y:S01]  /*6210*/  HMMA.16816.F32 R64, R16.reuse, R26, R64 ;  /* 0x0000001a1040723c */ /* 0x040fe20000001840 */
[----:B------:R-:W-:Y:S07]  /*6220*/  LDSM.16.MT88.4 R24, [R161+0xd800] ;  /* 0x00d80000a118783b */ /* 0x000fee0000004200 */
[----:B------:R-:W-:Y:S01]  /*6230*/  HMMA.16816.F32 R112, R16, R146, R112 ;  /* 0x000000921070723c */ /* 0x000fe20000001870 */
[----:B------:R-:W3:Y:S07]  /*6240*/  LDSM.16.MT88.4 R16, [R161+0x11800] ;  /* 0x01180000a110783b */ /* 0x000eee0000004200 */
[C---:B-1----:R-:W-:Y:S08]  /*6250*/  HMMA.16816.F32 R68, R4.reuse, R8, R68 ;  /* 0x000000080444723c */ /* 0x042ff00000001844 */
[C---:B------:R-:W-:Y:S01]  /*6260*/  HMMA.16816.F32 R72, R4.reuse, R10, R72 ;  /* 0x0000000a0448723c */ /* 0x040fe20000001848 */
[----:B------:R-:W1:Y:S07]  /*6270*/  LDSM.16.MT88.4 R8, [R160+0xf800] ;  /* 0x00f80000a008783b */ /* 0x000e6e0000004200 */
[----:B--2---:R-:W-:Y:S01]  /*6280*/  HMMA.16816.F32 R52, R4, R12, R52 ;  /* 0x0000000c0434723c */ /* 0x004fe20000001834 */
        /* <DEDUP_REMOVED lines=8> */
[----:B---3--:R-:W-:Y:S01]  /*6310*/  HMMA.16816.F32 R120, R4, R16, R120 ;  /* 0x000000100478723c */ /* 0x008fe20000001878 */
[----:B------:R-:W-:-:S04]  /*6320*/  FADD.FTZ R167, R167, R2 ;  /* 0x00000002a7a77221 */ /* 0x000fc80000010000 */
[----:B------:R-:W-:-:S03]  /*6330*/  FADD.FTZ R170, R170, R167 ;  /* 0x000000a7aaaa7221 */ /* 0x000fc60000010000 */
[C---:B------:R-:W-:Y:S01]  /*6340*/  HMMA.16816.F32 R108, R4.reuse, R18, R108 ;  /* 0x00000012046c723c */ /* 0x040fe2000000186c */
[----:B------:R-:W2:Y:S07]  /*6350*/  LDSM.16.MT88.4 R16, [R160+0x11800] ;  /* 0x01180000a010783b */ /* 0x000eae0000004200 */
        /* <DEDUP_REMOVED lines=20> */
[----:B------:R-:W-:Y:S01]  /*64a0*/  HMMA.16816.F32 R112, R4, R18, R112 ;  /* 0x000000120470723c */ /* 0x000fe20000001870 */
[----:B------:R-:W-:-:S04]  /*64b0*/  NOP ;  /* 0x0000000000007918 */ /* 0x000fc80000000000 */
[----:B------:R-:W-:-:S15]  /*64c0*/  @!P6 BRA `(.L_x_766) ;  /* 0x000000380070e947 */ /* 0x000fde0003800000 */
[----:B------:R-:W1:Y:S01]  /*64d0*/  S2R R181, SR_TID.X ;  /* 0x0000000000b57919 */ /* 0x000e620000002100 */
[----:B------:R-:W2:Y:S01]  /*64e0*/  S2UR UR5, SR_CgaCtaId ;  /* 0x00000000000579c3 */ /* 0x000ea20000008800 */
[----:B------:R-:W3:Y:S01]  /*64f0*/  LDCU UR4, c[0x0][0x440] ;  /* 0x00008800ff0477ac */ /* 0x000ee20008000800 */
[----:B------:R-:W-:Y:S02]  /*6500*/  VIADD R208, R0, 0xfffffffe ;  /* 0xfffffffe00d07836 */ /* 0x000fe40000000000 */
[----:B------:R-:W-:Y:S01]  /*6510*/  IMAD.MOV.U32 R0, RZ, RZ, R3 ;  /* 0x000000ffff007224 */ /* 0x000fe200078e0003 */
[----:B------:R-:W-:Y:S01]  /*6520*/  UMOV UR7, 0x400 ;  /* 0x0000040000077882 */ /* 0x000fe20000000000 */
[----:B------:R-:W-:Y:S01]  /*6530*/  IMAD.MOV.U32 R133, RZ, RZ, R132 ;  /* 0x000000ffff857224 */ /* 0x000fe200078e0084 */
[----:B------:R-:W4:Y:S01]  /*6540*/  LDCU UR6, c[0x0][0x440] ;  /* 0x00008800ff0677ac */ /* 0x000f220008000800 */
[----:B------:R-:W4:Y:S01]  /*6550*/  LDC.64 R192, c[0x0][0x3c0] ;  /* 0x0000f000ffc07b82 */ /* 0x000f220000000a00 */
[----:B------:R-:W-:Y:S01]  /*6560*/  IMAD.MOV.U32 R178, RZ, RZ, 0x40 ;  /* 0x00000040ffb27424 */ /* 0x000fe200078e00ff */
[----:B---3--:R-:W-:Y:S01]  /*6570*/  ISETP.GE.AND P1, PT, R180, UR4, PT ;  /* 0x00000004b4007c0c */ /* 0x008fe2000bf26270 */
[----:B------:R-:W3:Y:S01]  /*6580*/  LDCU UR4, c[0x0][0x45c] ;  /* 0x00008b80ff0477ac */ /* 0x000ee20008000800 */
[----:B--2---:R-:W-:Y:S01]  /*6590*/  ULEA UR5, UR5, UR7, 0x18 ;  /* 0x0000000705057291 */ /* 0x004fe2000f8ec0ff */
[----:B-1----:R-:W-:-:S02]  /*65a0*/  LOP3.LUT P0, RZ, R181, 0x2, RZ, 0xc0, !PT ;  /* 0x00000002b5ff7812 */ /* 0x002fc4000780c0ff */
[C---:B------:R-:W-:Y:S02]  /*65b0*/  SHF.L.U32 R177, R181.reuse, 0x6, RZ ;  /* 0x00000006b5b17819 */ /* 0x040fe400000006ff */
[----:B------:R-:W-:Y:S02]  /*65c0*/  SHF.L.U32 R189, R181, 0x5, RZ ;  /* 0x00000005b5bd7819 */ /* 0x000fe400000006ff */
[----:B------:R-:W-:Y:S02]  /*65d0*/  LOP3.LUT R176, R177, 0x400, RZ, 0xc0, !PT ;  /* 0x00000400b1b07812 */ /* 0x000fe400078ec0ff */
[----:B------:R-:W-:Y:S01]  /*65e0*/  SEL R135, R179, 0xffffffe0, !P0 ;  /* 0xffffffe0b3877807 */ /* 0x000fe20004000000 */
[----:B---3--:R-:W-:Y:S06]  /*65f0*/  BRA `(.L_x_767) ;  /* 0x0000000400587947 */ /* 0x008fec0003800000 */
.L_x_769:
[----:B------:R-:W1:Y:S01]  /*6600*/  LDC.64 R136, c[0x0][0x3b8] ;  /* 0x0000ee00ff887b82 */ /* 0x000e620000000a00 */
[----:B------:R-:W-:Y:S01]  /*6610*/  VIADD R139, R208, 0xffffffff ;  /* 0xffffffffd08b7836 */ /* 0x000fe20000000000 */
[----:B------:R-:W-:Y:S03]  /*6620*/  LOP3.LUT R140, R196, 0x1f8, RZ, 0xc0, !PT ;  /* 0x000001f8c48c7812 */ /* 0x000fe600078ec0ff */
[C---:B-1----:R-:W-:Y:S01]  /*6630*/  IMAD.WIDE.U32 R142, R139.reuse, R136, RZ ;  /* 0x000000888b8e7225 */ /* 0x042fe200078e00ff */
[----:B------:R-:W-:Y:S03]  /*6640*/  SHF.L.U64.HI R141, R136, 0x4, R137 ;  /* 0x00000004888d7819 */ /* 0x000fe60000010289 */
[----:B------:R-:W-:Y:S01]  /*6650*/  IMAD R138, R139, R137, R143 ;  /* 0x000000898b8a7224 */ /* 0x000fe200078e028f */
[----:B------:R-:W-:Y:S01]  /*6660*/  LOP3.LUT R143, R140, 0x38, R181, 0x78, !PT ;  /* 0x000000388c8f7812 */ /* 0x000fe200078e78b5 */
[----:B------:R-:W-:Y:S01]  /*6670*/  IMAD.SHL.U32 R134, R136, 0x10, RZ ;  /* 0x0000001088867824 */ /* 0x000fe200078e00ff */
[C---:B------:R-:W-:Y:S02]  /*6680*/  LEA R144, P4, R142.reuse, R206, 0x7 ;  /* 0x000000ce8e907211 */ /* 0x040fe400078838ff */
[----:B------:R-:W-:Y:S02]  /*6690*/  LOP3.LUT R143, R143, 0x1e00, R196, 0xf8, !PT ;  /* 0x00001e008f8f7812 */ /* 0x000fe400078ef8c4 */
[C-C-:B------:R-:W-:Y:S02]  /*66a0*/  LEA.HI.X R145, R142.reuse, R205, R138.reuse, 0x7, P4 ;  /* 0x000000cd8e917211 */ /* 0x140fe400020f3c8a */
[----:B------:R-:W-:Y:S02]  /*66b0*/  LEA R209, R143, UR5, 0x1 ;  /* 0x000000058fd17c11 */ /* 0x000fe4000f8e08ff */
[C---:B------:R-:W-:Y:S03]  /*66c0*/  LEA R139, P5, R142.reuse, R134, 0x6 ;  /* 0x000000868e8b7211 */ /* 0x040fe600078a30ff */
[----:B------:R-:W-:Y:S01]  /*66d0*/  @!PT LDS RZ, [RZ] ;  /* 0x00000000fffff984 */ /* 0x000fe20000000800 */
[----:B------:R-:W-:Y:S01]  /*66e0*/  @!PT LDS RZ, [RZ] ;  /* 0x00000000fffff984 */ /* 0x000fe20000000800 */
[----:B------:R-:W-:Y:S01]  /*66f0*/  @!PT LDS RZ, [RZ] ;  /* 0x00000000fffff984 */ /* 0x000fe20000000800 */
[----:B------:R1:W-:Y:S01]  /*6700*/  @!P1 LDGSTS.E.BYPASS.LTC128B.128 [R209+0x6000], desc[UR14][R144.64] ;  /* 0x0600000090d19fae */ /* 0x0003e2000b981a0e */
[----:B------:R-:W-:Y:S02]  /*6710*/  LEA.HI.X R2, R142, R141, R138, 0x6, P5 ;  /* 0x0000008d8e027211 */ /* 0x000fe400028f348a */
[C---:B------:R-:W-:Y:S01]  /*6720*/  LEA R138, P6, R139.reuse, R206, 0x1 ;  /* 0x000000ce8b8a7211 */ /* 0x040fe200078c08ff */
[----:B------:R1:W-:Y:S01]  /*6730*/  @P1 STS.128 [R209+0x6000], RZ ;  /* 0x006000ffd1001388 */ /* 0x0003e20000000c00 */
[-C--:B------:R-:W-:Y:S02]  /*6740*/  LEA R132, P5, R136, R139.reuse, 0x5 ;  /* 0x0000008b88847211 */ /* 0x080fe400078a28ff */
[----:B------:R-:W-:Y:S01]  /*6750*/  IADD3 R134, P4, PT, R134, R139, RZ ;  /* 0x0000008b86867210 */ /* 0x000fe20007f9e0ff */
[----:B------:R-:W-:Y:S01]  /*6760*/  @!PT LDS RZ, [RZ] ;  /* 0x00000000fffff984 */ /* 0x000fe20000000800 */
[----:B------:R-:W-:Y:S01]  /*6770*/  @!PT LDS RZ, [RZ] ;  /* 0x00000000fffff984 */ /* 0x000fe20000000800 */
[----:B------:R-:W-:Y:S01]  /*6780*/  @!PT LDS RZ, [RZ] ;  /* 0x00000000fffff984 */ /* 0x000fe20000000800 */
[----:B------:R1:W-:Y:S01]  /*6790*/  @!P3 LDGSTS.E.BYPASS.LTC128B.128 [R209+0x8000], desc[UR14][R144.64+0x80] ;  /* 0x0800008090d1bfae */ /* 0x0003e2000b981a0e */
[-CC-:B------:R-:W-:Y:S02]  /*67a0*/  LEA.HI.X R139, R139, R205.reuse, R2.reuse, 0x1, P6 ;  /* 0x000000cd8b8b7211 */ /* 0x180fe400030f0c02 */
[----:B------:R-:W-:Y:S01]  /*67b0*/  LEA.HI.X R136, R136, R2, R137, 0x5, P5 ;  /* 0x0000000288887211 */ /* 0x000fe200028f2c89 */
[----:B------:R1:W-:Y:S01]  /*67c0*/  @P3 STS.128 [R209+0x8000], RZ ;  /* 0x008000ffd1003388 */ /* 0x0003e20000000c00 */
[-C--:B------:R-:W-:Y:S01]  /*67d0*/  LEA R142, P5, R134, R206.reuse, 0x1 ;  /* 0x000000ce868e7211 */ /* 0x080fe200078a08ff */
[----:B------:R-:W-:Y:S01]  /*67e0*/  IMAD.X R141, R141, 0x1, R2, P4 ;  /* 0x000000018d8d7824 */ /* 0x000fe200020e0602 */
[----:B------:R-:W-:Y:S01]  /*67f0*/  LEA R140, P4, R132, R206, 0x1 ;  /* 0x000000ce848c7211 */ /* 0x000fe200078808ff */
[----:B------:R-:W-:Y:S01]  /*6800*/  @!PT LDS RZ, [RZ] ;  /* 0x00000000fffff984 */ /* 0x000fe20000000800 */
[----:B------:R-:W-:Y:S01]  /*6810*/  @!PT LDS RZ, [RZ] ;  /* 0x00000000fffff984 */ /* 0x000fe20000000800 */
[----:B------:R-:W-:Y:S01]  /*6820*/  @!PT LDS RZ, [RZ] ;  /* 0x00000000fffff984 */ /* 0x000fe20000000800 */
[----:B------:R1:W-:Y:S03]  /*6830*/  @!P0 LDGSTS.E.BYPASS.LTC128B.128 [R209+0xa000], desc[UR14][R144.64+0x100] ;  /* 0x0a00010090d18fae */ /* 0x0003e6000b981a0e */
[-C--:B------:R-:W-:Y:S01]  /*6840*/  LEA.HI.X R143, R134, R205.reuse, R141, 0x1, P5 ;  /* 0x000000cd868f7211 */ /* 0x080fe200028f0c8d */
[----:B------:R1:W-:Y:S01]  /*6850*/  @P0 STS.128 [R209+0xa000], RZ ;  /* 0x00a000ffd1000388 */ /* 0x0003e20000000c00 */
[----:B------:R-:W-:Y:S03]  /*6860*/  LEA.HI.X R141, R132, R205, R136, 0x1, P4 ;  /* 0x000000cd848d7211 */ /* 0x000fe600020f0c88 */
        /* <DEDUP_REMOVED lines=47> */
.L_x_767:
[----:B------:R-:W-:Y:S04]  /*6b60*/  DEPBAR.LE SB0, 0x0 ;  /* 0x000080000000791a */ /* 0x000fe80000000000 */
[----:B------:R-:W-:Y:S01]  /*6b70*/  BAR.SYNC.DEFER_BLOCKING 0x0 ;  /* 0x0000000000007b1d */ /* 0x000fe20000010000 */
[----:B------:R-:W-:Y:S01]  /*6b80*/  IMAD.SHL.U32 R196, R181, 0x8, RZ ;  /* 0x00000008b5c47824 */ /* 0x000fe200078e00ff */
[----:B------:R-:W-:Y:S01]  /*6b90*/  SHF.R.U32.HI R183, RZ, 0x1, R181 ;  /* 0x00000001ffb77819 */ /* 0x000fe200000116b5 */
[----:B----4-:R-:W-:Y:S01]  /*6ba0*/  IMAD.WIDE.U32 R170, R208, R192, RZ ;  /* 0x000000c0d0aa7225 */ /* 0x010fe200078e00ff */
[----:B------:R-:W-:Y:S02]  /*6bb0*/  LOP3.LUT R182, R189, 0x7c00, RZ, 0xc0, !PT ;  /* 0x00007c00bdb67812 */ /* 0x000fe400078ec0ff */
[----:B------:R-:W-:Y:S01]  /*6bc0*/  LOP3.LUT R180, R196, 0x38, RZ, 0xc0, !PT ;  /* 0x00000038c4b47812 */ /* 0x000fe200078ec0ff */
[----:B------:R-:W-:Y:S01]  /*6bd0*/  IMAD R168, R208, R193, R171 ;  /* 0x000000c1d0a87224 */ /* 0x000fe200078e02ab */
[C---:B------:R-:W-:Y:S01]  /*6be0*/  LEA R226, P0, R170.reuse, R204, 0x7 ;  /* 0x000000ccaae27211 */ /* 0x040fe200078038ff */
[----:B------:R-:W-:Y:S01]  /*6bf0*/  IMAD.SHL.U32 R171, R170, 0x40, RZ ;  /* 0x00000040aaab7824 */ /* 0x000fe200078e00ff */
[----:B------:R-:W-:Y:S02]  /*6c00*/  LOP3.LUT R195, R180, 0x40, RZ, 0xfc, !PT ;  /* 0x00000040b4c37812 */ /* 0x000fe400078efcff */
[C-C-:B------:R-:W-:Y:S02]  /*6c10*/  LEA.HI.X R227, R170.reuse, R203, R168.reuse, 0x7, P0 ;  /* 0x000000cbaae37211 */ /* 0x140fe400000f3ca8 */
[----:B------:R-:W-:Y:S02]  /*6c20*/  ISETP.GE.AND P3, PT, R195, UR6, PT ;  /* 0x00000006c3007c0c */ /* 0x000fe4000bf66270 */
[----:B------:R-:W-:Y:S02]  /*6c30*/  SHF.L.U64.HI R174, R170, 0x6, R168 ;  /* 0x00000006aaae7819 */ /* 0x000fe400000102a8 */
[----:B------:R-:W-:Y:S02]  /*6c40*/  LEA R171, P0, R192, R171, 0x4 ;  /* 0x000000abc0ab7211 */ /* 0x000fe400078020ff */
[----:B------:R-:W-:Y:S02]  /*6c50*/  LOP3.LUT R194, R180, 0x80, RZ, 0xfc, !PT ;  /* 0x00000080b4c27812 */ /* 0x000fe400078efcff */
[--C-:B------:R-:W-:Y:S01]  /*6c60*/  LEA.HI.X R174, R192, R174, R193.reuse, 0x4, P0 ;  /* 0x000000aec0ae7211 */ /* 0x100fe200000f24c1 */
[----:B------:R-:W-:Y:S01]  /*6c70*/  @!PT LDS RZ, [RZ] ;  /* 0x00000000fffff984 */ /* 0x000fe20000000800 */
[----:B------:R-:W-:Y:S01]  /*6c80*/  @!PT LDS RZ, [RZ] ;  /* 0x00000000fffff984 */ /* 0x000fe20000000800 */
[----:B------:R-:W-:Y:S01]  /*6c90*/  @!PT LDS RZ, [RZ] ;  /* 0x00000000fffff984 */ /* 0x000fe20000000800 */
[----:B------:R-:W-:Y:S01]  /*6ca0*/  @!P1 LDGSTS.E.BYPASS.LTC128B.128 [R209+0xc000], desc[UR14][R226.64] ;  /* 0x0c000000e2d19fae */ /* 0x000fe2000b981a0e */
[----:B------:R-:W-:Y:S02]  /*6cb0*/  ISETP.GE.AND P0, PT, R194, UR6, PT ;  /* 0x00000006c2007c0c */ /* 0x000fe4000bf06270 */
[C---:B------:R-:W-:Y:S01]  /*6cc0*/  LEA R224, P5, R171.reuse, R204, 0x1 ;  /* 0x000000ccabe07211 */ /* 0x040fe200078a08ff */
[----:B------:R-:W-:Y:S01]  /*6cd0*/  @P1 STS.128 [R209+0xc000], RZ ;  /* 0x00c000ffd1001388 */ /* 0x000fe20000000c00 */
[----:B------:R-:W-:Y:S02]  /*6ce0*/  ISETP.GE.AND P1, PT, R180, UR6, PT ;  /* 0x00000006b4007c0c */ /* 0x000fe4000bf26270 */
[----:B------:R-:W-:Y:S01]  /*6cf0*/  LEA.HI.X R225, R171, R203, R174, 0x1, P5 ;  /* 0x000000cbabe17211 */ /* 0x000fe200028f0cae */
[----:B------:R-:W-:Y:S01]  /*6d00*/  @!PT LDS RZ, [RZ] ;  /* 0x00000000fffff984 */ /* 0x000fe20000000800 */
[----:B------:R-:W-:Y:S01]  /*6d10*/  @!PT LDS RZ, [RZ] ;  /* 0x00000000fffff984 */ /* 0x000fe20000000800 */
[----:B------:R-:W-:Y:S01]  /*6d20*/  @!PT LDS RZ, [RZ] ;  /* 0x00000000fffff984 */ /* 0x000fe20000000800 */
[----:B------:R-:W-:Y:S01]  /*6d30*/  @!P3 LDGSTS.E.BYPASS.LTC128B.128 [R209+0xe000], desc[UR14][R226.64+0x80] ;  /* 0x0e000080e2d1bfae */ /* 0x000fe2000b981a0e */
[CC--:B------:R-:W-:Y:S02]  /*6d40*/  LEA R3, P4, R192.reuse, R171.reuse, 0x4 ;  /* 0x000000abc0037211 */ /* 0x0c0fe400078820ff */
[C---:B------:R-:W-:Y:S01]  /*6d50*/  LEA R169, P2, R192.reuse, R171, 0x5 ;  /* 0x000000abc0a97211 */ /* 0x040fe200078428ff */
[----:B------:R-:W-:Y:S01]  /*6d60*/  @P3 STS.128 [R209+0xe000], RZ ;  /* 0x00e000ffd1003388 */ /* 0x000fe20000000c00 */
[C-C-:B------:R-:W-:Y:S02]  /*6d70*/  LEA.HI.X R172, R192.reuse, R174, R193.reuse, 0x4, P4 ;  /* 0x000000aec0ac7211 */ /* 0x140fe400020f24c1 */
[C---:B------:R-:W-:Y:S01]  /*6d80*/  LEA R170, P4, R3.reuse, R204, 0x1 ;  /* 0x000000cc03aa7211 */ /* 0x040fe200078808ff */
[----:B------:R-:W-:Y:S01]  /*6d90*/  @!PT LDS RZ, [RZ] ;  /* 0x00000000fffff984 */ /* 0x000fe20000000800 */
[----:B------:R-:W-:Y:S01]  /*6da0*/  @!PT LDS RZ, [RZ] ;  /* 0x00000000fffff984 */ /* 0x000fe20000000800 */
[----:B------:R-:W-:Y:S01]  /*6db0*/  @!PT LDS RZ, [RZ] ;  /* 0x00000000fffff984 */ /* 0x000fe20000000800 */
[----:B------:R-:W-:Y:S01]  /*6dc0*/  @!P0 LDGSTS.E.BYPASS.LTC128B.128 [R209+0x10000], desc[UR14][R226.64+0x100] ;  /* 0x10000100e2d18fae */ /* 0x000fe2000b981a0e */
[----:B------:R-:W-:Y:S02]  /*6dd0*/  LEA.HI.X R174, R192, R174, R193, 0x5, P2 ;  /* 0x000000aec0ae7211 */ /* 0x000fe400010f2cc1 */
[-C--:B------:R-:W-:Y:S01]  /*6de0*/  LEA.HI.X R171, R3, R203.reuse, R172, 0x1, P4 ;  /* 0x000000cb03ab7211 */ /* 0x080fe200020f0cac */
[----:B------:R-:W-:Y:S01]  /*6df0*/  @P0 STS.128 [R209+0x10000], RZ ;  /* 0x010000ffd1000388 */ /* 0x000fe20000000c00 */
[----:B------:R-:W-:Y:S02]  /*6e00*/  LEA R168, P2, R169, R204, 0x1 ;  /* 0x000000cca9a87211 */ /* 0x000fe400078408ff */
[----:B------:R-:W-:Y:S01]  /*6e10*/  LOP3.LUT R137, R183, 0x8, RZ, 0xc0, !PT ;  /* 0x00000008b7897812 */ /* 0x000fe200078ec0ff */
[----:B------:R-:W-:Y:S01]  /*6e20*/  @!PT LDS RZ, [RZ] ;  /* 0x00000000fffff984 */ /* 0x000fe20000000800 */
[----:B------:R-:W-:Y:S01]  /*6e30*/  @!PT LDS RZ, [RZ] ;  /* 0x00000000fffff984 */ /* 0x000fe20000000800 */
[----:B------:R-:W-:Y:S01]  /*6e40*/  @!PT LDS RZ, [RZ] ;  /* 0x00000000fffff984 */ /* 0x000fe20000000800 */
[----:B------:R-:W-:Y:S01]  /*6e50*/  @!P1 LDGSTS.E.BYPASS.LTC128B.128 [R209+0xc800], desc[UR14][R224.64] ;  /* 0x0c800000e0d19fae */ /* 0x000fe2000b981a0e */
[----:B------:R-:W-:Y:S02]  /*6e60*/  LEA.HI.X R169, R169, R203, R174, 0x1, P2 ;  /* 0x000000cba9a97211 */ /* 0x000fe400010f0cae */
[--C-:B------:R-:W-:Y:S01]  /*6e70*/  LOP3.LUT R2, R180, 0x1c0, R177.reuse, 0xf8, !PT ;  /* 0x000001c0b4027812 */ /* 0x100fe200078ef8b1 */
[----:B------:R-:W-:Y:S01]  /*6e80*/  @P1 STS.128 [R209+0xc800], RZ ;  /* 0x00c800ffd1001388 */ /* 0x000fe20000000c00 */
[----:B------:R-:W-:Y:S02]  /*6e90*/  LOP3.LUT R139, R182, 0x200, R177, 0xf8, !PT ;  /* 0x00000200b68b7812 */ /* 0x000fe400078ef8b1 */
[C---:B------:R-:W-:Y:S01]  /*6ea0*/  LOP3.LUT R184, R2.reuse, R137, RZ, 0x3c, !PT ;  /* 0x0000008902b87212 */ /* 0x040fe200078e3cff */
[----:B------:R-:W-:Y:S01]  /*6eb0*/  @!PT LDS RZ, [RZ] ;  /* 0x00000000fffff984 */ /* 0x000fe20000000800 */
[----:B------:R-:W-:Y:S01]  /*6ec0*/  @!PT LDS RZ, [RZ] ;  /* 0x00000000fffff984 */ /* 0x000fe20000000800 */
[----:B------:R-:W-:Y:S01]  /*6ed0*/  @!PT LDS RZ, [RZ] ;  /* 0x00000000fffff984 */ /* 0x000fe20000000800 */
[----:B------:R-:W-:Y:S01]  /*6ee0*/  @!P3 LDGSTS.E.BYPASS.LTC128B.128 [R209+0xe800], desc[UR14][R224.64+0x80] ;  /* 0x0e800080e0d1bfae */ /* 0x000fe2000b981a0e */
[----:B------:R-:W-:Y:S02]  /*6ef0*/  LOP3.LUT R137, R2, 0x8, R181, 0x78, !PT ;  /* 0x0000000802897812 */ /* 0x000fe400078e78b5 */
[----:B------:R-:W-:Y:S01]  /*6f00*/  LOP3.LUT R190, R139, R184, RZ, 0xfc, !PT ;  /* 0x000000b88bbe7212 */ /* 0x000fe200078efcff */
[----:B------:R-:W-:Y:S01]  /*6f10*/  @P3 STS.128 [R209+0xe800], RZ ;  /* 0x00e800ffd1003388 */ /* 0x000fe20000000c00 */
[----:B------:R-:W-:Y:S01]  /*6f20*/  LOP3.LUT P2, RZ, R181, 0x4, RZ, 0xc0, !PT ;  /* 0x00000004b5ff7812 */ /* 0x000fe2000784c0ff */
[----:B------:R-:W-:Y:S01]  /*6f30*/  IMAD R188, R137, 0x2, R176 ;  /* 0x0000000289bc7824 */ /* 0x000fe200078e02b0 */
[----:B------:R-:W-:Y:S01]  /*6f40*/  LEA R190, R190, UR5, 0x1 ;  /* 0x00000005bebe7c11 */ /* 0x000fe2000f8e08ff */
[----:B------:R-:W-:Y:S01]  /*6f50*/  @!PT LDS RZ, [RZ] ;  /* 0x00000000fffff984 */ /* 0x000fe20000000800 */
[----:B------:R-:W-:Y:S01]  /*6f60*/  @!PT LDS RZ, [RZ] ;  /* 0x00000000fffff984 */ /* 0x000fe20000000800 */
[----:B------:R-:W-:Y:S01]  /*6f70*/  @!PT LDS RZ, [RZ] ;  /* 0x00000000fffff984 */ /* 0x000fe20000000800 */
[----:B------:R-:W-:Y:S01]  /*6f80*/  @!P0 LDGSTS.E.BYPASS.LTC128B.128 [R209+0x10800], desc[UR14][R224.64+0x100] ;  /* 0x10800100e0d18fae */ /* 0x000fe2000b981a0e */
[----:B------:R-:W-:Y:S01]  /*6f90*/  ISETP.NE.AND P4, PT, R208, RZ, PT ;  /* 0x000000ffd000720c */ /* 0x000fe20003f85270 */
[----:B------:R-:W-:Y:S02]  /*6fa0*/  VIADD R132, R188, UR5 ;  /* 0x00000005bc847c36 */ /* 0x000fe40008000000 */
[----:B------:R-:W-:Y:S01]  /*6fb0*/  @P0 STS.128 [R209+0x10800], RZ ;  /* 0x010800ffd1000388 */ /* 0x000fe20000000c00 */
[--C-:B------:R-:W-:Y:S02]  /*6fc0*/  IMAD.IADD R187, R135, 0x1, R190.reuse ;  /* 0x0000000187bb7824 */ /* 0x100fe400078e02be */
        /* <DEDUP_REMOVED lines=35> */
[----:B------:R-:W0:Y:S04]  /*7200*/  LDGDEPBAR ;  /* 0x00000000000079af */ /* 0x000e280000000000 */
[----:B------:R-:W5:Y:S04]  /*7210*/  LDSM.16.M88.4 R152, [R188+UR5+0x7800] ;  /* 0x00780005bc98783b */ /* 0x000f680008000200 */
[----:B------:R-:W-:Y:S04]  /*7220*/  LDSM.16.M88.4 R156, [R187] ;  /* 0x00000000bb9c783b */ /* 0x000fe80000000200 */
[----:B------:R-:W1:Y:S01]  /*7230*/  LDSM.16.M88.4 R160, [R185+0x6000] ;  /* 0x00600000b9a0783b */ /* 0x000e620000000200 */
[C---:B--2---:R-:W-:Y:S08]  /*7240*/  HMMA.16816.F32 R4, R136.reuse, R140, RZ ;  /* 0x0000008c8804723c */ /* 0x044ff000000018ff */
[C---:B------:R-:W-:Y:S01]  /*7250*/  HMMA.16816.F32 R8, R136.reuse, R142, RZ ;  /* 0x0000008e8808723c */ /* 0x040fe200000018ff */
[----:B------:R-:W2:Y:S07]  /*7260*/  LDSM.16.M88.4 R140, [R185+0x6800] ;  /* 0x00680000b98c783b */ /* 0x000eae0000000200 */
[C---:B---3--:R-:W-:Y:S08]  /*7270*/  HMMA.16816.F32 R12, R136.reuse, R144, RZ ;  /* 0x00000090880c723c */ /* 0x048ff000000018ff */
[C---:B------:R-:W-:Y:S01]  /*7280*/  HMMA.16816.F32 R16, R136.reuse, R146, RZ ;  /* 0x000000928810723c */ /* 0x040fe200000018ff */
[----:B------:R-:W3:Y:S07]  /*7290*/  LDSM.16.M88.4 R144, [R185+0x7000] ;  /* 0x00700000b990783b */ /* 0x000eee0000000200 */
[C---:B----4-:R-:W-:Y:S01]  /*72a0*/  HMMA.16816.F32 R20, R136.reuse, R148, RZ ;  /* 0x000000948814723c */ /* 0x050fe200000018ff */
[----:B------:R-:W-:Y:S05]  /*72b0*/  SEL R149, R178, 0xffffffc0, !P2 ;  /* 0xffffffc0b2957807 */ /* 0x000fea0005000000 */
[----:B------:R-:W-:Y:S02]  /*72c0*/  IMAD.IADD R186, R149, 0x1, R190 ;  /* 0x0000000195ba7824 */ /* 0x000fe400078e02be */
[C---:B------:R-:W-:Y:S01]  /*72d0*/  HMMA.16816.F32 R24, R136.reuse, R150, RZ ;  /* 0x000000968818723c */ /* 0x040fe200000018ff */
[----:B------:R-:W-:Y:S02]  /*72e0*/  IMAD.IADD R132, R132, 0x1, R149 ;  /* 0x0000000184847824 */ /* 0x000fe400078e0295 */
[----:B------:R-:W-:Y:S01]  /*72f0*/  LDSM.16.M88.4 R148, [R186] ;  /* 0x00000000ba94783b */ /* 0x000fe20000000200 */
[C---:B------:R-:W-:Y:S02]  /*7300*/  IMAD.IADD R134, R135.reuse, 0x1, R186 ;  /* 0x0000000187867824 */ /* 0x040fe400078e02ba */
[----:B------:R-:W-:Y:S02]  /*7310*/  IMAD.IADD R2, R135, 0x1, R132 ;  /* 0x0000000187027824 */ /* 0x000fe400078e0284 */
[C---:B-----5:R-:W-:Y:S01]  /*7320*/  HMMA.16816.F32 R28, R136.reuse, R152, RZ ;  /* 0x00000098881c723c */ /* 0x060fe200000018ff */
[----:B------:R-:W-:Y:S04]  /*7330*/  LDSM.16.M88.4 R164, [R134] ;  /* 0x0000000086a4783b */ /* 0x000fe80000000200 */
[----:B-1----:R-:W-:Y:S03]  /*7340*/  LDSM.16.M88.4 R168, [R2+0x6000] ;  /* 0x0060000002a8783b */ /* 0x002fe60000000200 */
[----:B------:R-:W-:Y:S01]  /*7350*/  HMMA.16816.F32 R32, R136, R154, RZ ;  /* 0x0000009a8820723c */ /* 0x000fe200000018ff */
[----:B------:R-:W1:Y:S04]  /*7360*/  LDSM.16.M88.4 R136, [R185+0x7800] ;  /* 0x00780000b988783b */ /* 0x000e680000000200 */
[----:B------:R-:W4:Y:S03]  /*7370*/  LDSM.16.M88.4 R152, [R132+0x6000] ;  /* 0x006000008498783b */ /* 0x000f260000000200 */
[C---:B------:R-:W-:Y:S01]  /*7380*/  HMMA.16816.F32 R4, R156.reuse, R160, R4 ;  /* 0x000000a09c04723c */ /* 0x040fe20000001804 */
[----:B------:R-:W-:Y:S07]  /*7390*/  LDSM.16.M88.4 R172, [R2+0x6800] ;  /* 0x0068000002ac783b */ /* 0x000fee0000000200 */
        /* <DEDUP_REMOVED lines=8> */
[C---:B-1----:R-:W-:Y:S08]  /*7420*/  HMMA.16816.F32 R28, R156.reuse, R136, R28 ;  /* 0x000000889c1c723c */ /* 0x042ff0000000181c */
[----:B------:R-:W-:Y:S01]  /*7430*/  HMMA.16816.F32 R32, R156, R138, R32 ;  /* 0x0000008a9c20723c */ /* 0x000fe20000001820 */
[----:B------:R-:W1:Y:S04]  /*7440*/  LDSM.16.M88.4 R136, [R2+0x7000] ;  /* 0x007000000288783b */ /* 0x000e680000000200 */
[----:B------:R-:W-:Y:S03]  /*7450*/  LDSM.16.M88.4 R156, [R188+UR5+0x9000] ;  /* 0x00900005bc9c783b */ /* 0x000fe60008000200 */
[C---:B----4-:R-:W-:Y:S08]  /*7460*/  HMMA.16816.F32 R4, R148.reuse, R152, R4 ;  /* 0x000000989404723c */ /* 0x050ff00000001804 */
[C---:B------:R-:W-:Y:S01]  /*7470*/  HMMA.16816.F32 R8, R148.reuse, R154, R8 ;  /* 0x0000009a9408723c */ /* 0x040fe20000001808 */
[----:B------:R-:W4:Y:S07]  /*7480*/  LDSM.16.M88.4 R152, [R2+0x7800] ;  /* 0x007800000298783b */ /* 0x000f2e0000000200 */
[C---:B--2---:R-:W-:Y:S08]  /*7490*/  HMMA.16816.F32 R12, R148.reuse, R140, R12 ;  /* 0x0000008c940c723c */ /* 0x044ff0000000180c */
[C---:B------:R-:W-:Y:S01]  /*74a0*/  HMMA.16816.F32 R16, R148.reuse, R142, R16 ;  /* 0x0000008e9410723c */ /* 0x040fe20000001810 */
[----:B------:R-:W-:Y:S07]  /*74b0*/  LDSM.16.M88.4 R140, [R190+0x2000] ;  /* 0x00200000be8c783b */ /* 0x000fee0000000200 */
[C---:B---3--:R-:W-:Y:S08]  /*74c0*/  HMMA.16816.F32 R20, R148.reuse, R144, R20 ;  /* 0x000000909414723c */ /* 0x048ff00000001814 */
[C---:B------:R-:W-:Y:S01]  /*74d0*/  HMMA.16816.F32 R24, R148.reuse, R146, R24 ;  /* 0x000000929418723c */ /* 0x040fe20000001818 */
[----:B------:R-:W2:Y:S07]  /*74e0*/  LDSM.16.M88.4 R144, [R188+UR5+0x8000] ;  /* 0x00800005bc90783b */ /* 0x000eae0008000200 */
[C---:B------:R-:W-:Y:S08]  /*74f0*/  HMMA.16816.F32 R28, R148.reuse, R160, R28 ;  /* 0x000000a0941c723c */ /* 0x040ff0000000181c */
[----:B------:R-:W-:Y:S01]  /*7500*/  HMMA.16816.F32 R32, R148, R162, R32 ;  /* 0x000000a29420723c */ /* 0x000fe20000001820 */
[----:B------:R-:W3:Y:S04]  /*7510*/  LDSM.16.M88.4 R148, [R188+UR5+0x8800] ;  /* 0x00880005bc94783b */ /* 0x000ee80008000200 */
[----:B------:R-:W-:Y:S03]  /*7520*/  LDSM.16.M88.4 R160, [R185+0x8000] ;  /* 0x00800000b9a0783b */ /* 0x000fe60000000200 */
[C---:B------:R-:W-:Y:S08]  /*7530*/  HMMA.16816.F32 R4, R164.reuse, R168, R4 ;  /* 0x000000a8a404723c */ /* 0x040ff00000001804 */
[C---:B------:R-:W-:Y:S01]  /*7540*/  HMMA.16816.F32 R8, R164.reuse, R170, R8 ;  /* 0x000000aaa408723c */ /* 0x040fe20000001808 */
[----:B------:R-:W-:Y:S07]  /*7550*/  LDSM.16.M88.4 R168, [R2+0x8000] ;  /* 0x0080000002a8783b */ /* 0x000fee0000000200 */
[C---:B------:R-:W-:Y:S08]  /*7560*/  HMMA.16816.F32 R12, R164.reuse, R172, R12 ;  /* 0x000000aca40c723c */ /* 0x040ff0000000180c */
[C---:B------:R-:W-:Y:S01]  /*7570*/  HMMA.16816.F32 R16, R164.reuse, R174, R16 ;  /* 0x000000aea410723c */ /* 0x040fe20000001810 */
[----:B------:R-:W-:Y:S07]  /*7580*/  LDSM.16.M88.4 R172, [R185+0xa800] ;  /* 0x00a80000b9ac783b */ /* 0x000fee0000000200 */
[C---:B-1----:R-:W-:Y:S08]  /*7590*/  HMMA.16816.F32 R20, R164.reuse, R136, R20 ;  /* 0x00000088a414723c */ /* 0x042ff00000001814 */
[C---:B------:R-:W-:Y:S01]  /*75a0*/  HMMA.16816.F32 R24, R164.reuse, R138, R24 ;  /* 0x0000008aa418723c */ /* 0x040fe20000001818 */
[----:B------:R-:W1:Y:S07]  /*75b0*/  LDSM.16.M88.4 R136, [R188+UR5+0x9800] ;  /* 0x00980005bc88783b */ /* 0x000e6e0008000200 */
[C---:B----4-:R-:W-:Y:S08]  /*75c0*/  HMMA.16816.F32 R28, R164.reuse, R152, R28 ;  /* 0x00000098a41c723c */ /* 0x050ff0000000181c */
[----:B------:R-:W-:Y:S01]  /*75d0*/  HMMA.16816.F32 R32, R164, R154, R32 ;  /* 0x0000009aa420723c */ /* 0x000fe20000001820 */
[----:B------:R-:W4:Y:S04]  /*75e0*/  LDSM.16.M88.4 R152, [R187+0x2000] ;  /* 0x00200000bb98783b */ /* 0x000f280000000200 */
[----:B------:R-:W-:Y:S03]  /*75f0*/  LDSM.16.M88.4 R164, [R134+0x2000] ;  /* 0x0020000086a4783b */ /* 0x000fe60000000200 */
        /* <DEDUP_REMOVED lines=11> */
[----:B------:R-:W-:Y:S04]  /*76b0*/  LDSM.16.M88.4 R136, [R186+0x2000] ;  /* 0x00200000ba88783b */ /* 0x000fe80000000200 */
[----:B------:R-:W1:Y:S03]  /*76c0*/  LDSM.16.M88.4 R140, [R132+0x8000] ;  /* 0x00800000848c783b */ /* 0x000e660000000200 */
[C---:B----4-:R-:W-:Y:S08]  /*76d0*/  HMMA.16816.F32 R4, R152.reuse, R160, R4 ;  /* 0x000000a09804723c */ /* 0x050ff00000001804 */
[C---:B------:R-:W-:Y:S01]  /*76e0*/  HMMA.16816.F32 R8, R152.reuse, R162, R8 ;  /* 0x000000a29808723c */ /* 0x040fe20000001808 */
[----:B------:R-:W4:Y:S07]  /*76f0*/  LDSM.16.M88.4 R160, [R132+0x8800] ;  /* 0x0088000084a0783b */ /* 0x000f2e0000000200 */
[C---:B--2---:R-:W-:Y:S08]  /*7700*/  HMMA.16816.F32 R12, R152.reuse, R144, R12 ;  /* 0x00000090980c723c */ /* 0x044ff0000000180c */
[C---:B------:R-:W-:Y:S01]  /*7710*/  HMMA.16816.F32 R16, R152.reuse, R146, R16 ;  /* 0x000000929810723c */ /* 0x040fe20000001810 */
[----:B------:R-:W2:Y:S07]  /*7720*/  LDSM.16.M88.4 R144, [R132+0x9000] ;  /* 0x009000008490783b */ /* 0x000eae0000000200 */
[C---:B---3--:R-:W-:Y:S08]  /*7730*/  HMMA.16816.F32 R20, R152.reuse, R148, R20 ;  /* 0x000000949814723c */ /* 0x048ff00000001814 */
[C---:B------:R-:W-:Y:S01]  /*7740*/  HMMA.16816.F32 R24, R152.reuse, R150, R24 ;  /* 0x000000969818723c */ /* 0x040fe20000001818 */
[----:B------:R-:W3:Y:S07]  /*7750*/  LDSM.16.M88.4 R148, [R132+0x9800] ;  /* 0x009800008494783b */ /* 0x000eee0000000200 */
[C---:B-----5:R-:W-:Y:S08]  /*7760*/  HMMA.16816.F32 R28, R152.reuse, R156, R28 ;  /* 0x0000009c981c723c */ /* 0x060ff0000000181c */
[----:B------:R-:W-:Y:S01]  /*7770*/  HMMA.16816.F32 R32, R152, R158, R32 ;  /* 0x0000009e9820723c */ /* 0x000fe20000001820 */
[----:B------:R-:W-:Y:S04]  /*7780*/  LDSM.16.M88.4 R152, [R2+0x9000] ;  /* 0x009000000298783b */ /* 0x000fe80000000200 */
[----:B------:R-:W-:Y:S03]  /*7790*/  LDSM.16.M88.4 R156, [R2+0x9800] ;  /* 0x00980000029c783b */ /* 0x000fe60000000200 */
[C---:B-1----:R-:W-:Y:S08]  /*77a0*/  HMMA.16816.F32 R4, R136.reuse, R140, R4 ;  /* 0x0000008c8804723c */ /* 0x042ff00000001804 */
[C---:B------:R-:W-:Y:S01]  /*77b0*/  HMMA.16816.F32 R8, R136.reuse, R142, R8 ;  /* 0x0000008e8808723c */ /* 0x040fe20000001808 */
[----:B------:R-:W1:Y:S07]  /*77c0*/  LDSM.16.M88.4 R140, [R2+0x8800] ;  /* 0x00880000028c783b */ /* 0x000e6e0000000200 */
[C---:B----4-:R-:W-:Y:S08]  /*77d0*/  HMMA.16816.F32 R12, R136.reuse, R160, R12 ;  /* 0x000000a0880c723c */ /* 0x050ff0000000180c */
[C---:B------:R-:W-:Y:S01]  /*77e0*/  HMMA.16816.F32 R16, R136.reuse, R162, R16 ;  /* 0x000000a28810723c */ /* 0x040fe20000001810 */
[----:B------:R-:W-:Y:S07]  /*77f0*/  LDSM.16.M88.4 R160, [R188+UR5+0xb800] ;  /* 0x00b80005bca0783b */ /* 0x000fee0008000200 */
[C---:B--2---:R-:W-:Y:S08]  /*7800*/  HMMA.16816.F32 R20, R136.reuse, R144, R20 ;  /* 0x000000908814723c */ /* 0x044ff00000001814 */
[C---:B------:R-:W-:Y:S01]  /*7810*/  HMMA.16816.F32 R24, R136.reuse, R146, R24 ;  /* 0x000000928818723c */ /* 0x040fe20000001818 */
[----:B------:R-:W-:Y:S07]  /*7820*/  LDSM.16.M88.4 R144, [R188+UR5+0xa000] ;  /* 0x00a00005bc90783b */ /* 0x000fee0008000200 */
[C---:B---3--:R-:W-:Y:S08]  /*7830*/  HMMA.16816.F32 R28, R136.reuse, R148, R28 ;  /* 0x00000094881c723c */ /* 0x048ff0000000181c */
[----:B------:R-:W-:Y:S01]  /*7840*/  HMMA.16816.F32 R32, R136, R150, R32 ;  /* 0x000000968820723c */ /* 0x000fe20000001820 */
[----:B------:R-:W2:Y:S04]  /*7850*/  LDSM.16.M88.4 R136, [R190+0x4000] ;  /* 0x00400000be88783b */ /* 0x000ea80000000200 */
[----:B------:R-:W-:Y:S03]  /*7860*/  LDSM.16.M88.4 R148, [R188+UR5+0xb000] ;  /* 0x00b00005bc94783b */ /* 0x000fe60008000200 */
[C---:B------:R-:W-:Y:S08]  /*7870*/  HMMA.16816.F32 R4, R164.reuse, R168, R4 ;  /* 0x000000a8a404723c */ /* 0x040ff00000001804 */
[C---:B------:R-:W-:Y:S01]  /*7880*/  HMMA.16816.F32 R8, R164.reuse, R170, R8 ;  /* 0x000000aaa408723c */ /* 0x040fe20000001808 */
[----:B------:R-:W-:Y:S07]  /*7890*/  LDSM.16.M88.4 R168, [R185+0xa000] ;  /* 0x00a00000b9a8783b */ /* 0x000fee0000000200 */
[C---:B-1----:R-:W-:Y:S08]  /*78a0*/  HMMA.16816.F32 R12, R164.reuse, R140, R12 ;  /* 0x0000008ca40c723c */ /* 0x042ff0000000180c */
[C---:B------:R-:W-:Y:S01]  /*78b0*/  HMMA.16816.F32 R16, R164.reuse, R142, R16 ;  /* 0x0000008ea410723c */ /* 0x040fe20000001810 */
[----:B------:R-:W1:Y:S07]  /*78c0*/  LDSM.16.M88.4 R140, [R188+UR5+0xa800] ;  /* 0x00a80005bc8c783b */ /* 0x000e6e0008000200 */
[C---:B------:R-:W-:Y:S08]  /*78d0*/  HMMA.16816.F32 R20, R164.reuse, R152, R20 ;  /* 0x00000098a414723c */ /* 0x040ff00000001814 */
[C---:B------:R-:W-:Y:S01]  /*78e0*/  HMMA.16816.F32 R24, R164.reuse, R154, R24 ;  /* 0x0000009aa418723c */ /* 0x040fe20000001818 */
[----:B------:R-:W3:Y:S07]  /*78f0*/  LDSM.16.M88.4 R152, [R187+0x4000] ;  /* 0x00400000bb98783b */ /* 0x000eee0000000200 */
[C---:B------:R-:W-:Y:S08]  /*7900*/  HMMA.16816.F32 R28, R164.reuse, R156, R28 ;  /* 0x0000009ca41c723c */ /* 0x040ff0000000181c */
[----:B------:R-:W-:Y:S01]  /*7910*/  HMMA.16816.F32 R32, R164, R158, R32 ;  /* 0x0000009ea420723c */ /* 0x000fe20000001820 */
[----:B------:R-:W4:Y:S04]  /*7920*/  LDSM.16.M88.4 R156, [R185+0xb000] ;  /* 0x00b00000b99c783b */ /* 0x000f280000000200 */
[----:B------:R-:W-:Y:S03]  /*7930*/  LDSM.16.M88.4 R164, [R134+0x4000] ;  /* 0x0040000086a4783b */ /* 0x000fe60000000200 */
[C---:B--2---:R-:W-:Y:S08]  /*7940*/  HMMA.16816.F32 R4, R136.reuse, R144, R4 ;  /* 0x000000908804723c */ /* 0x044ff00000001804 */
[C---:B------:R-:W-:Y:S01]  /*7950*/  HMMA.16816.F32 R8, R136.reuse, R146, R8 ;  /* 0x000000928808723c */ /* 0x040fe20000001808 */
[----:B------:R-:W2:Y:S07]  /*7960*/  LDSM.16.M88.4 R144, [R185+0xb800] ;  /* 0x00b80000b990783b */ /* 0x000eae0000000200 */
[C---:B-1----:R-:W-:Y:S08]  /*7970*/  HMMA.16816.F32 R12, R136.reuse, R140, R12 ;  /* 0x0000008c880c723c */ /* 0x042ff0000000180c */
[C---:B------:R-:W-:Y:S01]  /*7980*/  HMMA.16816.F32 R16, R136.reuse, R142, R16 ;  /* 0x0000008e8810723c */ /* 0x040fe20000001810 */
[----:B------:R-:W-:Y:S07]  /*7990*/  LDSM.16.M88.4 R140, [R132+0xa000] ;  /* 0x00a00000848c783b */ /* 0x000fee0000000200 */
[C---:B------:R-:W-:Y:S08]  /*79a0*/  HMMA.16816.F32 R20, R136.reuse, R148, R20 ;  /* 0x000000948814723c */ /* 0x040ff00000001814 */
[C---:B------:R-:W-:Y:S01]  /*79b0*/  HMMA.16816.F32 R24, R136.reuse, R150, R24 ;  /* 0x000000968818723c */ /* 0x040fe20000001818 */
[----:B------:R-:W-:Y:S07]  /*79c0*/  LDSM.16.M88.4 R148, [R132+0xa800] ;  /* 0x00a800008494783b */ /* 0x000fee0000000200 */
[C---:B------:R-:W-:Y:S08]  /*79d0*/  HMMA.16816.F32 R28, R136.reuse, R160, R28 ;  /* 0x000000a0881c723c */ /* 0x040ff0000000181c */
[----:B------:R-:W-:Y:S01]  /*79e0*/  HMMA.16816.F32 R32, R136, R162, R32 ;  /* 0x000000a28820723c */ /* 0x000fe20000001820 */
[----:B------:R-:W1:Y:S04]  /*79f0*/  LDSM.16.M88.4 R136, [R186+0x4000] ;  /* 0x00400000ba88783b */ /* 0x000e680000000200 */
[----:B------:R-:W-:Y:S03]  /*7a00*/  LDSM.16.M88.4 R160, [R132+0xb800] ;  /* 0x00b8000084a0783b */ /* 0x000fe60000000200 */
        /* <DEDUP_REMOVED lines=8> */
[C---:B--2---:R-:W-:Y:S08]  /*7a90*/  HMMA.16816.F32 R28, R152.reuse, R144, R28 ;  /* 0x00000090981c723c */ /* 0x044ff0000000181c */
[----:B------:R-:W-:Y:S01]  /*7aa0*/  HMMA.16816.F32 R32, R152, R146, R32 ;  /* 0x000000929820723c */ /* 0x000fe20000001820 */
[----:B------:R-:W2:Y:S04]  /*7ab0*/  LDSM.16.M88.4 R144, [R2+0xa800] ;  /* 0x00a800000290783b */ /* 0x000ea80000000200 */
[----:B------:R-:W4:Y:S03]  /*7ac0*/  LDSM.16.M88.4 R152, [R2+0xb000] ;  /* 0x00b000000298783b */ /* 0x000f260000000200 */
[C---:B-1----:R-:W-:Y:S08]  /*7ad0*/  HMMA.16816.F32 R4, R136.reuse, R140, R4 ;  /* 0x0000008c8804723c */ /* 0x042ff00000001804 */
[C---:B------:R-:W-:Y:S01]  /*7ae0*/  HMMA.16816.F32 R8, R136.reuse, R142, R8 ;  /* 0x0000008e8808723c */ /* 0x040fe20000001808 */
[----:B------:R-:W1:Y:S01]  /*7af0*/  LDSM.16.M88.4 R140, [R2+0xb800] ;  /* 0x00b80000028c783b */ /* 0x000e620000000200 */
        /* <DEDUP_REMOVED lines=10> */
[C---:B--2---:R-:W-:Y:S03]  /*7ba0*/  HMMA.16816.F32 R12, R164.reuse, R144, R12 ;  /* 0x00000090a40c723c */ /* 0x044fe6000000180c */
[----:B------:R-:W-:Y:S05]  /*7bb0*/  FMNMX3.FTZ R3, R133, R4, R5, !PT ;  /* 0x0000000485037276 */ /* 0x000fea0007810005 */
        /* <DEDUP_REMOVED lines=9> */
[C---:B-1----:R-:W-:Y:S03]  /*7c50*/  HMMA.16816.F32 R28, R164.reuse, R140, R28 ;  /* 0x0000008ca41c723c */ /* 0x042fe6000000181c */
[----:B------:R-:W-:Y:S02]  /*7c60*/  FMNMX3.FTZ R168, R168, R20, R21, !PT ;  /* 0x00000014a8a87276 */ /* 0x000fe40007810015 */
[----:B------:R-:W-:Y:S03]  /*7c70*/  FMNMX3.FTZ R3, R3, R18, R19, !PT ;  /* 0x0000001203037276 */ /* 0x000fe60007810013 */
[----:B------:R-:W-:Y:S03]  /*7c80*/  HMMA.16816.F32 R32, R164, R142, R32 ;  /* 0x0000008ea420723c */ /* 0x000fe60000001820 */
[----:B------:R-:W-:Y:S02]  /*7c90*/  FMNMX3.FTZ R168, R168, R24, R25, !PT ;  /* 0x00000018a8a87276 */ /* 0x000fe40007810019 */
[----:B------:R-:W-:Y:S04]  /*7ca0*/  FMNMX3.FTZ R3, R3, R22, R23, !PT ;  /* 0x0000001603037276 */ /* 0x000fe80007810017 */
[----:B------:R-:W-:Y:S02]  /*7cb0*/  FMNMX3.FTZ R3, R3, R26, R27, !PT ;  /* 0x0000001a03037276 */ /* 0x000fe4000781001b */
[----:B------:R-:W-:Y:S08]  /*7cc0*/  FMNMX3.FTZ R168, R168, R28, R29, !PT ;  /* 0x0000001ca8a87276 */ /* 0x000ff0000781001d */
[----:B------:R-:W-:Y:S01]  /*7cd0*/  FMNMX3.FTZ R168, R168, R32, R33, !PT ;  /* 0x00000020a8a87276 */ /* 0x000fe20007810021 */
[----:B------:R-:W-:Y:S06]  /*7ce0*/  @P4 BRA `(.L_x_769) ;  /* 0xffffffe800444947 */ /* 0x000fec000383ffff */
.L_x_768:
[----:B------:R-:W-:Y:S01]  /*7cf0*/  FMNMX3.FTZ R3, R3, R30, R31, !PT ;  /* 0x0000001e03037276 */ /* 0x000fe2000781001f */
[----:B-1----:R-:W1:Y:S01]  /*7d00*/  SHFL.BFLY PT, R139, R168, 0x2, 0x1f ;  /* 0x0c401f00a88b7f89 */ /* 0x002e6200000e0000 */
[----:B------:R-:W-:Y:S01]  /*7d10*/  SHF.L.U32 R229, R208, 0x1, RZ ;  /* 0x00000001d0e57819 */ /* 0x000fe200000006ff */
[----:B------:R-:W2:Y:S01]  /*7d20*/  LDC R170, c[0x0][0x4f8] ;  /* 0x00013e00ffaa7b82 */ /* 0x000ea20000000800 */
[----:B------:R-:W-:Y:S02]  /*7d30*/  FMNMX3.FTZ R134, R3, R34, R35, !PT ;  /* 0x0000002203867276 */ /* 0x000fe40007810023 */
[----:B------:R-:W-:Y:S02]  /*7d40*/  LOP3.LUT R136, R229, R215, R223, 0x96, !PT ;  /* 0x000000d7e5887212 */ /* 0x000fe400078e96df */
[C---:B------:R-:W-:Y:S01]  /*7d50*/  IADD3 R227, PT, PT, R223.reuse, 0x76cf5d0a, RZ ;  /* 0x76cf5d0adfe37810 */ /* 0x040fe20007ffe0ff */
[----:B------:R-:W3:Y:S01]  /*7d60*/  SHFL.BFLY PT, R3, R134, 0x2, 0x1f ;  /* 0x0c401f0086037f89 */ /* 0x000ee200000e0000 */
[C---:B------:R-:W-:Y:S01]  /*7d70*/  IADD3 R218, PT, PT, R223.reuse, 0x32370b8f, RZ ;  /* 0x32370b8fdfda7810 */ /* 0x040fe20007ffe0ff */
[----:B------:R-:W-:Y:S01]  /*7d80*/  IMAD.WIDE.U32 R152, R136, -0x326172a9, RZ ;  /* 0xcd9e8d5788987825 */ /* 0x000fe200078e00ff */
[C---:B------:R-:W-:Y:S02]  /*7d90*/  IADD3 R190, PT, PT, R223.reuse, -0x56f99767, RZ ;  /* 0xa9066899dfbe7810 */ /* 0x040fe40007ffe0ff */
[----:B------:R-:W-:Y:S02]  /*7da0*/  IADD3 R216, PT, PT, R223, -0x126145ec, RZ ;  /* 0xed9eba14dfd87810 */ /* 0x000fe40007ffe0ff */
[----:B------:R-:W-:Y:S02]  /*7db0*/  LOP3.LUT R152, R211, R201, R152, 0x96, !PT ;  /* 0x000000c9d3987212 */ /* 0x000fe400078e9698 */
[----:B------:R-:W-:Y:S02]  /*7dc0*/  LOP3.LUT R184, R184, 0x200, R177, 0xf8, !PT ;  /* 0x00000200b8b87812 */ /* 0x000fe400078ef8b1 */
[----:B------:R-:W-:Y:S02]  /*7dd0*/  IADD3 R229, PT, PT, R229, 0x1, RZ ;  /* 0x00000001e5e57810 */ /* 0x000fe40007ffe0ff */
[----:B------:R-:W-:Y:S02]  /*7de0*/  LEA R160, R184, UR5, 0x1 ;  /* 0x00000005b8a07c11 */ /* 0x000fe4000f8e08ff */
[----:B------:R-:W-:Y:S03]  /*7df0*/  IADD3 R224, PT, PT, R223, 0x646e171e, RZ ;  /* 0x646e171edfe07810 */ /* 0x000fe60007ffe0ff */
[----:B------:R-:W-:Y:S01]  /*7e00*/  LDSM.16.MT88.4 R140, [R160+0xc000] ;  /* 0x00c00000a08c783b */ /* 0x000fe20000004200 */
[----:B-1----:R-:W-:Y:S02]  /*7e10*/  FMNMX.FTZ R137, R168, R139, !PT ;  /* 0x0000008ba8897209 */ /* 0x002fe40007810000 */
[----:B--2---:R-:W-:Y:S02]  /*7e20*/  LOP3.LUT R170, R170, 0xff, RZ, 0xc0, !PT ;  /* 0x000000ffaaaa7812 */ /* 0x004fe400078ec0ff */
[----:B---3--:R-:W-:Y:S03]  /*7e30*/  FMNMX.FTZ R2, R134, R3, !PT ;  /* 0x0000000386027209 */ /* 0x008fe60007810000 */
[----:B------:R-:W1:Y:S01]  /*7e40*/  SHFL.BFLY PT, R132, R137, 0x1, 0x1f ;  /* 0x0c201f0089847f89 */ /* 0x000e6200000e0000 */
[----:B------:R-:W-:Y:S01]  /*7e50*/  LOP3.LUT R134, R220, R202, R153, 0x96, !PT ;  /* 0x000000cadc867212 */ /* 0x000fe200078e9699 */
[----:B------:R-:W-:Y:S01]  /*7e60*/  IMAD.WIDE.U32 R152, R152, -0x2daee0ad, RZ ;  /* 0xd2511f5398987825 */ /* 0x000fe200078e00ff */
[----:B------:R-:W-:Y:S05]  /*7e70*/  LEA R170, R170, R170, 0x10 ;  /* 0x000000aaaaaa7211 */ /* 0x000fea00078e80ff */
[----:B------:R-:W2:Y:S01]  /*7e80*/  SHFL.BFLY PT, R3, R2, 0x1, 0x1f ;  /* 0x0c201f0002037f89 */ /* 0x000ea200000e0000 */
[----:B------:R-:W-:Y:S01]  /*7e90*/  IMAD.WIDE.U32 R150, R134, -0x2daee0ad, RZ ;  /* 0xd2511f5386967825 */ /* 0x000fe200078e00ff */
[----:B------:R-:W-:Y:S02]  /*7ea0*/  IADD3 R134, PT, PT, R160, 0xc040, RZ ;  /* 0x0000c040a0867810 */ /* 0x000fe40007ffe0ff */
[----:B------:R-:W-:Y:S02]  /*7eb0*/  LOP3.LUT R150, R218, R150, R153, 0x96, !PT ;  /* 0x00000096da967212 */ /* 0x000fe400078e9699 */
[----:B-1----:R-:W-:Y:S02]  /*7ec0*/  FMNMX.FTZ R132, R137, R132, !PT ;  /* 0x0000008489847209 */ /* 0x002fe40007810000 */
[----:B--2---:R-:W-:Y:S03]  /*7ed0*/  FMNMX.FTZ R3, R2, R3, !PT ;  /* 0x0000000302037209 */ /* 0x004fe60007810000 */
[----:B------:R-:W-:Y:S01]  /*7ee0*/  FMUL.FTZ R172, R132, UR4 ;  /* 0x0000000484ac7c20 */ /* 0x000fe20008410000 */
[----:B------:R-:W-:Y:S01]  /*7ef0*/  LOP3.LUT R2, R212, R227, R151, 0x96, !PT ;  /* 0x000000e3d4027212 */ /* 0x000fe200078e9697 */
[----:B------:R-:W-:Y:S01]  /*7f00*/  IMAD.WIDE.U32 R150, R150, -0x326172a9, RZ ;  /* 0xcd9e8d5796967825 */ /* 0x000fe200078e00ff */
[----:B------:R-:W-:Y:S03]  /*7f10*/  FSETP.NEU.FTZ.AND P0, PT, R132, -INF , PT ;  /* 0xff8000008400780b */ /* 0x000fe60003f1d000 */
[C---:B------:R-:W-:Y:S01]  /*7f20*/  FMUL.FTZ R173, R3.reuse, UR4 ;  /* 0x0000000403ad7c20 */ /* 0x040fe20008410000 */
[----:B------:R-:W-:Y:S01]  /*7f30*/  IMAD.WIDE.U32 R148, R2, -0x326172a9, RZ ;  /* 0xcd9e8d5702947825 */ /* 0x000fe200078e00ff */
[----:B------:R-:W-:Y:S02]  /*7f40*/  FSEL R172, R172, RZ, P0 ;  /* 0x000000ffacac7208 */ /* 0x000fe40000000000 */
[C---:B------:R-:W-:Y:S01]  /*7f50*/  FSETP.NEU.FTZ.AND P0, PT, R3.reuse, -INF , PT ;  /* 0xff8000000300780b */ /* 0x040fe20003f1d000 */
[----:B------:R-:W-:Y:S01]  /*7f60*/  FADD.FTZ R0, -R3, R0 ;  /* 0x0000000003007221 */ /* 0x000fe20000010100 */
[----:B------:R-:W-:Y:S01]  /*7f70*/  LOP3.LUT R148, R199, R148, R151, 0x96, !PT ;  /* 0x00000094c7947212 */ /* 0x000fe200078e9697 */
[--C-:B------:R-:W-:Y:S01]  /*7f80*/  FFMA.FTZ R163, R8, UR4, -R172.reuse ;  /* 0x0000000408a37c23 */ /* 0x100fe200080108ac */
[----:B------:R-:W-:Y:S01]  /*7f90*/  LOP3.LUT R2, R210, R200, R149, 0x96, !PT ;  /* 0x000000c8d2027212 */ /* 0x000fe200078e9695 */
[--C-:B------:R-:W-:Y:S01]  /*7fa0*/  FFMA.FTZ R164, R9, UR4, -R172.reuse ;  /* 0x0000000409a47c23 */ /* 0x100fe200080108ac */
[----:B------:R-:W-:Y:S01]  /*7fb0*/  FSEL R173, R173, RZ, P0 ;  /* 0x000000ffadad7208 */ /* 0x000fe20000000000 */
[----:B------:R-:W-:Y:S04]  /*7fc0*/  IMAD.WIDE.U32 R148, R148, -0x2daee0ad, RZ ;  /* 0xd2511f5394947825 */ /* 0x000fe800078e00ff */
[--C-:B------:R-:W-:Y:S01]  /*7fd0*/  FFMA.FTZ R167, R4, UR4, -R172.reuse ;  /* 0x0000000404a77c23 */ /* 0x100fe200080108ac */
[----:B------:R-:W-:Y:S01]  /*7fe0*/  MUFU.EX2 R163, R163 ;  /* 0x000000a300a37308 */ /* 0x000fe20000000800 */
[--C-:B------:R-:W-:Y:S01]  /*7ff0*/  FFMA.FTZ R168, R5, UR4, -R172.reuse ;  /* 0x0000000405a87c23 */ /* 0x100fe200080108ac */
[----:B------:R-:W-:Y:S04]  /*8000*/  IMAD.WIDE.U32 R8, R2, -0x2daee0ad, RZ ;  /* 0xd2511f5302087825 */ /* 0x000fe800078e00ff */
[--C-:B------:R-:W-:Y:S01]  /*8010*/  FFMA.FTZ R165, R10, UR4, -R173.reuse ;  /* 0x000000040aa57c23 */ /* 0x100fe200080108ad */
[----:B------:R-:W-:Y:S01]  /*8020*/  ISETP.GT.AND P0, PT, R208, RZ, PT ;  /* 0x000000ffd000720c */ /* 0x000fe20003f04270 */
[--C-:B------:R-:W-:Y:S01]  /*8030*/  FFMA.FTZ R166, R11, UR4, -R173.reuse ;  /* 0x000000040ba67c23 */ /* 0x100fe200080108ad */
[----:B------:R-:W-:Y:S01]  /*8040*/  FFMA.FTZ R171, R6, UR4, -R173 ;  /* 0x0000000406ab7c23 */ /* 0x000fe200080108ad */
[----:B------:R-:W-:Y:S01]  /*8050*/  LOP3.LUT R10, R190, R8, R149, 0x96, !PT ;  /* 0x00000008be0a7212 */ /* 0x000fe200078e9695 */
[----:B------:R-:W-:Y:S01]  /*8060*/  FFMA.FTZ R169, R7, UR4, -R173 ;  /* 0x0000000407a97c23 */ /* 0x000fe200080108ad */
[----:B------:R-:W-:Y:S01]  /*8070*/  LOP3.LUT R152, R216, R152, R9, 0x96, !PT ;  /* 0x00000098d8987212 */ /* 0x000fe200078e9609 */
[----:B------:R-:W-:Y:S01]  /*8080*/  MUFU.EX2 R165, R165 ;  /* 0x000000a500a57308 */ /* 0x000fe20000000800 */
[--C-:B------:R-:W-:Y:S01]  /*8090*/  FFMA.FTZ R174, R16, UR4, -R172.reuse ;  /* 0x0000000410ae7c23 */ /* 0x100fe200080108ac */
[----:B------:R-:W-:Y:S04]  /*80a0*/  IMAD.WIDE.U32 R10, R10, -0x326172a9, RZ ;  /* 0xcd9e8d570a0a7825 */ /* 0x000fe800078e00ff */
[--C-:B------:R-:W-:Y:S01]  /*80b0*/  FFMA.FTZ R175, R17, UR4, -R172.reuse ;  /* 0x0000000411af7c23 */ /* 0x100fe200080108ac */
[--C-:B------:R-:W-:Y:S01]  /*80c0*/  FFMA.FTZ R185, R18, UR4, -R173.reuse ;  /* 0x0000000412b97c23 */ /* 0x100fe200080108ad */
[----:B------:R-:W-:Y:S01]  /*80d0*/  IMAD.WIDE.U32 R152, R152, -0x326172a9, RZ ;  /* 0xcd9e8d5798987825 */ /* 0x000fe200078e00ff */
[----:B------:R-:W-:Y:S01]  /*80e0*/  MOV R2, R10 ;  /* 0x0000000a00027202 */ /* 0x000fe20000000f00 */
[----:B------:R-:W1:Y:S01]  /*80f0*/  MUFU.EX2 R166, R166 ;  /* 0x000000a600a67308 */ /* 0x000e620000000800 */
[C---:B------:R-:W-:Y:S01]  /*8100*/  PRMT R9, R10.reuse, 0x7773, RZ ;  /* 0x000077730a097816 */ /* 0x040fe200000000ff */
[----:B------:R-:W-:Y:S01]  /*8110*/  FFMA.FTZ R184, R19, UR4, -R173 ;  /* 0x0000000413b87c23 */ /* 0x000fe200080108ad */
[----:B------:R-:W-:Y:S01]  /*8120*/  PRMT R4, R10, 0x7772, RZ ;  /* 0x000077720a047816 */ /* 0x000fe200000000ff */
[--C-:B------:R-:W-:Y:S01]  /*8130*/  FFMA.FTZ R186, R12, UR4, -R172.reuse ;  /* 0x000000040cba7c23 */ /* 0x100fe200080108ac */
[----:B------:R-:W-:Y:S01]  /*8140*/  PRMT R5, R10, 0x7771, RZ ;  /* 0x000077710a057816 */ /* 0x000fe200000000ff */
[----:B------:R-:W-:Y:S01]  /*8150*/  FFMA.FTZ R187, R13, UR4, -R172 ;  /* 0x000000040dbb7c23 */ /* 0x000fe200080108ac */
[----:B------:R-:W-:Y:S01]  /*8160*/  PRMT R6, R4, 0x5410, R9 ;  /* 0x0000541004067816 */ /* 0x000fe20000000009 */
[----:B------:R-:W-:Y:S01]  /*8170*/  FADD.FTZ R4, -R132, R133 ;  /* 0x0000008584047221 */ /* 0x000fe20000010100 */
[----:B------:R-:W-:Y:S01]  /*8180*/  LOP3.LUT R2, R2, 0xff, RZ, 0xc0, !PT ;  /* 0x000000ff02027812 */ /* 0x000fe200078ec0ff */
[----:B------:R-:W2:Y:S01]  /*8190*/  MUFU.EX2 R164, R164 ;  /* 0x000000a400a47308 */ /* 0x000ea20000000800 */
[----:B------:R-:W-:Y:S01]  /*81a0*/  LOP3.LUT R8, R197, R152, R11, 0x96, !PT ;  /* 0x00000098c5087212 */ /* 0x000fe200078e960b */
[----:B------:R-:W-:Y:S01]  /*81b0*/  FFMA.FTZ R225, R14, UR4, -R173 ;  /* 0x000000040ee17c23 */ /* 0x000fe200080108ad */
[----:B------:R-:W-:Y:S01]  /*81c0*/  PRMT R5, R2, 0x5410, R5 ;  /* 0x0000541002057816 */ /* 0x000fe20000000005 */
[----:B------:R-:W-:Y:S01]  /*81d0*/  FMUL.FTZ R2, R4, UR4 ;  /* 0x0000000404027c20 */ /* 0x000fe20008410000 */
[----:B------:R-:W-:Y:S01]  /*81e0*/  FMUL.FTZ R4, R0, UR4 ;  /* 0x0000000400047c20 */ /* 0x000fe20008410000 */
[C---:B------:R-:W-:Y:S01]  /*81f0*/  PRMT R9, R8.reuse, 0x7632, R9 ;  /* 0x0000763208097816 */ /* 0x040fe20000000009 */
[----:B------:R-:W-:Y:S03]  /*8200*/  FFMA.FTZ R188, R15, UR4, -R173 ;  /* 0x000000040fbc7c23 */ /* 0x000fe600080108ad */
[----:B------:R-:W-:Y:S01]  /*8210*/  MUFU.EX2 R167, R167 ;  /* 0x000000a700a77308 */ /* 0x000fe20000000800 */
[----:B------:R-:W-:Y:S02]  /*8220*/  IADD3 R133, PT, PT, R135, R160, RZ ;  /* 0x000000a087857210 */ /* 0x000fe40007ffe0ff */
[C---:B------:R-:W-:Y:S02]  /*8230*/  LOP3.LUT R7, R8.reuse, 0xffff, RZ, 0xc0, !PT ;  /* 0x0000ffff08077812 */ /* 0x040fe400078ec0ff */
[----:B------:R-:W-:Y:S01]  /*8240*/  LOP3.LUT R10, R8, 0xff, RZ, 0xc0, !PT ;  /* 0x000000ff080a7812 */ /* 0x000fe200078ec0ff */
[----:B------:R-:W3:Y:S01]  /*8250*/  LDSM.16.MT88.4 R144, [R133+0xc000] ;  /* 0x00c000008590783b */ /* 0x000ee20000004200 */
[----:B------:R-:W-:Y:S03]  /*8260*/  LOP3.LUT R139, R6, 0xff00ff, RZ, 0xc0, !PT ;  /* 0x00ff00ff068b7812 */ /* 0x000fe600078ec0ff */
[----:B------:R-:W4:Y:S01]  /*8270*/  MUFU.EX2 R168, R168 ;  /* 0x000000a800a87308 */ /* 0x000f220000000800 */
[----:B------:R-:W-:Y:S02]  /*8280*/  SHF.R.U32.HI R8, RZ, 0x18, R8 ;  /* 0x00000018ff087819 */ /* 0x000fe40000011608 */
[----:B------:R-:W-:Y:S02]  /*8290*/  LOP3.LUT R9, R9, 0xff, RZ, 0xc0, !PT ;  /* 0x000000ff09097812 */ /* 0x000fe400078ec0ff */
[----:B------:R-:W-:Y:S02]  /*82a0*/  SHF.R.U32.HI R7, RZ, 0x8, R7 ;  /* 0x00000008ff077819 */ /* 0x000fe40000011607 */
[----:B------:R-:W-:Y:S03]  /*82b0*/  PRMT R9, R9, 0x5410, R8 ;  /* 0x0000541009097816 */ /* 0x000fe60000000008 */
[----:B------:R-:W-:Y:S01]  /*82c0*/  MUFU.EX2 R171, R171 ;  /* 0x000000ab00ab7308 */ /* 0x000fe20000000800 */
[--C-:B------:R-:W-:Y:S02]  /*82d0*/  HSET2.LE.AND R139, R139, R170.reuse, PT ;  /* 0x000000aa8b8b7233 */ /* 0x100fe40003803000 */
[----:B-1----:R-:W-:Y:S02]  /*82e0*/  F2FP.F16.F32.PACK_AB R8, R166, R165 ;  /* 0x000000a5a608723e */ /* 0x002fe400000000ff */
[----:B------:R-:W-:Y:S02]  /*82f0*/  PRMT R7, R10, 0x5410, R7 ;  /* 0x000054100a077816 */ /* 0x000fe40000000007 */
[----:B------:R-:W-:Y:S03]  /*8300*/  LOP3.LUT R139, R8, R139, RZ, 0xc0, !PT ;  /* 0x0000008b088b7212 */ /* 0x000fe600078ec0ff */
[----:B------:R-:W1:Y:S01]  /*8310*/  MUFU.EX2 R169, R169 ;  /* 0x000000a900a97308 */ /* 0x000e620000000800 */
[----:B------:R-:W-:Y:S02]  /*8320*/  IADD3 R8, PT, PT, R160, 0xc000, RZ ;  /* 0x0000c000a0087810 */ /* 0x000fe40007ffe0ff */
[--C-:B------:R-:W-:Y:S02]  /*8330*/  HSET2.LE.AND R137, R9, R170.reuse, PT ;  /* 0x000000aa09897233 */ /* 0x100fe40003803000 */
[--C-:B------:R-:W-:Y:S02]  /*8340*/  HSET2.LE.AND R138, R5, R170.reuse, PT ;  /* 0x000000aa058a7233 */ /* 0x100fe40003803000 */
[--C-:B------:R-:W-:Y:S03]  /*8350*/  HSET2.LE.AND R136, R7, R170.reuse, PT ;  /* 0x000000aa07887233 */ /* 0x100fe60003803000 */
[----:B------:R-:W5:Y:S01]  /*8360*/  MUFU.EX2 R2, R2 ;  /* 0x0000000200027308 */ /* 0x000f620000000800 */
[----:B--2---:R-:W-:Y:S02]  /*8370*/  F2FP.F16.F32.PACK_AB R7, R164, R163 ;  /* 0x000000a3a407723e */ /* 0x004fe400000000ff */
[----:B----4-:R-:W-:Y:S02]  /*8380*/  F2FP.F16.F32.PACK_AB R5, R168, R167 ;  /* 0x000000a7a805723e */ /* 0x010fe400000000ff */
[----:B------:R-:W-:Y:S02]  /*8390*/  @P2 IADD3 R134, PT, PT, R8, -0x40, RZ ;  /* 0xffffffc008862810 */ /* 0x000fe40007ffe0ff */
[----:B------:R-:W-:Y:S03]  /*83a0*/  LOP3.LUT R138, R7, R138, RZ, 0xc0, !PT ;  /* 0x0000008a078a7212 */ /* 0x000fe600078ec0ff */
[----:B------:R2:W4:Y:S01]  /*83b0*/  MUFU.EX2 R0, R4 ;  /* 0x0000000400007308 */ /* 0x0005220000000800 */
[----:B-1----:R-:W-:Y:S02]  /*83c0*/  F2FP.F16.F32.PACK_AB R6, R169, R171 ;  /* 0x000000aba906723e */ /* 0x002fe400000000ff */
[----:B------:R-:W-:Y:S02]  /*83d0*/  LOP3.LUT R136, R5, R136, RZ, 0xc0, !PT ;  /* 0x0000008805887212 */ /* 0x000fe400078ec0ff */
[----:B------:R-:W-:Y:S02]  /*83e0*/  LOP3.LUT R137, R6, R137, RZ, 0xc0, !PT ;  /* 0x0000008906897212 */ /* 0x000fe400078ec0ff */
[----:B------:R-:W-:Y:S03]  /*83f0*/  IADD3 R161, PT, PT, R135, R134, RZ ;  /* 0x0000008687a17210 */ /* 0x000fe60007ffe0ff */
[----:B------:R-:W-:Y:S01]  /*8400*/  MUFU.EX2 R186, R186 ;  /* 0x000000ba00ba7308 */ /* 0x000fe20000000800 */
[C---:B-----5:R-:W-:Y:S01]  /*8410*/  FMUL.FTZ R5, R2.reuse, R129 ;  /* 0x0000008102057220 */ /* 0x060fe20000410000 */
[C---:B------:R-:W-:Y:S01]  /*8420*/  FMUL.FTZ R8, R2.reuse, R124 ;  /* 0x0000007c02087220 */ /* 0x040fe20000410000 */
[C---:B------:R-:W-:Y:S01]  /*8430*/  FMUL.FTZ R9, R2.reuse, R125 ;  /* 0x0000007d02097220 */ /* 0x040fe20000410000 */
[C---:B------:R-:W-:Y:S01]  /*8440*/  FMUL.FTZ R36, R2.reuse, R36 ;  /* 0x0000002402247220 */ /* 0x040fe20000410000 */
[C---:B------:R-:W-:Y:S01]  /*8450*/  FMUL.FTZ R37, R2.reuse, R37 ;  /* 0x0000002502257220 */ /* 0x040fe20000410000 */
[C---:B------:R-:W-:Y:S01]  /*8460*/  FMUL.FTZ R40, R2.reuse, R40 ;  /* 0x0000002802287220 */ /* 0x040fe20000410000 */
[C---:B------:R-:W-:Y:S01]  /*8470*/  FMUL.FTZ R41, R2.reuse, R41 ;  /* 0x0000002902297220 */ /* 0x040fe20000410000 */
[C---:B------:R-:W-:Y:S01]  /*8480*/  FMUL.FTZ R44, R2.reuse, R44 ;  /* 0x0000002c022c7220 */ /* 0x040fe20000410000 */
[----:B--2---:R-:W-:Y:S01]  /*8490*/  FMUL.FTZ R4, R2, R128 ;  /* 0x0000008002047220 */ /* 0x004fe20000410000 */
[C---:B----4-:R-:W-:Y:S01]  /*84a0*/  FMUL.FTZ R6, R0.reuse, R130 ;  /* 0x0000008200067220 */ /* 0x050fe20000410000 */
[C---:B------:R-:W-:Y:S01]  /*84b0*/  FMUL.FTZ R7, R0.reuse, R131 ;  /* 0x0000008300077220 */ /* 0x040fe20000410000 */
[C---:B------:R-:W-:Y:S01]  /*84c0*/  FMUL.FTZ R10, R0.reuse, R126 ;  /* 0x0000007e000a7220 */ /* 0x040fe20000410000 */
[----:B------:R-:W1:Y:S01]  /*84d0*/  LDSM.16.MT88.4 R128, [R134] ;  /* 0x000000008680783b */ /* 0x000e620000004200 */
[----:B------:R-:W-:Y:S01]  /*84e0*/  FMUL.FTZ R11, R0, R127 ;  /* 0x0000007f000b7220 */ /* 0x000fe20000410000 */
[----:B------:R-:W-:Y:S01]  /*84f0*/  LOP3.LUT R150, R198, R150, R153, 0x96, !PT ;  /* 0x00000096c6967212 */ /* 0x000fe200078e9699 */
[C---:B------:R-:W-:Y:S01]  /*8500*/  FMUL.FTZ R16, R2.reuse, R120 ;  /* 0x0000007802107220 */ /* 0x040fe20000410000 */
[----:B------:R-:W-:Y:S01]  /*8510*/  FMUL.FTZ R17, R2, R121 ;  /* 0x0000007902117220 */ /* 0x000fe20000410000 */
[C---:B------:R-:W-:Y:S01]  /*8520*/  HMMA.16816.F32 R4, R136.reuse, R140, R4 ;  /* 0x0000008c8804723c */ /* 0x040fe20000001804 */
[----:B------:R-:W-:Y:S02]  /*8530*/  MUFU.EX2 R187, R187 ;  /* 0x000000bb00bb7308 */ /* 0x000fe40000000800 */
[----:B------:R-:W2:Y:S02]  /*8540*/  LDSM.16.MT88.4 R124, [R161] ;  /* 0x00000000a17c783b */ /* 0x000ea40000004200 */
[C---:B------:R-:W-:Y:S01]  /*8550*/  FMUL.FTZ R18, R0.reuse, R122 ;  /* 0x0000007a00127220 */ /* 0x040fe20000410000 */
[C---:B------:R-:W-:Y:S01]  /*8560*/  FMUL.FTZ R19, R0.reuse, R123 ;  /* 0x0000007b00137220 */ /* 0x040fe20000410000 */
[C---:B------:R-:W-:Y:S01]  /*8570*/  FMUL.FTZ R38, R0.reuse, R38 ;  /* 0x0000002600267220 */ /* 0x040fe20000410000 */
[C---:B------:R-:W-:Y:S03]  /*8580*/  HMMA.16816.F32 R8, R136.reuse, R142, R8 ;  /* 0x0000008e8808723c */ /* 0x040fe60000001808 */
[----:B------:R-:W-:Y:S01]  /*8590*/  MUFU.EX2 R225, R225 ;  /* 0x000000e100e17308 */ /* 0x000fe20000000800 */
[C---:B------:R-:W-:Y:S01]  /*85a0*/  FMUL.FTZ R39, R0.reuse, R39 ;  /* 0x0000002700277220 */ /* 0x040fe20000410000 */
[----:B------:R-:W4:Y:S01]  /*85b0*/  LDSM.16.MT88.4 R140, [R160+0xe000] ;  /* 0x00e00000a08c783b */ /* 0x000f220000004200 */
[C---:B------:R-:W-:Y:S01]  /*85c0*/  FMUL.FTZ R42, R0.reuse, R42 ;  /* 0x0000002a002a7220 */ /* 0x040fe20000410000 */
[----:B------:R-:W-:Y:S01]  /*85d0*/  FMUL.FTZ R43, R0, R43 ;  /* 0x0000002b002b7220 */ /* 0x000fe20000410000 */
[----:B------:R-:W-:Y:S01]  /*85e0*/  FMUL.FTZ R45, R2, R45 ;  /* 0x0000002d022d7220 */ /* 0x000fe20000410000 */
[C---:B------:R-:W-:Y:S01]  /*85f0*/  FMUL.FTZ R46, R0.reuse, R46 ;  /* 0x0000002e002e7220 */ /* 0x040fe20000410000 */
[----:B------:R-:W-:Y:S01]  /*8600*/  FMUL.FTZ R47, R0, R47 ;  /* 0x0000002f002f7220 */ /* 0x000fe20000410000 */
[C---:B---3--:R-:W-:Y:S02]  /*8610*/  HMMA.16816.F32 R36, R136.reuse, R144, R36 ;  /* 0x000000908824723c */ /* 0x048fe40000001824 */
[----:B------:R-:W-:Y:S01]  /*8620*/  MUFU.EX2 R188, R188 ;  /* 0x000000bc00bc7308 */ /* 0x000fe20000000800 */
[----:B------:R-:W-:Y:S01]  /*8630*/  LDSM.16.MT88.4 R120, [R161+0x4000] ;  /* 0x00400000a178783b */ /* 0x000fe20000004200 */
[C---:B------:R-:W-:Y:S01]  /*8640*/  FMUL.FTZ R48, R2.reuse, R48 ;  /* 0x0000003002307220 */ /* 0x040fe20000410000 */
[----:B------:R-:W-:Y:S01]  /*8650*/  FMUL.FTZ R49, R2, R49 ;  /* 0x0000003102317220 */ /* 0x000fe20000410000 */
[C---:B------:R-:W-:Y:S01]  /*8660*/  FMUL.FTZ R50, R0.reuse, R50 ;  /* 0x0000003200327220 */ /* 0x040fe20000410000 */
[----:B------:R-:W-:Y:S01]  /*8670*/  FMUL.FTZ R51, R0, R51 ;  /* 0x0000003300337220 */ /* 0x000fe20000410000 */
[C---:B------:R-:W-:Y:S01]  /*8680*/  FMUL.FTZ R52, R2.reuse, R52 ;  /* 0x0000003402347220 */ /* 0x040fe20000410000 */
[C---:B------:R-:W-:Y:S03]  /*8690*/  HMMA.16816.F32 R40, R136.reuse, R146, R40 ;  /* 0x000000928828723c */ /* 0x040fe60000001828 */
[----:B------:R-:W-:Y:S01]  /*86a0*/  MUFU.EX2 R174, R174 ;  /* 0x000000ae00ae7308 */ /* 0x000fe20000000800 */
[----:B------:R-:W-:Y:S01]  /*86b0*/  LDSM.16.MT88.4 R152, [R133+0xe800] ;  /* 0x00e800008598783b */ /* 0x000fe20000004200 */
[----:B------:R-:W-:Y:S01]  /*86c0*/  FMUL.FTZ R53, R2, R53 ;  /* 0x0000003502357220 */ /* 0x000fe20000410000 */
[C---:B------:R-:W-:Y:S01]  /*86d0*/  FMUL.FTZ R54, R0.reuse, R54 ;  /* 0x0000003600367220 */ /* 0x040fe20000410000 */
[----:B------:R-:W-:Y:S01]  /*86e0*/  FMUL.FTZ R55, R0, R55 ;  /* 0x0000003700377220 */ /* 0x000fe20000410000 */
[C---:B------:R-:W-:Y:S01]  /*86f0*/  FMUL.FTZ R56, R2.reuse, R56 ;  /* 0x0000003802387220 */ /* 0x040fe20000410000 */
[----:B------:R-:W-:Y:S01]  /*8700*/  FMUL.FTZ R57, R2, R57 ;  /* 0x0000003902397220 */ /* 0x000fe20000410000 */
[C---:B------:R-:W-:Y:S01]  /*8710*/  FMUL.FTZ R58, R0.reuse, R58 ;  /* 0x0000003a003a7220 */ /* 0x040fe20000410000 */
[C---:B-1----:R-:W-:Y:S02]  /*8720*/  HMMA.16816.F32 R44, R136.reuse, R128, R44 ;  /* 0x00000080882c723c */ /* 0x042fe4000000182c */
[----:B------:R-:W-:Y:S01]  /*8730*/  MUFU.EX2 R175, R175 ;  /* 0x000000af00af7308 */ /* 0x000fe20000000800 */
[----:B------:R-:W-:Y:S01]  /*8740*/  FMUL.FTZ R59, R0, R59 ;  /* 0x0000003b003b7220 */ /* 0x000fe20000410000 */
[C---:B------:R-:W-:Y:S01]  /*8750*/  FMUL.FTZ R60, R2.reuse, R60 ;  /* 0x0000003c023c7220 */ /* 0x040fe20000410000 */
[----:B------:R-:W-:Y:S01]  /*8760*/  FMUL.FTZ R61, R2, R61 ;  /* 0x0000003d023d7220 */ /* 0x000fe20000410000 */
[C---:B------:R-:W-:Y:S01]  /*8770*/  FMUL.FTZ R62, R0.reuse, R62 ;  /* 0x0000003e003e7220 */ /* 0x040fe20000410000 */
[----:B------:R-:W-:Y:S01]  /*8780*/  FMUL.FTZ R63, R0, R63 ;  /* 0x0000003f003f7220 */ /* 0x000fe20000410000 */
[C---:B------:R-:W-:Y:S01]  /*8790*/  HMMA.16816.F32 R48, R136.reuse, R130, R48 ;  /* 0x000000828830723c */ /* 0x040fe20000001830 */
[----:B------:R-:W1:Y:S03]  /*87a0*/  LDSM.16.MT88.4 R128, [R133+0xe000] ;  /* 0x00e000008580783b */ /* 0x000e660000004200 */
[----:B------:R-:W-:Y:S01]  /*87b0*/  MUFU.EX2 R185, R185 ;  /* 0x000000b900b97308 */ /* 0x000fe20000000800 */
[C---:B------:R-:W-:Y:S01]  /*87c0*/  FMUL.FTZ R64, R2.reuse, R64 ;  /* 0x0000004002407220 */ /* 0x040fe20000410000 */
[----:B------:R-:W-:Y:S01]  /*87d0*/  FMUL.FTZ R65, R2, R65 ;  /* 0x0000004102417220 */ /* 0x000fe20000410000 */
[C---:B------:R-:W-:Y:S01]  /*87e0*/  FMUL.FTZ R66, R0.reuse, R66 ;  /* 0x0000004200427220 */ /* 0x040fe20000410000 */
[----:B------:R-:W-:Y:S01]  /*87f0*/  FMUL.FTZ R67, R0, R67 ;  /* 0x0000004300437220 */ /* 0x000fe20000410000 */
[C---:B------:R-:W-:Y:S01]  /*8800*/  FMUL.FTZ R68, R2.reuse, R68 ;  /* 0x0000004402447220 */ /* 0x040fe20000410000 */
[C---:B--2---:R-:W-:Y:S04]  /*8810*/  HMMA.16816.F32 R52, R136.reuse, R124, R52 ;  /* 0x0000007c8834723c */ /* 0x044fe80000001834 */
[----:B------:R-:W2:Y:S01]  /*8820*/  MUFU.EX2 R184, R184 ;  /* 0x000000b800b87308 */ /* 0x000ea20000000800 */
[----:B------:R-:W-:Y:S01]  /*8830*/  FMUL.FTZ R69, R2, R69 ;  /* 0x0000004502457220 */ /* 0x000fe20000410000 */
[C---:B------:R-:W-:Y:S01]  /*8840*/  FMUL.FTZ R70, R0.reuse, R70 ;  /* 0x0000004600467220 */ /* 0x040fe20000410000 */
[----:B------:R-:W-:Y:S01]  /*8850*/  FMUL.FTZ R71, R0, R71 ;  /* 0x0000004700477220 */ /* 0x000fe20000410000 */
[C---:B------:R-:W-:Y:S01]  /*8860*/  FMUL.FTZ R72, R2.reuse, R72 ;  /* 0x0000004802487220 */ /* 0x040fe20000410000 */
[----:B------:R-:W-:Y:S01]  /*8870*/  FMUL.FTZ R73, R2, R73 ;  /* 0x0000004902497220 */ /* 0x000fe20000410000 */
[C---:B------:R-:W-:Y:S01]  /*8880*/  HMMA.16816.F32 R56, R136.reuse, R126, R56 ;  /* 0x0000007e8838723c */ /* 0x040fe20000001838 */
[----:B------:R-:W3:Y:S02]  /*8890*/  LDSM.16.MT88.4 R124, [R134+0x2000] ;  /* 0x00200000867c783b */ /* 0x000ee40000004200 */
[C---:B------:R-:W-:Y:S01]  /*88a0*/  FMUL.FTZ R74, R0.reuse, R74 ;  /* 0x0000004a004a7220 */ /* 0x040fe20000410000 */
[----:B------:R-:W-:Y:S01]  /*88b0*/  FMUL.FTZ R75, R0, R75 ;  /* 0x0000004b004b7220 */ /* 0x000fe20000410000 */
[C---:B------:R-:W-:Y:S01]  /*88c0*/  FMUL.FTZ R76, R2.reuse, R76 ;  /* 0x0000004c024c7220 */ /* 0x040fe20000410000 */
[----:B------:R-:W-:Y:S01]  /*88d0*/  FMUL.FTZ R77, R2, R77 ;  /* 0x0000004d024d7220 */ /* 0x000fe20000410000 */
[C---:B------:R-:W-:Y:S01]  /*88e0*/  FMUL.FTZ R78, R0.reuse, R78 ;  /* 0x0000004e004e7220 */ /* 0x040fe20000410000 */
[C---:B----4-:R-:W-:Y:S03]  /*88f0*/  HMMA.16816.F32 R60, R136.reuse, R140, R60 ;  /* 0x0000008c883c723c */ /* 0x050fe6000000183c */
[----:B------:R-:W-:Y:S01]  /*8900*/  FMUL.FTZ R79, R0, R79 ;  /* 0x0000004f004f7220 */ /* 0x000fe20000410000 */
[C---:B------:R-:W-:Y:S01]  /*8910*/  FMUL.FTZ R80, R2.reuse, R80 ;  /* 0x0000005002507220 */ /* 0x040fe20000410000 */
[----:B------:R-:W-:Y:S01]  /*8920*/  FMUL.FTZ R81, R2, R81 ;  /* 0x0000005102517220 */ /* 0x000fe20000410000 */
[C---:B------:R-:W-:Y:S01]  /*8930*/  FMUL.FTZ R82, R0.reuse, R82 ;  /* 0x0000005200527220 */ /* 0x040fe20000410000 */
[----:B------:R-:W-:Y:S01]  /*8940*/  FMUL.FTZ R83, R0, R83 ;  /* 0x0000005300537220 */ /* 0x000fe20000410000 */
[C---:B------:R-:W-:Y:S01]  /*8950*/  HMMA.16816.F32 R64, R136.reuse, R142, R64 ;  /* 0x0000008e8840723c */ /* 0x040fe20000001840 */
[----:B------:R-:W4:Y:S02]  /*8960*/  LDSM.16.MT88.4 R140, [R161+0x2000] ;  /* 0x00200000a18c783b */ /* 0x000f240000004200 */
[C---:B------:R-:W-:Y:S01]  /*8970*/  FMUL.FTZ R84, R2.reuse, R84 ;  /* 0x0000005402547220 */ /* 0x040fe20000410000 */
[----:B------:R-:W-:Y:S01]  /*8980*/  FMUL.FTZ R85, R2, R85 ;  /* 0x0000005502557220 */ /* 0x000fe20000410000 */
[C---:B------:R-:W-:Y:S01]  /*8990*/  FMUL.FTZ R86, R0.reuse, R86 ;  /* 0x0000005600567220 */ /* 0x040fe20000410000 */
[----:B------:R-:W-:Y:S01]  /*89a0*/  FMUL.FTZ R87, R0, R87 ;  /* 0x0000005700577220 */ /* 0x000fe20000410000 */
[C---:B------:R-:W-:Y:S01]  /*89b0*/  FMUL.FTZ R88, R2.reuse, R88 ;  /* 0x0000005802587220 */ /* 0x040fe20000410000 */
[----:B------:R-:W-:Y:S01]  /*89c0*/  FMUL.FTZ R89, R2, R89 ;  /* 0x0000005902597220 */ /* 0x000fe20000410000 */
[C---:B-1----:R-:W-:Y:S03]  /*89d0*/  HMMA.16816.F32 R68, R136.reuse, R128, R68 ;  /* 0x000000808844723c */ /* 0x042fe60000001844 */
[C---:B------:R-:W-:Y:S01]  /*89e0*/  FMUL.FTZ R90, R0.reuse, R90 ;  /* 0x0000005a005a7220 */ /* 0x040fe20000410000 */
[----:B------:R-:W-:Y:S01]  /*89f0*/  FMUL.FTZ R91, R0, R91 ;  /* 0x0000005b005b7220 */ /* 0x000fe20000410000 */
[C---:B------:R-:W-:Y:S01]  /*8a00*/  FMUL.FTZ R92, R2.reuse, R92 ;  /* 0x0000005c025c7220 */ /* 0x040fe20000410000 */
[----:B------:R-:W-:Y:S01]  /*8a10*/  FMUL.FTZ R93, R2, R93 ;  /* 0x0000005d025d7220 */ /* 0x000fe20000410000 */
[C---:B------:R-:W-:Y:S01]  /*8a20*/  FMUL.FTZ R94, R0.reuse, R94 ;  /* 0x0000005e005e7220 */ /* 0x040fe20000410000 */
[C---:B------:R-:W-:Y:S01]  /*8a30*/  HMMA.16816.F32 R72, R136.reuse, R130, R72 ;  /* 0x000000828848723c */ /* 0x040fe20000001848 */
[----:B------:R-:W1:Y:S02]  /*8a40*/  LDSM.16.MT88.4 R128, [R160+0x10000] ;  /* 0x01000000a080783b */ /* 0x000e640000004200 */
[----:B------:R-:W-:Y:S01]  /*8a50*/  FMUL.FTZ R95, R0, R95 ;  /* 0x0000005f005f7220 */ /* 0x000fe20000410000 */
[C---:B------:R-:W-:Y:S01]  /*8a60*/  FMUL.FTZ R96, R2.reuse, R96 ;  /* 0x0000006002607220 */ /* 0x040fe20000410000 */
[----:B------:R-:W-:Y:S01]  /*8a70*/  FMUL.FTZ R97, R2, R97 ;  /* 0x0000006102617220 */ /* 0x000fe20000410000 */
[C---:B------:R-:W-:Y:S01]  /*8a80*/  FMUL.FTZ R98, R0.reuse, R98 ;  /* 0x0000006200627220 */ /* 0x040fe20000410000 */
[----:B------:R-:W-:Y:S01]  /*8a90*/  FMUL.FTZ R99, R0, R99 ;  /* 0x0000006300637220 */ /* 0x000fe20000410000 */
[C---:B---3--:R-:W-:Y:S03]  /*8aa0*/  HMMA.16816.F32 R76, R136.reuse, R124, R76 ;  /* 0x0000007c884c723c */ /* 0x048fe6000000184c */
[C---:B------:R-:W-:Y:S01]  /*8ab0*/  FMUL.FTZ R108, R2.reuse, R108 ;  /* 0x0000006c026c7220 */ /* 0x040fe20000410000 */
[----:B------:R-:W-:Y:S01]  /*8ac0*/  FMUL.FTZ R109, R2, R109 ;  /* 0x0000006d026d7220 */ /* 0x000fe20000410000 */
[C---:B------:R-:W-:Y:S01]  /*8ad0*/  FMUL.FTZ R110, R0.reuse, R110 ;  /* 0x0000006e006e7220 */ /* 0x040fe20000410000 */
[C---:B------:R-:W-:Y:S01]  /*8ae0*/  FMUL.FTZ R111, R0.reuse, R111 ;  /* 0x0000006f006f7220 */ /* 0x040fe20000410000 */
[C---:B------:R-:W-:Y:S01]  /*8af0*/  FMUL.FTZ R14, R0.reuse, R118 ;  /* 0x00000076000e7220 */ /* 0x040fe20000410000 */
[C---:B------:R-:W-:Y:S01]  /*8b00*/  HMMA.16816.F32 R80, R136.reuse, R126, R80 ;  /* 0x0000007e8850723c */ /* 0x040fe20000001850 */
[----:B------:R-:W3:Y:S02]  /*8b10*/  LDSM.16.MT88.4 R124, [R133+0x10000] ;  /* 0x01000000857c783b */ /* 0x000ee40000004200 */
[----:B------:R-:W-:Y:S01]  /*8b20*/  FMUL.FTZ R15, R0, R119 ;  /* 0x00000077000f7220 */ /* 0x000fe20000410000 */
[C---:B------:R-:W-:Y:S01]  /*8b30*/  FMUL.FTZ R112, R2.reuse, R112 ;  /* 0x0000007002707220 */ /* 0x040fe20000410000 */
[----:B------:R-:W-:Y:S01]  /*8b40*/  FMUL.FTZ R113, R2, R113 ;  /* 0x0000007102717220 */ /* 0x000fe20000410000 */
[C---:B------:R-:W-:Y:S01]  /*8b50*/  FMUL.FTZ R114, R0.reuse, R114 ;  /* 0x0000007200727220 */ /* 0x040fe20000410000 */
[----:B------:R-:W-:Y:S01]  /*8b60*/  FMUL.FTZ R115, R0, R115 ;  /* 0x0000007300737220 */ /* 0x000fe20000410000 */
[C---:B----4-:R-:W-:Y:S03]  /*8b70*/  HMMA.16816.F32 R84, R136.reuse, R140, R84 ;  /* 0x0000008c8854723c */ /* 0x050fe60000001854 */
[----:B--2---:R-:W-:Y:S01]  /*8b80*/  F2FP.F16.F32.PACK_AB R162, R184, R185 ;  /* 0x000000b9b8a2723e */ /* 0x004fe200000000ff */
[C---:B------:R-:W-:Y:S01]  /*8b90*/  FMUL.FTZ R100, R2.reuse, R100 ;  /* 0x0000006402647220 */ /* 0x040fe20000410000 */
[----:B------:R-:W-:Y:S01]  /*8ba0*/  FMUL.FTZ R101, R2, R101 ;  /* 0x0000006502657220 */ /* 0x000fe20000410000 */
[C---:B------:R-:W-:Y:S01]  /*8bb0*/  FMUL.FTZ R102, R0.reuse, R102 ;  /* 0x0000006600667220 */ /* 0x040fe20000410000 */
[----:B------:R-:W-:Y:S01]  /*8bc0*/  FMUL.FTZ R103, R0, R103 ;  /* 0x0000006700677220 */ /* 0x000fe20000410000 */
[C---:B------:R-:W-:Y:S01]  /*8bd0*/  HMMA.16816.F32 R88, R136.reuse, R142, R88 ;  /* 0x0000008e8858723c */ /* 0x040fe20000001858 */
[----:B------:R-:W2:Y:S02]  /*8be0*/  LDSM.16.MT88.4 R140, [R134+0x4000] ;  /* 0x00400000868c783b */ /* 0x000ea40000004200 */
[C---:B------:R-:W-:Y:S01]  /*8bf0*/  FMUL.FTZ R104, R2.reuse, R104 ;  /* 0x0000006802687220 */ /* 0x040fe20000410000 */
[----:B------:R-:W-:Y:S01]  /*8c00*/  FMUL.FTZ R105, R2, R105 ;  /* 0x0000006902697220 */ /* 0x000fe20000410000 */
[C---:B------:R-:W-:Y:S01]  /*8c10*/  FMUL.FTZ R106, R0.reuse, R106 ;  /* 0x0000006a006a7220 */ /* 0x040fe20000410000 */
[----:B------:R-:W-:Y:S01]  /*8c20*/  FMUL.FTZ R107, R0, R107 ;  /* 0x0000006b006b7220 */ /* 0x000fe20000410000 */
[C---:B------:R-:W-:Y:S01]  /*8c30*/  FMUL.FTZ R13, R2.reuse, R117 ;  /* 0x00000075020d7220 */ /* 0x040fe20000410000 */
[----:B------:R-:W-:Y:S01]  /*8c40*/  F2FP.F16.F32.PACK_AB R117, R175, R174 ;  /* 0x000000aeaf75723e */ /* 0x000fe200000000ff */
[C---:B-1----:R-:W-:Y:S03]  /*8c50*/  HMMA.16816.F32 R92, R136.reuse, R128, R92 ;  /* 0x00000080885c723c */ /* 0x042fe6000000185c */
[----:B------:R-:W-:Y:S01]  /*8c60*/  FFMA.FTZ R167, R2, R219, R167 ;  /* 0x000000db02a77223 */ /* 0x000fe200000100a7 */
[----:B------:R-:W-:Y:S03]  /*8c70*/  FFMA.FTZ R171, R0, R217, R171 ;  /* 0x000000d900ab7223 */ /* 0x000fe600000100ab */
[----:B------:R-:W-:Y:S01]  /*8c80*/  FADD.FTZ R168, R168, R167 ;  /* 0x000000a7a8a87221 */ /* 0x000fe20000010000 */
[C---:B------:R-:W-:Y:S03]  /*8c90*/  HMMA.16816.F32 R96, R136.reuse, R130, R96 ;  /* 0x000000828860723c */ /* 0x040fe60000001860 */
[----:B------:R-:W-:Y:S04]  /*8ca0*/  FADD.FTZ R0, R169, R171 ;  /* 0x000000aba9007221 */ /* 0x000fe80000010000 */
[----:B------:R-:W-:Y:S01]  /*8cb0*/  FADD.FTZ R165, R165, R0 ;  /* 0x00000000a5a57221 */ /* 0x000fe20000010000 */
[C---:B---3--:R-:W-:Y:S03]  /*8cc0*/  HMMA.16816.F32 R100, R136.reuse, R124, R100 ;  /* 0x0000007c8864723c */ /* 0x048fe60000001864 */
[----:B------:R-:W-:Y:S04]  /*8cd0*/  IMAD.WIDE.U32 R124, R150, -0x2daee0ad, RZ ;  /* 0xd2511f53967c7825 */ /* 0x000fe800078e00ff */
[----:B------:R-:W-:Y:S01]  /*8ce0*/  FADD.FTZ R166, R166, R165 ;  /* 0x000000a5a6a67221 */ /* 0x000fe20000010000 */
[C---:B------:R-:W-:Y:S03]  /*8cf0*/  HMMA.16816.F32 R104, R136.reuse, R126, R104 ;  /* 0x0000007e8868723c */ /* 0x040fe60000001868 */
[C---:B------:R-:W-:Y:S02]  /*8d00*/  PRMT R127, R124.reuse, 0x7773, RZ ;  /* 0x000077737c7f7816 */ /* 0x040fe400000000ff */
[----:B------:R-:W-:Y:S02]  /*8d10*/  MOV R126, R124 ;  /* 0x0000007c007e7202 */ /* 0x000fe40000000f00 */
[C---:B------:R-:W-:Y:S01]  /*8d20*/  PRMT R144, R124.reuse, 0x7772, RZ ;  /* 0x000077727c907816 */ /* 0x040fe200000000ff */
[C---:B--2---:R-:W-:Y:S03]  /*8d30*/  HMMA.16816.F32 R16, R136.reuse, R140, R16 ;  /* 0x0000008c8810723c */ /* 0x044fe60000001810 */
[----:B------:R-:W-:Y:S02]  /*8d40*/  PRMT R129, R124, 0x7771, RZ ;  /* 0x000077717c817816 */ /* 0x000fe400000000ff */
[----:B------:R-:W-:Y:S02]  /*8d50*/  LOP3.LUT R124, R224, R148, R125, 0x96, !PT ;  /* 0x00000094e07c7212 */ /* 0x000fe400078e967d */
[----:B------:R-:W-:Y:S01]  /*8d60*/  LOP3.LUT R126, R126, 0xff, RZ, 0xc0, !PT ;  /* 0x000000ff7e7e7812 */ /* 0x000fe200078ec0ff */
[C---:B------:R-:W-:Y:S01]  /*8d70*/  HMMA.16816.F32 R108, R136.reuse, R142, R108 ;  /* 0x0000008e886c723c */ /* 0x040fe2000000186c */
[----:B------:R-:W-:Y:S02]  /*8d80*/  LDSM.16.MT88.4 R140, [R134+0x800] ;  /* 0x00080000868c783b */ /* 0x000fe40000004200 */
[C---:B------:R-:W-:Y:S02]  /*8d90*/  LOP3.LUT R125, R124.reuse, 0xffff, RZ, 0xc0, !PT ;  /* 0x0000ffff7c7d7812 */ /* 0x040fe400078ec0ff */
[C---:B------:R-:W-:Y:S02]  /*8da0*/  PRMT R12, R124.reuse, 0x7632, R12 ;  /* 0x000076327c0c7816 */ /* 0x040fe4000000000c */
[----:B------:R-:W-:Y:S02]  /*8db0*/  LOP3.LUT R159, R124, 0xff, RZ, 0xc0, !PT ;  /* 0x000000ff7c9f7812 */ /* 0x000fe400078ec0ff */
[----:B------:R-:W-:Y:S02]  /*8dc0*/  SHF.R.U32.HI R157, RZ, 0x18, R124 ;  /* 0x00000018ff9d7819 */ /* 0x000fe4000001167c */
[----:B------:R-:W-:Y:S02]  /*8dd0*/  SHF.R.U32.HI R124, RZ, 0x8, R125 ;  /* 0x00000008ff7c7819 */ /* 0x000fe4000001167d */
[----:B------:R-:W-:Y:S02]  /*8de0*/  PRMT R144, R144, 0x5410, R127 ;  /* 0x0000541090907816 */ /* 0x000fe4000000007f */
[----:B------:R-:W-:Y:S02]  /*8df0*/  PRMT R129, R126, 0x5410, R129 ;  /* 0x000054107e817816 */ /* 0x000fe40000000081 */
[----:B------:R-:W-:Y:S02]  /*8e00*/  PRMT R159, R159, 0x5410, R124 ;  /* 0x000054109f9f7816 */ /* 0x000fe4000000007c */
[----:B------:R-:W1:Y:S01]  /*8e10*/  LDSM.16.MT88.4 R124, [R160+0xc800] ;  /* 0x00c80000a07c783b */ /* 0x000e620000004200 */
[----:B------:R-:W-:Y:S02]  /*8e20*/  LOP3.LUT R12, R12, 0xff, RZ, 0xc0, !PT ;  /* 0x000000ff0c0c7812 */ /* 0x000fe400078ec0ff */
[--C-:B------:R-:W-:Y:S02]  /*8e30*/  HSET2.LE.AND R148, R129, R170.reuse, PT ;  /* 0x000000aa81947233 */ /* 0x100fe40003803000 */
[----:B------:R-:W-:Y:S01]  /*8e40*/  PRMT R157, R12, 0x5410, R157 ;  /* 0x000054100c9d7816 */ /* 0x000fe2000000009d */
[----:B------:R-:W-:Y:S01]  /*8e50*/  FMUL.FTZ R12, R2, R116 ;  /* 0x00000074020c7220 */ /* 0x000fe20000410000 */
[----:B------:R-:W-:Y:S01]  /*8e60*/  LOP3.LUT R119, R144, 0xff00ff, RZ, 0xc0, !PT ;  /* 0x00ff00ff90777812 */ /* 0x000fe200078ec0ff */
[----:B------:R-:W2:Y:S01]  /*8e70*/  LDSM.16.MT88.4 R128, [R133+0xc800] ;  /* 0x00c800008580783b */ /* 0x000ea20000004200 */
[----:B------:R-:W-:Y:S02]  /*8e80*/  LOP3.LUT R118, R117, R148, RZ, 0xc0, !PT ;  /* 0x0000009475767212 */ /* 0x000fe400078ec0ff */
[--C-:B------:R-:W-:Y:S02]  /*8e90*/  HSET2.LE.AND R116, R159, R170.reuse, PT ;  /* 0x000000aa9f747233 */ /* 0x100fe40003803000 */
[C---:B------:R-:W-:Y:S03]  /*8ea0*/  HMMA.16816.F32 R12, R136.reuse, R120, R12 ;  /* 0x00000078880c723c */ /* 0x040fe6000000180c */
[--C-:B------:R-:W-:Y:S01]  /*8eb0*/  HSET2.LE.AND R117, R157, R170.reuse, PT ;  /* 0x000000aa9d757233 */ /* 0x100fe20003803000 */
[----:B------:R-:W3:Y:S01]  /*8ec0*/  LDSM.16.MT88.4 R144, [R161+0x800] ;  /* 0x00080000a190783b */ /* 0x000ee20000004200 */
[--C-:B------:R-:W-:Y:S02]  /*8ed0*/  HSET2.LE.AND R119, R119, R170.reuse, PT ;  /* 0x000000aa77777233 */ /* 0x100fe40003803000 */
[----:B------:R-:W-:Y:S01]  /*8ee0*/  F2FP.F16.F32.PACK_AB R121, R187, R186 ;  /* 0x000000babb79723e */ /* 0x000fe200000000ff */
[----:B------:R-:W-:Y:S03]  /*8ef0*/  HMMA.16816.F32 R112, R136, R122, R112 ;  /* 0x0000007a8870723c */ /* 0x000fe60000001870 */
[----:B------:R-:W-:Y:S01]  /*8f00*/  F2FP.F16.F32.PACK_AB R120, R188, R225 ;  /* 0x000000e1bc78723e */ /* 0x000fe200000000ff */
[----:B------:R-:W4:Y:S01]  /*8f10*/  LDSM.16.MT88.4 R148, [R160+0xe800] ;  /* 0x00e80000a094783b */ /* 0x000f220000004200 */
[----:B------:R-:W-:Y:S01]  /*8f20*/  LOP3.LUT R119, R162, R119, RZ, 0xc0, !PT ;  /* 0x00000077a2777212 */ /* 0x000fe200078ec0ff */
[----:B------:R-:W-:Y:S01]  /*8f30*/  FFMA.FTZ R162, R23, UR4, -R173 ;  /* 0x0000000417a27c23 */ /* 0x000fe200080108ad */
[----:B------:R-:W-:Y:S01]  /*8f40*/  LOP3.LUT R116, R121, R116, RZ, 0xc0, !PT ;  /* 0x0000007479747212 */ /* 0x000fe200078ec0ff */
[----:B------:R-:W-:Y:S01]  /*8f50*/  FADD.FTZ R225, R225, R166 ;  /* 0x000000a6e1e17221 */ /* 0x000fe20000010000 */
[----:B------:R-:W-:Y:S03]  /*8f60*/  LOP3.LUT R117, R120, R117, RZ, 0xc0, !PT ;  /* 0x0000007578757212 */ /* 0x000fe600078ec0ff */
[----:B------:R-:W5:Y:S01]  /*8f70*/  LDSM.16.MT88.4 R156, [R134+0x2800] ;  /* 0x00280000869c783b */ /* 0x000f620000004200 */
[----:B------:R-:W-:Y:S01]  /*8f80*/  MUFU.EX2 R162, R162 ;  /* 0x000000a200a27308 */ /* 0x000fe20000000800 */
[----:B------:R-:W-:Y:S04]  /*8f90*/  FADD.FTZ R188, R188, R225 ;  /* 0x000000e1bcbc7221 */ /* 0x000fe80000010000 */
[----:B------:R-:W-:Y:S01]  /*8fa0*/  FADD.FTZ R185, R185, R188 ;  /* 0x000000bcb9b97221 */ /* 0x000fe20000010000 */
[C---:B-1----:R-:W-:Y:S01]  /*8fb0*/  HMMA.16816.F32 R4, R116.reuse, R124, R4 ;  /* 0x0000007c7404723c */ /* 0x042fe20000001804 */
[----:B------:R-:W1:Y:S04]  /*8fc0*/  LDSM.16.MT88.4 R120, [R161+0x2800] ;  /* 0x00280000a178783b */ /* 0x000e680000004200 */
[----:B------:R-:W-:Y:S03]  /*8fd0*/  FADD.FTZ R184, R184, R185 ;  /* 0x000000b9b8b87221 */ /* 0x000fe60000010000 */
[C---:B------:R-:W-:Y:S01]  /*8fe0*/  HMMA.16816.F32 R8, R116.reuse, R126, R8 ;  /* 0x0000007e7408723c */ /* 0x040fe20000001808 */
[----:B------:R-:W1:Y:S07]  /*8ff0*/  LDSM.16.MT88.4 R124, [R160+0x10800] ;  /* 0x01080000a07c783b */ /* 0x000e6e0000004200 */
[C---:B--2---:R-:W-:Y:S03]  /*9000*/  HMMA.16816.F32 R36, R116.reuse, R128, R36 ;  /* 0x000000807424723c */ /* 0x044fe60000001824 */
[----:B------:R-:W-:Y:S05]  /*9010*/  LOP3.LUT R128, R215, R223, R229, 0x96, !PT ;  /* 0x000000dfd7807212 */ /* 0x000fea00078e96e5 */
[C---:B------:R-:W-:Y:S03]  /*9020*/  HMMA.16816.F32 R40, R116.reuse, R130, R40 ;  /* 0x000000827428723c */ /* 0x040fe60000001828 */
[----:B------:R-:W-:Y:S02]  /*9030*/  IMAD.WIDE.U32 R136, R128, -0x326172a9, RZ ;  /* 0xcd9e8d5780887825 */ /* 0x000fe400078e00ff */
[----:B------:R-:W2:Y:S03]  /*9040*/  LDSM.16.MT88.4 R128, [R133+0x10800] ;  /* 0x010800008580783b */ /* 0x000ea60000004200 */
[C---:B------:R-:W-:Y:S03]  /*9050*/  HMMA.16816.F32 R44, R116.reuse, R140, R44 ;  /* 0x0000008c742c723c */ /* 0x040fe6000000182c */
[----:B------:R-:W-:Y:S02]  /*9060*/  LOP3.LUT R138, R220, R202, R137, 0x96, !PT ;  /* 0x000000cadc8a7212 */ /* 0x000fe400078e9689 */
[----:B------:R-:W-:Y:S03]  /*9070*/  LOP3.LUT R136, R211, R201, R136, 0x96, !PT ;  /* 0x000000c9d3887212 */ /* 0x000fe600078e9688 */
[C---:B------:R-:W-:Y:S01]  /*9080*/  HMMA.16816.F32 R48, R116.reuse, R142, R48 ;  /* 0x0000008e7430723c */ /* 0x040fe20000001830 */
[----:B------:R-:W-:Y:S02]  /*9090*/  LDSM.16.MT88.4 R140, [R161+0x1000] ;  /* 0x00100000a18c783b */ /* 0x000fe40000004200 */
[----:B------:R-:W-:Y:S04]  /*90a0*/  IMAD.WIDE.U32 R138, R138, -0x2daee0ad, RZ ;  /* 0xd2511f538a8a7825 */ /* 0x000fe800078e00ff */
[----:B------:R-:W-:Y:S01]  /*90b0*/  IMAD.WIDE.U32 R136, R136, -0x2daee0ad, RZ ;  /* 0xd2511f5388887825 */ /* 0x000fe200078e00ff */
[C---:B---3--:R-:W-:Y:S03]  /*90c0*/  HMMA.16816.F32 R52, R116.reuse, R144, R52 ;  /* 0x000000907434723c */ /* 0x048fe60000001834 */
[----:B------:R-:W-:Y:S02]  /*90d0*/  LOP3.LUT R227, R212, R227, R139, 0x96, !PT ;  /* 0x000000e3d4e37212 */ /* 0x000fe400078e968b */
[----:B------:R-:W-:Y:S01]  /*90e0*/  LOP3.LUT R226, R218, R138, R137, 0x96, !PT ;  /* 0x0000008adae27212 */ /* 0x000fe200078e9689 */
[----:B------:R-:W-:Y:S02]  /*90f0*/  FFMA.FTZ R218, R34, UR4, -R173 ;  /* 0x0000000422da7c23 */ /* 0x000fe400080108ad */
[C---:B------:R-:W-:Y:S03]  /*9100*/  HMMA.16816.F32 R56, R116.reuse, R146, R56 ;  /* 0x000000927438723c */ /* 0x040fe60000001838 */
[----:B------:R-:W-:Y:S01]  /*9110*/  IMAD.WIDE.U32 R228, R227, -0x326172a9, RZ ;  /* 0xcd9e8d57e3e47825 */ /* 0x000fe200078e00ff */
[----:B------:R-:W-:Y:S03]  /*9120*/  MUFU.EX2 R218, R218 ;  /* 0x000000da00da7308 */ /* 0x000fe60000000800 */
[----:B------:R-:W-:Y:S01]  /*9130*/  IMAD.WIDE.U32 R226, R226, -0x326172a9, RZ ;  /* 0xcd9e8d57e2e27825 */ /* 0x000fe200078e00ff */
[C---:B----4-:R-:W-:Y:S04]  /*9140*/  HMMA.16816.F32 R60, R116.reuse, R148, R60 ;  /* 0x00000094743c723c */ /* 0x050fe8000000183c */
[----:B------:R-:W-:Y:S01]  /*9150*/  LOP3.LUT R228, R199, R228, R227, 0x96, !PT ;  /* 0x000000e4c7e47212 */ /* 0x000fe200078e96e3 */
[--C-:B------:R-:W-:Y:S03]  /*9160*/  FFMA.FTZ R227, R25, UR4, -R172.reuse ;  /* 0x0000000419e37c23 */ /* 0x100fe600080108ac */
[C---:B------:R-:W-:Y:S03]  /*9170*/  HMMA.16816.F32 R64, R116.reuse, R150, R64 ;  /* 0x000000967440723c */ /* 0x040fe60000001840 */
[----:B------:R-:W-:Y:S05]  /*9180*/  MUFU.EX2 R227, R227 ;  /* 0x000000e300e37308 */ /* 0x000fea0000000800 */
[C---:B------:R-:W-:Y:S08]  /*9190*/  HMMA.16816.F32 R68, R116.reuse, R152, R68 ;  /* 0x000000987444723c */ /* 0x040ff00000001844 */
[C---:B------:R-:W-:Y:S01]  /*91a0*/  HMMA.16816.F32 R72, R116.reuse, R154, R72 ;  /* 0x0000009a7448723c */ /* 0x040fe20000001848 */
[----:B------:R-:W-:Y:S07]  /*91b0*/  LDSM.16.MT88.4 R152, [R161+0x3000] ;  /* 0x00300000a198783b */ /* 0x000fee0000004200 */
[C---:B-----5:R-:W-:Y:S03]  /*91c0*/  HMMA.16816.F32 R76, R116.reuse, R156, R76 ;  /* 0x0000009c744c723c */ /* 0x060fe6000000184c */
[--C-:B------:R-:W-:Y:S01]  /*91d0*/  FFMA.FTZ R157, R20, UR4, -R172.reuse ;  /* 0x00000004149d7c23 */ /* 0x100fe200080108ac */
[----:B------:R-:W-:Y:S01]  /*91e0*/  LOP3.LUT R20, R210, R200, R229, 0x96, !PT ;  /* 0x000000c8d2147212 */ /* 0x000fe200078e96e5 */
[----:B------:R-:W-:Y:S03]  /*91f0*/  IMAD.WIDE.U32 R228, R228, -0x2daee0ad, RZ ;  /* 0xd2511f53e4e47825 */ /* 0x000fe600078e00ff */
[C---:B------:R-:W-:Y:S01]  /*9200*/  HMMA.16816.F32 R80, R116.reuse, R158, R80 ;  /* 0x0000009e7450723c */ /* 0x040fe20000001850 */
[----:B------:R-:W-:Y:S02]  /*9210*/  MUFU.EX2 R157, R157 ;  /* 0x0000009d009d7308 */ /* 0x000fe40000000800 */
[----:B------:R-:W-:Y:S01]  /*9220*/  FFMA.FTZ R159, R22, UR4, -R173 ;  /* 0x00000004169f7c23 */ /* 0x000fe200080108ad */
[----:B------:R-:W-:Y:S01]  /*9230*/  FFMA.FTZ R158, R21, UR4, -R172 ;  /* 0x00000004159e7c23 */ /* 0x000fe200080108ac */
[----:B------:R-:W-:Y:S03]  /*9240*/  IMAD.WIDE.U32 R20, R20, -0x2daee0ad, RZ ;  /* 0xd2511f5314147825 */ /* 0x000fe600078e00ff */
[C---:B-1----:R-:W-:Y:S03]  /*9250*/  HMMA.16816.F32 R84, R116.reuse, R120, R84 ;  /* 0x000000787454723c */ /* 0x042fe60000001854 */
[----:B------:R-:W1:Y:S01]  /*9260*/  MUFU.EX2 R159, R159 ;  /* 0x0000009f009f7308 */ /* 0x000e620000000800 */
[----:B------:R-:W-:Y:S01]  /*9270*/  LOP3.LUT R230, R216, R136, R21, 0x96, !PT ;  /* 0x00000088d8e67212 */ /* 0x000fe200078e9615 */
[----:B------:R-:W-:Y:S03]  /*9280*/  FFMA.FTZ R216, R26, UR4, -R173 ;  /* 0x000000041ad87c23 */ /* 0x000fe600080108ad */
[C---:B------:R-:W-:Y:S01]  /*9290*/  HMMA.16816.F32 R88, R116.reuse, R122, R88 ;  /* 0x0000007a7458723c */ /* 0x040fe20000001858 */
[----:B------:R-:W3:Y:S04]  /*92a0*/  LDSM.16.MT88.4 R120, [R134+0x4800] ;  /* 0x004800008678783b */ /* 0x000ee80000004200 */
[----:B------:R-:W4:Y:S01]  /*92b0*/  MUFU.EX2 R158, R158 ;  /* 0x0000009e009e7308 */ /* 0x000f220000000800 */
[----:B------:R-:W-:Y:S02]  /*92c0*/  IMAD.WIDE.U32 R230, R230, -0x326172a9, RZ ;  /* 0xcd9e8d57e6e67825 */ /* 0x000fe400078e00ff */
[C---:B------:R-:W-:Y:S07]  /*92d0*/  HMMA.16816.F32 R92, R116.reuse, R124, R92 ;  /* 0x0000007c745c723c */ /* 0x040fee000000185c */
[----:B------:R-:W-:Y:S01]  /*92e0*/  MUFU.EX2 R216, R216 ;  /* 0x000000d800d87308 */ /* 0x000fe20000000800 */
[----:B-1----:R-:W-:Y:S01]  /*92f0*/  F2FP.F16.F32.PACK_AB R144, R162, R159 ;  /* 0x0000009fa290723e */ /* 0x002fe200000000ff */
[----:B------:R-:W-:Y:S01]  /*9300*/  FADD.FTZ R159, R159, R184 ;  /* 0x000000b89f9f7221 */ /* 0x000fe20000010000 */
[----:B------:R-:W-:Y:S01]  /*9310*/  LOP3.LUT R226, R198, R226, R231, 0x96, !PT ;  /* 0x000000e2c6e27212 */ /* 0x000fe200078e96e7 */
[C---:B------:R-:W-:Y:S03]  /*9320*/  HMMA.16816.F32 R96, R116.reuse, R126, R96 ;  /* 0x0000007e7460723c */ /* 0x040fe60000001860 */
[----:B------:R-:W-:Y:S01]  /*9330*/  LOP3.LUT R126, R190, R20, R229, 0x96, !PT ;  /* 0x00000014be7e7212 */ /* 0x000fe200078e96e5 */
[----:B------:R-:W-:Y:S01]  /*9340*/  FFMA.FTZ R190, R24, UR4, -R172 ;  /* 0x0000000418be7c23 */ /* 0x000fe200080108ac */
[----:B------:R-:W1:Y:S01]  /*9350*/  LDSM.16.MT88.4 R20, [R161+0x4800] ;  /* 0x00480000a114783b */ /* 0x000e620000004200 */
[----:B------:R-:W-:Y:S01]  /*9360*/  FFMA.FTZ R229, R27, UR4, -R173 ;  /* 0x000000041be57c23 */ /* 0x000fe200080108ad */
[----:B------:R-:W-:Y:S01]  /*9370*/  FADD.FTZ R159, R162, R159 ;  /* 0x0000009fa29f7221 */ /* 0x000fe20000010000 */
[C---:B--2---:R-:W-:Y:S02]  /*9380*/  HMMA.16816.F32 R100, R116.reuse, R128, R100 ;  /* 0x000000807464723c */ /* 0x044fe40000001864 */
[----:B------:R-:W2:Y:S01]  /*9390*/  MUFU.EX2 R190, R190 ;  /* 0x000000be00be7308 */ /* 0x000ea20000000800 */
[----:B------:R-:W-:Y:S05]  /*93a0*/  IMAD.WIDE.U32 R126, R126, -0x326172a9, RZ ;  /* 0xcd9e8d577e7e7825 */ /* 0x000fea00078e00ff */
[C---:B------:R-:W-:Y:S04]  /*93b0*/  HMMA.16816.F32 R104, R116.reuse, R130, R104 ;  /* 0x000000827468723c */ /* 0x040fe80000001868 */
[----:B------:R-:W5:Y:S01]  /*93c0*/  MUFU.EX2 R229, R229 ;  /* 0x000000e500e57308 */ /* 0x000f620000000800 */
[C---:B------:R-:W-:Y:S02]  /*93d0*/  PRMT R145, R126.reuse, 0x7773, RZ ;  /* 0x000077737e917816 */ /* 0x040fe400000000ff */
[C---:B------:R-:W-:Y:S02]  /*93e0*/  PRMT R124, R126.reuse, 0x7772, RZ ;  /* 0x000077727e7c7816 */ /* 0x040fe400000000ff */
[----:B------:R-:W-:Y:S01]  /*93f0*/  MOV R136, R126 ;  /* 0x0000007e00887202 */ /* 0x000fe20000000f00 */
[C---:B---3--:R-:W-:Y:S03]  /*9400*/  HMMA.16816.F32 R16, R116.reuse, R120, R16 ;  /* 0x000000787410723c */ /* 0x048fe60000001810 */
[----:B------:R-:W-:Y:S02]  /*9410*/  LOP3.LUT R24, R197, R230, R127, 0x96, !PT ;  /* 0x000000e6c5187212 */ /* 0x000fe400078e967f */
[----:B------:R-:W-:Y:S02]  /*9420*/  PRMT R147, R126, 0x7771, RZ ;  /* 0x000077717e937816 */ /* 0x000fe400000000ff */
[----:B------:R-:W-:Y:S01]  /*9430*/  PRMT R145, R124, 0x5410, R145 ;  /* 0x000054107c917816 */ /* 0x000fe20000000091 */
[C---:B------:R-:W-:Y:S01]  /*9440*/  HMMA.16816.F32 R108, R116.reuse, R122, R108 ;  /* 0x0000007a746c723c */ /* 0x040fe2000000186c */
[----:B------:R-:W3:Y:S02]  /*9450*/  LDSM.16.MT88.4 R124, [R160+0xd000] ;  /* 0x00d00000a07c783b */ /* 0x000ee40000004200 */
[C---:B------:R-:W-:Y:S02]  /*9460*/  LOP3.LUT R128, R24.reuse, 0xffff, RZ, 0xc0, !PT ;  /* 0x0000ffff18807812 */ /* 0x040fe400078ec0ff */
[C---:B------:R-:W-:Y:S02]  /*9470*/  PRMT R137, R24.reuse, 0x7632, R137 ;  /* 0x0000763218897816 */ /* 0x040fe40000000089 */
[----:B------:R-:W-:Y:S02]  /*9480*/  SHF.R.U32.HI R26, RZ, 0x8, R128 ;  /* 0x00000008ff1a7819 */ /* 0x000fe40000011680 */
[----:B------:R-:W-:Y:S01]  /*9490*/  LOP3.LUT R25, R24, 0xff, RZ, 0xc0, !PT ;  /* 0x000000ff18197812 */ /* 0x000fe200078ec0ff */
[----:B------:R-:W3:Y:S01]  /*94a0*/  LDSM.16.MT88.4 R128, [R133+0xd000] ;  /* 0x00d000008580783b */ /* 0x000ee20000004200 */
[----:B------:R-:W-:Y:S01]  /*94b0*/  LOP3.LUT R137, R137, 0xff, RZ, 0xc0, !PT ;  /* 0x000000ff89897812 */ /* 0x000fe200078ec0ff */
[C---:B-1----:R-:W-:Y:S03]  /*94c0*/  HMMA.16816.F32 R12, R116.reuse, R20, R12 ;  /* 0x00000014740c723c */ /* 0x042fe6000000180c */
[----:B------:R-:W-:Y:S02]  /*94d0*/  SHF.R.U32.HI R24, RZ, 0x18, R24 ;  /* 0x00000018ff187819 */ /* 0x000fe40000011618 */
[----:B------:R-:W-:Y:S01]  /*94e0*/  PRMT R25, R25, 0x5410, R26 ;  /* 0x0000541019197816 */ /* 0x000fe2000000001a */
[----:B------:R-:W-:Y:S01]  /*94f0*/  LDSM.16.MT88.4 R120, [R160+0xf000] ;  /* 0x00f00000a078783b */ /* 0x000fe20000004200 */
[----:B------:R-:W-:Y:S01]  /*9500*/  LOP3.LUT R136, R136, 0xff, RZ, 0xc0, !PT ;  /* 0x000000ff88887812 */ /* 0x000fe200078ec0ff */
[----:B------:R-:W-:Y:S03]  /*9510*/  HMMA.16816.F32 R112, R116, R22, R112 ;  /* 0x000000167470723c */ /* 0x000fe60000001870 */
[----:B------:R-:W-:Y:S02]  /*9520*/  PRMT R27, R137, 0x5410, R24 ;  /* 0x00005410891b7816 */ /* 0x000fe40000000018 */
[--C-:B------:R-:W-:Y:S01]  /*9530*/  HSET2.LE.AND R24, R25, R170.reuse, PT ;  /* 0x000000aa19187233 */ /* 0x100fe20003803000 */
[----:B------:R-:W-:Y:S01]  /*9540*/  LDSM.16.MT88.4 R20, [R160+0x11000] ;  /* 0x01100000a014783b */ /* 0x000fe20000004200 */
[----:B------:R-:W-:Y:S02]  /*9550*/  PRMT R147, R136, 0x5410, R147 ;  /* 0x0000541088937816 */ /* 0x000fe40000000093 */
[----:B----4-:R-:W-:Y:S02]  /*9560*/  F2FP.F16.F32.PACK_AB R25, R158, R157 ;  /* 0x0000009d9e19723e */ /* 0x010fe400000000ff */
[----:B------:R-:W-:Y:S02]  /*9570*/  LOP3.LUT R149, R145, 0xff00ff, RZ, 0xc0, !PT ;  /* 0x00ff00ff91957812 */ /* 0x000fe400078ec0ff */
[----:B------:R-:W-:Y:S01]  /*9580*/  LOP3.LUT R24, R25, R24, RZ, 0xc0, !PT ;  /* 0x0000001819187212 */ /* 0x000fe200078ec0ff */
[----:B------:R-:W1:Y:S01]  /*9590*/  LDSM.16.MT88.4 R136, [R134+0x1000] ;  /* 0x001000008688783b */ /* 0x000e620000004200 */
[--C-:B------:R-:W-:Y:S02]  /*95a0*/  HSET2.LE.AND R26, R147, R170.reuse, PT ;  /* 0x000000aa931a7233 */ /* 0x100fe40003803000 */
[--C-:B------:R-:W-:Y:S02]  /*95b0*/  HSET2.LE.AND R25, R27, R170.reuse, PT ;  /* 0x000000aa1b197233 */ /* 0x100fe40003803000 */
[----:B--2---:R-:W-:Y:S02]  /*95c0*/  F2FP.F16.F32.PACK_AB R27, R227, R190 ;  /* 0x000000bee31b723e */ /* 0x004fe400000000ff */
[----:B-----5:R-:W-:Y:S01]  /*95d0*/  F2FP.F16.F32.PACK_AB R156, R229, R216 ;  /* 0x000000d8e59c723e */ /* 0x020fe200000000ff */
[----:B------:R-:W-:Y:S01]  /*95e0*/  LDSM.16.MT88.4 R116, [R133+0x11000] ;  /* 0x011000008574783b */ /* 0x000fe20000004200 */
[----:B------:R-:W-:Y:S01]  /*95f0*/  LOP3.LUT R26, R27, R26, RZ, 0xc0, !PT ;  /* 0x0000001a1b1a7212 */ /* 0x000fe200078ec0ff */
[----:B------:R-:W-:Y:S01]  /*9600*/  FADD.FTZ R216, R216, R159 ;  /* 0x0000009fd8d87221 */ /* 0x000fe20000010000 */
[--C-:B------:R-:W-:Y:S02]  /*9610*/  HSET2.LE.AND R27, R149, R170.reuse, PT ;  /* 0x000000aa951b7233 */ /* 0x100fe40003803000 */
[----:B------:R-:W-:Y:S01]  /*9620*/  LOP3.LUT R25, R144, R25, RZ, 0xc0, !PT ;  /* 0x0000001990197212 */ /* 0x000fe200078ec0ff */
[----:B------:R-:W-:Y:S02]  /*9630*/  FADD.FTZ R229, R229, R216 ;  /* 0x000000d8e5e57221 */ /* 0x000fe40000010000 */
[----:B------:R-:W-:Y:S01]  /*9640*/  LOP3.LUT R27, R156, R27, RZ, 0xc0, !PT ;  /* 0x0000001b9c1b7212 */ /* 0x000fe200078ec0ff */
[----:B------:R-:W2:Y:S01]  /*9650*/  LDSM.16.MT88.4 R144, [R133+0xf000] ;  /* 0x00f000008590783b */ /* 0x000ea20000004200 */
[--C-:B------:R-:W-:Y:S05]  /*9660*/  FFMA.FTZ R156, R32, UR4, -R172.reuse ;  /* 0x00000004209c7c23 */ /* 0x100fea00080108ac */
[C---:B---3--:R-:W-:Y:S01]  /*9670*/  HMMA.16816.F32 R4, R24.reuse, R124, R4 ;  /* 0x0000007c1804723c */ /* 0x048fe20000001804 */
[----:B------:R-:W-:Y:S01]  /*9680*/  MUFU.EX2 R156, R156 ;  /* 0x0000009c009c7308 */ /* 0x000fe20000000800 */
[----:B------:R-:W3:Y:S06]  /*9690*/  LDSM.16.MT88.4 R148, [R134+0x3000] ;  /* 0x003000008694783b */ /* 0x000eec0000004200 */
[C---:B------:R-:W-:Y:S02]  /*96a0*/  HMMA.16816.F32 R8, R24.reuse, R126, R8 ;  /* 0x0000007e1808723c */ /* 0x040fe40000001808 */
[----:B------:R-:W-:Y:S06]  /*96b0*/  LDSM.16.MT88.4 R124, [R160+0xd800] ;  /* 0x00d80000a07c783b */ /* 0x000fec0000004200 */
[C---:B------:R-:W-:Y:S08]  /*96c0*/  HMMA.16816.F32 R36, R24.reuse, R128, R36 ;  /* 0x000000801824723c */ /* 0x040ff00000001824 */
[C---:B------:R-:W-:Y:S08]  /*96d0*/  HMMA.16816.F32 R40, R24.reuse, R130, R40 ;  /* 0x000000821828723c */ /* 0x040ff00000001828 */
        /* <DEDUP_REMOVED lines=8> */
[----:B------:R-:W1:Y:S07]  /*9760*/  LDSM.16.MT88.4 R120, [R134+0x5000] ;  /* 0x005000008678783b */ /* 0x000e6e0000004200 */
[C---:B--2---:R-:W-:Y:S08]  /*9770*/  HMMA.16816.F32 R68, R24.reuse, R144, R68 ;  /* 0x000000901844723c */ /* 0x044ff00000001844 */
[C---:B------:R-:W-:Y:S01]  /*9780*/  HMMA.16816.F32 R72, R24.reuse, R146, R72 ;  /* 0x000000921848723c */ /* 0x040fe20000001848 */
[----:B------:R-:W-:Y:S07]  /*9790*/  LDSM.16.MT88.4 R144, [R134+0x3800] ;  /* 0x003800008690783b */ /* 0x000fee0000004200 */
[C---:B---3--:R-:W-:Y:S08]  /*97a0*/  HMMA.16816.F32 R76, R24.reuse, R148, R76 ;  /* 0x00000094184c723c */ /* 0x048ff0000000184c */
        /* <DEDUP_REMOVED lines=9> */
[--C-:B------:R-:W-:Y:S01]  /*9840*/  FFMA.FTZ R155, R31, UR4, -R173.reuse ;  /* 0x000000041f9b7c23 */ /* 0x100fe200080108ad */
[----:B------:R-:W-:Y:S01]  /*9850*/  FFMA.FTZ R173, R35, UR4, -R173 ;  /* 0x0000000423ad7c23 */ /* 0x000fe200080108ad */
[----:B------:R-:W-:Y:S02]  /*9860*/  IMAD.WIDE.U32 R30, R226, -0x2daee0ad, RZ ;  /* 0xd2511f53e21e7825 */ /* 0x000fe400078e00ff */
[C---:B------:R-:W-:Y:S03]  /*9870*/  HMMA.16816.F32 R92, R24.reuse, R20, R92 ;  /* 0x00000014185c723c */ /* 0x040fe6000000185c */
[----:B------:R-:W-:Y:S01]  /*9880*/  MUFU.EX2 R154, R154 ;  /* 0x0000009a009a7308 */ /* 0x000fe20000000800 */
[----:B------:R-:W-:Y:S02]  /*9890*/  MOV R32, R30 ;  /* 0x0000001e00207202 */ /* 0x000fe40000000f00 */
[----:B------:R-:W-:Y:S02]  /*98a0*/  LOP3.LUT R224, R224, R228, R31, 0x96, !PT ;  /* 0x000000e4e0e07212 */ /* 0x000fe400078e961f */
[----:B------:R-:W-:Y:S01]  /*98b0*/  LOP3.LUT R131, R32, 0xff, RZ, 0xc0, !PT ;  /* 0x000000ff20837812 */ /* 0x000fe200078ec0ff */
[C---:B------:R-:W-:Y:S01]  /*98c0*/  HMMA.16816.F32 R96, R24.reuse, R22, R96 ;  /* 0x000000161860723c */ /* 0x040fe20000001860 */
[----:B------:R-:W2:Y:S03]  /*98d0*/  LDSM.16.MT88.4 R20, [R161+0x5000] ;  /* 0x00500000a114783b */ /* 0x000ea60000004200 */
[----:B------:R-:W3:Y:S01]  /*98e0*/  MUFU.EX2 R155, R155 ;  /* 0x0000009b009b7308 */ /* 0x000ee20000000800 */
[----:B------:R-:W-:Y:S02]  /*98f0*/  LOP3.LUT R128, R224, 0xff, RZ, 0xc0, !PT ;  /* 0x000000ffe0807812 */ /* 0x000fe400078ec0ff */
[C---:B------:R-:W-:Y:S02]  /*9900*/  PRMT R29, R30.reuse, 0x7773, RZ ;  /* 0x000077731e1d7816 */ /* 0x040fe400000000ff */
[C---:B------:R-:W-:Y:S01]  /*9910*/  PRMT R28, R30.reuse, 0x7772, RZ ;  /* 0x000077721e1c7816 */ /* 0x040fe200000000ff */
[C---:B------:R-:W-:Y:S01]  /*9920*/  HMMA.16816.F32 R100, R24.reuse, R116, R100 ;  /* 0x000000741864723c */ /* 0x040fe20000001864 */
[----:B------:R-:W4:Y:S03]  /*9930*/  LDSM.16.MT88.4 R32, [R133+0xd800] ;  /* 0x00d800008520783b */ /* 0x000f260000004200 */
[----:B------:R-:W-:Y:S01]  /*9940*/  MUFU.EX2 R152, R152 ;  /* 0x0000009800987308 */ /* 0x000fe20000000800 */
[----:B------:R-:W-:Y:S02]  /*9950*/  PRMT R30, R30, 0x7771, RZ ;  /* 0x000077711e1e7816 */ /* 0x000fe400000000ff */
[----:B------:R-:W-:Y:S02]  /*9960*/  PRMT R28, R28, 0x5410, R29 ;  /* 0x000054101c1c7816 */ /* 0x000fe4000000001d */
[----:B------:R-:W-:Y:S01]  /*9970*/  PRMT R131, R131, 0x5410, R30 ;  /* 0x0000541083837816 */ /* 0x000fe2000000001e */
[C---:B------:R-:W-:Y:S01]  /*9980*/  HMMA.16816.F32 R104, R24.reuse, R118, R104 ;  /* 0x000000761868723c */ /* 0x040fe20000001868 */
[----:B------:R-:W5:Y:S03]  /*9990*/  LDSM.16.MT88.4 R116, [R134+0x1800] ;  /* 0x001800008674783b */ /* 0x000f660000004200 */
[----:B------:R-:W3:Y:S01]  /*99a0*/  MUFU.EX2 R153, R153 ;  /* 0x0000009900997308 */ /* 0x000ee20000000800 */
[C---:B------:R-:W-:Y:S02]  /*99b0*/  PRMT R31, R224.reuse, 0x7632, R31 ;  /* 0x00007632e01f7816 */ /* 0x040fe4000000001f */
[--C-:B------:R-:W-:Y:S02]  /*99c0*/  HSET2.LE.AND R30, R131, R170.reuse, PT ;  /* 0x000000aa831e7233 */ /* 0x100fe40003803000 */
[----:B------:R-:W-:Y:S01]  /*99d0*/  LOP3.LUT R31, R31, 0xff, RZ, 0xc0, !PT ;  /* 0x000000ff1f1f7812 */ /* 0x000fe200078ec0ff */
[C---:B-1----:R-:W-:Y:S04]  /*99e0*/  HMMA.16816.F32 R16, R24.reuse, R120, R16 ;  /* 0x000000781810723c */ /* 0x042fe80000001810 */
[----:B------:R-:W1:Y:S01]  /*99f0*/  MUFU.EX2 R173, R173 ;  /* 0x000000ad00ad7308 */ /* 0x000e620000000800 */
[----:B------:R-:W-:Y:S02]  /*9a00*/  LOP3.LUT R129, R224, 0xffff, RZ, 0xc0, !PT ;  /* 0x0000ffffe0817812 */ /* 0x000fe400078ec0ff */
[----:B------:R-:W-:Y:S02]  /*9a10*/  SHF.R.U32.HI R224, RZ, 0x18, R224 ;  /* 0x00000018ffe07819 */ /* 0x000fe400000116e0 */
[----:B------:R-:W-:Y:S01]  /*9a20*/  SHF.R.U32.HI R129, RZ, 0x8, R129 ;  /* 0x00000008ff817819 */ /* 0x000fe20000011681 */
[C---:B------:R-:W-:Y:S01]  /*9a30*/  HMMA.16816.F32 R108, R24.reuse, R122, R108 ;  /* 0x0000007a186c723c */ /* 0x040fe2000000186c */
[----:B------:R-:W5:Y:S02]  /*9a40*/  LDSM.16.MT88.4 R120, [R161+0x1800] ;  /* 0x00180000a178783b */ /* 0x000f640000004200 */
[----:B------:R-:W-:Y:S02]  /*9a50*/  PRMT R29, R31, 0x5410, R224 ;  /* 0x000054101f1d7816 */ /* 0x000fe400000000e0 */
[----:B------:R-:W-:Y:S02]  /*9a60*/  PRMT R129, R128, 0x5410, R129 ;  /* 0x0000541080817816 */ /* 0x000fe40000000081 */
[----:B------:R-:W-:Y:S01]  /*9a70*/  LOP3.LUT R31, R28, 0xff00ff, RZ, 0xc0, !PT ;  /* 0x00ff00ff1c1f7812 */ /* 0x000fe200078ec0ff */
[C---:B--2---:R-:W-:Y:S03]  /*9a80*/  HMMA.16816.F32 R12, R24.reuse, R20, R12 ;  /* 0x00000014180c723c */ /* 0x044fe6000000180c */
[--C-:B------:R-:W-:Y:S02]  /*9a90*/  HSET2.LE.AND R29, R29, R170.reuse, PT ;  /* 0x000000aa1d1d7233 */ /* 0x100fe40003803000 */
[--C-:B------:R-:W-:Y:S02]  /*9aa0*/  HSET2.LE.AND R28, R129, R170.reuse, PT ;  /* 0x000000aa811c7233 */ /* 0x100fe40003803000 */
[----:B------:R-:W-:Y:S01]  /*9ab0*/  HSET2.LE.AND R31, R31, R170, PT ;  /* 0x000000aa1f1f7233 */ /* 0x000fe20003803000 */
[----:B------:R-:W-:Y:S03]  /*9ac0*/  HMMA.16816.F32 R112, R24, R22, R112 ;  /* 0x000000161870723c */ /* 0x000fe60000001870 */
[----:B---3--:R-:W-:Y:S01]  /*9ad0*/  F2FP.F16.F32.PACK_AB R20, R155, R154 ;  /* 0x0000009a9b14723e */ /* 0x008fe200000000ff */
[----:B------:R-:W-:Y:S01]  /*9ae0*/  FADD.FTZ R25, R163, R168 ;  /* 0x000000a8a3197221 */ /* 0x000fe20000010000 */
[----:B------:R-:W-:Y:S01]  /*9af0*/  F2FP.F16.F32.PACK_AB R21, R231, R156 ;  /* 0x0000009ce715723e */ /* 0x000fe200000000ff */
[----:B------:R-:W-:Y:S01]  /*9b00*/  FADD.FTZ R154, R154, R229 ;  /* 0x000000e59a9a7221 */ /* 0x000fe20000010000 */
[----:B------:R-:W-:Y:S01]  /*9b10*/  F2FP.F16.F32.PACK_AB R129, R153, R152 ;  /* 0x000000989981723e */ /* 0x000fe200000000ff */
[----:B------:R-:W-:Y:S01]  /*9b20*/  FADD.FTZ R25, R164, R25 ;  /* 0x00000019a4197221 */ /* 0x000fe20000010000 */
[----:B-1----:R-:W-:Y:S01]  /*9b30*/  F2FP.F16.F32.PACK_AB R128, R173, R218 ;  /* 0x000000daad80723e */ /* 0x002fe200000000ff */
[----:B------:R-:W-:Y:S01]  /*9b40*/  FADD.FTZ R155, R155, R154 ;  /* 0x0000009a9b9b7221 */ /* 0x000fe20000010000 */
[----:B------:R-:W-:Y:S01]  /*9b50*/  LOP3.LUT R29, R20, R29, RZ, 0xc0, !PT ;  /* 0x0000001d141d7212 */ /* 0x000fe200078ec0ff */
[----:B------:R-:W-:Y:S01]  /*9b60*/  FADD.FTZ R186, R186, R25 ;  /* 0x00000019baba7221 */ /* 0x000fe20000010000 */
[----:B------:R-:W-:Y:S01]  /*9b70*/  LOP3.LUT R30, R21, R30, RZ, 0xc0, !PT ;  /* 0x0000001e151e7212 */ /* 0x000fe200078ec0ff */
[----:B------:R-:W-:Y:S01]  /*9b80*/  FADD.FTZ R218, R218, R155 ;  /* 0x0000009bdada7221 */ /* 0x000fe20000010000 */
[----:B------:R-:W-:Y:S01]  /*9b90*/  LOP3.LUT R28, R129, R28, RZ, 0xc0, !PT ;  /* 0x0000001c811c7212 */ /* 0x000fe200078ec0ff */
[----:B------:R-:W1:Y:S01]  /*9ba0*/  LDSM.16.MT88.4 R20, [R160+0x11800] ;  /* 0x01180000a014783b */ /* 0x000e620000004200 */
[----:B------:R-:W-:Y:S01]  /*9bb0*/  LOP3.LUT R31, R128, R31, RZ, 0xc0, !PT ;  /* 0x0000001f801f7212 */ /* 0x000fe200078ec0ff */
[----:B------:R-:W-:Y:S01]  /*9bc0*/  FADD.FTZ R187, R187, R186 ;  /* 0x000000babbbb7221 */ /* 0x000fe20000010000 */
[----:B------:R-:W-:Y:S03]  /*9bd0*/  FADD.FTZ R217, R173, R218 ;  /* 0x000000daadd97221 */ /* 0x000fe60000010000 */
[----:B------:R-:W-:Y:S02]  /*9be0*/  FADD.FTZ R0, R174, R187 ;  /* 0x000000bbae007221 */ /* 0x000fe40000010000 */
[C---:B------:R-:W-:Y:S01]  /*9bf0*/  HMMA.16816.F32 R128, R28.reuse, R124, R4 ;  /* 0x0000007c1c80723c */ /* 0x040fe20000001804 */
[----:B------:R2:W3:Y:S04]  /*9c00*/  LDSM.16.MT88.4 R4, [R133+0x11800] ;  /* 0x011800008504783b */ /* 0x0004e80000004200 */
[----:B------:R-:W-:Y:S03]  /*9c10*/  FADD.FTZ R0, R175, R0 ;  /* 0x00000000af007221 */ /* 0x000fe60000010000 */
[C---:B------:R-:W-:Y:S01]  /*9c20*/  HMMA.16816.F32 R124, R28.reuse, R126, R8 ;  /* 0x0000007e1c7c723c */ /* 0x040fe20000001808 */
[----:B------:R-:W3:Y:S07]  /*9c30*/  LDSM.16.MT88.4 R8, [R134+0x5800] ;  /* 0x005800008608783b */ /* 0x000eee0000004200 */
[C---:B----4-:R-:W-:Y:S08]  /*9c40*/  HMMA.16816.F32 R36, R28.reuse, R32, R36 ;  /* 0x000000201c24723c */ /* 0x050ff00000001824 */
[C---:B------:R-:W-:Y:S03]  /*9c50*/  HMMA.16816.F32 R40, R28.reuse, R34, R40 ;  /* 0x000000221c28723c */ /* 0x040fe60000001828 */
[----:B--2---:R-:W-:Y:S05]  /*9c60*/  MOV R133, R132 ;  /* 0x0000008400857202 */ /* 0x004fea0000000f00 */
        /* <DEDUP_REMOVED lines=13> */
[C---:B------:R-:W-:Y:S01]  /*9d40*/  HMMA.16816.F32 R96, R28.reuse, R22, R96 ;  /* 0x000000161c60723c */ /* 0x040fe20000001860 */
[----:B------:R-:W1:Y:S07]  /*9d50*/  LDSM.16.MT88.4 R20, [R161+0x5800] ;  /* 0x00580000a114783b */ /* 0x000e6e0000004200 */
[C---:B---3--:R-:W-:Y:S03]  /*9d60*/  HMMA.16816.F32 R100, R28.reuse, R4, R100 ;  /* 0x000000041c64723c */ /* 0x048fe60000001864 */
        /* <DEDUP_REMOVED lines=11> */
[C---:B------:R-:W-:Y:S03]  /*9e20*/  HMMA.16816.F32 R108, R28.reuse, R10, R108 ;  /* 0x0000000a1c6c723c */ /* 0x040fe6000000186c */
[----:B------:R-:W-:Y:S04]  /*9e30*/  FADD.FTZ R156, R156, R153 ;  /* 0x000000999c9c7221 */ /* 0x000fe80000010000 */
[----:B------:R-:W-:Y:S01]  /*9e40*/  FADD.FTZ R219, R231, R156 ;  /* 0x0000009ce7db7221 */ /* 0x000fe20000010000 */
[C---:B-1----:R-:W-:Y:S08]  /*9e50*/  HMMA.16816.F32 R116, R28.reuse, R20, R12 ;  /* 0x000000141c74723c */ /* 0x042ff0000000180c */
[----:B------:R-:W-:Y:S01]  /*9e60*/  HMMA.16816.F32 R112, R28, R22, R112 ;  /* 0x000000161c70723c */ /* 0x000fe20000001870 */
[----:B------:R-:W-:Y:S08]  /*9e70*/  @!UPT UIADD3 URZ, UPT, UPT, URZ, URZ, URZ ;  /* 0x000000fffffff290 */ /* 0x000ff0000fffe0ff */
[----:B------:R-:W-:Y:S11]  /*9e80*/  @P0 BRA `(.L_x_767) ;  /* 0xffffffcc00340947 */ /* 0x000ff6000383ffff */
.L_x_766:
[----:B------:R-:W1:Y:S01]  /*9e90*/  SHFL.BFLY PT, R8, R219, 0x2, 0x1f ;  /* 0x0c401f00db087f89 */ /* 0x000e6200000e0000 */
[----:B------:R-:W2:Y:S01]  /*9ea0*/  LDCU UR4, c[0x0][0x4fc] ;  /* 0x00009f80ff0477ac */ /* 0x000ea20008000800 */
[C---:B------:R-:W-:Y:S01]  /*9eb0*/  SHF.L.U32 R6, R181.reuse, 0x4, RZ ;  /* 0x00000004b5067819 */ /* 0x040fe200000006ff */
[----:B------:R-:W3:Y:S01]  /*9ec0*/  LDC R10, c[0x0][0x434] ;  /* 0x00010d00ff0a7b82 */ /* 0x000ee20000000800 */
[----:B------:R-:W4:Y:S01]  /*9ed0*/  SHFL.BFLY PT, R0, R217, 0x2, 0x1f ;  /* 0x0c401f00d9007f89 */ /* 0x000f2200000e0000 */
[C---:B------:R-:W-:Y:S02]  /*9ee0*/  LOP3.LUT P3, RZ, R181.reuse, 0x10, RZ, 0xc0, !PT ;  /* 0x00000010b5ff7812 */ /* 0x040fe4000786c0ff */
[----:B------:R-:W-:Y:S01]  /*9ef0*/  LOP3.LUT R6, R6, 0x1c0, RZ, 0xc0, !PT ;  /* 0x000001c006067812 */ /* 0x000fe200078ec0ff */
[----:B------:R-:W2:Y:S01]  /*9f00*/  S2R R16, SR_CTAID.Y ;  /* 0x0000000000107919 */ /* 0x000ea20000002600 */
[----:B------:R-:W-:Y:S02]  /*9f10*/  LOP3.LUT P4, RZ, R181, 0x8, RZ, 0xc0, !PT ;  /* 0x00000008b5ff7812 */ /* 0x000fe4000788c0ff */
[----:B------:R-:W2:Y:S01]  /*9f20*/  LDC.U8 R18, c[0x0][0x548] ;  /* 0x00015200ff127b82 */ /* 0x000ea20000000000 */
[----:B------:R-:W-:Y:S01]  /*9f30*/  LOP3.LUT R14, R196, 0x1f8, RZ, 0xc0, !PT ;  /* 0x000001f8c40e7812 */ /* 0x000fe200078ec0ff */
[----:B-1----:R-:W-:Y:S01]  /*9f40*/  FADD.FTZ R8, R8, R219 ;  /* 0x000000db08087221 */ /* 0x002fe20000010000 */
[----:B----4-:R-:W-:-:S04]  /*9f50*/  FADD.FTZ R9, R0, R217 ;  /* 0x000000d900097221 */ /* 0x010fc80000010000 */
[----:B------:R-:W1:Y:S04]  /*9f60*/  SHFL.BFLY PT, R5, R8, 0x1, 0x1f ;  /* 0x0c201f0008057f89 */ /* 0x000e6800000e0000 */
[----:B------:R-:W4:Y:S01]  /*9f70*/  SHFL.BFLY PT, R2, R9, 0x1, 0x1f ;  /* 0x0c201f0009027f89 */ /* 0x000f2200000e0000 */
[----:B-1----:R-:W-:Y:S01]  /*9f80*/  FADD.FTZ R4, R8, R5 ;  /* 0x0000000508047221 */ /* 0x002fe20000010000 */
[----:B------:R-:W-:Y:S01]  /*9f90*/  SHF.L.U32 R5, R181, 0x1, RZ ;  /* 0x00000001b5057819 */ /* 0x000fe200000006ff */
[----:B----4-:R-:W-:Y:S02]  /*9fa0*/  FADD.FTZ R2, R9, R2 ;  /* 0x0000000209027221 */ /* 0x010fe40000010000 */
[----:B------:R-:W1:Y:S01]  /*9fb0*/  MUFU.RCP R0, R4 ;  /* 0x0000000400007308 */ /* 0x000e620000001000 */
[----:B------:R-:W-:-:S02]  /*9fc0*/  FSETP.NE.FTZ.AND P1, PT, R4, RZ, PT ;  /* 0x000000ff0400720b */ /* 0x000fc40003f35000 */
[--C-:B------:R-:W-:Y:S02]  /*9fd0*/  LOP3.LUT R182, R182, 0x6, R5.reuse, 0xf8, !PT ;  /* 0x00000006b6b67812 */ /* 0x100fe400078ef805 */
[----:B------:R-:W-:Y:S02]  /*9fe0*/  LOP3.LUT R5, R6, 0x38, R5, 0xf8, !PT ;  /* 0x0000003806057812 */ /* 0x000fe400078ef805 */
[----:B------:R-:W-:Y:S01]  /*9ff0*/  FSETP.NE.FTZ.AND P0, PT, R2, RZ, PT ;  /* 0x000000ff0200720b */ /* 0x000fe20003f15000 */
[----:B------:R-:W4:Y:S01]  /*a000*/  MUFU.RCP R7, R2 ;  /* 0x0000000200077308 */ /* 0x000f220000001000 */
[----:B------:R-:W-:Y:S02]  /*a010*/  LOP3.LUT R5, R182, R5, RZ, 0xfc, !PT ;  /* 0x00000005b6057212 */ /* 0x000fe400078efcff */
[----:B------:R-:W-:Y:S02]  /*a020*/  SEL R6, R179, 0xffffffe0, !P4 ;  /* 0xffffffe0b3067807 */ /* 0x000fe40006000000 */
[----:B------:R-:W-:-:S02]  /*a030*/  LEA R5, R5, UR5, 0x1 ;  /* 0x0000000505057c11 */ /* 0x000fc4000f8e08ff */
[----:B-1----:R-:W-:Y:S02]  /*a040*/  FSEL R0, R0, 1, P1 ;  /* 0x3f80000000007808 */ /* 0x002fe40000800000 */
[C---:B------:R-:W-:Y:S02]  /*a050*/  IADD3 R11, PT, PT, R5.reuse, 0x40, RZ ;  /* 0x00000040050b7810 */ /* 0x040fe40007ffe0ff */
[C---:B------:R-:W-:Y:S01]  /*a060*/  @P3 IADD3 R11, PT, PT, R5.reuse, -0x40, RZ ;  /* 0xffffffc0050b3810 */ /* 0x040fe20007ffe0ff */
[----:B--2---:R-:W-:Y:S01]  /*a070*/  FMUL.FTZ R0, R0, UR4 ;  /* 0x0000000400007c20 */ /* 0x004fe20008410000 */
[----:B------:R-:W-:Y:S02]  /*a080*/  IADD3 R9, PT, PT, R5, R6, RZ ;  /* 0x0000000605097210 */ /* 0x000fe40007ffe0ff */
[----:B----4-:R-:W-:Y:S01]  /*a090*/  FSEL R7, R7, 1, P0 ;  /* 0x3f80000007077808 */ /* 0x010fe20000000000 */
[C---:B------:R-:W-:Y:S01]  /*a0a0*/  FMUL.FTZ R128, R0.reuse, R128 ;  /* 0x0000008000807220 */ /* 0x040fe20000410000 */
[C---:B------:R-:W-:Y:S01]  /*a0b0*/  FMUL.FTZ R129, R0.reuse, R129 ;  /* 0x0000008100817220 */ /* 0x040fe20000410000 */
[C---:B------:R-:W-:Y:S01]  /*a0c0*/  FMUL.FTZ R124, R0.reuse, R124 ;  /* 0x0000007c007c7220 */ /* 0x040fe20000410000 */
[C---:B------:R-:W-:Y:S01]  /*a0d0*/  FMUL.FTZ R125, R0.reuse, R125 ;  /* 0x0000007d007d7220 */ /* 0x040fe20000410000 */
[----:B------:R-:W-:Y:S01]  /*a0e0*/  FMUL.FTZ R7, R7, UR4 ;  /* 0x0000000407077c20 */ /* 0x000fe20008410000 */
        /* <DEDUP_REMOVED lines=44> */
[----:B------:R-:W-:Y:S01]  /*a3b0*/  MOV R0, 0x10 ;  /* 0x0000001000007802 */ /* 0x000fe20000000f00 */
        /* <DEDUP_REMOVED lines=85> */
[----:B-1----:R-:W-:Y:S01]  /*a910*/  ISETP.NE.AND P3, PT, R0, RZ, PT ;  /* 0x000000ff0000720c */ /* 0x002fe20003f65270 */
        /* <DEDUP_REMOVED lines=10> */
[----:B------:R-:W-:Y:S01]  /*a9c0*/  F2FP.F16.F32.PACK_AB R80, R81, R80 ;  /* 0x000000505150723e */ /* 0x000fe200000000ff */
[----:B------:R-:W3:Y:S01]  /*a9d0*/  @P3 LDC R12, c[0x0][0x430] ;  /* 0x00010c00ff0c3b82 */ /* 0x000ee20000000800 */
[----:B------:R-:W-:Y:S01]  /*a9e0*/  F2FP.F16.F32.PACK_AB R82, R83, R82 ;  /* 0x000000525352723e */ /* 0x000fe200000000ff */
[----:B------:R-:W-:Y:S01]  /*a9f0*/  STS [R17+0x400], R54 ;  /* 0x0004003611007388 */ /* 0x000fe20000000800 */
[----:B------:R-:W-:-:S02]  /*aa00*/  ISETP.NE.AND P2, PT, R207, -0x1, PT ;  /* 0xffffffffcf00780c */ /* 0x000fc40003f45270 */
[----:B------:R-:W-:Y:S01]  /*aa10*/  F2FP.F16.F32.PACK_AB R84, R85, R84 ;  /* 0x000000545554723e */ /* 0x000fe200000000ff */
[----:B------:R-:W-:Y:S01]  /*aa20*/  STS [R19], R56 ;  /* 0x0000003813007388 */ /* 0x000fe20000000800 */
[----:B------:R-:W-:Y:S01]  /*aa30*/  F2FP.F16.F32.PACK_AB R86, R87, R86 ;  /* 0x000000565756723e */ /* 0x000fe200000000ff */
[----:B------:R-:W1:Y:S01]  /*aa40*/  @P3 LDC R21, c[0x0][0x430] ;  /* 0x00010c00ff153b82 */ /* 0x000e620000000800 */
        /* <DEDUP_REMOVED lines=42> */
[----:B--2---:R-:W2:Y:S03]  /*acf0*/  LDC R5, c[0x0][0x434] ;  /* 0x00010d00ff057b82 */ /* 0x004ea60000000800 */
[----:B------:R-:W-:Y:S04]  /*ad00*/  STS [R11+0x4000], R120 ;  /* 0x004000780b007388 */ /* 0x000fe80000000800 */
[----:B------:R1:W-:Y:S01]  /*ad10*/  STS [R11+0x4400], R122 ;  /* 0x0044007a0b007388 */ /* 0x0003e20000000800 */
[----:B----4-:R-:W4:Y:S01]  /*ad20*/  @P2 LDC.64 R6, c[0x0][0x408] ;  /* 0x00010200ff062b82 */ /* 0x010f220000000a00 */
[----:B------:R-:W1:Y:S02]  /*ad30*/  S2R R0, SR_CTAID.X ;  /* 0x0000000000007919 */ /* 0x000e640000002500 */
[----:B------:R-:W-:Y:S05]  /*ad40*/  STS [R15+0x4000], R108 ;  /* 0x0040006c0f007388 */ /* 0x000fea0000000800 */
[----:B-----5:R-:W4:Y:S01]  /*ad50*/  @!P2 LDC.64 R8, c[0x0][0x400] ;  /* 0x00010000ff08ab82 */ /* 0x020f220000000a00 */
[----:B------:R-:W-:Y:S04]  /*ad60*/  STS [R15+0x4400], R110 ;  /* 0x0044006e0f007388 */ /* 0x000fe80000000800 */
[----:B------:R-:W-:Y:S01]  /*ad70*/  STS [R17+0x4000], R116 ;  /* 0x0040007411007388 */ /* 0x000fe20000000800 */
[----:B---3--:R-:W-:Y:S01]  /*ad80*/  LOP3.LUT R13, R14, 0x38, R181, 0x78, !PT ;  /* 0x000000380e0d7812 */ /* 0x008fe200078e78b5 */
[----:B--2---:R-:W-:-:S02]  /*ad90*/  @P3 IMAD R10, R12, R5, RZ ;  /* 0x000000050c0a3224 */ /* 0x004fc400078e02ff */
[----:B------:R2:W-:Y:S01]  /*ada0*/  STS [R17+0x4400], R118 ;  /* 0x0044007611007388 */ /* 0x0005e20000000800 */
[----:B------:R-:W-:-:S03]  /*adb0*/  LOP3.LUT R196, R13, 0x1e00, R196, 0xf8, !PT ;  /* 0x00001e000dc47812 */ /* 0x000fc600078ef8c4 */
[----:B------:R-:W-:Y:S01]  /*adc0*/  STS [R19+0x4000], R112 ;  /* 0x0040007013007388 */ /* 0x000fe20000000800 */
[----:B-1----:R-:W1:Y:S03]  /*add0*/  S2R R11, SR_CTAID.Z ;  /* 0x00000000000b7919 */ /* 0x002e660000002700 */
[----:B------:R3:W-:Y:S01]  /*ade0*/  STS [R19+0x4400], R114 ;  /* 0x0044007213007388 */ /* 0x0007e20000000800 */
[----:B--2---:R-:W-:Y:S02]  /*adf0*/  LEA R17, R196, UR5, 0x1 ;  /* 0x00000005c4117c11 */ /* 0x004fe4000f8e08ff */
[----:B---3--:R-:W-:Y:S01]  /*ae00*/  @P3 MOV R19, 0x1 ;  /* 0x0000000100133802 */ /* 0x008fe20000000f00 */
[----:B----4-:R-:W-:Y:S06]  /*ae10*/  @P3 BRA `(.L_x_770) ;  /* 0x0000000000203947 */ /* 0x010fec0003800000 */
[----:B------:R-:W-:Y:S01]  /*ae20*/  ISETP.NE.AND P4, PT, R18, RZ, PT ;  /* 0x000000ff1200720c */ /* 0x000fe20003f85270 */
[----:B------:R-:W2:-:S12]  /*ae30*/  LDC R12, c[0x0][0x3e0] ;  /* 0x0000f800ff0c7b82 */ /* 0x000e980000000800 */
[----:B------:R-:W2:Y:S01]  /*ae40*/  @P4 LDC R19, c[0x0][0x454] ;  /* 0x00011500ff134b82 */ /* 0x000ea20000000800 */
[----:B------:R-:W-:Y:S02]  /*ae50*/  @P4 MOV R21, 0x1 ;  /* 0x0000000100154802 */ /* 0x000fe40000000f00 */
[----:B------:R-:W-:-:S05]  /*ae60*/  @!P4 MOV R21, 0x1 ;  /* 0x000000010015c802 */ /* 0x000fca0000000f00 */
[----:B------:R-:W3:Y:S01]  /*ae70*/  @P4 LDC R10, c[0x0][0x454] ;  /* 0x00011500ff0a4b82 */ /* 0x000ee20000000800 */
[-C--:B--2---:R-:W-:Y:S02]  /*ae80*/  @P4 IMAD R19, R19, R12.reuse, RZ ;  /* 0x0000000c13134224 */ /* 0x084fe400078e02ff */
[----:B------:R-:W-:-:S07]  /*ae90*/  @!P4 IMAD R19, R5, R12, RZ ;  /* 0x0000000c0513c224 */ /* 0x000fce00078e02ff */
.L_x_770:
[----:B------:R-:W-:Y:S01]  /*aea0*/  BAR.SYNC.DEFER_BLOCKING 0x0 ;  /* 0x0000000000007b1d */ /* 0x000fe20000010000 */
[----:B------:R-:W-:Y:S01]  /*aeb0*/  @!P2 IMAD.WIDE.U32 R22, R16, R8, RZ ;  /* 0x000000081016a225 */ /* 0x000fe200078e00ff */
[----:B------:R-:W-:Y:S02]  /*aec0*/  ISETP.NE.AND P4, PT, R207, -0x1, PT ;  /* 0xffffffffcf00780c */ /* 0x000fe40003f85270 */
[----:B------:R-:W-:Y:S01]  /*aed0*/  ISETP.NE.AND P3, PT, R18, RZ, !P3 ;  /* 0x000000ff1200720c */ /* 0x000fe20005f65270 */
[----:B------:R-:W-:-:S03]  /*aee0*/  @!P2 IMAD R9, R16, R9, R23 ;  /* 0x000000091009a224 */ /* 0x000fc600078e0217 */
[----:B------:R-:W2:Y:S01]  /*aef0*/  @P0 LDC R8, c[0x0][0x458] ;  /* 0x00011600ff080b82 */ /* 0x000ea20000000800 */
[----:B------:R-:W4:Y:S01]  /*af00*/  @P1 MUFU.LG2 R4, R4 ;  /* 0x0000000400041308 */ /* 0x000f220000000c00 */
[----:B------:R-:W-:Y:S01]  /*af10*/  @P2 IMAD.WIDE.U32 R24, R207, R6, RZ ;  /* 0x00000006cf182225 */ /* 0x000fe200078e00ff */
[----:B------:R-:W-:Y:S01]  /*af20*/  LOP3.LUT P5, RZ, R181, 0x3, RZ, 0xc0, !PT ;  /* 0x00000003b5ff7812 */ /* 0x000fe200078ac0ff */
[----:B------:R-:W-:Y:S01]  /*af30*/  BSSY.RECONVERGENT B0, `(.L_x_771) ;  /* 0x000002c000007945 */ /* 0x000fe20003800200 */
[----:B------:R-:W-:Y:S01]  /*af40*/  LOP3.LUT R183, R183, 0x30, RZ, 0xc0, !PT ;  /* 0x00000030b7b77812 */ /* 0x000fe200078ec0ff */
[----:B-1-3--:R-:W-:Y:S01]  /*af50*/  IMAD R10, R11, R10, RZ ;  /* 0x0000000a0b0a7224 */ /* 0x00afe200078e02ff */
[----:B------:R-:W-:Y:S01]  /*af60*/  SHF.R.U32.HI R18, RZ, 0x2, R181 ;  /* 0x00000002ff127819 */ /* 0x000fe200000116b5 */
[----:B------:R-:W1:Y:S01]  /*af70*/  @P1 LDC R23, c[0x0][0x458] ;  /* 0x00011600ff171b82 */ /* 0x000e620000000800 */
[----:B------:R-:W3:Y:S01]  /*af80*/  @P0 MUFU.LG2 R2, R2 ;  /* 0x0000000200020308 */ /* 0x000ee20000000c00 */
[----:B------:R-:W-:Y:S01]  /*af90*/  @P2 IMAD R9, R207, R7, R25 ;  /* 0x00000007cf092224 */ /* 0x000fe200078e0219 */
[----:B------:R-:W-:Y:S01]  /*afa0*/  LOP3.LUT R6, R183, 0x7, R18, 0xf8, !PT ;  /* 0x00000007b7067812 */ /* 0x000fe200078ef812 */
[C---:B------:R-:W-:Y:S01]  /*afb0*/  @!P4 IMAD R207, R16.reuse, R5, RZ ;  /* 0x0000000510cfc224 */ /* 0x040fe200078e02ff */
[----:B------:R-:W-:Y:S01]  /*afc0*/  MOV R7, 0x7f800000 ;  /* 0x7f80000000077802 */ /* 0x000fe20000000f00 */
[----:B------:R-:W-:-:S02]  /*afd0*/  @!P3 IMAD R10, R16, R19, R10 ;  /* 0x00000013100ab224 */ /* 0x000fc400078e020a */
[----:B------:R-:W-:Y:S01]  /*afe0*/  IMAD R19, R0, R21, RZ ;  /* 0x0000001500137224 */ /* 0x000fe200078e02ff */
[----:B------:R-:W-:Y:S01]  /*aff0*/  SHF.R.S32.HI R5, RZ, 0x1f, R207 ;  /* 0x0000001fff057819 */ /* 0x000fe200000114cf */
[----:B------:R1:W1:Y:S01]  /*b000*/  LDS.128 R12, [R17+0x1800] ;  /* 0x00180000110c7984 */ /* 0x0002620000000c00 */
[----:B------:R-:W-:Y:S01]  /*b010*/  SEL R18, R207, RZ, P3 ;  /* 0x000000ffcf127207 */ /* 0x000fe20001800000 */
[----:B------:R-:W-:Y:S01]  /*b020*/  IMAD.SHL.U32 R19, R19, 0x40, RZ ;  /* 0x0000004013137824 */ /* 0x000fe200078e00ff */
[----:B------:R-:W-:Y:S01]  /*b030*/  SEL R5, R5, RZ, P3 ;  /* 0x000000ff05057207 */ /* 0x000fe20001800000 */
[----:B----4-:R-:W-:Y:S01]  /*b040*/  @P1 FMUL.FTZ R27, R4, 0.69314718246459960938 ;  /* 0x3f317218041b1820 */ /* 0x010fe20000410000 */
[----:B------:R-:W-:Y:S02]  /*b050*/  IMAD.MOV.U32 R16, RZ, RZ, 0x7f800000 ;  /* 0x7f800000ff107424 */ /* 0x000fe400078e00ff */
[--C-:B------:R-:W-:Y:S01]  /*b060*/  IADD3 R18, P4, P3, R19, R18, R10.reuse ;  /* 0x0000001213127210 */ /* 0x100fe20007b9e00a */
[----:B---3--:R-:W-:Y:S01]  /*b070*/  @P0 FMUL.FTZ R2, R2, 0.69314718246459960938 ;  /* 0x3f31721802020820 */ /* 0x008fe20000410000 */
[----:B------:R-:W-:-:S02]  /*b080*/  SHF.R.S32.HI R10, RZ, 0x1f, R10 ;  /* 0x0000001fff0a7819 */ /* 0x000fc4000001140a */
[----:B------:R-:W-:Y:S01]  /*b090*/  SHF.R.S32.HI R19, RZ, 0x1f, R19 ;  /* 0x0000001fff137819 */ /* 0x000fe20000011413 */
[----:B--2---:R-:W-:Y:S01]  /*b0a0*/  @P0 FFMA.FTZ R7, R3, R8, R2 ;  /* 0x0000000803070223 */ /* 0x004fe20000010002 */
[----:B-1----:R-:W-:Y:S02]  /*b0b0*/  @P1 FFMA.FTZ R16, R132, R23, R27 ;  /* 0x0000001784101223 */ /* 0x002fe4000001001b */
        /* <DEDUP_REMOVED lines=19> */
.L_x_772:
[----:B------:R-:W-:Y:S05]  /*b1f0*/  BSYNC.RECONVERGENT B0 ;  /* 0x0000000000007941 */ /* 0x000fea0003800200 */
.L_x_771:
[----:B------:R-:W2:Y:S01]  /*b200*/  LDCU.64 UR4, c[0x0][0x410] ;  /* 0x00008200ff0477ac */ /* 0x000ea20008000a00 */
[----:B------:R-:W-:Y:S01]  /*b210*/  @P2 IMAD.MOV.U32 R22, RZ, RZ, R24 ;  /* 0x000000ffff162224 */ /* 0x000fe200078e0018 */
[----:B------:R-:W-:Y:S01]  /*b220*/  SHF.R.U32.HI R18, RZ, 0x3, R181 ;  /* 0x00000003ff127819 */ /* 0x000fe200000116b5 */
[----:B------:R-:W-:Y:S01]  /*b230*/  IMAD.MOV.U32 R19, RZ, RZ, RZ ;  /* 0x000000ffff137224 */ /* 0x000fe200078e00ff */
[----:B------:R-:W-:Y:S02]  /*b240*/  BSSY.RECONVERGENT B0, `(.L_x_773) ;  /* 0x0000021000007945 */ /* 0x000fe40003800200 */
[----:B------:R-:W-:Y:S01]  /*b250*/  IADD3 R22, P0, PT, R180, R22, RZ ;  /* 0x00000016b4167210 */ /* 0x000fe20007f1e0ff */
[C---:B-1----:R-:W-:Y:S01]  /*b260*/  VIADD R2, R18.reuse, 0x30 ;  /* 0x0000003012027836 */ /* 0x042fe20000000000 */
[C---:B------:R-:W-:Y:S01]  /*b270*/  IADD3 R4, PT, PT, R18.reuse, 0x20, RZ ;  /* 0x0000002012047810 */ /* 0x040fe20007ffe0ff */
[----:B------:R-:W-:Y:S01]  /*b280*/  VIADD R6, R18, 0x10 ;  /* 0x0000001012067836 */ /* 0x000fe20000000000 */
[----:B------:R-:W-:-:S02]  /*b290*/  IADD3.X R23, PT, PT, RZ, R9, RZ, P0, !PT ;  /* 0x00000009ff177210 */ /* 0x000fc400007fe4ff */
[-C--:B------:R-:W-:Y:S02]  /*b2a0*/  ISETP.GE.AND P0, PT, R2, R191.reuse, PT ;  /* 0x000000bf0200720c */ /* 0x080fe40003f06270 */
[-C--:B------:R-:W-:Y:S02]  /*b2b0*/  ISETP.GE.AND P2, PT, R6, R191.reuse, PT ;  /* 0x000000bf0600720c */ /* 0x080fe40003f46270 */
[-C--:B------:R-:W-:Y:S01]  /*b2c0*/  ISETP.GE.AND P1, PT, R4, R191.reuse, PT ;  /* 0x000000bf0400720c */ /* 0x080fe20003f26270 */
[C---:B--2---:R-:W-:Y:S01]  /*b2d0*/  IMAD.WIDE.U32 R2, R11.reuse, UR4, R22 ;  /* 0x000000040b027c25 */ /* 0x044fe2000f8e0016 */
[----:B------:R1:W2:Y:S01]  /*b2e0*/  LDS.128 R4, [R17+0x4000] ;  /* 0x0040000011047984 */ /* 0x0002a20000000c00 */
[----:B------:R-:W-:Y:S02]  /*b2f0*/  ISETP.GE.AND P3, PT, R18, R191, PT ;  /* 0x000000bf1200720c */ /* 0x000fe40003f66270 */
[----:B------:R-:W-:Y:S01]  /*b300*/  IMAD R25, R11, UR5, R3 ;  /* 0x000000050b197c24 */ /* 0x000fe2000f8e0203 */
[----:B------:R1:W3:Y:S01]  /*b310*/  LDS.128 R20, [R17] ;  /* 0x0000000011147984 */ /* 0x0002e20000000c00 */
[----:B------:R-:W-:-:S03]  /*b320*/  IMAD.WIDE.U32 R18, R0, 0x40, R18 ;  /* 0x0000004000127825 */ /* 0x000fc600078e0012 */
[----:B------:R1:W4:Y:S06]  /*b330*/  LDS.128 R8, [R17+0x2000] ;  /* 0x0020000011087984 */ /* 0x00032c0000000c00 */
[----:B------:R-:W-:Y:S05]  /*b340*/  @P3 BRA `(.L_x_774) ;  /* 0x0000000000403947 */ /* 0x000fea0003800000 */
[----:B------:R-:W5:Y:S01]  /*b350*/  LDCU.64 UR6, c[0x0][0x408] ;  /* 0x00008100ff0677ac */ /* 0x000f620008000a00 */
[----:B------:R-:W-:Y:S01]  /*b360*/  IMAD.MOV.U32 R24, RZ, RZ, R2 ;  /* 0x000000ffff187224 */ /* 0x000fe200078e0002 */
[----:B------:R-:W1:Y:S01]  /*b370*/  LDCU UR8, c[0x0][0x440] ;  /* 0x00008800ff0877ac */ /* 0x000e620008000800 */
[----:B------:R-:W2:Y:S01]  /*b380*/  LDCU.64 UR4, c[0x0][0x3f0] ;  /* 0x00007e00ff0477ac */ /* 0x000ea20008000a00 */
[----:B-----5:R-:W-:Y:S02]  /*b390*/  IMAD R27, R19, UR6, RZ ;  /* 0x00000006131b7c24 */ /* 0x020fe4000f8e02ff */
        /* <DEDUP_REMOVED lines=8> */
[----:B---3--:R1:W-:Y:S04]  /*b420*/  @!P5 STG.E.128 desc[UR14][R26.64], R20 ;  /* 0x000000141a00d986 */ /* 0x0083e8000c101d0e */
[----:B----4-:R1:W-:Y:S04]  /*b430*/  @!P4 STG.E.128 desc[UR14][R26.64+0x80], R8 ;  /* 0x000080081a00c986 */ /* 0x0103e8000c101d0e */
[----:B------:R1:W-:Y:S02]  /*b440*/  @!P3 STG.E.128 desc[UR14][R26.64+0x100], R4 ;  /* 0x000100041a00b986 */ /* 0x0003e4000c101d0e */
.L_x_774:
[----:B------:R-:W-:Y:S05]  /*b450*/  BSYNC.RECONVERGENT B0 ;  /* 0x0000000000007941 */ /* 0x000fea0003800200 */
.L_x_773:
[----:B-1-3--:R1:W3:Y:S01]  /*b460*/  LDS.128 R20, [R17+0x800] ;  /* 0x0008000011147984 */ /* 0x00a2e20000000c00 */
[----:B------:R-:W-:Y:S03]  /*b470*/  BSSY.RECONVERGENT B0, `(.L_x_775) ;  /* 0x0000017000007945 */ /* 0x000fe60003800200 */
[----:B----4-:R1:W4:Y:S04]  /*b480*/  LDS.128 R8, [R17+0x2800] ;  /* 0x0028000011087984 */ /* 0x0103280000000c00 */
[----:B--2---:R1:W2:Y:S01]  /*b490*/  LDS.128 R4, [R17+0x4800] ;  /* 0x0048000011047984 */ /* 0x0042a20000000c00 */
[----:B------:R-:W-:Y:S05]  /*b4a0*/  @P2 BRA `(.L_x_776) ;  /* 0x00000000004c2947 */ /* 0x000fea0003800000 */
[----:B------:R-:W5:Y:S01]  /*b4b0*/  LDCU.64 UR6, c[0x0][0x408] ;  /* 0x00008100ff0677ac */ /* 0x000f620008000a00 */
[----:B------:R-:W-:Y:S01]  /*b4c0*/  IADD3 R27, P2, PT, R18, 0x10, RZ ;  /* 0x00000010121b7810 */ /* 0x000fe20007f5e0ff */
[----:B------:R-:W-:Y:S01]  /*b4d0*/  IMAD.MOV.U32 R28, RZ, RZ, R2 ;  /* 0x000000ffff1c7224 */ /* 0x000fe200078e0002 */
[----:B------:R-:W-:Y:S01]  /*b4e0*/  MOV R29, R25 ;  /* 0x00000019001d7202 */ /* 0x000fe20000000f00 */
[----:B------:R-:W1:Y:S02]  /*b4f0*/  LDCU UR8, c[0x0][0x440] ;  /* 0x00008800ff0877ac */ /* 0x000e640008000800 */
[----:B------:R-:W-:Y:S01]  /*b500*/  IMAD.X R0, RZ, RZ, R19, P2 ;  /* 0x000000ffff007224 */ /* 0x000fe200010e0613 */
[----:B------:R-:W3:Y:S03]  /*b510*/  LDCU.64 UR4, c[0x0][0x3f0] ;  /* 0x00007e00ff0477ac */ /* 0x000ee60008000a00 */
[----:B-----5:R-:W-:-:S02]  /*b520*/  IMAD R0, R0, UR6, RZ ;  /* 0x0000000600007c24 */ /* 0x020fc4000f8e02ff */
        /* <DEDUP_REMOVED lines=8> */
[----:B------:R1:W-:Y:S04]  /*b5b0*/  @!P4 STG.E.128 desc[UR14][R26.64], R20 ;  /* 0x000000141a00c986 */ /* 0x0003e8000c101d0e */
[----:B----4-:R1:W-:Y:S04]  /*b5c0*/  @!P3 STG.E.128 desc[UR14][R26.64+0x80], R8 ;  /* 0x000080081a00b986 */ /* 0x0103e8000c101d0e */
[----:B--2---:R1:W-:Y:S02]  /*b5d0*/  @!P2 STG.E.128 desc[UR14][R26.64+0x100], R4 ;  /* 0x000100041a00a986 */ /* 0x0043e4000c101d0e */
.L_x_776:
[----:B------:R-:W-:Y:S05]  /*b5e0*/  BSYNC.RECONVERGENT B0 ;  /* 0x0000000000007941 */ /* 0x000fea0003800200 */
.L_x_775:
        /* <DEDUP_REMOVED lines=24> */
.L_x_778:
[----:B------:R-:W-:Y:S05]  /*b770*/  BSYNC.RECONVERGENT B0 ;  /* 0x0000000000007941 */ /* 0x000fea0003800200 */
.L_x_777:
[----:B-12---:R1:W2:Y:S01]  /*b780*/  LDS.128 R4, [R17+0x3800] ;  /* 0x0038000011047984 */ /* 0x0062a20000000c00 */
[----:B------:R-:W-:Y:S05]  /*b790*/  @P0 EXIT ;  /* 0x000000000000094d */ /* 0x000fea0003800000 */
[----:B------:R-:W5:Y:S01]  /*b7a0*/  LDCU.64 UR6, c[0x0][0x408] ;  /* 0x00008100ff0677ac */ /* 0x000f620008000a00 */
[----:B----4-:R4:W1:Y:S01]  /*b7b0*/  LDS.128 R8, [R17+0x5800] ;  /* 0x0058000011087984 */ /* 0x0108620000000c00 */
[----:B------:R-:W-:Y:S01]  /*b7c0*/  IADD3 R0, P0, PT, R18, 0x30, RZ ;  /* 0x0000003012007810 */ /* 0x000fe20007f1e0ff */
[----:B------:R-:W-:Y:S01]  /*b7d0*/  IMAD.MOV.U32 R18, RZ, RZ, R2 ;  /* 0x000000ffff127224 */ /* 0x000fe200078e0002 */
[----:B------:R-:W3:Y:S03]  /*b7e0*/  LDCU UR8, c[0x0][0x440] ;  /* 0x00008800ff0877ac */ /* 0x000ee60008000800 */
[----:B------:R-:W-:Y:S01]  /*b7f0*/  IMAD.X R3, RZ, RZ, R19, P0 ;  /* 0x000000ffff037224 */ /* 0x000fe200000e0613 */
[----:B------:R-:W4:Y:S01]  /*b800*/  LDCU.64 UR4, c[0x0][0x3f0] ;  /* 0x00007e00ff0477ac */ /* 0x000f220008000a00 */
[----:B------:R-:W-:Y:S02]  /*b810*/  MOV R19, R25 ;  /* 0x0000001900137202 */ /* 0x000fe40000000f00 */
        /* <DEDUP_REMOVED lines=14> */
.L_x_779:
        /* <DEDUP_REMOVED lines=16> */
.L_x_1814:


//--------------------- .text._ZN5flash16flash_fwd_kernelI23Flash_fwd_kernel_traitsILi192ELi64ELi64ELi4ELb0ELb0EN7cutlass6half_tE19Flash_kernel_traitsILi192ELi64ELi64ELi4ES3_EELb1ELb0ELb1ELb0ELb0ELb0ELb0ELb0EEEvNS_16Flash_fwd_paramsE --------------------------
	.section	.text._ZN5flash16flash_fwd_kernelI23Flash_fwd_kernel_traitsILi192ELi64ELi64ELi4ELb0ELb0EN7cutlass6half_tE19Flash_kernel_traitsILi192ELi64ELi64ELi4ES3_EELb1ELb0ELb1ELb0ELb0ELb0ELb0ELb0EEEvNS_16Flash_fwd_paramsE,"ax",@progbits
	.align	128
        .global         _ZN5flash16flash_fwd_kernelI23Flash_fwd_kernel_traitsILi192ELi64ELi64ELi4ELb0ELb0EN7cutlass6half_tE19Flash_kernel_traitsILi192ELi64ELi64ELi4ES3_EELb1ELb0ELb1ELb0ELb0ELb0ELb0ELb0EEEvNS_16Flash_fwd_paramsE
        .type           _ZN5flash16flash_fwd_kernelI23Flash_fwd_kernel_traitsILi192ELi64ELi64ELi4ELb0ELb0EN7cutlass6half_tE19Flash_kernel_traitsILi192ELi64ELi64ELi4ES3_EELb1ELb0ELb1ELb0ELb0ELb0ELb0ELb0EEEvNS_16Flash_fwd_paramsE,@function
        .size           _ZN5flash16flash_fwd_kernelI23Flash_fwd_kernel_traitsILi192ELi64ELi64ELi4ELb0ELb0EN7cutlass6half_tE19Flash_kernel_traitsILi192ELi64ELi64ELi4ES3_EELb1ELb0ELb1ELb0ELb0ELb0ELb0ELb0EEEvNS_16Flash_fwd_paramsE,(.L_x_1815 - _ZN5flash16flash_fwd_kernelI23Flash_fwd_kernel_traitsILi192ELi64ELi64ELi4ELb0ELb0EN7cutlass6half_tE19Flash_kernel_traitsILi192ELi64ELi64ELi4ES3_EELb1ELb0ELb1ELb0ELb0ELb0ELb0ELb0EEEvNS_16Flash_fwd_paramsE)
        .other          _ZN5flash16flash_fwd_kernelI23Flash_fwd_kernel_traitsILi192ELi64ELi64ELi4ELb0ELb0EN7cutlass6half_tE19Flash_kernel_traitsILi192ELi64ELi64ELi4ES3_EELb1ELb0ELb1ELb0ELb0ELb0ELb0ELb0EEEvNS_16Flash_fwd_paramsE,@"STO_CUDA_ENTRY STV_DEFAULT"
_ZN5flash16flash_fwd_kernelI23Flash_fwd_kernel_traitsILi192ELi64ELi64ELi4ELb0ELb0EN7cutlass6half_tE19Flash_kernel_traitsILi192ELi64ELi64ELi4ES3_EELb1ELb0ELb1ELb0ELb0ELb0ELb0ELb0EEEvNS_16Flash_fwd_paramsE:
.text._ZN5flash16flash_fwd_kernelI23Flash_fwd_kernel_traitsILi192ELi64ELi64ELi4ELb0ELb0EN7cutlass6half_tE19Flash_kernel_traitsILi192ELi64ELi64ELi4ES3_EELb1ELb0ELb1ELb0ELb0ELb0ELb0ELb0EEEvNS_16Flash_fwd_paramsE:
[----:B------:R-:W-:Y:S01]  /*0000*/  LDC R1, c[0x0][0x37c] ;  /* 0x0000df00ff017b82 */ /* 0x000fe20000000800 */
[----:B------:R-:W1:Y:S07]  /*0010*/  LDCU.U8 UR4, c[0x0][0x524] ;  /* 0x0000a480ff0477ac */ /* 0x000e6e0008000000 */
[----:B------:R-:W2:Y:S01]  /*0020*/  LDC R86, c[0x0][0x518] ;  /* 0x00014600ff567b82 */ /* 0x000ea20000000800 */
[----:B------:R-:W3:Y:S07]  /*0030*/  LDCU.64 UR14, c[0x0][0x358] ;  /* 0x00006b00ff0e77ac */ /* 0x000eee0008000a00 */
[----:B------:R-:W3:Y:S01]  /*0040*/  LDC R3, c[0x0][0x51c] ;  /* 0x00014700ff037b82 */ /* 0x000ee20000000800 */
[----:B------:R-:W4:Y:S01]  /*0050*/  S2R R87, SR_CTAID.X ;  /* 0x0000000000577919 */ /* 0x000f220000002500 */
[----:B------:R-:W3:Y:S01]  /*0060*/  LDCU.64 UR8, c[0x0][0x460] ;  /* 0x00008c00ff0877ac */ /* 0x000ee20008000a00 */
[----:B------:R-:W4:Y:S01]  /*0070*/  S2R R13, SR_CTAID.Y ;  /* 0x00000000000d7919 */ /* 0x000f220000002600 */
[----:B------:R-:W3:Y:S01]  /*0080*/  LDCU.64 UR6, c[0x0][0x470] ;  /* 0x00008e00ff0677ac */ /* 0x000ee20008000a00 */
[----:B-1----:R-:W-:Y:S01]  /*0090*/  ISETP.NE.AND P4, PT, RZ, UR4, PT ;  /* 0x00000004ff007c0c */ /* 0x002fe2000bf85270 */
[----:B------:R-:W1:-:S12]  /*00a0*/  LDCU.64 UR4, c[0x0][0x510] ;  /* 0x0000a200ff0477ac */ /* 0x000e580008000a00 */
[----:B--2---:R-:W-:Y:S01]  /*00b0*/  @P4 IMAD.MOV.U32 R2, RZ, RZ, R86 ;  /* 0x000000ffff024224 */ /* 0x004fe200078e0056 */
[----:B------:R-:W2:Y:S01]  /*00c0*/  S2R R14, SR_CTAID.Z ;  /* 0x00000000000e7919 */ /* 0x000ea20000002700 */
[----:B------:R-:W2:Y:S03]  /*00d0*/  @P4 LDC R0, c[0x0][0x520] ;  /* 0x00014800ff004b82 */ /* 0x000ea60000000800 */
[----:B---3--:R3:W3:Y:S01]  /*00e0*/  @P4 LDG.E.64 R8, desc[UR14][R2.64] ;  /* 0x0000000e02084981 */ /* 0x0086e2000c1e1b00 */
[----:B-1----:R-:W-:Y:S02]  /*00f0*/  IMAD.U32 R230, RZ, RZ, UR4 ;  /* 0x00000004ffe67e24 */ /* 0x002fe4000f8e00ff */
[----:B------:R-:W-:Y:S01]  /*0100*/  IMAD.U32 R231, RZ, RZ, UR5 ;  /* 0x00000005ffe77e24 */ /* 0x000fe2000f8e00ff */
[----:B------:R-:W1:Y:S01]  /*0110*/  S2R R186, SR_TID.X ;  /* 0x0000000000ba7919 */ /* 0x000e620000002100 */
[----:B------:R-:W3:Y:S04]  /*0120*/  LDCU.64 UR4, c[0x0][0x478] ;  /* 0x00008f00ff0477ac */ /* 0x000ee80008000a00 */
[----:B------:R-:W3:Y:S01]  /*0130*/  @P4 LDG.E.64 R230, desc[UR14][R230.64] ;  /* 0x0000000ee6e64981 */ /* 0x000ee2000c1e1b00 */
[----:B------:R-:W-:Y:S01]  /*0140*/  ISETP.NE.U32.AND P3, PT, RZ, UR8, PT ;  /* 0x00000008ff007c0c */ /* 0x000fe2000bf65070 */
[----:B------:R-:W-:Y:S01]  /*0150*/  IMAD.MOV.U32 R215, RZ, RZ, -0x1 ;  /* 0xffffffffffd77424 */ /* 0x000fe200078e00ff */
[----:B------:R-:W-:-:S02]  /*0160*/  ISETP.NE.U32.AND P0, PT, RZ, UR6, PT ;  /* 0x00000006ff007c0c */ /* 0x000fc4000bf05070 */
[----:B------:R-:W-:Y:S01]  /*0170*/  ISETP.NE.AND.EX P3, PT, RZ, UR9, PT, P3 ;  /* 0x00000009ff007c0c */ /* 0x000fe2000bf65330 */
[----:B----4-:R-:W-:Y:S01]  /*0180*/  IMAD.SHL.U32 R17, R13, 0x4, RZ ;  /* 0x000000040d117824 */ /* 0x010fe200078e00ff */
[----:B------:R-:W-:Y:S02]  /*0190*/  ISETP.NE.AND.EX P0, PT, RZ, UR7, PT, P0 ;  /* 0x00000007ff007c0c */ /* 0x000fe4000bf05300 */
[----:B------:R-:W-:-:S04]  /*01a0*/  ISETP.NE.U32.AND P2, PT, RZ, UR8, PT ;  /* 0x00000008ff007c0c */ /* 0x000fc8000bf45070 */
[----:B------:R-:W-:Y:S02]  /*01b0*/  ISETP.NE.AND.EX P2, PT, RZ, UR9, PT, P2 ;  /* 0x00000009ff007c0c */ /* 0x000fe4000bf45320 */
[----:B--2---:R-:W-:-:S04]  /*01c0*/  LOP3.LUT R5, R14, R87, R13, 0xfe, !PT ;  /* 0x000000570e057212 */ /* 0x004fc800078efe0d */
[----:B-1----:R-:W-:Y:S02]  /*01d0*/  LOP3.LUT P5, RZ, R5, R186, RZ, 0xfc, !PT ;  /* 0x000000ba05ff7212 */ /* 0x002fe400078afcff */
[----:B------:R-:W1:Y:S11]  /*01e0*/  LDC.64 R4, c[0x0][0x460] ;  /* 0x00011800ff047b82 */ /* 0x000e760000000a00 */
[----:B------:R-:W2:Y:S01]  /*01f0*/  @!P5 LDC.64 R6, c[0x0][0x528] ;  /* 0x00014a00ff06db82 */ /* 0x000ea20000000a00 */
[----:B-1----:R-:W-:Y:S01]  /*0200*/  IMAD.WIDE.U32 R20, R13, 0x4, R4 ;  /* 0x000000040d147825 */ /* 0x002fe200078e0004 */
[----:B------:R-:W-:-:S03]  /*0210*/  SHF.R.U32.HI R4, RZ, 0x1e, R13 ;  /* 0x0000001eff047819 */ /* 0x000fc6000001160d */
[----:B---3--:R-:W-:Y:S01]  /*0220*/  IMAD.MOV.U32 R2, RZ, RZ, RZ ;  /* 0x000000ffff027224 */ /* 0x008fe200078e00ff */
[----:B------:R-:W-:-:S05]  /*0230*/  @P4 IADD3 R86, P1, PT, R8, R0, RZ ;  /* 0x0000000008564210 */ /* 0x000fca0007f3e0ff */
[----:B------:R-:W-:Y:S01]  /*0240*/  @P4 IMAD.X R3, RZ, RZ, R9, P1 ;  /* 0x000000ffff034224 */ /* 0x000fe200008e0609 */
[----:B------:R-:W-:Y:S01]  /*0250*/  ISETP.NE.U32.AND P1, PT, RZ, UR4, PT ;  /* 0x00000004ff007c0c */ /* 0x000fe2000bf25070 */
[----:B------:R-:W-:Y:S02]  /*0260*/  @!P5 IMAD.MOV.U32 R10, RZ, RZ, R86 ;  /* 0x000000ffff0ad224 */ /* 0x000fe400078e0056 */
[----:B------:R-:W-:Y:S01]  /*0270*/  @!P5 IMAD.MOV.U32 R11, RZ, RZ, R3 ;  /* 0x000000ffff0bd224 */ /* 0x000fe200078e0003 */
[----:B------:R-:W-:Y:S01]  /*0280*/  ISETP.NE.AND.EX P1, PT, RZ, UR5, PT, P1 ;  /* 0x00000005ff007c0c */ /* 0x000fe2000bf25310 */
[----:B--2---:R-:W-:Y:S04]  /*0290*/  @!P5 STG.E.64 desc[UR14][R6.64], R230 ;  /* 0x000000e60600d986 */ /* 0x004fe8000c101b0e */
[----:B------:R1:W-:Y:S04]  /*02a0*/  @!P5 STG.E.64 desc[UR14][R6.64+0x8], R10 ;  /* 0x0000080a0600d986 */ /* 0x0003e8000c101b0e */
[----:B------:R-:W2:Y:S04]  /*02b0*/  @P3 LDG.E R215, desc[UR14][R20.64] ;  /* 0x0000000e14d73981 */ /* 0x000ea8000c1e1900 */
[C---:B------:R-:W-:Y:S01]  /*02c0*/  @P1 IADD3 R18, P3, PT, R17.reuse, UR4, RZ ;  /* 0x0000000411121c10 */ /* 0x040fe2000ff7e0ff */
[----:B------:R-:W3:Y:S01]  /*02d0*/  LDCU.U8 UR4, c[0x0][0x532] ;  /* 0x0000a640ff0477ac */ /* 0x000ee20008000000 */
[----:B------:R-:W-:Y:S01]  /*02e0*/  @P0 IADD3 R8, P4, PT, R17, UR6, RZ ;  /* 0x0000000611080c10 */ /* 0x000fe2000ff9e0ff */
[----:B------:R-:W2:Y:S01]  /*02f0*/  @P2 LDG.E R0, desc[UR14][R20.64+0x4] ;  /* 0x0000040e14002981 */ /* 0x000ea2000c1e1900 */
[----:B------:R-:W-:-:S02]  /*0300*/  @P1 IADD3.X R19, PT, PT, R4, UR5, RZ, P3, !PT ;  /* 0x0000000504131c10 */ /* 0x000fc40009ffe4ff */
[----:B------:R-:W-:-:S03]  /*0310*/  @P0 IADD3.X R9, PT, PT, R4, UR7, RZ, P4, !PT ;  /* 0x0000000704090c10 */ /* 0x000fc6000a7fe4ff */
[----:B------:R-:W5:Y:S04]  /*0320*/  @P1 LDG.E R15, desc[UR14][R18.64] ;  /* 0x0000000e120f1981 */ /* 0x000f68000c1e1900 */
[----:B------:R4:W5:Y:S01]  /*0330*/  @P0 LDG.E R2, desc[UR14][R8.64] ;  /* 0x0000000e08020981 */ /* 0x000962000c1e1900 */
[----:B-1----:R-:W1:Y:S01]  /*0340*/  LDC.64 R6, c[0x0][0x468] ;  /* 0x00011a00ff067b82 */ /* 0x002e620000000a00 */
[----:B---3--:R-:W-:Y:S01]  /*0350*/  ISETP.NE.AND P3, PT, RZ, UR4, PT ;  /* 0x00000004ff007c0c */ /* 0x008fe2000bf65270 */
[----:B------:R-:W-:-:S06]  /*0360*/  IMAD.MOV.U32 R11, RZ, RZ, -0x1 ;  /* 0xffffffffff0b7424 */ /* 0x000fcc00078e00ff */
[----:B----4-:R-:W3:Y:S01]  /*0370*/  @!P2 LDC R9, c[0x0][0x434] ;  /* 0x00010d00ff09ab82 */ /* 0x010ee20000000800 */
[----:B-1----:R-:W-:-:S07]  /*0380*/  ISETP.EQ.U32.AND P4, PT, R6, RZ, PT ;  /* 0x000000ff0600720c */ /* 0x002fce0003f82070 */
[----:B------:R-:W1:Y:S01]  /*0390*/  @!P1 LDC R8, c[0x0][0x43c] ;  /* 0x00010f00ff089b82 */ /* 0x000e620000000800 */
[----:B------:R-:W-:Y:S02]  /*03a0*/  ISETP.EQ.OR.EX P4, PT, R7, RZ, !P3, P4 ;  /* 0x000000ff0700720c */ /* 0x000fe40005f82740 */
[----:B------:R-:W-:-:S05]  /*03b0*/  IADD3 R16, P0, PT, R17, R6, RZ ;  /* 0x0000000611107210 */ /* 0x000fca0007f1e0ff */
[----:B------:R-:W-:Y:S02]  /*03c0*/  IMAD.X R17, R4, 0x1, R7, P0 ;  /* 0x0000000104117824 */ /* 0x000fe400000e0607 */
[----:B------:R-:W4:Y:S04]  /*03d0*/  @!P1 LDC.64 R4, c[0x0][0x488] ;  /* 0x00012200ff049b82 */ /* 0x000f280000000a00 */
[----:B------:R1:W5:Y:S01]  /*03e0*/  @!P4 LDG.E R11, desc[UR14][R16.64] ;  /* 0x0000000e100bc981 */ /* 0x000362000c1e1900 */
[----:B------:R-:W-:-:S04]  /*03f0*/  ISETP.NE.U32.AND P0, PT, R6, RZ, PT ;  /* 0x000000ff0600720c */ /* 0x000fc80003f05070 */
[----:B------:R-:W-:-:S13]  /*0400*/  ISETP.NE.AND.EX P0, PT, R7, RZ, PT, P0 ;  /* 0x000000ff0700720c */ /* 0x000fda0003f05300 */
[----:B------:R-:W1:Y:S01]  /*0410*/  @!P0 LDC R7, c[0x0][0x438] ;  /* 0x00010e00ff078b82 */ /* 0x000e620000000800 */
[----:B--2---:R-:W-:Y:S02]  /*0420*/  @P2 IMAD.IADD R9, R0, 0x1, -R215 ;  /* 0x0000000100092824 */ /* 0x004fe400078e0ad7 */
[----:B------:R-:W-:-:S05]  /*0430*/  IMAD.SHL.U32 R0, R87, 0x40, RZ ;  /* 0x0000004057007824 */ /* 0x000fca00078e00ff */
[----:B---3--:R-:W-:Y:S01]  /*0440*/  ISETP.GT.AND P2, PT, R9, R0, PT ;  /* 0x000000000900720c */ /* 0x008fe20003f44270 */
[----:B-1--4-:R-:W-:-:S12]  /*0450*/  @!P0 BRA `(.L_x_780) ;  /* 0x00000000000c8947 */ /* 0x012fd80003800000 */
[----:B------:R-:W2:Y:S02]  /*0460*/  @P3 LDG.E R6, desc[UR14][R16.64+0x4] ;  /* 0x0000040e10063981 */ /* 0x000ea4000c1e1900 */
[----:B--2--5:R-:W-:-:S06]  /*0470*/  @P3 IADD3 R7, PT, PT, R6, -R11, RZ ;  /* 0x8000000b06073210 */ /* 0x024fcc0007ffe0ff */
[----:B------:R1:W5:Y:S02]  /*0480*/  @!P3 LDG.E R7, desc[UR14][R16.64] ;  /* 0x0000000e1007b981 */ /* 0x000364000c1e1900 */
.L_x_780:
[----:B------:R-:W-:Y:S01]  /*0490*/  @!P1 ISETP.NE.U32.AND P0, PT, R4, RZ, PT ;  /* 0x000000ff0400920c */ /* 0x000fe20003f05070 */
[----:B------:R-:W-:-:S12]  /*04a0*/  @!P2 EXIT ;  /* 0x000000000000a94d */ /* 0x000fd80003800000 */
[----:B------:R-:W2:Y:S01]  /*04b0*/  LDC R91, c[0x0][0x508] ;  /* 0x00014200ff5b7b82 */ /* 0x000ea20000000800 */
[----:B------:R-:W3:Y:S01]  /*04c0*/  LDCU UR4, c[0x0][0x504] ;  /* 0x0000a080ff0477ac */ /* 0x000ee20008000800 */
[----:B------:R-:W-:Y:S01]  /*04d0*/  @!P1 ISETP.NE.AND.EX P0, PT, R5, RZ, PT, P0 ;  /* 0x000000ff0500920c */ /* 0x000fe20003f05300 */
[----:B-----5:R-:W-:-:S03]  /*04e0*/  @P1 IMAD.IADD R92, R15, 0x1, -R2 ;  /* 0x000000010f5c1824 */ /* 0x020fc600078e0a02 */
[----:B------:R-:W-:-:S04]  /*04f0*/  @!P1 SEL R8, R8, RZ, P0 ;  /* 0x000000ff08089207 */ /* 0x000fc80000000000 */
[----:B------:R-:W-:-:S05]  /*0500*/  @!P1 IADD3 R92, PT, PT, R8, R7, -R2 ;  /* 0x00000007085c9210 */ /* 0x000fca0007ffe802 */
[----:B------:R-:W-:Y:S02]  /*0510*/  VIADD R7, R92, 0x3f ;  /* 0x0000003f5c077836 */ /* 0x000fe40000000000 */
[----:B---3--:R-:W-:-:S03]  /*0520*/  VIADD R93, R9, UR4 ;  /* 0x00000004095d7c36 */ /* 0x008fc60008000000 */
[-C--:B------:R-:W-:Y:S02]  /*0530*/  IADD3 R4, PT, PT, R7, R0.reuse, -R9 ;  /* 0x0000000007047210 */ /* 0x080fe40007ffe809 */
[----:B------:R-:W-:Y:S02]  /*0540*/  SHF.R.S32.HI R6, RZ, 0x1f, R7 ;  /* 0x0000001fff067819 */ /* 0x000fe40000011407 */
[----:B--2---:R-:W-:Y:S02]  /*0550*/  IADD3 R5, PT, PT, R4, 0x40, R91 ;  /* 0x0000004004057810 */ /* 0x004fe40007ffe05b */
[----:B------:R-:W-:Y:S02]  /*0560*/  IADD3 R15, PT, PT, -R93, R0, R92 ;  /* 0x000000005d0f7210 */ /* 0x000fe40007ffe15c */
[----:B------:R-:W-:Y:S02]  /*0570*/  SHF.R.S32.HI R4, RZ, 0x1f, R5 ;  /* 0x0000001fff047819 */ /* 0x000fe40000011405 */
[----:B------:R-:W-:-:S02]  /*0580*/  SHF.R.S32.HI R8, RZ, 0x1f, R15 ;  /* 0x0000001fff087819 */ /* 0x000fc4000001140f */
[----:B------:R-:W-:Y:S02]  /*0590*/  LEA.HI R6, R6, R7, RZ, 0x6 ;  /* 0x0000000706067211 */ /* 0x000fe400078f30ff */
[----:B------:R-:W-:Y:S02]  /*05a0*/  LEA.HI R4, R4, R5, RZ, 0x6 ;  /* 0x0000000504047211 */ /* 0x000fe400078f30ff */
[----:B------:R-:W-:Y:S02]  /*05b0*/  LEA.HI R8, R8, R15, RZ, 0x6 ;  /* 0x0000000f08087211 */ /* 0x000fe400078f30ff */
[----:B------:R-:W-:Y:S02]  /*05c0*/  SHF.R.S32.HI R6, RZ, 0x6, R6 ;  /* 0x00000006ff067819 */ /* 0x000fe40000011406 */
[----:B------:R-:W-:Y:S02]  /*05d0*/  SHF.R.S32.HI R133, RZ, 0x6, R4 ;  /* 0x00000006ff857819 */ /* 0x000fe40000011404 */
[----:B------:R-:W-:-:S02]  /*05e0*/  SHF.R.S32.HI R8, RZ, 0x6, R8 ;  /* 0x00000006ff087819 */ /* 0x000fc40000011408 */
[----:B------:R-:W-:Y:S02]  /*05f0*/  VIMNMX R133, PT, PT, R6, R133, PT ;  /* 0x0000008506857248 */ /* 0x000fe40003fe0100 */
[----:B------:R-:W-:-:S04]  /*0600*/  VIMNMX R214, PT, PT, RZ, R8, !PT ;  /* 0x00000008ffd67248 */ /* 0x000fc80007fe0100 */
[----:B------:R-:W-:-:S13]  /*0610*/  ISETP.GT.AND P0, PT, R133, R214, PT ;  /* 0x000000d68500720c */ /* 0x000fda0003f04270 */
[----:B------:R-:W-:Y:S05]  /*0620*/  @P0 BRA `(.L_x_781) ;  /* 0x0000000c000c0947 */ /* 0x000fea0003800000 */
[----:B------:R-:W2:Y:S01]  /*0630*/  LDC.U8 R2, c[0x0][0x549] ;  /* 0x00015240ff027b82 */ /* 0x000ea20000000000 */
[----:B------:R-:W-:-:S07]  /*0640*/  ISETP.NE.AND P1, PT, R215, -0x1, PT ;  /* 0xffffffffd700780c */ /* 0x000fce0003f25270 */
[----:B------:R-:W3:Y:S08]  /*0650*/  LDC.U8 R10, c[0x0][0x548] ;  /* 0x00015200ff0a7b82 */ /* 0x000ef00000000000 */
[----:B------:R-:W1:Y:S01]  /*0660*/  @!P1 LDC.64 R6, c[0x0][0x400] ;  /* 0x00010000ff069b82 */ /* 0x000e620000000a00 */
[----:B--2---:R-:W-:-:S07]  /*0670*/  ISETP.NE.AND P6, PT, R2, RZ, PT ;  /* 0x000000ff0200720c */ /* 0x004fce0003fc5270 */
[----:B------:R-:W2:Y:S08]  /*0680*/  @P1 LDC.64 R4, c[0x0][0x408] ;  /* 0x00010200ff041b82 */ /* 0x000eb00000000a00 */
[----:B------:R-:W4:Y:S01]  /*0690*/  @P6 LDC.64 R2, c[0x0][0x430] ;  /* 0x00010c00ff026b82 */ /* 0x000f220000000a00 */
[----:B-1----:R-:W-:Y:S01]  /*06a0*/  @!P1 IMAD.WIDE.U32 R16, R13, R6, RZ ;  /* 0x000000060d109225 */ /* 0x002fe200078e00ff */
[----:B------:R-:W-:-:S06]  /*06b0*/  SHF.L.U32 R6, R186, 0x3, RZ ;  /* 0x00000003ba067819 */ /* 0x000fcc00000006ff */
[----:B------:R-:W1:Y:S01]  /*06c0*/  @P6 LDC R11, c[0x0][0x430] ;  /* 0x00010c00ff0b6b82 */ /* 0x000e620000000800 */
[----:B------:R-:W-:Y:S01]  /*06d0*/  @!P1 MOV R8, R16 ;  /* 0x0000001000089202 */ /* 0x000fe20000000f00 */
[----:B--2---:R-:W-:-:S04]  /*06e0*/  @P1 IMAD.WIDE.U32 R18, R215, R4, RZ ;  /* 0x00000004d7121225 */ /* 0x004fc800078e00ff */
[----:B----4-:R-:W-:Y:S01]  /*06f0*/  @P6 IMAD R3, R2, R3, RZ ;  /* 0x0000000302036224 */ /* 0x010fe200078e02ff */
[----:B------:R-:W-:Y:S01]  /*0700*/  @P6 MOV R2, 0x1 ;  /* 0x0000000100026802 */ /* 0x000fe20000000f00 */
[----:B---3--:R-:W-:Y:S06]  /*0710*/  @P6 BRA `(.L_x_782) ;  /* 0x0000000000286947 */ /* 0x008fec0003800000 */
        /* <DEDUP_REMOVED lines=10> */
.L_x_782:
[----:B------:R-:W2:Y:S01]  /*07c0*/  LDCU.64 UR4, c[0x0][0x410] ;  /* 0x00008200ff0477ac */ /* 0x000ea20008000a00 */
        /* <DEDUP_REMOVED lines=8> */
[----:B------:R-:W-:Y:S01]  /*0850*/  IMAD.MOV.U32 R187, RZ, RZ, RZ ;  /* 0x000000ffffbb7224 */ /* 0x000fe200078e00ff */
[----:B------:R-:W-:Y:S01]  /*0860*/  IADD3.X R17, PT, PT, RZ, R7, RZ, P0, !PT ;  /* 0x00000007ff117210 */ /* 0x000fe200007fe4ff */
[----:B------:R-:W-:Y:S01]  /*0870*/  BSSY.RECONVERGENT B0, `(.L_x_783) ;  /* 0x000001d000007945 */ /* 0x000fe20003800200 */
[C---:B------:R-:W-:Y:S01]  /*0880*/  ISETP.GE.AND P0, PT, R186.reuse, R9, PT ;  /* 0x00000009ba00720c */ /* 0x040fe20003f06270 */
[----:B------:R-:W-:Y:S01]  /*0890*/  VIADD R8, R186, 0x10 ;  /* 0x00000010ba087836 */ /* 0x000fe20000000000 */
[----:B------:R-:W-:Y:S01]  /*08a0*/  ISETP.NE.AND P6, PT, R10, RZ, !P6 ;  /* 0x000000ff0a00720c */ /* 0x000fe200077c5270 */
[----:B------:R-:W-:Y:S01]  /*08b0*/  IMAD.WIDE.U32 R22, R87, 0x40, R186 ;  /* 0x0000004057167825 */ /* 0x000fe200078e00ba */
[----:B------:R-:W-:-:S02]  /*08c0*/  ISETP.NE.AND P1, PT, R215, -0x1, PT ;  /* 0xffffffffd700780c */ /* 0x000fc40003f25270 */
[----:B------:R-:W-:Y:S01]  /*08d0*/  ISETP.GE.AND P2, PT, R8, R9, PT ;  /* 0x000000090800720c */ /* 0x000fe20003f46270 */
[----:B--2---:R-:W-:Y:S01]  /*08e0*/  IMAD.WIDE.U32 R16, R14, UR4, R16 ;  /* 0x000000040e107c25 */ /* 0x004fe2000f8e0010 */
[----:B------:R-:W-:Y:S02]  /*08f0*/  IADD3 R12, PT, PT, R186, 0x20, RZ ;  /* 0x00000020ba0c7810 */ /* 0x000fe40007ffe0ff */
[----:B------:R-:W-:Y:S01]  /*0900*/  LOP3.LUT R7, R4, 0x40, RZ, 0xfc, !PT ;  /* 0x0000004004077812 */ /* 0x000fe200078efcff */
[----:B------:R-:W-:Y:S01]  /*0910*/  IMAD R21, R14, UR5, R17 ;  /* 0x000000050e157c24 */ /* 0x000fe2000f8e0211 */
[----:B------:R-:W-:Y:S01]  /*0920*/  LOP3.LUT R5, R4, 0x80, RZ, 0xfc, !PT ;  /* 0x0000008004057812 */ /* 0x000fe200078efcff */
[----:B------:R-:W-:Y:S06]  /*0930*/  @P0 BRA `(.L_x_784) ;  /* 0x0000000000400947 */ /* 0x000fec0003800000 */
[----:B------:R-:W2:Y:S01]  /*0940*/  LDCU.64 UR4, c[0x0][0x408] ;  /* 0x00008100ff0477ac */ /* 0x000ea20008000a00 */
[----:B------:R-:W-:Y:S01]  /*0950*/  IMAD.MOV.U32 R20, RZ, RZ, R16 ;  /* 0x000000ffff147224 */ /* 0x000fe200078e0010 */
[----:B------:R-:W5:Y:S01]  /*0960*/  LDCU UR8, c[0x0][0x440] ;  /* 0x00008800ff0877ac */ /* 0x000f620008000800 */
[----:B------:R-:W1:Y:S01]  /*0970*/  LDCU.64 UR6, c[0x0][0x3f0] ;  /* 0x00007e00ff0677ac */ /* 0x000e620008000a00 */
[----:B--2---:R-:W-:Y:S02]  /*0980*/  IMAD R15, R23, UR4, RZ ;  /* 0x00000004170f7c24 */ /* 0x004fe4000f8e02ff */
[----:B------:R-:W-:Y:S01]  /*0990*/  IMAD.WIDE.U32 R18, R22, UR4, R20 ;  /* 0x0000000416127c25 */ /* 0x000fe2000f8e0014 */
[----:B-----5:R-:W-:-:S03]  /*09a0*/  ISETP.GE.AND P5, PT, R4, UR8, PT ;  /* 0x0000000804007c0c */ /* 0x020fc6000bfa6270 */
        /* <DEDUP_REMOVED lines=9> */
.L_x_784:
[----:B------:R-:W-:Y:S05]  /*0a40*/  BSYNC.RECONVERGENT B0 ;  /* 0x0000000000007941 */ /* 0x000fea0003800200 */
.L_x_783:
[----:B------:R-:W-:Y:S01]  /*0a50*/  BSSY.RECONVERGENT B0, `(.L_x_785) ;  /* 0x0000016000007945 */ /* 0x000fe20003800200 */
[----:B------:R-:W-:-:S03]  /*0a60*/  ISETP.GE.AND P0, PT, R12, R9, PT ;  /* 0x000000090c00720c */ /* 0x000fc60003f06270 */
[----:B------:R-:W-:Y:S10]  /*0a70*/  @P2 BRA `(.L_x_786) ;  /* 0x00000000004c2947 */ /* 0x000ff40003800000 */
        /* <DEDUP_REMOVED lines=19> */
.L_x_786:
[----:B------:R-:W-:Y:S05]  /*0bb0*/  BSYNC.RECONVERGENT B0 ;  /* 0x0000000000007941 */ /* 0x000fea0003800200 */
.L_x_785:
[----:B------:R-:W-:Y:S01]  /*0bc0*/  BSSY.RECONVERGENT B0, `(.L_x_787) ;  /* 0x0000018000007945 */ /* 0x000fe20003800200 */
[----:B------:R-:W-:Y:S01]  /*0bd0*/  ISETP.NE.AND P2, PT, R4, RZ, PT ;  /* 0x000000ff0400720c */ /* 0x000fe20003f45270 */
[----:B---3--:R-:W-:Y:S01]  /*0be0*/  IMAD R18, R13, R6, RZ ;  /* 0x000000060d127224 */ /* 0x008fe200078e02ff */
[----:B------:R-:W-:Y:S01]  /*0bf0*/  IADD3 R10, PT, PT, R186, 0x30, RZ ;  /* 0x00000030ba0a7810 */ /* 0x000fe20007ffe0ff */
[----:B------:R-:W-:Y:S10]  /*0c00*/  @P0 BRA `(.L_x_788) ;  /* 0x00000000004c0947 */ /* 0x000ff40003800000 */
[----:B------:R-:W3:Y:S01]  /*0c10*/  LDCU.64 UR6, c[0x0][0x408] ;  /* 0x00008100ff0677ac */ /* 0x000ee20008000a00 */
[----:B------:R-:W-:Y:S01]  /*0c20*/  IADD3 R15, P0, PT, R22, 0x20, RZ ;  /* 0x00000020160f7810 */ /* 0x000fe20007f1e0ff */
[----:B-12---:R-:W-:Y:S01]  /*0c30*/  IMAD.MOV.U32 R24, RZ, RZ, R16 ;  /* 0x000000ffff187224 */ /* 0x006fe200078e0010 */
[----:B------:R-:W-:Y:S01]  /*0c40*/  MOV R25, R21 ;  /* 0x0000001500197202 */ /* 0x000fe20000000f00 */
[----:B------:R-:W1:Y:S02]  /*0c50*/  LDCU UR8, c[0x0][0x440] ;  /* 0x00008800ff0877ac */ /* 0x000e640008000800 */
[----:B------:R-:W-:Y:S01]  /*0c60*/  IMAD.X R6, RZ, RZ, R23, P0 ;  /* 0x000000ffff067224 */ /* 0x000fe200000e0617 */
        /* <DEDUP_REMOVED lines=13> */
.L_x_788:
[----:B------:R-:W-:Y:S05]  /*0d40*/  BSYNC.RECONVERGENT B0 ;  /* 0x0000000000007941 */ /* 0x000fea0003800200 */
.L_x_787:
[----:B------:R-:W-:Y:S01]  /*0d50*/  ISETP.GE.AND P0, PT, R10, R9, PT ;  /* 0x000000090a00720c */ /* 0x000fe20003f06270 */
[----:B----4-:R-:W-:Y:S01]  /*0d60*/  IMAD R3, R14, R3, RZ ;  /* 0x000000030e037224 */ /* 0x010fe200078e02ff */
[----:B------:R-:W-:Y:S01]  /*0d70*/  SEL R18, R18, R215, !P1 ;  /* 0x000000d712127207 */ /* 0x000fe20004800000 */
[----:B------:R-:W-:Y:S01]  /*0d80*/  BSSY.RECONVERGENT B0, `(.L_x_789) ;  /* 0x000001d000007945 */ /* 0x000fe20003800200 */
[-C--:B------:R-:W-:Y:S01]  /*0d90*/  ISETP.GE.OR P5, PT, R186, R9.reuse, P2 ;  /* 0x00000009ba00720c */ /* 0x080fe200017a6670 */
[----:B------:R-:W-:Y:S01]  /*0da0*/  @!P6 IMAD R3, R13, R2, R3 ;  /* 0x000000020d03e224 */ /* 0x000fe200078e0203 */
[----:B------:R-:W-:Y:S01]  /*0db0*/  ISETP.GE.OR P4, PT, R8, R9, P2 ;  /* 0x000000090800720c */ /* 0x000fe20001786670 */
[----:B-1----:R-:W-:Y:S01]  /*0dc0*/  IMAD R6, R0, R11, RZ ;  /* 0x0000000b00067224 */ /* 0x002fe200078e02ff */
[----:B------:R-:W-:Y:S02]  /*0dd0*/  ISETP.GE.OR P3, PT, R12, R9, P2 ;  /* 0x000000090c00720c */ /* 0x000fe40001766670 */
[----:B------:R-:W-:-:S02]  /*0de0*/  SHF.R.S32.HI R2, RZ, 0x1f, R18 ;  /* 0x0000001fff027819 */ /* 0x000fc40000011412 */
[----:B------:R-:W-:Y:S02]  /*0df0*/  ISETP.GE.OR P2, PT, R10, R9, P2 ;  /* 0x000000090a00720c */ /* 0x000fe40001746670 */
[----:B------:R-:W-:Y:S01]  /*0e00*/  SEL R18, R18, RZ, P6 ;  /* 0x000000ff12127207 */ /* 0x000fe20003000000 */
[----:B------:R-:W-:Y:S10]  /*0e10*/  @P0 BRA `(.L_x_790) ;  /* 0x00000000004c0947 */ /* 0x000ff40003800000 */
[----:B------:R-:W1:Y:S01]  /*0e20*/  LDCU.64 UR6, c[0x0][0x408] ;  /* 0x00008100ff0677ac */ /* 0x000e620008000a00 */
[----:B------:R-:W-:Y:S01]  /*0e30*/  IADD3 R0, P0, PT, R22, 0x30, RZ ;  /* 0x0000003016007810 */ /* 0x000fe20007f1e0ff */
[----:B------:R-:W-:Y:S01]  /*0e40*/  IMAD.MOV.U32 R14, RZ, RZ, R16 ;  /* 0x000000ffff0e7224 */ /* 0x000fe200078e0010 */
[----:B------:R-:W-:Y:S01]  /*0e50*/  MOV R15, R21 ;  /* 0x00000015000f7202 */ /* 0x000fe20000000f00 */
[----:B------:R-:W4:Y:S02]  /*0e60*/  LDCU UR8, c[0x0][0x440] ;  /* 0x00008800ff0877ac */ /* 0x000f240008000800 */
[----:B------:R-:W-:Y:S01]  /*0e70*/  IMAD.X R9, RZ, RZ, R23, P0 ;  /* 0x000000ffff097224 */ /* 0x000fe200000e0617 */
[----:B------:R-:W5:Y:S03]  /*0e80*/  LDCU.64 UR4, c[0x0][0x3f0] ;  /* 0x00007e00ff0477ac */ /* 0x000f660008000a00 */
[----:B-1----:R-:W-:-:S02]  /*0e90*/  IMAD R9, R9, UR6, RZ ;  /* 0x0000000609097c24 */ /* 0x002fc4000f8e02ff */
        /* <DEDUP_REMOVED lines=11> */
.L_x_790:
[----:B------:R-:W-:Y:S05]  /*0f50*/  BSYNC.RECONVERGENT B0 ;  /* 0x0000000000007941 */ /* 0x000fea0003800200 */
.L_x_789:
        /* <DEDUP_REMOVED lines=15> */
.L_x_792:
[----:B------:R-:W-:Y:S05]  /*1050*/  BSYNC.RECONVERGENT B0 ;  /* 0x0000000000007941 */ /* 0x000fea0003800200 */
.L_x_791:
        /* <DEDUP_REMOVED lines=10> */
.L_x_794:
[----:B------:R-:W-:Y:S05]  /*1100*/  BSYNC.RECONVERGENT B0 ;  /* 0x0000000000007941 */ /* 0x000fea0003800200 */
.L_x_793:
        /* <DEDUP_REMOVED lines=10> */
.L_x_796:
[----:B------:R-:W-:Y:S05]  /*11b0*/  BSYNC.RECONVERGENT B0 ;  /* 0x0000000000007941 */ /* 0x000fea0003800200 */
.L_x_795:
[----:B------:R-:W-:Y:S05]  /*11c0*/  @P2 EXIT ;  /* 0x000000000000294d */ /* 0x000fea0003800000 */
[----:B------:R-:W5:Y:S01]  /*11d0*/  LDCU.64 UR4, c[0x0][0x420] ;  /* 0x00008400ff0477ac */ /* 0x000f620008000a00 */
[----:B------:R-:W-:Y:S02]  /*11e0*/  IMAD R11, R10, R11, RZ ;  /* 0x0000000b0a0b7224 */ /* 0x000fe400078e02ff */
[----:B----4-:R-:W-:-:S03]  /*11f0*/  IMAD.MOV.U32 R5, RZ, RZ, 0x7f800000 ;  /* 0x7f800000ff057424 */ /* 0x010fc600078e00ff */
[----:B------:R-:W-:-:S04]  /*1200*/  IADD3 R18, P0, PT, R11, R18, RZ ;  /* 0x000000120b127210 */ /* 0x000fc80007f1e0ff */
[----:B------:R-:W-:Y:S02]  /*1210*/  LEA.HI.X.SX32 R11, R11, R2, 0x1, P0 ;  /* 0x000000020b0b7211 */ /* 0x000fe400000f0eff */
[----:B-----5:R-:W-:-:S04]  /*1220*/  LEA R2, P0, R18, UR4, 0x2 ;  /* 0x0000000412027c11 */ /* 0x020fc8000f8010ff */
[----:B------:R-:W-:-:S05]  /*1230*/  LEA.HI.X R3, R18, UR5, R11, 0x2, P0 ;  /* 0x0000000512037c11 */ /* 0x000fca00080f140b */
[----:B------:R-:W-:Y:S01]  /*1240*/  STG.E desc[UR14][R2.64], R5 ;  /* 0x0000000502007986 */ /* 0x000fe2000c10190e */
[----:B------:R-:W-:Y:S05]  /*1250*/  EXIT ;  /* 0x000000000000794d */ /* 0x000fea0003800000 */
.L_x_781:
        /* <DEDUP_REMOVED lines=23> */
.L_x_797:
[----:B------:R-:W1:Y:S01]  /*13d0*/  LDC.64 R134, c[0x0][0x3b8] ;  /* 0x0000ee00ff867b82 */ /* 0x000e620000000a00 */
[----:B------:R-:W-:-:S05]  /*13e0*/  IADD3 R18, PT, PT, R2, R11, RZ ;  /* 0x0000000b02127210 */ /* 0x000fca0007ffe0ff */
[C---:B-1----:R-:W-:Y:S02]  /*13f0*/  IMAD R4, R18.reuse, R135, RZ ;  /* 0x0000008712047224 */ /* 0x042fe400078e02ff */
[----:B------:R-:W-:-:S05]  /*1400*/  IMAD.WIDE.U32 R18, R18, R134, RZ ;  /* 0x0000008612127225 */ /* 0x000fca00078e00ff */
[----:B------:R-:W-:Y:S02]  /*1410*/  IADD3 R4, PT, PT, R19, R4, RZ ;  /* 0x0000000413047210 */ /* 0x000fe40007ffe0ff */
[----:B------:R-:W-:-:S07]  /*1420*/  MOV R8, R18 ;  /* 0x0000001200087202 */ /* 0x000fce0000000f00 */
.L_x_798:
        /* <DEDUP_REMOVED lines=38> */
.L_x_799:
[----:B------:R-:W1:Y:S01]  /*1690*/  LDC.64 R148, c[0x0][0x3c0] ;  /* 0x0000f000ff947b82 */ /* 0x000e620000000a00 */
[----:B------:R-:W-:-:S05]  /*16a0*/  IADD3 R2, PT, PT, R2, R11, RZ ;  /* 0x0000000b02027210 */ /* 0x000fca0007ffe0ff */
[C---:B-1----:R-:W-:Y:S02]  /*16b0*/  IMAD R5, R2.reuse, R149, RZ ;  /* 0x0000009502057224 */ /* 0x042fe400078e02ff */
[----:B------:R-:W-:-:S05]  /*16c0*/  IMAD.WIDE.U32 R10, R2, R148, RZ ;  /* 0x00000094020a7225 */ /* 0x000fca00078e00ff */
[----:B------:R-:W-:-:S07]  /*16d0*/  IADD3 R2, PT, PT, R11, R5, RZ ;  /* 0x000000050b027210 */ /* 0x000fce0007ffe0ff */
.L_x_800:
[----:B------:R-:W-:Y:S01]  /*16e0*/  IMAD.SHL.U32 R206, R186, 0x8, RZ ;  /* 0x00000008bace7824 */ /* 0x000fe200078e00ff */
[----:B------:R-:W1:Y:S01]  /*16f0*/  LDCU.128 UR4, c[0x0][0x3d0] ;  /* 0x00007a00ff0477ac */ /* 0x000e620008000c00 */
[----:B------:R-:W-:Y:S01]  /*1700*/  SHF.R.S32.HI R11, RZ, 0x1f, R6 ;  /* 0x0000001fff0b7819 */ /* 0x000fe20000011406 */
[----:B------:R-:W2:Y:S01]  /*1710*/  S2UR UR16, SR_CgaCtaId ;  /* 0x00000000001079c3 */ /* 0x000ea20000008800 */
[----:B------:R-:W-:Y:S01]  /*1720*/  IMAD.IADD R203, R9, 0x1, -R0 ;  /* 0x0000000109cb7824 */ /* 0x000fe200078e0a00 */
        /* <DEDUP_REMOVED lines=8> */
[----:B------:R-:W-:Y:S01]  /*17b0*/  SHF.R.U32.HI R10, RZ, 0x3, R186 ;  /* 0x00000003ff0a7819 */ /* 0x000fe200000116ba */
[----:B------:R-:W-:Y:S01]  /*17c0*/  IMAD.X R19, RZ, RZ, R4, P1 ;  /* 0x000000ffff137224 */ /* 0x000fe200008e0604 */
[----:B------:R-:W5:Y:S01]  /*17d0*/  LDCU.64 UR8, c[0x0][0x3c8] ;  /* 0x00007900ff0877ac */ /* 0x000f620008000a00 */
[----:B------:R-:W-:Y:S01]  /*17e0*/  IMAD.X R21, RZ, RZ, R2, P0 ;  /* 0x000000ffff157224 */ /* 0x000fe200000e0602 */
[C---:B------:R-:W-:Y:S01]  /*17f0*/  IADD3 R16, P0, PT, R185.reuse, R16, RZ ;  /* 0x00000010b9107210 */ /* 0x040fe20007f1e0ff */
[----:B------:R-:W-:Y:S01]  /*1800*/  IMAD.WIDE.U32 R18, R10, R134, R18 ;  /* 0x000000860a127225 */ /* 0x000fe200078e0012 */
[----:B------:R-:W-:Y:S02]  /*1810*/  LOP3.LUT R85, R188, 0x8, RZ, 0xc0, !PT ;  /* 0x00000008bc557812 */ /* 0x000fe400078ec0ff */
[----:B------:R-:W-:Y:S01]  /*1820*/  LOP3.LUT R150, R185, 0x1c0, R152, 0xf8, !PT ;  /* 0x000001c0b9967812 */ /* 0x000fe200078ef898 */
[----:B------:R-:W-:Y:S01]  /*1830*/  IMAD.WIDE.U32 R4, R10, R148, R20 ;  /* 0x000000940a047225 */ /* 0x000fe200078e0014 */
[----:B------:R-:W-:-:S02]  /*1840*/  LOP3.LUT R21, R206, 0x1f8, RZ, 0xc0, !PT ;  /* 0x000001f8ce157812 */ /* 0x000fc400078ec0ff */
[----:B------:R-:W-:Y:S01]  /*1850*/  LOP3.LUT R205, R185, 0x40, RZ, 0xfc, !PT ;  /* 0x00000040b9cd7812 */ /* 0x000fe200078efcff */
[----:B-1----:R-:W-:Y:S01]  /*1860*/  IMAD R15, R11, UR4, RZ ;  /* 0x000000040b0f7c24 */ /* 0x002fe2000f8e02ff */
[----:B------:R-:W-:Y:S01]  /*1870*/  LOP3.LUT R216, R21, 0x38, R186, 0x78, !PT ;  /* 0x0000003815d87812 */ /* 0x000fe200078e78ba */
[----:B------:R-:W-:Y:S01]  /*1880*/  IMAD R19, R10, R135, R19 ;  /* 0x000000870a137224 */ /* 0x000fe200078e0213 */
[----:B------:R-:W-:Y:S01]  /*1890*/  LOP3.LUT R204, R185, 0x80, RZ, 0xfc, !PT ;  /* 0x00000080b9cc7812 */ /* 0x000fe200078efcff */
[----:B------:R-:W-:Y:S01]  /*18a0*/  IMAD R11, R11, UR6, RZ ;  /* 0x000000060b0b7c24 */ /* 0x000fe2000f8e02ff */
[----:B------:R-:W-:Y:S01]  /*18b0*/  LOP3.LUT R85, R150, R85, RZ, 0x3c, !PT ;  /* 0x0000005596557212 */ /* 0x000fe200078e3cff */
[----:B------:R-:W-:Y:S02]  /*18c0*/  IMAD R5, R10, R149, R5 ;  /* 0x000000950a057224 */ /* 0x000fe400078e0205 */
[C---:B------:R-:W-:Y:S01]  /*18d0*/  IMAD R15, R6.reuse, UR5, R15 ;  /* 0x00000005060f7c24 */ /* 0x040fe2000f8e020f */
[----:B------:R-:W-:Y:S01]  /*18e0*/  UMOV UR5, 0x400 ;  /* 0x0000040000057882 */ /* 0x000fe20000000000 */
[----:B------:R-:W-:Y:S01]  /*18f0*/  IMAD R11, R6, UR7, R11 ;  /* 0x00000007060b7c24 */ /* 0x000fe2000f8e020b */
[----:B--2---:R-:W-:Y:S01]  /*1900*/  ULEA UR5, UR16, UR5, 0x18 ;  /* 0x0000000510057291 */ /* 0x004fe2000f8ec0ff */
[----:B------:R-:W-:-:S02]  /*1910*/  IMAD.X R17, RZ, RZ, R7, P0 ;  /* 0x000000ffff117224 */ /* 0x000fc400000e0607 */
[----:B------:R-:W-:-:S04]  /*1920*/  IMAD.WIDE.U32 R18, R6, UR4, R18 ;  /* 0x0000000406127c25 */ /* 0x000fc8000f8e0012 */
[----:B------:R-:W-:Y:S01]  /*1930*/  IMAD.WIDE.U32 R6, R6, UR6, R4 ;  /* 0x0000000606067c25 */ /* 0x000fe2000f8e0004 */
[----:B------:R-:W-:Y:S02]  /*1940*/  LOP3.LUT R5, R206, 0x1e00, RZ, 0xc0, !PT ;  /* 0x00001e00ce057812 */ /* 0x000fe400078ec0ff */
[----:B----4-:R-:W-:Y:S01]  /*1950*/  LEA R213, P1, R18, UR12, 0x1 ;  /* 0x0000000c12d57c11 */ /* 0x010fe2000f8208ff */
[----:B------:R-:W-:Y:S01]  /*1960*/  IMAD.IADD R210, R7, 0x1, R11 ;  /* 0x0000000107d27824 */ /* 0x000fe200078e020b */
[----:B---3--:R-:W-:Y:S01]  /*1970*/  LEA R211, P0, R6, UR10, 0x1 ;  /* 0x0000000a06d37c11 */ /* 0x008fe2000f8008ff */
[----:B------:R-:W-:Y:S01]  /*1980*/  IMAD.IADD R212, R19, 0x1, R15 ;  /* 0x0000000113d47824 */ /* 0x000fe200078e020f */
[----:B------:R-:W-:Y:S01]  /*1990*/  LOP3.LUT R216, R216, R5, RZ, 0xfc, !PT ;  /* 0x00000005d8d87212 */ /* 0x000fe200078efcff */
[----:B-----5:R-:W-:Y:S01]  /*19a0*/  IMAD.WIDE.U32 R16, R14, UR8, R16 ;  /* 0x000000080e107c25 */ /* 0x020fe2000f8e0010 */
[----:B------:R-:W-:Y:S02]  /*19b0*/  LEA.HI.X R210, R6, UR11, R210, 0x1, P0 ;  /* 0x0000000b06d27c11 */ /* 0x000fe400080f0cd2 */
[----:B------:R-:W-:Y:S01]  /*19c0*/  ISETP.GE.AND P0, PT, R10, R203, PT ;  /* 0x000000cb0a00720c */ /* 0x000fe20003f06270 */
[----:B------:R-:W-:Y:S01]  /*19d0*/  IMAD.MOV.U32 R11, RZ, RZ, RZ ;  /* 0x000000ffff0b7224 */ /* 0x000fe200078e00ff */
[----:B------:R-:W-:Y:S01]  /*19e0*/  LEA.HI.X R212, R18, UR13, R212, 0x1, P1 ;  /* 0x0000000d12d47c11 */ /* 0x000fe200088f0cd4 */
[----:B------:R-:W-:Y:S01]  /*19f0*/  IMAD R19, R14, UR9, R17 ;  /* 0x000000090e137c24 */ /* 0x000fe2000f8e0211 */
[----:B------:R-:W-:Y:S01]  /*1a00*/  LEA R216, R216, UR5, 0x1 ;  /* 0x00000005d8d87c11 */ /* 0x000fe2000f8e08ff */
[----:B------:R-:W-:-:S08]  /*1a10*/  IMAD.WIDE.U32 R20, R87, 0x40, R10 ;  /* 0x0000004057147825 */ /* 0x000fd000078e000a */
        /* <DEDUP_REMOVED lines=30> */
.L_x_803:
[----:B------:R2:W-:Y:S02]  /*1c00*/  STS.128 [R216+0x4000], RZ ;  /* 0x004000ffd8007388 */ /* 0x0005e40000000c00 */
.L_x_802:
[----:B------:R-:W-:Y:S05]  /*1c10*/  BSYNC.RECONVERGENT B0 ;  /* 0x0000000000007941 */ /* 0x000fea0003800200 */
.L_x_801:
[----:B------:R-:W-:Y:S01]  /*1c20*/  IADD3 R8, PT, PT, R10, 0x10, RZ ;  /* 0x000000100a087810 */ /* 0x000fe20007ffe0ff */
[----:B------:R-:W-:Y:S03]  /*1c30*/  BSSY.RECONVERGENT B0, `(.L_x_804) ;  /* 0x0000024000007945 */ /* 0x000fe60003800200 */
[----:B------:R-:W-:-:S13]  /*1c40*/  ISETP.GE.AND P0, PT, R8, R203, PT ;  /* 0x000000cb0800720c */ /* 0x000fda0003f06270 */
[----:B------:R-:W-:Y:S05]  /*1c50*/  @P0 BRA `(.L_x_805) ;  /* 0x0000000000840947 */ /* 0x000fea0003800000 */
[----:B------:R-:W1:Y:S01]  /*1c60*/  LDCU.64 UR8, c[0x0][0x3b0] ;  /* 0x00007600ff0877ac */ /* 0x000e620008000a00 */
[----:B------:R-:W-:Y:S01]  /*1c70*/  IADD3 R2, P0, PT, R20, 0x10, RZ ;  /* 0x0000001014027810 */ /* 0x000fe20007f1e0ff */
[----:B------:R-:W-:Y:S01]  /*1c80*/  IMAD.MOV.U32 R6, RZ, RZ, R16 ;  /* 0x000000ffff067224 */ /* 0x000fe200078e0010 */
[----:B------:R-:W-:Y:S01]  /*1c90*/  MOV R7, R19 ;  /* 0x0000001300077202 */ /* 0x000fe20000000f00 */
[----:B------:R-:W4:Y:S02]  /*1ca0*/  LDCU UR4, c[0x0][0x440] ;  /* 0x00008800ff0477ac */ /* 0x000f240008000800 */
[----:B------:R-:W-:Y:S01]  /*1cb0*/  IMAD.X R0, RZ, RZ, R21, P0 ;  /* 0x000000ffff007224 */ /* 0x000fe200000e0615 */
[----:B------:R-:W5:Y:S03]  /*1cc0*/  LDCU.64 UR6, c[0x0][0x380] ;  /* 0x00007000ff0677ac */ /* 0x000f660008000a00 */
[----:B-1-3--:R-:W-:-:S02]  /*1cd0*/  IMAD R5, R0, UR8, RZ ;  /* 0x0000000800057c24 */ /* 0x00afc4000f8e02ff */
[----:B------:R-:W-:Y:S01]  /*1ce0*/  IMAD.WIDE.U32 R6, R2, UR8, R6 ;  /* 0x0000000802067c25 */ /* 0x000fe2000f8e0006 */
[----:B----4-:R-:W-:-:S03]  /*1cf0*/  ISETP.GE.AND P1, PT, R185, UR4, PT ;  /* 0x00000004b9007c0c */ /* 0x010fc6000bf26270 */
        /* <DEDUP_REMOVED lines=22> */
.L_x_806:
[----:B------:R3:W-:Y:S02]  /*1e60*/  STS.128 [R216+0x4800], RZ ;  /* 0x004800ffd8007388 */ /* 0x0007e40000000c00 */
.L_x_805:
[----:B------:R-:W-:Y:S05]  /*1e70*/  BSYNC.RECONVERGENT B0 ;  /* 0x0000000000007941 */ /* 0x000fea0003800200 */
.L_x_804:
        /* <DEDUP_REMOVED lines=8> */
[----:B------:R-:W5:Y:S02]  /*1f00*/  LDCU UR4, c[0x0][0x440] ;  /* 0x00008800ff0477ac */ /* 0x000f640008000800 */
[----:B------:R-:W-:Y:S01]  /*1f10*/  IMAD.X R0, RZ, RZ, R21, P0 ;  /* 0x000000ffff007224 */ /* 0x000fe200000e0615 */
[----:B------:R-:W2:Y:S03]  /*1f20*/  LDCU.64 UR6, c[0x0][0x380] ;  /* 0x00007000ff0677ac */ /* 0x000ea60008000a00 */
[----:B-1-34-:R-:W-:-:S02]  /*1f30*/  IMAD R5, R0, UR8, RZ ;  /* 0x0000000800057c24 */ /* 0x01afc4000f8e02ff */
[----:B------:R-:W-:Y:S01]  /*1f40*/  IMAD.WIDE.U32 R22, R2, UR8, R22 ;  /* 0x0000000802167c25 */ /* 0x000fe2000f8e0016 */
[----:B-----5:R-:W-:-:S03]  /*1f50*/  ISETP.GE.AND P1, PT, R185, UR4, PT ;  /* 0x00000004b9007c0c */ /* 0x020fc6000bf26270 */
        /* <DEDUP_REMOVED lines=22> */
.L_x_809:
[----:B------:R2:W-:Y:S02]  /*20c0*/  STS.128 [R216+0x5000], RZ ;  /* 0x005000ffd8007388 */ /* 0x0005e40000000c00 */
.L_x_808:
[----:B------:R-:W-:Y:S05]  /*20d0*/  BSYNC.RECONVERGENT B0 ;  /* 0x0000000000007941 */ /* 0x000fea0003800200 */
.L_x_807:
[----:B-1234-:R-:W-:Y:S01]  /*20e0*/  VIADD R4, R10, 0x30 ;  /* 0x000000300a047836 */ /* 0x01efe20000000000 */
        /* <DEDUP_REMOVED lines=8> */
[----:B------:R-:W2:Y:S03]  /*2170*/  LDCU UR4, c[0x0][0x440] ;  /* 0x00008800ff0477ac */ /* 0x000ea60008000800 */
[----:B------:R-:W-:Y:S01]  /*2180*/  IMAD.X R0, RZ, RZ, R21, P0 ;  /* 0x000000ffff007224 */ /* 0x000fe200000e0615 */
[----:B------:R-:W3:Y:S03]  /*2190*/  LDCU.64 UR6, c[0x0][0x380] ;  /* 0x00007000ff0677ac */ /* 0x000ee60008000a00 */
[----:B-1----:R-:W-:-:S02]  /*21a0*/  IMAD R5, R0, UR8, RZ ;  /* 0x0000000800057c24 */ /* 0x002fc4000f8e02ff */
        /* <DEDUP_REMOVED lines=24> */
.L_x_812:
[----:B------:R3:W-:Y:S02]  /*2330*/  STS.128 [R216+0x5800], RZ ;  /* 0x005800ffd8007388 */ /* 0x0007e40000000c00 */
.L_x_811:
[----:B------:R-:W-:Y:S05]  /*2340*/  BSYNC.RECONVERGENT B0 ;  /* 0x0000000000007941 */ /* 0x000fea0003800200 */
.L_x_810:
[----:B------:R-:W-:Y:S01]  /*2350*/  IADD3 R151, PT, PT, R133, -0x1, RZ ;  /* 0xffffffff85977810 */ /* 0x000fe20007ffe0ff */
[----:B------:R-:W-:Y:S03]  /*2360*/  BSSY.RECONVERGENT B0, `(.L_x_813) ;  /* 0x000001f000007945 */ /* 0x000fe60003800200 */
[----:B------:R-:W-:Y:S01]  /*2370*/  SHF.L.U32 R89, R151, 0x6, RZ ;  /* 0x0000000697597819 */ /* 0x000fe200000006ff */
[-C--:B------:R-:W-:Y:S02]  /*2380*/  IMAD R17, R88, R151.reuse, RZ ;  /* 0x0000009758117224 */ /* 0x080fe400078e02ff */
[----:B-12---:R-:W-:Y:S01]  /*2390*/  IMAD.WIDE.U32 R18, R90, R151, RZ ;  /* 0x000000975a127225 */ /* 0x006fe200078e00ff */
[----:B------:R-:W-:-:S04]  /*23a0*/  IADD3 R5, PT, PT, -R89, R92, RZ ;  /* 0x0000005c59057210 */ /* 0x000fc80007ffe1ff */
[----:B------:R-:W-:Y:S02]  /*23b0*/  ISETP.GE.AND P3, PT, R10, R5, PT ;  /* 0x000000050a00720c */ /* 0x000fe40003f66270 */
[----:B------:R-:W-:-:S11]  /*23c0*/  IADD3 R17, PT, PT, R19, R17, RZ ;  /* 0x0000001113117210 */ /* 0x000fd60007ffe0ff */
        /* <DEDUP_REMOVED lines=23> */
.L_x_815:
[----:B------:R2:W-:Y:S02]  /*2540*/  STS.128 [R216+0xa000], RZ ;  /* 0x00a000ffd8007388 */ /* 0x0005e40000000c00 */
.L_x_814:
[----:B------:R-:W-:Y:S05]  /*2550*/  BSYNC.RECONVERGENT B0 ;  /* 0x0000000000007941 */ /* 0x000fea0003800200 */
.L_x_813:
[----:B------:R-:W-:Y:S01]  /*2560*/  ISETP.GE.AND P0, PT, R8, R5, PT ;  /* 0x000000050800720c */ /* 0x000fe20003f06270 */
[----:B------:R-:W-:Y:S01]  /*2570*/  BSSY.RECONVERGENT B0, `(.L_x_816) ;  /* 0x000001d000007945 */ /* 0x000fe20003800200 */
[C---:B------:R-:W-:Y:S01]  /*2580*/  SHF.L.U64.HI R0, R134.reuse, 0x4, R135 ;  /* 0x0000000486007819 */ /* 0x040fe20000010287 */
[----:B------:R-:W-:-:S10]  /*2590*/  IMAD.SHL.U32 R2, R134, 0x10, RZ ;  /* 0x0000001086027824 */ /* 0x000fd400078e00ff */
[----:B------:R-:W-:Y:S05]  /*25a0*/  @P0 BRA `(.L_x_817) ;  /* 0x0000000000640947 */ /* 0x000fea0003800000 */
[----:B------:R-:W5:Y:S01]  /*25b0*/  LDCU UR4, c[0x0][0x440] ;  /* 0x00008800ff0477ac */ /* 0x000f620008000800 */
[----:B-1--4-:R-:W-:-:S05]  /*25c0*/  IADD3 R10, P2, PT, R2, R18, RZ ;  /* 0x00000012020a7210 */ /* 0x012fca0007f5e0ff */
[----:B------:R-:W-:Y:S01]  /*25d0*/  IMAD.X R7, R0, 0x1, R17, P2 ;  /* 0x0000000100077824 */ /* 0x000fe200010e0611 */
        /* <DEDUP_REMOVED lines=21> */
.L_x_818:
[----:B------:R4:W-:Y:S02]  /*2730*/  STS.128 [R216+0xa800], RZ ;  /* 0x00a800ffd8007388 */ /* 0x0009e40000000c00 */
.L_x_817:
[----:B------:R-:W-:Y:S05]  /*2740*/  BSYNC.RECONVERGENT B0 ;  /* 0x0000000000007941 */ /* 0x000fea0003800200 */
.L_x_816:
[----:B------:R-:W-:Y:S01]  /*2750*/  ISETP.GE.AND P0, PT, R6, R5, PT ;  /* 0x000000050600720c */ /* 0x000fe20003f06270 */
[----:B------:R-:W-:-:S12]  /*2760*/  BSSY.RECONVERGENT B0, `(.L_x_819) ;  /* 0x000001d000007945 */ /* 0x000fd80003800200 */
[----:B------:R-:W-:Y:S05]  /*2770*/  @P0 BRA `(.L_x_820) ;  /* 0x00000000006c0947 */ /* 0x000fea0003800000 */
[----:B------:R-:W5:Y:S01]  /*2780*/  LDCU UR4, c[0x0][0x440] ;  /* 0x00008800ff0477ac */ /* 0x000f620008000800 */
[----:B-1--4-:R-:W-:-:S04]  /*2790*/  IMAD.WIDE.U32 R10, R134, 0x20, RZ ;  /* 0x00000020860a7825 */ /* 0x012fc800078e00ff */
        /* <DEDUP_REMOVED lines=24> */
.L_x_821:
[----:B------:R4:W-:Y:S02]  /*2920*/  STS.128 [R216+0xb000], RZ ;  /* 0x00b000ffd8007388 */ /* 0x0009e40000000c00 */
.L_x_820:
[----:B------:R-:W-:Y:S05]  /*2930*/  BSYNC.RECONVERGENT B0 ;  /* 0x0000000000007941 */ /* 0x000fea0003800200 */
.L_x_819:
[----:B------:R-:W-:Y:S01]  /*2940*/  ISETP.GE.AND P0, PT, R4, R5, PT ;  /* 0x000000050400720c */ /* 0x000fe20003f06270 */
[----:B------:R-:W-:Y:S01]  /*2950*/  IMAD.SHL.U32 R187, R186, 0x20, RZ ;  /* 0x00000020babb7824 */ /* 0x000fe200078e00ff */
[----:B------:R-:W-:Y:S01]  /*2960*/  BSSY.RECONVERGENT B0, `(.L_x_822) ;  /* 0x0000021000007945 */ /* 0x000fe20003800200 */
[C---:B------:R-:W-:Y:S01]  /*2970*/  SHF.L.U64.HI R12, R148.reuse, 0x6, R149 ;  /* 0x00000006940c7819 */ /* 0x040fe20000010295 */
[----:B------:R-:W-:Y:S02]  /*2980*/  IMAD.SHL.U32 R7, R148, 0x40, RZ ;  /* 0x0000004094077824 */ /* 0x000fe400078e00ff */
[----:B------:R-:W-:-:S04]  /*2990*/  LOP3.LUT R187, R187, 0x7c00, RZ, 0xc0, !PT ;  /* 0x00007c00bbbb7812 */ /* 0x000fc800078ec0ff */
[----:B-1--4-:R-:W-:-:S03]  /*29a0*/  LOP3.LUT R10, R187, 0x200, R152, 0xf8, !PT ;  /* 0x00000200bb0a7812 */ /* 0x012fc600078ef898 */
        /* <DEDUP_REMOVED lines=27> */
.L_x_824:
[----:B------:R4:W-:Y:S02]  /*2b60*/  STS.128 [R216+0xb800], RZ ;  /* 0x00b800ffd8007388 */ /* 0x0009e40000000c00 */
.L_x_823:
[----:B------:R-:W-:Y:S05]  /*2b70*/  BSYNC.RECONVERGENT B0 ;  /* 0x0000000000007941 */ /* 0x000fea0003800200 */
.L_x_822:
[----:B------:R-:W5:Y:S01]  /*2b80*/  LDCU UR4, c[0x0][0x3e0] ;  /* 0x00007c00ff0477ac */ /* 0x000f620008000800 */
[----:B------:R-:W0:Y:S01]  /*2b90*/  LDGDEPBAR ;  /* 0x00000000000079af */ /* 0x000e220000000000 */
[-C--:B------:R-:W-:Y:S01]  /*2ba0*/  IMAD R12, R12, R151.reuse, RZ ;  /* 0x000000970c0c7224 */ /* 0x080fe200078e02ff */
[----:B------:R-:W-:Y:S01]  /*2bb0*/  BSSY.RECONVERGENT B0, `(.L_x_825) ;  /* 0x0000029000007945 */ /* 0x000fe20003800200 */
[----:B------:R-:W-:Y:S01]  /*2bc0*/  IMAD.WIDE.U32 R16, R7, R151, RZ ;  /* 0x0000009707107225 */ /* 0x000fe200078e00ff */
[----:B------:R-:W-:Y:S02]  /*2bd0*/  IADD3 R91, PT, PT, R92, R91, -R9 ;  /* 0x0000005b5c5b7210 */ /* 0x000fe40007ffe809 */
[----:B------:R-:W-:Y:S01]  /*2be0*/  IADD3 R10, PT, PT, R85, R10, RZ ;  /* 0x0000000a550a7210 */ /* 0x000fe20007ffe0ff */
[----:B-----5:R-:W-:Y:S01]  /*2bf0*/  IMAD R11, R13, UR4, R14 ;  /* 0x000000040d0b7c24 */ /* 0x020fe2000f8e020e */
[----:B------:R-:W-:-:S03]  /*2c00*/  LOP3.LUT R13, R186, 0x1f, RZ, 0xc0, !PT ;  /* 0x0000001fba0d7812 */ /* 0x000fc600078ec0ff */
[----:B------:R-:W-:Y:S01]  /*2c10*/  IMAD.SHL.U32 R11, R11, 0x20, RZ ;  /* 0x000000200b0b7824 */ /* 0x000fe200078e00ff */
[----:B------:R-:W-:-:S04]  /*2c20*/  DEPBAR.LE SB0, 0x0 ;  /* 0x000080000000791a */ /* 0x000fc80000000000 */
[----:B------:R-:W-:Y:S01]  /*2c30*/  BAR.SYNC.DEFER_BLOCKING 0x0 ;  /* 0x0000000000007b1d */ /* 0x000fe20000010000 */
[----:B------:R-:W-:Y:S01]  /*2c40*/  IADD3 R86, P1, P0, R11, R86, R13 ;  /* 0x000000560b567210 */ /* 0x000fe2000783e00d */
[----:B------:R-:W-:Y:S01]  /*2c50*/  IMAD.IADD R13, R17, 0x1, R12 ;  /* 0x00000001110d7824 */ /* 0x000fe200078e020c */
[----:B------:R-:W-:-:S04]  /*2c60*/  SHF.R.S32.HI R14, RZ, 0x1f, R11 ;  /* 0x0000001fff0e7819 */ /* 0x000fc8000001140b */
[----:B------:R-:W-:Y:S01]  /*2c70*/  IADD3.X R3, PT, PT, R14, R3, RZ, P1, P0 ;  /* 0x000000030e037210 */ /* 0x000fe20000fe04ff */
[----:B------:R-:W-:Y:S06]  /*2c80*/  @P3 BRA `(.L_x_826) ;  /* 0x0000000000603947 */ /* 0x000fec0003800000 */
        /* <DEDUP_REMOVED lines=22> */
.L_x_827:
[----:B------:R1:W-:Y:S01]  /*2df0*/  STS.128 [R216+0x10000], RZ ;  /* 0x010000ffd8007388 */ /* 0x0003e20000000c00 */
[----:B------:R-:W-:Y:S05]  /*2e00*/  BRA `(.L_x_828) ;  /* 0x00000000000c7947 */ /* 0x000fea0003800000 */
.L_x_826:
[----:B------:R1:W-:Y:S04]  /*2e10*/  STS.128 [R216+0xc000], RZ ;  /* 0x00c000ffd8007388 */ /* 0x0003e80000000c00 */
[----:B------:R1:W-:Y:S04]  /*2e20*/  STS.128 [R216+0xe000], RZ ;  /* 0x00e000ffd8007388 */ /* 0x0003e80000000c00 */
[----:B------:R1:W-:Y:S02]  /*2e30*/  STS.128 [R216+0x10000], RZ ;  /* 0x010000ffd8007388 */ /* 0x0003e40000000c00 */
.L_x_828:
[----:B------:R-:W-:Y:S05]  /*2e40*/  BSYNC.RECONVERGENT B0 ;  /* 0x0000000000007941 */ /* 0x000fea0003800200 */
.L_x_825:
        /* <DEDUP_REMOVED lines=30> */
.L_x_831:
[----:B------:R1:W-:Y:S02]  /*3030*/  STS.128 [R216+0x10800], RZ ;  /* 0x010800ffd8007388 */ /* 0x0003e40000000c00 */
.L_x_830:
[----:B------:R-:W-:Y:S05]  /*3040*/  BSYNC.RECONVERGENT B0 ;  /* 0x0000000000007941 */ /* 0x000fea0003800200 */
.L_x_829:
        /* <DEDUP_REMOVED lines=32> */
.L_x_834:
[----:B------:R1:W-:Y:S02]  /*3250*/  STS.128 [R216+0x11000], RZ ;  /* 0x011000ffd8007388 */ /* 0x0003e40000000c00 */
.L_x_833:
[----:B------:R-:W-:Y:S05]  /*3260*/  BSYNC.RECONVERGENT B0 ;  /* 0x0000000000007941 */ /* 0x000fea0003800200 */
.L_x_832:
[----:B------:R-:W-:Y:S01]  /*3270*/  ISETP.GE.AND P0, PT, R4, R5, PT ;  /* 0x000000050400720c */ /* 0x000fe20003f06270 */
[----:B------:R-:W-:Y:S01]  /*3280*/  BSSY.RECONVERGENT B0, `(.L_x_835) ;  /* 0x0000025000007945 */ /* 0x000fe20003800200 */
[----:B------:R-:W-:Y:S02]  /*3290*/  LOP3.LUT R94, R188, 0x1f0, RZ, 0xc0, !PT ;  /* 0x000001f0bc5e7812 */ /* 0x000fe400078ec0ff */
[----:B------:R-:W-:Y:S02]  /*32a0*/  SHF.R.U32.HI R95, RZ, 0x2, R186 ;  /* 0x00000002ff5f7819 */ /* 0x000fe400000116ba */
[----:B------:R-:W-:Y:S01]  /*32b0*/  LOP3.LUT R5, R186, 0x8, RZ, 0xc0, !PT ;  /* 0x00000008ba057812 */ /* 0x000fe200078ec0ff */
[----:B------:R-:W-:Y:S01]  /*32c0*/  IMAD R94, R87, 0x40, R94 ;  /* 0x00000040575e7824 */ /* 0x000fe200078e025e */
[----:B------:R-:W-:-:S05]  /*32d0*/  LOP3.LUT R95, R95, 0x7, RZ, 0xc0, !PT ;  /* 0x000000075f5f7812 */ /* 0x000fca00078ec0ff */
        /* <DEDUP_REMOVED lines=30> */
.L_x_837:
[----:B------:R1:W-:Y:S02]  /*34c0*/  STS.128 [R216+0x11800], RZ ;  /* 0x011800ffd8007388 */ /* 0x0003e40000000c00 */
.L_x_836:
[----:B------:R-:W-:Y:S05]  /*34d0*/  BSYNC.RECONVERGENT B0 ;  /* 0x0000000000007941 */ /* 0x000fea0003800200 */
.L_x_835:
        /* <DEDUP_REMOVED lines=13> */
[----:B------:R-:W5:Y:S01]  /*35b0*/  LDSM.16.M88.4 R44, [R190+UR5+0x6000] ;  /* 0x00600005be2c783b */ /* 0x000f620008000200 */
[----:B------:R-:W-:Y:S01]  /*35c0*/  ISETP.GT.U32.AND P0, PT, R151, R214, PT ;  /* 0x000000d69700720c */ /* 0x000fe20003f04070 */
[----:B------:R-:W-:-:S02]  /*35d0*/  IMAD.IADD R100, R103, 0x1, R84 ;  /* 0x0000000167647824 */ /* 0x000fc400078e0254 */
[----:B------:R-:W-:Y:S01]  /*35e0*/  IMAD.IADD R98, R99, 0x1, R84 ;  /* 0x0000000163627824 */ /* 0x000fe200078e0254 */
[----:B------:R-:W2:Y:S01]  /*35f0*/  LDSM.16.M88.4 R36, [R190+UR5+0x6800] ;  /* 0x00680005be24783b */ /* 0x000ea20008000200 */
[--C-:B------:R-:W-:Y:S02]  /*3600*/  IMAD.IADD R101, R103, 0x1, R164.reuse ;  /* 0x0000000167657824 */ /* 0x100fe400078e02a4 */
[----:B------:R-:W-:Y:S01]  /*3610*/  IMAD.IADD R99, R99, 0x1, R164 ;  /* 0x0000000163637824 */ /* 0x000fe200078e02a4 */
[----:B------:R-:W3:Y:S01]  /*3620*/  LDSM.16.M88.4 R28, [R190+UR5+0x7000] ;  /* 0x00700005be1c783b */ /* 0x000ee20008000200 */
[C---:B------:R-:W-:Y:S02]  /*3630*/  IMAD.IADD R97, R84.reuse, 0x1, R101 ;  /* 0x0000000154617824 */ /* 0x040fe400078e0265 */
[----:B------:R-:W-:Y:S01]  /*3640*/  IMAD.IADD R96, R84, 0x1, R99 ;  /* 0x0000000154607824 */ /* 0x000fe200078e0263 */
[----:B------:R-:W3:Y:S01]  /*3650*/  LDSM.16.M88.4 R20, [R190+UR5+0x7800] ;  /* 0x00780005be14783b */ /* 0x000ee20008000200 */
[----:B------:R-:W-:-:S03]  /*3660*/  IMAD.IADD R94, R95, 0x1, R94 ;  /* 0x000000015f5e7824 */ /* 0x000fc600078e025e */
[----:B-1----:R-:W-:Y:S02]  /*3670*/  LDSM.16.M88.4 R8, [R100] ;  /* 0x000000006408783b */ /* 0x002fe40000000200 */
[C---:B------:R-:W-:Y:S02]  /*3680*/  IADD3 R91, PT, PT, R94.reuse, 0x1, R91 ;  /* 0x000000015e5b7810 */ /* 0x040fe40007ffe05b */
[----:B----4-:R-:W1:Y:S01]  /*3690*/  LDSM.16.M88.4 R16, [R98+0x6000] ;  /* 0x006000006210783b */ /* 0x010e620000000200 */
[-C--:B------:R-:W-:Y:S02]  /*36a0*/  IADD3 R209, PT, PT, R94, R92.reuse, -R93 ;  /* 0x0000005c5ed17210 */ /* 0x080fe40007ffe85d */
[C---:B------:R-:W-:Y:S01]  /*36b0*/  VIMNMX R208, PT, PT, R91.reuse, R92, PT ;  /* 0x0000005c5bd07248 */ /* 0x040fe20003fe0100 */
[----:B------:R-:W4:Y:S01]  /*36c0*/  LDSM.16.M88.4 R12, [R98+0x6800] ;  /* 0x00680000620c783b */ /* 0x000f220000000200 */
[----:B------:R-:W-:-:S03]  /*36d0*/  VIADDMNMX R207, R91, 0x8, R92, PT ;  /* 0x000000085bcf7846 */ /* 0x000fc6000380015c */
[----:B------:R-:W4:Y:S04]  /*36e0*/  LDSM.16.M88.4 R4, [R98+0x7000] ;  /* 0x007000006204783b */ /* 0x000f280000000200 */
        /* <DEDUP_REMOVED lines=8> */
[C---:B--2---:R-:W-:Y:S03]  /*3770*/  HMMA.16816.F32 R40, R72.reuse, R36, RZ ;  /* 0x000000244828723c */ /* 0x044fe600000018ff */
[----:B------:R-:W-:Y:S05]  /*3780*/  LDSM.16.M88.4 R76, [R99+0x8800] ;  /* 0x00880000634c783b */ /* 0x000fea0000000200 */
[C---:B---3--:R-:W-:Y:S08]  /*3790*/  HMMA.16816.F32 R32, R72.reuse, R28, RZ ;  /* 0x0000001c4820723c */ /* 0x048ff000000018ff */
        /* <DEDUP_REMOVED lines=8> */
[C---:B----4-:R-:W-:Y:S08]  /*3820*/  HMMA.16816.F32 R40, R8.reuse, R12, R40 ;  /* 0x0000000c0828723c */ /* 0x050ff00000001828 */
        /* <DEDUP_REMOVED lines=129> */
[----:B------:R-:W-:-:S13]  /*4040*/  @!P0 BRA `(.L_x_838) ;  /* 0x00000004005c8947 */ /* 0x000fda0003800000 */
[----:B------:R-:W-:Y:S01]  /*4050*/  VIADD R91, R133, 0xfffffffe ;  /* 0xfffffffe855b7836 */ /* 0x000fe20000000000 */
[----:B------:R-:W1:Y:S01]  /*4060*/  LDCU UR4, c[0x0][0x440] ;  /* 0x00008800ff0477ac */ /* 0x000e620008000800 */
[----:B------:R-:W-:Y:S02]  /*4070*/  BSSY.RECONVERGENT B0, `(.L_x_839) ;  /* 0x0000053000007945 */ /* 0x000fe40003800200 */
[-C--:B------:R-:W-:Y:S02]  /*4080*/  IMAD R5, R88, R91.reuse, RZ ;  /* 0x0000005b58057224 */ /* 0x080fe400078e02ff */
[----:B------:R-:W-:-:S04]  /*4090*/  IMAD.WIDE.U32 R90, R90, R91, RZ ;  /* 0x0000005b5a5a7225 */ /* 0x000fc800078e00ff */
[----:B------:R-:W-:Y:S01]  /*40a0*/  IMAD.IADD R5, R91, 0x1, R5 ;  /* 0x000000015b057824 */ /* 0x000fe200078e0205 */
[-C--:B------:R-:W-:Y:S02]  /*40b0*/  LEA R12, P1, R90, R213.reuse, 0x1 ;  /* 0x000000d55a0c7211 */ /* 0x080fe400078208ff */
[----:B------:R-:W-:Y:S02]  /*40c0*/  IADD3 R7, P0, PT, R2, R90, RZ ;  /* 0x0000005a02077210 */ /* 0x000fe40007f1e0ff */
[--C-:B------:R-:W-:Y:S02]  /*40d0*/  LEA.HI.X R13, R90, R212, R5.reuse, 0x1, P1 ;  /* 0x000000d45a0d7211 */ /* 0x100fe400008f0c05 */
[----:B------:R-:W-:Y:S01]  /*40e0*/  LEA R10, P4, R7, R213, 0x1 ;  /* 0x000000d5070a7211 */ /* 0x000fe200078808ff */
[----:B------:R-:W-:Y:S01]  /*40f0*/  IMAD.X R5, R0, 0x1, R5, P0 ;  /* 0x0000000100057824 */ /* 0x000fe200000e0605 */
[----:B------:R-:W-:Y:S02]  /*4100*/  IADD3 R4, P0, PT, R2, R7, RZ ;  /* 0x0000000702047210 */ /* 0x000fe40007f1e0ff */
[----:B-1----:R-:W-:-:S02]  /*4110*/  ISETP.GE.AND P3, PT, R185, UR4, PT ;  /* 0x00000004b9007c0c */ /* 0x002fc4000bf66270 */
[----:B------:R-:W-:Y:S01]  /*4120*/  ISETP.GE.AND P1, PT, R205, UR4, PT ;  /* 0x00000004cd007c0c */ /* 0x000fe2000bf26270 */
[--C-:B------:R-:W-:Y:S01]  /*4130*/  IMAD.X R9, R0, 0x1, R5.reuse, P0 ;  /* 0x0000000100097824 */ /* 0x100fe200000e0605 */
[----:B------:R-:W-:Y:S02]  /*4140*/  ISETP.GE.AND P0, PT, R204, UR4, PT ;  /* 0x00000004cc007c0c */ /* 0x000fe4000bf06270 */
[-C--:B------:R-:W-:Y:S02]  /*4150*/  LEA.HI.X R11, R7, R212.reuse, R5, 0x1, P4 ;  /* 0x000000d4070b7211 */ /* 0x080fe400020f0c05 */
[----:B------:R-:W-:Y:S02]  /*4160*/  LEA R8, P5, R4, R213, 0x1 ;  /* 0x000000d504087211 */ /* 0x000fe400078a08ff */
[----:B------:R-:W-:Y:S02]  /*4170*/  LEA R7, P4, R134, R7, 0x5 ;  /* 0x0000000786077211 */ /* 0x000fe400078828ff */
[----:B------:R-:W-:Y:S01]  /*4180*/  LEA.HI.X R9, R4, R212, R9, 0x1, P5 ;  /* 0x000000d404097211 */ /* 0x000fe200028f0c09 */
[----:B------:R-:W-:Y:S01]  /*4190*/  @!PT LDS RZ, [RZ] ;  /* 0x00000000fffff984 */ /* 0x000fe20000000800 */
[----:B------:R-:W-:Y:S01]  /*41a0*/  @!PT LDS RZ, [RZ] ;  /* 0x00000000fffff984 */ /* 0x000fe20000000800 */
[----:B------:R-:W-:Y:S01]  /*41b0*/  @!PT LDS RZ, [RZ] ;  /* 0x00000000fffff984 */ /* 0x000fe20000000800 */
[----:B------:R1:W-:Y:S01]  /*41c0*/  @!P3 LDGSTS.E.BYPASS.LTC128B.128 [R216+0x6000], desc[UR14][R12.64] ;  /* 0x060000000cd8bfae */ /* 0x0003e2000b981a0e */
[----:B------:R-:W-:-:S02]  /*41d0*/  LEA.HI.X R5, R134, R5, R135, 0x5, P4 ;  /* 0x0000000586057211 */ /* 0x000fc400020f2c87 */
[C---:B------:R-:W-:Y:S01]  /*41e0*/  LEA R4, P4, R7.reuse, R213, 0x1 ;  /* 0x000000d507047211 */ /* 0x040fe200078808ff */
[----:B------:R1:W-:Y:S03]  /*41f0*/  @P3 STS.128 [R216+0x6000], RZ ;  /* 0x006000ffd8003388 */ /* 0x0003e60000000c00 */
        /* <DEDUP_REMOVED lines=57> */
.L_x_840:
[----:B------:R3:W-:Y:S02]  /*4590*/  STS.128 [R216+0xb800], RZ ;  /* 0x00b800ffd8007388 */ /* 0x0007e40000000c00 */
.L_x_841:
[----:B------:R-:W-:Y:S05]  /*45a0*/  BSYNC.RECONVERGENT B0 ;  /* 0x0000000000007941 */ /* 0x000fea0003800200 */
.L_x_839:
[----:B------:R-:W0:Y:S02]  /*45b0*/  LDGDEPBAR ;  /* 0x00000000000079af */ /* 0x000e240000000000 */
.L_x_838:
[----:B------:R-:W-:Y:S01]  /*45c0*/  IMAD.SHL.U32 R173, R186, 0x2, RZ ;  /* 0x00000002baad7824 */ /* 0x000fe200078e00ff */
[----:B------:R-:W4:Y:S01]  /*45d0*/  LDCU UR4, c[0x0][0x45c] ;  /* 0x00008b80ff0477ac */ /* 0x000f220008000800 */
[----:B-12---:R-:W-:Y:S01]  /*45e0*/  VIADD R5, R209, 0x8 ;  /* 0x00000008d1057836 */ /* 0x006fe20000000000 */
[----:B------:R-:W1:Y:S01]  /*45f0*/  LDC R171, c[0x0][0x4f8] ;  /* 0x00013e00ffab7b82 */ /* 0x000e620000000800 */
[----:B------:R-:W-:Y:S01]  /*4600*/  IMAD.SHL.U32 R217, R151, 0x2, RZ ;  /* 0x0000000297d97824 */ /* 0x000fe200078e00ff */
[----:B------:R-:W-:Y:S01]  /*4610*/  LOP3.LUT R172, R173, 0x6, RZ, 0xc0, !PT ;  /* 0x00000006adac7812 */ /* 0x000fe200078ec0ff */
[----:B------:R-:W-:Y:S01]  /*4620*/  IMAD.WIDE.U32 R222, R86, -0x2daee0ad, RZ ;  /* 0xd2511f5356de7825 */ /* 0x000fe200078e00ff */
[----:B------:R-:W-:Y:S02]  /*4630*/  LOP3.LUT R189, R85, 0x200, R152, 0xf8, !PT ;  /* 0x0000020055bd7812 */ /* 0x000fe400078ef898 */
[----:B------:R-:W-:Y:S01]  /*4640*/  LOP3.LUT R22, R89, R172, RZ, 0xfc, !PT ;  /* 0x000000ac59167212 */ /* 0x000fe200078efcff */
[C---:B------:R-:W-:Y:S01]  /*4650*/  VIADD R183, R230.reuse, 0x9e3779b9 ;  /* 0x9e3779b9e6b77836 */ /* 0x040fe20000000000 */
[----:B------:R-:W-:Y:S01]  /*4660*/  LEA R169, R189, UR5, 0x1 ;  /* 0x00000005bda97c11 */ /* 0x000fe2000f8e08ff */
[----:B------:R-:W-:-:S02]  /*4670*/  VIADD R181, R230, 0x3c6ef372 ;  /* 0x3c6ef372e6b57836 */ /* 0x000fc40000000000 */
[C---:B------:R-:W-:Y:S02]  /*4680*/  VIADD R4, R22.reuse, 0x1 ;  /* 0x0000000116047836 */ /* 0x040fe40000000000 */
[----:B------:R-:W-:Y:S01]  /*4690*/  VIADD R6, R22, 0x8 ;  /* 0x0000000816067836 */ /* 0x000fe20000000000 */
[----:B------:R-:W-:Y:S01]  /*46a0*/  LDSM.16.MT88.4 R124, [R169+0xc000] ;  /* 0x00c00000a97c783b */ /* 0x000fe20000004200 */
[----:B------:R-:W-:Y:S01]  /*46b0*/  VIADD R177, R231, 0x76cf5d0a ;  /* 0x76cf5d0ae7b17836 */ /* 0x000fe20000000000 */
[-C--:B------:R-:W-:Y:S01]  /*46c0*/  ISETP.GT.AND P0, PT, R209, R4.reuse, PT ;  /* 0x00000004d100720c */ /* 0x080fe20003f04270 */
[----:B------:R-:W-:Y:S01]  /*46d0*/  VIADD R176, R231, 0x32370b8f ;  /* 0x32370b8fe7b07836 */ /* 0x000fe20000000000 */
[----:B------:R-:W-:Y:S01]  /*46e0*/  ISETP.GT.AND P3, PT, R5, R4, PT ;  /* 0x000000040500720c */ /* 0x000fe20003f64270 */
[----:B------:R-:W-:Y:S01]  /*46f0*/  VIADD R175, R230, 0xdaa66d2b ;  /* 0xdaa66d2be6af7836 */ /* 0x000fe20000000000 */
[----:B------:R-:W-:Y:S01]  /*4700*/  ISETP.GE.AND P4, PT, R4, R208, PT ;  /* 0x000000d00400720c */ /* 0x000fe20003f86270 */
[----:B------:R-:W-:Y:S01]  /*4710*/  VIADD R147, R230, 0x78dde6e4 ;  /* 0x78dde6e4e6937836 */ /* 0x000fe20000000000 */
[----:B------:R-:W-:Y:S01]  /*4720*/  FSEL R10, R49, -INF , !P0 ;  /* 0xff800000310a7808 */ /* 0x000fe20004000000 */
[----:B------:R-:W-:Y:S01]  /*4730*/  VIADD R139, R231, 0xa9066899 ;  /* 0xa9066899e78b7836 */ /* 0x000fe20000000000 */
[----:B------:R-:W-:Y:S01]  /*4740*/  ISETP.GE.AND P1, PT, R4, R207, PT ;  /* 0x000000cf0400720c */ /* 0x000fe20003f26270 */
[----:B------:R-:W-:Y:S01]  /*4750*/  VIADD R4, R22, 0x9 ;  /* 0x0000000916047836 */ /* 0x000fe20000000000 */
[----:B------:R-:W-:Y:S01]  /*4760*/  FSEL R51, R51, -INF , !P3 ;  /* 0xff80000033337808 */ /* 0x000fe20005800000 */
[----:B------:R-:W-:Y:S01]  /*4770*/  VIADD R145, R231, 0xed9eba14 ;  /* 0xed9eba14e7917836 */ /* 0x000fe20000000000 */
[----:B------:R-:W-:Y:S01]  /*4780*/  FSEL R10, R10, -INF , !P4 ;  /* 0xff8000000a0a7808 */ /* 0x000fe20006000000 */
[----:B------:R-:W-:Y:S01]  /*4790*/  VIADD R137, R230, 0xb54cda56 ;  /* 0xb54cda56e6897836 */ /* 0x000fe20000000000 */
[-C--:B------:R-:W-:Y:S01]  /*47a0*/  ISETP.GT.AND P4, PT, R5, R6.reuse, PT ;  /* 0x000000060500720c */ /* 0x080fe20003f84270 */
[--C-:B------:R-:W-:Y:S01]  /*47b0*/  IMAD.IADD R201, R84, 0x1, R169.reuse ;  /* 0x0000000154c97824 */ /* 0x100fe200078e02a9 */
[----:B------:R-:W-:Y:S01]  /*47c0*/  FSEL R52, R51, -INF , !P1 ;  /* 0xff80000033347808 */ /* 0x000fe20004800000 */
[----:B------:R-:W-:Y:S01]  /*47d0*/  VIADD R193, R230, 0x1715609d ;  /* 0x1715609de6c17836 */ /* 0x000fe20000000000 */
[C---:B------:R-:W-:Y:S01]  /*47e0*/  ISETP.GT.AND P0, PT, R209.reuse, R6, PT ;  /* 0x00000006d100720c */ /* 0x040fe20003f04270 */
[----:B------:R-:W-:Y:S01]  /*47f0*/  IMAD.IADD R199, R164, 0x1, R169 ;  /* 0x00000001a4c77824 */ /* 0x000fe200078e02a9 */
[-C--:B------:R-:W-:Y:S01]  /*4800*/  ISETP.GT.AND P1, PT, R209, R4.reuse, PT ;  /* 0x00000004d100720c */ /* 0x080fe20003f24270 */
[----:B------:R-:W-:Y:S01]  /*4810*/  VIADD R195, R231, 0x646e171e ;  /* 0x646e171ee7c37836 */ /* 0x000fe20000000000 */
[----:B------:R-:W-:Y:S01]  /*4820*/  FSEL R46, R46, -INF , !P4 ;  /* 0xff8000002e2e7808 */ /* 0x000fe20006000000 */
[----:B------:R-:W-:Y:S01]  /*4830*/  IMAD.IADD R197, R84, 0x1, R199 ;  /* 0x0000000154c57824 */ /* 0x000fe200078e02c7 */
[----:B------:R-:W-:Y:S01]  /*4840*/  ISETP.GT.AND P4, PT, R5, R4, PT ;  /* 0x000000040500720c */ /* 0x000fe20003f84270 */
[----:B------:R-:W-:Y:S01]  /*4850*/  LDSM.16.MT88.4 R80, [R201+0x10000] ;  /* 0x01000000c950783b */ /* 0x000fe20000004200 */
[----:B------:R-:W-:-:S02]  /*4860*/  FSEL R44, R44, -INF , !P0 ;  /* 0xff8000002c2c7808 */ /* 0x000fc40004000000 */
[----:B------:R-:W-:Y:S01]  /*4870*/  FSEL R45, R45, -INF , !P1 ;  /* 0xff8000002d2d7808 */ /* 0x000fe20004800000 */
[----:B------:R-:W-:Y:S01]  /*4880*/  LDSM.16.MT88.4 R100, [R197+0xc000] ;  /* 0x00c00000c564783b */ /* 0x000fe20000004200 */
[CC--:B------:R-:W-:Y:S02]  /*4890*/  ISETP.GE.AND P5, PT, R6.reuse, R208.reuse, PT ;  /* 0x000000d00600720c */ /* 0x0c0fe40003fa6270 */
[-C--:B------:R-:W-:Y:S01]  /*48a0*/  ISETP.GE.AND P3, PT, R6, R207.reuse, PT ;  /* 0x000000cf0600720c */ /* 0x080fe20003f66270 */
[----:B------:R-:W-:Y:S01]  /*48b0*/  VIADD R6, R22, 0x10 ;  /* 0x0000001016067836 */ /* 0x000fe20000000000 */
[C---:B------:R-:W-:Y:S01]  /*48c0*/  ISETP.GE.AND P0, PT, R4.reuse, R208, PT ;  /* 0x000000d00400720c */ /* 0x040fe20003f06270 */
[----:B------:R-:W-:Y:S01]  /*48d0*/  LDSM.16.MT88.4 R64, [R197+0xe000] ;  /* 0x00e00000c540783b */ /* 0x000fe20000004200 */
[----:B------:R-:W-:Y:S01]  /*48e0*/  ISETP.GE.AND P1, PT, R4, R207, PT ;  /* 0x000000cf0400720c */ /* 0x000fe20003f26270 */
[----:B------:R-:W-:Y:S01]  /*48f0*/  VIADD R4, R22, 0x11 ;  /* 0x0000001116047836 */ /* 0x000fe20000000000 */
[----:B------:R-:W-:Y:S01]  /*4900*/  FSEL R47, R47, -INF , !P4 ;  /* 0xff8000002f2f7808 */ /* 0x000fe20006000000 */
[----:B------:R-:W-:Y:S01]  /*4910*/  LDSM.16.MT88.4 R88, [R199+0x10000] ;  /* 0x01000000c758783b */ /* 0x000fe20000004200 */
[----:B------:R-:W-:-:S02]  /*4920*/  FSEL R56, R44, -INF , !P5 ;  /* 0xff8000002c387808 */ /* 0x000fc40006800000 */
[----:B------:R-:W-:Y:S01]  /*4930*/  FSEL R46, R46, -INF , !P3 ;  /* 0xff8000002e2e7808 */ /* 0x000fe20005800000 */
[----:B------:R-:W-:Y:S01]  /*4940*/  LDSM.16.MT88.4 R108, [R199+0xc000] ;  /* 0x00c00000c76c783b */ /* 0x000fe20000004200 */
[----:B------:R-:W-:Y:S02]  /*4950*/  FSEL R44, R47, -INF , !P1 ;  /* 0xff8000002f2c7808 */ /* 0x000fe40004800000 */
[-C--:B------:R-:W-:Y:S01]  /*4960*/  ISETP.GT.AND P5, PT, R209, R6.reuse, PT ;  /* 0x00000006d100720c */ /* 0x080fe20003fa4270 */
[----:B------:R-:W-:Y:S01]  /*4970*/  LDSM.16.MT88.4 R116, [R201+0xc000] ;  /* 0x00c00000c974783b */ /* 0x000fe20000004200 */
[----:B------:R-:W-:Y:S02]  /*4980*/  ISETP.GT.AND P3, PT, R5, R6, PT ;  /* 0x000000060500720c */ /* 0x000fe40003f64270 */
[----:B------:R-:W-:Y:S02]  /*4990*/  ISETP.GT.AND P1, PT, R209, R4, PT ;  /* 0x00000004d100720c */ /* 0x000fe40003f24270 */
[----:B------:R-:W-:-:S02]  /*49a0*/  FSEL R54, R45, -INF , !P0 ;  /* 0xff8000002d367808 */ /* 0x000fc40004000000 */
[CC--:B------:R-:W-:Y:S02]  /*49b0*/  ISETP.GE.AND P4, PT, R6.reuse, R208.reuse, PT ;  /* 0x000000d00600720c */ /* 0x0c0fe40003f86270 */
[----:B------:R-:W-:Y:S02]  /*49c0*/  ISETP.GE.AND P0, PT, R6, R207, PT ;  /* 0x000000cf0600720c */ /* 0x000fe40003f06270 */
[----:B------:R-:W-:Y:S01]  /*49d0*/  FSEL R20, R40, -INF , !P5 ;  /* 0xff80000028147808 */ /* 0x000fe20006800000 */
[----:B------:R-:W-:Y:S01]  /*49e0*/  VIADD R40, R22, 0x21 ;  /* 0x0000002116287836 */ /* 0x000fe20000000000 */
[----:B------:R-:W-:Y:S01]  /*49f0*/  FSEL R6, R42, -INF , !P3 ;  /* 0xff8000002a067808 */ /* 0x000fe20005800000 */
[----:B------:R-:W-:Y:S01]  /*4a00*/  VIADD R42, R22, 0x19 ;  /* 0x00000019162a7836 */ /* 0x000fe20000000000 */
[----:B------:R-:W-:Y:S02]  /*4a10*/  FSEL R18, R41, -INF , !P1 ;  /* 0xff80000029127808 */ /* 0x000fe40004800000 */
[----:B------:R-:W-:-:S02]  /*4a20*/  ISETP.GE.AND P5, PT, R4, R208, PT ;  /* 0x000000d00400720c */ /* 0x000fc40003fa6270 */
[----:B------:R-:W-:Y:S02]  /*4a30*/  ISETP.GT.AND P3, PT, R5, R4, PT ;  /* 0x000000040500720c */ /* 0x000fe40003f64270 */
[----:B------:R-:W-:Y:S01]  /*4a40*/  ISETP.GE.AND P1, PT, R4, R207, PT ;  /* 0x000000cf0400720c */ /* 0x000fe20003f26270 */
[----:B------:R-:W-:Y:S01]  /*4a50*/  VIADD R4, R22, 0x18 ;  /* 0x0000001816047836 */ /* 0x000fe20000000000 */
[----:B------:R-:W-:Y:S02]  /*4a60*/  FSEL R16, R43, -INF , !P3 ;  /* 0xff8000002b107808 */ /* 0x000fe40005800000 */
[----:B------:R-:W-:Y:S02]  /*4a70*/  FSEL R18, R18, -INF , !P5 ;  /* 0xff80000012127808 */ /* 0x000fe40006800000 */
[----:B------:R-:W-:Y:S02]  /*4a80*/  ISETP.GT.AND P3, PT, R5, R4, PT ;  /* 0x000000040500720c */ /* 0x000fe40003f64270 */
[----:B------:R-:W-:-:S02]  /*4a90*/  FSEL R16, R16, -INF , !P1 ;  /* 0xff80000010107808 */ /* 0x000fc40004800000 */
[----:B------:R-:W-:Y:S01]  /*4aa0*/  FSEL R8, R38, -INF , !P3 ;  /* 0xff80000026087808 */ /* 0x000fe20005800000 */
[----:B------:R-:W-:Y:S01]  /*4ab0*/  VIADD R38, R22, 0x20 ;  /* 0x0000002016267836 */ /* 0x000fe20000000000 */
[----:B------:R-:W-:Y:S02]  /*4ac0*/  FSEL R20, R20, -INF , !P4 ;  /* 0xff80000014147808 */ /* 0x000fe40006000000 */
[----:B------:R-:W-:Y:S02]  /*4ad0*/  FSEL R6, R6, -INF , !P0 ;  /* 0xff80000006067808 */ /* 0x000fe40004000000 */
[C---:B------:R-:W-:Y:S02]  /*4ae0*/  ISETP.GT.AND P5, PT, R209.reuse, R38, PT ;  /* 0x00000026d100720c */ /* 0x040fe40003fa4270 */
[C---:B------:R-:W-:Y:S02]  /*4af0*/  ISETP.GT.AND P1, PT, R209.reuse, R40, PT ;  /* 0x00000028d100720c */ /* 0x040fe40003f24270 */
[----:B------:R-:W-:-:S02]  /*4b00*/  ISETP.GT.AND P4, PT, R209, R4, PT ;  /* 0x00000004d100720c */ /* 0x000fc40003f84270 */
[-C--:B------:R-:W-:Y:S02]  /*4b10*/  ISETP.GT.AND P0, PT, R209, R42.reuse, PT ;  /* 0x0000002ad100720c */ /* 0x080fe40003f04270 */
[----:B------:R-:W-:Y:S02]  /*4b20*/  ISETP.GT.AND P3, PT, R5, R42, PT ;  /* 0x0000002a0500720c */ /* 0x000fe40003f64270 */
[----:B------:R-:W-:Y:S01]  /*4b30*/  FSEL R174, R32, -INF , !P5 ;  /* 0xff80000020ae7808 */ /* 0x000fe20006800000 */
[----:B------:R-:W-:Y:S01]  /*4b40*/  VIADD R32, R22, 0x38 ;  /* 0x0000003816207836 */ /* 0x000fe20000000000 */
[----:B------:R-:W-:Y:S02]  /*4b50*/  FSEL R33, R33, -INF , !P1 ;  /* 0xff80000021217808 */ /* 0x000fe40004800000 */
[----:B------:R-:W-:Y:S01]  /*4b60*/  FSEL R14, R36, -INF , !P4 ;  /* 0xff800000240e7808 */ /* 0x000fe20006000000 */
[----:B------:R-:W-:Y:S01]  /*4b70*/  VIADD R36, R22, 0x29 ;  /* 0x0000002916247836 */ /* 0x000fe20000000000 */
[----:B------:R-:W-:-:S02]  /*4b80*/  FSEL R12, R37, -INF , !P0 ;  /* 0xff800000250c7808 */ /* 0x000fc40004000000 */
[CC--:B------:R-:W-:Y:S02]  /*4b90*/  ISETP.GE.AND P5, PT, R42.reuse, R208.reuse, PT ;  /* 0x000000d02a00720c */ /* 0x0c0fe40003fa6270 */
[-C--:B------:R-:W-:Y:S01]  /*4ba0*/  ISETP.GE.AND P1, PT, R42, R207.reuse, PT ;  /* 0x000000cf2a00720c */ /* 0x080fe20003f26270 */
[----:B------:R-:W-:Y:S01]  /*4bb0*/  VIADD R42, R22, 0x28 ;  /* 0x00000028162a7836 */ /* 0x000fe20000000000 */
[C---:B------:R-:W-:Y:S02]  /*4bc0*/  ISETP.GE.AND P4, PT, R4.reuse, R208, PT ;  /* 0x000000d00400720c */ /* 0x040fe40003f86270 */
[----:B------:R-:W-:Y:S02]  /*4bd0*/  ISETP.GE.AND P0, PT, R4, R207, PT ;  /* 0x000000cf0400720c */ /* 0x000fe40003f06270 */
[----:B------:R-:W-:Y:S02]  /*4be0*/  FSEL R4, R39, -INF , !P3 ;  /* 0xff80000027047808 */ /* 0x000fe40005800000 */
[----:B------:R-:W-:-:S02]  /*4bf0*/  ISETP.GT.AND P3, PT, R5, R38, PT ;  /* 0x000000260500720c */ /* 0x000fc40003f64270 */
[----:B------:R-:W-:Y:S02]  /*4c00*/  FSEL R8, R8, -INF , !P0 ;  /* 0xff80000008087808 */ /* 0x000fe40004000000 */
[----:B------:R-:W-:Y:S02]  /*4c10*/  FSEL R14, R14, -INF , !P4 ;  /* 0xff8000000e0e7808 */ /* 0x000fe40006000000 */
[-C--:B------:R-:W-:Y:S02]  /*4c20*/  ISETP.GT.AND P0, PT, R5, R42.reuse, PT ;  /* 0x0000002a0500720c */ /* 0x080fe40003f04270 */
[----:B------:R-:W-:Y:S01]  /*4c30*/  FSEL R136, R34, -INF , !P3 ;  /* 0xff80000022887808 */ /* 0x000fe20005800000 */
[----:B------:R-:W-:Y:S01]  /*4c40*/  VIADD R34, R22, 0x31 ;  /* 0x0000003116227836 */ /* 0x000fe20000000000 */
[----:B------:R-:W-:Y:S02]  /*4c50*/  ISETP.GT.AND P4, PT, R209, R42, PT ;  /* 0x0000002ad100720c */ /* 0x000fe40003f84270 */
[----:B------:R-:W-:-:S02]  /*4c60*/  ISETP.GT.AND P3, PT, R5, R40, PT ;  /* 0x000000280500720c */ /* 0x000fc40003f64270 */
[----:B------:R-:W-:Y:S02]  /*4c70*/  FSEL R30, R30, -INF , !P0 ;  /* 0xff8000001e1e7808 */ /* 0x000fe40004000000 */
[----:B------:R-:W-:Y:S02]  /*4c80*/  FSEL R144, R28, -INF , !P4 ;  /* 0xff8000001c907808 */ /* 0x000fe40006000000 */
[----:B------:R-:W-:Y:S02]  /*4c90*/  ISETP.GE.AND P0, PT, R38, R208, PT ;  /* 0x000000d02600720c */ /* 0x000fe40003f06270 */
[----:B------:R-:W-:Y:S02]  /*4ca0*/  FSEL R35, R35, -INF , !P3 ;  /* 0xff80000023237808 */ /* 0x000fe40005800000 */
[-C--:B------:R-:W-:Y:S02]  /*4cb0*/  ISETP.GT.AND P4, PT, R5, R36.reuse, PT ;  /* 0x000000240500720c */ /* 0x080fe40003f84270 */
[----:B------:R-:W-:-:S02]  /*4cc0*/  ISETP.GT.AND P3, PT, R209, R36, PT ;  /* 0x00000024d100720c */ /* 0x000fc40003f64270 */
[----:B------:R-:W-:Y:S02]  /*4cd0*/  FSEL R174, R174, -INF , !P0 ;  /* 0xff800000aeae7808 */ /* 0x000fe40004000000 */
[----:B------:R-:W-:Y:S02]  /*4ce0*/  FSEL R31, R31, -INF , !P4 ;  /* 0xff8000001f1f7808 */ /* 0x000fe40006000000 */
[----:B------:R-:W-:Y:S02]  /*4cf0*/  ISETP.GT.AND P0, PT, R209, R32, PT ;  /* 0x00000020d100720c */ /* 0x000fe40003f04270 */
[----:B------:R-:W-:Y:S02]  /*4d00*/  FSEL R29, R29, -INF , !P3 ;  /* 0xff8000001d1d7808 */ /* 0x000fe40005800000 */
[----:B------:R-:W-:Y:S02]  /*4d10*/  ISETP.GT.AND P4, PT, R209, R22, PT ;  /* 0x00000016d100720c */ /* 0x000fe40003f84270 */
[----:B------:R-:W-:Y:S01]  /*4d20*/  ISETP.GE.AND P3, PT, R38, R207, PT ;  /* 0x000000cf2600720c */ /* 0x000fe20003f66270 */
[----:B------:R-:W-:Y:S01]  /*4d30*/  VIADD R38, R22, 0x30 ;  /* 0x0000003016267836 */ /* 0x000fe20000000000 */
[----:B------:R-:W-:-:S02]  /*4d40*/  FSEL R72, R72, -INF , !P0 ;  /* 0xff80000048487808 */ /* 0x000fc40004000000 */
[----:B------:R-:W-:Y:S02]  /*4d50*/  ISETP.GE.AND P0, PT, R22, R208, PT ;  /* 0x000000d01600720c */ /* 0x000fe40003f06270 */
[----:B------:R-:W-:Y:S02]  /*4d60*/  FSEL R28, R48, -INF , !P4 ;  /* 0xff800000301c7808 */ /* 0x000fe40006000000 */
[----:B------:R-:W-:Y:S02]  /*4d70*/  FSEL R12, R12, -INF , !P5 ;  /* 0xff8000000c0c7808 */ /* 0x000fe40006800000 */
[----:B------:R-:W-:Y:S02]  /*4d80*/  ISETP.GT.AND P5, PT, R209, R38, PT ;  /* 0x00000026d100720c */ /* 0x000fe40003fa4270 */
[----:B------:R-:W-:Y:S02]  /*4d90*/  FSEL R28, R28, -INF , !P0 ;  /* 0xff8000001c1c7808 */ /* 0x000fe40004000000 */
[----:B------:R-:W-:-:S02]  /*4da0*/  FSEL R24, R24, -INF , !P5 ;  /* 0xff80000018187808 */ /* 0x000fc40006800000 */
[----:B------:R-:W-:Y:S02]  /*4db0*/  ISETP.GE.AND P5, PT, R40, R208, PT ;  /* 0x000000d02800720c */ /* 0x000fe40003fa6270 */
[----:B------:R-:W-:Y:S02]  /*4dc0*/  FSEL R136, R136, -INF , !P3 ;  /* 0xff80000088887808 */ /* 0x000fe40005800000 */
[----:B------:R-:W-:Y:S02]  /*4dd0*/  FMNMX3.FTZ R7, R28, R10, R56, !PT ;  /* 0x0000000a1c077276 */ /* 0x000fe40007810038 */
[----:B------:R-:W-:Y:S02]  /*4de0*/  ISETP.GT.AND P3, PT, R5, R22, PT ;  /* 0x000000160500720c */ /* 0x000fe40003f64270 */
[----:B------:R-:W-:Y:S02]  /*4df0*/  FSEL R146, R33, -INF , !P5 ;  /* 0xff80000021927808 */ /* 0x000fe40006800000 */
[----:B------:R-:W-:-:S02]  /*4e00*/  FMNMX3.FTZ R7, R7, R54, R20, !PT ;  /* 0x0000003607077276 */ /* 0x000fc40007810014 */
[----:B------:R-:W-:Y:S02]  /*4e10*/  FSEL R50, R50, -INF , !P3 ;  /* 0xff80000032327808 */ /* 0x000fe40005800000 */
[-C--:B------:R-:W-:Y:S02]  /*4e20*/  ISETP.GE.AND P5, PT, R36, R208.reuse, PT ;  /* 0x000000d02400720c */ /* 0x080fe40003fa6270 */
[-C--:B------:R-:W-:Y:S02]  /*4e30*/  ISETP.GE.AND P3, PT, R38, R208.reuse, PT ;  /* 0x000000d02600720c */ /* 0x080fe40003f66270 */
[----:B------:R-:W-:Y:S02]  /*4e40*/  ISETP.GE.AND P4, PT, R42, R208, PT ;  /* 0x000000d02a00720c */ /* 0x000fe40003f86270 */
[----:B------:R-:W-:Y:S02]  /*4e50*/  FMNMX3.FTZ R7, R7, R18, R14, !PT ;  /* 0x0000001207077276 */ /* 0x000fe4000781000e */
[----:B------:R-:W-:-:S02]  /*4e60*/  FSEL R138, R29, -INF , !P5 ;  /* 0xff8000001d8a7808 */ /* 0x000fc40006800000 */
[----:B------:R-:W-:Y:S02]  /*4e70*/  FSEL R224, R24, -INF , !P3 ;  /* 0xff80000018e07808 */ /* 0x000fe40005800000 */
[C---:B------:R-:W-:Y:S01]  /*4e80*/  ISETP.GE.AND P5, PT, R22.reuse, R207, PT ;  /* 0x000000cf1600720c */ /* 0x040fe20003fa6270 */
[----:B------:R-:W-:Y:S01]  /*4e90*/  VIADD R22, R22, 0x39 ;  /* 0x0000003916167836 */ /* 0x000fe20000000000 */
[----:B------:R-:W-:Y:S02]  /*4ea0*/  FSEL R4, R4, -INF , !P1 ;  /* 0xff80000004047808 */ /* 0x000fe40004800000 */
[----:B------:R-:W-:Y:S02]  /*4eb0*/  ISETP.GE.AND P3, PT, R32, R208, PT ;  /* 0x000000d02000720c */ /* 0x000fe40003f66270 */
[----:B------:R-:W-:Y:S02]  /*4ec0*/  ISETP.GT.AND P1, PT, R209, R34, PT ;  /* 0x00000022d100720c */ /* 0x000fe40003f24270 */
[----:B------:R-:W-:-:S02]  /*4ed0*/  FSEL R144, R144, -INF , !P4 ;  /* 0xff80000090907808 */ /* 0x000fc40006000000 */
[----:B------:R-:W-:Y:S02]  /*4ee0*/  FMNMX3.FTZ R7, R7, R12, R174, !PT ;  /* 0x0000000c07077276 */ /* 0x000fe400078100ae */
[----:B------:R-:W-:Y:S02]  /*4ef0*/  FSEL R200, R72, -INF , !P3 ;  /* 0xff80000048c87808 */ /* 0x000fe40005800000 */
[----:B------:R-:W-:Y:S02]  /*4f00*/  FSEL R25, R25, -INF , !P1 ;  /* 0xff80000019197808 */ /* 0x000fe40004800000 */
[----:B------:R-:W-:Y:S02]  /*4f10*/  ISETP.GE.AND P4, PT, R34, R208, PT ;  /* 0x000000d02200720c */ /* 0x000fe40003f86270 */
[----:B------:R-:W-:Y:S02]  /*4f20*/  ISETP.GT.AND P3, PT, R209, R22, PT ;  /* 0x00000016d100720c */ /* 0x000fe40003f64270 */
[----:B------:R-:W-:-:S02]  /*4f30*/  FMNMX3.FTZ R7, R7, R146, R144, !PT ;  /* 0x0000009207077276 */ /* 0x000fc40007810090 */
[----:B------:R-:W-:Y:S02]  /*4f40*/  FSEL R24, R50, -INF , !P5 ;  /* 0xff80000032187808 */ /* 0x000fe40006800000 */
[----:B------:R-:W-:Y:S01]  /*4f50*/  FSEL R202, R25, -INF , !P4 ;  /* 0xff80000019ca7808 */ /* 0x000fe20006000000 */
[----:B------:R-:W-:Y:S01]  /*4f60*/  LDSM.16.MT88.4 R48, [R201+0xe000] ;  /* 0x00e00000c930783b */ /* 0x000fe20000004200 */
[----:B------:R-:W-:Y:S02]  /*4f70*/  ISETP.GE.AND P5, PT, R22, R208, PT ;  /* 0x000000d01600720c */ /* 0x000fe40003fa6270 */
[----:B------:R-:W-:Y:S02]  /*4f80*/  FSEL R73, R73, -INF , !P3 ;  /* 0xff80000049497808 */ /* 0x000fe40005800000 */
[----:B------:R-:W-:Y:S02]  /*4f90*/  FMNMX3.FTZ R7, R7, R138, R224, !PT ;  /* 0x0000008a07077276 */ /* 0x000fe400078100e0 */
[----:B------:R-:W-:-:S02]  /*4fa0*/  FSEL R198, R73, -INF , !P5 ;  /* 0xff80000049c67808 */ /* 0x000fc40006800000 */
[----:B------:R-:W-:Y:S02]  /*4fb0*/  FMNMX3.FTZ R7, R7, R202, R200, !PT ;  /* 0x000000ca07077276 */ /* 0x000fe400078100c8 */
[----:B------:R-:W-:Y:S02]  /*4fc0*/  FMNMX3.FTZ R9, R24, R52, R46, !PT ;  /* 0x0000003418097276 */ /* 0x000fe4000781002e */
[----:B------:R-:W-:Y:S02]  /*4fd0*/  FMNMX.FTZ R132, R198, R7, !PT ;  /* 0x00000007c6847209 */ /* 0x000fe40007810000 */
[----:B------:R-:W-:Y:S02]  /*4fe0*/  FMNMX3.FTZ R9, R9, R44, R6, !PT ;  /* 0x0000002c09097276 */ /* 0x000fe40007810006 */
[-C--:B------:R-:W-:Y:S01]  /*4ff0*/  ISETP.GE.AND P1, PT, R40, R207.reuse, PT ;  /* 0x000000cf2800720c */ /* 0x080fe20003f26270 */
[----:B------:R-:W2:Y:S01]  /*5000*/  SHFL.BFLY PT, R7, R132, 0x2, 0x1f ;  /* 0x0c401f0084077f89 */ /* 0x000ea200000e0000 */
[----:B------:R-:W-:-:S02]  /*5010*/  ISETP.GE.AND P0, PT, R42, R207, PT ;  /* 0x000000cf2a00720c */ /* 0x000fc40003f06270 */
[-C--:B------:R-:W-:Y:S01]  /*5020*/  ISETP.GE.AND P4, PT, R36, R207.reuse, PT ;  /* 0x000000cf2400720c */ /* 0x080fe20003f86270 */
[----:B------:R-:W-:Y:S01]  /*5030*/  LDSM.16.MT88.4 R40, [R169+0xe000] ;  /* 0x00e00000a928783b */ /* 0x000fe20000004200 */
[----:B------:R-:W-:Y:S02]  /*5040*/  ISETP.GT.AND P3, PT, R5, R38, PT ;  /* 0x000000260500720c */ /* 0x000fe40003f64270 */
[----:B------:R-:W-:Y:S02]  /*5050*/  FMNMX3.FTZ R9, R9, R16, R8, !PT ;  /* 0x0000001009097276 */ /* 0x000fe40007810008 */
[----:B------:R-:W-:Y:S02]  /*5060*/  FSEL R232, R35, -INF , !P1 ;  /* 0xff80000023e87808 */ /* 0x000fe40004800000 */
[----:B------:R-:W-:Y:S02]  /*5070*/  ISETP.GE.AND P1, PT, R38, R207, PT ;  /* 0x000000cf2600720c */ /* 0x000fe40003f26270 */
[----:B------:R-:W-:-:S02]  /*5080*/  FSEL R226, R30, -INF , !P0 ;  /* 0xff8000001ee27808 */ /* 0x000fc40004000000 */
[----:B------:R-:W-:Y:S02]  /*5090*/  FSEL R26, R26, -INF , !P3 ;  /* 0xff8000001a1a7808 */ /* 0x000fe40005800000 */
[----:B------:R-:W-:Y:S02]  /*50a0*/  FSEL R194, R31, -INF , !P4 ;  /* 0xff8000001fc27808 */ /* 0x000fe40006000000 */
[C---:B------:R-:W-:Y:S02]  /*50b0*/  ISETP.GT.AND P0, PT, R5.reuse, R34, PT ;  /* 0x000000220500720c */ /* 0x040fe40003f04270 */
[----:B------:R-:W-:Y:S02]  /*50c0*/  ISETP.GT.AND P4, PT, R5, R32, PT ;  /* 0x000000200500720c */ /* 0x000fe40003f84270 */
[----:B------:R-:W-:Y:S02]  /*50d0*/  FMNMX3.FTZ R9, R9, R4, R136, !PT ;  /* 0x0000000409097276 */ /* 0x000fe40007810088 */
[----:B------:R-:W-:-:S02]  /*50e0*/  FSEL R196, R26, -INF , !P1 ;  /* 0xff8000001ac47808 */ /* 0x000fc40004800000 */
[-C--:B------:R-:W-:Y:S02]  /*50f0*/  ISETP.GE.AND P5, PT, R34, R207.reuse, PT ;  /* 0x000000cf2200720c */ /* 0x080fe40003fa6270 */
[----:B------:R-:W-:Y:S02]  /*5100*/  ISETP.GE.AND P3, PT, R32, R207, PT ;  /* 0x000000cf2000720c */ /* 0x000fe40003f66270 */
[----:B------:R-:W-:Y:S01]  /*5110*/  ISETP.GT.AND P1, PT, R5, R22, PT ;  /* 0x000000160500720c */ /* 0x000fe20003f24270 */
[----:B------:R-:W-:Y:S01]  /*5120*/  LDSM.16.MT88.4 R32, [R197+0x10000] ;  /* 0x01000000c520783b */ /* 0x000fe20000004200 */
[----:B------:R-:W-:Y:S02]  /*5130*/  FSEL R27, R27, -INF , !P0 ;  /* 0xff8000001b1b7808 */ /* 0x000fe40004000000 */
[----:B------:R-:W-:Y:S02]  /*5140*/  FSEL R74, R74, -INF , !P4 ;  /* 0xff8000004a4a7808 */ /* 0x000fe40006000000 */
[----:B------:R-:W-:-:S02]  /*5150*/  FMNMX3.FTZ R9, R9, R232, R226, !PT ;  /* 0x000000e809097276 */ /* 0x000fc400078100e2 */
[----:B------:R-:W-:Y:S02]  /*5160*/  ISETP.GE.AND P0, PT, R22, R207, PT ;  /* 0x000000cf1600720c */ /* 0x000fe40003f06270 */
[----:B------:R-:W-:Y:S02]  /*5170*/  FSEL R75, R75, -INF , !P1 ;  /* 0xff8000004b4b7808 */ /* 0x000fe40004800000 */
[----:B------:R-:W-:Y:S02]  /*5180*/  FSEL R192, R27, -INF , !P5 ;  /* 0xff8000001bc07808 */ /* 0x000fe40006800000 */
[----:B------:R-:W-:Y:S02]  /*5190*/  FSEL R182, R74, -INF , !P3 ;  /* 0xff8000004ab67808 */ /* 0x000fe40005800000 */
[----:B------:R-:W-:Y:S02]  /*51a0*/  FMNMX3.FTZ R5, R9, R194, R196, !PT ;  /* 0x000000c209057276 */ /* 0x000fe400078100c4 */
[----:B------:R-:W-:-:S02]  /*51b0*/  FSEL R180, R75, -INF , !P0 ;  /* 0xff8000004bb47808 */ /* 0x000fc40004000000 */
[----:B------:R-:W-:Y:S01]  /*51c0*/  FMNMX3.FTZ R5, R5, R192, R182, !PT ;  /* 0x000000c005057276 */ /* 0x000fe200078100b6 */
[----:B------:R-:W-:Y:S01]  /*51d0*/  LDSM.16.MT88.4 R72, [R169+0x10000] ;  /* 0x01000000a948783b */ /* 0x000fe20000004200 */
[----:B------:R-:W-:Y:S02]  /*51e0*/  SHF.R.U32.HI R22, RZ, 0x5, R186 ;  /* 0x00000005ff167819 */ /* 0x000fe400000116ba */
[----:B------:R-:W-:Y:S02]  /*51f0*/  FMNMX.FTZ R26, R180, R5, !PT ;  /* 0x00000005b41a7209 */ /* 0x000fe40007810000 */
[----:B--2---:R-:W-:Y:S01]  /*5200*/  FMNMX.FTZ R132, R132, R7, !PT ;  /* 0x0000000784847209 */ /* 0x004fe20007810000 */
[----:B------:R-:W-:Y:S01]  /*5210*/  IMAD R22, R87, 0x4, R22 ;  /* 0x0000000457167824 */ /* 0x000fe200078e0216 */
[----:B------:R-:W-:Y:S01]  /*5220*/  LOP3.LUT R30, R231, R217, R223, 0x96, !PT ;  /* 0x000000d9e71e7212 */ /* 0x000fe200078e96df */
[----:B------:R-:W2:Y:S01]  /*5230*/  SHFL.BFLY PT, R7, R26, 0x2, 0x1f ;  /* 0x0c401f001a077f89 */ /* 0x000ea200000e0000 */
[----:B-1----:R-:W-:Y:S01]  /*5240*/  LOP3.LUT R171, R171, 0xff, RZ, 0xc0, !PT ;  /* 0x000000ffabab7812 */ /* 0x002fe200078ec0ff */
[----:B------:R-:W-:-:S02]  /*5250*/  IMAD.WIDE.U32 R228, R22, -0x326172a9, RZ ;  /* 0xcd9e8d5716e47825 */ /* 0x000fc400078e00ff */
[----:B------:R-:W1:Y:S02]  /*5260*/  SHFL.BFLY PT, R5, R132, 0x1, 0x1f ;  /* 0x0c201f0084057f89 */ /* 0x000e6400000e0000 */
[----:B------:R-:W-:Y:S01]  /*5270*/  IMAD.WIDE.U32 R30, R30, -0x326172a9, RZ ;  /* 0xcd9e8d571e1e7825 */ /* 0x000fe200078e00ff */
[----:B------:R-:W-:-:S03]  /*5280*/  LOP3.LUT R3, R230, R3, R229, 0x96, !PT ;  /* 0x00000003e6037212 */ /* 0x000fc600078e96e5 */
[----:B------:R-:W-:Y:S02]  /*5290*/  IMAD R171, R171, 0x10000, R171 ;  /* 0x00010000abab7824 */ /* 0x000fe400078e02ab */
[----:B------:R-:W-:-:S04]  /*52a0*/  IMAD.WIDE.U32 R220, R3, -0x2daee0ad, RZ ;  /* 0xd2511f5303dc7825 */ /* 0x000fc800078e00ff */
[----:B------:R-:W-:Y:S02]  /*52b0*/  VIADD R3, R231, 0xbb67ae85 ;  /* 0xbb67ae85e7037836 */ /* 0x000fe40000000000 */
[----:B------:R-:W-:-:S03]  /*52c0*/  VIADD R217, R217, 0x1 ;  /* 0x00000001d9d97836 */ /* 0x000fc60000000000 */
[----:B------:R-:W-:Y:S02]  /*52d0*/  LOP3.LUT R218, R3, R222, R221, 0x96, !PT ;  /* 0x000000de03da7212 */ /* 0x000fe400078e96dd */
[----:B--2---:R-:W-:-:S03]  /*52e0*/  FMNMX.FTZ R26, R26, R7, !PT ;  /* 0x000000071a1a7209 */ /* 0x004fc60007810000 */
[----:B------:R-:W-:Y:S01]  /*52f0*/  IMAD.WIDE.U32 R218, R218, -0x326172a9, RZ ;  /* 0xcd9e8d57dada7825 */ /* 0x000fe200078e00ff */
[----:B-1----:R-:W-:Y:S01]  /*5300*/  FMNMX.FTZ R132, R132, R5, !PT ;  /* 0x0000000584847209 */ /* 0x002fe20007810000 */
[----:B------:R-:W1:Y:S01]  /*5310*/  SHFL.BFLY PT, R3, R26, 0x1, 0x1f ;  /* 0x0c201f001a037f89 */ /* 0x000e6200000e0000 */
[----:B------:R-:W-:Y:S02]  /*5320*/  LOP3.LUT R5, R183, R228, R31, 0x96, !PT ;  /* 0x000000e4b7057212 */ /* 0x000fe400078e961f */
[----:B------:R-:W-:Y:S01]  /*5330*/  LOP3.LUT R30, R181, R30, R219, 0x96, !PT ;  /* 0x0000001eb51e7212 */ /* 0x000fe200078e96db */
[C---:B----4-:R-:W-:Y:S01]  /*5340*/  FMUL.FTZ R191, R132.reuse, UR4 ;  /* 0x0000000484bf7c20 */ /* 0x050fe20008410000 */
[----:B------:R-:W-:Y:S01]  /*5350*/  FSETP.NEU.FTZ.AND P0, PT, R132, -INF , PT ;  /* 0xff8000008400780b */ /* 0x000fe20003f1d000 */
[----:B------:R-:W-:-:S03]  /*5360*/  IMAD.WIDE.U32 R22, R5, -0x2daee0ad, RZ ;  /* 0xd2511f5305167825 */ /* 0x000fc600078e00ff */
[----:B------:R-:W-:Y:S01]  /*5370*/  FSEL R191, R191, RZ, P0 ;  /* 0x000000ffbfbf7208 */ /* 0x000fe20000000000 */
[----:B------:R-:W-:Y:S01]  /*5380*/  IMAD.WIDE.U32 R30, R30, -0x2daee0ad, RZ ;  /* 0xd2511f531e1e7825 */ /* 0x000fe200078e00ff */
[----:B------:R-:W-:-:S03]  /*5390*/  LOP3.LUT R5, R177, R220, R23, 0x96, !PT ;  /* 0x000000dcb1057212 */ /* 0x000fc600078e9617 */
[----:B------:R-:W-:Y:S01]  /*53a0*/  FFMA.FTZ R170, R28, UR4, -R191 ;  /* 0x000000041caa7c23 */ /* 0x000fe200080108bf */
[----:B------:R-:W-:Y:S01]  /*53b0*/  LOP3.LUT R22, R176, R22, R31, 0x96, !PT ;  /* 0x00000016b0167212 */ /* 0x000fe200078e961f */
[----:B------:R-:W-:-:S04]  /*53c0*/  IMAD.WIDE.U32 R28, R5, -0x326172a9, RZ ;  /* 0xcd9e8d57051c7825 */ /* 0x000fc800078e00ff */
[--C-:B------:R-:W-:Y:S01]  /*53d0*/  FFMA.FTZ R167, R10, UR4, -R191.reuse ;  /* 0x000000040aa77c23 */ /* 0x100fe200080108bf */
[--C-:B------:R-:W-:Y:S01]  /*53e0*/  FFMA.FTZ R168, R56, UR4, -R191.reuse ;  /* 0x0000000438a87c23 */ /* 0x100fe200080108bf */
[----:B------:R-:W-:Y:S01]  /*53f0*/  FFMA.FTZ R161, R54, UR4, -R191 ;  /* 0x0000000436a17c23 */ /* 0x000fe200080108bf */
[----:B------:R-:W-:Y:S01]  /*5400*/  IMAD.WIDE.U32 R22, R22, -0x326172a9, RZ ;  /* 0xcd9e8d5716167825 */ /* 0x000fe200078e00ff */
[----:B------:R-:W-:Y:S01]  /*5410*/  LOP3.LUT R27, R175, R218, R29, 0x96, !PT ;  /* 0x000000daaf1b7212 */ /* 0x000fe200078e961d */
[----:B------:R-:W-:Y:S02]  /*5420*/  MUFU.EX2 R170, R170 ;  /* 0x000000aa00aa7308 */ /* 0x000fe40000000800 */
[--C-:B------:R-:W-:Y:S01]  /*5430*/  FFMA.FTZ R155, R12, UR4, -R191.reuse ;  /* 0x000000040c9b7c23 */ /* 0x100fe200080108bf */
[----:B-1----:R-:W-:Y:S01]  /*5440*/  FMNMX.FTZ R3, R26, R3, !PT ;  /* 0x000000031a037209 */ /* 0x002fe20007810000 */
[----:B------:R-:W-:Y:S01]  /*5450*/  FFMA.FTZ R158, R14, UR4, -R191 ;  /* 0x000000040e9e7c23 */ /* 0x000fe200080108bf */
[----:B------:R-:W-:Y:S01]  /*5460*/  LOP3.LUT R10, R147, R28, R23, 0x96, !PT ;  /* 0x0000001c930a7212 */ /* 0x000fe200078e9617 */
[----:B------:R-:W-:Y:S01]  /*5470*/  IMAD.WIDE.U32 R26, R27, -0x2daee0ad, RZ ;  /* 0xd2511f531b1a7825 */ /* 0x000fe200078e00ff */
[----:B------:R-:W-:-:S03]  /*5480*/  FSETP.NEU.FTZ.AND P0, PT, R3, -INF , PT ;  /* 0xff8000000300780b */ /* 0x000fc60003f1d000 */
[----:B------:R-:W-:Y:S01]  /*5490*/  FMUL.FTZ R179, R3, UR4 ;  /* 0x0000000403b37c20 */ /* 0x000fe20008410000 */
[----:B------:R-:W1:Y:S01]  /*54a0*/  MUFU.EX2 R167, R167 ;  /* 0x000000a700a77308 */ /* 0x000e620000000800 */
[----:B------:R-:W-:Y:S01]  /*54b0*/  IMAD.WIDE.U32 R10, R10, -0x2daee0ad, RZ ;  /* 0xd2511f530a0a7825 */ /* 0x000fe200078e00ff */
[----:B------:R-:W-:-:S03]  /*54c0*/  LOP3.LUT R25, R145, R30, R27, 0x96, !PT ;  /* 0x0000001e91197212 */ /* 0x000fc600078e961b */
[--C-:B------:R-:W-:Y:S01]  /*54d0*/  FFMA.FTZ R162, R20, UR4, -R191.reuse ;  /* 0x0000000414a27c23 */ /* 0x100fe200080108bf */
[----:B------:R-:W-:Y:S01]  /*54e0*/  FSEL R179, R179, RZ, P0 ;  /* 0x000000ffb3b37208 */ /* 0x000fe20000000000 */
[----:B------:R-:W-:Y:S01]  /*54f0*/  FFMA.FTZ R157, R18, UR4, -R191 ;  /* 0x00000004129d7c23 */ /* 0x000fe200080108bf */
[----:B------:R-:W-:Y:S01]  /*5500*/  LOP3.LUT R26, R139, R26, R11, 0x96, !PT ;  /* 0x0000001a8b1a7212 */ /* 0x000fe200078e960b */
[----:B------:R-:W-:Y:S01]  /*5510*/  LDSM.16.MT88.4 R56, [R199+0xe000] ;  /* 0x00e00000c738783b */ /* 0x000fe20000004200 */
[----:B------:R-:W-:Y:S01]  /*5520*/  MUFU.EX2 R168, R168 ;  /* 0x000000a800a87308 */ /* 0x000fe20000000800 */
[----:B------:R-:W-:Y:S01]  /*5530*/  FFMA.FTZ R166, R24, UR4, -R179 ;  /* 0x0000000418a67c23 */ /* 0x000fe200080108b3 */
[----:B------:R-:W-:-:S04]  /*5540*/  IMAD.WIDE.U32 R24, R25, -0x326172a9, RZ ;  /* 0xcd9e8d5719187825 */ /* 0x000fc800078e00ff */
[--C-:B------:R-:W-:Y:S01]  /*5550*/  FFMA.FTZ R160, R46, UR4, -R179.reuse ;  /* 0x000000042ea07c23 */ /* 0x100fe200080108b3 */
[--C-:B------:R-:W-:Y:S01]  /*5560*/  FFMA.FTZ R159, R44, UR4, -R179.reuse ;  /* 0x000000042c9f7c23 */ /* 0x100fe200080108b3 */
[----:B------:R-:W-:Y:S01]  /*5570*/  FFMA.FTZ R165, R52, UR4, -R179 ;  /* 0x0000000434a57c23 */ /* 0x000fe200080108b3 */
[----:B------:R-:W-:Y:S01]  /*5580*/  IMAD.WIDE.U32 R26, R26, -0x326172a9, RZ ;  /* 0xcd9e8d571a1a7825 */ /* 0x000fe200078e00ff */
[----:B------:R-:W-:Y:S01]  /*5590*/  LOP3.LUT R13, R193, R22, R25, 0x96, !PT ;  /* 0x00000016c10d7212 */ /* 0x000fe200078e9619 */
[----:B------:R-:W2:Y:S02]  /*55a0*/  MUFU.EX2 R161, R161 ;  /* 0x000000a100a17308 */ /* 0x000ea40000000800 */
[----:B------:R-:W-:Y:S01]  /*55b0*/  FFMA.FTZ R156, R6, UR4, -R179 ;  /* 0x00000004069c7c23 */ /* 0x000fe200080108b3 */
[----:B------:R-:W-:Y:S01]  /*55c0*/  IMAD.MOV.U32 R28, RZ, RZ, R26 ;  /* 0x000000ffff1c7224 */ /* 0x000fe200078e001a */
[----:B------:R-:W-:Y:S01]  /*55d0*/  LOP3.LUT R24, R137, R24, R27, 0x96, !PT ;  /* 0x0000001889187212 */ /* 0x000fe200078e961b */
[----:B------:R-:W-:Y:S01]  /*55e0*/  IMAD.WIDE.U32 R12, R13, -0x2daee0ad, RZ ;  /* 0xd2511f530d0c7825 */ /* 0x000fe200078e00ff */
[----:B------:R-:W-:-:S03]  /*55f0*/  PRMT R98, R26, 0x7771, RZ ;  /* 0x000077711a627816 */ /* 0x000fc600000000ff */
[--C-:B------:R-:W-:Y:S01]  /*5600*/  FFMA.FTZ R153, R4, UR4, -R179.reuse ;  /* 0x0000000404997c23 */ /* 0x100fe200080108b3 */
[C---:B------:R-:W-:Y:S01]  /*5610*/  PRMT R7, R26.reuse, 0x7773, RZ ;  /* 0x000077731a077816 */ /* 0x040fe200000000ff */
[----:B------:R-:W-:Y:S01]  /*5620*/  MUFU.EX2 R166, R166 ;  /* 0x000000a600a67308 */ /* 0x000fe20000000800 */
[----:B------:R-:W-:Y:S01]  /*5630*/  PRMT R26, R26, 0x7772, RZ ;  /* 0x000077721a1a7816 */ /* 0x000fe200000000ff */
[--C-:B------:R-:W-:Y:S01]  /*5640*/  FFMA.FTZ R154, R8, UR4, -R179.reuse ;  /* 0x00000004089a7c23 */ /* 0x100fe200080108b3 */
[----:B------:R-:W-:Y:S01]  /*5650*/  LOP3.LUT R5, R28, 0xff, RZ, 0xc0, !PT ;  /* 0x000000ff1c057812 */ /* 0x000fe200078ec0ff */
[----:B------:R-:W-:Y:S01]  /*5660*/  FFMA.FTZ R163, R16, UR4, -R179 ;  /* 0x0000000410a37c23 */ /* 0x000fe200080108b3 */
[----:B------:R-:W-:Y:S01]  /*5670*/  LOP3.LUT R96, R24, 0xffff, RZ, 0xc0, !PT ;  /* 0x0000ffff18607812 */ /* 0x000fe200078ec0ff */
[----:B------:R-:W-:Y:S01]  /*5680*/  FFMA.FTZ R146, R146, UR4, -R191 ;  /* 0x0000000492927c23 */ /* 0x000fe200080108bf */
[----:B------:R-:W-:Y:S01]  /*5690*/  PRMT R26, R26, 0x5410, R7 ;  /* 0x000054101a1a7816 */ /* 0x000fe20000000007 */
[----:B------:R-:W-:Y:S01]  /*56a0*/  MUFU.EX2 R160, R160 ;  /* 0x000000a000a07308 */ /* 0x000fe20000000800 */
[----:B------:R-:W-:Y:S01]  /*56b0*/  PRMT R98, R5, 0x5410, R98 ;  /* 0x0000541005627816 */ /* 0x000fe20000000062 */
[----:B------:R-:W-:Y:S01]  /*56c0*/  LDSM.16.MT88.4 R20, [R199+0xc800] ;  /* 0x00c80000c714783b */ /* 0x000fe20000004200 */
[----:B------:R-:W-:Y:S01]  /*56d0*/  LOP3.LUT R7, R24, 0xff, RZ, 0xc0, !PT ;  /* 0x000000ff18077812 */ /* 0x000fe200078ec0ff */
[----:B------:R-:W-:Y:S01]  /*56e0*/  FFMA.FTZ R174, R174, UR4, -R191 ;  /* 0x00000004aeae7c23 */ /* 0x000fe200080108bf */
[----:B------:R-:W-:Y:S01]  /*56f0*/  SHF.R.U32.HI R96, RZ, 0x8, R96 ;  /* 0x00000008ff607819 */ /* 0x000fe20000011660 */
[----:B------:R-:W-:Y:S01]  /*5700*/  FFMA.FTZ R194, R194, UR4, -R179 ;  /* 0x00000004c2c27c23 */ /* 0x000fe200080108b3 */
[----:B------:R-:W-:Y:S01]  /*5710*/  PRMT R5, R24, 0x7632, R5 ;  /* 0x0000763218057816 */ /* 0x000fe20000000005 */
[----:B------:R-:W-:Y:S01]  /*5720*/  MUFU.EX2 R159, R159 ;  /* 0x0000009f009f7308 */ /* 0x000fe20000000800 */
[----:B------:R-:W-:Y:S01]  /*5730*/  PRMT R96, R7, 0x5410, R96 ;  /* 0x0000541007607816 */ /* 0x000fe20000000060 */
[----:B------:R-:W-:Y:S01]  /*5740*/  LDSM.16.MT88.4 R28, [R201+0xc800] ;  /* 0x00c80000c91c783b */ /* 0x000fe20000004200 */
[----:B------:R-:W-:Y:S01]  /*5750*/  SHF.R.U32.HI R24, RZ, 0x18, R24 ;  /* 0x00000018ff187819 */ /* 0x000fe20000011618 */
[--C-:B------:R-:W-:Y:S01]  /*5760*/  FFMA.FTZ R202, R202, UR4, -R191.reuse ;  /* 0x00000004caca7c23 */ /* 0x100fe200080108bf */
[----:B------:R-:W-:Y:S01]  /*5770*/  LOP3.LUT R5, R5, 0xff, RZ, 0xc0, !PT ;  /* 0x000000ff05057812 */ /* 0x000fe200078ec0ff */
[----:B------:R-:W-:Y:S01]  /*5780*/  FFMA.FTZ R198, R198, UR4, -R191 ;  /* 0x00000004c6c67c23 */ /* 0x000fe200080108bf */
[--C-:B------:R-:W-:Y:S01]  /*5790*/  HSET2.LE.AND R96, R96, R171.reuse, PT ;  /* 0x000000ab60607233 */ /* 0x100fe20003803000 */
[----:B------:R-:W4:Y:S01]  /*57a0*/  MUFU.EX2 R165, R165 ;  /* 0x000000a500a57308 */ /* 0x000f220000000800 */
[----:B------:R-:W-:Y:S01]  /*57b0*/  PRMT R24, R5, 0x5410, R24 ;  /* 0x0000541005187816 */ /* 0x000fe20000000018 */
[--C-:B------:R-:W-:Y:S01]  /*57c0*/  FFMA.FTZ R192, R192, UR4, -R179.reuse ;  /* 0x00000004c0c07c23 */ /* 0x100fe200080108b3 */
[----:B-1----:R-:W-:Y:S01]  /*57d0*/  F2FP.F16.F32.PACK_AB R5, R167, R170 ;  /* 0x000000aaa705723e */ /* 0x002fe200000000ff */
[--C-:B------:R-:W-:Y:S01]  /*57e0*/  FFMA.FTZ R182, R182, UR4, -R179.reuse ;  /* 0x00000004b6b67c23 */ /* 0x100fe200080108b3 */
[----:B------:R-:W-:Y:S01]  /*57f0*/  HSET2.LE.AND R98, R98, R171, PT ;  /* 0x000000ab62627233 */ /* 0x000fe20003803000 */
[----:B------:R-:W-:Y:S01]  /*5800*/  FFMA.FTZ R225, R180, UR4, -R179 ;  /* 0x00000004b4e17c23 */ /* 0x000fe200080108b3 */
[----:B------:R-:W-:Y:S01]  /*5810*/  LOP3.LUT R96, R5, R96, RZ, 0xc0, !PT ;  /* 0x0000006005607212 */ /* 0x000fe200078ec0ff */
[----:B------:R-:W-:Y:S01]  /*5820*/  IMAD.MOV.U32 R5, RZ, RZ, R12 ;  /* 0x000000ffff057224 */ /* 0x000fe200078e000c */
[----:B--2---:R-:W-:Y:S01]  /*5830*/  F2FP.F16.F32.PACK_AB R7, R161, R168 ;  /* 0x000000a8a107723e */ /* 0x004fe200000000ff */
[----:B------:R-:W-:Y:S01]  /*5840*/  MUFU.EX2 R158, R158 ;  /* 0x0000009e009e7308 */ /* 0x000fe20000000800 */
[----:B------:R-:W-:Y:S01]  /*5850*/  PRMT R6, R12, 0x7773, RZ ;  /* 0x000077730c067816 */ /* 0x000fe200000000ff */
[----:B------:R-:W-:Y:S01]  /*5860*/  FADD.FTZ R167, R170, R167 ;  /* 0x000000a7aaa77221 */ /* 0x000fe20000010000 */
[----:B------:R-:W-:-:S02]  /*5870*/  LOP3.LUT R5, R5, 0xff, RZ, 0xc0, !PT ;  /* 0x000000ff05057812 */ /* 0x000fc400078ec0ff */
[----:B------:R-:W-:Y:S01]  /*5880*/  PRMT R142, R12, 0x7771, RZ ;  /* 0x000077710c8e7816 */ /* 0x000fe200000000ff */
[----:B------:R-:W-:Y:S01]  /*5890*/  FADD.FTZ R168, R168, R167 ;  /* 0x000000a7a8a87221 */ /* 0x000fe20000010000 */
[----:B------:R-:W-:Y:S01]  /*58a0*/  PRMT R17, R12, 0x7772, RZ ;  /* 0x000077720c117816 */ /* 0x000fe200000000ff */
[----:B------:R-:W1:Y:S01]  /*58b0*/  MUFU.EX2 R155, R155 ;  /* 0x0000009b009b7308 */ /* 0x000e620000000800 */
[----:B------:R-:W-:Y:S01]  /*58c0*/  LOP3.LUT R98, R7, R98, RZ, 0xc0, !PT ;  /* 0x0000006207627212 */ /* 0x000fe200078ec0ff */
[----:B------:R-:W-:Y:S01]  /*58d0*/  FADD.FTZ R161, R161, R168 ;  /* 0x000000a8a1a17221 */ /* 0x000fe20000010000 */
[----:B------:R-:W-:Y:S02]  /*58e0*/  PRMT R17, R17, 0x5410, R6 ;  /* 0x0000541011117816 */ /* 0x000fe40000000006 */
[----:B------:R-:W-:Y:S02]  /*58f0*/  PRMT R142, R5, 0x5410, R142 ;  /* 0x00005410058e7816 */ /* 0x000fe4000000008e */
[----:B------:R-:W2:Y:S01]  /*5900*/  LDSM.16.MT88.4 R4, [R201+0xe800] ;  /* 0x00e80000c904783b */ /* 0x000ea20000004200 */
[----:B------:R-:W-:Y:S01]  /*5910*/  LOP3.LUT R26, R26, 0xff00ff, RZ, 0xc0, !PT ;  /* 0x00ff00ff1a1a7812 */ /* 0x000fe200078ec0ff */
[----:B------:R-:W-:Y:S01]  /*5920*/  MUFU.EX2 R162, R162 ;  /* 0x000000a200a27308 */ /* 0x000fe20000000800 */
[----:B------:R-:W-:-:S02]  /*5930*/  HSET2.LE.AND R97, R24, R171, PT ;  /* 0x000000ab18617233 */ /* 0x000fc40003803000 */
[----:B----4-:R-:W-:Y:S01]  /*5940*/  F2FP.F16.F32.PACK_AB R24, R165, R166 ;  /* 0x000000a6a518723e */ /* 0x010fe200000000ff */
[----:B------:R-:W-:Y:S01]  /*5950*/  FADD.FTZ R165, R166, R165 ;  /* 0x000000a5a6a57221 */ /* 0x000fe20000010000 */
[----:B------:R-:W-:Y:S02]  /*5960*/  HSET2.LE.AND R99, R26, R171, PT ;  /* 0x000000ab1a637233 */ /* 0x000fe40003803000 */
[----:B------:R-:W-:Y:S01]  /*5970*/  F2FP.F16.F32.PACK_AB R26, R159, R160 ;  /* 0x000000a09f1a723e */ /* 0x000fe200000000ff */
[----:B------:R-:W4:Y:S01]  /*5980*/  MUFU.EX2 R157, R157 ;  /* 0x0000009d009d7308 */ /* 0x000f220000000800 */
[----:B------:R-:W-:Y:S01]  /*5990*/  LOP3.LUT R178, R195, R10, R13, 0x96, !PT ;  /* 0x0000000ac3b27212 */ /* 0x000fe200078e960d */
[----:B------:R-:W-:Y:S01]  /*59a0*/  FADD.FTZ R160, R160, R165 ;  /* 0x000000a5a0a07221 */ /* 0x000fe20000010000 */
[----:B------:R-:W-:Y:S01]  /*59b0*/  LOP3.LUT R99, R26, R99, RZ, 0xc0, !PT ;  /* 0x000000631a637212 */ /* 0x000fe200078ec0ff */
[----:B------:R-:W5:Y:S01]  /*59c0*/  LDSM.16.MT88.4 R12, [R197+0xc800] ;  /* 0x00c80000c50c783b */ /* 0x000f620000004200 */
[----:B------:R-:W-:Y:S01]  /*59d0*/  LOP3.LUT R97, R24, R97, RZ, 0xc0, !PT ;  /* 0x0000006118617212 */ /* 0x000fe200078ec0ff */
[----:B------:R-:W-:Y:S01]  /*59e0*/  FADD.FTZ R159, R159, R160 ;  /* 0x000000a09f9f7221 */ /* 0x000fe20000010000 */
[C---:B------:R-:W-:Y:S01]  /*59f0*/  LOP3.LUT R140, R178.reuse, 0xffff, RZ, 0xc0, !PT ;  /* 0x0000ffffb28c7812 */ /* 0x040fe200078ec0ff */
[----:B------:R-:W-:Y:S01]  /*5a00*/  MUFU.EX2 R156, R156 ;  /* 0x0000009c009c7308 */ /* 0x000fe20000000800 */
[C---:B------:R-:W-:Y:S01]  /*5a10*/  PRMT R19, R178.reuse, 0x7632, R19 ;  /* 0x00007632b2137816 */ /* 0x040fe20000000013 */
[----:B------:R-:W3:Y:S01]  /*5a20*/  LDSM.16.MT88.4 R8, [R169+0xe800] ;  /* 0x00e80000a908783b */ /* 0x000ee20000004200 */
[----:B------:R-:W-:Y:S01]  /*5a30*/  LOP3.LUT R93, R178, 0xff, RZ, 0xc0, !PT ;  /* 0x000000ffb25d7812 */ /* 0x000fe200078ec0ff */
[----:B------:R-:W-:Y:S01]  /*5a40*/  HMMA.16816.F32 R44, R96, R48, RZ ;  /* 0x00000030602c723c */ /* 0x000fe200000018ff */
[----:B------:R-:W-:Y:S01]  /*5a50*/  SHF.R.U32.HI R178, RZ, 0x18, R178 ;  /* 0x00000018ffb27819 */ /* 0x000fe200000116b2 */
[----:B------:R-:W-:Y:S01]  /*5a60*/  LDSM.16.MT88.4 R24, [R169+0xc800] ;  /* 0x00c80000a918783b */ /* 0x000fe20000004200 */
[----:B------:R-:W-:Y:S01]  /*5a70*/  SHF.R.U32.HI R140, RZ, 0x8, R140 ;  /* 0x00000008ff8c7819 */ /* 0x000fe2000001168c */
[----:B------:R-:W-:Y:S01]  /*5a80*/  MUFU.EX2 R154, R154 ;  /* 0x0000009a009a7308 */ /* 0x000fe20000000800 */
[----:B------:R-:W-:-:S02]  /*5a90*/  LOP3.LUT R19, R19, 0xff, RZ, 0xc0, !PT ;  /* 0x000000ff13137812 */ /* 0x000fc400078ec0ff */
[--C-:B------:R-:W-:Y:S01]  /*5aa0*/  HSET2.LE.AND R142, R142, R171.reuse, PT ;  /* 0x000000ab8e8e7233 */ /* 0x100fe20003803000 */
[C---:B------:R-:W-:Y:S01]  /*5ab0*/  HMMA.16816.F32 R48, R96.reuse, R50, RZ ;  /* 0x000000326030723c */ /* 0x040fe200000018ff */
[----:B------:R-:W-:Y:S02]  /*5ac0*/  LOP3.LUT R92, R17, 0xff00ff, RZ, 0xc0, !PT ;  /* 0x00ff00ff115c7812 */ /* 0x000fe400078ec0ff */
[----:B-1----:R-:W-:Y:S01]  /*5ad0*/  F2FP.F16.F32.PACK_AB R95, R155, R158 ;  /* 0x0000009e9b5f723e */ /* 0x002fe200000000ff */
[----:B------:R-:W1:Y:S01]  /*5ae0*/  MUFU.EX2 R153, R153 ;  /* 0x0000009900997308 */ /* 0x000e620000000800 */
[----:B------:R-:W-:Y:S02]  /*5af0*/  PRMT R140, R93, 0x5410, R140 ;  /* 0x000054105d8c7816 */ /* 0x000fe4000000008c */
[----:B------:R-:W-:Y:S01]  /*5b00*/  PRMT R178, R19, 0x5410, R178 ;  /* 0x0000541013b27816 */ /* 0x000fe200000000b2 */
[----:B------:R-:W-:Y:S01]  /*5b10*/  HMMA.16816.F32 R104, R96, R100, RZ ;  /* 0x000000646068723c */ /* 0x000fe200000018ff */
[----:B------:R-:W-:Y:S01]  /*5b20*/  LOP3.LUT R142, R95, R142, RZ, 0xc0, !PT ;  /* 0x0000008e5f8e7212 */ /* 0x000fe200078ec0ff */
[----:B------:R-:W3:Y:S01]  /*5b30*/  LDSM.16.MT88.4 R16, [R199+0xe800] ;  /* 0x00e80000c710783b */ /* 0x000ee20000004200 */
[--C-:B------:R-:W-:Y:S01]  /*5b40*/  HSET2.LE.AND R143, R92, R171.reuse, PT ;  /* 0x000000ab5c8f7233 */ /* 0x100fe20003803000 */
[----:B------:R-:W2:Y:S01]  /*5b50*/  MUFU.EX2 R163, R163 ;  /* 0x000000a300a37308 */ /* 0x000ea20000000800 */
[----:B------:R-:W-:-:S02]  /*5b60*/  HSET2.LE.AND R140, R140, R171, PT ;  /* 0x000000ab8c8c7233 */ /* 0x000fc40003803000 */
[----:B------:R-:W-:Y:S01]  /*5b70*/  HSET2.LE.AND R141, R178, R171, PT ;  /* 0x000000abb28d7233 */ /* 0x000fe20003803000 */
[C---:B------:R-:W-:Y:S01]  /*5b80*/  HMMA.16816.F32 R92, R96.reuse, R32, RZ ;  /* 0x00000020605c723c */ /* 0x040fe200000018ff */
[----:B----4-:R-:W-:Y:S01]  /*5b90*/  F2FP.F16.F32.PACK_AB R33, R157, R162 ;  /* 0x000000a29d21723e */ /* 0x010fe200000000ff */
[----:B------:R-:W-:Y:S01]  /*5ba0*/  FFMA.FTZ R178, R136, UR4, -R179 ;  /* 0x0000000488b27c23 */ /* 0x000fe200080108b3 */
[----:B------:R-:W-:Y:S01]  /*5bb0*/  FADD.FTZ R162, R162, R161 ;  /* 0x000000a1a2a27221 */ /* 0x000fe20000010000 */
[----:B------:R-:W-:Y:S01]  /*5bc0*/  MUFU.EX2 R174, R174 ;  /* 0x000000ae00ae7308 */ /* 0x000fe20000000800 */
[----:B-1----:R-:W-:Y:S02]  /*5bd0*/  F2FP.F16.F32.PACK_AB R234, R153, R154 ;  /* 0x0000009a99ea723e */ /* 0x002fe400000000ff */
[----:B------:R-:W-:Y:S01]  /*5be0*/  LOP3.LUT R140, R33, R140, RZ, 0xc0, !PT ;  /* 0x0000008c218c7212 */ /* 0x000fe200078ec0ff */
[C---:B------:R-:W-:Y:S01]  /*5bf0*/  HMMA.16816.F32 R100, R96.reuse, R102, RZ ;  /* 0x000000666064723c */ /* 0x040fe200000018ff */
[----:B------:R-:W-:Y:S01]  /*5c00*/  LOP3.LUT R143, R234, R143, RZ, 0xc0, !PT ;  /* 0x0000008fea8f7212 */ /* 0x000fe200078ec0ff */
[----:B------:R-:W-:Y:S01]  /*5c10*/  FADD.FTZ R157, R157, R162 ;  /* 0x000000a29d9d7221 */ /* 0x000fe20000010000 */
[----:B------:R-:W-:Y:S01]  /*5c20*/  ISETP.GT.U32.AND P0, PT, R151, R214, PT ;  /* 0x000000d69700720c */ /* 0x000fe20003f04070 */
[----:B------:R-:W-:Y:S01]  /*5c30*/  MUFU.EX2 R178, R178 ;  /* 0x000000b200b27308 */ /* 0x000fe20000000800 */
[C---:B--2---:R-:W-:Y:S01]  /*5c40*/  F2FP.F16.F32.PACK_AB R32, R163.reuse, R156 ;  /* 0x0000009ca320723e */ /* 0x044fe200000000ff */
[----:B------:R-:W-:Y:S01]  /*5c50*/  FADD.FTZ R156, R156, R159 ;  /* 0x0000009f9c9c7221 */ /* 0x000fe20000010000 */
[----:B------:R-:W-:Y:S01]  /*5c60*/  FADD.FTZ R158, R158, R157 ;  /* 0x0000009d9e9e7221 */ /* 0x000fe20000010000 */
[----:B------:R-:W-:Y:S01]  /*5c70*/  HMMA.16816.F32 R36, R96, R40, RZ ;  /* 0x000000286024723c */ /* 0x000fe200000018ff */
[----:B------:R-:W-:Y:S01]  /*5c80*/  LOP3.LUT R141, R32, R141, RZ, 0xc0, !PT ;  /* 0x0000008d208d7212 */ /* 0x000fe200078ec0ff */
[----:B------:R-:W-:Y:S01]  /*5c90*/  FADD.FTZ R163, R163, R156 ;  /* 0x0000009ca3a37221 */ /* 0x000fe20000010000 */
[----:B------:R-:W-:Y:S01]  /*5ca0*/  FADD.FTZ R155, R155, R158 ;  /* 0x0000009e9b9b7221 */ /* 0x000fe20000010000 */
[----:B------:R-:W-:Y:S02]  /*5cb0*/  MUFU.EX2 R194, R194 ;  /* 0x000000c200c27308 */ /* 0x000fe40000000800 */
[----:B------:R-:W-:-:S02]  /*5cc0*/  FADD.FTZ R154, R154, R163 ;  /* 0x000000a39a9a7221 */ /* 0x000fc40000010000 */
[C---:B------:R-:W-:Y:S02]  /*5cd0*/  HMMA.16816.F32 R44, R140.reuse, R4, R44 ;  /* 0x000000048c2c723c */ /* 0x040fe4000000182c */
[----:B------:R-:W-:Y:S02]  /*5ce0*/  FADD.FTZ R153, R153, R154 ;  /* 0x0000009a99997221 */ /* 0x000fe40000010000 */
[----:B------:R-:W-:Y:S04]  /*5cf0*/  MUFU.EX2 R202, R202 ;  /* 0x000000ca00ca7308 */ /* 0x000fe80000000800 */
[----:B------:R-:W-:Y:S01]  /*5d00*/  HMMA.16816.F32 R48, R140, R6, R48 ;  /* 0x000000068c30723c */ /* 0x000fe20000001830 */
[----:B------:R-:W1:Y:S03]  /*5d10*/  LDSM.16.MT88.4 R4, [R197+0xe800] ;  /* 0x00e80000c504783b */ /* 0x000e660000004200 */
[----:B------:R-:W-:Y:S04]  /*5d20*/  MUFU.EX2 R198, R198 ;  /* 0x000000c600c67308 */ /* 0x000fe80000000800 */
[C---:B------:R-:W-:Y:S04]  /*5d30*/  HMMA.16816.F32 R40, R96.reuse, R42, RZ ;  /* 0x0000002a6028723c */ /* 0x040fe800000018ff */
[----:B------:R-:W-:Y:S04]  /*5d40*/  MUFU.EX2 R192, R192 ;  /* 0x000000c000c07308 */ /* 0x000fe80000000800 */
[C---:B------:R-:W-:Y:S04]  /*5d50*/  HMMA.16816.F32 R52, R96.reuse, R56, RZ ;  /* 0x000000386034723c */ /* 0x040fe800000018ff */
[----:B------:R-:W-:Y:S04]  /*5d60*/  MUFU.EX2 R182, R182 ;  /* 0x000000b600b67308 */ /* 0x000fe80000000800 */
[C---:B------:R-:W-:Y:S04]  /*5d70*/  HMMA.16816.F32 R60, R96.reuse, R64, RZ ;  /* 0x00000040603c723c */ /* 0x040fe800000018ff */
[----:B------:R-:W-:Y:S04]  /*5d80*/  MUFU.EX2 R225, R225 ;  /* 0x000000e100e17308 */ /* 0x000fe80000000800 */
[----:B------:R-:W-:Y:S08]  /*5d90*/  HMMA.16816.F32 R64, R96, R66, RZ ;  /* 0x000000426040723c */ /* 0x000ff000000018ff */
[C---:B-----5:R-:W-:Y:S08]  /*5da0*/  HMMA.16816.F32 R104, R140.reuse, R12, R104 ;  /* 0x0000000c8c68723c */ /* 0x060ff00000001868 */
[C---:B------:R-:W-:Y:S01]  /*5db0*/  HMMA.16816.F32 R100, R140.reuse, R14, R100 ;  /* 0x0000000e8c64723c */ /* 0x040fe20000001864 */
[----:B------:R-:W2:Y:S07]  /*5dc0*/  LDSM.16.MT88.4 R12, [R169+0x10800] ;  /* 0x01080000a90c783b */ /* 0x000eae0000004200 */
[C---:B---3--:R-:W-:Y:S08]  /*5dd0*/  HMMA.16816.F32 R36, R140.reuse, R8, R36 ;  /* 0x000000088c24723c */ /* 0x048ff00000001824 */
[C---:B------:R-:W-:Y:S01]  /*5de0*/  HMMA.16816.F32 R40, R140.reuse, R10, R40 ;  /* 0x0000000a8c28723c */ /* 0x040fe20000001828 */
[----:B------:R-:W3:Y:S07]  /*5df0*/  LDSM.16.MT88.4 R8, [R201+0x10800] ;  /* 0x01080000c908783b */ /* 0x000eee0000004200 */
[----:B------:R-:W-:Y:S01]  /*5e00*/  HMMA.16816.F32 R52, R140, R16, R52 ;  /* 0x000000108c34723c */ /* 0x000fe20000001834 */
[----:B------:R-:W-:-:S05]  /*5e10*/  LOP3.LUT R16, R231, R217, R223, 0x96, !PT ;  /* 0x000000d9e7107212 */ /* 0x000fca00078e96df */
[----:B------:R-:W-:Y:S02]  /*5e20*/  IMAD.WIDE.U32 R16, R16, -0x326172a9, RZ ;  /* 0xcd9e8d5710107825 */ /* 0x000fe400078e00ff */
[C---:B-1----:R-:W-:Y:S03]  /*5e30*/  HMMA.16816.F32 R60, R140.reuse, R4, R60 ;  /* 0x000000048c3c723c */ /* 0x042fe6000000183c */
[----:B------:R-:W-:Y:S02]  /*5e40*/  LOP3.LUT R183, R183, R228, R17, 0x96, !PT ;  /* 0x000000e4b7b77212 */ /* 0x000fe400078e9611 */
[----:B------:R-:W-:Y:S01]  /*5e50*/  LOP3.LUT R16, R181, R16, R219, 0x96, !PT ;  /* 0x00000010b5107212 */ /* 0x000fe200078e96db */
[----:B------:R-:W-:Y:S02]  /*5e60*/  FFMA.FTZ R181, R226, UR4, -R179 ;  /* 0x00000004e2b57c23 */ /* 0x000fe400080108b3 */
[----:B------:R-:W-:Y:S01]  /*5e70*/  HMMA.16816.F32 R64, R140, R6, R64 ;  /* 0x000000068c40723c */ /* 0x000fe20000001840 */
[----:B------:R-:W1:Y:S01]  /*5e80*/  LDSM.16.MT88.4 R4, [R199+0x10800] ;  /* 0x01080000c704783b */ /* 0x000e620000004200 */
[----:B------:R-:W-:-:S04]  /*5e90*/  IMAD.WIDE.U32 R234, R183, -0x2daee0ad, RZ ;  /* 0xd2511f53b7ea7825 */ /* 0x000fc800078e00ff */
[----:B------:R-:W-:Y:S01]  /*5ea0*/  FFMA.FTZ R183, R232, UR4, -R179 ;  /* 0x00000004e8b77c23 */ /* 0x000fe200080108b3 */
[----:B------:R-:W-:Y:S01]  /*5eb0*/  MUFU.EX2 R181, R181 ;  /* 0x000000b500b57308 */ /* 0x000fe20000000800 */
[----:B------:R-:W-:Y:S01]  /*5ec0*/  IMAD.WIDE.U32 R16, R16, -0x2daee0ad, RZ ;  /* 0xd2511f5310107825 */ /* 0x000fe200078e00ff */
[----:B------:R-:W-:Y:S01]  /*5ed0*/  LOP3.LUT R236, R177, R220, R235, 0x96, !PT ;  /* 0x000000dcb1ec7212 */ /* 0x000fe200078e96eb */
[----:B------:R-:W-:Y:S02]  /*5ee0*/  HMMA.16816.F32 R68, R96, R72, RZ ;  /* 0x000000486044723c */ /* 0x000fe400000018ff */
[----:B------:R-:W-:Y:S01]  /*5ef0*/  FFMA.FTZ R177, R138, UR4, -R191 ;  /* 0x000000048ab17c23 */ /* 0x000fe200080108bf */
[----:B------:R-:W-:Y:S01]  /*5f00*/  LOP3.LUT R234, R176, R234, R17, 0x96, !PT ;  /* 0x000000eab0ea7212 */ /* 0x000fe200078e9611 */
[----:B------:R-:W-:-:S04]  /*5f10*/  IMAD.WIDE.U32 R236, R236, -0x326172a9, RZ ;  /* 0xcd9e8d57ecec7825 */ /* 0x000fc800078e00ff */
[----:B------:R-:W-:Y:S01]  /*5f20*/  FFMA.FTZ R176, R144, UR4, -R191 ;  /* 0x0000000490b07c23 */ /* 0x000fe200080108bf */
[----:B------:R-:W-:Y:S01]  /*5f30*/  MUFU.EX2 R183, R183 ;  /* 0x000000b700b77308 */ /* 0x000fe20000000800 */
[----:B------:R-:W-:Y:S01]  /*5f40*/  HMMA.16816.F32 R76, R96, R80, RZ ;  /* 0x00000050604c723c */ /* 0x000fe200000018ff */
[----:B------:R-:W-:Y:S01]  /*5f50*/  IMAD.WIDE.U32 R234, R234, -0x326172a9, RZ ;  /* 0xcd9e8d57eaea7825 */ /* 0x000fe200078e00ff */
[----:B------:R-:W-:-:S04]  /*5f60*/  LOP3.LUT R175, R175, R218, R237, 0x96, !PT ;  /* 0x000000daafaf7212 */ /* 0x000fc800078e96ed */
[----:B------:R-:W-:Y:S01]  /*5f70*/  LOP3.LUT R236, R147, R236, R235, 0x96, !PT ;  /* 0x000000ec93ec7212 */ /* 0x000fe200078e96eb */
[----:B------:R-:W-:Y:S01]  /*5f80*/  MUFU.EX2 R176, R176 ;  /* 0x000000b000b07308 */ /* 0x000fe20000000800 */
[----:B------:R-:W-:Y:S03]  /*5f90*/  HMMA.16816.F32 R80, R96, R82, RZ ;  /* 0x000000526050723c */ /* 0x000fe600000018ff */
[----:B------:R-:W-:-:S04]  /*5fa0*/  IMAD.WIDE.U32 R236, R236, -0x2daee0ad, RZ ;  /* 0xd2511f53ecec7825 */ /* 0x000fc800078e00ff */
[----:B------:R-:W-:Y:S01]  /*5fb0*/  MUFU.EX2 R177, R177 ;  /* 0x000000b100b17308 */ /* 0x000fe20000000800 */
[C---:B------:R-:W-:Y:S08]  /*5fc0*/  HMMA.16816.F32 R56, R96.reuse, R58, RZ ;  /* 0x0000003a6038723c */ /* 0x040ff000000018ff */
[----:B------:R-:W-:Y:S08]  /*5fd0*/  HMMA.16816.F32 R84, R96, R88, RZ ;  /* 0x000000586054723c */ /* 0x000ff000000018ff */
[----:B--2---:R-:W-:Y:S01]  /*5fe0*/  HMMA.16816.F32 R68, R140, R12, R68 ;  /* 0x0000000c8c44723c */ /* 0x004fe20000001844 */
[----:B------:R-:W-:-:S02]  /*5ff0*/  IMAD.WIDE.U32 R12, R175, -0x2daee0ad, RZ ;  /* 0xd2511f53af0c7825 */ /* 0x000fc400078e00ff */
[----:B------:R2:W4:Y:S03]  /*6000*/  MUFU.EX2 R175, R146 ;  /* 0x0000009200af7308 */ /* 0x0005260000000800 */
[----:B------:R-:W-:Y:S02]  /*6010*/  LOP3.LUT R238, R145, R16, R13, 0x96, !PT ;  /* 0x0000001091ee7212 */ /* 0x000fe400078e960d */
[----:B------:R-:W-:Y:S03]  /*6020*/  HMMA.16816.F32 R72, R96, R74, RZ ;  /* 0x0000004a6048723c */ /* 0x000fe600000018ff */
[----:B------:R-:W-:-:S05]  /*6030*/  IMAD.WIDE.U32 R238, R238, -0x326172a9, RZ ;  /* 0xcd9e8d57eeee7825 */ /* 0x000fca00078e00ff */
[----:B---3--:R-:W-:Y:S01]  /*6040*/  HMMA.16816.F32 R76, R140, R8, R76 ;  /* 0x000000088c4c723c */ /* 0x008fe2000000184c */
[----:B------:R-:W-:Y:S02]  /*6050*/  LOP3.LUT R8, R139, R12, R237, 0x96, !PT ;  /* 0x0000000c8b087212 */ /* 0x000fe400078e96ed */
[----:B------:R-:W-:Y:S01]  /*6060*/  LOP3.LUT R234, R193, R234, R239, 0x96, !PT ;  /* 0x000000eac1ea7212 */ /* 0x000fe200078e96ef */
[----:B--2---:R-:W2:Y:S02]  /*6070*/  LDSM.16.MT88.4 R144, [R197+0x10800] ;  /* 0x01080000c590783b */ /* 0x004ea40000004200 */
[----:B------:R-:W-:Y:S02]  /*6080*/  IMAD.WIDE.U32 R8, R8, -0x326172a9, RZ ;  /* 0xcd9e8d5708087825 */ /* 0x000fe400078e00ff */
[----:B------:R-:W-:Y:S02]  /*6090*/  HMMA.16816.F32 R88, R96, R90, RZ ;  /* 0x0000005a6058723c */ /* 0x000fe400000018ff */
[----:B------:R-:W-:-:S02]  /*60a0*/  IMAD.MOV.U32 R12, RZ, RZ, R8 ;  /* 0x000000ffff0c7224 */ /* 0x000fc400078e0008 */
[----:B------:R-:W-:-:S04]  /*60b0*/  IMAD.WIDE.U32 R234, R234, -0x2daee0ad, RZ ;  /* 0xd2511f53eaea7825 */ /* 0x000fc800078e00ff */
[C---:B------:R-:W-:Y:S01]  /*60c0*/  HMMA.16816.F32 R80, R140.reuse, R10, R80 ;  /* 0x0000000a8c50723c */ /* 0x040fe20000001850 */
[----:B------:R-:W-:Y:S02]  /*60d0*/  LOP3.LUT R10, R137, R238, R9, 0x96, !PT ;  /* 0x000000ee890a7212 */ /* 0x000fe400078e9609 */
[----:B------:R-:W-:Y:S01]  /*60e0*/  PRMT R9, R8, 0x7772, RZ ;  /* 0x0000777208097816 */ /* 0x000fe200000000ff */
[----:B------:R-:W-:Y:S01]  /*60f0*/  LDSM.16.MT88.4 R136, [R201+0xd000] ;  /* 0x00d00000c988783b */ /* 0x000fe20000004200 */
[----:B------:R-:W-:Y:S02]  /*6100*/  PRMT R16, R10, 0x7632, R16 ;  /* 0x000076320a107816 */ /* 0x000fe40000000010 */
[----:B------:R-:W-:Y:S01]  /*6110*/  LOP3.LUT R11, R12, 0xff, RZ, 0xc0, !PT ;  /* 0x000000ff0c0b7812 */ /* 0x000fe200078ec0ff */
[----:B------:R-:W-:Y:S01]  /*6120*/  HMMA.16816.F32 R56, R140, R18, R56 ;  /* 0x000000128c38723c */ /* 0x000fe20000001838 */
[C---:B------:R-:W-:Y:S02]  /*6130*/  PRMT R18, R8.reuse, 0x7773, RZ ;  /* 0x0000777308127816 */ /* 0x040fe400000000ff */
[----:B------:R-:W-:-:S02]  /*6140*/  PRMT R8, R8, 0x7771, RZ ;  /* 0x0000777108087816 */ /* 0x000fc400000000ff */
[----:B------:R-:W-:Y:S02]  /*6150*/  PRMT R18, R9, 0x5410, R18 ;  /* 0x0000541009127816 */ /* 0x000fe40000000012 */
[C---:B------:R-:W-:Y:S01]  /*6160*/  LOP3.LUT R9, R10.reuse, 0xff, RZ, 0xc0, !PT ;  /* 0x000000ff0a097812 */ /* 0x040fe200078ec0ff */
[C---:B-1----:R-:W-:Y:S01]  /*6170*/  HMMA.16816.F32 R84, R140.reuse, R4, R84 ;  /* 0x000000048c54723c */ /* 0x042fe20000001854 */
[----:B------:R-:W-:Y:S02]  /*6180*/  LOP3.LUT R4, R10, 0xffff, RZ, 0xc0, !PT ;  /* 0x0000ffff0a047812 */ /* 0x000fe400078ec0ff */
[----:B------:R-:W-:Y:S02]  /*6190*/  SHF.R.U32.HI R5, RZ, 0x18, R10 ;  /* 0x00000018ff057819 */ /* 0x000fe4000001160a */
[----:B------:R-:W-:Y:S02]  /*61a0*/  SHF.R.U32.HI R10, RZ, 0x8, R4 ;  /* 0x00000008ff0a7819 */ /* 0x000fe40000011604 */
[----:B------:R-:W-:Y:S01]  /*61b0*/  LOP3.LUT R16, R16, 0xff, RZ, 0xc0, !PT ;  /* 0x000000ff10107812 */ /* 0x000fe200078ec0ff */
[----:B------:R-:W-:Y:S01]  /*61c0*/  HMMA.16816.F32 R72, R140, R14, R72 ;  /* 0x0000000e8c48723c */ /* 0x000fe20000001848 */
[----:B------:R1:W3:Y:S01]  /*61d0*/  LDSM.16.MT88.4 R12, [R201+0xf000] ;  /* 0x00f00000c90c783b */ /* 0x0002e20000004200 */
[----:B------:R-:W-:-:S02]  /*61e0*/  PRMT R4, R11, 0x5410, R8 ;  /* 0x000054100b047816 */ /* 0x000fc40000000008 */
[----:B------:R-:W-:Y:S02]  /*61f0*/  PRMT R10, R9, 0x5410, R10 ;  /* 0x00005410090a7816 */ /* 0x000fe4000000000a */
[----:B------:R-:W-:Y:S02]  /*6200*/  PRMT R8, R16, 0x5410, R5 ;  /* 0x0000541010087816 */ /* 0x000fe40000000005 */
[----:B------:R-:W-:Y:S01]  /*6210*/  HMMA.16816.F32 R112, R96, R108, RZ ;  /* 0x0000006c6070723c */ /* 0x000fe200000018ff */
[--C-:B------:R-:W-:Y:S02]  /*6220*/  HSET2.LE.AND R16, R10, R171.reuse, PT ;  /* 0x000000ab0a107233 */ /* 0x100fe40003803000 */
[----:B------:R-:W-:Y:S02]  /*6230*/  HSET2.LE.AND R17, R8, R171, PT ;  /* 0x000000ab08117233 */ /* 0x000fe40003803000 */
[----:B------:R-:W5:Y:S01]  /*6240*/  LDSM.16.MT88.4 R8, [R197+0xf000] ;  /* 0x00f00000c508783b */ /* 0x000f620000004200 */
[----:B----4-:R-:W-:Y:S01]  /*6250*/  F2FP.F16.F32.PACK_AB R5, R175, R174 ;  /* 0x000000aeaf05723e */ /* 0x010fe200000000ff */
[----:B------:R-:W-:Y:S01]  /*6260*/  FADD.FTZ R174, R174, R155 ;  /* 0x0000009baeae7221 */ /* 0x000fe20000010000 */
[----:B------:R-:W-:Y:S01]  /*6270*/  HMMA.16816.F32 R88, R140, R6, R88 ;  /* 0x000000068c58723c */ /* 0x000fe20000001858 */
[----:B------:R-:W-:-:S02]  /*6280*/  SEL R6, R184, 0xffffffe0, !P6 ;  /* 0xffffffe0b8067807 */ /* 0x000fc40007000000 */
[----:B------:R-:W-:Y:S01]  /*6290*/  LOP3.LUT R16, R5, R16, RZ, 0xc0, !PT ;  /* 0x0000001005107212 */ /* 0x000fe200078ec0ff */
[----:B------:R-:W-:Y:S01]  /*62a0*/  FADD.FTZ R175, R175, R174 ;  /* 0x000000aeafaf7221 */ /* 0x000fe20000010000 */
[----:B------:R-:W-:Y:S01]  /*62b0*/  LOP3.LUT R195, R195, R236, R235, 0x96, !PT ;  /* 0x000000ecc3c37212 */ /* 0x000fe200078e96eb */
[----:B-1----:R-:W-:Y:S01]  /*62c0*/  IMAD.IADD R201, R6, 0x1, R169 ;  /* 0x0000000106c97824 */ /* 0x002fe200078e02a9 */
[----:B------:R-:W-:Y:S01]  /*62d0*/  LOP3.LUT R6, R18, 0xff00ff, RZ, 0xc0, !PT ;  /* 0x00ff00ff12067812 */ /* 0x000fe200078ec0ff */
[----:B--2---:R-:W-:Y:S01]  /*62e0*/  HMMA.16816.F32 R92, R140, R144, R92 ;  /* 0x000000908c5c723c */ /* 0x004fe2000000185c */
[--C-:B------:R-:W-:Y:S02]  /*62f0*/  HSET2.LE.AND R18, R4, R171.reuse, PT ;  /* 0x000000ab04127233 */ /* 0x100fe40003803000 */
[----:B------:R-:W-:Y:S01]  /*6300*/  F2FP.F16.F32.PACK_AB R145, R177, R176 ;  /* 0x000000b0b191723e */ /* 0x000fe200000000ff */
[----:B------:R-:W-:Y:S01]  /*6310*/  FADD.FTZ R176, R176, R175 ;  /* 0x000000afb0b07221 */ /* 0x000fe20000010000 */
[----:B------:R-:W-:-:S02]  /*6320*/  HSET2.LE.AND R19, R6, R171, PT ;  /* 0x000000ab06137233 */ /* 0x000fc40003803000 */
[----:B------:R-:W1:Y:S01]  /*6330*/  LDSM.16.MT88.4 R4, [R199+0x11000] ;  /* 0x01100000c704783b */ /* 0x000e620000004200 */
[----:B------:R-:W-:Y:S01]  /*6340*/  HMMA.16816.F32 R112, R140, R20, R112 ;  /* 0x000000148c70723c */ /* 0x000fe20000001870 */
[----:B------:R-:W-:Y:S01]  /*6350*/  F2FP.F16.F32.PACK_AB R20, R183, R178 ;  /* 0x000000b2b714723e */ /* 0x000fe200000000ff */
[----:B------:R-:W-:Y:S01]  /*6360*/  FADD.FTZ R176, R177, R176 ;  /* 0x000000b0b1b07221 */ /* 0x000fe20000010000 */
[----:B------:R-:W-:Y:S02]  /*6370*/  F2FP.F16.F32.PACK_AB R144, R194, R181 ;  /* 0x000000b5c290723e */ /* 0x000fe400000000ff */
[----:B------:R-:W-:Y:S02]  /*6380*/  LOP3.LUT R17, R20, R17, RZ, 0xc0, !PT ;  /* 0x0000001114117212 */ /* 0x000fe400078ec0ff */
[----:B------:R-:W-:Y:S01]  /*6390*/  LOP3.LUT R18, R145, R18, RZ, 0xc0, !PT ;  /* 0x0000001291127212 */ /* 0x000fe200078ec0ff */
[----:B------:R-:W-:Y:S01]  /*63a0*/  HMMA.16816.F32 R108, R96, R110, RZ ;  /* 0x0000006e606c723c */ /* 0x000fe200000018ff */
[----:B------:R-:W-:-:S07]  /*63b0*/  LOP3.LUT R19, R144, R19, RZ, 0xc0, !PT ;  /* 0x0000001390137212 */ /* 0x000fce00078ec0ff */
[C---:B---3--:R-:W-:Y:S08]  /*63c0*/  HMMA.16816.F32 R44, R16.reuse, R12, R44 ;  /* 0x0000000c102c723c */ /* 0x048ff0000000182c */
[----:B------:R-:W-:Y:S01]  /*63d0*/  HMMA.16816.F32 R48, R16, R14, R48 ;  /* 0x0000000e1030723c */ /* 0x000fe20000001830 */
[----:B------:R-:W2:Y:S07]  /*63e0*/  LDSM.16.MT88.4 R12, [R169+0xd000] ;  /* 0x00d00000a90c783b */ /* 0x000eae0000004200 */
[C---:B------:R-:W-:Y:S08]  /*63f0*/  HMMA.16816.F32 R128, R96.reuse, R124, RZ ;  /* 0x0000007c6080723c */ /* 0x040ff000000018ff */
[----:B------:R-:W-:Y:S08]  /*6400*/  HMMA.16816.F32 R124, R96, R126, RZ ;  /* 0x0000007e607c723c */ /* 0x000ff000000018ff */
[C---:B-----5:R-:W-:Y:S08]  /*6410*/  HMMA.16816.F32 R60, R16.reuse, R8, R60 ;  /* 0x00000008103c723c */ /* 0x060ff0000000183c */
[----:B------:R-:W-:Y:S01]  /*6420*/  HMMA.16816.F32 R64, R16, R10, R64 ;  /* 0x0000000a1040723c */ /* 0x000fe20000001840 */
[----:B------:R-:W3:Y:S07]  /*6430*/  LDSM.16.MT88.4 R8, [R169+0xf000] ;  /* 0x00f00000a908783b */ /* 0x000eee0000004200 */
[C---:B------:R-:W-:Y:S01]  /*6440*/  HMMA.16816.F32 R108, R140.reuse, R22, R108 ;  /* 0x000000168c6c723c */ /* 0x040fe2000000186c */
[----:B------:R-:W4:Y:S07]  /*6450*/  LDSM.16.MT88.4 R20, [R201+0x11000] ;  /* 0x01100000c914783b */ /* 0x000f2e0000004200 */
[C---:B------:R-:W-:Y:S08]  /*6460*/  HMMA.16816.F32 R128, R140.reuse, R24, R128 ;  /* 0x000000188c80723c */ /* 0x040ff00000001880 */
[----:B------:R-:W-:Y:S01]  /*6470*/  HMMA.16816.F32 R124, R140, R26, R124 ;  /* 0x0000001a8c7c723c */ /* 0x000fe2000000187c */
[----:B------:R5:W4:Y:S07]  /*6480*/  LDSM.16.MT88.4 R24, [R197+0xd000] ;  /* 0x00d00000c518783b */ /* 0x000b2e0000004200 */
[C---:B-1----:R-:W-:Y:S08]  /*6490*/  HMMA.16816.F32 R84, R16.reuse, R4, R84 ;  /* 0x000000041054723c */ /* 0x042ff00000001854 */
[----:B------:R-:W-:Y:S01]  /*64a0*/  HMMA.16816.F32 R88, R16, R6, R88 ;  /* 0x000000061058723c */ /* 0x000fe20000001858 */
[----:B------:R-:W1:Y:S07]  /*64b0*/  LDSM.16.MT88.4 R4, [R169+0x11000] ;  /* 0x01100000a904783b */ /* 0x000e6e0000004200 */
[----:B------:R-:W-:Y:S01]  /*64c0*/  HMMA.16816.F32 R120, R96, R116, RZ ;  /* 0x000000746078723c */ /* 0x000fe200000018ff */
[----:B-----5:R-:W-:-:S06]  /*64d0*/  FFMA.FTZ R197, R224, UR4, -R191 ;  /* 0x00000004e0c57c23 */ /* 0x020fcc00080108bf */
[----:B------:R-:W5:Y:S01]  /*64e0*/  MUFU.EX2 R197, R197 ;  /* 0x000000c500c57308 */ /* 0x000f620000000800 */
[C---:B------:R-:W-:Y:S08]  /*64f0*/  HMMA.16816.F32 R116, R96.reuse, R118, RZ ;  /* 0x000000766074723c */ /* 0x040ff000000018ff */
[----:B------:R-:W-:Y:S01]  /*6500*/  HMMA.16816.F32 R96, R96, R34, RZ ;  /* 0x000000226060723c */ /* 0x000fe200000018ff */
[----:B------:R-:W-:Y:S07]  /*6510*/  LDSM.16.MT88.4 R32, [R199+0xd000] ;  /* 0x00d00000c720783b */ /* 0x000fee0000004200 */
[----:B--2---:R-:W-:Y:S01]  /*6520*/  HMMA.16816.F32 R128, R16, R12, R128 ;  /* 0x0000000c1080723c */ /* 0x004fe20000001880 */
[----:B------:R-:W-:Y:S01]  /*6530*/  FFMA.FTZ R12, R200, UR4, -R191 ;  /* 0x00000004c80c7c23 */ /* 0x000fe200080108bf */
[----:B------:R-:W-:Y:S01]  /*6540*/  SEL R13, R184, 0xffffffe0, !P6 ;  /* 0xffffffe0b80d7807 */ /* 0x000fe20007000000 */
[----:B------:R-:W-:-:S02]  /*6550*/  IMAD.IADD R200, R164, 0x1, R169 ;  /* 0x00000001a4c87824 */ /* 0x000fc400078e02a9 */
[----:B------:R-:W-:Y:S01]  /*6560*/  FFMA.FTZ R191, R196, UR4, -R179 ;  /* 0x00000004c4bf7c23 */ /* 0x000fe200080108b3 */
[----:B------:R-:W2:Y:S01]  /*6570*/  MUFU.EX2 R193, R12 ;  /* 0x0000000c00c17308 */ /* 0x000ea20000000800 */
[----:B------:R-:W-:Y:S01]  /*6580*/  IMAD.IADD R200, R13, 0x1, R200 ;  /* 0x000000010dc87824 */ /* 0x000fe200078e02c8 */
[C---:B------:R-:W-:Y:S06]  /*6590*/  HMMA.16816.F32 R120, R140.reuse, R28, R120 ;  /* 0x0000001c8c78723c */ /* 0x040fec0000001878 */
[----:B------:R-:W1:Y:S02]  /*65a0*/  MUFU.EX2 R191, R191 ;  /* 0x000000bf00bf7308 */ /* 0x000e640000000800 */
[C---:B------:R-:W-:Y:S01]  /*65b0*/  HMMA.16816.F32 R116, R140.reuse, R30, R116 ;  /* 0x0000001e8c74723c */ /* 0x040fe20000001874 */
[----:B------:R-:W1:Y:S07]  /*65c0*/  LDSM.16.MT88.4 R28, [R199+0xf000] ;  /* 0x00f00000c71c783b */ /* 0x000e6e0000004200 */
[----:B------:R-:W-:Y:S01]  /*65d0*/  HMMA.16816.F32 R96, R140, R146, R96 ;  /* 0x000000928c60723c */ /* 0x000fe20000001860 */
[----:B------:R-:W1:Y:S04]  /*65e0*/  LDSM.16.MT88.4 R144, [R200+0x11000] ;  /* 0x01100000c890783b */ /* 0x000e680000004200 */
[----:B------:R-:W-:Y:S03]  /*65f0*/  LDSM.16.MT88.4 R140, [R201+0xf800] ;  /* 0x00f80000c98c783b */ /* 0x000fe60000004200 */
[----:B---3--:R-:W-:Y:S01]  /*6600*/  HMMA.16816.F32 R36, R16, R8, R36 ;  /* 0x000000081024723c */ /* 0x008fe20000001824 */
[----:B------:R-:W-:-:S02]  /*6610*/  PRMT R9, R234, 0x7773, RZ ;  /* 0x00007773ea097816 */ /* 0x000fc400000000ff */
[----:B------:R-:W-:-:S04]  /*6620*/  PRMT R8, R234, 0x7772, RZ ;  /* 0x00007772ea087816 */ /* 0x000fc800000000ff */
[----:B------:R-:W-:Y:S01]  /*6630*/  PRMT R8, R8, 0x5410, R9 ;  /* 0x0000541008087816 */ /* 0x000fe20000000009 */
[C---:B----4-:R-:W-:Y:S01]  /*6640*/  HMMA.16816.F32 R80, R16.reuse, R22, R80 ;  /* 0x000000161050723c */ /* 0x050fe20000001850 */
[----:B------:R-:W-:Y:S01]  /*6650*/  IMAD.MOV.U32 R22, RZ, RZ, R234 ;  /* 0x000000ffff167224 */ /* 0x000fe200078e00ea */
[----:B------:R-:W-:Y:S02]  /*6660*/  LOP3.LUT R9, R195, 0xffff, RZ, 0xc0, !PT ;  /* 0x0000ffffc3097812 */ /* 0x000fe400078ec0ff */
[C---:B-----5:R-:W-:Y:S01]  /*6670*/  F2FP.F16.F32.PACK_AB R23, R202.reuse, R197 ;  /* 0x000000c5ca17723e */ /* 0x060fe200000000ff */
[----:B------:R-:W-:Y:S01]  /*6680*/  FADD.FTZ R197, R197, R176 ;  /* 0x000000b0c5c57221 */ /* 0x000fe20000010000 */
[----:B------:R-:W-:Y:S02]  /*6690*/  SHF.R.U32.HI R9, RZ, 0x8, R9 ;  /* 0x00000008ff097819 */ /* 0x000fe40000011609 */
[----:B------:R-:W-:Y:S01]  /*66a0*/  HMMA.16816.F32 R40, R16, R10, R40 ;  /* 0x0000000a1028723c */ /* 0x000fe20000001828 */
[----:B------:R-:W-:Y:S01]  /*66b0*/  PRMT R10, R195, 0x7632, R10 ;  /* 0x00007632c30a7816 */ /* 0x000fe2000000000a */
[----:B------:R-:W-:Y:S01]  /*66c0*/  FADD.FTZ R202, R202, R197 ;  /* 0x000000c5caca7221 */ /* 0x000fe20000010000 */
[----:B------:R-:W-:-:S02]  /*66d0*/  LOP3.LUT R11, R22, 0xff, RZ, 0xc0, !PT ;  /* 0x000000ff160b7812 */ /* 0x000fc400078ec0ff */
[----:B------:R-:W-:Y:S02]  /*66e0*/  LOP3.LUT R22, R195, 0xff, RZ, 0xc0, !PT ;  /* 0x000000ffc3167812 */ /* 0x000fe400078ec0ff */
[----:B------:R-:W-:Y:S01]  /*66f0*/  LOP3.LUT R10, R10, 0xff, RZ, 0xc0, !PT ;  /* 0x000000ff0a0a7812 */ /* 0x000fe200078ec0ff */
[C---:B------:R-:W-:Y:S01]  /*6700*/  HMMA.16816.F32 R76, R16.reuse, R20, R76 ;  /* 0x00000014104c723c */ /* 0x040fe2000000184c */
[----:B------:R-:W-:Y:S02]  /*6710*/  PRMT R20, R234, 0x7771, RZ ;  /* 0x00007771ea147816 */ /* 0x000fe400000000ff */
[----:B------:R-:W-:Y:S02]  /*6720*/  SHF.R.U32.HI R195, RZ, 0x18, R195 ;  /* 0x00000018ffc37819 */ /* 0x000fe400000116c3 */
[----:B------:R-:W-:Y:S02]  /*6730*/  PRMT R20, R11, 0x5410, R20 ;  /* 0x000054100b147816 */ /* 0x000fe40000000014 */
[----:B------:R-:W-:Y:S01]  /*6740*/  PRMT R22, R22, 0x5410, R9 ;  /* 0x0000541016167816 */ /* 0x000fe20000000009 */
[----:B------:R-:W-:Y:S01]  /*6750*/  HMMA.16816.F32 R104, R16, R24, R104 ;  /* 0x000000181068723c */ /* 0x000fe20000001868 */
[----:B------:R-:W-:-:S02]  /*6760*/  LOP3.LUT R24, R8, 0xff00ff, RZ, 0xc0, !PT ;  /* 0x00ff00ff08187812 */ /* 0x000fc400078ec0ff */
[----:B--2---:R-:W-:Y:S01]  /*6770*/  F2FP.F16.F32.PACK_AB R21, R198, R193 ;  /* 0x000000c1c615723e */ /* 0x004fe200000000ff */
[----:B------:R-:W-:Y:S01]  /*6780*/  FADD.FTZ R193, R193, R202 ;  /* 0x000000cac1c17221 */ /* 0x000fe20000010000 */
[----:B------:R-:W-:-:S03]  /*6790*/  HSET2.LE.AND R22, R22, R171, PT ;  /* 0x000000ab16167233 */ /* 0x000fc60003803000 */
[C---:B-1----:R-:W-:Y:S01]  /*67a0*/  HMMA.16816.F32 R68, R16.reuse, R4, R68 ;  /* 0x000000041044723c */ /* 0x042fe20000001844 */
[----:B------:R-:W-:Y:S01]  /*67b0*/  PRMT R4, R10, 0x5410, R195 ;  /* 0x000054100a047816 */ /* 0x000fe200000000c3 */
[----:B------:R-:W-:Y:S01]  /*67c0*/  FADD.FTZ R227, R198, R193 ;  /* 0x000000c1c6e37221 */ /* 0x000fe20000010000 */
[----:B------:R-:W1:Y:S03]  /*67d0*/  LDSM.16.MT88.4 R8, [R199+0xf800] ;  /* 0x00f80000c708783b */ /* 0x000e660000004200 */
[----:B------:R-:W-:Y:S02]  /*67e0*/  HSET2.LE.AND R5, R4, R171, PT ;  /* 0x000000ab04057233 */ /* 0x000fe40003803000 */
[----:B------:R-:W-:Y:S01]  /*67f0*/  HMMA.16816.F32 R52, R16, R28, R52 ;  /* 0x0000001c1034723c */ /* 0x000fe20000001834 */
[----:B------:R-:W-:-:S07]  /*6800*/  LOP3.LUT R4, R23, R22, RZ, 0xc0, !PT ;  /* 0x0000001617047212 */ /* 0x000fce00078ec0ff */
        /* <DEDUP_REMOVED lines=11> */
[----:B------:R-:W-:Y:S01]  /*68c0*/  HMMA.16816.F32 R72, R16, R6, R72 ;  /* 0x000000061048723c */ /* 0x000fe20000001848 */
[----:B------:R-:W-:-:S02]  /*68d0*/  HSET2.LE.AND R6, R20, R171, PT ;  /* 0x000000ab14067233 */ /* 0x000fc40003803000 */
[----:B------:R-:W-:Y:S02]  /*68e0*/  HSET2.LE.AND R7, R24, R171, PT ;  /* 0x000000ab18077233 */ /* 0x000fe40003803000 */
[----:B------:R-:W-:Y:S01]  /*68f0*/  F2FP.F16.F32.PACK_AB R20, R192, R191 ;  /* 0x000000bfc014723e */ /* 0x000fe200000000ff */
[----:B------:R-:W-:Y:S01]  /*6900*/  LDSM.16.MT88.4 R24, [R169+0xd800] ;  /* 0x00d80000a918783b */ /* 0x000fe20000004200 */
[----:B------:R-:W-:Y:S01]  /*6910*/  LOP3.LUT R6, R21, R6, RZ, 0xc0, !PT ;  /* 0x0000000615067212 */ /* 0x000fe200078ec0ff */
[C---:B------:R-:W-:Y:S01]  /*6920*/  HMMA.16816.F32 R92, R16.reuse, R144, R92 ;  /* 0x00000090105c723c */ /* 0x040fe2000000185c */
[----:B------:R-:W-:Y:S02]  /*6930*/  F2FP.F16.F32.PACK_AB R144, R225, R182 ;  /* 0x000000b6e190723e */ /* 0x000fe400000000ff */
[----:B------:R-:W-:Y:S02]  /*6940*/  LOP3.LUT R5, R20, R5, RZ, 0xc0, !PT ;  /* 0x0000000514057212 */ /* 0x000fe400078ec0ff */
[----:B------:R-:W-:Y:S01]  /*6950*/  LOP3.LUT R7, R144, R7, RZ, 0xc0, !PT ;  /* 0x0000000790077212 */ /* 0x000fe200078ec0ff */
[----:B------:R-:W-:Y:S02]  /*6960*/  LDSM.16.MT88.4 R20, [R169+0xf800] ;  /* 0x00f80000a914783b */ /* 0x000fe40000004200 */
[----:B------:R-:W-:Y:S02]  /*6970*/  HMMA.16816.F32 R96, R16, R146, R96 ;  /* 0x000000921060723c */ /* 0x000fe40000001860 */
[----:B------:R-:W3:Y:S06]  /*6980*/  LDSM.16.MT88.4 R16, [R169+0x11800] ;  /* 0x01180000a910783b */ /* 0x000eec0000004200 */
[C---:B-1----:R-:W-:Y:S08]  /*6990*/  HMMA.16816.F32 R52, R4.reuse, R8, R52 ;  /* 0x000000080434723c */ /* 0x042ff00000001834 */
[C---:B------:R-:W-:Y:S01]  /*69a0*/  HMMA.16816.F32 R56, R4.reuse, R10, R56 ;  /* 0x0000000a0438723c */ /* 0x040fe20000001838 */
[----:B------:R-:W1:Y:S07]  /*69b0*/  LDSM.16.MT88.4 R8, [R200+0xf800] ;  /* 0x00f80000c808783b */ /* 0x000e6e0000004200 */
[C---:B--2---:R-:W-:Y:S08]  /*69c0*/  HMMA.16816.F32 R120, R4.reuse, R12, R120 ;  /* 0x0000000c0478723c */ /* 0x044ff00000001878 */
[C---:B------:R-:W-:Y:S01]  /*69d0*/  HMMA.16816.F32 R116, R4.reuse, R14, R116 ;  /* 0x0000000e0474723c */ /* 0x040fe20000001874 */
[----:B------:R-:W2:Y:S07]  /*69e0*/  LDSM.16.MT88.4 R12, [R200+0xd800] ;  /* 0x00d80000c80c783b */ /* 0x000eae0000004200 */
[C---:B------:R-:W-:Y:S08]  /*69f0*/  HMMA.16816.F32 R44, R4.reuse, R140, R44 ;  /* 0x0000008c042c723c */ /* 0x040ff0000000182c */
[C---:B---3--:R-:W-:Y:S08]  /*6a00*/  HMMA.16816.F32 R68, R4.reuse, R16, R68 ;  /* 0x000000100444723c */ /* 0x048ff00000001844 */
[C---:B------:R-:W-:Y:S01]  /*6a10*/  HMMA.16816.F32 R72, R4.reuse, R18, R72 ;  /* 0x000000120448723c */ /* 0x040fe20000001848 */
[----:B------:R-:W3:Y:S07]  /*6a20*/  LDSM.16.MT88.4 R16, [R200+0x11800] ;  /* 0x01180000c810783b */ /* 0x000eee0000004200 */
        /* <DEDUP_REMOVED lines=27> */
[----:B------:R-:W-:Y:S01]  /*6be0*/  VIADD R4, R133, 0xfffffffe ;  /* 0xfffffffe85047836 */ /* 0x000fe20000000000 */
[----:B------:R-:W1:Y:S01]  /*6bf0*/  LDCU UR4, c[0x0][0x440] ;  /* 0x00008800ff0477ac */ /* 0x000e620008000800 */
[C---:B------:R-:W-:Y:S01]  /*6c00*/  IMAD.SHL.U32 R9, R148.reuse, 0x10, RZ ;  /* 0x0000001094097824 */ /* 0x040fe200078e00ff */
[----:B------:R-:W-:Y:S01]  /*6c10*/  SHF.L.U64.HI R8, R148, 0x4, R149 ;  /* 0x0000000494087819 */ /* 0x000fe20000010295 */
[----:B------:R-:W-:Y:S01]  /*6c20*/  IMAD R11, R4, R149, RZ ;  /* 0x00000095040b7224 */ /* 0x000fe200078e02ff */
[----:B------:R-:W-:-:S04]  /*6c30*/  DEPBAR.LE SB0, 0x0 ;  /* 0x000080000000791a */ /* 0x000fc80000000000 */
[----:B------:R-:W-:Y:S01]  /*6c40*/  IMAD.WIDE.U32 R4, R4, R148, RZ ;  /* 0x0000009404047225 */ /* 0x000fe200078e00ff */
[----:B------:R-:W-:-:S03]  /*6c50*/  SHF.R.U32.HI R188, RZ, 0x1, R186 ;  /* 0x00000001ffbc7819 */ /* 0x000fc600000116ba */
[----:B------:R-:W-:Y:S01]  /*6c60*/  IMAD.IADD R7, R11, 0x1, R5 ;  /* 0x000000010b077824 */ /* 0x000fe200078e0205 */
[----:B------:R-:W-:Y:S01]  /*6c70*/  BAR.SYNC.DEFER_BLOCKING 0x0 ;  /* 0x0000000000007b1d */ /* 0x000fe20000010000 */
[----:B------:R-:W-:Y:S01]  /*6c80*/  IMAD.IADD R11, R5, 0x1, R11 ;  /* 0x00000001050b7824 */ /* 0x000fe200078e020b */
[----:B------:R-:W-:Y:S01]  /*6c90*/  LEA R6, P0, R4, R9, 0x6 ;  /* 0x0000000904067211 */ /* 0x000fe200078030ff */
[----:B------:R-:W-:Y:S01]  /*6ca0*/  IMAD.SHL.U32 R187, R186, 0x20, RZ ;  /* 0x00000020babb7824 */ /* 0x000fe200078e00ff */
[C---:B------:R-:W-:Y:S01]  /*6cb0*/  LEA R12, P1, R4.reuse, R211, 0x7 ;  /* 0x000000d3040c7211 */ /* 0x040fe200078238ff */
[----:B------:R-:W-:Y:S01]  /*6cc0*/  IMAD.MOV.U32 R176, RZ, RZ, 0x20 ;  /* 0x00000020ffb07424 */ /* 0x000fe200078e00ff */
[----:B------:R-:W-:Y:S01]  /*6cd0*/  LEA.HI.X R7, R4, R8, R7, 0x6, P0 ;  /* 0x0000000804077211 */ /* 0x000fe200000f3407 */
[----:B------:R-:W-:Y:S01]  /*6ce0*/  VIADD R191, R190, UR5 ;  /* 0x00000005bebf7c36 */ /* 0x000fe20008000000 */
[----:B------:R-:W-:Y:S02]  /*6cf0*/  LEA.HI.X R13, R4, R210, R11, 0x7, P1 ;  /* 0x000000d2040d7211 */ /* 0x000fe400008f3c0b */
[----:B------:R-:W-:-:S02]  /*6d00*/  LEA R5, P0, R148, R6, 0x5 ;  /* 0x0000000694057211 */ /* 0x000fc400078028ff */
[C---:B------:R-:W-:Y:S02]  /*6d10*/  LEA R10, P3, R6.reuse, R211, 0x1 ;  /* 0x000000d3060a7211 */ /* 0x040fe400078608ff */
[----:B------:R-:W-:Y:S02]  /*6d20*/  IADD3 R4, P1, PT, R6, R9, RZ ;  /* 0x0000000906047210 */ /* 0x000fe40007f3e0ff */
[----:B------:R-:W-:Y:S02]  /*6d30*/  LEA.HI.X R148, R148, R7, R149, 0x5, P0 ;  /* 0x0000000794947211 */ /* 0x000fe400000f2c95 */
[----:B------:R-:W-:Y:S01]  /*6d40*/  LEA.HI.X R11, R6, R210, R7, 0x1, P3 ;  /* 0x000000d2060b7211 */ /* 0x000fe200018f0c07 */
[----:B------:R-:W-:Y:S01]  /*6d50*/  IMAD.X R7, R7, 0x1, R8, P1 ;  /* 0x0000000107077824 */ /* 0x000fe200008e0608 */
[----:B------:R-:W-:Y:S02]  /*6d60*/  LEA R6, P0, R4, R211, 0x1 ;  /* 0x000000d304067211 */ /* 0x000fe400078008ff */
[----:B-1----:R-:W-:-:S02]  /*6d70*/  ISETP.GE.AND P3, PT, R185, UR4, PT ;  /* 0x00000004b9007c0c */ /* 0x002fc4000bf66270 */
[----:B------:R-:W-:Y:S02]  /*6d80*/  ISETP.GE.AND P1, PT, R205, UR4, PT ;  /* 0x00000004cd007c0c */ /* 0x000fe4000bf26270 */
[----:B------:R-:W-:Y:S02]  /*6d90*/  LEA.HI.X R7, R4, R210, R7, 0x1, P0 ;  /* 0x000000d204077211 */ /* 0x000fe400000f0c07 */
[----:B------:R-:W-:Y:S02]  /*6da0*/  ISETP.GE.AND P0, PT, R204, UR4, PT ;  /* 0x00000004cc007c0c */ /* 0x000fe4000bf06270 */
[----:B------:R-:W-:Y:S02]  /*6db0*/  LOP3.LUT R187, R187, 0x7c00, RZ, 0xc0, !PT ;  /* 0x00007c00bbbb7812 */ /* 0x000fe400078ec0ff */
[----:B------:R-:W-:Y:S02]  /*6dc0*/  LEA R14, P4, R5, R211, 0x1 ;  /* 0x000000d3050e7211 */ /* 0x000fe400078808ff */
[----:B------:R-:W-:Y:S01]  /*6dd0*/  LOP3.LUT R9, R188, 0x8, RZ, 0xc0, !PT ;  /* 0x00000008bc097812 */ /* 0x000fe200078ec0ff */
[----:B------:R-:W-:Y:S01]  /*6de0*/  @!PT LDS RZ, [RZ] ;  /* 0x00000000fffff984 */ /* 0x000fe20000000800 */
[----:B------:R-:W-:Y:S01]  /*6df0*/  @!PT LDS RZ, [RZ] ;  /* 0x00000000fffff984 */ /* 0x000fe20000000800 */
[----:B------:R-:W-:Y:S01]  /*6e00*/  @!PT LDS RZ, [RZ] ;  /* 0x00000000fffff984 */ /* 0x000fe20000000800 */
[----:B------:R-:W-:Y:S01]  /*6e10*/  @!P3 LDGSTS.E.BYPASS.LTC128B.128 [R216+0xc000], desc[UR14][R12.64] ;  /* 0x0c0000000cd8bfae */ /* 0x000fe2000b981a0e */
[----:B------:R-:W-:-:S02]  /*6e20*/  LOP3.LUT R152, R187, 0x200, R152, 0xf8, !PT ;  /* 0x00000200bb987812 */ /* 0x000fc400078ef898 */
[----:B------:R-:W-:Y:S01]  /*6e30*/  LEA.HI.X R15, R5, R210, R148, 0x1, P4 ;  /* 0x000000d2050f7211 */ /* 0x000fe200020f0c94 */
[----:B------:R-:W-:Y:S01]  /*6e40*/  @P3 STS.128 [R216+0xc000], RZ ;  /* 0x00c000ffd8003388 */ /* 0x000fe20000000c00 */
[----:B------:R-:W-:Y:S02]  /*6e50*/  LOP3.LUT R9, R152, R150, R9, 0xf6, !PT ;  /* 0x0000009698097212 */ /* 0x000fe400078ef609 */
[----:B------:R-:W-:Y:S01]  /*6e60*/  SEL R176, R176, 0xffffffe0, !P6 ;  /* 0xffffffe0b0b07807 */ /* 0x000fe20007000000 */
[----:B------:R-:W-:Y:S01]  /*6e70*/  @!PT LDS RZ, [RZ] ;  /* 0x00000000fffff984 */ /* 0x000fe20000000800 */
[----:B------:R-:W-:Y:S01]  /*6e80*/  @!PT LDS RZ, [RZ] ;  /* 0x00000000fffff984 */ /* 0x000fe20000000800 */
[----:B------:R-:W-:Y:S01]  /*6e90*/  @!PT LDS RZ, [RZ] ;  /* 0x00000000fffff984 */ /* 0x000fe20000000800 */
[----:B------:R-:W-:Y:S01]  /*6ea0*/  @!P1 LDGSTS.E.BYPASS.LTC128B.128 [R216+0xe000], desc[UR14][R12.64+0x80] ;  /* 0x0e0000800cd89fae */ /* 0x000fe2000b981a0e */
[----:B------:R-:W-:-:S03]  /*6eb0*/  LEA R177, R9, UR5, 0x1 ;  /* 0x0000000509b17c11 */ /* 0x000fc6000f8e08ff */
[----:B------:R-:W-:Y:S01]  /*6ec0*/  @P1 STS.128 [R216+0xe000], RZ ;  /* 0x00e000ffd8001388 */ /* 0x000fe20000000c00 */
[C---:B------:R-:W-:Y:S02]  /*6ed0*/  IMAD.IADD R200, R191.reuse, 0x1, R176 ;  /* 0x00000001bfc87824 */ /* 0x040fe400078e02b0 */
[--C-:B------:R-:W-:Y:S01]  /*6ee0*/  IMAD.IADD R224, R176, 0x1, R177.reuse ;  /* 0x00000001b0e07824 */ /* 0x100fe200078e02b1 */
[----:B------:R-:W-:Y:S01]  /*6ef0*/  @!PT LDS RZ, [RZ] ;  /* 0x00000000fffff984 */ /* 0x000fe20000000800 */
[----:B------:R-:W-:Y:S01]  /*6f00*/  @!PT LDS RZ, [RZ] ;  /* 0x00000000fffff984 */ /* 0x000fe20000000800 */
[----:B------:R-:W-:Y:S01]  /*6f10*/  @!PT LDS RZ, [RZ] ;  /* 0x00000000fffff984 */ /* 0x000fe20000000800 */
[----:B------:R-:W-:Y:S01]  /*6f20*/  @!P0 LDGSTS.E.BYPASS.LTC128B.128 [R216+0x10000], desc[UR14][R12.64+0x100] ;  /* 0x100001000cd88fae */ /* 0x000fe2000b981a0e */
[----:B------:R-:W-:Y:S02]  /*6f30*/  IMAD.IADD R191, R191, 0x1, R164 ;  /* 0x00000001bfbf7824 */ /* 0x000fe400078e02a4 */
        /* <DEDUP_REMOVED lines=53> */
[----:B-1----:R-:W1:Y:S04]  /*7290*/  LDSM.16.M88.4 R8, [R190+UR5+0x7800] ;  /* 0x00780005be08783b */ /* 0x002e680008000200 */
[----:B------:R-:W-:Y:S04]  /*72a0*/  LDSM.16.M88.4 R160, [R224] ;  /* 0x00000000e0a0783b */ /* 0x000fe80000000200 */
[----:B------:R-:W1:Y:S04]  /*72b0*/  LDSM.16.M88.4 R16, [R200+0x6000] ;  /* 0x00600000c810783b */ /* 0x000e680000000200 */
[----:B--2---:R-:W2:Y:S04]  /*72c0*/  LDSM.16.M88.4 R12, [R200+0x6800] ;  /* 0x00680000c80c783b */ /* 0x004ea80000000200 */
[----:B------:R-:W2:Y:S04]  /*72d0*/  LDSM.16.M88.4 R4, [R200+0x7000] ;  /* 0x00700000c804783b */ /* 0x000ea80000000200 */
[----:B------:R-:W2:Y:S04]  /*72e0*/  LDSM.16.M88.4 R164, [R200+0x7800] ;  /* 0x00780000c8a4783b */ /* 0x000ea80000000200 */
[----:B------:R-:W-:Y:S01]  /*72f0*/  LDSM.16.M88.4 R20, [R202] ;  /* 0x00000000ca14783b */ /* 0x000fe20000000200 */
[C---:B---3--:R-:W-:Y:S03]  /*7300*/  HMMA.16816.F32 R32, R168.reuse, R140, RZ ;  /* 0x0000008ca820723c */ /* 0x048fe600000018ff */
[----:B------:R-:W3:Y:S04]  /*7310*/  LDSM.16.M88.4 R28, [R191+0x6000] ;  /* 0x00600000bf1c783b */ /* 0x000ee80000000200 */
[----:B------:R-:W3:Y:S01]  /*7320*/  LDSM.16.M88.4 R24, [R191+0x6800] ;  /* 0x00680000bf18783b */ /* 0x000ee20000000200 */
[C---:B----4-:R-:W-:Y:S03]  /*7330*/  HMMA.16816.F32 R156, R168.reuse, R152, RZ ;  /* 0x00000098a89c723c */ /* 0x050fe600000018ff */
[----:B------:R-:W-:Y:S04]  /*7340*/  LDSM.16.M88.4 R136, [R191+0x7800] ;  /* 0x00780000bf88783b */ /* 0x000fe80000000200 */
[----:B------:R-:W-:Y:S01]  /*7350*/  LDSM.16.M88.4 R180, [R217+0x2000] ;  /* 0x00200000d9b4783b */ /* 0x000fe20000000200 */
[C---:B-----5:R-:W-:Y:S03]  /*7360*/  HMMA.16816.F32 R148, R168.reuse, R144, RZ ;  /* 0x00000090a894723c */ /* 0x060fe600000018ff */
        /* <DEDUP_REMOVED lines=9> */
[C---:B------:R-:W-:Y:S08]  /*7400*/  HMMA.16816.F32 R32, R160.reuse, R16, R32 ;  /* 0x00000010a020723c */ /* 0x040ff00000001820 */
[C---:B------:R-:W-:Y:S01]  /*7410*/  HMMA.16816.F32 R140, R160.reuse, R18, R140 ;  /* 0x00000012a08c723c */ /* 0x040fe2000000188c */
[----:B------:R-:W-:Y:S07]  /*7420*/  LDSM.16.M88.4 R16, [R201+0x6000] ;  /* 0x00600000c910783b */ /* 0x000fee0000000200 */
[C---:B--2---:R-:W-:Y:S08]  /*7430*/  HMMA.16816.F32 R156, R160.reuse, R12, R156 ;  /* 0x0000000ca09c723c */ /* 0x044ff0000000189c */
[C---:B------:R-:W-:Y:S01]  /*7440*/  HMMA.16816.F32 R152, R160.reuse, R14, R152 ;  /* 0x0000000ea098723c */ /* 0x040fe20000001898 */
[----:B------:R-:W2:Y:S07]  /*7450*/  LDSM.16.M88.4 R12, [R217] ;  /* 0x00000000d90c783b */ /* 0x000eae0000000200 */
[C---:B------:R-:W-:Y:S08]  /*7460*/  HMMA.16816.F32 R148, R160.reuse, R4, R148 ;  /* 0x00000004a094723c */ /* 0x040ff00000001894 */
[C---:B------:R-:W-:Y:S01]  /*7470*/  HMMA.16816.F32 R144, R160.reuse, R6, R144 ;  /* 0x00000006a090723c */ /* 0x040fe20000001890 */
[----:B------:R-:W4:Y:S07]  /*7480*/  LDSM.16.M88.4 R4, [R201+0x6800] ;  /* 0x00680000c904783b */ /* 0x000f2e0000000200 */
[C---:B------:R-:W-:Y:S08]  /*7490*/  HMMA.16816.F32 R172, R160.reuse, R164, R172 ;  /* 0x000000a4a0ac723c */ /* 0x040ff000000018ac */
[----:B------:R-:W-:Y:S01]  /*74a0*/  HMMA.16816.F32 R168, R160, R166, R168 ;  /* 0x000000a6a0a8723c */ /* 0x000fe200000018a8 */
[----:B------:R-:W5:Y:S04]  /*74b0*/  LDSM.16.M88.4 R164, [R201+0x7000] ;  /* 0x00700000c9a4783b */ /* 0x000f680000000200 */
[----:B------:R-:W-:Y:S03]  /*74c0*/  LDSM.16.M88.4 R160, [R190+UR5+0x8800] ;  /* 0x00880005bea0783b */ /* 0x000fe60008000200 */
[C---:B---3--:R-:W-:Y:S08]  /*74d0*/  HMMA.16816.F32 R32, R20.reuse, R28, R32 ;  /* 0x0000001c1420723c */ /* 0x048ff00000001820 */
[C---:B------:R-:W-:Y:S01]  /*74e0*/  HMMA.16816.F32 R140, R20.reuse, R30, R140 ;  /* 0x0000001e148c723c */ /* 0x040fe2000000188c */
[----:B------:R-:W3:Y:S07]  /*74f0*/  LDSM.16.M88.4 R28, [R201+0x7800] ;  /* 0x00780000c91c783b */ /* 0x000eee0000000200 */
        /* <DEDUP_REMOVED lines=8> */
[----:B------:R-:W1:Y:S04]  /*7580*/  LDSM.16.M88.4 R136, [R190+UR5+0x9000] ;  /* 0x00900005be88783b */ /* 0x000e680008000200 */
[----:B------:R-:W1:Y:S03]  /*7590*/  LDSM.16.M88.4 R20, [R190+UR5+0x9800] ;  /* 0x00980005be14783b */ /* 0x000e660008000200 */
[C---:B--2---:R-:W-:Y:S08]  /*75a0*/  HMMA.16816.F32 R32, R12.reuse, R16, R32 ;  /* 0x000000100c20723c */ /* 0x044ff00000001820 */
[C---:B------:R-:W-:Y:S01]  /*75b0*/  HMMA.16816.F32 R140, R12.reuse, R18, R140 ;  /* 0x000000120c8c723c */ /* 0x040fe2000000188c */
[----:B------:R-:W-:Y:S07]  /*75c0*/  LDSM.16.M88.4 R16, [R224+0x2000] ;  /* 0x00200000e010783b */ /* 0x000fee0000000200 */
[C---:B----4-:R-:W-:Y:S08]  /*75d0*/  HMMA.16816.F32 R156, R12.reuse, R4, R156 ;  /* 0x000000040c9c723c */ /* 0x050ff0000000189c */
[C---:B------:R-:W-:Y:S01]  /*75e0*/  HMMA.16816.F32 R152, R12.reuse, R6, R152 ;  /* 0x000000060c98723c */ /* 0x040fe20000001898 */
[----:B------:R-:W2:Y:S07]  /*75f0*/  LDSM.16.M88.4 R4, [R200+0x8000] ;  /* 0x00800000c804783b */ /* 0x000eae0000000200 */
[C---:B-----5:R-:W-:Y:S08]  /*7600*/  HMMA.16816.F32 R148, R12.reuse, R164, R148 ;  /* 0x000000a40c94723c */ /* 0x060ff00000001894 */
[C---:B------:R-:W-:Y:S01]  /*7610*/  HMMA.16816.F32 R144, R12.reuse, R166, R144 ;  /* 0x000000a60c90723c */ /* 0x040fe20000001890 */
[----:B------:R-:W-:Y:S07]  /*7620*/  LDSM.16.M88.4 R164, [R190+UR5+0xa800] ;  /* 0x00a80005bea4783b */ /* 0x000fee0008000200 */
[C---:B---3--:R-:W-:Y:S08]  /*7630*/  HMMA.16816.F32 R172, R12.reuse, R28, R172 ;  /* 0x0000001c0cac723c */ /* 0x048ff000000018ac */
[----:B------:R-:W-:Y:S01]  /*7640*/  HMMA.16816.F32 R168, R12, R30, R168 ;  /* 0x0000001e0ca8723c */ /* 0x000fe200000018a8 */
[----:B------:R-:W3:Y:S04]  /*7650*/  LDSM.16.M88.4 R12, [R200+0x8800] ;  /* 0x00880000c80c783b */ /* 0x000ee80000000200 */
[----:B------:R-:W-:Y:S03]  /*7660*/  LDSM.16.M88.4 R28, [R200+0x9000] ;  /* 0x00900000c81c783b */ /* 0x000fe60000000200 */
[C---:B-1----:R-:W-:Y:S08]  /*7670*/  HMMA.16816.F32 R32, R8.reuse, R24, R32 ;  /* 0x000000180820723c */ /* 0x042ff00000001820 */
[C---:B------:R-:W-:Y:S01]  /*7680*/  HMMA.16816.F32 R140, R8.reuse, R26, R140 ;  /* 0x0000001a088c723c */ /* 0x040fe2000000188c */
[----:B------:R-:W1:Y:S07]  /*7690*/  LDSM.16.M88.4 R24, [R200+0x9800] ;  /* 0x00980000c818783b */ /* 0x000e6e0000000200 */
        /* <DEDUP_REMOVED lines=8> */
[----:B------:R-:W-:Y:S04]  /*7720*/  LDSM.16.M88.4 R20, [R202+0x2000] ;  /* 0x00200000ca14783b */ /* 0x000fe80000000200 */
[----:B------:R-:W4:Y:S03]  /*7730*/  LDSM.16.M88.4 R8, [R191+0x8000] ;  /* 0x00800000bf08783b */ /* 0x000f260000000200 */
        /* <DEDUP_REMOVED lines=8> */
[----:B------:R-:W1:Y:S07]  /*77c0*/  LDSM.16.M88.4 R24, [R201+0x8000] ;  /* 0x00800000c918783b */ /* 0x000e6e0000000200 */
[C---:B----4-:R-:W-:Y:S08]  /*77d0*/  HMMA.16816.F32 R32, R20.reuse, R8, R32 ;  /* 0x000000081420723c */ /* 0x050ff00000001820 */
[----:B------:R-:W-:Y:S01]  /*77e0*/  HMMA.16816.F32 R140, R20, R10, R140 ;  /* 0x0000000a148c723c */ /* 0x000fe2000000188c */
[----:B------:R-:W4:Y:S07]  /*77f0*/  LDSM.16.M88.4 R8, [R201+0x8800] ;  /* 0x00880000c908783b */ /* 0x000f2e0000000200 */
[C---:B------:R-:W-:Y:S08]  /*7800*/  HMMA.16816.F32 R148, R16.reuse, R28, R148 ;  /* 0x0000001c1094723c */ /* 0x040ff00000001894 */
[----:B------:R-:W-:Y:S01]  /*7810*/  HMMA.16816.F32 R144, R16, R30, R144 ;  /* 0x0000001e1090723c */ /* 0x000fe20000001890 */
[----:B------:R-:W-:Y:S04]  /*7820*/  LDSM.16.M88.4 R16, [R177+0x4000] ;  /* 0x00400000b110783b */ /* 0x000fe80000000200 */
[----:B------:R-:W-:Y:S03]  /*7830*/  LDSM.16.M88.4 R28, [R191+0x9800] ;  /* 0x00980000bf1c783b */ /* 0x000fe60000000200 */
[C---:B--2---:R-:W-:Y:S01]  /*7840*/  HMMA.16816.F32 R156, R20.reuse, R4, R156 ;  /* 0x00000004149c723c */ /* 0x044fe2000000189c */
[----:B------:R-:W-:Y:S07]  /*7850*/  LDSM.16.M88.4 R176, [R201+0x9800] ;  /* 0x00980000c9b0783b */ /* 0x000fee0000000200 */
[C---:B------:R-:W-:Y:S01]  /*7860*/  HMMA.16816.F32 R152, R20.reuse, R6, R152 ;  /* 0x000000061498723c */ /* 0x040fe20000001898 */
[----:B------:R-:W2:Y:S07]  /*7870*/  LDSM.16.M88.4 R4, [R190+UR5+0xa000] ;  /* 0x00a00005be04783b */ /* 0x000eae0008000200 */
[C---:B---3--:R-:W-:Y:S08]  /*7880*/  HMMA.16816.F32 R148, R20.reuse, R12, R148 ;  /* 0x0000000c1494723c */ /* 0x048ff00000001894 */
[----:B------:R-:W-:Y:S01]  /*7890*/  HMMA.16816.F32 R144, R20, R14, R144 ;  /* 0x0000000e1490723c */ /* 0x000fe20000001890 */
[----:B------:R-:W3:Y:S07]  /*78a0*/  LDSM.16.M88.4 R12, [R224+0x4000] ;  /* 0x00400000e00c783b */ /* 0x000eee0000000200 */
[C---:B-1----:R-:W-:Y:S08]  /*78b0*/  HMMA.16816.F32 R32, R180.reuse, R24, R32 ;  /* 0x00000018b420723c */ /* 0x042ff00000001820 */
[C---:B------:R-:W-:Y:S01]  /*78c0*/  HMMA.16816.F32 R140, R180.reuse, R26, R140 ;  /* 0x0000001ab48c723c */ /* 0x040fe2000000188c */
[----:B------:R-:W-:Y:S07]  /*78d0*/  LDSM.16.M88.4 R24, [R200+0xa800] ;  /* 0x00a80000c818783b */ /* 0x000fee0000000200 */
[C---:B----4-:R-:W-:Y:S08]  /*78e0*/  HMMA.16816.F32 R156, R180.reuse, R8, R156 ;  /* 0x00000008b49c723c */ /* 0x050ff0000000189c */
[----:B------:R-:W-:Y:S01]  /*78f0*/  HMMA.16816.F32 R152, R180, R10, R152 ;  /* 0x0000000ab498723c */ /* 0x000fe20000001898 */
[----:B------:R-:W1:Y:S07]  /*7900*/  LDSM.16.M88.4 R8, [R202+0x4000] ;  /* 0x00400000ca08783b */ /* 0x000e6e0000000200 */
[----:B--2---:R-:W-:Y:S08]  /*7910*/  HMMA.16816.F32 R32, R16, R4, R32 ;  /* 0x000000041020723c */ /* 0x004ff00000001820 */
[C---:B------:R-:W-:Y:S08]  /*7920*/  HMMA.16816.F32 R172, R20.reuse, R28, R172 ;  /* 0x0000001c14ac723c */ /* 0x040ff000000018ac */
[----:B------:R-:W-:Y:S01]  /*7930*/  HMMA.16816.F32 R168, R20, R30, R168 ;  /* 0x0000001e14a8723c */ /* 0x000fe200000018a8 */
[----:B------:R-:W2:Y:S04]  /*7940*/  LDSM.16.M88.4 R28, [R190+UR5+0xb800] ;  /* 0x00b80005be1c783b */ /* 0x000ea80008000200 */
[----:B------:R-:W-:Y:S03]  /*7950*/  LDSM.16.M88.4 R20, [R201+0xa000] ;  /* 0x00a00000c914783b */ /* 0x000fe60000000200 */
[----:B------:R-:W-:Y:S01]  /*7960*/  HMMA.16816.F32 R140, R16, R6, R140 ;  /* 0x00000006108c723c */ /* 0x000fe2000000188c */
[----:B------:R-:W4:Y:S07]  /*7970*/  LDSM.16.M88.4 R4, [R217+0x4000] ;  /* 0x00400000d904783b */ /* 0x000f2e0000000200 */
[----:B---3--:R-:W-:Y:S08]  /*7980*/  HMMA.16816.F32 R32, R12, R192, R32 ;  /* 0x000000c00c20723c */ /* 0x008ff00000001820 */
[C---:B------:R-:W-:Y:S08]  /*7990*/  HMMA.16816.F32 R148, R180.reuse, R196, R148 ;  /* 0x000000c4b494723c */ /* 0x040ff00000001894 */
[----:B------:R-:W-:Y:S08]  /*79a0*/  HMMA.16816.F32 R144, R180, R198, R144 ;  /* 0x000000c6b490723c */ /* 0x000ff00000001890 */
[----:B------:R-:W-:Y:S01]  /*79b0*/  HMMA.16816.F32 R192, R12, R194, R140 ;  /* 0x000000c20cc0723c */ /* 0x000fe2000000188c */
[----:B------:R-:W3:Y:S07]  /*79c0*/  LDSM.16.M88.4 R140, [R191+0xa800] ;  /* 0x00a80000bf8c783b */ /* 0x000eee0000000200 */
[----:B------:R-:W-:Y:S08]  /*79d0*/  HMMA.16816.F32 R172, R180, R176, R172 ;  /* 0x000000b0b4ac723c */ /* 0x000ff000000018ac */
[----:B------:R-:W-:Y:S08]  /*79e0*/  HMMA.16816.F32 R156, R16, R164, R156 ;  /* 0x000000a4109c723c */ /* 0x000ff0000000189c */
[----:B-1----:R-:W-:Y:S08]  /*79f0*/  HMMA.16816.F32 R32, R8, R136, R32 ;  /* 0x000000880820723c */ /* 0x002ff00000001820 */
[C---:B------:R-:W-:Y:S01]  /*7a00*/  HMMA.16816.F32 R152, R16.reuse, R166, R152 ;  /* 0x000000a61098723c */ /* 0x040fe20000001898 */
[----:B------:R-:W1:Y:S07]  /*7a10*/  LDSM.16.M88.4 R164, [R200+0xb000] ;  /* 0x00b00000c8a4783b */ /* 0x000e6e0000000200 */
[C---:B------:R-:W-:Y:S08]  /*7a20*/  HMMA.16816.F32 R148, R16.reuse, R160, R148 ;  /* 0x000000a01094723c */ /* 0x040ff00000001894 */
[C---:B------:R-:W-:Y:S08]  /*7a30*/  HMMA.16816.F32 R144, R16.reuse, R162, R144 ;  /* 0x000000a21090723c */ /* 0x040ff00000001890 */
[----:B--2---:R-:W-:Y:S01]  /*7a40*/  HMMA.16816.F32 R160, R16, R28, R172 ;  /* 0x0000001c10a0723c */ /* 0x004fe200000018ac */
[----:B------:R-:W-:-:S05]  /*7a50*/  IMAD.SHL.U32 R173, R186, 0x2, RZ ;  /* 0x00000002baad7824 */ /* 0x000fca00078e00ff */
[----:B------:R-:W-:Y:S02]  /*7a60*/  LOP3.LUT R172, R173, 0x6, RZ, 0xc0, !PT ;  /* 0x00000006adac7812 */ /* 0x000fe400078ec0ff */
[----:B------:R-:W-:Y:S03]  /*7a70*/  HMMA.16816.F32 R156, R12, R24, R156 ;  /* 0x000000180c9c723c */ /* 0x000fe6000000189c */
[----:B------:R-:W-:-:S04]  /*7a80*/  IMAD R28, R133, 0x40, R172 ;  /* 0x00000040851c7824 */ /* 0x000fc800078e02ac */
[C---:B------:R-:W-:Y:S01]  /*7a90*/  VIADD R136, R28.reuse, 0xffffff88 ;  /* 0xffffff881c887836 */ /* 0x040fe20000000000 */
[----:B----4-:R-:W-:Y:S01]  /*7aa0*/  HMMA.16816.F32 R32, R4, R20, R32 ;  /* 0x000000140420723c */ /* 0x010fe20000001820 */
[----:B------:R-:W-:-:S05]  /*7ab0*/  VIADD R20, R28, 0xffffff80 ;  /* 0xffffff801c147836 */ /* 0x000fca0000000000 */
[----:B------:R-:W-:Y:S02]  /*7ac0*/  ISETP.GT.AND P5, PT, R209, R20, PT ;  /* 0x00000014d100720c */ /* 0x000fe40003fa4270 */
[----:B------:R-:W-:Y:S01]  /*7ad0*/  HMMA.16816.F32 R192, R8, R138, R192 ;  /* 0x0000008a08c0723c */ /* 0x000fe200000018c0 */
[----:B------:R-:W-:-:S07]  /*7ae0*/  ISETP.GE.AND P4, PT, R20, R208, PT ;  /* 0x000000d01400720c */ /* 0x000fce0003f86270 */
[----:B------:R-:W-:Y:S01]  /*7af0*/  HMMA.16816.F32 R152, R12, R26, R152 ;  /* 0x0000001a0c98723c */ /* 0x000fe20000001898 */
[----:B------:R-:W2:Y:S02]  /*7b00*/  LDSM.16.M88.4 R24, [R201+0xa800] ;  /* 0x00a80000c918783b */ /* 0x000ea40000000200 */
[----:B------:R-:W-:Y:S01]  /*7b10*/  FSEL R233, R32, -INF , !P5 ;  /* 0xff80000020e97808 */ /* 0x000fe20006800000 */
[----:B------:R-:W-:-:S03]  /*7b20*/  VIADD R32, R28, 0xffffff81 ;  /* 0xffffff811c207836 */ /* 0x000fc60000000000 */
[----:B------:R-:W-:Y:S01]  /*7b30*/  FSEL R233, R233, -INF , !P4 ;  /* 0xff800000e9e97808 */ /* 0x000fe20006000000 */
[----:B---3--:R-:W-:Y:S01]  /*7b40*/  HMMA.16816.F32 R156, R8, R140, R156 ;  /* 0x0000008c089c723c */ /* 0x008fe2000000189c */
[----:B------:R-:W-:Y:S01]  /*7b50*/  VIADD R140, R209, 0x8 ;  /* 0x00000008d18c7836 */ /* 0x000fe20000000000 */
[----:B------:R-:W-:-:S04]  /*7b60*/  ISETP.GE.AND P4, PT, R20, R207, PT ;  /* 0x000000cf1400720c */ /* 0x000fc80003f86270 */
[----:B------:R-:W-:Y:S02]  /*7b70*/  ISETP.GT.AND P5, PT, R140, R20, PT ;  /* 0x000000148c00720c */ /* 0x000fe40003fa4270 */
[----:B------:R-:W-:Y:S01]  /*7b80*/  HMMA.16816.F32 R192, R4, R22, R192 ;  /* 0x0000001604c0723c */ /* 0x000fe200000018c0 */
[----:B------:R-:W3:Y:S01]  /*7b90*/  LDSM.16.M88.4 R20, [R191+0xb000] ;  /* 0x00b00000bf14783b */ /* 0x000ee20000000200 */
[----:B------:R-:W-:Y:S02]  /*7ba0*/  FSEL R29, R34, -INF , !P5 ;  /* 0xff800000221d7808 */ /* 0x000fe40006800000 */
[----:B------:R-:W-:Y:S02]  /*7bb0*/  ISETP.GT.AND P5, PT, R209, R32, PT ;  /* 0x00000020d100720c */ /* 0x000fe40003fa4270 */
[----:B------:R-:W-:Y:S02]  /*7bc0*/  FSEL R29, R29, -INF , !P4 ;  /* 0xff8000001d1d7808 */ /* 0x000fe40006000000 */
[----:B------:R-:W-:Y:S01]  /*7bd0*/  ISETP.GE.AND P4, PT, R32, R208, PT ;  /* 0x000000d02000720c */ /* 0x000fe20003f86270 */
[----:B-1----:R-:W-:Y:S01]  /*7be0*/  HMMA.16816.F32 R148, R12, R164, R148 ;  /* 0x000000a40c94723c */ /* 0x002fe20000001894 */
[----:B------:R-:W-:-:S02]  /*7bf0*/  FSEL R33, R33, -INF , !P5 ;  /* 0xff80000021217808 */ /* 0x000fc40006800000 */
[----:B------:R-:W-:Y:S02]  /*7c00*/  ISETP.GT.AND P5, PT, R140, R32, PT ;  /* 0x000000208c00720c */ /* 0x000fe40003fa4270 */
[----:B------:R-:W-:Y:S02]  /*7c10*/  FSEL R247, R33, -INF , !P4 ;  /* 0xff80000021f77808 */ /* 0x000fe40006000000 */
[----:B------:R-:W-:Y:S01]  /*7c20*/  ISETP.GE.AND P4, PT, R32, R207, PT ;  /* 0x000000cf2000720c */ /* 0x000fe20003f86270 */
[----:B------:R-:W-:Y:S01]  /*7c30*/  HMMA.16816.F32 R152, R8, R142, R152 ;  /* 0x0000008e0898723c */ /* 0x000fe20000001898 */
[----:B------:R-:W-:Y:S02]  /*7c40*/  FSEL R245, R35, -INF , !P5 ;  /* 0xff80000023f57808 */ /* 0x000fe40006800000 */
[----:B------:R-:W-:Y:S01]  /*7c50*/  ISETP.GT.AND P5, PT, R209, R136, PT ;  /* 0x00000088d100720c */ /* 0x000fe20003fa4270 */
[----:B------:R-:W1:Y:S01]  /*7c60*/  LDSM.16.M88.4 R32, [R200+0xb800] ;  /* 0x00b80000c820783b */ /* 0x000e620000000200 */
[----:B------:R-:W-:-:S02]  /*7c70*/  FSEL R245, R245, -INF , !P4 ;  /* 0xff800000f5f57808 */ /* 0x000fc40006000000 */
[----:B------:R-:W-:Y:S01]  /*7c80*/  ISETP.GE.AND P4, PT, R136, R208, PT ;  /* 0x000000d08800720c */ /* 0x000fe20003f86270 */
[----:B--2---:R-:W-:Y:S01]  /*7c90*/  HMMA.16816.F32 R156, R4, R24, R156 ;  /* 0x00000018049c723c */ /* 0x004fe2000000189c */
[----:B------:R-:W-:Y:S01]  /*7ca0*/  FSEL R192, R192, -INF , !P5 ;  /* 0xff800000c0c07808 */ /* 0x000fe20006800000 */
[----:B------:R-:W-:Y:S01]  /*7cb0*/  VIADD R24, R28, 0xffffff89 ;  /* 0xffffff891c187836 */ /* 0x000fe20000000000 */
[----:B------:R-:W-:Y:S01]  /*7cc0*/  ISETP.GT.AND P5, PT, R140, R136, PT ;  /* 0x000000888c00720c */ /* 0x000fe20003fa4270 */
[----:B------:R-:W-:Y:S01]  /*7cd0*/  VIADD R25, R28, 0xffffff90 ;  /* 0xffffff901c197836 */ /* 0x000fe20000000000 */
[----:B------:R-:W-:Y:S02]  /*7ce0*/  FSEL R251, R192, -INF , !P4 ;  /* 0xff800000c0fb7808 */ /* 0x000fe40006000000 */
[----:B------:R-:W-:Y:S01]  /*7cf0*/  ISETP.GE.AND P4, PT, R136, R207, PT ;  /* 0x000000cf8800720c */ /* 0x000fe20003f86270 */
[----:B------:R-:W-:Y:S01]  /*7d00*/  HMMA.16816.F32 R144, R12, R166, R144 ;  /* 0x000000a60c90723c */ /* 0x000fe20000001890 */
[----:B------:R-:W2:Y:S01]  /*7d10*/  LDSM.16.M88.4 R136, [R201+0xb000] ;  /* 0x00b00000c988783b */ /* 0x000ea20000000200 */
[----:B------:R-:W-:-:S02]  /*7d20*/  FSEL R194, R194, -INF , !P5 ;  /* 0xff800000c2c27808 */ /* 0x000fc40006800000 */
[----:B------:R-:W-:Y:S02]  /*7d30*/  ISETP.GT.AND P5, PT, R209, R24, PT ;  /* 0x00000018d100720c */ /* 0x000fe40003fa4270 */
[----:B------:R-:W-:Y:S02]  /*7d40*/  FSEL R249, R194, -INF , !P4 ;  /* 0xff800000c2f97808 */ /* 0x000fe40006000000 */
[----:B------:R-:W-:Y:S01]  /*7d50*/  ISETP.GE.AND P4, PT, R24, R208, PT ;  /* 0x000000d01800720c */ /* 0x000fe20003f86270 */
[----:B---3--:R-:W-:Y:S01]  /*7d60*/  HMMA.16816.F32 R148, R8, R20, R148 ;  /* 0x000000140894723c */ /* 0x008fe20000001894 */
[----:B------:R-:W-:Y:S01]  /*7d70*/  FSEL R174, R193, -INF , !P5 ;  /* 0xff800000c1ae7808 */ /* 0x000fe20006800000 */
[----:B------:R-:W-:Y:S01]  /*7d80*/  VIADD R20, R28, 0xffffff91 ;  /* 0xffffff911c147836 */ /* 0x000fe20000000000 */
[----:B------:R-:W-:Y:S01]  /*7d90*/  ISETP.GT.AND P5, PT, R140, R24, PT ;  /* 0x000000188c00720c */ /* 0x000fe20003fa4270 */
[----:B------:R-:W-:Y:S01]  /*7da0*/  VIADD R21, R28, 0xffffff98 ;  /* 0xffffff981c157836 */ /* 0x000fe20000000000 */
[----:B------:R-:W-:-:S02]  /*7db0*/  FSEL R174, R174, -INF , !P4 ;  /* 0xff800000aeae7808 */ /* 0x000fc40006000000 */
[----:B------:R-:W-:Y:S01]  /*7dc0*/  ISETP.GE.AND P4, PT, R24, R207, PT ;  /* 0x000000cf1800720c */ /* 0x000fe20003f86270 */
[----:B------:R-:W-:Y:S01]  /*7dd0*/  HMMA.16816.F32 R152, R4, R26, R152 ;  /* 0x0000001a0498723c */ /* 0x000fe20000001898 */
[----:B------:R-:W-:Y:S02]  /*7de0*/  FSEL R142, R195, -INF , !P5 ;  /* 0xff800000c38e7808 */ /* 0x000fe40006800000 */
[----:B------:R-:W-:Y:S02]  /*7df0*/  ISETP.GT.AND P5, PT, R209, R25, PT ;  /* 0x00000019d100720c */ /* 0x000fe40003fa4270 */
[----:B------:R-:W-:Y:S02]  /*7e00*/  FSEL R142, R142, -INF , !P4 ;  /* 0xff8000008e8e7808 */ /* 0x000fe40006000000 */
[----:B------:R-:W-:Y:S01]  /*7e10*/  ISETP.GE.AND P4, PT, R25, R208, PT ;  /* 0x000000d01900720c */ /* 0x000fe20003f86270 */
[----:B------:R-:W-:Y:S01]  /*7e20*/  HMMA.16816.F32 R168, R180, R178, R168 ;  /* 0x000000b2b4a8723c */ /* 0x000fe200000018a8 */
[----:B------:R-:W-:-:S02]  /*7e30*/  FSEL R143, R156, -INF , !P5 ;  /* 0xff8000009c8f7808 */ /* 0x000fc40006800000 */
[----:B------:R-:W-:Y:S02]  /*7e40*/  ISETP.GT.AND P5, PT, R140, R25, PT ;  /* 0x000000198c00720c */ /* 0x000fe40003fa4270 */
[----:B------:R-:W-:Y:S02]  /*7e50*/  FSEL R143, R143, -INF , !P4 ;  /* 0xff8000008f8f7808 */ /* 0x000fe40006000000 */
[----:B------:R-:W-:Y:S01]  /*7e60*/  ISETP.GE.AND P4, PT, R25, R207, PT ;  /* 0x000000cf1900720c */ /* 0x000fe20003f86270 */
[----:B-1----:R-:W-:Y:S01]  /*7e70*/  HMMA.16816.F32 R160, R12, R32, R160 ;  /* 0x000000200ca0723c */ /* 0x002fe200000018a0 */
[----:B------:R-:W-:Y:S01]  /*7e80*/  FSEL R141, R158, -INF , !P5 ;  /* 0xff8000009e8d7808 */ /* 0x000fe20006800000 */
[----:B------:R-:W1:Y:S01]  /*7e90*/  LDSM.16.M88.4 R24, [R191+0xb800] ;  /* 0x00b80000bf18783b */ /* 0x000e620000000200 */
[----:B------:R-:W-:Y:S01]  /*7ea0*/  ISETP.GT.AND P5, PT, R209, R20, PT ;  /* 0x00000014d100720c */ /* 0x000fe20003fa4270 */
[----:B------:R-:W-:Y:S01]  /*7eb0*/  VIADD R32, R28, 0xffffff99 ;  /* 0xffffff991c207836 */ /* 0x000fe20000000000 */
[----:B------:R-:W-:-:S02]  /*7ec0*/  FSEL R141, R141, -INF , !P4 ;  /* 0xff8000008d8d7808 */ /* 0x000fc40006000000 */
[----:B------:R-:W-:Y:S01]  /*7ed0*/  ISETP.GE.AND P4, PT, R20, R208, PT ;  /* 0x000000d01400720c */ /* 0x000fe20003f86270 */
[----:B--2---:R-:W-:Y:S01]  /*7ee0*/  HMMA.16816.F32 R148, R4, R136, R148 ;  /* 0x000000880494723c */ /* 0x004fe20000001894 */
[----:B------:R-:W-:Y:S02]  /*7ef0*/  FSEL R157, R157, -INF , !P5 ;  /* 0xff8000009d9d7808 */ /* 0x000fe40006800000 */
[----:B------:R-:W-:Y:S02]  /*7f00*/  ISETP.GT.AND P5, PT, R140, R20, PT ;  /* 0x000000148c00720c */ /* 0x000fe40003fa4270 */
[----:B------:R-:W-:Y:S02]  /*7f10*/  FSEL R175, R157, -INF , !P4 ;  /* 0xff8000009daf7808 */ /* 0x000fe40006000000 */
[----:B------:R-:W-:Y:S01]  /*7f20*/  ISETP.GE.AND P4, PT, R20, R207, PT ;  /* 0x000000cf1400720c */ /* 0x000fe20003f86270 */
[----:B------:R-:W-:Y:S01]  /*7f30*/  HMMA.16816.F32 R144, R8, R22, R144 ;  /* 0x000000160890723c */ /* 0x000fe20000001890 */
[----:B------:R-:W-:-:S02]  /*7f40*/  FSEL R159, R159, -INF , !P5 ;  /* 0xff8000009f9f7808 */ /* 0x000fc40006800000 */
[-C--:B------:R-:W-:Y:S02]  /*7f50*/  ISETP.GT.AND P5, PT, R209, R21.reuse, PT ;  /* 0x00000015d100720c */ /* 0x080fe40003fa4270 */
[----:B------:R-:W-:Y:S02]  /*7f60*/  FSEL R181, R159, -INF , !P4 ;  /* 0xff8000009fb57808 */ /* 0x000fe40006000000 */
[----:B------:R-:W-:Y:S01]  /*7f70*/  ISETP.GE.AND P4, PT, R21, R208, PT ;  /* 0x000000d01500720c */ /* 0x000fe20003f86270 */
[----:B------:R-:W-:Y:S01]  /*7f80*/  HMMA.16816.F32 R168, R16, R30, R168 ;  /* 0x0000001e10a8723c */ /* 0x000fe200000018a8 */
[----:B------:R-:W-:Y:S01]  /*7f90*/  FSEL R152, R152, -INF , !P5 ;  /* 0xff80000098987808 */ /* 0x000fe20006800000 */
[----:B------:R-:W-:Y:S01]  /*7fa0*/  VIADD R16, R28, 0xffffffa0 ;  /* 0xffffffa01c107836 */ /* 0x000fe20000000000 */
[----:B------:R-:W-:Y:S02]  /*7fb0*/  ISETP.GT.AND P5, PT, R140, R21, PT ;  /* 0x000000158c00720c */ /* 0x000fe40003fa4270 */
[----:B------:R-:W-:-:S02]  /*7fc0*/  FSEL R177, R152, -INF , !P4 ;  /* 0xff80000098b17808 */ /* 0x000fc40006000000 */
[----:B------:R-:W-:Y:S02]  /*7fd0*/  ISETP.GE.AND P4, PT, R21, R207, PT ;  /* 0x000000cf1500720c */ /* 0x000fe40003f86270 */
[----:B------:R-:W-:Y:S01]  /*7fe0*/  FSEL R137, R154, -INF , !P5 ;  /* 0xff8000009a897808 */ /* 0x000fe20006800000 */
[----:B------:R-:W2:Y:S01]  /*7ff0*/  LDSM.16.M88.4 R20, [R201+0xb800] ;  /* 0x00b80000c914783b */ /* 0x000ea20000000200 */
[----:B------:R-:W-:Y:S01]  /*8000*/  ISETP.GT.AND P5, PT, R209, R32, PT ;  /* 0x00000020d100720c */ /* 0x000fe20003fa4270 */
[----:B------:R-:W-:Y:S01]  /*8010*/  HMMA.16816.F32 R144, R4, R138, R144 ;  /* 0x0000008a0490723c */ /* 0x000fe20000001890 */
[----:B------:R-:W-:Y:S01]  /*8020*/  FSEL R137, R137, -INF , !P4 ;  /* 0xff80000089897808 */ /* 0x000fe20006000000 */
[----:B------:R-:W-:-:S04]  /*8030*/  DEPBAR.LE SB0, 0x0 ;  /* 0x000080000000791a */ /* 0x000fc80000000000 */
[----:B------:R-:W-:Y:S01]  /*8040*/  BAR.SYNC.DEFER_BLOCKING 0x0 ;  /* 0x0000000000007b1d */ /* 0x000fe20000010000 */
[----:B------:R-:W-:Y:S01]  /*8050*/  ISETP.GE.AND P4, PT, R32, R208, PT ;  /* 0x000000d02000720c */ /* 0x000fe20003f86270 */
[----:B-1----:R-:W-:Y:S01]  /*8060*/  HMMA.16816.F32 R160, R8, R24, R160 ;  /* 0x0000001808a0723c */ /* 0x002fe200000018a0 */
[----:B------:R-:W-:Y:S02]  /*8070*/  FSEL R153, R153, -INF , !P5 ;  /* 0xff80000099997808 */ /* 0x000fe40006800000 */
[----:B------:R-:W-:Y:S02]  /*8080*/  ISETP.GT.AND P5, PT, R140, R32, PT ;  /* 0x000000208c00720c */ /* 0x000fe40003fa4270 */
[----:B------:R-:W-:Y:S02]  /*8090*/  FSEL R179, R153, -INF , !P4 ;  /* 0xff80000099b37808 */ /* 0x000fe40006000000 */
[----:B------:R-:W-:Y:S01]  /*80a0*/  ISETP.GE.AND P4, PT, R32, R207, PT ;  /* 0x000000cf2000720c */ /* 0x000fe20003f86270 */
[----:B------:R-:W-:Y:S01]  /*80b0*/  HMMA.16816.F32 R168, R12, R34, R168 ;  /* 0x000000220ca8723c */ /* 0x000fe200000018a8 */
[----:B------:R-:W-:Y:S01]  /*80c0*/  FSEL R155, R155, -INF , !P5 ;  /* 0xff8000009b9b7808 */ /* 0x000fe20006800000 */
[C---:B------:R-:W-:Y:S01]  /*80d0*/  VIADD R12, R28.reuse, 0xffffffa8 ;  /* 0xffffffa81c0c7836 */ /* 0x040fe20000000000 */
[----:B------:R-:W-:Y:S01]  /*80e0*/  ISETP.GT.AND P5, PT, R209, R16, PT ;  /* 0x00000010d100720c */ /* 0x000fe20003fa4270 */
[----:B------:R-:W-:Y:S01]  /*80f0*/  VIADD R13, R28, 0xffffffa9 ;  /* 0xffffffa91c0d7836 */ /* 0x000fe20000000000 */
[----:B------:R-:W-:-:S02]  /*8100*/  FSEL R243, R155, -INF , !P4 ;  /* 0xff8000009bf37808 */ /* 0x000fc40006000000 */
[----:B------:R-:W-:Y:S02]  /*8110*/  ISETP.GE.AND P4, PT, R16, R208, PT ;  /* 0x000000d01000720c */ /* 0x000fe40003f86270 */
[----:B------:R-:W-:Y:S02]  /*8120*/  FSEL R148, R148, -INF , !P5 ;  /* 0xff80000094947808 */ /* 0x000fe40006800000 */
[----:B------:R-:W-:Y:S02]  /*8130*/  ISETP.GT.AND P5, PT, R140, R16, PT ;  /* 0x000000108c00720c */ /* 0x000fe40003fa4270 */
[----:B------:R-:W-:Y:S02]  /*8140*/  FSEL R193, R148, -INF , !P4 ;  /* 0xff80000094c17808 */ /* 0x000fe40006000000 */
[----:B------:R-:W-:Y:S01]  /*8150*/  ISETP.GE.AND P4, PT, R16, R207, PT ;  /* 0x000000cf1000720c */ /* 0x000fe20003f86270 */
[----:B------:R-:W-:Y:S01]  /*8160*/  VIADD R16, R28, 0xffffffa1 ;  /* 0xffffffa11c107836 */ /* 0x000fe20000000000 */
[----:B------:R-:W-:-:S03]  /*8170*/  FSEL R150, R150, -INF , !P5 ;  /* 0xff80000096967808 */ /* 0x000fc60006800000 */
[----:B------:R-:W-:Y:S01]  /*8180*/  HMMA.16816.F32 R168, R8, R26, R168 ;  /* 0x0000001a08a8723c */ /* 0x000fe200000018a8 */
[-C--:B------:R-:W-:Y:S01]  /*8190*/  ISETP.GT.AND P5, PT, R209, R16.reuse, PT ;  /* 0x00000010d100720c */ /* 0x080fe20003fa4270 */
[----:B------:R-:W-:Y:S01]  /*81a0*/  VIADD R8, R28, 0xffffffb0 ;  /* 0xffffffb01c087836 */ /* 0x000fe20000000000 */
[----:B------:R-:W-:Y:S01]  /*81b0*/  FSEL R191, R150, -INF , !P4 ;  /* 0xff80000096bf7808 */ /* 0x000fe20006000000 */
[----:B------:R-:W-:Y:S01]  /*81c0*/  VIADD R9, R28, 0xffffffb1 ;  /* 0xffffffb11c097836 */ /* 0x000fe20000000000 */
[----:B------:R-:W-:Y:S02]  /*81d0*/  FSEL R149, R149, -INF , !P5 ;  /* 0xff80000095957808 */ /* 0x000fe40006800000 */
[----:B------:R-:W-:Y:S01]  /*81e0*/  ISETP.GT.AND P5, PT, R140, R16, PT ;  /* 0x000000108c00720c */ /* 0x000fe20003fa4270 */
[----:B--2---:R-:W-:Y:S01]  /*81f0*/  HMMA.16816.F32 R160, R4, R20, R160 ;  /* 0x0000001404a0723c */ /* 0x004fe200000018a0 */
[----:B------:R-:W-:Y:S02]  /*8200*/  ISETP.GE.AND P4, PT, R16, R208, PT ;  /* 0x000000d01000720c */ /* 0x000fe40003f86270 */
[----:B------:R-:W-:-:S02]  /*8210*/  FSEL R151, R151, -INF , !P5 ;  /* 0xff80000097977808 */ /* 0x000fc40006800000 */
[-C--:B------:R-:W-:Y:S02]  /*8220*/  ISETP.GT.AND P5, PT, R209, R12.reuse, PT ;  /* 0x0000000cd100720c */ /* 0x080fe40003fa4270 */
[----:B------:R-:W-:Y:S01]  /*8230*/  FSEL R199, R149, -INF , !P4 ;  /* 0xff80000095c77808 */ /* 0x000fe20006000000 */
[----:B------:R-:W-:Y:S01]  /*8240*/  VIADD R149, R133, 0xfffffffe ;  /* 0xfffffffe85957836 */ /* 0x000fe20000000000 */
[----:B------:R-:W-:Y:S02]  /*8250*/  ISETP.GE.AND P4, PT, R16, R207, PT ;  /* 0x000000cf1000720c */ /* 0x000fe40003f86270 */
[----:B------:R-:W-:Y:S01]  /*8260*/  FSEL R144, R144, -INF , !P5 ;  /* 0xff80000090907808 */ /* 0x000fe20006800000 */
[----:B------:R-:W-:Y:S01]  /*8270*/  HMMA.16816.F32 R4, R4, R22, R168 ;  /* 0x000000160404723c */ /* 0x000fe200000018a8 */
        /* <DEDUP_REMOVED lines=22> */
[----:B------:R-:W-:Y:S01]  /*83e0*/  ISETP.GE.AND P4, PT, R8, R207, PT ;  /* 0x000000cf0800720c */ /* 0x000fe20003f86270 */
[C---:B------:R-:W-:Y:S01]  /*83f0*/  VIADD R8, R28.reuse, 0xffffffb8 ;  /* 0xffffffb81c087836 */ /* 0x040fe20000000000 */
[----:B------:R-:W-:Y:S01]  /*8400*/  FSEL R161, R161, -INF , !P5 ;  /* 0xff800000a1a17808 */ /* 0x000fe20006800000 */
[----:B------:R-:W-:Y:S01]  /*8410*/  VIADD R28, R28, 0xffffffb9 ;  /* 0xffffffb91c1c7836 */ /* 0x000fe20000000000 */
[----:B------:R-:W-:Y:S02]  /*8420*/  ISETP.GT.AND P5, PT, R140, R9, PT ;  /* 0x000000098c00720c */ /* 0x000fe40003fa4270 */
[----:B------:R-:W-:-:S02]  /*8430*/  FSEL R167, R162, -INF , !P4 ;  /* 0xff800000a2a77808 */ /* 0x000fc40006000000 */
[----:B------:R-:W-:Y:S02]  /*8440*/  FSEL R159, R163, -INF , !P5 ;  /* 0xff800000a39f7808 */ /* 0x000fe40006800000 */
[----:B------:R-:W-:Y:S02]  /*8450*/  ISETP.GT.AND P5, PT, R209, R8, PT ;  /* 0x00000008d100720c */ /* 0x000fe40003fa4270 */
[----:B------:R-:W-:Y:S02]  /*8460*/  ISETP.GE.AND P4, PT, R9, R208, PT ;  /* 0x000000d00900720c */ /* 0x000fe40003f86270 */
[----:B------:R-:W-:Y:S02]  /*8470*/  FSEL R4, R4, -INF , !P5 ;  /* 0xff80000004047808 */ /* 0x000fe40006800000 */
[----:B------:R-:W-:Y:S02]  /*8480*/  ISETP.GT.AND P5, PT, R140, R8, PT ;  /* 0x000000088c00720c */ /* 0x000fe40003fa4270 */
[----:B------:R-:W-:-:S02]  /*8490*/  FSEL R171, R161, -INF , !P4 ;  /* 0xff800000a1ab7808 */ /* 0x000fc40006000000 */
[----:B------:R-:W-:Y:S02]  /*84a0*/  FSEL R6, R6, -INF , !P5 ;  /* 0xff80000006067808 */ /* 0x000fe40006800000 */
[-C--:B------:R-:W-:Y:S02]  /*84b0*/  ISETP.GT.AND P5, PT, R209, R28.reuse, PT ;  /* 0x0000001cd100720c */ /* 0x080fe40003fa4270 */
[----:B------:R-:W-:Y:S02]  /*84c0*/  ISETP.GE.AND P4, PT, R9, R207, PT ;  /* 0x000000cf0900720c */ /* 0x000fe40003f86270 */
[----:B------:R-:W-:Y:S02]  /*84d0*/  FSEL R5, R5, -INF , !P5 ;  /* 0xff80000005057808 */ /* 0x000fe40006800000 */
[----:B------:R-:W-:Y:S02]  /*84e0*/  FSEL R159, R159, -INF , !P4 ;  /* 0xff8000009f9f7808 */ /* 0x000fe40006000000 */
[----:B------:R-:W-:-:S02]  /*84f0*/  ISETP.GT.AND P5, PT, R140, R28, PT ;  /* 0x0000001c8c00720c */ /* 0x000fc40003fa4270 */
[----:B------:R-:W-:Y:S02]  /*8500*/  ISETP.GE.AND P4, PT, R8, R208, PT ;  /* 0x000000d00800720c */ /* 0x000fe40003f86270 */
[----:B------:R-:W-:Y:S02]  /*8510*/  FSEL R7, R7, -INF , !P5 ;  /* 0xff80000007077808 */ /* 0x000fe40006800000 */
[----:B------:R-:W-:Y:S02]  /*8520*/  FSEL R169, R4, -INF , !P4 ;  /* 0xff80000004a97808 */ /* 0x000fe40006000000 */
[----:B------:R-:W-:Y:S02]  /*8530*/  ISETP.GT.U32.AND P5, PT, R149, R214, PT ;  /* 0x000000d69500720c */ /* 0x000fe40003fa4070 */
[----:B------:R-:W-:-:S04]  /*8540*/  ISETP.GE.AND P4, PT, R8, R207, PT ;  /* 0x000000cf0800720c */ /* 0x000fc80003f86270 */
[----:B------:R-:W-:Y:S02]  /*8550*/  FSEL R165, R6, -INF , !P4 ;  /* 0xff80000006a57808 */ /* 0x000fe40006000000 */
[----:B------:R-:W-:-:S04]  /*8560*/  ISETP.GE.AND P4, PT, R28, R208, PT ;  /* 0x000000d01c00720c */ /* 0x000fc80003f86270 */
[----:B------:R-:W-:Y:S02]  /*8570*/  FSEL R162, R5, -INF , !P4 ;  /* 0xff80000005a27808 */ /* 0x000fe40006000000 */
[----:B------:R-:W-:-:S04]  /*8580*/  ISETP.GE.AND P4, PT, R28, R207, PT ;  /* 0x000000cf1c00720c */ /* 0x000fc80003f86270 */
[----:B------:R-:W-:Y:S01]  /*8590*/  FSEL R163, R7, -INF , !P4 ;  /* 0xff80000007a37808 */ /* 0x000fe20006000000 */
[----:B------:R-:W-:Y:S08]  /*85a0*/  @!P5 BRA `(.L_x_843) ;  /* 0x000000040050d947 */ /* 0x000ff00003800000 */
[----:B------:R-:W-:Y:S01]  /*85b0*/  VIADD R4, R133, 0xfffffffd ;  /* 0xfffffffd85047836 */ /* 0x000fe20000000000 */
[----:B------:R-:W-:Y:S03]  /*85c0*/  BSSY.RECONVERGENT B0, `(.L_x_844) ;  /* 0x0000051000007945 */ /* 0x000fe60003800200 */
[C---:B------:R-:W-:Y:S02]  /*85d0*/  IMAD R5, R4.reuse, R135, RZ ;  /* 0x0000008704057224 */ /* 0x040fe400078e02ff */
[----:B------:R-:W-:-:S04]  /*85e0*/  IMAD.WIDE.U32 R8, R4, R134, RZ ;  /* 0x0000008604087225 */ /* 0x000fc800078e00ff */
[----:B------:R-:W-:Y:S01]  /*85f0*/  IMAD.IADD R7, R9, 0x1, R5 ;  /* 0x0000000109077824 */ /* 0x000fe200078e0205 */
[----:B------:R-:W-:Y:S01]  /*8600*/  LEA R10, P4, R8, R213, 0x7 ;  /* 0x000000d5080a7211 */ /* 0x000fe200078838ff */
[----:B------:R-:W-:-:S03]  /*8610*/  IMAD.IADD R5, R5, 0x1, R9 ;  /* 0x0000000105057824 */ /* 0x000fc600078e0209 */
[C---:B------:R-:W-:Y:S02]  /*8620*/  LEA.HI.X R11, R8.reuse, R212, R7, 0x7, P4 ;  /* 0x000000d4080b7211 */ /* 0x040fe400020f3c07 */
[----:B------:R-:W-:-:S03]  /*8630*/  LEA R7, P4, R8, R2, 0x6 ;  /* 0x0000000208077211 */ /* 0x000fc600078830ff */
[----:B------:R-:W-:Y:S01]  /*8640*/  @!PT LDS RZ, [RZ] ;  /* 0x00000000fffff984 */ /* 0x000fe20000000800 */
[----:B------:R-:W-:Y:S01]  /*8650*/  @!PT LDS RZ, [RZ] ;  /* 0x00000000fffff984 */ /* 0x000fe20000000800 */
[----:B------:R-:W-:Y:S01]  /*8660*/  @!PT LDS RZ, [RZ] ;  /* 0x00000000fffff984 */ /* 0x000fe20000000800 */
[----:B------:R1:W-:Y:S01]  /*8670*/  @!P3 LDGSTS.E.BYPASS.LTC128B.128 [R216+0x6000], desc[UR14][R10.64] ;  /* 0x060000000ad8bfae */ /* 0x0003e2000b981a0e */
[----:B------:R-:W-:Y:S02]  /*8680*/  LEA.HI.X R5, R8, R0, R5, 0x6, P4 ;  /* 0x0000000008057211 */ /* 0x000fe400020f3405 */
[----:B------:R-:W-:Y:S01]  /*8690*/  IADD3 R2, P4, PT, R2, R7, RZ ;  /* 0x0000000702027210 */ /* 0x000fe20007f9e0ff */
[----:B------:R1:W-:Y:S04]  /*86a0*/  @P3 STS.128 [R216+0x6000], RZ ;  /* 0x006000ffd8003388 */ /* 0x0003e80000000c00 */
[--C-:B------:R-:W-:Y:S01]  /*86b0*/  IMAD.X R9, R0, 0x1, R5.reuse, P4 ;  /* 0x0000000100097824 */ /* 0x100fe200020e0605 */
[CC--:B------:R-:W-:Y:S01]  /*86c0*/  LEA R12, P4, R7.reuse, R213.reuse, 0x1 ;  /* 0x000000d5070c7211 */ /* 0x0c0fe200078808ff */
[----:B------:R-:W-:Y:S01]  /*86d0*/  @!PT LDS RZ, [RZ] ;  /* 0x00000000fffff984 */ /* 0x000fe20000000800 */
[----:B------:R-:W-:Y:S01]  /*86e0*/  @!PT LDS RZ, [RZ] ;  /* 0x00000000fffff984 */ /* 0x000fe20000000800 */
[----:B------:R-:W-:Y:S01]  /*86f0*/  @!PT LDS RZ, [RZ] ;  /* 0x00000000fffff984 */ /* 0x000fe20000000800 */
[----:B------:R1:W-:Y:S03]  /*8700*/  @!P1 LDGSTS.E.BYPASS.LTC128B.128 [R216+0x8000], desc[UR14][R10.64+0x80] ;  /* 0x080000800ad89fae */ /* 0x0003e6000b981a0e */
[----:B------:R-:W-:Y:S01]  /*8710*/  LEA.HI.X R13, R7, R212, R5, 0x1, P4 ;  /* 0x000000d4070d7211 */ /* 0x000fe200020f0c05 */
[----:B------:R1:W-:Y:S01]  /*8720*/  @P1 STS.128 [R216+0x8000], RZ ;  /* 0x008000ffd8001388 */ /* 0x0003e20000000c00 */
[----:B------:R-:W-:-:S03]  /*8730*/  LEA R8, P4, R2, R213, 0x1 ;  /* 0x000000d502087211 */ /* 0x000fc600078808ff */
[----:B------:R-:W-:Y:S01]  /*8740*/  @!PT LDS RZ, [RZ] ;  /* 0x00000000fffff984 */ /* 0x000fe20000000800 */
[----:B------:R-:W-:Y:S01]  /*8750*/  @!PT LDS RZ, [RZ] ;  /* 0x00000000fffff984 */ /* 0x000fe20000000800 */
[----:B------:R-:W-:Y:S01]  /*8760*/  @!PT LDS RZ, [RZ] ;  /* 0x00000000fffff984 */ /* 0x000fe20000000800 */
[----:B------:R1:W-:Y:S01]  /*8770*/  @!P0 LDGSTS.E.BYPASS.LTC128B.128 [R216+0xa000], desc[UR14][R10.64+0x100] ;  /* 0x0a0001000ad88fae */ /* 0x0003e2000b981a0e */
[----:B------:R-:W-:Y:S02]  /*8780*/  LEA.HI.X R9, R2, R212, R9, 0x1, P4 ;  /* 0x000000d402097211 */ /* 0x000fe400020f0c09 */
[C---:B------:R-:W-:Y:S01]  /*8790*/  LEA R7, P4, R134.reuse, R7, 0x5 ;  /* 0x0000000786077211 */ /* 0x040fe200078828ff */
[----:B------:R1:W-:Y:S03]  /*87a0*/  @P0 STS.128 [R216+0xa000], RZ ;  /* 0x00a000ffd8000388 */ /* 0x0003e60000000c00 */
[----:B------:R-:W-:Y:S01]  /*87b0*/  LEA.HI.X R5, R134, R5, R135, 0x5, P4 ;  /* 0x0000000586057211 */ /* 0x000fe200020f2c87 */
[----:B------:R-:W-:Y:S01]  /*87c0*/  @!PT LDS RZ, [RZ] ;  /* 0x00000000fffff984 */ /* 0x000fe20000000800 */
[----:B------:R-:W-:Y:S01]  /*87d0*/  @!PT LDS RZ, [RZ] ;  /* 0x00000000fffff984 */ /* 0x000fe20000000800 */
[----:B------:R-:W-:Y:S01]  /*87e0*/  @!PT LDS RZ, [RZ] ;  /* 0x00000000fffff984 */ /* 0x000fe20000000800 */
[----:B------:R1:W-:Y:S01]  /*87f0*/  @!P3 LDGSTS.E.BYPASS.LTC128B.128 [R216+0x6800], desc[UR14][R12.64] ;  /* 0x068000000cd8bfae */ /* 0x0003e2000b981a0e */
[----:B------:R-:W-:-:S03]  /*8800*/  LEA R4, P4, R7, R213, 0x1 ;  /* 0x000000d507047211 */ /* 0x000fc600078808ff */
[----:B------:R1:W-:Y:S01]  /*8810*/  @P3 STS.128 [R216+0x6800], RZ ;  /* 0x006800ffd8003388 */ /* 0x0003e20000000c00 */
[----:B------:R-:W-:-:S03]  /*8820*/  LEA.HI.X R5, R7, R212, R5, 0x1, P4 ;  /* 0x000000d407057211 */ /* 0x000fc600020f0c05 */
        /* <DEDUP_REMOVED lines=41> */
.L_x_845:
[----:B------:R2:W-:Y:S02]  /*8ac0*/  STS.128 [R216+0xb800], RZ ;  /* 0x00b800ffd8007388 */ /* 0x0005e40000000c00 */
.L_x_846:
[----:B------:R-:W-:Y:S05]  /*8ad0*/  BSYNC.RECONVERGENT B0 ;  /* 0x0000000000007941 */ /* 0x000fea0003800200 */
.L_x_844:
[----:B------:R-:W0:Y:S02]  /*8ae0*/  LDGDEPBAR ;  /* 0x00000000000079af */ /* 0x000e240000000000 */
.L_x_843:
[----:B------:R-:W-:Y:S01]  /*8af0*/  FMNMX3.FTZ R0, R132, R233, R247, !PT ;  /* 0x000000e984007276 */ /* 0x000fe200078100f7 */
[----:B------:R-:W4:Y:S01]  /*8b00*/  LDCU UR4, c[0x0][0x45c] ;  /* 0x00008b80ff0477ac */ /* 0x000f220008000800 */
[----:B-1-3--:R-:W-:Y:S02]  /*8b10*/  FMNMX3.FTZ R4, R3, R29, R245, !PT ;  /* 0x0000001d03047276 */ /* 0x00afe400078100f5 */
        /* <DEDUP_REMOVED lines=14> */
[----:B------:R-:W-:Y:S01]  /*8c00*/  SHF.L.U32 R241, R149, 0x1, RZ ;  /* 0x0000000195f17819 */ /* 0x000fe200000006ff */
[----:B------:R-:W1:Y:S01]  /*8c10*/  SHFL.BFLY PT, R7, R0, 0x2, 0x1f ;  /* 0x0c401f0000077f89 */ /* 0x000e6200000e0000 */
[----:B------:R-:W-:-:S02]  /*8c20*/  IADD3 R239, PT, PT, R230, -0x61c88647, RZ ;  /* 0x9e3779b9e6ef7810 */ /* 0x000fc40007ffe0ff */
[C---:B------:R-:W-:Y:S01]  /*8c30*/  IADD3 R237, PT, PT, R230.reuse, 0x3c6ef372, RZ ;  /* 0x3c6ef372e6ed7810 */ /* 0x040fe20007ffe0ff */
[----:B------:R-:W3:Y:S01]  /*8c40*/  SHFL.BFLY PT, R5, R4, 0x2, 0x1f ;  /* 0x0c401f0004057f89 */ /* 0x000ee200000e0000 */
[C---:B------:R-:W-:Y:S02]  /*8c50*/  IADD3 R235, PT, PT, R231.reuse, 0x76cf5d0a, RZ ;  /* 0x76cf5d0ae7eb7810 */ /* 0x040fe40007ffe0ff */
[C---:B------:R-:W-:Y:S02]  /*8c60*/  IADD3 R192, PT, PT, R231.reuse, 0x32370b8f, RZ ;  /* 0x32370b8fe7c07810 */ /* 0x040fe40007ffe0ff */
[----:B------:R-:W-:Y:S02]  /*8c70*/  IADD3 R190, PT, PT, R230, 0x78dde6e4, RZ ;  /* 0x78dde6e4e6be7810 */ /* 0x000fe40007ffe0ff */
[----:B------:R-:W-:Y:S02]  /*8c80*/  IADD3 R180, PT, PT, R231, -0x56f99767, RZ ;  /* 0xa9066899e7b47810 */ /* 0x000fe40007ffe0ff */
[----:B------:R-:W-:-:S02]  /*8c90*/  LEA R161, R189, UR5, 0x1 ;  /* 0x00000005bda17c11 */ /* 0x000fc4000f8e08ff */
[----:B------:R-:W-:Y:S02]  /*8ca0*/  IADD3 R182, PT, PT, R231, -0x126145ec, RZ ;  /* 0xed9eba14e7b67810 */ /* 0x000fe40007ffe0ff */
[----:B------:R-:W-:Y:S01]  /*8cb0*/  IADD3 R156, PT, PT, R161, 0xc040, RZ ;  /* 0x0000c040a19c7810 */ /* 0x000fe20007ffe0ff */
[----:B------:R-:W-:Y:S01]  /*8cc0*/  LDSM.16.MT88.4 R12, [R161+0xc000] ;  /* 0x00c00000a10c783b */ /* 0x000fe20000004200 */
[----:B------:R-:W-:Y:S02]  /*8cd0*/  IADD3 R178, PT, PT, R230, -0x4ab325aa, RZ ;  /* 0xb54cda56e6b27810 */ /* 0x000fe40007ffe0ff */
[----:B------:R-:W-:Y:S02]  /*8ce0*/  SEL R155, R184, 0xffffffe0, !P6 ;  /* 0xffffffe0b89b7807 */ /* 0x000fe40007000000 */
[----:B------:R-:W-:Y:S02]  /*8cf0*/  IADD3 R194, PT, PT, R230, 0x1715609d, RZ ;  /* 0x1715609de6c27810 */ /* 0x000fe40007ffe0ff */
[----:B-1----:R-:W-:-:S02]  /*8d00*/  FMNMX.FTZ R7, R0, R7, !PT ;  /* 0x0000000700077209 */ /* 0x002fc40007810000 */
[----:B------:R-:W-:Y:S02]  /*8d10*/  LOP3.LUT R0, R231, R241, R223, 0x96, !PT ;  /* 0x000000f1e7007212 */ /* 0x000fe400078e96df */
[----:B---3--:R-:W-:Y:S01]  /*8d20*/  FMNMX.FTZ R5, R4, R5, !PT ;  /* 0x0000000504057209 */ /* 0x008fe20007810000 */
[----:B------:R-:W1:Y:S01]  /*8d30*/  SHFL.BFLY PT, R2, R7, 0x1, 0x1f ;  /* 0x0c201f0007027f89 */ /* 0x000e6200000e0000 */
[----:B------:R-:W-:Y:S01]  /*8d40*/  IADD3 R158, PT, PT, R155, R161, RZ ;  /* 0x000000a19b9e7210 */ /* 0x000fe20007ffe0ff */
[----:B------:R-:W-:Y:S01]  /*8d50*/  IMAD.WIDE.U32 R144, R0, -0x326172a9, RZ ;  /* 0xcd9e8d5700907825 */ /* 0x000fe200078e00ff */
[----:B------:R-:W-:Y:S01]  /*8d60*/  IADD3 R196, PT, PT, R231, 0x646e171e, RZ ;  /* 0x646e171ee7c47810 */ /* 0x000fe20007ffe0ff */
[----:B------:R-:W3:Y:S01]  /*8d70*/  SHFL.BFLY PT, R0, R5, 0x1, 0x1f ;  /* 0x0c201f0005007f89 */ /* 0x000ee200000e0000 */
[----:B------:R-:W-:Y:S02]  /*8d80*/  IADD3 R241, PT, PT, R241, 0x1, RZ ;  /* 0x00000001f1f17810 */ /* 0x000fe40007ffe0ff */
[----:B------:R-:W-:Y:S01]  /*8d90*/  LOP3.LUT R146, R239, R228, R145, 0x96, !PT ;  /* 0x000000e4ef927212 */ /* 0x000fe200078e9691 */
[----:B------:R-:W-:Y:S01]  /*8da0*/  LDSM.16.MT88.4 R20, [R158+0xc000] ;  /* 0x00c000009e14783b */ /* 0x000fe20000004200 */
[----:B------:R-:W-:-:S03]  /*8db0*/  LOP3.LUT R144, R237, R144, R219, 0x96, !PT ;  /* 0x00000090ed907212 */ /* 0x000fc600078e96db */
[----:B------:R-:W-:-:S04]  /*8dc0*/  IMAD.WIDE.U32 R146, R146, -0x2daee0ad, RZ ;  /* 0xd2511f5392927825 */ /* 0x000fc800078e00ff */
[----:B------:R-:W-:Y:S01]  /*8dd0*/  IMAD.WIDE.U32 R144, R144, -0x2daee0ad, RZ ;  /* 0xd2511f5390907825 */ /* 0x000fe200078e00ff */
[----:B------:R-:W-:-:S04]  /*8de0*/  LOP3.LUT R4, R235, R220, R147, 0x96, !PT ;  /* 0x000000dceb047212 */ /* 0x000fc800078e9693 */
[----:B------:R-:W-:Y:S01]  /*8df0*/  LOP3.LUT R146, R192, R146, R145, 0x96, !PT ;  /* 0x00000092c0927212 */ /* 0x000fe200078e9691 */
[----:B------:R-:W-:Y:S01]  /*8e00*/  IMAD.WIDE.U32 R138, R4, -0x326172a9, RZ ;  /* 0xcd9e8d57048a7825 */ /* 0x000fe200078e00ff */
[----:B-1----:R-:W-:-:S03]  /*8e10*/  FMNMX.FTZ R2, R7, R2, !PT ;  /* 0x0000000207027209 */ /* 0x002fc60007810000 */
[----:B------:R-:W-:Y:S01]  /*8e20*/  IMAD.WIDE.U32 R146, R146, -0x326172a9, RZ ;  /* 0xcd9e8d5792927825 */ /* 0x000fe200078e00ff */
[----:B------:R-:W-:-:S03]  /*8e30*/  FSETP.NEU.FTZ.AND P1, PT, R2, -INF , PT ;  /* 0xff8000000200780b */ /* 0x000fc60003f3d000 */
[----:B----4-:R-:W-:Y:S01]  /*8e40*/  FMUL.FTZ R166, R2, UR4 ;  /* 0x0000000402a67c20 */ /* 0x010fe20008410000 */
[----:B---3--:R-:W-:Y:S02]  /*8e50*/  FMNMX.FTZ R0, R5, R0, !PT ;  /* 0x0000000005007209 */ /* 0x008fe40007810000 */
[----:B------:R-:W-:Y:S02]  /*8e60*/  LOP3.LUT R138, R190, R138, R147, 0x96, !PT ;  /* 0x0000008abe8a7212 */ /* 0x000fe400078e9693 */
[----:B------:R-:W-:Y:S01]  /*8e70*/  FSEL R166, R166, RZ, P1 ;  /* 0x000000ffa6a67208 */ /* 0x000fe20000800000 */
[C---:B------:R-:W-:Y:S01]  /*8e80*/  FMUL.FTZ R160, R0.reuse, UR4 ;  /* 0x0000000400a07c20 */ /* 0x040fe20008410000 */
[----:B------:R-:W-:Y:S02]  /*8e90*/  FSETP.NEU.FTZ.AND P0, PT, R0, -INF , PT ;  /* 0xff8000000000780b */ /* 0x000fe40003f1d000 */
[----:B------:R-:W-:Y:S01]  /*8ea0*/  FSEL R9, R2, RZ, P1 ;  /* 0x000000ff02097208 */ /* 0x000fe20000800000 */
[--C-:B------:R-:W-:Y:S01]  /*8eb0*/  FFMA.FTZ R154, R233, UR4, -R166.reuse ;  /* 0x00000004e99a7c23 */ /* 0x100fe200080108a6 */
[----:B------:R-:W-:Y:S01]  /*8ec0*/  IADD3 R233, PT, PT, R230, -0x255992d5, RZ ;  /* 0xdaa66d2be6e97810 */ /* 0x000fe20007ffe0ff */
[--C-:B------:R-:W-:Y:S01]  /*8ed0*/  FFMA.FTZ R150, R247, UR4, -R166.reuse ;  /* 0x00000004f7967c23 */ /* 0x100fe200080108a6 */
[----:B------:R-:W-:Y:S01]  /*8ee0*/  FSEL R16, R0, RZ, P0 ;  /* 0x000000ff00107208 */ /* 0x000fe20000000000 */
[----:B------:R-:W-:Y:S01]  /*8ef0*/  FFMA.FTZ R148, R251, UR4, -R166 ;  /* 0x00000004fb947c23 */ /* 0x000fe200080108a6 */
[----:B------:R-:W-:Y:S01]  /*8f00*/  LOP3.LUT R4, R233, R218, R139, 0x96, !PT ;  /* 0x000000dae9047212 */ /* 0x000fe200078e968b */
[----:B------:R-:W-:Y:S01]  /*8f10*/  IMAD.WIDE.U32 R138, R138, -0x2daee0ad, RZ ;  /* 0xd2511f538a8a7825 */ /* 0x000fe200078e00ff */
[----:B------:R-:W-:-:S03]  /*8f20*/  FSEL R160, R160, RZ, P0 ;  /* 0x000000ffa0a07208 */ /* 0x000fc60000000000 */
[----:B------:R-:W-:Y:S01]  /*8f30*/  FADD.FTZ R3, R3, -R16 ;  /* 0x8000001003037221 */ /* 0x000fe20000010000 */
[----:B------:R-:W-:Y:S01]  /*8f40*/  FFMA.FTZ R135, R174, UR4, -R166 ;  /* 0x00000004ae877c23 */ /* 0x000fe200080108a6 */
[----:B------:R-:W-:Y:S01]  /*8f50*/  IMAD.WIDE.U32 R4, R4, -0x2daee0ad, RZ ;  /* 0xd2511f5304047825 */ /* 0x000fe200078e00ff */
[----:B------:R-:W-:Y:S03]  /*8f60*/  MUFU.EX2 R154, R154 ;  /* 0x0000009a009a7308 */ /* 0x000fe60000000800 */
[----:B------:R-:W-:Y:S01]  /*8f70*/  FMUL.FTZ R3, R3, UR4 ;  /* 0x0000000403037c20 */ /* 0x000fe20008410000 */
[--C-:B------:R-:W-:Y:S01]  /*8f80*/  FFMA.FTZ R152, R29, UR4, -R160.reuse ;  /* 0x000000041d987c23 */ /* 0x100fe200080108a0 */
[----:B------:R-:W-:Y:S01]  /*8f90*/  VIADD R16, R161, 0xc000 ;  /* 0x0000c000a1107836 */ /* 0x000fe20000000000 */
[----:B------:R-:W-:Y:S01]  /*8fa0*/  LOP3.LUT R6, R180, R4, R139, 0x96, !PT ;  /* 0x00000004b4067212 */ /* 0x000fe200078e968b */
[----:B------:R-:W-:Y:S01]  /*8fb0*/  FADD.FTZ R4, R132, -R9 ;  /* 0x8000000984047221 */ /* 0x000fe20000010000 */
[----:B------:R-:W-:Y:S01]  /*8fc0*/  LOP3.LUT R144, R182, R144, R5, 0x96, !PT ;  /* 0x00000090b6907212 */ /* 0x000fe200078e9605 */
[----:B------:R-:W-:Y:S01]  /*8fd0*/  FFMA.FTZ R134, R245, UR4, -R160 ;  /* 0x00000004f5867c23 */ /* 0x000fe200080108a0 */
[----:B------:R-:W1:Y:S01]  /*8fe0*/  MUFU.EX2 R3, R3 ;  /* 0x0000000300037308 */ /* 0x000e620000000800 */
[----:B------:R-:W-:Y:S01]  /*8ff0*/  FMUL.FTZ R153, R4, UR4 ;  /* 0x0000000404997c20 */ /* 0x000fe20008410000 */
[----:B------:R-:W3:Y:S01]  /*9000*/  LDC R5, c[0x0][0x4f8] ;  /* 0x00013e00ff057b82 */ /* 0x000ee20000000800 */
[----:B------:R-:W-:Y:S01]  /*9010*/  IMAD.WIDE.U32 R6, R6, -0x326172a9, RZ ;  /* 0xcd9e8d5706067825 */ /* 0x000fe200078e00ff */
[----:B------:R-:W-:-:S03]  /*9020*/  @P2 IADD3 R156, PT, PT, R16, -0x40, RZ ;  /* 0xffffffc0109c2810 */ /* 0x000fc60007ffe0ff */
[--C-:B------:R-:W-:Y:S01]  /*9030*/  FFMA.FTZ R151, R142, UR4, -R160.reuse ;  /* 0x000000048e977c23 */ /* 0x100fe200080108a0 */
[----:B------:R-:W-:Y:S01]  /*9040*/  FFMA.FTZ R249, R249, UR4, -R160 ;  /* 0x00000004f9f97c23 */ /* 0x000fe200080108a0 */
[----:B------:R-:W-:Y:S01]  /*9050*/  IMAD.WIDE.U32 R144, R144, -0x326172a9, RZ ;  /* 0xcd9e8d5790907825 */ /* 0x000fe200078e00ff */
[----:B------:R-:W4:Y:S01]  /*9060*/  MUFU.EX2 R153, R153 ;  /* 0x0000009900997308 */ /* 0x000f220000000800 */
[C---:B------:R-:W-:Y:S01]  /*9070*/  PRMT R11, R6.reuse, 0x7773, RZ ;  /* 0x00007773060b7816 */ /* 0x040fe200000000ff */
[----:B------:R-:W5:Y:S01]  /*9080*/  LDSM.16.MT88.4 R28, [R156] ;  /* 0x000000009c1c783b */ /* 0x000f620000004200 */
[----:B------:R-:W-:Y:S01]  /*9090*/  PRMT R10, R6, 0x7772, RZ ;  /* 0x00007772060a7816 */ /* 0x000fe200000000ff */
[--C-:B------:R-:W-:Y:S01]  /*90a0*/  FFMA.FTZ R170, R177, UR4, -R166.reuse ;  /* 0x00000004b1aa7c23 */ /* 0x100fe200080108a6 */
[----:B------:R-:W-:Y:S01]  /*90b0*/  MOV R8, R6 ;  /* 0x0000000600087202 */ /* 0x000fe20000000f00 */
[----:B------:R-:W-:Y:S01]  /*90c0*/  FFMA.FTZ R177, R179, UR4, -R166 ;  /* 0x00000004b3b17c23 */ /* 0x000fe200080108a6 */
[----:B------:R-:W-:Y:S01]  /*90d0*/  LOP3.LUT R7, R178, R144, R7, 0x96, !PT ;  /* 0x00000090b2077212 */ /* 0x000fe200078e9607 */
[----:B------:R-:W-:Y:S01]  /*90e0*/  MUFU.EX2 R150, R150 ;  /* 0x0000009600967308 */ /* 0x000fe20000000800 */
[----:B------:R-:W-:Y:S01]  /*90f0*/  PRMT R10, R10, 0x5410, R11 ;  /* 0x000054100a0a7816 */ /* 0x000fe2000000000b */
[-C--:B-1----:R-:W-:Y:S01]  /*9100*/  FMUL.FTZ R34, R110, R3.reuse ;  /* 0x000000036e227220 */ /* 0x082fe20000410000 */
[----:B------:R-:W-:Y:S01]  /*9110*/  LOP3.LUT R11, R8, 0xff, RZ, 0xc0, !PT ;  /* 0x000000ff080b7812 */ /* 0x000fe200078ec0ff */
[-C--:B------:R-:W-:Y:S01]  /*9120*/  FMUL.FTZ R35, R111, R3.reuse ;  /* 0x000000036f237220 */ /* 0x080fe20000410000 */
[C---:B------:R-:W-:Y:S01]  /*9130*/  LOP3.LUT R8, R7.reuse, 0xffff, RZ, 0xc0, !PT ;  /* 0x0000ffff07087812 */ /* 0x040fe200078ec0ff */
[----:B------:R-:W-:Y:S01]  /*9140*/  FMUL.FTZ R26, R114, R3 ;  /* 0x00000003721a7220 */ /* 0x000fe20000410000 */
[----:B------:R-:W-:Y:S01]  /*9150*/  LOP3.LUT R9, R7, 0xff, RZ, 0xc0, !PT ;  /* 0x000000ff07097812 */ /* 0x000fe200078ec0ff */
[----:B------:R-:W-:Y:S01]  /*9160*/  MUFU.EX2 R148, R148 ;  /* 0x0000009400947308 */ /* 0x000fe20000000800 */
[-C--:B----4-:R-:W-:Y:S01]  /*9170*/  FMUL.FTZ R32, R108, R153.reuse ;  /* 0x000000996c207220 */ /* 0x090fe20000410000 */
[-C--:B------:R-:W-:Y:S01]  /*9180*/  FMUL.FTZ R33, R109, R153.reuse ;  /* 0x000000996d217220 */ /* 0x080fe20000410000 */
[----:B------:R-:W-:Y:S01]  /*9190*/  SHF.R.U32.HI R8, RZ, 0x8, R8 ;  /* 0x00000008ff087819 */ /* 0x000fe20000011608 */
[----:B------:R-:W1:Y:S01]  /*91a0*/  LDSM.16.MT88.4 R108, [R161+0xe000] ;  /* 0x00e00000a16c783b */ /* 0x000e620000004200 */
[----:B---3--:R-:W-:Y:S01]  /*91b0*/  LOP3.LUT R157, R5, 0xff, RZ, 0xc0, !PT ;  /* 0x000000ff059d7812 */ /* 0x008fe200078ec0ff */
[-C--:B------:R-:W-:Y:S01]  /*91c0*/  FMUL.FTZ R24, R112, R153.reuse ;  /* 0x0000009970187220 */ /* 0x080fe20000410000 */
[----:B------:R-:W-:Y:S01]  /*91d0*/  PRMT R4, R9, 0x5410, R8 ;  /* 0x0000541009047816 */ /* 0x000fe20000000008 */
[----:B------:R-:W3:Y:S01]  /*91e0*/  MUFU.EX2 R135, R135 ;  /* 0x0000008700877308 */ /* 0x000ee20000000800 */
[----:B------:R-:W-:Y:S01]  /*91f0*/  PRMT R9, R7, 0x7632, R9 ;  /* 0x0000763207097816 */ /* 0x000fe20000000009 */
[----:B------:R-:W-:Y:S01]  /*9200*/  FMUL.FTZ R25, R113, R153 ;  /* 0x0000009971197220 */ /* 0x000fe20000410000 */
[----:B------:R-:W-:Y:S01]  /*9210*/  PRMT R6, R6, 0x7771, RZ ;  /* 0x0000777106067816 */ /* 0x000fe200000000ff */
[----:B------:R-:W-:Y:S01]  /*9220*/  FMUL.FTZ R27, R115, R3 ;  /* 0x00000003731b7220 */ /* 0x000fe20000410000 */
[----:B------:R-:W-:Y:S01]  /*9230*/  SHF.R.U32.HI R8, RZ, 0x18, R7 ;  /* 0x00000018ff087819 */ /* 0x000fe20000011607 */
[----:B------:R-:W4:Y:S01]  /*9240*/  LDSM.16.MT88.4 R112, [R158+0xe000] ;  /* 0x00e000009e70783b */ /* 0x000f220000004200 */
[----:B------:R-:W-:Y:S01]  /*9250*/  LOP3.LUT R5, R9, 0xff, RZ, 0xc0, !PT ;  /* 0x000000ff09057812 */ /* 0x000fe200078ec0ff */
[----:B------:R-:W-:Y:S01]  /*9260*/  MUFU.EX2 R152, R152 ;  /* 0x0000009800987308 */ /* 0x000fe20000000800 */
[----:B------:R-:W-:Y:S01]  /*9270*/  PRMT R6, R11, 0x5410, R6 ;  /* 0x000054100b067816 */ /* 0x000fe20000000006 */
[----:B------:R-:W-:Y:S01]  /*9280*/  FMUL.FTZ R36, R36, R153 ;  /* 0x0000009924247220 */ /* 0x000fe20000410000 */
[----:B------:R-:W-:Y:S01]  /*9290*/  LEA R157, R157, R157, 0x10 ;  /* 0x0000009d9d9d7211 */ /* 0x000fe200078e80ff */
[----:B------:R-:W-:Y:S01]  /*92a0*/  FMUL.FTZ R37, R37, R153 ;  /* 0x0000009925257220 */ /* 0x000fe20000410000 */
[----:B------:R-:W-:Y:S01]  /*92b0*/  LOP3.LUT R10, R10, 0xff00ff, RZ, 0xc0, !PT ;  /* 0x00ff00ff0a0a7812 */ /* 0x000fe200078ec0ff */
[-C--:B------:R-:W-:Y:S01]  /*92c0*/  FMUL.FTZ R38, R38, R3.reuse ;  /* 0x0000000326267220 */ /* 0x080fe20000410000 */
[----:B------:R-:W-:Y:S01]  /*92d0*/  PRMT R8, R5, 0x5410, R8 ;  /* 0x0000541005087816 */ /* 0x000fe20000000008 */
[----:B------:R-:W2:Y:S01]  /*92e0*/  MUFU.EX2 R134, R134 ;  /* 0x0000008600867308 */ /* 0x000ea20000000800 */
[--C-:B------:R-:W-:Y:S01]  /*92f0*/  HSET2.LE.AND R6, R6, R157.reuse, PT ;  /* 0x0000009d06067233 */ /* 0x100fe20003803000 */
[----:B------:R-:W-:Y:S01]  /*9300*/  FMUL.FTZ R39, R39, R3 ;  /* 0x0000000327277220 */ /* 0x000fe20000410000 */
[--C-:B------:R-:W-:Y:S01]  /*9310*/  HSET2.LE.AND R7, R10, R157.reuse, PT ;  /* 0x0000009d0a077233 */ /* 0x100fe20003803000 */
[-C--:B------:R-:W-:Y:S01]  /*9320*/  FMUL.FTZ R40, R40, R153.reuse ;  /* 0x0000009928287220 */ /* 0x080fe20000410000 */
[--C-:B------:R-:W-:Y:S01]  /*9330*/  HSET2.LE.AND R4, R4, R157.reuse, PT ;  /* 0x0000009d04047233 */ /* 0x100fe20003803000 */
[----:B------:R-:W-:Y:S01]  /*9340*/  FMUL.FTZ R41, R41, R153 ;  /* 0x0000009929297220 */ /* 0x000fe20000410000 */
[----:B------:R-:W-:Y:S01]  /*9350*/  HSET2.LE.AND R5, R8, R157, PT ;  /* 0x0000009d08057233 */ /* 0x000fe20003803000 */
[----:B------:R-:W-:Y:S01]  /*9360*/  MUFU.EX2 R132, R249 ;  /* 0x000000f900847308 */ /* 0x000fe20000000800 */
[----:B---3--:R-:W-:Y:S01]  /*9370*/  F2FP.F16.F32.PACK_AB R11, R135, R148 ;  /* 0x00000094870b723e */ /* 0x008fe200000000ff */
[-C--:B------:R-:W-:Y:S01]  /*9380*/  FMUL.FTZ R42, R42, R3.reuse ;  /* 0x000000032a2a7220 */ /* 0x080fe20000410000 */
[----:B------:R-:W-:Y:S01]  /*9390*/  F2FP.F16.F32.PACK_AB R9, R150, R154 ;  /* 0x0000009a9609723e */ /* 0x000fe200000000ff */
[----:B------:R-:W-:Y:S01]  /*93a0*/  FMUL.FTZ R43, R43, R3 ;  /* 0x000000032b2b7220 */ /* 0x000fe20000410000 */
[----:B------:R-:W-:Y:S01]  /*93b0*/  LOP3.LUT R6, R11, R6, RZ, 0xc0, !PT ;  /* 0x000000060b067212 */ /* 0x000fe200078ec0ff */
[-C--:B------:R-:W-:Y:S01]  /*93c0*/  FMUL.FTZ R44, R44, R153.reuse ;  /* 0x000000992c2c7220 */ /* 0x080fe20000410000 */
[----:B------:R-:W-:Y:S01]  /*93d0*/  LOP3.LUT R4, R9, R4, RZ, 0xc0, !PT ;  /* 0x0000000409047212 */ /* 0x000fe200078ec0ff */
[----:B------:R-:W3:Y:S01]  /*93e0*/  MUFU.EX2 R151, R151 ;  /* 0x0000009700977308 */ /* 0x000ee20000000800 */
[----:B--2---:R-:W-:Y:S01]  /*93f0*/  F2FP.F16.F32.PACK_AB R8, R134, R152 ;  /* 0x000000988608723e */ /* 0x004fe200000000ff */
[----:B------:R-:W-:Y:S01]  /*9400*/  FMUL.FTZ R45, R45, R153 ;  /* 0x000000992d2d7220 */ /* 0x000fe20000410000 */
[----:B------:R-:W-:Y:S01]  /*9410*/  IADD3 R155, PT, PT, R155, R156, RZ ;  /* 0x0000009c9b9b7210 */ /* 0x000fe20007ffe0ff */
[----:B------:R-:W-:Y:S01]  /*9420*/  FMUL.FTZ R46, R46, R3 ;  /* 0x000000032e2e7220 */ /* 0x000fe20000410000 */
[----:B------:R-:W-:Y:S01]  /*9430*/  LOP3.LUT R5, R8, R5, RZ, 0xc0, !PT ;  /* 0x0000000508057212 */ /* 0x000fe200078ec0ff */
        /* <DEDUP_REMOVED lines=11> */
[----:B---3--:R-:W-:Y:S01]  /*94f0*/  F2FP.F16.F32.PACK_AB R10, R151, R132 ;  /* 0x00000084970a723e */ /* 0x008fe200000000ff */
[-C--:B------:R-:W-:Y:S01]  /*9500*/  FMUL.FTZ R58, R58, R3.reuse ;  /* 0x000000033a3a7220 */ /* 0x080fe20000410000 */
[----:B------:R-:W-:Y:S01]  /*9510*/  FMUL.FTZ R59, R59, R3 ;  /* 0x000000033b3b7220 */ /* 0x000fe20000410000 */
        /* <DEDUP_REMOVED lines=8> */
[C---:B-----5:R-:W-:Y:S01]  /*95a0*/  HMMA.16816.F32 R24, R4.reuse, R28, R24 ;  /* 0x0000001c0418723c */ /* 0x060fe20000001818 */
        /* <DEDUP_REMOVED lines=13> */
[----:B------:R-:W2:Y:S01]  /*9680*/  LDSM.16.MT88.4 R104, [R156+0x2000] ;  /* 0x002000009c68783b */ /* 0x000ea20000004200 */
[----:B------:R-:W-:Y:S01]  /*9690*/  FMUL.FTZ R19, R123, R3 ;  /* 0x000000037b137220 */ /* 0x000fe20000410000 */
[C---:B-1----:R-:W-:Y:S01]  /*96a0*/  HMMA.16816.F32 R36, R4.reuse, R108, R36 ;  /* 0x0000006c0424723c */ /* 0x042fe20000001824 */
[-C--:B------:R-:W-:Y:S01]  /*96b0*/  FMUL.FTZ R80, R80, R153.reuse ;  /* 0x0000009950507220 */ /* 0x080fe20000410000 */
[----:B------:R-:W-:Y:S01]  /*96c0*/  LDSM.16.MT88.4 R120, [R155] ;  /* 0x000000009b78783b */ /* 0x000fe20000004200 */
        /* <DEDUP_REMOVED lines=9> */
[----:B------:R-:W-:Y:S01]  /*9760*/  MUFU.EX2 R170, R170 ;  /* 0x000000aa00aa7308 */ /* 0x000fe20000000800 */
[-C--:B------:R-:W-:Y:S01]  /*9770*/  FMUL.FTZ R84, R84, R153.reuse ;  /* 0x0000009954547220 */ /* 0x080fe20000410000 */
[----:B------:R-:W-:Y:S01]  /*9780*/  FMUL.FTZ R85, R85, R153 ;  /* 0x0000009955557220 */ /* 0x000fe20000410000 */
[-C--:B------:R-:W-:Y:S01]  /*9790*/  FMUL.FTZ R86, R86, R3.reuse ;  /* 0x0000000356567220 */ /* 0x080fe20000410000 */
[C---:B----4-:R-:W-:Y:S01]  /*97a0*/  HMMA.16816.F32 R44, R4.reuse, R112, R44 ;  /* 0x00000070042c723c */ /* 0x050fe2000000182c */
[----:B------:R-:W-:Y:S01]  /*97b0*/  FMUL.FTZ R87, R87, R3 ;  /* 0x0000000357577220 */ /* 0x000fe20000410000 */
[-C--:B------:R-:W-:Y:S01]  /*97c0*/  FMUL.FTZ R116, R116, R153.reuse ;  /* 0x0000009974747220 */ /* 0x080fe20000410000 */
[----:B------:R-:W-:Y:S01]  /*97d0*/  FMUL.FTZ R117, R117, R153 ;  /* 0x0000009975757220 */ /* 0x000fe20000410000 */
[----:B------:R-:W3:Y:S01]  /*97e0*/  MUFU.EX2 R177, R177 ;  /* 0x000000b100b17308 */ /* 0x000ee20000000800 */
[-C--:B------:R-:W-:Y:S01]  /*97f0*/  FMUL.FTZ R118, R118, R3.reuse ;  /* 0x0000000376767220 */ /* 0x080fe20000410000 */
[----:B------:R-:W-:Y:S01]  /*9800*/  FMUL.FTZ R119, R119, R3 ;  /* 0x0000000377777220 */ /* 0x000fe20000410000 */
[-C--:B------:R-:W-:Y:S01]  /*9810*/  FMUL.FTZ R88, R88, R153.reuse ;  /* 0x0000009958587220 */ /* 0x080fe20000410000 */
[C---:B------:R-:W-:Y:S01]  /*9820*/  HMMA.16816.F32 R48, R4.reuse, R114, R48 ;  /* 0x000000720430723c */ /* 0x040fe20000001830 */
[----:B------:R-:W4:Y:S01]  /*9830*/  LDSM.16.MT88.4 R112, [R161+0x10000] ;  /* 0x01000000a170783b */ /* 0x000f220000004200 */
[----:B------:R-:W-:Y:S01]  /*9840*/  FMUL.FTZ R89, R89, R153 ;  /* 0x0000009959597220 */ /* 0x000fe20000410000 */
[-C--:B------:R-:W-:Y:S01]  /*9850*/  FMUL.FTZ R90, R90, R3.reuse ;  /* 0x000000035a5a7220 */ /* 0x080fe20000410000 */
        /* <DEDUP_REMOVED lines=12> */
[C---:B--2---:R-:W-:Y:S01]  /*9920*/  HMMA.16816.F32 R52, R4.reuse, R104, R52 ;  /* 0x000000680434723c */ /* 0x044fe20000001834 */
[-C--:B------:R-:W-:Y:S01]  /*9930*/  FMUL.FTZ R102, R102, R3.reuse ;  /* 0x0000000366667220 */ /* 0x080fe20000410000 */
[----:B------:R-:W-:Y:S01]  /*9940*/  FMUL.FTZ R103, R103, R3 ;  /* 0x0000000367677220 */ /* 0x000fe20000410000 */
[-C--:B------:R-:W-:Y:S01]  /*9950*/  FMUL.FTZ R72, R72, R153.reuse ;  /* 0x0000009948487220 */ /* 0x080fe20000410000 */
[----:B------:R-:W-:Y:S01]  /*9960*/  FMUL.FTZ R73, R73, R153 ;  /* 0x0000009949497220 */ /* 0x000fe20000410000 */
[-C--:B------:R-:W-:Y:S01]  /*9970*/  FMUL.FTZ R74, R74, R3.reuse ;  /* 0x000000034a4a7220 */ /* 0x080fe20000410000 */
[----:B------:R-:W-:Y:S01]  /*9980*/  FMUL.FTZ R75, R75, R3 ;  /* 0x000000034b4b7220 */ /* 0x000fe20000410000 */
[----:B------:R-:W-:Y:S01]  /*9990*/  FFMA.FTZ R168, R175, UR4, -R166 ;  /* 0x00000004afa87c23 */ /* 0x000fe200080108a6 */
[C---:B------:R-:W-:Y:S01]  /*99a0*/  HMMA.16816.F32 R56, R4.reuse, R106, R56 ;  /* 0x0000006a0438723c */ /* 0x040fe20000001838 */
[----:B------:R-:W2:Y:S01]  /*99b0*/  LDSM.16.MT88.4 R104, [R158+0x10000] ;  /* 0x010000009e68783b */ /* 0x000ea20000004200 */
[--C-:B------:R-:W-:Y:S01]  /*99c0*/  FFMA.FTZ R176, R141, UR4, -R160.reuse ;  /* 0x000000048db07c23 */ /* 0x100fe200080108a0 */
[--C-:B------:R-:W-:Y:S01]  /*99d0*/  FFMA.FTZ R179, R137, UR4, -R160.reuse ;  /* 0x0000000489b37c23 */ /* 0x100fe200080108a0 */
[--C-:B------:R-:W-:Y:S01]  /*99e0*/  FFMA.FTZ R174, R243, UR4, -R160.reuse ;  /* 0x00000004f3ae7c23 */ /* 0x100fe200080108a0 */
[-C--:B------:R-:W-:Y:S01]  /*99f0*/  FMUL.FTZ R92, R92, R153.reuse ;  /* 0x000000995c5c7220 */ /* 0x080fe20000410000 */
[----:B------:R-:W-:Y:S01]  /*9a00*/  FMUL.FTZ R93, R93, R153 ;  /* 0x000000995d5d7220 */ /* 0x000fe20000410000 */
[-C--:B------:R-:W-:Y:S01]  /*9a10*/  FMUL.FTZ R94, R94, R3.reuse ;  /* 0x000000035e5e7220 */ /* 0x080fe20000410000 */
[C---:B-1----:R-:W-:Y:S01]  /*9a20*/  HMMA.16816.F32 R60, R4.reuse, R108, R60 ;  /* 0x0000006c043c723c */ /* 0x042fe2000000183c */
[----:B------:R-:W-:Y:S01]  /*9a30*/  FMUL.FTZ R95, R95, R3 ;  /* 0x000000035f5f7220 */ /* 0x000fe20000410000 */
[----:B------:R-:W-:Y:S01]  /*9a40*/  FFMA.FTZ R181, R181, UR4, -R160 ;  /* 0x00000004b5b57c23 */ /* 0x000fe200080108a0 */
[-C--:B------:R-:W-:Y:S01]  /*9a50*/  FMUL.FTZ R96, R96, R153.reuse ;  /* 0x0000009960607220 */ /* 0x080fe20000410000 */
[----:B------:R-:W-:Y:S01]  /*9a60*/  FMUL.FTZ R97, R97, R153 ;  /* 0x0000009961617220 */ /* 0x000fe20000410000 */
[-C--:B------:R-:W-:Y:S01]  /*9a70*/  FMUL.FTZ R98, R98, R3.reuse ;  /* 0x0000000362627220 */ /* 0x080fe20000410000 */
[----:B------:R-:W-:Y:S01]  /*9a80*/  FMUL.FTZ R99, R99, R3 ;  /* 0x0000000363637220 */ /* 0x000fe20000410000 */
[----:B------:R-:W-:Y:S01]  /*9a90*/  FFMA.FTZ R143, R143, UR4, -R166 ;  /* 0x000000048f8f7c23 */ /* 0x000fe200080108a6 */
[C---:B------:R-:W-:Y:S01]  /*9aa0*/  HMMA.16816.F32 R64, R4.reuse, R110, R64 ;  /* 0x0000006e0440723c */ /* 0x040fe20000001840 */
[----:B------:R-:W1:Y:S01]  /*9ab0*/  LDSM.16.MT88.4 R108, [R156+0x4000] ;  /* 0x004000009c6c783b */ /* 0x000e620000004200 */
[----:B------:R-:W-:Y:S01]  /*9ac0*/  MUFU.EX2 R168, R168 ;  /* 0x000000a800a87308 */ /* 0x000fe20000000800 */
[----:B------:R-:W-:Y:S01]  /*9ad0*/  FFMA.FTZ R191, R191, UR4, -R160 ;  /* 0x00000004bfbf7c23 */ /* 0x000fe200080108a0 */
[--C-:B------:R-:W-:Y:S01]  /*9ae0*/  FFMA.FTZ R189, R193, UR4, -R166.reuse ;  /* 0x00000004c1bd7c23 */ /* 0x100fe200080108a6 */
[----:B------:R-:W-:Y:S01]  /*9af0*/  LDSM.16.MT88.4 R128, [R156+0x800] ;  /* 0x000800009c80783b */ /* 0x000fe20000004200 */
[--C-:B------:R-:W-:Y:S01]  /*9b00*/  FFMA.FTZ R193, R217, UR4, -R166.reuse ;  /* 0x00000004d9c17c23 */ /* 0x100fe200080108a6 */
[--C-:B------:R-:W-:Y:S01]  /*9b10*/  FFMA.FTZ R164, R164, UR4, -R166.reuse ;  /* 0x00000004a4a47c23 */ /* 0x100fe200080108a6 */
[----:B----4-:R-:W-:Y:S01]  /*9b20*/  HMMA.16816.F32 R68, R4, R112, R68 ;  /* 0x000000700444723c */ /* 0x010fe20000001844 */
[----:B------:R-:W-:Y:S01]  /*9b30*/  LOP3.LUT R112, R194, R146, R145, 0x96, !PT ;  /* 0x00000092c2707212 */ /* 0x000fe200078e9691 */
[----:B------:R4:W-:Y:S01]  /*9b40*/  MUFU.EX2 R175, R143 ;  /* 0x0000008f00af7308 */ /* 0x0009e20000000800 */
[----:B------:R-:W5:Y:S01]  /*9b50*/  LDSM.16.MT88.4 R144, [R155+0x4000] ;  /* 0x004000009b90783b */ /* 0x000f620000004200 */
[--C-:B------:R-:W-:Y:S01]  /*9b60*/  FFMA.FTZ R171, R171, UR4, -R166.reuse ;  /* 0x00000004abab7c23 */ /* 0x100fe200080108a6 */
[----:B------:R-:W-:Y:S01]  /*9b70*/  FFMA.FTZ R169, R169, UR4, -R166 ;  /* 0x00000004a9a97c23 */ /* 0x000fe200080108a6 */
[----:B------:R-:W-:-:S04]  /*9b80*/  IMAD.WIDE.U32 R112, R112, -0x2daee0ad, RZ ;  /* 0xd2511f5370707825 */ /* 0x000fc800078e00ff */
[----:B------:R-:W-:Y:S01]  /*9b90*/  FFMA.FTZ R162, R162, UR4, -R166 ;  /* 0x00000004a2a27c23 */ /* 0x000fe200080108a6 */
[C---:B------:R-:W-:Y:S01]  /*9ba0*/  HMMA.16816.F32 R20, R4.reuse, R22, R116 ;  /* 0x000000160414723c */ /* 0x040fe20000001874 */
[----:B------:R-:W5:Y:S01]  /*9bb0*/  LDSM.16.MT88.4 R116, [R158+0xe800] ;  /* 0x00e800009e74783b */ /* 0x000f620000004200 */
[----:B------:R-:W-:Y:S01]  /*9bc0*/  MUFU.EX2 R176, R176 ;  /* 0x000000b000b07308 */ /* 0x000fe20000000800 */
[----:B------:R-:W-:Y:S01]  /*9bd0*/  LOP3.LUT R200, R196, R138, R113, 0x96, !PT ;  /* 0x0000008ac4c87212 */ /* 0x000fe200078e9671 */
[--C-:B------:R-:W-:Y:S01]  /*9be0*/  FFMA.FTZ R165, R165, UR4, -R160.reuse ;  /* 0x00000004a5a57c23 */ /* 0x100fe200080108a0 */
[----:B------:R-:W-:Y:S01]  /*9bf0*/  LDSM.16.MT88.4 R136, [R158+0xc800] ;  /* 0x00c800009e88783b */ /* 0x000fe20000004200 */
[----:B------:R-:W-:Y:S01]  /*9c00*/  FFMA.FTZ R159, R159, UR4, -R160 ;  /* 0x000000049f9f7c23 */ /* 0x000fe200080108a0 */
[----:B------:R-:W-:Y:S01]  /*9c10*/  LOP3.LUT R198, R200, 0xffff, RZ, 0xc0, !PT ;  /* 0x0000ffffc8c67812 */ /* 0x000fe200078ec0ff */
[C---:B------:R-:W-:Y:S01]  /*9c20*/  HMMA.16816.F32 R8, R4.reuse, R12, R8 ;  /* 0x0000000c0408723c */ /* 0x040fe20000001808 */
[----:B------:R-:W-:Y:S01]  /*9c30*/  FFMA.FTZ R153, R227, R153, R154 ;  /* 0x00000099e3997223 */ /* 0x000fe2000001009a */
[----:B------:R-:W-:Y:S01]  /*9c40*/  MUFU.EX2 R179, R179 ;  /* 0x000000b300b37308 */ /* 0x000fe20000000800 */
[----:B------:R-:W-:Y:S01]  /*9c50*/  SHF.R.U32.HI R198, RZ, 0x8, R198 ;  /* 0x00000008ffc67819 */ /* 0x000fe200000116c6 */
[----:B----4-:R-:W-:Y:S01]  /*9c60*/  LDSM.16.MT88.4 R140, [R161+0xc800] ;  /* 0x00c80000a18c783b */ /* 0x010fe20000004200 */
[----:B------:R-:W-:Y:S01]  /*9c70*/  FFMA.FTZ R3, R225, R3, R152 ;  /* 0x00000003e1037223 */ /* 0x000fe20000010098 */
[----:B------:R-:W-:Y:S01]  /*9c80*/  FADD.FTZ R153, R150, R153 ;  /* 0x0000009996997221 */ /* 0x000fe20000010000 */
[----:B------:R-:W-:Y:S01]  /*9c90*/  @P5 IADD3 R217, PT, PT, R133, -0x3, RZ ;  /* 0xfffffffd85d95810 */ /* 0x000fe20007ffe0ff */
[----:B--2---:R-:W-:Y:S01]  /*9ca0*/  HMMA.16816.F32 R80, R4, R106, R80 ;  /* 0x0000006a0450723c */ /* 0x004fe20000001850 */
[----:B------:R-:W-:Y:S01]  /*9cb0*/  MOV R106, R112 ;  /* 0x00000070006a7202 */ /* 0x000fe20000000f00 */
[----:B------:R-:W2:Y:S01]  /*9cc0*/  MUFU.EX2 R174, R174 ;  /* 0x000000ae00ae7308 */ /* 0x000ea20000000800 */
[----:B------:R-:W-:Y:S01]  /*9cd0*/  FADD.FTZ R3, R134, R3 ;  /* 0x0000000386037221 */ /* 0x000fe20000010000 */
[----:B------:R-:W-:Y:S01]  /*9ce0*/  FADD.FTZ R148, R148, R153 ;  /* 0x0000009994947221 */ /* 0x000fe20000010000 */
[----:B------:R-:W-:-:S02]  /*9cf0*/  LOP3.LUT R107, R106, 0xff, RZ, 0xc0, !PT ;  /* 0x000000ff6a6b7812 */ /* 0x000fc400078ec0ff */
[----:B------:R-:W-:Y:S01]  /*9d00*/  FADD.FTZ R132, R132, R3 ;  /* 0x0000000384847221 */ /* 0x000fe20000010000 */
[C---:B------:R-:W-:Y:S01]  /*9d10*/  HMMA.16816.F32 R76, R4.reuse, R104, R76 ;  /* 0x00000068044c723c */ /* 0x040fe2000000184c */
[C---:B------:R-:W-:Y:S01]  /*9d20*/  PRMT R104, R112.reuse, 0x7771, RZ ;  /* 0x0000777170687816 */ /* 0x040fe200000000ff */
[----:B------:R-:W4:Y:S01]  /*9d30*/  MUFU.EX2 R181, R181 ;  /* 0x000000b500b57308 */ /* 0x000f220000000800 */
[----:B------:R-:W-:Y:S01]  /*9d40*/  PRMT R105, R112, 0x7773, RZ ;  /* 0x0000777370697816 */ /* 0x000fe200000000ff */
[----:B------:R-:W-:Y:S01]  /*9d50*/  FADD.FTZ R148, R135, R148 ;  /* 0x0000009487947221 */ /* 0x000fe20000010000 */
[----:B------:R-:W-:Y:S01]  /*9d60*/  PRMT R104, R107, 0x5410, R104 ;  /* 0x000054106b687816 */ /* 0x000fe20000000068 */
[----:B------:R-:W-:Y:S01]  /*9d70*/  FADD.FTZ R151, R151, R132 ;  /* 0x0000008497977221 */ /* 0x000fe20000010000 */
[----:B------:R-:W-:Y:S01]  /*9d80*/  PRMT R107, R200, 0x7632, R107 ;  /* 0x00007632c86b7816 */ /* 0x000fe2000000006b */
[----:B-1----:R-:W-:Y:S01]  /*9d90*/  HMMA.16816.F32 R84, R4, R108, R84 ;  /* 0x0000006c0454723c */ /* 0x002fe20000001854 */
[----:B------:R-:W-:Y:S01]  /*9da0*/  PRMT R108, R112, 0x7772, RZ ;  /* 0x00007772706c7816 */ /* 0x000fe200000000ff */
[----:B------:R-:W-:Y:S01]  /*9db0*/  MUFU.EX2 R191, R191 ;  /* 0x000000bf00bf7308 */ /* 0x000fe20000000800 */
[----:B------:R-:W-:-:S02]  /*9dc0*/  LOP3.LUT R109, R200, 0xff, RZ, 0xc0, !PT ;  /* 0x000000ffc86d7812 */ /* 0x000fc400078ec0ff */
[----:B------:R-:W-:Y:S02]  /*9dd0*/  PRMT R108, R108, 0x5410, R105 ;  /* 0x000054106c6c7816 */ /* 0x000fe40000000069 */
[----:B------:R-:W-:Y:S01]  /*9de0*/  LOP3.LUT R107, R107, 0xff, RZ, 0xc0, !PT ;  /* 0x000000ff6b6b7812 */ /* 0x000fe200078ec0ff */
[C---:B------:R-:W-:Y:S01]  /*9df0*/  HMMA.16816.F32 R88, R4.reuse, R110, R88 ;  /* 0x0000006e0458723c */ /* 0x040fe20000001858 */
[--C-:B------:R-:W-:Y:S01]  /*9e00*/  HSET2.LE.AND R105, R104, R157.reuse, PT ;  /* 0x0000009d68697233 */ /* 0x100fe20003803000 */
[----:B------:R-:W-:Y:S01]  /*9e10*/  MUFU.EX2 R189, R189 ;  /* 0x000000bd00bd7308 */ /* 0x000fe20000000800 */
[----:B------:R-:W-:Y:S02]  /*9e20*/  SHF.R.U32.HI R200, RZ, 0x18, R200 ;  /* 0x00000018ffc87819 */ /* 0x000fe400000116c8 */
[----:B---3--:R-:W-:Y:S02]  /*9e30*/  F2FP.F16.F32.PACK_AB R110, R177, R170 ;  /* 0x000000aab16e723e */ /* 0x008fe400000000ff */
[----:B------:R-:W-:Y:S01]  /*9e40*/  PRMT R200, R107, 0x5410, R200 ;  /* 0x000054106bc87816 */ /* 0x000fe200000000c8 */
[C---:B------:R-:W-:Y:S01]  /*9e50*/  HMMA.16816.F32 R12, R4.reuse, R14, R124 ;  /* 0x0000000e040c723c */ /* 0x040fe2000000187c */
[----:B------:R-:W-:Y:S01]  /*9e60*/  LOP3.LUT R110, R110, R105, RZ, 0xc0, !PT ;  /* 0x000000696e6e7212 */ /* 0x000fe200078ec0ff */
[----:B------:R-:W-:Y:S01]  /*9e70*/  LDSM.16.MT88.4 R124, [R155+0x800] ;  /* 0x000800009b7c783b */ /* 0x000fe20000004200 */
[----:B------:R-:W-:Y:S01]  /*9e80*/  PRMT R198, R109, 0x5410, R198 ;  /* 0x000054106dc67816 */ /* 0x000fe200000000c6 */
[----:B------:R-:W-:Y:S01]  /*9e90*/  MUFU.EX2 R193, R193 ;  /* 0x000000c100c17308 */ /* 0x000fe20000000800 */
[----:B------:R-:W-:Y:S01]  /*9ea0*/  HSET2.LE.AND R109, R200, R157, PT ;  /* 0x0000009dc86d7233 */ /* 0x000fe20003803000 */
[----:B------:R-:W1:Y:S01]  /*9eb0*/  LDSM.16.MT88.4 R104, [R155+0x2800] ;  /* 0x002800009b68783b */ /* 0x000e620000004200 */
[----:B--2---:R-:W-:Y:S01]  /*9ec0*/  F2FP.F16.F32.PACK_AB R202, R174, R179 ;  /* 0x000000b3aeca723e */ /* 0x004fe200000000ff */
[----:B------:R-:W-:Y:S01]  /*9ed0*/  HMMA.16816.F32 R32, R4, R120, R32 ;  /* 0x000000780420723c */ /* 0x000fe20000001820 */
[----:B------:R-:W-:-:S02]  /*9ee0*/  MOV R3, R0 ;  /* 0x0000000000037202 */ /* 0x000fc40000000f00 */
[----:B------:R-:W-:Y:S01]  /*9ef0*/  MOV R132, R2 ;  /* 0x0000000200847202 */ /* 0x000fe20000000f00 */
[----:B------:R-:W-:Y:S01]  /*9f00*/  MUFU.EX2 R164, R164 ;  /* 0x000000a400a47308 */ /* 0x000fe20000000800 */
[----:B------:R-:W-:Y:S02]  /*9f10*/  @P5 MOV R3, R0 ;  /* 0x0000000000035202 */ /* 0x000fe40000000f00 */
[----:B------:R-:W-:Y:S01]  /*9f20*/  @P5 MOV R132, R2 ;  /* 0x0000000200845202 */ /* 0x000fe20000000f00 */
[C---:B------:R-:W-:Y:S01]  /*9f30*/  HMMA.16816.F32 R100, R4.reuse, R122, R100 ;  /* 0x0000007a0464723c */ /* 0x040fe20000001864 */
[----:B------:R-:W-:Y:S03]  /*9f40*/  LDSM.16.MT88.4 R120, [R161+0xe800] ;  /* 0x00e80000a178783b */ /* 0x000fe60000004200 */
[----:B------:R-:W-:Y:S04]  /*9f50*/  MUFU.EX2 R171, R171 ;  /* 0x000000ab00ab7308 */ /* 0x000fe80000000800 */
[C---:B------:R-:W-:Y:S01]  /*9f60*/  HMMA.16816.F32 R72, R4.reuse, R114, R72 ;  /* 0x000000720448723c */ /* 0x040fe20000001848 */
[----:B------:R-:W2:Y:S03]  /*9f70*/  LDSM.16.MT88.4 R112, [R156+0x2800] ;  /* 0x002800009c70783b */ /* 0x000ea60000004200 */
[----:B------:R-:W-:Y:S04]  /*9f80*/  MUFU.EX2 R169, R169 ;  /* 0x000000a900a97308 */ /* 0x000fe80000000800 */
[----:B-----5:R-:W-:Y:S01]  /*9f90*/  HMMA.16816.F32 R92, R4, R144, R92 ;  /* 0x00000090045c723c */ /* 0x020fe2000000185c */
[----:B------:R-:W-:-:S02]  /*9fa0*/  LOP3.LUT R144, R108, 0xff00ff, RZ, 0xc0, !PT ;  /* 0x00ff00ff6c907812 */ /* 0x000fc400078ec0ff */
[--C-:B------:R-:W-:Y:S01]  /*9fb0*/  HSET2.LE.AND R145, R198, R157.reuse, PT ;  /* 0x0000009dc6917233 */ /* 0x100fe20003803000 */
[----:B------:R-:W-:Y:S01]  /*9fc0*/  MUFU.EX2 R162, R162 ;  /* 0x000000a200a27308 */ /* 0x000fe20000000800 */
[----:B------:R-:W-:Y:S01]  /*9fd0*/  F2FP.F16.F32.PACK_AB R108, R168, R175 ;  /* 0x000000afa86c723e */ /* 0x000fe200000000ff */
[----:B------:R-:W-:Y:S01]  /*9fe0*/  FADD.FTZ R175, R175, R148 ;  /* 0x00000094afaf7221 */ /* 0x000fe20000010000 */
[----:B------:R-:W-:Y:S01]  /*9ff0*/  HSET2.LE.AND R111, R144, R157, PT ;  /* 0x0000009d906f7233 */ /* 0x000fe20003803000 */
[----:B------:R-:W-:Y:S01]  /*a000*/  HMMA.16816.F32 R4, R4, R146, R96 ;  /* 0x000000920404723c */ /* 0x000fe20000001860 */
[----:B------:R-:W3:Y:S01]  /*a010*/  LDSM.16.MT88.4 R96, [R161+0x10800] ;  /* 0x01080000a160783b */ /* 0x000ee20000004200 */
[C---:B----4-:R-:W-:Y:S01]  /*a020*/  F2FP.F16.F32.PACK_AB R144, R181.reuse, R176 ;  /* 0x000000b0b590723e */ /* 0x050fe200000000ff */
[----:B------:R-:W-:Y:S01]  /*a030*/  FADD.FTZ R176, R176, R151 ;  /* 0x00000097b0b07221 */ /* 0x000fe20000010000 */
[----:B------:R-:W-:Y:S01]  /*a040*/  LOP3.LUT R111, R202, R111, RZ, 0xc0, !PT ;  /* 0x0000006fca6f7212 */ /* 0x000fe200078ec0ff */
[----:B------:R-:W-:Y:S01]  /*a050*/  MUFU.EX2 R165, R165 ;  /* 0x000000a500a57308 */ /* 0x000fe20000000800 */
[----:B------:R-:W-:Y:S01]  /*a060*/  LOP3.LUT R108, R108, R145, RZ, 0xc0, !PT ;  /* 0x000000916c6c7212 */ /* 0x000fe200078ec0ff */
[----:B------:R-:W-:Y:S01]  /*a070*/  FADD.FTZ R175, R168, R175 ;  /* 0x000000afa8af7221 */ /* 0x000fe20000010000 */
[----:B------:R-:W-:Y:S01]  /*a080*/  LOP3.LUT R109, R144, R109, RZ, 0xc0, !PT ;  /* 0x0000006d906d7212 */ /* 0x000fe200078ec0ff */
[----:B------:R-:W-:Y:S01]  /*a090*/  FADD.FTZ R176, R181, R176 ;  /* 0x000000b0b5b07221 */ /* 0x000fe20000010000 */
[----:B------:R-:W-:Y:S01]  /*a0a0*/  LDSM.16.MT88.4 R144, [R155+0x4800] ;  /* 0x004800009b90783b */ /* 0x000fe20000004200 */
[----:B------:R-:W-:Y:S01]  /*a0b0*/  FADD.FTZ R170, R170, R175 ;  /* 0x000000afaaaa7221 */ /* 0x000fe20000010000 */
[----:B------:R-:W-:Y:S01]  /*a0c0*/  MOV R151, R149 ;  /* 0x0000009500977202 */ /* 0x000fe20000000f00 */
[----:B------:R-:W-:Y:S01]  /*a0d0*/  MUFU.EX2 R159, R159 ;  /* 0x0000009f009f7308 */ /* 0x000fe20000000800 */
[----:B------:R-:W-:Y:S01]  /*a0e0*/  FADD.FTZ R179, R179, R176 ;  /* 0x000000b0b3b37221 */ /* 0x000fe20000010000 */
[----:B------:R-:W-:Y:S01]  /*a0f0*/  HMMA.16816.F32 R44, R108, R116, R44 ;  /* 0x000000746c2c723c */ /* 0x000fe2000000182c */
[----:B------:R-:W-:Y:S01]  /*a100*/  LOP3.LUT R116, R231, R241, R223, 0x96, !PT ;  /* 0x000000f1e7747212 */ /* 0x000fe200078e96df */
[----:B------:R-:W-:Y:S01]  /*a110*/  FADD.FTZ R170, R177, R170 ;  /* 0x000000aab1aa7221 */ /* 0x000fe20000010000 */
[----:B------:R-:W-:-:S03]  /*a120*/  FADD.FTZ R174, R174, R179 ;  /* 0x000000b3aeae7221 */ /* 0x000fc60000010000 */
[----:B------:R-:W-:Y:S02]  /*a130*/  IMAD.WIDE.U32 R116, R116, -0x326172a9, RZ ;  /* 0xcd9e8d5774747825 */ /* 0x000fe400078e00ff */
[----:B-1----:R-:W-:Y:S03]  /*a140*/  HMMA.16816.F32 R60, R108, R104, R60 ;  /* 0x000000686c3c723c */ /* 0x002fe6000000183c */
[----:B------:R-:W-:Y:S02]  /*a150*/  LOP3.LUT R239, R239, R228, R117, 0x96, !PT ;  /* 0x000000e4efef7212 */ /* 0x000fe400078e9675 */
[----:B------:R-:W-:-:S03]  /*a160*/  LOP3.LUT R237, R237, R116, R219, 0x96, !PT ;  /* 0x00000074eded7212 */ /* 0x000fc600078e96db */
[----:B------:R-:W-:Y:S01]  /*a170*/  HMMA.16816.F32 R64, R108, R106, R64 ;  /* 0x0000006a6c40723c */ /* 0x000fe20000001840 */
[----:B------:R-:W1:Y:S01]  /*a180*/  LDSM.16.MT88.4 R104, [R156+0x4800] ;  /* 0x004800009c68783b */ /* 0x000e620000004200 */
[----:B------:R-:W-:-:S05]  /*a190*/  IMAD.WIDE.U32 R116, R239, -0x2daee0ad, RZ ;  /* 0xd2511f53ef747825 */ /* 0x000fca00078e00ff */
[----:B------:R-:W-:Y:S01]  /*a1a0*/  LOP3.LUT R235, R235, R220, R117, 0x96, !PT ;  /* 0x000000dcebeb7212 */ /* 0x000fe200078e9675 */
[C---:B--2---:R-:W-:Y:S08]  /*a1b0*/  HMMA.16816.F32 R52, R108.reuse, R112, R52 ;  /* 0x000000706c34723c */ /* 0x044ff00000001834 */
[----:B---3--:R-:W-:Y:S01]  /*a1c0*/  HMMA.16816.F32 R68, R108, R96, R68 ;  /* 0x000000606c44723c */ /* 0x008fe20000001844 */
[----:B------:R-:W-:-:S05]  /*a1d0*/  IMAD.WIDE.U32 R96, R237, -0x2daee0ad, RZ ;  /* 0xd2511f53ed607825 */ /* 0x000fca00078e00ff */
[----:B------:R-:W-:Y:S01]  /*a1e0*/  LOP3.LUT R198, R192, R116, R97, 0x96, !PT ;  /* 0x00000074c0c67212 */ /* 0x000fe200078e9661 */
[----:B------:R-:W-:Y:S01]  /*a1f0*/  FFMA.FTZ R192, R199, UR4, -R166 ;  /* 0x00000004c7c07c23 */ /* 0x000fe200080108a6 */
[C---:B------:R-:W-:Y:S01]  /*a200*/  HMMA.16816.F32 R56, R108.reuse, R114, R56 ;  /* 0x000000726c38723c */ /* 0x040fe20000001838 */
[----:B------:R-:W2:Y:S02]  /*a210*/  LDSM.16.MT88.4 R112, [R158+0x10800] ;  /* 0x010800009e70783b */ /* 0x000ea40000004200 */
[----:B------:R-:W-:Y:S02]  /*a220*/  IMAD.WIDE.U32 R198, R198, -0x326172a9, RZ ;  /* 0xcd9e8d57c6c67825 */ /* 0x000fe400078e00ff */
[----:B------:R-:W-:Y:S03]  /*a230*/  MUFU.EX2 R192, R192 ;  /* 0x000000c000c07308 */ /* 0x000fe60000000800 */
[----:B------:R-:W-:Y:S01]  /*a240*/  HMMA.16816.F32 R72, R108, R98, R72 ;  /* 0x000000626c48723c */ /* 0x000fe20000001848 */
[----:B------:R-:W-:-:S05]  /*a250*/  IMAD.WIDE.U32 R98, R235, -0x326172a9, RZ ;  /* 0xcd9e8d57eb627825 */ /* 0x000fca00078e00ff */
[----:B------:R-:W-:Y:S02]  /*a260*/  LOP3.LUT R233, R233, R218, R99, 0x96, !PT ;  /* 0x000000dae9e97212 */ /* 0x000fe400078e9663 */
[----:B------:R-:W-:Y:S01]  /*a270*/  LOP3.LUT R200, R190, R98, R199, 0x96, !PT ;  /* 0x00000062bec87212 */ /* 0x000fe200078e96c7 */
[----:B------:R-:W-:Y:S01]  /*a280*/  FFMA.FTZ R190, R201, UR4, -R166 ;  /* 0x00000004c9be7c23 */ /* 0x000fe200080108a6 */
[----:B-1----:R-:W-:Y:S01]  /*a290*/  HMMA.16816.F32 R84, R108, R104, R84 ;  /* 0x000000686c54723c */ /* 0x002fe20000001854 */
[----:B------:R-:W-:-:S04]  /*a2a0*/  IMAD.WIDE.U32 R116, R233, -0x2daee0ad, RZ ;  /* 0xd2511f53e9747825 */ /* 0x000fc800078e00ff */
[--C-:B------:R-:W-:Y:S01]  /*a2b0*/  FFMA.FTZ R166, R167, UR4, -R160.reuse ;  /* 0x00000004a7a67c23 */ /* 0x100fe200080108a0 */
[----:B------:R-:W-:Y:S01]  /*a2c0*/  IMAD.WIDE.U32 R200, R200, -0x2daee0ad, RZ ;  /* 0xd2511f53c8c87825 */ /* 0x000fe200078e00ff */
[----:B------:R-:W-:Y:S01]  /*a2d0*/  LOP3.LUT R232, R182, R96, R117, 0x96, !PT ;  /* 0x00000060b6e87212 */ /* 0x000fe200078e9675 */
[----:B------:R-:W-:Y:S01]  /*a2e0*/  MUFU.EX2 R190, R190 ;  /* 0x000000be00be7308 */ /* 0x000fe20000000800 */
[----:B------:R-:W-:Y:S01]  /*a2f0*/  HMMA.16816.F32 R24, R108, R128, R24 ;  /* 0x000000806c18723c */ /* 0x000fe20000001818 */
[----:B------:R-:W-:Y:S01]  /*a300*/  FFMA.FTZ R182, R163, UR4, -R160 ;  /* 0x00000004a3b67c23 */ /* 0x000fe200080108a0 */
[----:B------:R-:W-:Y:S01]  /*a310*/  LOP3.LUT R116, R180, R116, R201, 0x96, !PT ;  /* 0x00000074b4747212 */ /* 0x000fe200078e96c9 */
[----:B------:R-:W-:-:S04]  /*a320*/  IMAD.WIDE.U32 R232, R232, -0x326172a9, RZ ;  /* 0xcd9e8d57e8e87825 */ /* 0x000fc800078e00ff */
[----:B------:R-:W-:Y:S01]  /*a330*/  FFMA.FTZ R180, R197, UR4, -R160 ;  /* 0x00000004c5b47c23 */ /* 0x000fe200080108a0 */
[----:B------:R-:W-:Y:S01]  /*a340*/  IMAD.WIDE.U32 R116, R116, -0x326172a9, RZ ;  /* 0xcd9e8d5774747825 */ /* 0x000fe200078e00ff */
[C---:B------:R-:W-:Y:S01]  /*a350*/  HMMA.16816.F32 R28, R108.reuse, R130, R28 ;  /* 0x000000826c1c723c */ /* 0x040fe2000000181c */
[----:B------:R-:W1:Y:S03]  /*a360*/  LDSM.16.MT88.4 R128, [R156+0x1000] ;  /* 0x001000009c80783b */ /* 0x000e660000004200 */
[----:B------:R-:W-:Y:S01]  /*a370*/  MUFU.EX2 R180, R180 ;  /* 0x000000b400b47308 */ /* 0x000fe20000000800 */
[----:B------:R-:W-:Y:S01]  /*a380*/  IMAD.MOV.U32 R96, RZ, RZ, R116 ;  /* 0x000000ffff607224 */ /* 0x000fe200078e0074 */
[----:B------:R-:W-:Y:S01]  /*a390*/  LOP3.LUT R104, R178, R232, R117, 0x96, !PT ;  /* 0x000000e8b2687212 */ /* 0x000fe200078e9675 */
[--C-:B------:R-:W-:Y:S01]  /*a3a0*/  FFMA.FTZ R178, R183, UR4, -R160.reuse ;  /* 0x00000004b7b27c23 */ /* 0x100fe200080108a0 */
[----:B------:R-:W-:Y:S01]  /*a3b0*/  PRMT R97, R116, 0x7772, RZ ;  /* 0x0000777274617816 */ /* 0x000fe200000000ff */
[----:B------:R-:W-:Y:S01]  /*a3c0*/  FFMA.FTZ R183, R195, UR4, -R160 ;  /* 0x00000004c3b77c23 */ /* 0x000fe200080108a0 */
[C---:B------:R-:W-:Y:S01]  /*a3d0*/  PRMT R99, R104.reuse, 0x7632, R99 ;  /* 0x0000763268637816 */ /* 0x040fe20000000063 */
[----:B--2---:R-:W-:Y:S01]  /*a3e0*/  HMMA.16816.F32 R76, R108, R112, R76 ;  /* 0x000000706c4c723c */ /* 0x004fe2000000184c */
[C---:B------:R-:W-:Y:S01]  /*a3f0*/  LOP3.LUT R105, R104.reuse, 0xffff, RZ, 0xc0, !PT ;  /* 0x0000ffff68697812 */ /* 0x040fe200078ec0ff */
[----:B------:R-:W2:Y:S01]  /*a400*/  MUFU.EX2 R178, R178 ;  /* 0x000000b200b27308 */ /* 0x000ea20000000800 */
[----:B------:R-:W-:-:S02]  /*a410*/  LOP3.LUT R112, R104, 0xff, RZ, 0xc0, !PT ;  /* 0x000000ff68707812 */ /* 0x000fc400078ec0ff */
[----:B------:R-:W-:Y:S02]  /*a420*/  SHF.R.U32.HI R104, RZ, 0x18, R104 ;  /* 0x00000018ff687819 */ /* 0x000fe40000011668 */
[----:B------:R-:W-:Y:S01]  /*a430*/  LOP3.LUT R99, R99, 0xff, RZ, 0xc0, !PT ;  /* 0x000000ff63637812 */ /* 0x000fe200078ec0ff */
[C---:B------:R-:W-:Y:S01]  /*a440*/  HMMA.16816.F32 R80, R108.reuse, R114, R80 ;  /* 0x000000726c50723c */ /* 0x040fe20000001850 */
[----:B------:R-:W-:Y:S01]  /*a450*/  SHF.R.U32.HI R105, RZ, 0x8, R105 ;  /* 0x00000008ff697819 */ /* 0x000fe20000011669 */
[----:B------:R-:W3:Y:S01]  /*a460*/  MUFU.EX2 R183, R183 ;  /* 0x000000b700b77308 */ /* 0x000ee20000000800 */
[----:B------:R-:W-:Y:S02]  /*a470*/  PRMT R104, R99, 0x5410, R104 ;  /* 0x0000541063687816 */ /* 0x000fe40000000068 */
[----:B------:R-:W-:Y:S02]  /*a480*/  PRMT R114, R116, 0x7773, RZ ;  /* 0x0000777374727816 */ /* 0x000fe400000000ff */
[----:B------:R-:W-:Y:S01]  /*a490*/  PRMT R112, R112, 0x5410, R105 ;  /* 0x0000541070707816 */ /* 0x000fe20000000069 */
[----:B------:R-:W-:Y:S01]  /*a4a0*/  HMMA.16816.F32 R36, R108, R120, R36 ;  /* 0x000000786c24723c */ /* 0x000fe20000001824 */
[----:B------:R-:W-:Y:S01]  /*a4b0*/  HSET2.LE.AND R99, R104, R157, PT ;  /* 0x0000009d68637233 */ /* 0x000fe20003803000 */
[----:B------:R-:W-:Y:S01]  /*a4c0*/  MUFU.EX2 R166, R166 ;  /* 0x000000a600a67308 */ /* 0x000fe20000000800 */
[----:B------:R-:W-:-:S02]  /*a4d0*/  PRMT R104, R97, 0x5410, R114 ;  /* 0x0000541061687816 */ /* 0x000fc40000000072 */
[----:B------:R-:W-:Y:S02]  /*a4e0*/  HSET2.LE.AND R105, R112, R157, PT ;  /* 0x0000009d70697233 */ /* 0x000fe40003803000 */
[----:B------:R-:W-:Y:S01]  /*a4f0*/  LDSM.16.MT88.4 R112, [R156+0x3000] ;  /* 0x003000009c70783b */ /* 0x000fe20000004200 */
[C---:B------:R-:W-:Y:S01]  /*a500*/  HMMA.16816.F32 R40, R108.reuse, R122, R40 ;  /* 0x0000007a6c28723c */ /* 0x040fe20000001828 */
[----:B------:R-:W-:Y:S01]  /*a510*/  PRMT R98, R116, 0x7771, RZ ;  /* 0x0000777174627816 */ /* 0x000fe200000000ff */
[----:B------:R-:W4:Y:S01]  /*a520*/  MUFU.EX2 R182, R182 ;  /* 0x000000b600b67308 */ /* 0x000f220000000800 */
[----:B------:R-:W5:Y:S01]  /*a530*/  LDSM.16.MT88.4 R120, [R155+0x1000] ;  /* 0x001000009b78783b */ /* 0x000f620000004200 */
[----:B------:R-:W-:Y:S02]  /*a540*/  LOP3.LUT R104, R104, 0xff00ff, RZ, 0xc0, !PT ;  /* 0x00ff00ff68687812 */ /* 0x000fe400078ec0ff */
[----:B------:R-:W-:Y:S02]  /*a550*/  LOP3.LUT R194, R194, R198, R233, 0x96, !PT ;  /* 0x000000c6c2c27212 */ /* 0x000fe400078e96e9 */
[----:B------:R-:W-:Y:S01]  /*a560*/  HMMA.16816.F32 R88, R108, R106, R88 ;  /* 0x0000006a6c58723c */ /* 0x000fe20000001858 */
[----:B------:R-:W-:-:S02]  /*a570*/  LOP3.LUT R107, R96, 0xff, RZ, 0xc0, !PT ;  /* 0x000000ff606b7812 */ /* 0x000fc400078ec0ff */
[----:B--2---:R-:W-:Y:S01]  /*a580*/  F2FP.F16.F32.PACK_AB R106, R178, R191 ;  /* 0x000000bfb26a723e */ /* 0x004fe200000000ff */
[----:B------:R-:W-:Y:S01]  /*a590*/  IMAD.WIDE.U32 R194, R194, -0x2daee0ad, RZ ;  /* 0xd2511f53c2c27825 */ /* 0x000fe200078e00ff */
[----:B------:R-:W-:-:S03]  /*a5a0*/  PRMT R98, R107, 0x5410, R98 ;  /* 0x000054106b627816 */ /* 0x000fc60000000062 */
[----:B------:R-:W-:Y:S01]  /*a5b0*/  FADD.FTZ R191, R191, R174 ;  /* 0x000000aebfbf7221 */ /* 0x000fe20000010000 */
[----:B------:R-:W-:Y:S01]  /*a5c0*/  LOP3.LUT R97, R106, R99, RZ, 0xc0, !PT ;  /* 0x000000636a617212 */ /* 0x000fe200078ec0ff */
[C---:B------:R-:W-:Y:S01]  /*a5d0*/  HMMA.16816.F32 R32, R108.reuse, R124, R32 ;  /* 0x0000007c6c20723c */ /* 0x040fe20000001820 */
[--C-:B------:R-:W-:Y:S01]  /*a5e0*/  HSET2.LE.AND R99, R104, R157.reuse, PT ;  /* 0x0000009d68637233 */ /* 0x100fe20003803000 */
[----:B------:R-:W-:Y:S01]  /*a5f0*/  FADD.FTZ R191, R178, R191 ;  /* 0x000000bfb2bf7221 */ /* 0x000fe20000010000 */
[----:B------:R-:W-:Y:S02]  /*a600*/  HSET2.LE.AND R98, R98, R157, PT ;  /* 0x0000009d62627233 */ /* 0x000fe40003803000 */
[----:B------:R-:W-:Y:S01]  /*a610*/  F2FP.F16.F32.PACK_AB R96, R192, R189 ;  /* 0x000000bdc060723e */ /* 0x000fe200000000ff */
[----:B------:R-:W-:Y:S01]  /*a620*/  FADD.FTZ R189, R189, R170 ;  /* 0x000000aabdbd7221 */ /* 0x000fe20000010000 */
[----:B------:R-:W-:Y:S01]  /*a630*/  LOP3.LUT R196, R196, R200, R195, 0x96, !PT ;  /* 0x000000c8c4c47212 */ /* 0x000fe200078e96c3 */
[----:B------:R-:W-:Y:S01]  /*a640*/  HMMA.16816.F32 R100, R108, R126, R100 ;  /* 0x0000007e6c64723c */ /* 0x000fe20000001864 */
[----:B------:R-:W-:Y:S01]  /*a650*/  LOP3.LUT R96, R96, R105, RZ, 0xc0, !PT ;  /* 0x0000006960607212 */ /* 0x000fe200078ec0ff */
[----:B------:R-:W-:Y:S01]  /*a660*/  LDSM.16.MT88.4 R124, [R161+0xf000] ;  /* 0x00f00000a17c783b */ /* 0x000fe20000004200 */
[----:B------:R-:W-:-:S03]  /*a670*/  FADD.FTZ R189, R192, R189 ;  /* 0x000000bdc0bd7221 */ /* 0x000fc60000010000 */
[----:B------:R-:W-:Y:S02]  /*a680*/  LDSM.16.MT88.4 R104, [R155+0x3000] ;  /* 0x003000009b68783b */ /* 0x000fe40000004200 */
[C---:B------:R-:W-:Y:S01]  /*a690*/  HMMA.16816.F32 R92, R108.reuse, R144, R92 ;  /* 0x000000906c5c723c */ /* 0x040fe2000000185c */
[----:B------:R-:W-:Y:S01]  /*a6a0*/  F2FP.F16.F32.PACK_AB R145, R193, R190 ;  /* 0x000000bec191723e */ /* 0x000fe200000000ff */
[----:B------:R-:W-:Y:S01]  /*a6b0*/  FADD.FTZ R190, R190, R189 ;  /* 0x000000bdbebe7221 */ /* 0x000fe20000010000 */
[----:B---3--:R-:W-:Y:S01]  /*a6c0*/  F2FP.F16.F32.PACK_AB R144, R183, R180 ;  /* 0x000000b4b790723e */ /* 0x008fe200000000ff */
[----:B------:R-:W-:Y:S01]  /*a6d0*/  FADD.FTZ R180, R180, R191 ;  /* 0x000000bfb4b47221 */ /* 0x000fe20000010000 */
[----:B------:R-:W-:Y:S01]  /*a6e0*/  LOP3.LUT R98, R145, R98, RZ, 0xc0, !PT ;  /* 0x0000006291627212 */ /* 0x000fe200078ec0ff */
[----:B------:R-:W-:Y:S01]  /*a6f0*/  FADD.FTZ R193, R193, R190 ;  /* 0x000000bec1c17221 */ /* 0x000fe20000010000 */
[----:B------:R-:W-:Y:S01]  /*a700*/  LOP3.LUT R99, R144, R99, RZ, 0xc0, !PT ;  /* 0x0000006390637212 */ /* 0x000fe200078ec0ff */
[----:B------:R-:W-:Y:S01]  /*a710*/  HMMA.16816.F32 R8, R108, R140, R8 ;  /* 0x0000008c6c08723c */ /* 0x000fe20000001808 */
[----:B------:R-:W-:-:S07]  /*a720*/  FADD.FTZ R183, R183, R180 ;  /* 0x000000b4b7b77221 */ /* 0x000fce0000010000 */
[C---:B------:R-:W-:Y:S01]  /*a730*/  HMMA.16816.F32 R12, R108.reuse, R142, R12 ;  /* 0x0000008e6c0c723c */ /* 0x040fe2000000180c */
[----:B------:R-:W2:Y:S07]  /*a740*/  LDSM.16.MT88.4 R140, [R161+0xd000] ;  /* 0x00d00000a18c783b */ /* 0x000eae0000004200 */
[C---:B------:R-:W-:Y:S08]  /*a750*/  HMMA.16816.F32 R16, R108.reuse, R136, R16 ;  /* 0x000000886c10723c */ /* 0x040ff00000001810 */
[C---:B------:R-:W-:Y:S01]  /*a760*/  HMMA.16816.F32 R20, R108.reuse, R138, R20 ;  /* 0x0000008a6c14723c */ /* 0x040fe20000001814 */
[----:B------:R-:W3:Y:S07]  /*a770*/  LDSM.16.MT88.4 R136, [R158+0xd000] ;  /* 0x00d000009e88783b */ /* 0x000eee0000004200 */
[C---:B------:R-:W-:Y:S01]  /*a780*/  HMMA.16816.F32 R48, R108.reuse, R118, R48 ;  /* 0x000000766c30723c */ /* 0x040fe20000001830 */
[----:B------:R-:W4:Y:S07]  /*a790*/  LDSM.16.MT88.4 R116, [R158+0xf000] ;  /* 0x00f000009e74783b */ /* 0x000f2e0000004200 */
[----:B------:R-:W-:Y:S01]  /*a7a0*/  HMMA.16816.F32 R4, R108, R146, R4 ;  /* 0x000000926c04723c */ /* 0x000fe20000001804 */
[----:B------:R-:W4:Y:S04]  /*a7b0*/  LDSM.16.MT88.4 R108, [R161+0x11000] ;  /* 0x01100000a16c783b */ /* 0x000f280000004200 */
[----:B------:R-:W-:Y:S03]  /*a7c0*/  LDSM.16.MT88.4 R144, [R161+0xf800] ;  /* 0x00f80000a190783b */ /* 0x000fe60000004200 */
[C---:B-1----:R-:W-:Y:S08]  /*a7d0*/  HMMA.16816.F32 R24, R96.reuse, R128, R24 ;  /* 0x000000806018723c */ /* 0x042ff00000001818 */
[C---:B------:R-:W-:Y:S01]  /*a7e0*/  HMMA.16816.F32 R28, R96.reuse, R130, R28 ;  /* 0x00000082601c723c */ /* 0x040fe2000000181c */
[----:B------:R-:W-:Y:S07]  /*a7f0*/  LDSM.16.MT88.4 R128, [R155+0x5000] ;  /* 0x005000009b80783b */ /* 0x000fee0000004200 */
[C---:B-----5:R-:W-:Y:S08]  /*a800*/  HMMA.16816.F32 R32, R96.reuse, R120, R32 ;  /* 0x000000786020723c */ /* 0x060ff00000001820 */
[C---:B------:R-:W-:Y:S01]  /*a810*/  HMMA.16816.F32 R100, R96.reuse, R122, R100 ;  /* 0x0000007a6064723c */ /* 0x040fe20000001864 */
[----:B------:R-:W1:Y:S07]  /*a820*/  LDSM.16.MT88.4 R120, [R158+0x11000] ;  /* 0x011000009e78783b */ /* 0x000e6e0000004200 */
[C---:B------:R-:W-:Y:S08]  /*a830*/  HMMA.16816.F32 R52, R96.reuse, R112, R52 ;  /* 0x000000706034723c */ /* 0x040ff00000001834 */
[C---:B------:R-:W-:Y:S01]  /*a840*/  HMMA.16816.F32 R56, R96.reuse, R114, R56 ;  /* 0x000000726038723c */ /* 0x040fe20000001838 */
[----:B------:R-:W5:Y:S07]  /*a850*/  LDSM.16.MT88.4 R112, [R156+0x5000] ;  /* 0x005000009c70783b */ /* 0x000f6e0000004200 */
[C---:B--2---:R-:W-:Y:S08]  /*a860*/  HMMA.16816.F32 R8, R96.reuse, R140, R8 ;  /* 0x0000008c6008723c */ /* 0x044ff00000001808 */
[C---:B------:R-:W-:Y:S01]  /*a870*/  HMMA.16816.F32 R12, R96.reuse, R142, R12 ;  /* 0x0000008e600c723c */ /* 0x040fe2000000180c */
[----:B------:R-:W-:Y:S07]  /*a880*/  LDSM.16.MT88.4 R140, [R158+0xf800] ;  /* 0x00f800009e8c783b */ /* 0x000fee0000004200 */
[C---:B---3--:R-:W-:Y:S08]  /*a890*/  HMMA.16816.F32 R16, R96.reuse, R136, R16 ;  /* 0x000000886010723c */ /* 0x048ff00000001810 */
[----:B------:R-:W-:Y:S01]  /*a8a0*/  HMMA.16816.F32 R20, R96, R138, R20 ;  /* 0x0000008a6014723c */ /* 0x000fe20000001814 */
[----:B------:R-:W-:-:S02]  /*a8b0*/  F2FP.F16.F32.PACK_AB R138, R162, R169 ;  /* 0x000000a9a28a723e */ /* 0x000fc400000000ff */
[----:B----4-:R-:W-:-:S05]  /*a8c0*/  F2FP.F16.F32.PACK_AB R139, R182, R165 ;  /* 0x000000a5b68b723e */ /* 0x010fca00000000ff */
[C---:B------:R-:W-:Y:S08]  /*a8d0*/  HMMA.16816.F32 R36, R96.reuse, R124, R36 ;  /* 0x0000007c6024723c */ /* 0x040ff00000001824 */
[C---:B------:R-:W-:Y:S01]  /*a8e0*/  HMMA.16816.F32 R40, R96.reuse, R126, R40 ;  /* 0x0000007e6028723c */ /* 0x040fe20000001828 */
[----:B------:R-:W2:Y:S07]  /*a8f0*/  LDSM.16.MT88.4 R124, [R161+0xd800] ;  /* 0x00d80000a17c783b */ /* 0x000eae0000004200 */
[C---:B------:R-:W-:Y:S08]  /*a900*/  HMMA.16816.F32 R44, R96.reuse, R116, R44 ;  /* 0x00000074602c723c */ /* 0x040ff0000000182c */
[C---:B------:R-:W-:Y:S01]  /*a910*/  HMMA.16816.F32 R48, R96.reuse, R118, R48 ;  /* 0x000000766030723c */ /* 0x040fe20000001830 */
[----:B------:R-:W-:Y:S07]  /*a920*/  LDSM.16.MT88.4 R116, [R158+0xd800] ;  /* 0x00d800009e74783b */ /* 0x000fee0000004200 */
[----:B------:R-:W-:Y:S01]  /*a930*/  HMMA.16816.F32 R60, R96, R104, R60 ;  /* 0x00000068603c723c */ /* 0x000fe2000000183c */
[----:B------:R-:W-:-:S02]  /*a940*/  PRMT R105, R194, 0x7773, RZ ;  /* 0x00007773c2697816 */ /* 0x000fc400000000ff */
[----:B------:R-:W-:-:S05]  /*a950*/  PRMT R104, R194, 0x7771, RZ ;  /* 0x00007771c2687816 */ /* 0x000fca00000000ff */
[----:B------:R-:W-:Y:S01]  /*a960*/  HMMA.16816.F32 R64, R96, R106, R64 ;  /* 0x0000006a6040723c */ /* 0x000fe20000001840 */
[----:B------:R-:W-:Y:S02]  /*a970*/  MOV R106, R194 ;  /* 0x000000c2006a7202 */ /* 0x000fe40000000f00 */
[----:B------:R-:W-:-:S04]  /*a980*/  PRMT R107, R196, 0x7632, R107 ;  /* 0x00007632c46b7816 */ /* 0x000fc8000000006b */
[----:B------:R-:W-:Y:S01]  /*a990*/  LOP3.LUT R107, R107, 0xff, RZ, 0xc0, !PT ;  /* 0x000000ff6b6b7812 */ /* 0x000fe200078ec0ff */
[C---:B------:R-:W-:Y:S01]  /*a9a0*/  HMMA.16816.F32 R68, R96.reuse, R108, R68 ;  /* 0x0000006c6044723c */ /* 0x040fe20000001844 */
[----:B------:R-:W-:Y:S02]  /*a9b0*/  LOP3.LUT R109, R106, 0xff, RZ, 0xc0, !PT ;  /* 0x000000ff6a6d7812 */ /* 0x000fe400078ec0ff */
[----:B------:R-:W-:Y:S02]  /*a9c0*/  LOP3.LUT R108, R196, 0xff, RZ, 0xc0, !PT ;  /* 0x000000ffc46c7812 */ /* 0x000fe400078ec0ff */
[----:B------:R-:W-:Y:S02]  /*a9d0*/  SHF.R.U32.HI R106, RZ, 0x18, R196 ;  /* 0x00000018ff6a7819 */ /* 0x000fe400000116c4 */
[----:B------:R-:W-:Y:S01]  /*a9e0*/  PRMT R104, R109, 0x5410, R104 ;  /* 0x000054106d687816 */ /* 0x000fe20000000068 */
[----:B------:R-:W-:Y:S01]  /*a9f0*/  HMMA.16816.F32 R72, R96, R110, R72 ;  /* 0x0000006e6048723c */ /* 0x000fe20000001848 */
[----:B------:R-:W-:-:S02]  /*aa00*/  PRMT R110, R194, 0x7772, RZ ;  /* 0x00007772c26e7816 */ /* 0x000fc400000000ff */
[----:B------:R-:W-:Y:S02]  /*aa10*/  LOP3.LUT R111, R196, 0xffff, RZ, 0xc0, !PT ;  /* 0x0000ffffc46f7812 */ /* 0x000fe400078ec0ff */
[----:B------:R-:W-:Y:S02]  /*aa20*/  PRMT R110, R110, 0x5410, R105 ;  /* 0x000054106e6e7816 */ /* 0x000fe40000000069 */
[----:B------:R-:W-:Y:S01]  /*aa30*/  SHF.R.U32.HI R111, RZ, 0x8, R111 ;  /* 0x00000008ff6f7819 */ /* 0x000fe2000001166f */
[----:B-1----:R-:W-:Y:S01]  /*aa40*/  HMMA.16816.F32 R76, R96, R120, R76 ;  /* 0x00000078604c723c */ /* 0x002fe2000000184c */
[----:B------:R-:W-:Y:S02]  /*aa50*/  PRMT R106, R107, 0x5410, R106 ;  /* 0x000054106b6a7816 */ /* 0x000fe4000000006a */
[----:B------:R-:W-:Y:S02]  /*aa60*/  PRMT R108, R108, 0x5410, R111 ;  /* 0x000054106c6c7816 */ /* 0x000fe4000000006f */
[----:B------:R-:W-:-:S02]  /*aa70*/  LOP3.LUT R110, R110, 0xff00ff, RZ, 0xc0, !PT ;  /* 0x00ff00ff6e6e7812 */ /* 0x000fc400078ec0ff */
[--C-:B------:R-:W-:Y:S01]  /*aa80*/  HSET2.LE.AND R107, R104, R157.reuse, PT ;  /* 0x0000009d686b7233 */ /* 0x100fe20003803000 */
[C---:B------:R-:W-:Y:S01]  /*aa90*/  HMMA.16816.F32 R80, R96.reuse, R122, R80 ;  /* 0x0000007a6050723c */ /* 0x040fe20000001850 */
[--C-:B------:R-:W-:Y:S01]  /*aaa0*/  HSET2.LE.AND R108, R108, R157.reuse, PT ;  /* 0x0000009d6c6c7233 */ /* 0x100fe20003803000 */
[----:B------:R-:W1:Y:S01]  /*aab0*/  LDSM.16.MT88.4 R120, [R161+0x11800] ;  /* 0x01180000a178783b */ /* 0x000e620000004200 */
[--C-:B------:R-:W-:Y:S02]  /*aac0*/  HSET2.LE.AND R104, R110, R157.reuse, PT ;  /* 0x0000009d6e687233 */ /* 0x100fe40003803000 */
[----:B------:R-:W-:Y:S02]  /*aad0*/  HSET2.LE.AND R137, R106, R157, PT ;  /* 0x0000009d6a897233 */ /* 0x000fe40003803000 */
[----:B------:R-:W-:Y:S01]  /*aae0*/  F2FP.F16.F32.PACK_AB R105, R171, R164 ;  /* 0x000000a4ab69723e */ /* 0x000fe200000000ff */
[----:B-----5:R-:W-:Y:S01]  /*aaf0*/  HMMA.16816.F32 R84, R96, R112, R84 ;  /* 0x000000706054723c */ /* 0x020fe20000001854 */
[----:B------:R-:W-:Y:S01]  /*ab00*/  LOP3.LUT R138, R138, R107, RZ, 0xc0, !PT ;  /* 0x0000006b8a8a7212 */ /* 0x000fe200078ec0ff */
[----:B------:R-:W-:Y:S01]  /*ab10*/  FADD.FTZ R164, R164, R193 ;  /* 0x000000c1a4a47221 */ /* 0x000fe20000010000 */
[----:B------:R-:W-:-:S02]  /*ab20*/  LOP3.LUT R139, R139, R104, RZ, 0xc0, !PT ;  /* 0x000000688b8b7212 */ /* 0x000fc400078ec0ff */
[----:B------:R-:W-:Y:S01]  /*ab30*/  LOP3.LUT R136, R105, R108, RZ, 0xc0, !PT ;  /* 0x0000006c69887212 */ /* 0x000fe200078ec0ff */
[----:B------:R-:W-:Y:S01]  /*ab40*/  FADD.FTZ R164, R171, R164 ;  /* 0x000000a4aba47221 */ /* 0x000fe20000010000 */
[----:B------:R-:W-:Y:S01]  /*ab50*/  LDSM.16.MT88.4 R108, [R156+0x1800] ;  /* 0x001800009c6c783b */ /* 0x000fe20000004200 */
[C---:B------:R-:W-:Y:S02]  /*ab60*/  HMMA.16816.F32 R88, R96.reuse, R114, R88 ;  /* 0x000000726058723c */ /* 0x040fe40000001858 */
[----:B------:R-:W-:Y:S01]  /*ab70*/  FADD.FTZ R169, R169, R164 ;  /* 0x000000a4a9a97221 */ /* 0x000fe20000010000 */
[----:B------:R-:W3:Y:S03]  /*ab80*/  LDSM.16.MT88.4 R112, [R158+0x11800] ;  /* 0x011800009e70783b */ /* 0x000ee60000004200 */
[----:B------:R-:W-:Y:S01]  /*ab90*/  FADD.FTZ R227, R162, R169 ;  /* 0x000000a9a2e37221 */ /* 0x000fe20000010000 */
[----:B------:R-:W-:Y:S01]  /*aba0*/  LDSM.16.MT88.4 R104, [R156+0x3800] ;  /* 0x003800009c68783b */ /* 0x000fe20000004200 */
[----:B------:R-:W-:Y:S01]  /*abb0*/  HMMA.16816.F32 R92, R96, R128, R92 ;  /* 0x00000080605c723c */ /* 0x000fe2000000185c */
[----:B------:R-:W-:Y:S01]  /*abc0*/  F2FP.F16.F32.PACK_AB R128, R159, R166 ;  /* 0x000000a69f80723e */ /* 0x000fe200000000ff */
[----:B------:R-:W-:-:S03]  /*abd0*/  FADD.FTZ R166, R166, R183 ;  /* 0x000000b7a6a67221 */ /* 0x000fc60000010000 */
[----:B------:R-:W-:Y:S01]  /*abe0*/  LOP3.LUT R137, R128, R137, RZ, 0xc0, !PT ;  /* 0x0000008980897212 */ /* 0x000fe200078ec0ff */
[----:B------:R-:W-:Y:S02]  /*abf0*/  FADD.FTZ R166, R159, R166 ;  /* 0x000000a69fa67221 */ /* 0x000fe40000010000 */
[----:B------:R-:W-:Y:S01]  /*ac00*/  HMMA.16816.F32 R4, R96, R130, R4 ;  /* 0x000000826004723c */ /* 0x000fe20000001804 */
[----:B------:R-:W4:Y:S01]  /*ac10*/  LDSM.16.MT88.4 R96, [R156+0x5800] ;  /* 0x005800009c60783b */ /* 0x000f220000004200 */
[----:B------:R-:W-:-:S04]  /*ac20*/  FADD.FTZ R165, R165, R166 ;  /* 0x000000a6a5a57221 */ /* 0x000fc80000010000 */
[----:B------:R-:W-:Y:S02]  /*ac30*/  FADD.FTZ R225, R182, R165 ;  /* 0x000000a5b6e17221 */ /* 0x000fe40000010000 */
[C---:B--2---:R-:W-:Y:S01]  /*ac40*/  HMMA.16816.F32 R128, R136.reuse, R124, R8 ;  /* 0x0000007c8880723c */ /* 0x044fe20000001808 */
[----:B------:R-:W-:Y:S07]  /*ac50*/  LDSM.16.MT88.4 R8, [R155+0x1800] ;  /* 0x001800009b08783b */ /* 0x000fee0000004200 */
[C---:B------:R-:W-:Y:S01]  /*ac60*/  HMMA.16816.F32 R124, R136.reuse, R126, R12 ;  /* 0x0000007e887c723c */ /* 0x040fe2000000180c */
[----:B------:R-:W-:Y:S07]  /*ac70*/  LDSM.16.MT88.4 R12, [R155+0x3800] ;  /* 0x003800009b0c783b */ /* 0x000fee0000004200 */
[C---:B-1----:R-:W-:Y:S08]  /*ac80*/  HMMA.16816.F32 R68, R136.reuse, R120, R68 ;  /* 0x000000788844723c */ /* 0x042ff00000001844 */
[C---:B------:R-:W-:Y:S08]  /*ac90*/  HMMA.16816.F32 R72, R136.reuse, R122, R72 ;  /* 0x0000007a8848723c */ /* 0x040ff00000001848 */
[C---:B---3--:R-:W-:Y:S08]  /*aca0*/  HMMA.16816.F32 R76, R136.reuse, R112, R76 ;  /* 0x00000070884c723c */ /* 0x048ff0000000184c */
[C---:B----4-:R-:W-:Y:S08]  /*acb0*/  HMMA.16816.F32 R84, R136.reuse, R96, R84 ;  /* 0x000000608854723c */ /* 0x050ff00000001854 */
[C---:B------:R-:W-:Y:S01]  /*acc0*/  HMMA.16816.F32 R88, R136.reuse, R98, R88 ;  /* 0x000000628858723c */ /* 0x040fe20000001858 */
[----:B------:R-:W1:Y:S07]  /*acd0*/  LDSM.16.MT88.4 R96, [R155+0x5800] ;  /* 0x005800009b60783b */ /* 0x000e6e0000004200 */
        /* <DEDUP_REMOVED lines=16> */
[----:B------:R-:W-:Y:S01]  /*ade0*/  HMMA.16816.F32 R96, R136, R98, R4 ;  /* 0x000000628860723c */ /* 0x000fe20000001804 */
[----:B------:R-:W-:-:S04]  /*adf0*/  NOP ;  /* 0x0000000000007918 */ /* 0x000fc80000000000 */
[----:B------:R-:W-:-:S15]  /*ae00*/  @P5 BRA `(.L_x_847) ;  /* 0x0000000000045947 */ /* 0x000fde0003800000 */
.L_x_842:
[----:B------:R-:W-:-:S07]  /*ae10*/  IADD3 R217, PT, PT, R151, -0x1, RZ ;  /* 0xffffffff97d97810 */ /* 0x000fce0007ffe0ff */
.L_x_847:
[----:B------:R-:W-:-:S13]  /*ae20*/  ISETP.GE.AND P0, PT, R217, R214, PT ;  /* 0x000000d6d900720c */ /* 0x000fda0003f06270 */
[----:B------:R-:W-:Y:S05]  /*ae30*/  @!P0 BRA `(.L_x_848) ;  /* 0x0000004000d88947 */ /* 0x000fea0003800000 */
[----:B------:R-:W1:Y:S01]  /*ae40*/  S2R R186, SR_TID.X ;  /* 0x0000000000ba7919 */ /* 0x000e620000002100 */
[----:B------:R-:W2:Y:S01]  /*ae50*/  LDC.64 R198, c[0x0][0x3c0] ;  /* 0x0000f000ffc67b82 */ /* 0x000ea20000000a00 */
[----:B------:R-:W3:Y:S01]  /*ae60*/  LDCU UR4, c[0x0][0x440] ;  /* 0x00008800ff0477ac */ /* 0x000ee20008000800 */
[----:B------:R-:W-:Y:S01]  /*ae70*/  IMAD.MOV.U32 R2, RZ, RZ, R3 ;  /* 0x000000ffff027224 */ /* 0x000fe200078e0003 */
[----:B------:R-:W-:Y:S01]  /*ae80*/  IADD3 R196, PT, PT, R209, 0x8, RZ ;  /* 0x00000008d1c47810 */ /* 0x000fe20007ffe0ff */
[----:B------:R-:W-:Y:S01]  /*ae90*/  IMAD.MOV.U32 R0, RZ, RZ, R132 ;  /* 0x000000ffff007224 */ /* 0x000fe200078e0084 */
[----:B------:R-:W-:Y:S01]  /*aea0*/  UMOV UR7, 0x400 ;  /* 0x0000040000077882 */ /* 0x000fe20000000000 */
[----:B------:R-:W-:Y:S01]  /*aeb0*/  IMAD.MOV.U32 R183, RZ, RZ, 0x40 ;  /* 0x00000040ffb77424 */ /* 0x000fe200078e00ff */
[----:B------:R-:W4:Y:S01]  /*aec0*/  LDCU UR6, c[0x0][0x440] ;  /* 0x00008800ff0677ac */ /* 0x000f220008000800 */
[----:B------:R-:W5:Y:S01]  /*aed0*/  S2UR UR5, SR_CgaCtaId ;  /* 0x00000000000579c3 */ /* 0x000f620000008800 */
[----:B---3--:R-:W-:Y:S01]  /*aee0*/  ISETP.GE.AND P3, PT, R185, UR4, PT ;  /* 0x00000004b9007c0c */ /* 0x008fe2000bf66270 */
[----:B------:R-:W3:Y:S01]  /*aef0*/  LDCU UR4, c[0x0][0x45c] ;  /* 0x00008b80ff0477ac */ /* 0x000ee20008000800 */
[----:B--2---:R-:W-:-:S02]  /*af00*/  SHF.L.U64.HI R202, R198, 0x4, R199 ;  /* 0x00000004c6ca7819 */ /* 0x004fc400000102c7 */
[----:B------:R-:W-:Y:S01]  /*af10*/  SHF.L.U32 R201, R198, 0x4, RZ ;  /* 0x00000004c6c97819 */ /* 0x000fe200000006ff */
[C---:B-1----:R-:W-:Y:S01]  /*af20*/  IMAD.SHL.U32 R182, R186.reuse, 0x40, RZ ;  /* 0x00000040bab67824 */ /* 0x042fe200078e00ff */
[C---:B------:R-:W-:Y:S01]  /*af30*/  LOP3.LUT P0, RZ, R186.reuse, 0x2, RZ, 0xc0, !PT ;  /* 0x00000002baff7812 */ /* 0x040fe2000780c0ff */
[----:B------:R-:W-:Y:S01]  /*af40*/  IMAD.SHL.U32 R200, R186, 0x20, RZ ;  /* 0x00000020bac87824 */ /* 0x000fe200078e00ff */
[----:B-----5:R-:W-:Y:S02]  /*af50*/  ULEA UR5, UR5, UR7, 0x18 ;  /* 0x0000000705057291 */ /* 0x020fe4000f8ec0ff */
[----:B------:R-:W-:Y:S02]  /*af60*/  LOP3.LUT R181, R182, 0x400, RZ, 0xc0, !PT ;  /* 0x00000400b6b57812 */ /* 0x000fe400078ec0ff */
[----:B------:R-:W-:Y:S01]  /*af70*/  SEL R180, R184, 0xffffffe0, !P0 ;  /* 0xffffffe0b8b47807 */ /* 0x000fe20004000000 */
[----:B---34-:R-:W-:Y:S07]  /*af80*/  BRA `(.L_x_849) ;  /* 0x0000000400587947 */ /* 0x018fee0003800000 */
.L_x_851:
[----:B------:R-:W1:Y:S01]  /*af90*/  LDC.64 R4, c[0x0][0x3b8] ;  /* 0x0000ee00ff047b82 */ /* 0x000e620000000a00 */
[----:B------:R-:W-:Y:S04]  /*afa0*/  VIADD R3, R217, 0xffffffff ;  /* 0xffffffffd9037836 */ /* 0x000fe80000000000 */
[C---:B-1----:R-:W-:Y:S01]  /*afb0*/  IMAD.WIDE.U32 R12, R3.reuse, R4, RZ ;  /* 0x00000004030c7225 */ /* 0x042fe200078e00ff */
[C---:B------:R-:W-:Y:S03]  /*afc0*/  SHF.L.U64.HI R7, R4.reuse, 0x4, R5 ;  /* 0x0000000404077819 */ /* 0x040fe60000010205 */
[----:B------:R-:W-:Y:S02]  /*afd0*/  IMAD.SHL.U32 R6, R4, 0x10, RZ ;  /* 0x0000001004067824 */ /* 0x000fe400078e00ff */
[----:B------:R-:W-:Y:S03]  /*afe0*/  IMAD R3, R3, R5, R13 ;  /* 0x0000000503037224 */ /* 0x000fe600078e020d */
[C---:B------:R-:W-:Y:S04]  /*aff0*/  LEA R9, P4, R12.reuse, R6, 0x6 ;  /* 0x000000060c097211 */ /* 0x040fe800078830ff */
[C-C-:B------:R-:W-:Y:S02]  /*b000*/  LEA.HI.X R8, R12.reuse, R7, R3.reuse, 0x6, P4 ;  /* 0x000000070c087211 */ /* 0x140fe400020f3403 */
[C---:B------:R-:W-:Y:S04]  /*b010*/  LEA R10, P4, R12.reuse, R213, 0x7 ;  /* 0x000000d50c0a7211 */ /* 0x040fe800078838ff */
[----:B------:R-:W-:Y:S02]  /*b020*/  LEA.HI.X R11, R12, R212, R3, 0x7, P4 ;  /* 0x000000d40c0b7211 */ /* 0x000fe400020f3c03 */
[CC--:B------:R-:W-:Y:S04]  /*b030*/  LEA R3, P4, R4.reuse, R9.reuse, 0x5 ;  /* 0x0000000904037211 */ /* 0x0c0fe800078828ff */
[----:B------:R-:W-:Y:S02]  /*b040*/  LEA.HI.X R4, R4, R8, R5, 0x5, P4 ;  /* 0x0000000804047211 */ /* 0x000fe400020f2c05 */
[----:B------:R-:W-:Y:S02]  /*b050*/  LOP3.LUT R5, R206, 0x1f8, RZ, 0xc0, !PT ;  /* 0x000001f8ce057812 */ /* 0x000fe400078ec0ff */
[----:B------:R-:W-:Y:S02]  /*b060*/  IADD3 R6, P4, PT, R6, R9, RZ ;  /* 0x0000000906067210 */ /* 0x000fe40007f9e0ff */
[----:B------:R-:W-:Y:S03]  /*b070*/  LOP3.LUT R5, R5, 0x38, R186, 0x78, !PT ;  /* 0x0000003805057812 */ /* 0x000fe600078e78ba */
[----:B------:R-:W-:Y:S01]  /*b080*/  IMAD.X R7, R7, 0x1, R8, P4 ;  /* 0x0000000107077824 */ /* 0x000fe200020e0608 */
[----:B------:R-:W-:Y:S02]  /*b090*/  LOP3.LUT R5, R5, 0x1e00, R206, 0xf8, !PT ;  /* 0x00001e0005057812 */ /* 0x000fe400078ef8ce */
[-C--:B------:R-:W-:Y:S02]  /*b0a0*/  LEA R12, P4, R9, R213.reuse, 0x1 ;  /* 0x000000d5090c7211 */ /* 0x080fe400078808ff */
[----:B------:R-:W-:Y:S02]  /*b0b0*/  LEA R216, R5, UR5, 0x1 ;  /* 0x0000000505d87c11 */ /* 0x000fe4000f8e08ff */
[-C--:B------:R-:W-:Y:S02]  /*b0c0*/  LEA.HI.X R13, R9, R212.reuse, R8, 0x1, P4 ;  /* 0x000000d4090d7211 */ /* 0x080fe400020f0c08 */
[CC--:B------:R-:W-:Y:S01]  /*b0d0*/  LEA R8, P4, R6.reuse, R213.reuse, 0x1 ;  /* 0x000000d506087211 */ /* 0x0c0fe200078808ff */
[----:B------:R-:W-:Y:S01]  /*b0e0*/  @!PT LDS RZ, [RZ] ;  /* 0x00000000fffff984 */ /* 0x000fe20000000800 */
[----:B------:R-:W-:Y:S01]  /*b0f0*/  @!PT LDS RZ, [RZ] ;  /* 0x00000000fffff984 */ /* 0x000fe20000000800 */
[----:B------:R-:W-:Y:S01]  /*b100*/  @!PT LDS RZ, [RZ] ;  /* 0x00000000fffff984 */ /* 0x000fe20000000800 */
[----:B------:R1:W-:Y:S03]  /*b110*/  @!P3 LDGSTS.E.BYPASS.LTC128B.128 [R216+0x6000], desc[UR14][R10.64] ;  /* 0x060000000ad8bfae */ /* 0x0003e6000b981a0e */
[-C--:B------:R-:W-:Y:S01]  /*b120*/  LEA.HI.X R9, R6, R212.reuse, R7, 0x1, P4 ;  /* 0x000000d406097211 */ /* 0x080fe200020f0c07 */
        /* <DEDUP_REMOVED lines=60> */
.L_x_849:
[----:B------:R-:W-:Y:S04]  /*b4f0*/  DEPBAR.LE SB0, 0x0 ;  /* 0x000080000000791a */ /* 0x000fe80000000000 */
[----:B------:R-:W-:Y:S01]  /*b500*/  BAR.SYNC.DEFER_BLOCKING 0x0 ;  /* 0x0000000000007b1d */ /* 0x000fe20000010000 */
[----:B------:R-:W-:Y:S01]  /*b510*/  IMAD.SHL.U32 R206, R186, 0x8, RZ ;  /* 0x00000008bace7824 */ /* 0x000fe200078e00ff */
[----:B------:R-:W-:Y:S01]  /*b520*/  SHF.R.U32.HI R188, RZ, 0x1, R186 ;  /* 0x00000001ffbc7819 */ /* 0x000fe200000116ba */
[C---:B------:R-:W-:Y:S01]  /*b530*/  IMAD.WIDE.U32 R172, R217.reuse, R198, RZ ;  /* 0x000000c6d9ac7225 */ /* 0x040fe200078e00ff */
[----:B------:R-:W-:Y:S02]  /*b540*/  LOP3.LUT R187, R200, 0x7c00, RZ, 0xc0, !PT ;  /* 0x00007c00c8bb7812 */ /* 0x000fe400078ec0ff */
[----:B------:R-:W-:Y:S01]  /*b550*/  LOP3.LUT R185, R206, 0x38, RZ, 0xc0, !PT ;  /* 0x00000038ceb97812 */ /* 0x000fe200078ec0ff */
[----:B------:R-:W-:Y:S01]  /*b560*/  IMAD R173, R217, R199, R173 ;  /* 0x000000c7d9ad7224 */ /* 0x000fe200078e02ad */
[C---:B------:R-:W-:Y:S02]  /*b570*/  LEA R234, P1, R172.reuse, R211, 0x7 ;  /* 0x000000d3acea7211 */ /* 0x040fe400078238ff */
[----:B------:R-:W-:Y:S02]  /*b580*/  LOP3.LUT R205, R185, 0x40, RZ, 0xfc, !PT ;  /* 0x00000040b9cd7812 */ /* 0x000fe400078efcff */
[C-C-:B------:R-:W-:Y:S02]  /*b590*/  LEA.HI.X R235, R172.reuse, R210, R173.reuse, 0x7, P1 ;  /* 0x000000d2aceb7211 */ /* 0x140fe400008f3cad */
[----:B------:R-:W-:Y:S02]  /*b5a0*/  ISETP.GE.AND P1, PT, R205, UR6, PT ;  /* 0x00000006cd007c0c */ /* 0x000fe4000bf26270 */
[C---:B------:R-:W-:Y:S02]  /*b5b0*/  LEA R176, P0, R172.reuse, R201, 0x6 ;  /* 0x000000c9acb07211 */ /* 0x040fe400078030ff */
[C---:B------:R-:W-:Y:S02]  /*b5c0*/  LOP3.LUT R204, R185.reuse, 0x80, RZ, 0xfc, !PT ;  /* 0x00000080b9cc7812 */ /* 0x040fe400078efcff */
[----:B------:R-:W-:Y:S02]  /*b5d0*/  LEA.HI.X R173, R172, R202, R173, 0x6, P0 ;  /* 0x000000caacad7211 */ /* 0x000fe400000f34ad */
[----:B------:R-:W-:Y:S01]  /*b5e0*/  ISETP.GE.AND P0, PT, R204, UR6, PT ;  /* 0x00000006cc007c0c */ /* 0x000fe2000bf06270 */
[----:B------:R-:W-:Y:S01]  /*b5f0*/  @!PT LDS RZ, [RZ] ;  /* 0x00000000fffff984 */ /* 0x000fe20000000800 */
[----:B------:R-:W-:Y:S01]  /*b600*/  @!PT LDS RZ, [RZ] ;  /* 0x00000000fffff984 */ /* 0x000fe20000000800 */
[----:B------:R-:W-:Y:S01]  /*b610*/  @!PT LDS RZ, [RZ] ;  /* 0x00000000fffff984 */ /* 0x000fe20000000800 */
[----:B------:R-:W-:Y:S01]  /*b620*/  @!P3 LDGSTS.E.BYPASS.LTC128B.128 [R216+0xc000], desc[UR14][R234.64] ;  /* 0x0c000000ead8bfae */ /* 0x000fe2000b981a0e */
[C---:B------:R-:W-:Y:S02]  /*b630*/  LEA R232, P5, R176.reuse, R211, 0x1 ;  /* 0x000000d3b0e87211 */ /* 0x040fe400078a08ff */
[C---:B------:R-:W-:Y:S02]  /*b640*/  IADD3 R178, P4, PT, R176.reuse, R201, RZ ;  /* 0x000000c9b0b27210 */ /* 0x040fe40007f9e0ff */
[----:B------:R-:W-:Y:S01]  /*b650*/  @P3 STS.128 [R216+0xc000], RZ ;  /* 0x00c000ffd8003388 */ /* 0x000fe20000000c00 */
[----:B------:R-:W-:Y:S02]  /*b660*/  ISETP.GE.AND P3, PT, R185, UR6, PT ;  /* 0x00000006b9007c0c */ /* 0x000fe4000bf66270 */
[----:B------:R-:W-:Y:S02]  /*b670*/  LEA.HI.X R233, R176, R210, R173, 0x1, P5 ;  /* 0x000000d2b0e97211 */ /* 0x000fe400028f0cad */
[----:B------:R-:W-:Y:S01]  /*b680*/  @!PT LDS RZ, [RZ] ;  /* 0x00000000fffff984 */ /* 0x000fe20000000800 */
[----:B------:R-:W-:Y:S01]  /*b690*/  @!PT LDS RZ, [RZ] ;  /* 0x00000000fffff984 */ /* 0x000fe20000000800 */
[----:B------:R-:W-:Y:S01]  /*b6a0*/  @!PT LDS RZ, [RZ] ;  /* 0x00000000fffff984 */ /* 0x000fe20000000800 */
[----:B------:R-:W-:Y:S01]  /*b6b0*/  @!P1 LDGSTS.E.BYPASS.LTC128B.128 [R216+0xe000], desc[UR14][R234.64+0x80] ;  /* 0x0e000080ead89fae */ /* 0x000fe2000b981a0e */
[----:B------:R-:W-:Y:S01]  /*b6c0*/  IMAD.X R175, R173, 0x1, R202, P4 ;  /* 0x00000001adaf7824 */ /* 0x000fe200020e06ca */
[----:B------:R-:W-:Y:S03]  /*b6d0*/  LEA R174, P4, R178, R211, 0x1 ;  /* 0x000000d3b2ae7211 */ /* 0x000fe600078808ff */
[----:B------:R-:W-:Y:S01]  /*b6e0*/  @P1 STS.128 [R216+0xe000], RZ ;  /* 0x00e000ffd8001388 */ /* 0x000fe20000000c00 */
[----:B------:R-:W-:Y:S02]  /*b6f0*/  LEA R192, P2, R198, R176, 0x5 ;  /* 0x000000b0c6c07211 */ /* 0x000fe400078428ff */
[-C--:B------:R-:W-:Y:S02]  /*b700*/  LEA.HI.X R175, R178, R210.reuse, R175, 0x1, P4 ;  /* 0x000000d2b2af7211 */ /* 0x080fe400020f0caf */
[----:B------:R-:W-:Y:S01]  /*b710*/  @!PT LDS RZ, [RZ] ;  /* 0x00000000fffff984 */ /* 0x000fe20000000800 */
[----:B------:R-:W-:Y:S01]  /*b720*/  @!PT LDS RZ, [RZ] ;  /* 0x00000000fffff984 */ /* 0x000fe20000000800 */
[----:B------:R-:W-:Y:S01]  /*b730*/  @!PT LDS RZ, [RZ] ;  /* 0x00000000fffff984 */ /* 0x000fe20000000800 */
[----:B------:R-:W-:Y:S01]  /*b740*/  @!P0 LDGSTS.E.BYPASS.LTC128B.128 [R216+0x10000], desc[UR14][R234.64+0x100] ;  /* 0x10000100ead88fae */ /* 0x000fe2000b981a0e */
[----:B------:R-:W-:Y:S02]  /*b750*/  LEA.HI.X R177, R198, R173, R199, 0x5, P2 ;  /* 0x000000adc6b17211 */ /* 0x000fe400010f2cc7 */
[----:B------:R-:W-:Y:S02]  /*b760*/  LEA R172, P2, R192, R211, 0x1 ;  /* 0x000000d3c0ac7211 */ /* 0x000fe400078408ff */
[----:B------:R-:W-:Y:S01]  /*b770*/  @P0 STS.128 [R216+0x10000], RZ ;  /* 0x010000ffd8000388 */ /* 0x000fe20000000c00 */
[----:B------:R-:W-:Y:S02]  /*b780*/  LOP3.LUT R132, R188, 0x8, RZ, 0xc0, !PT ;  /* 0x00000008bc847812 */ /* 0x000fe400078ec0ff */
[----:B------:R-:W-:Y:S02]  /*b790*/  LEA.HI.X R173, R192, R210, R177, 0x1, P2 ;  /* 0x000000d2c0ad7211 */ /* 0x000fe400010f0cb1 */
[----:B------:R-:W-:Y:S01]  /*b7a0*/  @!PT LDS RZ, [RZ] ;  /* 0x00000000fffff984 */ /* 0x000fe20000000800 */
[----:B------:R-:W-:Y:S01]  /*b7b0*/  @!PT LDS RZ, [RZ] ;  /* 0x00000000fffff984 */ /* 0x000fe20000000800 */
[----:B------:R-:W-:Y:S01]  /*b7c0*/  @!PT LDS RZ, [RZ] ;  /* 0x00000000fffff984 */ /* 0x000fe20000000800 */
[----:B------:R-:W-:Y:S01]  /*b7d0*/  @!P3 LDGSTS.E.BYPASS.LTC128B.128 [R216+0xc800], desc[UR14][R232.64] ;  /* 0x0c800000e8d8bfae */ /* 0x000fe2000b981a0e */
[--C-:B------:R-:W-:Y:S02]  /*b7e0*/  LOP3.LUT R3, R185, 0x1c0, R182.reuse, 0xf8, !PT ;  /* 0x000001c0b9037812 */ /* 0x100fe400078ef8b6 */
[----:B------:R-:W-:Y:S02]  /*b7f0*/  LOP3.LUT R134, R187, 0x200, R182, 0xf8, !PT ;  /* 0x00000200bb867812 */ /* 0x000fe400078ef8b6 */
[----:B------:R-:W-:Y:S01]  /*b800*/  @P3 STS.128 [R216+0xc800], RZ ;  /* 0x00c800ffd8003388 */ /* 0x000fe20000000c00 */
[C---:B------:R-:W-:Y:S02]  /*b810*/  LOP3.LUT R189, R3.reuse, R132, RZ, 0x3c, !PT ;  /* 0x0000008403bd7212 */ /* 0x040fe400078e3cff */
[----:B------:R-:W-:Y:S02]  /*b820*/  LOP3.LUT R132, R3, 0x8, R186, 0x78, !PT ;  /* 0x0000000803847812 */ /* 0x000fe400078e78ba */
[----:B------:R-:W-:Y:S01]  /*b830*/  @!PT LDS RZ, [RZ] ;  /* 0x00000000fffff984 */ /* 0x000fe20000000800 */
[----:B------:R-:W-:Y:S01]  /*b840*/  @!PT LDS RZ, [RZ] ;  /* 0x00000000fffff984 */ /* 0x000fe20000000800 */
[----:B------:R-:W-:Y:S01]  /*b850*/  @!PT LDS RZ, [RZ] ;  /* 0x00000000fffff984 */ /* 0x000fe20000000800 */
[----:B------:R-:W-:Y:S01]  /*b860*/  @!P1 LDGSTS.E.BYPASS.LTC128B.128 [R216+0xe800], desc[UR14][R232.64+0x80] ;  /* 0x0e800080e8d89fae */ /* 0x000fe2000b981a0e */
[----:B------:R-:W-:Y:S02]  /*b870*/  LOP3.LUT R197, R134, R189, RZ, 0xfc, !PT ;  /* 0x000000bd86c57212 */ /* 0x000fe400078efcff */
[----:B------:R-:W-:Y:S02]  /*b880*/  LOP3.LUT P2, RZ, R186, 0x4, RZ, 0xc0, !PT ;  /* 0x00000004baff7812 */ /* 0x000fe4000784c0ff */
[----:B------:R-:W-:Y:S01]  /*b890*/  @P1 STS.128 [R216+0xe800], RZ ;  /* 0x00e800ffd8001388 */ /* 0x000fe20000000c00 */
[----:B------:R-:W-:Y:S01]  /*b8a0*/  IMAD R195, R132, 0x2, R181 ;  /* 0x0000000284c37824 */ /* 0x000fe200078e02b5 */
[----:B------:R-:W-:Y:S03]  /*b8b0*/  LEA R197, R197, UR5, 0x1 ;  /* 0x00000005c5c57c11 */ /* 0x000fe6000f8e08ff */
[----:B------:R-:W-:Y:S01]  /*b8c0*/  @!PT LDS RZ, [RZ] ;  /* 0x00000000fffff984 */ /* 0x000fe20000000800 */
[----:B------:R-:W-:Y:S01]  /*b8d0*/  @!PT LDS RZ, [RZ] ;  /* 0x00000000fffff984 */ /* 0x000fe20000000800 */
[----:B------:R-:W-:Y:S01]  /*b8e0*/  @!PT LDS RZ, [RZ] ;  /* 0x00000000fffff984 */ /* 0x000fe20000000800 */
[----:B------:R-:W-:Y:S01]  /*b8f0*/  @!P0 LDGSTS.E.BYPASS.LTC128B.128 [R216+0x10800], desc[UR14][R232.64+0x100] ;  /* 0x10800100e8d88fae */ /* 0x000fe2000b981a0e */
[----:B------:R-:W-:Y:S01]  /*b900*/  VIADD R191, R195, UR5 ;  /* 0x00000005c3bf7c36 */ /* 0x000fe20008000000 */
[----:B------:R-:W-:Y:S01]  /*b910*/  SEL R164, R183, 0xffffffc0, !P2 ;  /* 0xffffffc0b7a47807 */ /* 0x000fe20005000000 */
[--C-:B------:R-:W-:Y:S02]  /*b920*/  IMAD.IADD R194, R180, 0x1, R197.reuse ;  /* 0x00000001b4c27824 */ /* 0x100fe400078e02c5 */
[----:B------:R-:W-:Y:S01]  /*b930*/  @P0 STS.128 [R216+0x10800], RZ ;  /* 0x010800ffd8000388 */ /* 0x000fe20000000c00 */
[C---:B------:R-:W-:Y:S02]  /*b940*/  IMAD.IADD R190, R191.reuse, 0x1, R180 ;  /* 0x00000001bfbe7824 */ /* 0x040fe400078e02b4 */
[----:B------:R-:W-:Y:S02]  /*b950*/  IMAD.IADD R193, R164, 0x1, R197 ;  /* 0x00000001a4c17824 */ /* 0x000fe400078e02c5 */
[----:B------:R-:W-:Y:S01]  /*b960*/  @!PT LDS RZ, [RZ] ;  /* 0x00000000fffff984 */ /* 0x000fe20000000800 */
[----:B------:R-:W-:Y:S01]  /*b970*/  @!PT LDS RZ, [RZ] ;  /* 0x00000000fffff984 */ /* 0x000fe20000000800 */
[----:B------:R-:W-:Y:S01]  /*b980*/  @!PT LDS RZ, [RZ] ;  /* 0x00000000fffff984 */ /* 0x000fe20000000800 */
[----:B------:R-:W-:Y:S01]  /*b990*/  @!P3 LDGSTS.E.BYPASS.LTC128B.128 [R216+0xd000], desc[UR14][R174.64] ;  /* 0x0d000000aed8bfae */ /* 0x000fe2000b981a0e */
[----:B------:R-:W-:Y:S02]  /*b9a0*/  IMAD.IADD R191, R191, 0x1, R164 ;  /* 0x00000001bfbf7824 */ /* 0x000fe400078e02a4 */
[C---:B------:R-:W-:Y:S02]  /*b9b0*/  IMAD.IADD R192, R180.reuse, 0x1, R193 ;  /* 0x00000001b4c07824 */ /* 0x040fe400078e02c1 */
[----:B------:R-:W-:Y:S01]  /*b9c0*/  @P3 STS.128 [R216+0xd000], RZ ;  /* 0x00d000ffd8003388 */ /* 0x000fe20000000c00 */
[----:B------:R-:W-:Y:S04]  /*b9d0*/  IMAD.IADD R3, R180, 0x1, R191 ;  /* 0x00000001b4037824 */ /* 0x000fe800078e02bf */
[----:B------:R-:W-:Y:S01]  /*b9e0*/  @!PT LDS RZ, [RZ] ;  /* 0x00000000fffff984 */ /* 0x000fe20000000800 */
[----:B------:R-:W-:Y:S01]  /*b9f0*/  @!PT LDS RZ, [RZ] ;  /* 0x00000000fffff984 */ /* 0x000fe20000000800 */
[----:B------:R-:W-:Y:S01]  /*ba00*/  @!PT LDS RZ, [RZ] ;  /* 0x00000000fffff984 */ /* 0x000fe20000000800 */
[----:B------:R-:W-:Y:S05]  /*ba10*/  @!P1 LDGSTS.E.BYPASS.LTC128B.128 [R216+0xf000], desc[UR14][R174.64+0x80] ;  /* 0x0f000080aed89fae */ /* 0x000fea000b981a0e */
[----:B------:R-:W-:Y:S05]  /*ba20*/  @P1 STS.128 [R216+0xf000], RZ ;  /* 0x00f000ffd8001388 */ /* 0x000fea0000000c00 */
        /* <DEDUP_REMOVED lines=28> */
[----:B------:R-:W-:Y:S05]  /*bbf0*/  LDSM.16.M88.4 R160, [R190+0x7000] ;  /* 0x00700000bea0783b */ /* 0x000fea0000000200 */
[----:B------:R-:W-:Y:S01]  /*bc00*/  LDSM.16.M88.4 R164, [R193] ;  /* 0x00000000c1a4783b */ /* 0x000fe20000000200 */
[C---:B--2---:R-:W-:Y:S04]  /*bc10*/  HMMA.16816.F32 R4, R132.reuse, R136, RZ ;  /* 0x000000888404723c */ /* 0x044fe800000018ff */
[----:B------:R-:W-:Y:S04]  /*bc20*/  LDSM.16.M88.4 R168, [R191+0x6000] ;  /* 0x00600000bfa8783b */ /* 0x000fe80000000200 */
[C---:B------:R-:W-:Y:S01]  /*bc30*/  HMMA.16816.F32 R8, R132.reuse, R138, RZ ;  /* 0x0000008a8408723c */ /* 0x040fe200000018ff */
[----:B------:R-:W2:Y:S05]  /*bc40*/  LDSM.16.M88.4 R136, [R190+0x6800] ;  /* 0x00680000be88783b */ /* 0x000eaa0000000200 */
[----:B-1----:R-:W-:Y:S02]  /*bc50*/  LDSM.16.M88.4 R172, [R191+0x8800] ;  /* 0x00880000bfac783b */ /* 0x002fe40000000200 */
[C---:B---3--:R-:W-:Y:S03]  /*bc60*/  HMMA.16816.F32 R12, R132.reuse, R140, RZ ;  /* 0x0000008c840c723c */ /* 0x048fe600000018ff */
[----:B------:R-:W-:Y:S05]  /*bc70*/  LDSM.16.M88.4 R176, [R3+0x9000] ;  /* 0x0090000003b0783b */ /* 0x000fea0000000200 */
[C---:B------:R-:W-:Y:S01]  /*bc80*/  HMMA.16816.F32 R16, R132.reuse, R142, RZ ;  /* 0x0000008e8410723c */ /* 0x040fe200000018ff */
[----:B------:R-:W1:Y:S07]  /*bc90*/  LDSM.16.M88.4 R140, [R190+0x7800] ;  /* 0x00780000be8c783b */ /* 0x000e6e0000000200 */
[C---:B----4-:R-:W-:Y:S08]  /*bca0*/  HMMA.16816.F32 R20, R132.reuse, R144, RZ ;  /* 0x000000908414723c */ /* 0x050ff000000018ff */
[C---:B------:R-:W-:Y:S01]  /*bcb0*/  HMMA.16816.F32 R24, R132.reuse, R146, RZ ;  /* 0x000000928418723c */ /* 0x040fe200000018ff */
[----:B------:R-:W3:Y:S07]  /*bcc0*/  LDSM.16.M88.4 R144, [R191+0x6800] ;  /* 0x00680000bf90783b */ /* 0x000eee0000000200 */
[C---:B-----5:R-:W-:Y:S08]  /*bcd0*/  HMMA.16816.F32 R28, R132.reuse, R148, RZ ;  /* 0x00000094841c723c */ /* 0x060ff000000018ff */
[----:B------:R-:W-:Y:S01]  /*bce0*/  HMMA.16816.F32 R32, R132, R150, RZ ;  /* 0x000000968420723c */ /* 0x000fe200000018ff */
[----:B------:R-:W4:Y:S05]  /*bcf0*/  LDSM.16.M88.4 R132, [R191+0x7000] ;  /* 0x00700000bf84783b */ /* 0x000f2a0000000200 */
[----:B------:R-:W-:Y:S02]  /*bd00*/  LDSM.16.M88.4 R148, [R192] ;  /* 0x00000000c094783b */ /* 0x000fe40000000200 */
        /* <DEDUP_REMOVED lines=10> */
[----:B------:R-:W-:Y:S01]  /*bdb0*/  HMMA.16816.F32 R32, R152, R142, R32 ;  /* 0x0000008e9820723c */ /* 0x000fe20000001820 */
[----:B------:R-:W1:Y:S05]  /*bdc0*/  LDSM.16.M88.4 R140, [R3+0x6800] ;  /* 0x00680000038c783b */ /* 0x000e6a0000000200 */
[----:B------:R-:W5:Y:S02]  /*bdd0*/  LDSM.16.M88.4 R152, [R3+0x7000] ;  /* 0x007000000398783b */ /* 0x000f640000000200 */
[C---:B------:R-:W-:Y:S08]  /*bde0*/  HMMA.16816.F32 R4, R164.reuse, R168, R4 ;  /* 0x000000a8a404723c */ /* 0x040ff00000001804 */
[C---:B------:R-:W-:Y:S01]  /*bdf0*/  HMMA.16816.F32 R8, R164.reuse, R170, R8 ;  /* 0x000000aaa408723c */ /* 0x040fe20000001808 */
[----:B------:R-:W-:Y:S07]  /*be00*/  LDSM.16.M88.4 R168, [R195+UR5+0x8000] ;  /* 0x00800005c3a8783b */ /* 0x000fee0008000200 */
[C---:B---3--:R-:W-:Y:S08]  /*be10*/  HMMA.16816.F32 R12, R164.reuse, R144, R12 ;  /* 0x00000090a40c723c */ /* 0x048ff0000000180c */
[C---:B------:R-:W-:Y:S01]  /*be20*/  HMMA.16816.F32 R16, R164.reuse, R146, R16 ;  /* 0x00000092a410723c */ /* 0x040fe20000001810 */
[----:B------:R-:W3:Y:S07]  /*be30*/  LDSM.16.M88.4 R144, [R3+0x7800] ;  /* 0x007800000390783b */ /* 0x000eee0000000200 */
[C---:B----4-:R-:W-:Y:S08]  /*be40*/  HMMA.16816.F32 R20, R164.reuse, R132, R20 ;  /* 0x00000084a414723c */ /* 0x050ff00000001814 */
[C---:B------:R-:W-:Y:S01]  /*be50*/  HMMA.16816.F32 R24, R164.reuse, R134, R24 ;  /* 0x00000086a418723c */ /* 0x040fe20000001818 */
[----:B------:R-:W4:Y:S07]  /*be60*/  LDSM.16.M88.4 R132, [R195+UR5+0x8800] ;  /* 0x00880005c384783b */ /* 0x000f2e0008000200 */
[C---:B--2---:R-:W-:Y:S08]  /*be70*/  HMMA.16816.F32 R28, R164.reuse, R136, R28 ;  /* 0x00000088a41c723c */ /* 0x044ff0000000181c */
[----:B------:R-:W-:Y:S01]  /*be80*/  HMMA.16816.F32 R32, R164, R138, R32 ;  /* 0x0000008aa420723c */ /* 0x000fe20000001820 */
[----:B------:R-:W2:Y:S05]  /*be90*/  LDSM.16.M88.4 R136, [R195+UR5+0x9000] ;  /* 0x00900005c388783b */ /* 0x000eaa0008000200 */
[----:B------:R-:W-:Y:S02]  /*bea0*/  LDSM.16.M88.4 R164, [R193+0x2000] ;  /* 0x00200000c1a4783b */ /* 0x000fe40000000200 */
[C---:B------:R-:W-:Y:S08]  /*beb0*/  HMMA.16816.F32 R4, R148.reuse, R156, R4 ;  /* 0x0000009c9404723c */ /* 0x040ff00000001804 */
[C---:B------:R-:W-:Y:S01]  /*bec0*/  HMMA.16816.F32 R8, R148.reuse, R158, R8 ;  /* 0x0000009e9408723c */ /* 0x040fe20000001808 */
[----:B------:R-:W-:Y:S07]  /*bed0*/  LDSM.16.M88.4 R156, [R190+0x9000] ;  /* 0x00900000be9c783b */ /* 0x000fee0000000200 */
[C---:B-1----:R-:W-:Y:S08]  /*bee0*/  HMMA.16816.F32 R12, R148.reuse, R140, R12 ;  /* 0x0000008c940c723c */ /* 0x042ff0000000180c */
[C---:B------:R-:W-:Y:S01]  /*bef0*/  HMMA.16816.F32 R16, R148.reuse, R142, R16 ;  /* 0x0000008e9410723c */ /* 0x040fe20000001810 */
[----:B------:R-:W1:Y:S07]  /*bf00*/  LDSM.16.M88.4 R140, [R195+UR5+0x9800] ;  /* 0x00980005c38c783b */ /* 0x000e6e0008000200 */
[C---:B-----5:R-:W-:Y:S08]  /*bf10*/  HMMA.16816.F32 R20, R148.reuse, R152, R20 ;  /* 0x000000989414723c */ /* 0x060ff00000001814 */
[C---:B------:R-:W-:Y:S01]  /*bf20*/  HMMA.16816.F32 R24, R148.reuse, R154, R24 ;  /* 0x0000009a9418723c */ /* 0x040fe20000001818 */
[----:B------:R-:W-:Y:S07]  /*bf30*/  LDSM.16.M88.4 R152, [R190+0x8800] ;  /* 0x00880000be98783b */ /* 0x000fee0000000200 */
[C---:B---3--:R-:W-:Y:S08]  /*bf40*/  HMMA.16816.F32 R28, R148.reuse, R144, R28 ;  /* 0x00000090941c723c */ /* 0x048ff0000000181c */
[----:B------:R-:W-:Y:S01]  /*bf50*/  HMMA.16816.F32 R32, R148, R146, R32 ;  /* 0x000000929420723c */ /* 0x000fe20000001820 */
[----:B------:R-:W-:Y:S05]  /*bf60*/  LDSM.16.M88.4 R144, [R194+0x2000] ;  /* 0x00200000c290783b */ /* 0x000fea0000000200 */
[----:B------:R-:W3:Y:S02]  /*bf70*/  LDSM.16.M88.4 R148, [R190+0x8000] ;  /* 0x00800000be94783b */ /* 0x000ee40000000200 */
[C---:B------:R-:W-:Y:S08]  /*bf80*/  HMMA.16816.F32 R4, R160.reuse, R168, R4 ;  /* 0x000000a8a004723c */ /* 0x040ff00000001804 */
[C---:B------:R-:W-:Y:S01]  /*bf90*/  HMMA.16816.F32 R8, R160.reuse, R170, R8 ;  /* 0x000000aaa008723c */ /* 0x040fe20000001808 */
[----:B------:R-:W-:Y:S07]  /*bfa0*/  LDSM.16.M88.4 R168, [R191+0x8000] ;  /* 0x00800000bfa8783b */ /* 0x000fee0000000200 */
[C---:B----4-:R-:W-:Y:S08]  /*bfb0*/  HMMA.16816.F32 R12, R160.reuse, R132, R12 ;  /* 0x00000084a00c723c */ /* 0x050ff0000000180c */
[C---:B------:R-:W-:Y:S01]  /*bfc0*/  HMMA.16816.F32 R16, R160.reuse, R134, R16 ;  /* 0x00000086a010723c */ /* 0x040fe20000001810 */
[----:B------:R-:W4:Y:S07]  /*bfd0*/  LDSM.16.M88.4 R132, [R190+0x9800] ;  /* 0x00980000be84783b */ /* 0x000f2e0000000200 */
[C---:B--2---:R-:W-:Y:S08]  /*bfe0*/  HMMA.16816.F32 R20, R160.reuse, R136, R20 ;  /* 0x00000088a014723c */ /* 0x044ff00000001814 */
[C---:B------:R-:W-:Y:S01]  /*bff0*/  HMMA.16816.F32 R24, R160.reuse, R138, R24 ;  /* 0x0000008aa018723c */ /* 0x040fe20000001818 */
[----:B------:R-:W2:Y:S07]  /*c000*/  LDSM.16.M88.4 R136, [R191+0x9000] ;  /* 0x00900000bf88783b */ /* 0x000eae0000000200 */
[C---:B-1----:R-:W-:Y:S08]  /*c010*/  HMMA.16816.F32 R28, R160.reuse, R140, R28 ;  /* 0x0000008ca01c723c */ /* 0x042ff0000000181c */
[----:B------:R-:W-:Y:S01]  /*c020*/  HMMA.16816.F32 R32, R160, R142, R32 ;  /* 0x0000008ea020723c */ /* 0x000fe20000001820 */
[----:B------:R-:W1:Y:S05]  /*c030*/  LDSM.16.M88.4 R140, [R191+0x9800] ;  /* 0x00980000bf8c783b */ /* 0x000e6a0000000200 */
[----:B------:R-:W-:Y:S02]  /*c040*/  LDSM.16.M88.4 R160, [R3+0x8800] ;  /* 0x0088000003a0783b */ /* 0x000fe40000000200 */
[C---:B---3--:R-:W-:Y:S08]  /*c050*/  HMMA.16816.F32 R4, R144.reuse, R148, R4 ;  /* 0x000000949004723c */ /* 0x048ff00000001804 */
[C---:B------:R-:W-:Y:S01]  /*c060*/  HMMA.16816.F32 R8, R144.reuse, R150, R8 ;  /* 0x000000969008723c */ /* 0x040fe20000001808 */
[----:B------:R-:W-:Y:S07]  /*c070*/  LDSM.16.M88.4 R148, [R192+0x2000] ;  /* 0x00200000c094783b */ /* 0x000fee0000000200 */
[C---:B------:R-:W-:Y:S08]  /*c080*/  HMMA.16816.F32 R12, R144.reuse, R152, R12 ;  /* 0x00000098900c723c */ /* 0x040ff0000000180c */
[C---:B------:R-:W-:Y:S01]  /*c090*/  HMMA.16816.F32 R16, R144.reuse, R154, R16 ;  /* 0x0000009a9010723c */ /* 0x040fe20000001810 */
[----:B------:R-:W3:Y:S07]  /*c0a0*/  LDSM.16.M88.4 R152, [R3+0x8000] ;  /* 0x008000000398783b */ /* 0x000eee0000000200 */
[C---:B------:R-:W-:Y:S08]  /*c0b0*/  HMMA.16816.F32 R20, R144.reuse, R156, R20 ;  /* 0x0000009c9014723c */ /* 0x040ff00000001814 */
[C---:B------:R-:W-:Y:S01]  /*c0c0*/  HMMA.16816.F32 R24, R144.reuse, R158, R24 ;  /* 0x0000009e9018723c */ /* 0x040fe20000001818 */
[----:B------:R-:W-:Y:S07]  /*c0d0*/  LDSM.16.M88.4 R156, [R195+UR5+0xa000] ;  /* 0x00a00005c39c783b */ /* 0x000fee0008000200 */
[C---:B----4-:R-:W-:Y:S08]  /*c0e0*/  HMMA.16816.F32 R28, R144.reuse, R132, R28 ;  /* 0x00000084901c723c */ /* 0x050ff0000000181c */
[----:B------:R-:W-:Y:S01]  /*c0f0*/  HMMA.16816.F32 R32, R144, R134, R32 ;  /* 0x000000869020723c */ /* 0x000fe20000001820 */
[----:B------:R-:W4:Y:S05]  /*c100*/  LDSM.16.M88.4 R132, [R3+0x9800] ;  /* 0x009800000384783b */ /* 0x000f2a0000000200 */
[----:B------:R-:W5:Y:S02]  /*c110*/  LDSM.16.M88.4 R144, [R197+0x4000] ;  /* 0x00400000c590783b */ /* 0x000f640000000200 */
[C---:B------:R-:W-:Y:S08]  /*c120*/  HMMA.16816.F32 R4, R164.reuse, R168, R4 ;  /* 0x000000a8a404723c */ /* 0x040ff00000001804 */
[C---:B------:R-:W-:Y:S01]  /*c130*/  HMMA.16816.F32 R8, R164.reuse, R170, R8 ;  /* 0x000000aaa408723c */ /* 0x040fe20000001808 */
[----:B------:R-:W5:Y:S07]  /*c140*/  LDSM.16.M88.4 R168, [R195+UR5+0xa800] ;  /* 0x00a80005c3a8783b */ /* 0x000f6e0008000200 */
[C---:B------:R-:W-:Y:S08]  /*c150*/  HMMA.16816.F32 R12, R164.reuse, R172, R12 ;  /* 0x000000aca40c723c */ /* 0x040ff0000000180c */
[C---:B------:R-:W-:Y:S01]  /*c160*/  HMMA.16816.F32 R16, R164.reuse, R174, R16 ;  /* 0x000000aea410723c */ /* 0x040fe20000001810 */
[----:B------:R-:W5:Y:S07]  /*c170*/  LDSM.16.M88.4 R172, [R195+UR5+0xb000] ;  /* 0x00b00005c3ac783b */ /* 0x000f6e0008000200 */
[C---:B--2---:R-:W-:Y:S08]  /*c180*/  HMMA.16816.F32 R20, R164.reuse, R136, R20 ;  /* 0x00000088a414723c */ /* 0x044ff00000001814 */
[C---:B------:R-:W-:Y:S01]  /*c190*/  HMMA.16816.F32 R24, R164.reuse, R138, R24 ;  /* 0x0000008aa418723c */ /* 0x040fe20000001818 */
[----:B------:R-:W2:Y:S07]  /*c1a0*/  LDSM.16.M88.4 R136, [R195+UR5+0xb800] ;  /* 0x00b80005c388783b */ /* 0x000eae0008000200 */
[C---:B-1----:R-:W-:Y:S08]  /*c1b0*/  HMMA.16816.F32 R28, R164.reuse, R140, R28 ;  /* 0x0000008ca41c723c */ /* 0x042ff0000000181c */
[----:B------:R-:W-:Y:S01]  /*c1c0*/  HMMA.16816.F32 R32, R164, R142, R32 ;  /* 0x0000008ea420723c */ /* 0x000fe20000001820 */
[----:B------:R-:W-:Y:S05]  /*c1d0*/  LDSM.16.M88.4 R140, [R194+0x4000] ;  /* 0x00400000c28c783b */ /* 0x000fea0000000200 */
[----:B------:R-:W-:Y:S02]  /*c1e0*/  LDSM.16.M88.4 R164, [R191+0xa000] ;  /* 0x00a00000bfa4783b */ /* 0x000fe40000000200 */
[C---:B---3--:R-:W-:Y:S08]  /*c1f0*/  HMMA.16816.F32 R4, R148.reuse, R152, R4 ;  /* 0x000000989404723c */ /* 0x048ff00000001804 */
[C---:B------:R-:W-:Y:S01]  /*c200*/  HMMA.16816.F32 R8, R148.reuse, R154, R8 ;  /* 0x0000009a9408723c */ /* 0x040fe20000001808 */
[----:B------:R-:W1:Y:S07]  /*c210*/  LDSM.16.M88.4 R152, [R190+0xa000] ;  /* 0x00a00000be98783b */ /* 0x000e6e0000000200 */
[C---:B------:R-:W-:Y:S08]  /*c220*/  HMMA.16816.F32 R12, R148.reuse, R160, R12 ;  /* 0x000000a0940c723c */ /* 0x040ff0000000180c */
[C---:B------:R-:W-:Y:S01]  /*c230*/  HMMA.16816.F32 R16, R148.reuse, R162, R16 ;  /* 0x000000a29410723c */ /* 0x040fe20000001810 */
[----:B------:R-:W-:Y:S07]  /*c240*/  LDSM.16.M88.4 R160, [R193+0x4000] ;  /* 0x00400000c1a0783b */ /* 0x000fee0000000200 */
[C---:B------:R-:W-:Y:S08]  /*c250*/  HMMA.16816.F32 R20, R148.reuse, R176, R20 ;  /* 0x000000b09414723c */ /* 0x040ff00000001814 */
[C---:B------:R-:W-:Y:S08]  /*c260*/  HMMA.16816.F32 R24, R148.reuse, R178, R24 ;  /* 0x000000b29418723c */ /* 0x040ff00000001818 */
[C---:B----4-:R-:W-:Y:S08]  /*c270*/  HMMA.16816.F32 R28, R148.reuse, R132, R28 ;  /* 0x00000084941c723c */ /* 0x050ff0000000181c */
[----:B------:R-:W-:Y:S01]  /*c280*/  HMMA.16816.F32 R32, R148, R134, R32 ;  /* 0x000000869420723c */ /* 0x000fe20000001820 */
[----:B------:R-:W3:Y:S05]  /*c290*/  LDSM.16.M88.4 R132, [R190+0xa800] ;  /* 0x00a80000be84783b */ /* 0x000eea0000000200 */
[----:B------:R-:W4:Y:S02]  /*c2a0*/  LDSM.16.M88.4 R148, [R190+0xb000] ;  /* 0x00b00000be94783b */ /* 0x000f240000000200 */
[C---:B-----5:R-:W-:Y:S08]  /*c2b0*/  HMMA.16816.F32 R4, R144.reuse, R156, R4 ;  /* 0x0000009c9004723c */ /* 0x060ff00000001804 */
[C---:B------:R-:W-:Y:S01]  /*c2c0*/  HMMA.16816.F32 R8, R144.reuse, R158, R8 ;  /* 0x0000009e9008723c */ /* 0x040fe20000001808 */
[----:B------:R-:W5:Y:S07]  /*c2d0*/  LDSM.16.M88.4 R156, [R190+0xb800] ;  /* 0x00b80000be9c783b */ /* 0x000f6e0000000200 */
        /* <DEDUP_REMOVED lines=8> */
[----:B------:R-:W2:Y:S05]  /*c360*/  LDSM.16.M88.4 R136, [R191+0xa800] ;  /* 0x00a80000bf88783b */ /* 0x000eaa0000000200 */
[----:B------:R-:W2:Y:S02]  /*c370*/  LDSM.16.M88.4 R144, [R191+0xb000] ;  /* 0x00b00000bf90783b */ /* 0x000ea40000000200 */
[C---:B-1----:R-:W-:Y:S08]  /*c380*/  HMMA.16816.F32 R4, R140.reuse, R152, R4 ;  /* 0x000000988c04723c */ /* 0x042ff00000001804 */
[C---:B------:R-:W-:Y:S01]  /*c390*/  HMMA.16816.F32 R8, R140.reuse, R154, R8 ;  /* 0x0000009a8c08723c */ /* 0x040fe20000001808 */
[----:B------:R-:W1:Y:S07]  /*c3a0*/  LDSM.16.M88.4 R152, [R192+0x4000] ;  /* 0x00400000c098783b */ /* 0x000e6e0000000200 */
[C---:B---3--:R-:W-:Y:S08]  /*c3b0*/  HMMA.16816.F32 R12, R140.reuse, R132, R12 ;  /* 0x000000848c0c723c */ /* 0x048ff0000000180c */
[C---:B------:R-:W-:Y:S01]  /*c3c0*/  HMMA.16816.F32 R16, R140.reuse, R134, R16 ;  /* 0x000000868c10723c */ /* 0x040fe20000001810 */
[----:B------:R-:W3:Y:S07]  /*c3d0*/  LDSM.16.M88.4 R132, [R3+0xa800] ;  /* 0x00a800000384783b */ /* 0x000eee0000000200 */
[C---:B----4-:R-:W-:Y:S08]  /*c3e0*/  HMMA.16816.F32 R20, R140.reuse, R148, R20 ;  /* 0x000000948c14723c */ /* 0x050ff00000001814 */
[C---:B------:R-:W-:Y:S08]  /*c3f0*/  HMMA.16816.F32 R24, R140.reuse, R150, R24 ;  /* 0x000000968c18723c */ /* 0x040ff00000001818 */
[C---:B-----5:R-:W-:Y:S08]  /*c400*/  HMMA.16816.F32 R28, R140.reuse, R156, R28 ;  /* 0x0000009c8c1c723c */ /* 0x060ff0000000181c */
[----:B------:R-:W-:Y:S08]  /*c410*/  HMMA.16816.F32 R32, R140, R158, R32 ;  /* 0x0000009e8c20723c */ /* 0x000ff00000001820 */
        /* <DEDUP_REMOVED lines=9> */
[C---:B-1----:R-:W-:Y:S05]  /*c4b0*/  HMMA.16816.F32 R4, R152.reuse, R172, R4 ;  /* 0x000000ac9804723c */ /* 0x042fea0000001804 */
[----:B------:R-:W-:Y:S03]  /*c4c0*/  IMAD.SHL.U32 R173, R186, 0x2, RZ ;  /* 0x00000002baad7824 */ /* 0x000fe600078e00ff */
[C---:B------:R-:W-:Y:S03]  /*c4d0*/  HMMA.16816.F32 R8, R152.reuse, R174, R8 ;  /* 0x000000ae9808723c */ /* 0x040fe60000001808 */
[----:B------:R-:W-:Y:S05]  /*c4e0*/  LOP3.LUT R172, R173, 0x6, RZ, 0xc0, !PT ;  /* 0x00000006adac7812 */ /* 0x000fea00078ec0ff */
[C---:B---3--:R-:W-:Y:S03]  /*c4f0*/  HMMA.16816.F32 R12, R152.reuse, R132, R12 ;  /* 0x00000084980c723c */ /* 0x048fe6000000180c */
[----:B------:R-:W-:Y:S04]  /*c500*/  IMAD R175, R217, 0x40, R172 ;  /* 0x00000040d9af7824 */ /* 0x000fe800078e02ac */
[----:B------:R-:W-:Y:S01]  /*c510*/  VIADD R174, R175, 0x1 ;  /* 0x00000001afae7836 */ /* 0x000fe20000000000 */
[-C--:B------:R-:W-:Y:S01]  /*c520*/  ISETP.GT.AND P4, PT, R209, R175.reuse, PT ;  /* 0x000000afd100720c */ /* 0x080fe20003f84270 */
[C---:B------:R-:W-:Y:S01]  /*c530*/  HMMA.16816.F32 R16, R152.reuse, R134, R16 ;  /* 0x000000869810723c */ /* 0x040fe20000001810 */
[----:B------:R-:W1:Y:S01]  /*c540*/  LDSM.16.M88.4 R132, [R3+0xb800] ;  /* 0x00b800000384783b */ /* 0x000e620000000200 */
[----:B------:R-:W-:Y:S04]  /*c550*/  DEPBAR.LE SB0, 0x0 ;  /* 0x000080000000791a */ /* 0x000fe80000000000 */
[----:B------:R-:W-:Y:S01]  /*c560*/  FSEL R178, R4, -INF , !P4 ;  /* 0xff80000004b27808 */ /* 0x000fe20006000000 */
[----:B------:R-:W-:Y:S01]  /*c570*/  BAR.SYNC.DEFER_BLOCKING 0x0 ;  /* 0x0000000000007b1d */ /* 0x000fe20000010000 */
[CC--:B------:R-:W-:Y:S01]  /*c580*/  ISETP.GT.AND P4, PT, R196.reuse, R174.reuse, PT ;  /* 0x000000aec400720c */ /* 0x0c0fe20003f84270 */
[C---:B--2---:R-:W-:Y:S05]  /*c590*/  HMMA.16816.F32 R20, R152.reuse, R136, R20 ;  /* 0x000000889814723c */ /* 0x044fea0000001814 */
[----:B------:R-:W-:Y:S01]  /*c5a0*/  FSEL R224, R7, -INF , !P4 ;  /* 0xff80000007e07808 */ /* 0x000fe20006000000 */
[C---:B------:R-:W-:Y:S01]  /*c5b0*/  VIADD R176, R175.reuse, 0x8 ;  /* 0x00000008afb07836 */ /* 0x040fe20000000000 */
[----:B------:R-:W-:Y:S01]  /*c5c0*/  ISETP.GT.AND P5, PT, R196, R175, PT ;  /* 0x000000afc400720c */ /* 0x000fe20003fa4270 */
[----:B------:R-:W-:Y:S01]  /*c5d0*/  VIADD R177, R175, 0x9 ;  /* 0x00000009afb17836 */ /* 0x000fe20000000000 */
[----:B------:R-:W-:Y:S01]  /*c5e0*/  ISETP.GT.AND P6, PT, R209, R174, PT ;  /* 0x000000aed100720c */ /* 0x000fe20003fc4270 */
[----:B------:R-:W-:Y:S01]  /*c5f0*/  VIADD R232, R175, 0x10 ;  /* 0x00000010afe87836 */ /* 0x000fe20000000000 */
[----:B------:R-:W-:Y:S01]  /*c600*/  ISETP.GT.AND P4, PT, R209, R176, PT ;  /* 0x000000b0d100720c */ /* 0x000fe20003f84270 */
[----:B------:R-:W-:Y:S01]  /*c610*/  VIADD R236, R175, 0x11 ;  /* 0x00000011afec7836 */ /* 0x000fe20000000000 */
[----:B------:R-:W-:Y:S01]  /*c620*/  FSEL R179, R5, -INF , !P6 ;  /* 0xff80000005b37808 */ /* 0x000fe20007000000 */
[C---:B------:R-:W-:Y:S01]  /*c630*/  VIADD R238, R175.reuse, 0x18 ;  /* 0x00000018afee7836 */ /* 0x040fe20000000000 */
[----:B------:R-:W-:Y:S01]  /*c640*/  FSEL R226, R8, -INF , !P4 ;  /* 0xff80000008e27808 */ /* 0x000fe20006000000 */
[----:B------:R-:W-:Y:S01]  /*c650*/  VIADD R237, R175, 0x19 ;  /* 0x00000019afed7836 */ /* 0x000fe20000000000 */
[-C--:B------:R-:W-:Y:S01]  /*c660*/  ISETP.GT.AND P4, PT, R196, R177.reuse, PT ;  /* 0x000000b1c400720c */ /* 0x080fe20003f84270 */
[C---:B------:R-:W-:Y:S03]  /*c670*/  HMMA.16816.F32 R24, R152.reuse, R138, R24 ;  /* 0x0000008a9818723c */ /* 0x040fe60000001818 */
[----:B------:R-:W-:Y:S01]  /*c680*/  FSEL R235, R11, -INF , !P4 ;  /* 0xff8000000beb7808 */ /* 0x000fe20006000000 */
[----:B------:R-:W-:Y:S01]  /*c690*/  VIADD R246, R175, 0x20 ;  /* 0x00000020aff67836 */ /* 0x000fe20000000000 */
[----:B------:R-:W-:Y:S01]  /*c6a0*/  ISETP.GT.AND P4, PT, R209, R232, PT ;  /* 0x000000e8d100720c */ /* 0x000fe20003f84270 */
[C---:B------:R-:W-:Y:S01]  /*c6b0*/  VIADD R251, R175.reuse, 0x21 ;  /* 0x00000021affb7836 */ /* 0x040fe20000000000 */
[----:B------:R-:W-:Y:S01]  /*c6c0*/  FSEL R192, R6, -INF , !P5 ;  /* 0xff80000006c07808 */ /* 0x000fe20006800000 */
[C---:B------:R-:W-:Y:S01]  /*c6d0*/  VIADD R245, R175.reuse, 0x28 ;  /* 0x00000028aff57836 */ /* 0x040fe20000000000 */
[----:B------:R-:W-:Y:S01]  /*c6e0*/  FSEL R243, R12, -INF , !P4 ;  /* 0xff8000000cf37808 */ /* 0x000fe20006000000 */
[C---:B------:R-:W-:Y:S01]  /*c6f0*/  VIADD R244, R175.reuse, 0x29 ;  /* 0x00000029aff47836 */ /* 0x040fe20000000000 */
[C---:B------:R-:W-:Y:S01]  /*c700*/  ISETP.GT.AND P4, PT, R196.reuse, R236, PT ;  /* 0x000000ecc400720c */ /* 0x040fe20003f84270 */
[----:B------:R-:W-:Y:S01]  /*c710*/  VIADD R169, R175, 0x30 ;  /* 0x00000030afa97836 */ /* 0x000fe20000000000 */
[----:B------:R-:W-:Y:S01]  /*c720*/  ISETP.GT.AND P6, PT, R209, R177, PT ;  /* 0x000000b1d100720c */ /* 0x000fe20003fc4270 */
[C---:B-1----:R-:W-:Y:S03]  /*c730*/  HMMA.16816.F32 R28, R152.reuse, R132, R28 ;  /* 0x00000084981c723c */ /* 0x042fe6000000181c */
[----:B------:R-:W-:Y:S01]  /*c740*/  FSEL R240, R15, -INF , !P4 ;  /* 0xff8000000ff07808 */ /* 0x000fe20006000000 */
[----:B------:R-:W-:Y:S01]  /*c750*/  VIADD R167, R175, 0x31 ;  /* 0x00000031afa77836 */ /* 0x000fe20000000000 */
[----:B------:R-:W-:Y:S01]  /*c760*/  ISETP.GT.AND P4, PT, R209, R238, PT ;  /* 0x000000eed100720c */ /* 0x000fe20003f84270 */
[----:B------:R-:W-:Y:S01]  /*c770*/  VIADD R166, R175, 0x38 ;  /* 0x00000038afa67836 */ /* 0x000fe20000000000 */
[----:B------:R-:W-:Y:S01]  /*c780*/  ISETP.GT.AND P5, PT, R196, R176, PT ;  /* 0x000000b0c400720c */ /* 0x000fe20003fa4270 */
[----:B------:R-:W-:Y:S03]  /*c790*/  HMMA.16816.F32 R32, R152, R134, R32 ;  /* 0x000000869820723c */ /* 0x000fe60000001820 */
[----:B------:R-:W-:Y:S02]  /*c7a0*/  FSEL R163, R16, -INF , !P4 ;  /* 0xff80000010a37808 */ /* 0x000fe40006000000 */
[----:B------:R-:W-:Y:S02]  /*c7b0*/  ISETP.GT.AND P4, PT, R196, R237, PT ;  /* 0x000000edc400720c */ /* 0x000fe40003f84270 */
[----:B------:R-:W-:Y:S02]  /*c7c0*/  FSEL R233, R9, -INF , !P6 ;  /* 0xff80000009e97808 */ /* 0x000fe40007000000 */
[----:B------:R-:W-:Y:S02]  /*c7d0*/  FSEL R248, R19, -INF , !P4 ;  /* 0xff80000013f87808 */ /* 0x000fe40006000000 */
[C---:B------:R-:W-:Y:S02]  /*c7e0*/  ISETP.GT.AND P4, PT, R209.reuse, R246, PT ;  /* 0x000000f6d100720c */ /* 0x040fe40003f84270 */
[----:B------:R-:W-:Y:S02]  /*c7f0*/  FSEL R234, R10, -INF , !P5 ;  /* 0xff8000000aea7808 */ /* 0x000fe40006800000 */
[----:B------:R-:W-:Y:S02]  /*c800*/  FSEL R252, R20, -INF , !P4 ;  /* 0xff80000014fc7808 */ /* 0x000fe40006000000 */
[C---:B------:R-:W-:Y:S02]  /*c810*/  ISETP.GT.AND P4, PT, R196.reuse, R251, PT ;  /* 0x000000fbc400720c */ /* 0x040fe40003f84270 */
[----:B------:R-:W-:Y:S02]  /*c820*/  ISETP.GT.AND P6, PT, R209, R236, PT ;  /* 0x000000ecd100720c */ /* 0x000fe40003fc4270 */
[----:B------:R-:W-:Y:S02]  /*c830*/  FSEL R239, R23, -INF , !P4 ;  /* 0xff80000017ef7808 */ /* 0x000fe40006000000 */
[----:B------:R-:W-:Y:S02]  /*c840*/  ISETP.GT.AND P4, PT, R209, R245, PT ;  /* 0x000000f5d100720c */ /* 0x000fe40003f84270 */
[----:B------:R-:W-:Y:S02]  /*c850*/  ISETP.GT.AND P5, PT, R196, R232, PT ;  /* 0x000000e8c400720c */ /* 0x000fe40003fa4270 */
[----:B------:R-:W-:Y:S02]  /*c860*/  FSEL R165, R24, -INF , !P4 ;  /* 0xff80000018a57808 */ /* 0x000fe40006000000 */
[----:B------:R-:W-:Y:S02]  /*c870*/  ISETP.GT.AND P4, PT, R196, R244, PT ;  /* 0x000000f4c400720c */ /* 0x000fe40003f84270 */
[----:B------:R-:W-:Y:S02]  /*c880*/  FSEL R242, R13, -INF , !P6 ;  /* 0xff8000000df27808 */ /* 0x000fe40007000000 */
[----:B------:R-:W-:Y:S02]  /*c890*/  FSEL R241, R14, -INF , !P5 ;  /* 0xff8000000ef17808 */ /* 0x000fe40006800000 */
[----:B------:R-:W-:Y:S02]  /*c8a0*/  FSEL R27, R27, -INF , !P4 ;  /* 0xff8000001b1b7808 */ /* 0x000fe40006000000 */
[----:B------:R-:W-:Y:S02]  /*c8b0*/  ISETP.GT.AND P6, PT, R209, R237, PT ;  /* 0x000000edd100720c */ /* 0x000fe40003fc4270 */
        /* <DEDUP_REMOVED lines=12> */
[C---:B------:R-:W-:Y:S02]  /*c980*/  ISETP.GE.AND P6, PT, R175.reuse, R208, PT ;  /* 0x000000d0af00720c */ /* 0x040fe40003fc6270 */
[----:B------:R-:W-:Y:S01]  /*c990*/  ISETP.GE.AND P5, PT, R175, R207, PT ;  /* 0x000000cfaf00720c */ /* 0x000fe20003fa6270 */
[----:B------:R-:W-:Y:S01]  /*c9a0*/  @!UPT UIADD3 URZ, UPT, UPT, URZ, URZ, URZ ;  /* 0x000000fffffff290 */ /* 0x000fe2000fffe0ff */
[----:B------:R-:W-:Y:S11]  /*c9b0*/  @P4 BRA `(.L_x_851) ;  /* 0xffffffe400744947 */ /* 0x000ff6000383ffff */
.L_x_850:
[-C--:B------:R-:W-:Y:S01]  /*c9c0*/  ISETP.GT.AND P4, PT, R196, R169.reuse, PT ;  /* 0x000000a9c400720c */ /* 0x080fe20003f84270 */
[----:B------:R-:W-:Y:S01]  /*c9d0*/  VIADD R175, R175, 0x39 ;  /* 0x00000039afaf7836 */ /* 0x000fe20000000000 */
[----:B------:R-:W-:Y:S01]  /*c9e0*/  ISETP.GT.AND P1, PT, R209, R169, PT ;  /* 0x000000a9d100720c */ /* 0x000fe20003f24270 */
[----:B------:R-:W-:Y:S01]  /*c9f0*/  IMAD.SHL.U32 R197, R217, 0x2, RZ ;  /* 0x00000002d9c57824 */ /* 0x000fe200078e00ff */
[----:B------:R-:W-:Y:S01]  /*ca00*/  ISETP.GT.AND P0, PT, R209, R167, PT ;  /* 0x000000a7d100720c */ /* 0x000fe20003f04270 */
[----:B------:R-:W-:Y:S01]  /*ca10*/  VIADD R195, R230, 0x9e3779b9 ;  /* 0x9e3779b9e6c37836 */ /* 0x000fe20000000000 */
[----:B------:R-:W-:Y:S01]  /*ca20*/  FSEL R30, R30, -INF , !P4 ;  /* 0xff8000001e1e7808 */ /* 0x000fe20006000000 */
[----:B------:R-:W-:Y:S01]  /*ca30*/  VIADD R193, R230, 0x3c6ef372 ;  /* 0x3c6ef372e6c17836 */ /* 0x000fe20000000000 */
[----:B------:R-:W-:Y:S01]  /*ca40*/  FSEL R28, R28, -INF , !P1 ;  /* 0xff8000001c1c7808 */ /* 0x000fe20004800000 */
[----:B------:R-:W-:Y:S01]  /*ca50*/  VIADD R159, R231, 0x32370b8f ;  /* 0x32370b8fe79f7836 */ /* 0x000fe20000000000 */
[----:B------:R-:W-:Y:S01]  /*ca60*/  ISETP.GT.AND P4, PT, R209, R175, PT ;  /* 0x000000afd100720c */ /* 0x000fe20003f84270 */
[C---:B------:R-:W-:Y:S01]  /*ca70*/  VIADD R157, R230.reuse, 0x78dde6e4 ;  /* 0x78dde6e4e69d7836 */ /* 0x040fe20000000000 */
[----:B------:R-:W-:Y:S01]  /*ca80*/  FSEL R29, R29, -INF , !P0 ;  /* 0xff8000001d1d7808 */ /* 0x000fe20004000000 */
[----:B------:R-:W-:Y:S01]  /*ca90*/  VIADD R155, R230, 0xdaa66d2b ;  /* 0xdaa66d2be69b7836 */ /* 0x000fe20000000000 */
[----:B------:R-:W-:Y:S01]  /*caa0*/  ISETP.GT.AND P1, PT, R196, R167, PT ;  /* 0x000000a7c400720c */ /* 0x000fe20003f24270 */
[----:B------:R-:W-:Y:S01]  /*cab0*/  VIADD R147, R231, 0xa9066899 ;  /* 0xa9066899e7937836 */ /* 0x000fe20000000000 */
[----:B------:R-:W-:Y:S01]  /*cac0*/  ISETP.GT.AND P0, PT, R209, R166, PT ;  /* 0x000000a6d100720c */ /* 0x000fe20003f04270 */
[----:B------:R-:W-:Y:S01]  /*cad0*/  VIADD R153, R231, 0xed9eba14 ;  /* 0xed9eba14e7997836 */ /* 0x000fe20000000000 */
[----:B------:R-:W-:Y:S01]  /*cae0*/  FSEL R33, R33, -INF , !P4 ;  /* 0xff80000021217808 */ /* 0x000fe20006000000 */
[----:B------:R-:W-:Y:S01]  /*caf0*/  VIADD R145, R230, 0xb54cda56 ;  /* 0xb54cda56e6917836 */ /* 0x000fe20000000000 */
[----:B------:R-:W-:Y:S02]  /*cb00*/  FSEL R31, R31, -INF , !P1 ;  /* 0xff8000001f1f7808 */ /* 0x000fe40004800000 */
[----:B------:R-:W-:Y:S02]  /*cb10*/  ISETP.GE.AND P4, PT, R174, R208, PT ;  /* 0x000000d0ae00720c */ /* 0x000fe40003f86270 */
[----:B------:R-:W-:Y:S02]  /*cb20*/  FSEL R32, R32, -INF , !P0 ;  /* 0xff80000020207808 */ /* 0x000fe40004000000 */
[C---:B------:R-:W-:Y:S02]  /*cb30*/  ISETP.GT.AND P1, PT, R196.reuse, R166, PT ;  /* 0x000000a6c400720c */ /* 0x040fe40003f24270 */
[----:B------:R-:W-:Y:S02]  /*cb40*/  ISETP.GT.AND P0, PT, R196, R175, PT ;  /* 0x000000afc400720c */ /* 0x000fe40003f04270 */
[----:B-1----:R-:W-:Y:S02]  /*cb50*/  FSEL R12, R179, -INF , !P4 ;  /* 0xff800000b30c7808 */ /* 0x002fe40006000000 */
[----:B------:R-:W-:Y:S02]  /*cb60*/  FSEL R34, R34, -INF , !P1 ;  /* 0xff80000022227808 */ /* 0x000fe40004800000 */
[-C--:B------:R-:W-:Y:S02]  /*cb70*/  ISETP.GE.AND P4, PT, R177, R208.reuse, PT ;  /* 0x000000d0b100720c */ /* 0x080fe40003f86270 */
[----:B------:R-:W-:Y:S02]  /*cb80*/  FSEL R35, R35, -INF , !P0 ;  /* 0xff80000023237808 */ /* 0x000fe40004000000 */
[-C--:B------:R-:W-:Y:S02]  /*cb90*/  ISETP.GE.AND P1, PT, R174, R207.reuse, PT ;  /* 0x000000cfae00720c */ /* 0x080fe40003f26270 */
[-C--:B------:R-:W-:Y:S02]  /*cba0*/  ISETP.GE.AND P0, PT, R176, R208.reuse, PT ;  /* 0x000000d0b000720c */ /* 0x080fe40003f06270 */
[----:B------:R-:W-:Y:S02]  /*cbb0*/  FSEL R14, R178, -INF , !P6 ;  /* 0xff800000b20e7808 */ /* 0x000fe40007000000 */
[----:B------:R-:W-:Y:S01]  /*cbc0*/  FSEL R20, R233, -INF , !P4 ;  /* 0xff800000e9147808 */ /* 0x000fe20006000000 */
[----:B------:R-:W-:Y:S01]  /*cbd0*/  VIADD R233, R230, 0x1715609d ;  /* 0x1715609de6e97836 */ /* 0x000fe20000000000 */
[----:B------:R-:W-:Y:S02]  /*cbe0*/  FSEL R10, R192, -INF , !P5 ;  /* 0xff800000c00a7808 */ /* 0x000fe40006800000 */
[-C--:B------:R-:W-:Y:S02]  /*cbf0*/  ISETP.GE.AND P5, PT, R177, R207.reuse, PT ;  /* 0x000000cfb100720c */ /* 0x080fe40003fa6270 */
[----:B------:R-:W-:Y:S02]  /*cc00*/  FSEL R8, R224, -INF , !P1 ;  /* 0xff800000e0087808 */ /* 0x000fe40004800000 */
[----:B------:R-:W-:Y:S02]  /*cc10*/  ISETP.GE.AND P4, PT, R236, R208, PT ;  /* 0x000000d0ec00720c */ /* 0x000fe40003f86270 */
[----:B------:R-:W-:Y:S02]  /*cc20*/  FSEL R22, R226, -INF , !P0 ;  /* 0xff800000e2167808 */ /* 0x000fe40004000000 */
[----:B------:R-:W-:Y:S02]  /*cc30*/  FMNMX3.FTZ R3, R0, R14, R12, !PT ;  /* 0x0000000e00037276 */ /* 0x000fe4000781000c */
[----:B------:R-:W-:Y:S02]  /*cc40*/  ISETP.GE.AND P1, PT, R232, R208, PT ;  /* 0x000000d0e800720c */ /* 0x000fe40003f26270 */
[----:B------:R-:W-:Y:S01]  /*cc50*/  FSEL R16, R235, -INF , !P5 ;  /* 0xff800000eb107808 */ /* 0x000fe20006800000 */
[----:B------:R-:W-:Y:S01]  /*cc60*/  VIADD R235, R231, 0x646e171e ;  /* 0x646e171ee7eb7836 */ /* 0x000fe20000000000 */
[----:B------:R-:W-:Y:S02]  /*cc70*/  FSEL R144, R242, -INF , !P4 ;  /* 0xff800000f2907808 */ /* 0x000fe40006000000 */
[----:B------:R-:W-:Y:S02]  /*cc80*/  FMNMX3.FTZ R3, R3, R22, R20, !PT ;  /* 0x0000001603037276 */ /* 0x000fe40007810014 */
[-C--:B------:R-:W-:Y:S02]  /*cc90*/  ISETP.GE.AND P0, PT, R232, R207.reuse, PT ;  /* 0x000000cfe800720c */ /* 0x080fe40003f06270 */
[-C--:B------:R-:W-:Y:S02]  /*cca0*/  ISETP.GE.AND P4, PT, R237, R208.reuse, PT ;  /* 0x000000d0ed00720c */ /* 0x080fe40003f86270 */
[----:B------:R-:W-:Y:S02]  /*ccb0*/  ISETP.GE.AND P5, PT, R238, R208, PT ;  /* 0x000000d0ee00720c */ /* 0x000fe40003fa6270 */
[----:B------:R-:W-:Y:S02]  /*ccc0*/  FSEL R190, R243, -INF , !P1 ;  /* 0xff800000f3be7808 */ /* 0x000fe40004800000 */
[-C--:B------:R-:W-:Y:S02]  /*ccd0*/  ISETP.GE.AND P6, PT, R176, R207.reuse, PT ;  /* 0x000000cfb000720c */ /* 0x080fe40003fc6270 */
[-C--:B------:R-:W-:Y:S02]  /*cce0*/  ISETP.GE.AND P1, PT, R238, R207.reuse, PT ;  /* 0x000000cfee00720c */ /* 0x080fe40003f26270 */
[----:B------:R-:W-:Y:S02]  /*ccf0*/  FSEL R142, R241, -INF , !P0 ;  /* 0xff800000f18e7808 */ /* 0x000fe40004000000 */
[----:B------:R-:W-:Y:S02]  /*cd00*/  FSEL R238, R162, -INF , !P4 ;  /* 0xff800000a2ee7808 */ /* 0x000fe40006000000 */
[----:B------:R-:W-:Y:S02]  /*cd10*/  FMNMX3.FTZ R3, R3, R190, R144, !PT ;  /* 0x000000be03037276 */ /* 0x000fe40007810090 */
[----:B------:R-:W-:Y:S01]  /*cd20*/  FSEL R176, R163, -INF , !P5 ;  /* 0xff800000a3b07808 */ /* 0x000fe20006800000 */
[----:B------:R-:W-:Y:S01]  /*cd30*/  VIADD R163, R231, 0x76cf5d0a ;  /* 0x76cf5d0ae7a37836 */ /* 0x000fe20000000000 */
[-C--:B------:R-:W-:Y:S02]  /*cd40*/  ISETP.GE.AND P0, PT, R237, R207.reuse, PT ;  /* 0x000000cfed00720c */ /* 0x080fe40003f06270 */
[----:B------:R-:W-:Y:S02]  /*cd50*/  ISETP.GE.AND P4, PT, R251, R208, PT ;  /* 0x000000d0fb00720c */ /* 0x000fe40003f86270 */
[----:B------:R-:W-:Y:S02]  /*cd60*/  FSEL R18, R234, -INF , !P6 ;  /* 0xff800000ea127808 */ /* 0x000fe40007000000 */
[----:B------:R-:W-:Y:S02]  /*cd70*/  FMNMX3.FTZ R5, R3, R176, R238, !PT ;  /* 0x000000b003057276 */ /* 0x000fe400078100ee */
[-C--:B------:R-:W-:Y:S02]  /*cd80*/  ISETP.GE.AND P6, PT, R236, R207.reuse, PT ;  /* 0x000000cfec00720c */ /* 0x080fe40003fc6270 */
[----:B------:R-:W-:Y:S02]  /*cd90*/  FSEL R192, R248, -INF , !P0 ;  /* 0xff800000f8c07808 */ /* 0x000fe40004000000 */
[----:B------:R-:W-:Y:S02]  /*cda0*/  FSEL R234, R250, -INF , !P4 ;  /* 0xff800000faea7808 */ /* 0x000fe40006000000 */
[----:B------:R-:W-:Y:S02]  /*cdb0*/  FMNMX3.FTZ R3, R2, R10, R8, !PT ;  /* 0x0000000a02037276 */ /* 0x000fe40007810008 */
[-C--:B------:R-:W-:Y:S02]  /*cdc0*/  ISETP.GE.AND P0, PT, R245, R208.reuse, PT ;  /* 0x000000d0f500720c */ /* 0x080fe40003f06270 */
[----:B------:R-:W-:Y:S02]  /*cdd0*/  ISETP.GE.AND P4, PT, R244, R208, PT ;  /* 0x000000d0f400720c */ /* 0x000fe40003f86270 */
[----:B------:R-:W-:Y:S02]  /*cde0*/  FSEL R140, R240, -INF , !P6 ;  /* 0xff800000f08c7808 */ /* 0x000fe40007000000 */
[----:B------:R-:W-:Y:S02]  /*cdf0*/  FMNMX3.FTZ R3, R3, R18, R16, !PT ;  /* 0x0000001203037276 */ /* 0x000fe40007810010 */
[----:B------:R-:W-:Y:S02]  /*ce00*/  FSEL R224, R165, -INF , !P0 ;  /* 0xff800000a5e07808 */ /* 0x000fe40004000000 */
[----:B------:R-:W-:Y:S02]  /*ce10*/  FSEL R194, R25, -INF , !P4 ;  /* 0xff80000019c27808 */ /* 0x000fe40006000000 */
[-C--:B------:R-:W-:Y:S02]  /*ce20*/  ISETP.GE.AND P0, PT, R169, R208.reuse, PT ;  /* 0x000000d0a900720c */ /* 0x080fe40003f06270 */
[-C--:B------:R-:W-:Y:S02]  /*ce30*/  ISETP.GE.AND P4, PT, R167, R208.reuse, PT ;  /* 0x000000d0a700720c */ /* 0x080fe40003f86270 */
[C---:B------:R-:W-:Y:S02]  /*ce40*/  ISETP.GE.AND P6, PT, R246.reuse, R208, PT ;  /* 0x000000d0f600720c */ /* 0x040fe40003fc6270 */
[-C--:B------:R-:W-:Y:S02]  /*ce50*/  ISETP.GE.AND P5, PT, R246, R207.reuse, PT ;  /* 0x000000cff600720c */ /* 0x080fe40003fa6270 */
[----:B------:R-:W-:Y:S02]  /*ce60*/  FSEL R178, R249, -INF , !P1 ;  /* 0xff800000f9b27808 */ /* 0x000fe40004800000 */
[----:B------:R-:W-:Y:S02]  /*ce70*/  FMNMX3.FTZ R3, R3, R142, R140, !PT ;  /* 0x0000008e03037276 */ /* 0x000fe4000781008c */
[-C--:B------:R-:W-:Y:S02]  /*ce80*/  ISETP.GE.AND P1, PT, R251, R207.reuse, PT ;  /* 0x000000cffb00720c */ /* 0x080fe40003f26270 */
[----:B------:R-:W-:Y:S02]  /*ce90*/  FSEL R158, R28, -INF , !P0 ;  /* 0xff8000001c9e7808 */ /* 0x000fe40004000000 */
[----:B------:R-:W-:Y:S02]  /*cea0*/  FSEL R156, R29, -INF , !P4 ;  /* 0xff8000001d9c7808 */ /* 0x000fe40006000000 */
[----:B------:R-:W-:Y:S02]  /*ceb0*/  FSEL R232, R247, -INF , !P5 ;  /* 0xff800000f7e87808 */ /* 0x000fe40006800000 */
[-C--:B------:R-:W-:Y:S02]  /*cec0*/  ISETP.GE.AND P4, PT, R175, R208.reuse, PT ;  /* 0x000000d0af00720c */ /* 0x080fe40003f86270 */
[----:B------:R-:W-:Y:S02]  /*ced0*/  FSEL R236, R252, -INF , !P6 ;  /* 0xff800000fcec7808 */ /* 0x000fe40007000000 */
[----:B------:R-:W-:Y:S02]  /*cee0*/  ISETP.GE.AND P0, PT, R166, R208, PT ;  /* 0x000000d0a600720c */ /* 0x000fe40003f06270 */
[-C--:B------:R-:W-:Y:S02]  /*cef0*/  ISETP.GE.AND P6, PT, R245, R207.reuse, PT ;  /* 0x000000cff500720c */ /* 0x080fe40003fc6270 */
[-C--:B------:R-:W-:Y:S02]  /*cf00*/  ISETP.GE.AND P5, PT, R244, R207.reuse, PT ;  /* 0x000000cff400720c */ /* 0x080fe40003fa6270 */
[----:B------:R-:W-:Y:S02]  /*cf10*/  FSEL R226, R239, -INF , !P1 ;  /* 0xff800000efe27808 */ /* 0x000fe40004800000 */
[----:B------:R-:W-:Y:S02]  /*cf20*/  FMNMX3.FTZ R3, R3, R178, R192, !PT ;  /* 0x000000b203037276 */ /* 0x000fe400078100c0 */
[----:B------:R-:W-:Y:S02]  /*cf30*/  FSEL R148, R33, -INF , !P4 ;  /* 0xff80000021947808 */ /* 0x000fe40006000000 */
[----:B------:R-:W-:Y:S02]  /*cf40*/  FSEL R152, R32, -INF , !P0 ;  /* 0xff80000020987808 */ /* 0x000fe40004000000 */
[----:B------:R-:W-:Y:S02]  /*cf50*/  FMNMX3.FTZ R5, R5, R236, R234, !PT ;  /* 0x000000ec05057276 */ /* 0x000fe400078100ea */
[----:B------:R-:W-:Y:S02]  /*cf60*/  FSEL R162, R26, -INF , !P6 ;  /* 0xff8000001aa27808 */ /* 0x000fe40007000000 */
[----:B------:R-:W-:Y:S02]  /*cf70*/  FSEL R146, R27, -INF , !P5 ;  /* 0xff8000001b927808 */ /* 0x000fe40006800000 */
[-C--:B------:R-:W-:Y:S02]  /*cf80*/  ISETP.GE.AND P0, PT, R169, R207.reuse, PT ;  /* 0x000000cfa900720c */ /* 0x080fe40003f06270 */
[-C--:B------:R-:W-:Y:S02]  /*cf90*/  ISETP.GE.AND P4, PT, R167, R207.reuse, PT ;  /* 0x000000cfa700720c */ /* 0x080fe40003f86270 */
[----:B------:R-:W-:Y:S02]  /*cfa0*/  FMNMX3.FTZ R3, R3, R232, R226, !PT ;  /* 0x000000e803037276 */ /* 0x000fe400078100e2 */
[----:B------:R-:W-:Y:S02]  /*cfb0*/  FMNMX3.FTZ R5, R5, R224, R194, !PT ;  /* 0x000000e005057276 */ /* 0x000fe400078100c2 */
[----:B------:R-:W-:Y:S02]  /*cfc0*/  FSEL R154, R30, -INF , !P0 ;  /* 0xff8000001e9a7808 */ /* 0x000fe40004000000 */
[----:B------:R-:W-:Y:S02]  /*cfd0*/  FSEL R150, R31, -INF , !P4 ;  /* 0xff8000001f967808 */ /* 0x000fe40006000000 */
[----:B------:R-:W-:Y:S02]  /*cfe0*/  FMNMX3.FTZ R3, R3, R162, R146, !PT ;  /* 0x000000a203037276 */ /* 0x000fe40007810092 */
[-C--:B------:R-:W-:Y:S02]  /*cff0*/  ISETP.GE.AND P1, PT, R166, R207.reuse, PT ;  /* 0x000000cfa600720c */ /* 0x080fe40003f26270 */
[----:B------:R-:W-:Y:S02]  /*d000*/  ISETP.GE.AND P6, PT, R175, R207, PT ;  /* 0x000000cfaf00720c */ /* 0x000fe40003fc6270 */
[----:B------:R-:W-:Y:S02]  /*d010*/  FMNMX3.FTZ R5, R5, R158, R156, !PT ;  /* 0x0000009e05057276 */ /* 0x000fe4000781009c */
[----:B------:R-:W-:Y:S02]  /*d020*/  FSEL R134, R34, -INF , !P1 ;  /* 0xff80000022867808 */ /* 0x000fe40004800000 */
[----:B------:R-:W-:Y:S02]  /*d030*/  FSEL R133, R35, -INF , !P6 ;  /* 0xff80000023857808 */ /* 0x000fe40007000000 */
[----:B------:R-:W-:Y:S02]  /*d040*/  FMNMX3.FTZ R3, R3, R154, R150, !PT ;  /* 0x0000009a03037276 */ /* 0x000fe40007810096 */
[----:B------:R-:W-:Y:S02]  /*d050*/  FMNMX3.FTZ R4, R5, R152, R148, !PT ;  /* 0x0000009805047276 */ /* 0x000fe40007810094 */
[----:B------:R-:W-:Y:S02]  /*d060*/  FMNMX3.FTZ R6, R3, R134, R133, !PT ;  /* 0x0000008603067276 */ /* 0x000fe40007810085 */
[----:B------:R-:W-:Y:S01]  /*d070*/  LOP3.LUT R161, R189, 0x200, R182, 0xf8, !PT ;  /* 0x00000200bda17812 */ /* 0x000fe200078ef8b6 */
[----:B------:R-:W1:Y:S03]  /*d080*/  SHFL.BFLY PT, R5, R4, 0x2, 0x1f ;  /* 0x0c401f0004057f89 */ /* 0x000e6600000e0000 */
[----:B------:R-:W-:Y:S05]  /*d090*/  LEA R161, R161, UR5, 0x1 ;  /* 0x00000005a1a17c11 */ /* 0x000fea000f8e08ff */
[----:B------:R-:W2:Y:S01]  /*d0a0*/  SHFL.BFLY PT, R3, R6, 0x2, 0x1f ;  /* 0x0c401f0006037f89 */ /* 0x000ea200000e0000 */
[----:B------:R-:W-:Y:S02]  /*d0b0*/  IMAD.IADD R164, R180, 0x1, R161 ;  /* 0x00000001b4a47824 */ /* 0x000fe400078e02a1 */
[----:B------:R-:W-:Y:S01]  /*d0c0*/  VIADD R135, R161, 0xc040 ;  /* 0x0000c040a1877836 */ /* 0x000fe20000000000 */
[----:B-1----:R-:W-:Y:S02]  /*d0d0*/  FMNMX.FTZ R7, R4, R5, !PT ;  /* 0x0000000504077209 */ /* 0x002fe40007810000 */
[C---:B------:R-:W-:Y:S01]  /*d0e0*/  LOP3.LUT R5, R197.reuse, R223, R231, 0x96, !PT ;  /* 0x000000dfc5057212 */ /* 0x040fe200078e96e7 */
[----:B------:R-:W-:Y:S01]  /*d0f0*/  VIADD R197, R197, 0x1 ;  /* 0x00000001c5c57836 */ /* 0x000fe20000000000 */
[----:B--2---:R-:W-:Y:S01]  /*d100*/  FMNMX.FTZ R4, R6, R3, !PT ;  /* 0x0000000306047209 */ /* 0x004fe20007810000 */
[----:B------:R-:W1:Y:S01]  /*d110*/  SHFL.BFLY PT, R132, R7, 0x1, 0x1f ;  /* 0x0c201f0007847f89 */ /* 0x000e6200000e0000 */
[----:B------:R-:W2:Y:S01]  /*d120*/  LDC R6, c[0x0][0x4f8] ;  /* 0x00013e00ff067b82 */ /* 0x000ea20000000800 */
[----:B------:R-:W-:Y:S06]  /*d130*/  IMAD.WIDE.U32 R242, R5, -0x326172a9, RZ ;  /* 0xcd9e8d5705f27825 */ /* 0x000fec00078e00ff */
[----:B------:R-:W3:Y:S01]  /*d140*/  SHFL.BFLY PT, R3, R4, 0x1, 0x1f ;  /* 0x0c201f0004037f89 */ /* 0x000ee200000e0000 */
[----:B------:R-:W-:Y:S02]  /*d150*/  LOP3.LUT R244, R228, R195, R243, 0x96, !PT ;  /* 0x000000c3e4f47212 */ /* 0x000fe400078e96f3 */
[----:B------:R-:W-:Y:S03]  /*d160*/  LOP3.LUT R242, R219, R193, R242, 0x96, !PT ;  /* 0x000000c1dbf27212 */ /* 0x000fe600078e96f2 */
[----:B------:R-:W-:Y:S04]  /*d170*/  IMAD.WIDE.U32 R244, R244, -0x2daee0ad, RZ ;  /* 0xd2511f53f4f47825 */ /* 0x000fe800078e00ff */
[----:B------:R-:W-:Y:S05]  /*d180*/  IMAD.WIDE.U32 R242, R242, -0x2daee0ad, RZ ;  /* 0xd2511f53f2f27825 */ /* 0x000fea00078e00ff */
[----:B------:R-:W-:Y:S02]  /*d190*/  LOP3.LUT R244, R159, R244, R243, 0x96, !PT ;  /* 0x000000f49ff47212 */ /* 0x000fe400078e96f3 */
[----:B-1----:R-:W-:Y:S02]  /*d1a0*/  FMNMX.FTZ R132, R7, R132, !PT ;  /* 0x0000008407847209 */ /* 0x002fe40007810000 */
[----:B--2---:R-:W-:Y:S02]  /*d1b0*/  LOP3.LUT R160, R6, 0xff, RZ, 0xc0, !PT ;  /* 0x000000ff06a07812 */ /* 0x004fe400078ec0ff */
[----:B---3--:R-:W-:Y:S01]  /*d1c0*/  FMNMX.FTZ R3, R4, R3, !PT ;  /* 0x0000000304037209 */ /* 0x008fe20007810000 */
[----:B------:R-:W-:Y:S01]  /*d1d0*/  FMUL.FTZ R149, R132, UR4 ;  /* 0x0000000484957c20 */ /* 0x000fe20008410000 */
[----:B------:R-:W-:Y:S01]  /*d1e0*/  LOP3.LUT R4, R220, R163, R245, 0x96, !PT ;  /* 0x000000a3dc047212 */ /* 0x000fe200078e96f5 */
[----:B------:R-:W-:Y:S01]  /*d1f0*/  IMAD.WIDE.U32 R244, R244, -0x326172a9, RZ ;  /* 0xcd9e8d57f4f47825 */ /* 0x000fe200078e00ff */
[----:B------:R-:W-:Y:S03]  /*d200*/  FSETP.NEU.FTZ.AND P1, PT, R132, -INF , PT ;  /* 0xff8000008400780b */ /* 0x000fe60003f3d000 */
[----:B------:R-:W-:Y:S01]  /*d210*/  FMUL.FTZ R151, R3, UR4 ;  /* 0x0000000403977c20 */ /* 0x000fe20008410000 */
[----:B------:R-:W-:Y:S01]  /*d220*/  IMAD.WIDE.U32 R240, R4, -0x326172a9, RZ ;  /* 0xcd9e8d5704f07825 */ /* 0x000fe200078e00ff */
[----:B------:R-:W-:Y:S02]  /*d230*/  FSEL R149, R149, RZ, P1 ;  /* 0x000000ff95957208 */ /* 0x000fe40000800000 */
[----:B------:R-:W-:Y:S01]  /*d240*/  FSETP.NEU.FTZ.AND P0, PT, R3, -INF , PT ;  /* 0xff8000000300780b */ /* 0x000fe20003f1d000 */
[----:B------:R-:W-:Y:S01]  /*d250*/  IMAD R160, R160, 0x10000, R160 ;  /* 0x00010000a0a07824 */ /* 0x000fe200078e02a0 */
[----:B------:R-:W-:Y:S01]  /*d260*/  LOP3.LUT R240, R157, R240, R245, 0x96, !PT ;  /* 0x000000f09df07212 */ /* 0x000fe200078e96f5 */
[----:B------:R-:W-:Y:S01]  /*d270*/  FFMA.FTZ R171, R14, UR4, -R149 ;  /* 0x000000040eab7c23 */ /* 0x000fe20008010895 */
[----:B------:R-:W-:Y:S01]  /*d280*/  LOP3.LUT R4, R218, R155, R241, 0x96, !PT ;  /* 0x0000009bda047212 */ /* 0x000fe200078e96f1 */
[--C-:B------:R-:W-:Y:S01]  /*d290*/  FFMA.FTZ R170, R12, UR4, -R149.reuse ;  /* 0x000000040caa7c23 */ /* 0x100fe20008010895 */
[----:B------:R-:W-:Y:S01]  /*d2a0*/  FSEL R151, R151, RZ, P0 ;  /* 0x000000ff97977208 */ /* 0x000fe20000000000 */
[----:B------:R-:W-:Y:S01]  /*d2b0*/  IMAD.WIDE.U32 R240, R240, -0x2daee0ad, RZ ;  /* 0xd2511f53f0f07825 */ /* 0x000fe200078e00ff */
[----:B------:R-:W-:Y:S01]  /*d2c0*/  FSEL R7, R132, RZ, P1 ;  /* 0x000000ff84077208 */ /* 0x000fe20000800000 */
[----:B------:R-:W-:Y:S02]  /*d2d0*/  MUFU.EX2 R171, R171 ;  /* 0x000000ab00ab7308 */ /* 0x000fe40000000800 */
[--C-:B------:R-:W-:Y:S01]  /*d2e0*/  FFMA.FTZ R169, R22, UR4, -R149.reuse ;  /* 0x0000000416a97c23 */ /* 0x100fe20008010895 */
[----:B------:R-:W-:Y:S04]  /*d2f0*/  IMAD.WIDE.U32 R4, R4, -0x2daee0ad, RZ ;  /* 0xd2511f5304047825 */ /* 0x000fe800078e00ff */
[----:B------:R-:W-:Y:S01]  /*d300*/  FFMA.FTZ R168, R20, UR4, -R149 ;  /* 0x0000000414a87c23 */ /* 0x000fe20008010895 */
[--C-:B------:R-:W-:Y:S01]  /*d310*/  FFMA.FTZ R167, R18, UR4, -R151.reuse ;  /* 0x0000000412a77c23 */ /* 0x100fe20008010897 */
[----:B------:R-:W-:Y:S01]  /*d320*/  FFMA.FTZ R166, R16, UR4, -R151 ;  /* 0x0000000410a67c23 */ /* 0x000fe20008010897 */
[----:B------:R-:W-:Y:S01]  /*d330*/  LOP3.LUT R15, R147, R4, R241, 0x96, !PT ;  /* 0x00000004930f7212 */ /* 0x000fe200078e96f1 */
[----:B------:R-:W-:Y:S01]  /*d340*/  FFMA.FTZ R175, R10, UR4, -R151 ;  /* 0x000000040aaf7c23 */ /* 0x000fe20008010897 */
[----:B------:R-:W-:Y:S01]  /*d350*/  LOP3.LUT R242, R153, R242, R5, 0x96, !PT ;  /* 0x000000f299f27212 */ /* 0x000fe200078e9605 */
[--C-:B------:R-:W-:Y:S01]  /*d360*/  FFMA.FTZ R174, R8, UR4, -R151.reuse ;  /* 0x0000000408ae7c23 */ /* 0x100fe20008010897 */
[----:B------:R-:W-:Y:S01]  /*d370*/  FADD.FTZ R0, -R7, R0 ;  /* 0x0000000007007221 */ /* 0x000fe20000010100 */
[----:B------:R-:W-:Y:S01]  /*d380*/  IMAD.WIDE.U32 R14, R15, -0x326172a9, RZ ;  /* 0xcd9e8d570f0e7825 */ /* 0x000fe200078e00ff */
[----:B------:R-:W-:Y:S01]  /*d390*/  MUFU.EX2 R169, R169 ;  /* 0x000000a900a97308 */ /* 0x000fe20000000800 */
[----:B------:R-:W-:Y:S02]  /*d3a0*/  LDSM.16.MT88.4 R20, [R164+0xc000] ;  /* 0x00c00000a414783b */ /* 0x000fe40000004200 */
[--C-:B------:R-:W-:Y:S01]  /*d3b0*/  FFMA.FTZ R191, R140, UR4, -R151.reuse ;  /* 0x000000048cbf7c23 */ /* 0x100fe20008010897 */
[----:B------:R-:W-:Y:S01]  /*d3c0*/  IMAD.MOV.U32 R12, RZ, RZ, R14 ;  /* 0x000000ffff0c7224 */ /* 0x000fe200078e000e */
[----:B------:R-:W-:Y:S01]  /*d3d0*/  PRMT R9, R14, 0x7771, RZ ;  /* 0x000077710e097816 */ /* 0x000fe200000000ff */
[----:B------:R-:W-:Y:S01]  /*d3e0*/  IMAD.WIDE.U32 R242, R242, -0x326172a9, RZ ;  /* 0xcd9e8d57f2f27825 */ /* 0x000fe200078e00ff */
[----:B------:R-:W-:Y:S02]  /*d3f0*/  PRMT R4, R14, 0x7773, RZ ;  /* 0x000077730e047816 */ /* 0x000fe400000000ff */
[----:B------:R-:W-:Y:S01]  /*d400*/  LOP3.LUT R12, R12, 0xff, RZ, 0xc0, !PT ;  /* 0x000000ff0c0c7812 */ /* 0x000fe200078ec0ff */
[----:B------:R-:W1:Y:S01]  /*d410*/  MUFU.EX2 R168, R168 ;  /* 0x000000a800a87308 */ /* 0x000e620000000800 */
[----:B------:R-:W-:Y:S01]  /*d420*/  PRMT R5, R14, 0x7772, RZ ;  /* 0x000077720e057816 */ /* 0x000fe200000000ff */
[----:B------:R-:W-:Y:S01]  /*d430*/  FFMA.FTZ R154, R154, UR4, -R151 ;  /* 0x000000049a9a7c23 */ /* 0x000fe20008010897 */
[----:B------:R-:W-:Y:S01]  /*d440*/  LOP3.LUT R11, R145, R242, R15, 0x96, !PT ;  /* 0x000000f2910b7212 */ /* 0x000fe200078e960f */
[----:B------:R-:W-:Y:S01]  /*d450*/  FFMA.FTZ R150, R150, UR4, -R151 ;  /* 0x0000000496967c23 */ /* 0x000fe20008010897 */
[----:B------:R-:W-:Y:S01]  /*d460*/  PRMT R9, R12, 0x5410, R9 ;  /* 0x000054100c097816 */ /* 0x000fe20000000009 */
[--C-:B------:R-:W-:Y:S01]  /*d470*/  FFMA.FTZ R152, R152, UR4, -R149.reuse ;  /* 0x0000000498987c23 */ /* 0x100fe20008010895 */
[----:B------:R-:W2:Y:S01]  /*d480*/  LDSM.16.MT88.4 R12, [R161+0xc000] ;  /* 0x00c00000a10c783b */ /* 0x000ea20000004200 */
[----:B------:R-:W-:Y:S02]  /*d490*/  PRMT R4, R5, 0x5410, R4 ;  /* 0x0000541005047816 */ /* 0x000fe40000000004 */
[----:B------:R-:W-:Y:S01]  /*d4a0*/  MUFU.EX2 R167, R167 ;  /* 0x000000a700a77308 */ /* 0x000fe20000000800 */
[----:B------:R-:W-:Y:S01]  /*d4b0*/  FSEL R5, R3, RZ, P0 ;  /* 0x000000ff03057208 */ /* 0x000fe20000000000 */
[--C-:B------:R-:W-:Y:S01]  /*d4c0*/  FFMA.FTZ R176, R176, UR4, -R149.reuse ;  /* 0x00000004b0b07c23 */ /* 0x100fe20008010895 */
[C---:B------:R-:W-:Y:S01]  /*d4d0*/  PRMT R10, R11.reuse, 0x7632, R10 ;  /* 0x000076320b0a7816 */ /* 0x040fe2000000000a */
[----:B------:R-:W-:Y:S01]  /*d4e0*/  FFMA.FTZ R177, R238, UR4, -R149 ;  /* 0x00000004eeb17c23 */ /* 0x000fe20008010895 */
[----:B------:R-:W-:Y:S01]  /*d4f0*/  LOP3.LUT R7, R11, 0xffff, RZ, 0xc0, !PT ;  /* 0x0000ffff0b077812 */ /* 0x000fe200078ec0ff */
[----:B------:R-:W-:Y:S01]  /*d500*/  FADD.FTZ R5, -R5, R2 ;  /* 0x0000000205057221 */ /* 0x000fe20000010100 */
[----:B------:R-:W-:Y:S03]  /*d510*/  FMUL.FTZ R2, R0, UR4 ;  /* 0x0000000400027c20 */ /* 0x000fe60008410000 */
[----:B------:R-:W3:Y:S01]  /*d520*/  MUFU.EX2 R166, R166 ;  /* 0x000000a600a67308 */ /* 0x000ee20000000800 */
[----:B------:R-:W-:Y:S01]  /*d530*/  LOP3.LUT R8, R11, 0xff, RZ, 0xc0, !PT ;  /* 0x000000ff0b087812 */ /* 0x000fe200078ec0ff */
[----:B------:R-:W-:Y:S01]  /*d540*/  FMUL.FTZ R0, R5, UR4 ;  /* 0x0000000405007c20 */ /* 0x000fe20008410000 */
[----:B------:R-:W-:Y:S01]  /*d550*/  LOP3.LUT R6, R10, 0xff, RZ, 0xc0, !PT ;  /* 0x000000ff0a067812 */ /* 0x000fe200078ec0ff */
[----:B------:R-:W-:Y:S01]  /*d560*/  FFMA.FTZ R179, R192, UR4, -R151 ;  /* 0x00000004c0b37c23 */ /* 0x000fe20008010897 */
[----:B------:R-:W-:Y:S01]  /*d570*/  SHF.R.U32.HI R7, RZ, 0x8, R7 ;  /* 0x00000008ff077819 */ /* 0x000fe20000011607 */
[----:B------:R-:W-:Y:S01]  /*d580*/  FFMA.FTZ R192, R142, UR4, -R151 ;  /* 0x000000048ec07c23 */ /* 0x000fe20008010897 */
[----:B------:R-:W-:Y:S03]  /*d590*/  SHF.R.U32.HI R11, RZ, 0x18, R11 ;  /* 0x00000018ff0b7819 */ /* 0x000fe6000001160b */
[----:B------:R-:W4:Y:S01]  /*d5a0*/  MUFU.EX2 R170, R170 ;  /* 0x000000aa00aa7308 */ /* 0x000f220000000800 */
[----:B------:R-:W-:Y:S01]  /*d5b0*/  PRMT R7, R8, 0x5410, R7 ;  /* 0x0000541008077816 */ /* 0x000fe20000000007 */
[----:B------:R-:W-:Y:S01]  /*d5c0*/  VIADD R8, R161, 0xc000 ;  /* 0x0000c000a1087836 */ /* 0x000fe20000000000 */
[----:B------:R-:W-:Y:S01]  /*d5d0*/  LOP3.LUT R139, R4, 0xff00ff, RZ, 0xc0, !PT ;  /* 0x00ff00ff048b7812 */ /* 0x000fe200078ec0ff */
[----:B------:R-:W-:Y:S01]  /*d5e0*/  FFMA.FTZ R189, R190, UR4, -R149 ;  /* 0x00000004bebd7c23 */ /* 0x000fe20008010895 */
[----:B------:R-:W-:Y:S01]  /*d5f0*/  PRMT R11, R6, 0x5410, R11 ;  /* 0x00005410060b7816 */ /* 0x000fe2000000000b */
[----:B------:R-:W-:Y:S01]  /*d600*/  @P2 VIADD R135, R8, 0xffffffc0 ;  /* 0xffffffc008872836 */ /* 0x000fe20000000000 */
[--C-:B------:R-:W-:Y:S03]  /*d610*/  HSET2.LE.AND R138, R9, R160.reuse, PT ;  /* 0x000000a0098a7233 */ /* 0x100fe60003803000 */
[----:B------:R-:W-:Y:S01]  /*d620*/  MUFU.EX2 R175, R175 ;  /* 0x000000af00af7308 */ /* 0x000fe20000000800 */
[--C-:B------:R-:W-:Y:S01]  /*d630*/  HSET2.LE.AND R139, R139, R160.reuse, PT ;  /* 0x000000a08b8b7233 */ /* 0x100fe20003803000 */
[----:B------:R-:W-:Y:S01]  /*d640*/  IMAD.IADD R165, R180, 0x1, R135 ;  /* 0x00000001b4a57824 */ /* 0x000fe200078e0287 */
[--C-:B------:R-:W-:Y:S01]  /*d650*/  HSET2.LE.AND R136, R7, R160.reuse, PT ;  /* 0x000000a007887233 */ /* 0x100fe20003803000 */
[----:B------:R-:W5:Y:S01]  /*d660*/  LDSM.16.MT88.4 R28, [R135] ;  /* 0x00000000871c783b */ /* 0x000f620000004200 */
[--C-:B------:R-:W-:Y:S01]  /*d670*/  HSET2.LE.AND R137, R11, R160.reuse, PT ;  /* 0x000000a00b897233 */ /* 0x100fe20003803000 */
[----:B------:R-:W-:Y:S01]  /*d680*/  FFMA.FTZ R178, R178, UR4, -R151 ;  /* 0x00000004b2b27c23 */ /* 0x000fe20008010897 */
[----:B-1----:R-:W-:Y:S03]  /*d690*/  F2FP.F16.F32.PACK_AB R7, R168, R169 ;  /* 0x000000a9a807723e */ /* 0x002fe600000000ff */
[----:B------:R-:W1:Y:S01]  /*d6a0*/  MUFU.EX2 R174, R174 ;  /* 0x000000ae00ae7308 */ /* 0x000e620000000800 */
[----:B---3--:R-:W-:Y:S01]  /*d6b0*/  F2FP.F16.F32.PACK_AB R6, R166, R167 ;  /* 0x000000a7a606723e */ /* 0x008fe200000000ff */
[--C-:B------:R-:W-:Y:S01]  /*d6c0*/  FFMA.FTZ R190, R144, UR4, -R149.reuse ;  /* 0x0000000490be7c23 */ /* 0x100fe20008010895 */
[----:B----4-:R-:W-:Y:S01]  /*d6d0*/  F2FP.F16.F32.PACK_AB R5, R170, R171 ;  /* 0x000000abaa05723e */ /* 0x010fe200000000ff */
[--C-:B------:R-:W-:Y:S01]  /*d6e0*/  FFMA.FTZ R234, R234, UR4, -R149.reuse ;  /* 0x00000004eaea7c23 */ /* 0x100fe20008010895 */
[----:B------:R-:W-:Y:S01]  /*d6f0*/  LOP3.LUT R138, R7, R138, RZ, 0xc0, !PT ;  /* 0x0000008a078a7212 */ /* 0x000fe200078ec0ff */
[----:B------:R-:W-:Y:S01]  /*d700*/  FFMA.FTZ R194, R194, UR4, -R149 ;  /* 0x00000004c2c27c23 */ /* 0x000fe20008010895 */
[----:B------:R-:W-:Y:S03]  /*d710*/  LOP3.LUT R139, R6, R139, RZ, 0xc0, !PT ;  /* 0x0000008b068b7212 */ /* 0x000fe600078ec0ff */
[----:B------:R-:W3:Y:S01]  /*d720*/  MUFU.EX2 R2, R2 ;  /* 0x0000000200027308 */ /* 0x000ee20000000800 */
[----:B------:R-:W-:Y:S01]  /*d730*/  LOP3.LUT R136, R5, R136, RZ, 0xc0, !PT ;  /* 0x0000008805887212 */ /* 0x000fe200078ec0ff */
[----:B------:R-:W-:Y:S01]  /*d740*/  FFMA.FTZ R226, R226, UR4, -R151 ;  /* 0x00000004e2e27c23 */ /* 0x000fe20008010897 */
[----:B------:R-:W-:Y:S01]  /*d750*/  LOP3.LUT R242, R233, R244, R243, 0x96, !PT ;  /* 0x000000f4e9f27212 */ /* 0x000fe200078e96f3 */
[----:B------:R-:W-:Y:S01]  /*d760*/  FFMA.FTZ R134, R134, UR4, -R151 ;  /* 0x0000000486867c23 */ /* 0x000fe20008010897 */
[C---:B------:R-:W-:Y:S01]  /*d770*/  ISETP.GT.AND P0, PT, R217.reuse, R214, PT ;  /* 0x000000d6d900720c */ /* 0x040fe20003f04270 */
[----:B------:R-:W-:Y:S04]  /*d780*/  VIADD R217, R217, 0xffffffff ;  /* 0xffffffffd9d97836 */ /* 0x000fe80000000000 */
[----:B------:R-:W4:Y:S01]  /*d790*/  MUFU.EX2 R0, R0 ;  /* 0x0000000000007308 */ /* 0x000f220000000800 */
[----:B-1----:R-:W-:Y:S04]  /*d7a0*/  F2FP.F16.F32.PACK_AB R4, R174, R175 ;  /* 0x000000afae04723e */ /* 0x002fe800000000ff */
[----:B------:R-:W-:Y:S05]  /*d7b0*/  LOP3.LUT R137, R4, R137, RZ, 0xc0, !PT ;  /* 0x0000008904897212 */ /* 0x000fea00078ec0ff */
[----:B------:R-:W-:Y:S01]  /*d7c0*/  MUFU.EX2 R178, R178 ;  /* 0x000000b200b27308 */ /* 0x000fe20000000800 */
        /* <DEDUP_REMOVED lines=17> */
[----:B------:R-:W1:Y:S02]  /*d8e0*/  MUFU.EX2 R179, R179 ;  /* 0x000000b300b37308 */ /* 0x000e640000000800 */
[----:B------:R-:W-:Y:S02]  /*d8f0*/  LDSM.16.MT88.4 R116, [R135+0x800] ;  /* 0x000800008774783b */ /* 0x000fe40000004200 */
[C---:B------:R-:W-:Y:S01]  /*d900*/  FMUL.FTZ R12, R2.reuse, R120 ;  /* 0x00000078020c7220 */ /* 0x040fe20000410000 */
[----:B------:R-:W-:Y:S01]  /*d910*/  FMUL.FTZ R13, R2, R121 ;  /* 0x00000079020d7220 */ /* 0x000fe20000410000 */
[C---:B------:R-:W-:Y:S01]  /*d920*/  FMUL.FTZ R27, R0.reuse, R111 ;  /* 0x0000006f001b7220 */ /* 0x040fe20000410000 */
[C---:B------:R-:W-:Y:S03]  /*d930*/  HMMA.16816.F32 R8, R136.reuse, R14, R8 ;  /* 0x0000000e8808723c */ /* 0x040fe60000001808 */
[----:B------:R-:W-:Y:S01]  /*d940*/  MUFU.EX2 R189, R189 ;  /* 0x000000bd00bd7308 */ /* 0x000fe20000000800 */
[C---:B------:R-:W-:Y:S01]  /*d950*/  FMUL.FTZ R14, R0.reuse, R122 ;  /* 0x0000007a000e7220 */ /* 0x040fe20000410000 */
[----:B------:R-:W-:Y:S01]  /*d960*/  FMUL.FTZ R15, R0, R123 ;  /* 0x0000007b000f7220 */ /* 0x000fe20000410000 */
[----:B------:R-:W-:Y:S01]  /*d970*/  LDSM.16.MT88.4 R108, [R165+0x2000] ;  /* 0x00200000a56c783b */ /* 0x000fe20000004200 */
[C---:B------:R-:W-:Y:S01]  /*d980*/  FMUL.FTZ R32, R2.reuse, R100 ;  /* 0x0000006402207220 */ /* 0x040fe20000410000 */
[----:B------:R-:W-:Y:S01]  /*d990*/  FMUL.FTZ R33, R2, R101 ;  /* 0x0000006502217220 */ /* 0x000fe20000410000 */
[C---:B------:R-:W-:Y:S01]  /*d9a0*/  FMUL.FTZ R34, R0.reuse, R102 ;  /* 0x0000006600227220 */ /* 0x040fe20000410000 */
[----:B------:R-:W-:Y:S01]  /*d9b0*/  FMUL.FTZ R35, R0, R103 ;  /* 0x0000006700237220 */ /* 0x000fe20000410000 */
[----:B-1----:R-:W-:Y:S01]  /*d9c0*/  F2FP.F16.F32.PACK_AB R144, R179, R178 ;  /* 0x000000b2b390723e */ /* 0x002fe200000000ff */
[C---:B------:R-:W-:Y:S01]  /*d9d0*/  HMMA.16816.F32 R12, R136.reuse, R20, R12 ;  /* 0x00000014880c723c */ /* 0x040fe2000000180c */
[----:B------:R-:W-:Y:S01]  /*d9e0*/  MUFU.EX2 R190, R190 ;  /* 0x000000be00be7308 */ /* 0x000fe20000000800 */
[----:B------:R-:W1:Y:S01]  /*d9f0*/  LDSM.16.MT88.4 R120, [R165] ;  /* 0x00000000a578783b */ /* 0x000e620000004200 */
[C---:B------:R-:W-:Y:S01]  /*da00*/  FMUL.FTZ R20, R2.reuse, R112 ;  /* 0x0000007002147220 */ /* 0x040fe20000410000 */
[C---:B------:R-:W-:Y:S01]  /*da10*/  FMUL.FTZ R21, R2.reuse, R113 ;  /* 0x0000007102157220 */ /* 0x040fe20000410000 */
[C---:B------:R-:W-:Y:S01]  /*da20*/  FMUL.FTZ R36, R2.reuse, R36 ;  /* 0x0000002402247220 */ /* 0x040fe20000410000 */
[----:B------:R-:W-:Y:S01]  /*da30*/  FMUL.FTZ R37, R2, R37 ;  /* 0x0000002502257220 */ /* 0x000fe20000410000 */
[C---:B------:R-:W-:Y:S01]  /*da40*/  FMUL.FTZ R38, R0.reuse, R38 ;  /* 0x0000002600267220 */ /* 0x040fe20000410000 */
[C---:B------:R-:W-:Y:S03]  /*da50*/  HMMA.16816.F32 R16, R136.reuse, R22, R16 ;  /* 0x000000168810723c */ /* 0x040fe60000001810 */
[----:B------:R-:W-:Y:S01]  /*da60*/  MUFU.EX2 R192, R192 ;  /* 0x000000c000c07308 */ /* 0x000fe20000000800 */
[----:B------:R-:W-:Y:S01]  /*da70*/  LDSM.16.MT88.4 R100, [R135+0x2000] ;  /* 0x002000008764783b */ /* 0x000fe20000004200 */
[C---:B------:R-:W-:Y:S01]  /*da80*/  FMUL.FTZ R22, R0.reuse, R114 ;  /* 0x0000007200167220 */ /* 0x040fe20000410000 */
[C---:B------:R-:W-:Y:S01]  /*da90*/  FMUL.FTZ R23, R0.reuse, R115 ;  /* 0x0000007300177220 */ /* 0x040fe20000410000 */
[----:B------:R-:W-:Y:S01]  /*daa0*/  FMUL.FTZ R39, R0, R39 ;  /* 0x0000002700277220 */ /* 0x000fe20000410000 */
[C---:B------:R-:W-:Y:S01]  /*dab0*/  FMUL.FTZ R40, R2.reuse, R40 ;  /* 0x0000002802287220 */ /* 0x040fe20000410000 */
[----:B------:R-:W-:Y:S01]  /*dac0*/  FMUL.FTZ R41, R2, R41 ;  /* 0x0000002902297220 */ /* 0x000fe20000410000 */
[C---:B------:R-:W-:Y:S01]  /*dad0*/  FMUL.FTZ R42, R0.reuse, R42 ;  /* 0x0000002a002a7220 */ /* 0x040fe20000410000 */
[----:B------:R-:W-:Y:S01]  /*dae0*/  FMUL.FTZ R43, R0, R43 ;  /* 0x0000002b002b7220 */ /* 0x000fe20000410000 */
[----:B------:R-:W2:Y:S01]  /*daf0*/  LDSM.16.MT88.4 R112, [R161+0xe000] ;  /* 0x00e00000a170783b */ /* 0x000ea20000004200 */
[C---:B-----5:R-:W-:Y:S01]  /*db00*/  HMMA.16816.F32 R20, R136.reuse, R28, R20 ;  /* 0x0000001c8814723c */ /* 0x060fe20000001814 */
[----:B------:R-:W-:Y:S02]  /*db10*/  MUFU.EX2 R191, R191 ;  /* 0x000000bf00bf7308 */ /* 0x000fe40000000800 */
[C---:B------:R-:W-:Y:S01]  /*db20*/  FMUL.FTZ R28, R2.reuse, R104 ;  /* 0x00000068021c7220 */ /* 0x040fe20000410000 */
[C---:B------:R-:W-:Y:S01]  /*db30*/  FMUL.FTZ R29, R2.reuse, R105 ;  /* 0x00000069021d7220 */ /* 0x040fe20000410000 */
[C---:B------:R-:W-:Y:S01]  /*db40*/  FMUL.FTZ R44, R2.reuse, R44 ;  /* 0x0000002c022c7220 */ /* 0x040fe20000410000 */
[----:B------:R-:W-:Y:S01]  /*db50*/  FMUL.FTZ R45, R2, R45 ;  /* 0x0000002d022d7220 */ /* 0x000fe20000410000 */
[----:B------:R-:W-:Y:S01]  /*db60*/  LDSM.16.MT88.4 R124, [R161+0xe800] ;  /* 0x00e80000a17c783b */ /* 0x000fe20000004200 */
[C---:B------:R-:W-:Y:S03]  /*db70*/  HMMA.16816.F32 R24, R136.reuse, R30, R24 ;  /* 0x0000001e8818723c */ /* 0x040fe60000001818 */
[----:B------:R-:W-:Y:S01]  /*db80*/  MUFU.EX2 R226, R226 ;  /* 0x000000e200e27308 */ /* 0x000fe20000000800 */
[C---:B------:R-:W-:Y:S01]  /*db90*/  FMUL.FTZ R30, R0.reuse, R106 ;  /* 0x0000006a001e7220 */ /* 0x040fe20000410000 */
[C---:B------:R-:W-:Y:S01]  /*dba0*/  FMUL.FTZ R31, R0.reuse, R107 ;  /* 0x0000006b001f7220 */ /* 0x040fe20000410000 */
[C---:B------:R-:W-:Y:S01]  /*dbb0*/  FMUL.FTZ R46, R0.reuse, R46 ;  /* 0x0000002e002e7220 */ /* 0x040fe20000410000 */
[----:B------:R-:W-:Y:S01]  /*dbc0*/  FMUL.FTZ R47, R0, R47 ;  /* 0x0000002f002f7220 */ /* 0x000fe20000410000 */
[----:B------:R-:W3:Y:S01]  /*dbd0*/  LDSM.16.MT88.4 R104, [R164+0xe000] ;  /* 0x00e00000a468783b */ /* 0x000ee20000004200 */
[C---:B------:R-:W-:Y:S01]  /*dbe0*/  FMUL.FTZ R48, R2.reuse, R48 ;  /* 0x0000003002307220 */ /* 0x040fe20000410000 */
[----:B------:R-:W-:Y:S01]  /*dbf0*/  FMUL.FTZ R49, R2, R49 ;  /* 0x0000003102317220 */ /* 0x000fe20000410000 */
[C---:B------:R-:W-:Y:S01]  /*dc00*/  FMUL.FTZ R50, R0.reuse, R50 ;  /* 0x0000003200327220 */ /* 0x040fe20000410000 */
[----:B------:R-:W-:Y:S01]  /*dc10*/  FMUL.FTZ R51, R0, R51 ;  /* 0x0000003300337220 */ /* 0x000fe20000410000 */
[C---:B------:R-:W-:Y:S01]  /*dc20*/  FMUL.FTZ R52, R2.reuse, R52 ;  /* 0x0000003402347220 */ /* 0x040fe20000410000 */
[----:B------:R-:W-:Y:S01]  /*dc30*/  FMUL.FTZ R53, R2, R53 ;  /* 0x0000003502357220 */ /* 0x000fe20000410000 */
[C---:B------:R-:W-:Y:S01]  /*dc40*/  FMUL.FTZ R54, R0.reuse, R54 ;  /* 0x0000003600367220 */ /* 0x040fe20000410000 */
[C---:B-1----:R-:W-:Y:S01]  /*dc50*/  HMMA.16816.F32 R28, R136.reuse, R120, R28 ;  /* 0x00000078881c723c */ /* 0x042fe2000000181c */
[----:B------:R-:W-:Y:S02]  /*dc60*/  MUFU.EX2 R176, R176 ;  /* 0x000000b000b07308 */ /* 0x000fe40000000800 */
[----:B------:R-:W-:Y:S01]  /*dc70*/  FMUL.FTZ R55, R0, R55 ;  /* 0x0000003700377220 */ /* 0x000fe20000410000 */
[C---:B------:R-:W-:Y:S01]  /*dc80*/  FMUL.FTZ R56, R2.reuse, R56 ;  /* 0x0000003802387220 */ /* 0x040fe20000410000 */
[----:B------:R-:W-:Y:S01]  /*dc90*/  FMUL.FTZ R57, R2, R57 ;  /* 0x0000003902397220 */ /* 0x000fe20000410000 */
[C---:B------:R-:W-:Y:S01]  /*dca0*/  FMUL.FTZ R58, R0.reuse, R58 ;  /* 0x0000003a003a7220 */ /* 0x040fe20000410000 */
[----:B------:R-:W-:Y:S01]  /*dcb0*/  FMUL.FTZ R59, R0, R59 ;  /* 0x0000003b003b7220 */ /* 0x000fe20000410000 */
[C---:B------:R-:W-:Y:S01]  /*dcc0*/  HMMA.16816.F32 R32, R136.reuse, R122, R32 ;  /* 0x0000007a8820723c */ /* 0x040fe20000001820 */
[----:B------:R-:W-:Y:S02]  /*dcd0*/  LDSM.16.MT88.4 R120, [R165+0x800] ;  /* 0x00080000a578783b */ /* 0x000fe40000004200 */
[----:B------:R-:W1:Y:S01]  /*dce0*/  MUFU.EX2 R177, R177 ;  /* 0x000000b100b17308 */ /* 0x000e620000000800 */
[C---:B------:R-:W-:Y:S01]  /*dcf0*/  FMUL.FTZ R60, R2.reuse, R60 ;  /* 0x0000003c023c7220 */ /* 0x040fe20000410000 */
[----:B------:R-:W-:Y:S01]  /*dd00*/  FMUL.FTZ R61, R2, R61 ;  /* 0x0000003d023d7220 */ /* 0x000fe20000410000 */
[C---:B------:R-:W-:Y:S01]  /*dd10*/  FMUL.FTZ R62, R0.reuse, R62 ;  /* 0x0000003e003e7220 */ /* 0x040fe20000410000 */
[----:B------:R-:W-:Y:S01]  /*dd20*/  FMUL.FTZ R63, R0, R63 ;  /* 0x0000003f003f7220 */ /* 0x000fe20000410000 */
[C---:B------:R-:W-:Y:S01]  /*dd30*/  FMUL.FTZ R64, R2.reuse, R64 ;  /* 0x0000004002407220 */ /* 0x040fe20000410000 */
[C---:B--2---:R-:W-:Y:S04]  /*dd40*/  HMMA.16816.F32 R36, R136.reuse, R112, R36 ;  /* 0x000000708824723c */ /* 0x044fe80000001824 */
        /* <DEDUP_REMOVED lines=13> */
[C---:B---3--:R-:W-:Y:S04]  /*de20*/  HMMA.16816.F32 R44, R136.reuse, R104, R44 ;  /* 0x00000068882c723c */ /* 0x048fe8000000182c */
[----:B------:R-:W-:Y:S01]  /*de30*/  MUFU.EX2 R134, R134 ;  /* 0x0000008600867308 */ /* 0x000fe20000000800 */
[----:B------:R-:W-:Y:S01]  /*de40*/  FMUL.FTZ R75, R0, R75 ;  /* 0x0000004b004b7220 */ /* 0x000fe20000410000 */
        /* <DEDUP_REMOVED lines=11> */
[C---:B------:R-:W-:Y:S03]  /*df00*/  HMMA.16816.F32 R52, R136.reuse, R100, R52 ;  /* 0x000000648834723c */ /* 0x040fe60000001834 */
        /* <DEDUP_REMOVED lines=19> */
[----:B------:R-:W4:Y:S02]  /*e040*/  LDSM.16.MT88.4 R108, [R135+0x4000] ;  /* 0x00400000876c783b */ /* 0x000f240000004200 */
[----:B------:R-:W-:Y:S01]  /*e050*/  FFMA.FTZ R171, R2, R227, R171 ;  /* 0x000000e302ab7223 */ /* 0x000fe200000100ab */
[----:B------:R-:W-:Y:S01]  /*e060*/  FFMA.FTZ R175, R0, R225, R175 ;  /* 0x000000e100af7223 */ /* 0x000fe200000100af */
[----:B------:R-:W-:Y:S02]  /*e070*/  IMAD.MOV.U32 R2, RZ, RZ, R3 ;  /* 0x000000ffff027224 */ /* 0x000fe400078e0003 */
[----:B------:R-:W-:Y:S01]  /*e080*/  FADD.FTZ R170, R170, R171 ;  /* 0x000000abaaaa7221 */ /* 0x000fe20000010000 */
[----:B------:R-:W-:Y:S01]  /*e090*/  FADD.FTZ R174, R174, R175 ;  /* 0x000000afaeae7221 */ /* 0x000fe20000010000 */
[C---:B--2---:R-:W-:Y:S03]  /*e0a0*/  HMMA.16816.F32 R68, R136.reuse, R104, R68 ;  /* 0x000000688844723c */ /* 0x044fe60000001844 */
[----:B------:R-:W-:Y:S01]  /*e0b0*/  FADD.FTZ R169, R169, R170 ;  /* 0x000000aaa9a97221 */ /* 0x000fe20000010000 */
[----:B------:R-:W-:Y:S03]  /*e0c0*/  FADD.FTZ R167, R167, R174 ;  /* 0x000000aea7a77221 */ /* 0x000fe60000010000 */
[----:B------:R-:W-:Y:S01]  /*e0d0*/  FADD.FTZ R168, R168, R169 ;  /* 0x000000a9a8a87221 */ /* 0x000fe20000010000 */
[C---:B------:R-:W-:Y:S03]  /*e0e0*/  HMMA.16816.F32 R72, R136.reuse, R106, R72 ;  /* 0x0000006a8848723c */ /* 0x040fe60000001848 */
[----:B------:R-:W-:Y:S05]  /*e0f0*/  FADD.FTZ R167, R166, R167 ;  /* 0x000000a7a6a77221 */ /* 0x000fea0000010000 */
[C---:B---3--:R-:W-:Y:S03]  /*e100*/  HMMA.16816.F32 R76, R136.reuse, R100, R76 ;  /* 0x00000064884c723c */ /* 0x048fe6000000184c */
[----:B------:R-:W-:Y:S04]  /*e110*/  IMAD.WIDE.U32 R100, R242, -0x2daee0ad, RZ ;  /* 0xd2511f53f2647825 */ /* 0x000fe800078e00ff */
[----:B------:R-:W-:Y:S01]  /*e120*/  IMAD.MOV.U32 R106, RZ, RZ, R100 ;  /* 0x000000ffff6a7224 */ /* 0x000fe200078e0064 */
[C---:B------:R-:W-:Y:S03]  /*e130*/  HMMA.16816.F32 R80, R136.reuse, R102, R80 ;  /* 0x000000668850723c */ /* 0x040fe60000001850 */
[----:B------:R-:W-:Y:S02]  /*e140*/  LOP3.LUT R240, R235, R240, R101, 0x96, !PT ;  /* 0x000000f0ebf07212 */ /* 0x000fe400078e9665 */
[C---:B------:R-:W-:Y:S02]  /*e150*/  PRMT R104, R100.reuse, 0x7773, RZ ;  /* 0x0000777364687816 */ /* 0x040fe400000000ff */
[C---:B------:R-:W-:Y:S01]  /*e160*/  PRMT R107, R100.reuse, 0x7772, RZ ;  /* 0x00007772646b7816 */ /* 0x040fe200000000ff */
[C---:B----4-:R-:W-:Y:S03]  /*e170*/  HMMA.16816.F32 R84, R136.reuse, R108, R84 ;  /* 0x0000006c8854723c */ /* 0x050fe60000001854 */
[----:B------:R-:W-:Y:S02]  /*e180*/  PRMT R105, R100, 0x7771, RZ ;  /* 0x0000777164697816 */ /* 0x000fe400000000ff */
[----:B------:R-:W2:Y:S01]  /*e190*/  LDSM.16.MT88.4 R100, [R165+0x4000] ;  /* 0x00400000a564783b */ /* 0x000ea20000004200 */
[C---:B------:R-:W-:Y:S02]  /*e1a0*/  LOP3.LUT R112, R240.reuse, 0xffff, RZ, 0xc0, !PT ;  /* 0x0000fffff0707812 */ /* 0x040fe400078ec0ff */
[C---:B------:R-:W-:Y:S03]  /*e1b0*/  HMMA.16816.F32 R88, R136.reuse, R110, R88 ;  /* 0x0000006e8858723c */ /* 0x040fe60000001858 */
[----:B------:R-:W-:Y:S02]  /*e1c0*/  SHF.R.U32.HI R112, RZ, 0x8, R112 ;  /* 0x00000008ff707819 */ /* 0x000fe40000011670 */
[----:B------:R-:W-:Y:S02]  /*e1d0*/  LOP3.LUT R143, R240, 0xff, RZ, 0xc0, !PT ;  /* 0x000000fff08f7812 */ /* 0x000fe400078ec0ff */
[----:B------:R-:W-:Y:S02]  /*e1e0*/  LOP3.LUT R108, R106, 0xff, RZ, 0xc0, !PT ;  /* 0x000000ff6a6c7812 */ /* 0x000fe400078ec0ff */
[----:B------:R-:W-:Y:S02]  /*e1f0*/  PRMT R143, R143, 0x5410, R112 ;  /* 0x000054108f8f7816 */ /* 0x000fe40000000070 */
[----:B------:R-:W3:Y:S01]  /*e200*/  LDSM.16.MT88.4 R112, [R161+0xc800] ;  /* 0x00c80000a170783b */ /* 0x000ee20000004200 */
[----:B------:R-:W-:Y:S02]  /*e210*/  PRMT R106, R240, 0x7632, R106 ;  /* 0x00007632f06a7816 */ /* 0x000fe4000000006a */
[----:B------:R-:W-:Y:S02]  /*e220*/  PRMT R105, R108, 0x5410, R105 ;  /* 0x000054106c697816 */ /* 0x000fe40000000069 */
[----:B------:R-:W-:Y:S02]  /*e230*/  SHF.R.U32.HI R141, RZ, 0x18, R240 ;  /* 0x00000018ff8d7819 */ /* 0x000fe400000116f0 */
[----:B------:R-:W-:Y:S01]  /*e240*/  LOP3.LUT R106, R106, 0xff, RZ, 0xc0, !PT ;  /* 0x000000ff6a6a7812 */ /* 0x000fe200078ec0ff */
[----:B------:R-:W4:Y:S01]  /*e250*/  LDSM.16.MT88.4 R108, [R164+0xc800] ;  /* 0x00c80000a46c783b */ /* 0x000f220000004200 */
[----:B------:R-:W-:Y:S02]  /*e260*/  PRMT R104, R107, 0x5410, R104 ;  /* 0x000054106b687816 */ /* 0x000fe40000000068 */
[----:B------:R-:W-:Y:S02]  /*e270*/  PRMT R141, R106, 0x5410, R141 ;  /* 0x000054106a8d7816 */ /* 0x000fe4000000008d */
[--C-:B------:R-:W-:Y:S02]  /*e280*/  HSET2.LE.AND R106, R105, R160.reuse, PT ;  /* 0x000000a0696a7233 */ /* 0x100fe40003803000 */
[----:B-1----:R-:W-:Y:S02]  /*e290*/  F2FP.F16.F32.PACK_AB R105, R177, R176 ;  /* 0x000000b0b169723e */ /* 0x002fe400000000ff */
[----:B------:R-:W-:Y:S02]  /*e2a0*/  LOP3.LUT R107, R104, 0xff00ff, RZ, 0xc0, !PT ;  /* 0x00ff00ff686b7812 */ /* 0x000fe400078ec0ff */
[----:B------:R-:W-:Y:S02]  /*e2b0*/  LOP3.LUT R106, R105, R106, RZ, 0xc0, !PT ;  /* 0x0000006a696a7212 */ /* 0x000fe400078ec0ff */
[--C-:B------:R-:W-:Y:S02]  /*e2c0*/  HSET2.LE.AND R104, R143, R160.reuse, PT ;  /* 0x000000a08f687233 */ /* 0x100fe40003803000 */
[--C-:B------:R-:W-:Y:S02]  /*e2d0*/  HSET2.LE.AND R107, R107, R160.reuse, PT ;  /* 0x000000a06b6b7233 */ /* 0x100fe40003803000 */
[--C-:B------:R-:W-:Y:S01]  /*e2e0*/  HSET2.LE.AND R105, R141, R160.reuse, PT ;  /* 0x000000a08d697233 */ /* 0x100fe20003803000 */
[C---:B--2---:R-:W-:Y:S01]  /*e2f0*/  HMMA.16816.F32 R92, R136.reuse, R100, R92 ;  /* 0x00000064885c723c */ /* 0x044fe2000000185c */
[----:B------:R-:W1:Y:S02]  /*e300*/  LDSM.16.MT88.4 R140, [R135+0x2800] ;  /* 0x00280000878c783b */ /* 0x000e640000004200 */
[----:B------:R-:W-:Y:S02]  /*e310*/  F2FP.F16.F32.PACK_AB R101, R190, R189 ;  /* 0x000000bdbe65723e */ /* 0x000fe400000000ff */
[----:B------:R-:W-:Y:S01]  /*e320*/  F2FP.F16.F32.PACK_AB R100, R191, R192 ;  /* 0x000000c0bf64723e */ /* 0x000fe200000000ff */
[----:B------:R-:W-:Y:S01]  /*e330*/  FADD.FTZ R192, R192, R167 ;  /* 0x000000a7c0c07221 */ /* 0x000fe20000010000 */
[----:B------:R-:W-:Y:S01]  /*e340*/  LOP3.LUT R107, R144, R107, RZ, 0xc0, !PT ;  /* 0x0000006b906b7212 */ /* 0x000fe200078ec0ff */
[----:B------:R-:W-:Y:S03]  /*e350*/  HMMA.16816.F32 R96, R136, R102, R96 ;  /* 0x000000668860723c */ /* 0x000fe60000001860 */
[----:B------:R-:W-:Y:S01]  /*e360*/  LOP3.LUT R104, R101, R104, RZ, 0xc0, !PT ;  /* 0x0000006865687212 */ /* 0x000fe200078ec0ff */
[----:B------:R-:W-:Y:S01]  /*e370*/  FADD.FTZ R191, R191, R192 ;  /* 0x000000c0bfbf7221 */ /* 0x000fe20000010000 */
[----:B------:R-:W-:Y:S02]  /*e380*/  LOP3.LUT R105, R100, R105, RZ, 0xc0, !PT ;  /* 0x0000006964697212 */ /* 0x000fe400078ec0ff */
[----:B------:R-:W2:Y:S01]  /*e390*/  LDSM.16.MT88.4 R100, [R165+0x2800] ;  /* 0x00280000a564783b */ /* 0x000ea20000004200 */
[----:B------:R-:W-:Y:S04]  /*e3a0*/  FADD.FTZ R178, R178, R191 ;  /* 0x000000bfb2b27221 */ /* 0x000fe80000010000 */
[C---:B---3--:R-:W-:Y:S05]  /*e3b0*/  HMMA.16816.F32 R4, R104.reuse, R112, R4 ;  /* 0x000000706804723c */ /* 0x048fea0000001804 */
[----:B------:R-:W-:Y:S01]  /*e3c0*/  LOP3.LUT R112, R223, R231, R197, 0x96, !PT ;  /* 0x000000e7df707212 */ /* 0x000fe200078e96c5 */
[----:B------:R-:W-:Y:S01]  /*e3d0*/  FFMA.FTZ R197, R224, UR4, -R149 ;  /* 0x00000004e0c57c23 */ /* 0x000fe20008010895 */
[----:B------:R-:W-:Y:S01]  /*e3e0*/  FFMA.FTZ R224, R162, UR4, -R151 ;  /* 0x00000004a2e07c23 */ /* 0x000fe20008010897 */
[C---:B------:R-:W-:Y:S03]  /*e3f0*/  HMMA.16816.F32 R8, R104.reuse, R114, R8 ;  /* 0x000000726808723c */ /* 0x040fe60000001808 */
[----:B------:R-:W-:Y:S01]  /*e400*/  IMAD.WIDE.U32 R112, R112, -0x326172a9, RZ ;  /* 0xcd9e8d5770707825 */ /* 0x000fe200078e00ff */
[----:B------:R-:W-:Y:S03]  /*e410*/  MUFU.EX2 R197, R197 ;  /* 0x000000c500c57308 */ /* 0x000fe60000000800 */
[----:B------:R-:W-:Y:S01]  /*e420*/  FADD.FTZ R178, R179, R178 ;  /* 0x000000b2b3b27221 */ /* 0x000fe20000010000 */
[C---:B----4-:R-:W-:Y:S06]  /*e430*/  HMMA.16816.F32 R12, R104.reuse, R108, R12 ;  /* 0x0000006c680c723c */ /* 0x050fec000000180c */
[----:B------:R-:W-:Y:S02]  /*e440*/  MUFU.EX2 R224, R224 ;  /* 0x000000e000e07308 */ /* 0x000fe40000000800 */
[C---:B------:R-:W-:Y:S01]  /*e450*/  HMMA.16816.F32 R16, R104.reuse, R110, R16 ;  /* 0x0000006e6810723c */ /* 0x040fe20000001810 */
[----:B------:R-:W3:Y:S07]  /*e460*/  LDSM.16.MT88.4 R108, [R161+0x10800] ;  /* 0x01080000a16c783b */ /* 0x000eee0000004200 */
[C---:B------:R-:W-:Y:S03]  /*e470*/  HMMA.16816.F32 R20, R104.reuse, R116, R20 ;  /* 0x000000746814723c */ /* 0x040fe60000001814 */
[----:B------:R-:W-:Y:S01]  /*e480*/  LOP3.LUT R116, R219, R193, R112, 0x96, !PT ;  /* 0x000000c1db747212 */ /* 0x000fe200078e9670 */
[----:B------:R-:W-:Y:S04]  /*e490*/  FFMA.FTZ R193, R236, UR4, -R149 ;  /* 0x00000004ecc17c23 */ /* 0x000fe80008010895 */
[C---:B------:R-:W-:Y:S02]  /*e4a0*/  HMMA.16816.F32 R24, R104.reuse, R118, R24 ;  /* 0x000000766818723c */ /* 0x040fe40000001818 */
[----:B------:R-:W-:Y:S01]  /*e4b0*/  MUFU.EX2 R193, R193 ;  /* 0x000000c100c17308 */ /* 0x000fe20000000800 */
[----:B------:R-:W-:Y:S01]  /*e4c0*/  LOP3.LUT R118, R228, R195, R113, 0x96, !PT ;  /* 0x000000c3e4767212 */ /* 0x000fe200078e9671 */
[----:B------:R-:W-:Y:S01]  /*e4d0*/  IMAD.WIDE.U32 R116, R116, -0x2daee0ad, RZ ;  /* 0xd2511f5374747825 */ /* 0x000fe200078e00ff */
[----:B------:R-:W4:Y:S03]  /*e4e0*/  LDSM.16.MT88.4 R112, [R164+0x10800] ;  /* 0x01080000a470783b */ /* 0x000f260000004200 */
[----:B------:R-:W-:Y:S01]  /*e4f0*/  FFMA.FTZ R195, R232, UR4, -R151 ;  /* 0x00000004e8c37c23 */ /* 0x000fe20008010897 */
[C---:B------:R-:W-:Y:S03]  /*e500*/  HMMA.16816.F32 R28, R104.reuse, R120, R28 ;  /* 0x00000078681c723c */ /* 0x040fe6000000181c */
[----:B------:R-:W-:Y:S04]  /*e510*/  IMAD.WIDE.U32 R118, R118, -0x2daee0ad, RZ ;  /* 0xd2511f5376767825 */ /* 0x000fe800078e00ff */
[----:B------:R-:W-:Y:S01]  /*e520*/  FFMA.FTZ R232, R158, UR4, -R149 ;  /* 0x000000049ee87c23 */ /* 0x000fe20008010895 */
[----:B------:R-:W5:Y:S01]  /*e530*/  MUFU.EX2 R195, R195 ;  /* 0x000000c300c37308 */ /* 0x000f620000000800 */
[C---:B------:R-:W-:Y:S03]  /*e540*/  HMMA.16816.F32 R32, R104.reuse, R122, R32 ;  /* 0x0000007a6820723c */ /* 0x040fe60000001820 */
[----:B------:R-:W-:Y:S02]  /*e550*/  LOP3.LUT R163, R220, R163, R119, 0x96, !PT ;  /* 0x000000a3dca37212 */ /* 0x000fe400078e9677 */
[----:B------:R-:W-:Y:S04]  /*e560*/  LOP3.LUT R237, R159, R118, R117, 0x96, !PT ;  /* 0x000000769fed7212 */ /* 0x000fe800078e9675 */
[----:B------:R-:W-:Y:S01]  /*e570*/  MUFU.EX2 R232, R232 ;  /* 0x000000e800e87308 */ /* 0x000fe20000000800 */
[C---:B------:R-:W-:Y:S03]  /*e580*/  HMMA.16816.F32 R36, R104.reuse, R124, R36 ;  /* 0x0000007c6824723c */ /* 0x040fe60000001824 */
[----:B------:R-:W-:Y:S01]  /*e590*/  IMAD.WIDE.U32 R238, R163, -0x326172a9, RZ ;  /* 0xcd9e8d57a3ee7825 */ /* 0x000fe200078e00ff */
[----:B-----5:R-:W-:Y:S03]  /*e5a0*/  F2FP.F16.F32.PACK_AB R136, R226, R195 ;  /* 0x000000c3e288723e */ /* 0x020fe600000000ff */
[----:B------:R-:W-:Y:S01]  /*e5b0*/  IMAD.WIDE.U32 R236, R237, -0x326172a9, RZ ;  /* 0xcd9e8d57edec7825 */ /* 0x000fe200078e00ff */
[C---:B------:R-:W-:Y:S03]  /*e5c0*/  HMMA.16816.F32 R40, R104.reuse, R126, R40 ;  /* 0x0000007e6828723c */ /* 0x040fe60000001828 */
[----:B------:R-:W-:Y:S01]  /*e5d0*/  LOP3.LUT R155, R218, R155, R239, 0x96, !PT ;  /* 0x0000009bda9b7212 */ /* 0x000fe200078e96ef */
[----:B------:R-:W-:Y:S01]  /*e5e0*/  FADD.FTZ R195, R195, R178 ;  /* 0x000000b2c3c37221 */ /* 0x000fe20000010000 */
[----:B------:R-:W-:Y:S01]  /*e5f0*/  LOP3.LUT R238, R157, R238, R237, 0x96, !PT ;  /* 0x000000ee9dee7212 */ /* 0x000fe200078e96ed */
[--C-:B------:R-:W-:Y:S01]  /*e600*/  FFMA.FTZ R237, R146, UR4, -R151.reuse ;  /* 0x0000000492ed7c23 */ /* 0x100fe20008010897 */
[----:B------:R-:W-:Y:S01]  /*e610*/  FFMA.FTZ R151, R133, UR4, -R151 ;  /* 0x0000000485977c23 */ /* 0x000fe20008010897 */
[C---:B------:R-:W-:Y:S03]  /*e620*/  HMMA.16816.F32 R44, R104.reuse, R128, R44 ;  /* 0x00000080682c723c */ /* 0x040fe6000000182c */
[----:B------:R-:W-:Y:S01]  /*e630*/  MUFU.EX2 R133, R151 ;  /* 0x0000009700857308 */ /* 0x000fe20000000800 */
[----:B------:R-:W-:Y:S04]  /*e640*/  IMAD.WIDE.U32 R238, R238, -0x2daee0ad, RZ ;  /* 0xd2511f53eeee7825 */ /* 0x000fe800078e00ff */
[----:B------:R-:W-:Y:S01]  /*e650*/  FADD.FTZ R195, R226, R195 ;  /* 0x000000c3e2c37221 */ /* 0x000fe20000010000 */
[C---:B------:R-:W-:Y:S01]  /*e660*/  HMMA.16816.F32 R48, R104.reuse, R130, R48 ;  /* 0x000000826830723c */ /* 0x040fe20000001830 */
[----:B------:R-:W-:Y:S03]  /*e670*/  LDSM.16.MT88.4 R128, [R161+0xf000] ;  /* 0x00f00000a180783b */ /* 0x000fe60000004200 */
[----:B------:R-:W5:Y:S04]  /*e680*/  MUFU.EX2 R237, R237 ;  /* 0x000000ed00ed7308 */ /* 0x000f680000000800 */
[C---:B-1----:R-:W-:Y:S08]  /*e690*/  HMMA.16816.F32 R52, R104.reuse, R140, R52 ;  /* 0x0000008c6834723c */ /* 0x042ff00000001834 */
[C---:B------:R-:W-:Y:S08]  /*e6a0*/  HMMA.16816.F32 R56, R104.reuse, R142, R56 ;  /* 0x0000008e6838723c */ /* 0x040ff00000001838 */
[C---:B--2---:R-:W-:Y:S08]  /*e6b0*/  HMMA.16816.F32 R60, R104.reuse, R100, R60 ;  /* 0x00000064683c723c */ /* 0x044ff0000000183c */
[C---:B------:R-:W-:Y:S01]  /*e6c0*/  HMMA.16816.F32 R64, R104.reuse, R102, R64 ;  /* 0x000000666840723c */ /* 0x040fe20000001840 */
[----:B------:R-:W1:Y:S07]  /*e6d0*/  LDSM.16.MT88.4 R100, [R135+0x4800] ;  /* 0x004800008764783b */ /* 0x000e6e0000004200 */
[C---:B---3--:R-:W-:Y:S03]  /*e6e0*/  HMMA.16816.F32 R68, R104.reuse, R108, R68 ;  /* 0x0000006c6844723c */ /* 0x048fe60000001844 */
[----:B------:R-:W-:Y:S05]  /*e6f0*/  IMAD.WIDE.U32 R108, R155, -0x2daee0ad, RZ ;  /* 0xd2511f539b6c7825 */ /* 0x000fea00078e00ff */
[C---:B------:R-:W-:Y:S03]  /*e700*/  HMMA.16816.F32 R72, R104.reuse, R110, R72 ;  /* 0x0000006e6848723c */ /* 0x040fe60000001848 */
[----:B------:R-:W-:Y:S02]  /*e710*/  LOP3.LUT R240, R153, R116, R109, 0x96, !PT ;  /* 0x0000007499f07212 */ /* 0x000fe400078e966d */
[----:B------:R-:W-:Y:S01]  /*e720*/  LOP3.LUT R147, R147, R108, R239, 0x96, !PT ;  /* 0x0000006c93937212 */ /* 0x000fe200078e96ef */
[--C-:B------:R-:W-:Y:S01]  /*e730*/  FFMA.FTZ R239, R156, UR4, -R149.reuse ;  /* 0x000000049cef7c23 */ /* 0x100fe20008010895 */
[----:B------:R-:W2:Y:S01]  /*e740*/  LDSM.16.MT88.4 R108, [R165+0x4800] ;  /* 0x00480000a56c783b */ /* 0x000ea20000004200 */
[C---:B----4-:R-:W-:Y:S03]  /*e750*/  HMMA.16816.F32 R76, R104.reuse, R112, R76 ;  /* 0x00000070684c723c */ /* 0x050fe6000000184c */
[----:B------:R-:W-:Y:S04]  /*e760*/  IMAD.WIDE.U32 R116, R147, -0x326172a9, RZ ;  /* 0xcd9e8d5793747825 */ /* 0x000fe800078e00ff */
[----:B------:R-:W-:Y:S01]  /*e770*/  FFMA.FTZ R149, R148, UR4, -R149 ;  /* 0x0000000494957c23 */ /* 0x000fe20008010895 */
[----:B------:R-:W-:Y:S01]  /*e780*/  MUFU.EX2 R239, R239 ;  /* 0x000000ef00ef7308 */ /* 0x000fe20000000800 */
[----:B------:R-:W-:Y:S01]  /*e790*/  IMAD.WIDE.U32 R240, R240, -0x326172a9, RZ ;  /* 0xcd9e8d57f0f07825 */ /* 0x000fe200078e00ff */
[C---:B------:R-:W-:Y:S01]  /*e7a0*/  HMMA.16816.F32 R80, R104.reuse, R114, R80 ;  /* 0x000000726850723c */ /* 0x040fe20000001850 */
[----:B------:R-:W-:Y:S02]  /*e7b0*/  LDSM.16.MT88.4 R156, [R165+0x3800] ;  /* 0x00380000a59c783b */ /* 0x000fe40000004200 */
[C---:B------:R-:W-:Y:S01]  /*e7c0*/  PRMT R112, R116.reuse, 0x7773, RZ ;  /* 0x0000777374707816 */ /* 0x040fe200000000ff */
[----:B------:R-:W-:Y:S01]  /*e7d0*/  IMAD.MOV.U32 R122, RZ, RZ, R116 ;  /* 0x000000ffff7a7224 */ /* 0x000fe200078e0074 */
[C---:B------:R-:W-:Y:S02]  /*e7e0*/  PRMT R137, R116.reuse, 0x7772, RZ ;  /* 0x0000777274897816 */ /* 0x040fe400000000ff */
[----:B------:R-:W-:Y:S01]  /*e7f0*/  LOP3.LUT R141, R145, R240, R117, 0x96, !PT ;  /* 0x000000f0918d7212 */ /* 0x000fe200078e9675 */
[C---:B-1----:R-:W-:Y:S01]  /*e800*/  HMMA.16816.F32 R84, R104.reuse, R100, R84 ;  /* 0x000000646854723c */ /* 0x042fe20000001854 */
[----:B------:R-:W-:Y:S02]  /*e810*/  LDSM.16.MT88.4 R144, [R165+0x3000] ;  /* 0x00300000a590783b */ /* 0x000fe40000004200 */
[----:B------:R-:W-:Y:S02]  /*e820*/  PRMT R137, R137, 0x5410, R112 ;  /* 0x0000541089897816 */ /* 0x000fe40000000070 */
[C---:B------:R-:W-:Y:S02]  /*e830*/  LOP3.LUT R124, R141.reuse, 0xffff, RZ, 0xc0, !PT ;  /* 0x0000ffff8d7c7812 */ /* 0x040fe400078ec0ff */
[C---:B------:R-:W-:Y:S01]  /*e840*/  LOP3.LUT R121, R141.reuse, 0xff, RZ, 0xc0, !PT ;  /* 0x000000ff8d797812 */ /* 0x040fe200078ec0ff */
[C---:B------:R-:W-:Y:S01]  /*e850*/  HMMA.16816.F32 R88, R104.reuse, R102, R88 ;  /* 0x000000666858723c */ /* 0x040fe20000001858 */
[----:B------:R-:W1:Y:S02]  /*e860*/  LDSM.16.MT88.4 R112, [R161+0xd000] ;  /* 0x00d00000a170783b */ /* 0x000e640000004200 */
[----:B------:R-:W-:Y:S02]  /*e870*/  SHF.R.U32.HI R124, RZ, 0x8, R124 ;  /* 0x00000008ff7c7819 */ /* 0x000fe4000001167c */
[----:B------:R-:W-:Y:S02]  /*e880*/  PRMT R120, R141, 0x7632, R120 ;  /* 0x000076328d787816 */ /* 0x000fe40000000078 */
[----:B------:R-:W-:Y:S02]  /*e890*/  PRMT R121, R121, 0x5410, R124 ;  /* 0x0000541079797816 */ /* 0x000fe4000000007c */
[----:B------:R-:W-:Y:S01]  /*e8a0*/  PRMT R139, R116, 0x7771, RZ ;  /* 0x00007771748b7816 */ /* 0x000fe200000000ff */
[----:B------:R-:W-:Y:S01]  /*e8b0*/  LDSM.16.MT88.4 R124, [R165+0x1000] ;  /* 0x00100000a57c783b */ /* 0x000fe20000004200 */
[----:B------:R-:W-:Y:S02]  /*e8c0*/  LOP3.LUT R122, R122, 0xff, RZ, 0xc0, !PT ;  /* 0x000000ff7a7a7812 */ /* 0x000fe400078ec0ff */
[----:B------:R-:W-:Y:S01]  /*e8d0*/  LOP3.LUT R120, R120, 0xff, RZ, 0xc0, !PT ;  /* 0x000000ff78787812 */ /* 0x000fe200078ec0ff */
[C---:B--2---:R-:W-:Y:S03]  /*e8e0*/  HMMA.16816.F32 R92, R104.reuse, R108, R92 ;  /* 0x0000006c685c723c */ /* 0x044fe6000000185c */
[----:B------:R-:W-:Y:S01]  /*e8f0*/  SHF.R.U32.HI R141, RZ, 0x18, R141 ;  /* 0x00000018ff8d7819 */ /* 0x000fe2000001168d */
[----:B------:R-:W2:Y:S01]  /*e900*/  LDSM.16.MT88.4 R116, [R164+0xd000] ;  /* 0x00d00000a474783b */ /* 0x000ea20000004200 */
[--C-:B------:R-:W-:Y:S02]  /*e910*/  HSET2.LE.AND R100, R121, R160.reuse, PT ;  /* 0x000000a079647233 */ /* 0x100fe40003803000 */
[----:B------:R-:W-:Y:S01]  /*e920*/  PRMT R139, R122, 0x5410, R139 ;  /* 0x000054107a8b7816 */ /* 0x000fe2000000008b */
[----:B------:R-:W-:Y:S03]  /*e930*/  HMMA.16816.F32 R96, R104, R110, R96 ;  /* 0x0000006e6860723c */ /* 0x000fe60000001860 */
[----:B------:R-:W-:Y:S01]  /*e940*/  PRMT R141, R120, 0x5410, R141 ;  /* 0x00005410788d7816 */ /* 0x000fe2000000008d */
[----:B------:R-:W-:Y:S01]  /*e950*/  LDSM.16.MT88.4 R104, [R161+0x11000] ;  /* 0x01100000a168783b */ /* 0x000fe20000004200 */
[----:B------:R-:W-:Y:S02]  /*e960*/  F2FP.F16.F32.PACK_AB R101, R234, R193 ;  /* 0x000000c1ea65723e */ /* 0x000fe400000000ff */
[--C-:B------:R-:W-:Y:S02]  /*e970*/  HSET2.LE.AND R102, R139, R160.reuse, PT ;  /* 0x000000a08b667233 */ /* 0x100fe40003803000 */
[----:B------:R-:W-:Y:S02]  /*e980*/  LOP3.LUT R100, R101, R100, RZ, 0xc0, !PT ;  /* 0x0000006465647212 */ /* 0x000fe400078ec0ff */
[--C-:B------:R-:W-:Y:S01]  /*e990*/  HSET2.LE.AND R101, R141, R160.reuse, PT ;  /* 0x000000a08d657233 */ /* 0x100fe20003803000 */
[----:B------:R-:W3:Y:S01]  /*e9a0*/  LDSM.16.MT88.4 R120, [R135+0x1000] ;  /* 0x001000008778783b */ /* 0x000ee20000004200 */
[----:B------:R-:W-:Y:S02]  /*e9b0*/  LOP3.LUT R141, R137, 0xff00ff, RZ, 0xc0, !PT ;  /* 0x00ff00ff898d7812 */ /* 0x000fe400078ec0ff */
[----:B------:R-:W-:Y:S02]  /*e9c0*/  F2FP.F16.F32.PACK_AB R103, R194, R197 ;  /* 0x000000c5c267723e */ /* 0x000fe400000000ff */
[----:B-----5:R-:W-:Y:S01]  /*e9d0*/  F2FP.F16.F32.PACK_AB R108, R237, R224 ;  /* 0x000000e0ed6c723e */ /* 0x020fe200000000ff */
[----:B------:R-:W-:Y:S01]  /*e9e0*/  FADD.FTZ R224, R224, R195 ;  /* 0x000000c3e0e07221 */ /* 0x000fe20000010000 */
[----:B------:R-:W-:Y:S02]  /*e9f0*/  LOP3.LUT R102, R103, R102, RZ, 0xc0, !PT ;  /* 0x0000006667667212 */ /* 0x000fe400078ec0ff */
[--C-:B------:R-:W-:Y:S01]  /*ea00*/  HSET2.LE.AND R103, R141, R160.reuse, PT ;  /* 0x000000a08d677233 */ /* 0x100fe20003803000 */
[----:B------:R-:W-:Y:S01]  /*ea10*/  FADD.FTZ R224, R237, R224 ;  /* 0x000000e0ede07221 */ /* 0x000fe20000010000 */
[----:B------:R-:W-:Y:S01]  /*ea20*/  LOP3.LUT R101, R136, R101, RZ, 0xc0, !PT ;  /* 0x0000006588657212 */ /* 0x000fe200078ec0ff */
[----:B------:R-:W-:Y:S01]  /*ea30*/  LDSM.16.MT88.4 R140, [R135+0x3000] ;  /* 0x00300000878c783b */ /* 0x000fe20000004200 */
[----:B------:R-:W-:Y:S02]  /*ea40*/  LOP3.LUT R236, R233, R236, R241, 0x96, !PT ;  /* 0x000000ece9ec7212 */ /* 0x000fe400078e96f1 */
[----:B------:R-:W-:Y:S01]  /*ea50*/  LOP3.LUT R103, R108, R103, RZ, 0xc0, !PT ;  /* 0x000000676c677212 */ /* 0x000fe200078ec0ff */
[----:B------:R-:W-:Y:S04]  /*ea60*/  MUFU.EX2 R233, R154 ;  /* 0x0000009a00e97308 */ /* 0x000fe80000000800 */
[----:B------:R-:W4:Y:S02]  /*ea70*/  LDSM.16.MT88.4 R136, [R164+0xf000] ;  /* 0x00f00000a488783b */ /* 0x000f240000004200 */
[C---:B-1----:R-:W-:Y:S06]  /*ea80*/  HMMA.16816.F32 R4, R100.reuse, R112, R4 ;  /* 0x000000706404723c */ /* 0x042fec0000001804 */
[----:B------:R-:W1:Y:S02]  /*ea90*/  LDSM.16.MT88.4 R108, [R164+0x11000] ;  /* 0x01100000a46c783b */ /* 0x000e640000004200 */
[C---:B------:R-:W-:Y:S06]  /*eaa0*/  HMMA.16816.F32 R8, R100.reuse, R114, R8 ;  /* 0x000000726408723c */ /* 0x040fec0000001808 */
[----:B------:R-:W5:Y:S02]  /*eab0*/  LDSM.16.MT88.4 R112, [R135+0x5000] ;  /* 0x005000008770783b */ /* 0x000f640000004200 */
[C---:B--2---:R-:W-:Y:S08]  /*eac0*/  HMMA.16816.F32 R12, R100.reuse, R116, R12 ;  /* 0x00000074640c723c */ /* 0x044ff0000000180c */
[C---:B------:R-:W-:Y:S01]  /*ead0*/  HMMA.16816.F32 R16, R100.reuse, R118, R16 ;  /* 0x000000766410723c */ /* 0x040fe20000001810 */
[----:B------:R-:W-:Y:S07]  /*eae0*/  LDSM.16.MT88.4 R116, [R164+0xd800] ;  /* 0x00d80000a474783b */ /* 0x000fee0000004200 */
[C---:B---3--:R-:W-:Y:S08]  /*eaf0*/  HMMA.16816.F32 R20, R100.reuse, R120, R20 ;  /* 0x000000786414723c */ /* 0x048ff00000001814 */
[C---:B------:R-:W-:Y:S08]  /*eb00*/  HMMA.16816.F32 R24, R100.reuse, R122, R24 ;  /* 0x0000007a6418723c */ /* 0x040ff00000001818 */
[C---:B------:R-:W-:Y:S08]  /*eb10*/  HMMA.16816.F32 R28, R100.reuse, R124, R28 ;  /* 0x0000007c641c723c */ /* 0x040ff0000000181c */
[C---:B------:R-:W-:Y:S01]  /*eb20*/  HMMA.16816.F32 R32, R100.reuse, R126, R32 ;  /* 0x0000007e6420723c */ /* 0x040fe20000001820 */
[----:B------:R-:W-:Y:S07]  /*eb30*/  LDSM.16.MT88.4 R124, [R161+0xd800] ;  /* 0x00d80000a17c783b */ /* 0x000fee0000004200 */
[C---:B------:R-:W-:Y:S08]  /*eb40*/  HMMA.16816.F32 R36, R100.reuse, R128, R36 ;  /* 0x000000806424723c */ /* 0x040ff00000001824 */
[C---:B------:R-:W-:Y:S08]  /*eb50*/  HMMA.16816.F32 R40, R100.reuse, R130, R40 ;  /* 0x000000826428723c */ /* 0x040ff00000001828 */
[C---:B----4-:R-:W-:Y:S08]  /*eb60*/  HMMA.16816.F32 R44, R100.reuse, R136, R44 ;  /* 0x00000088642c723c */ /* 0x050ff0000000182c */
[C---:B------:R-:W-:Y:S08]  /*eb70*/  HMMA.16816.F32 R48, R100.reuse, R138, R48 ;  /* 0x0000008a6430723c */ /* 0x040ff00000001830 */
        /* <DEDUP_REMOVED lines=9> */
[C---:B-1----:R-:W-:Y:S03]  /*ec10*/  HMMA.16816.F32 R76, R100.reuse, R108, R76 ;  /* 0x0000006c644c723c */ /* 0x042fe6000000184c */
[----:B------:R-:W-:Y:S02]  /*ec20*/  IMAD.WIDE.U32 R108, R236, -0x2daee0ad, RZ ;  /* 0xd2511f53ec6c7825 */ /* 0x000fe400078e00ff */
[----:B------:R-:W1:Y:S02]  /*ec30*/  MUFU.EX2 R236, R150 ;  /* 0x0000009600ec7308 */ /* 0x000e640000000800 */
[----:B------:R-:W-:Y:S01]  /*ec40*/  IMAD.MOV.U32 R128, RZ, RZ, R108 ;  /* 0x000000ffff807224 */ /* 0x000fe200078e006c */
[C---:B------:R-:W-:Y:S03]  /*ec50*/  HMMA.16816.F32 R80, R100.reuse, R110, R80 ;  /* 0x0000006e6450723c */ /* 0x040fe60000001850 */
[----:B------:R-:W-:Y:S04]  /*ec60*/  LOP3.LUT R120, R235, R238, R109, 0x96, !PT ;  /* 0x000000eeeb787212 */ /* 0x000fe800078e966d */
[----:B------:R3:W-:Y:S01]  /*ec70*/  MUFU.EX2 R235, R152 ;  /* 0x0000009800eb7308 */ /* 0x0007e20000000800 */
[C---:B------:R-:W-:Y:S01]  /*ec80*/  PRMT R121, R108.reuse, 0x7771, RZ ;  /* 0x000077716c797816 */ /* 0x040fe200000000ff */
[C---:B-----5:R-:W-:Y:S03]  /*ec90*/  HMMA.16816.F32 R84, R100.reuse, R112, R84 ;  /* 0x000000706454723c */ /* 0x060fe60000001854 */
[C---:B------:R-:W-:Y:S05]  /*eca0*/  PRMT R113, R108.reuse, 0x7773, RZ ;  /* 0x000077736c717816 */ /* 0x040fea00000000ff */
[----:B------:R4:W5:Y:S01]  /*ecb0*/  MUFU.EX2 R238, R149 ;  /* 0x0000009500ee7308 */ /* 0x0009620000000800 */
[----:B------:R-:W-:Y:S01]  /*ecc0*/  PRMT R112, R108, 0x7772, RZ ;  /* 0x000077726c707816 */ /* 0x000fe200000000ff */
[C---:B------:R-:W-:Y:S01]  /*ecd0*/  HMMA.16816.F32 R88, R100.reuse, R114, R88 ;  /* 0x000000726458723c */ /* 0x040fe20000001858 */
[----:B------:R-:W5:Y:S02]  /*ece0*/  LDSM.16.MT88.4 R108, [R135+0x1800] ;  /* 0x00180000876c783b */ /* 0x000f640000004200 */
[----:B------:R-:W-:Y:S02]  /*ecf0*/  PRMT R114, R120, 0x7632, R114 ;  /* 0x0000763278727816 */ /* 0x000fe40000000072 */
[----:B------:R-:W-:Y:S02]  /*ed00*/  SHF.R.U32.HI R137, RZ, 0x18, R120 ;  /* 0x00000018ff897819 */ /* 0x000fe40000011678 */
[----:B------:R-:W-:Y:S01]  /*ed10*/  LOP3.LUT R114, R114, 0xff, RZ, 0xc0, !PT ;  /* 0x000000ff72727812 */ /* 0x000fe200078ec0ff */
[C---:B--2---:R-:W-:Y:S01]  /*ed20*/  HMMA.16816.F32 R92, R100.reuse, R104, R92 ;  /* 0x00000068645c723c */ /* 0x044fe2000000185c */
[----:B---3--:R-:W-:Y:S02]  /*ed30*/  LDSM.16.MT88.4 R152, [R135+0x3800] ;  /* 0x003800008798783b */ /* 0x008fe40000004200 */
[----:B------:R-:W-:Y:S02]  /*ed40*/  LOP3.LUT R115, R120, 0xffff, RZ, 0xc0, !PT ;  /* 0x0000ffff78737812 */ /* 0x000fe400078ec0ff */
[----:B------:R-:W-:Y:S02]  /*ed50*/  PRMT R137, R114, 0x5410, R137 ;  /* 0x0000541072897816 */ /* 0x000fe40000000089 */
[----:B------:R-:W-:Y:S01]  /*ed60*/  LOP3.LUT R128, R128, 0xff, RZ, 0xc0, !PT ;  /* 0x000000ff80807812 */ /* 0x000fe200078ec0ff */
[----:B------:R-:W-:Y:S01]  /*ed70*/  HMMA.16816.F32 R96, R100, R106, R96 ;  /* 0x0000006a6460723c */ /* 0x000fe20000001860 */
[----:B----4-:R-:W2:Y:S02]  /*ed80*/  LDSM.16.MT88.4 R148, [R164+0xf800] ;  /* 0x00f80000a494783b */ /* 0x010ea40000004200 */
[----:B------:R-:W-:Y:S02]  /*ed90*/  LOP3.LUT R122, R120, 0xff, RZ, 0xc0, !PT ;  /* 0x000000ff787a7812 */ /* 0x000fe400078ec0ff */
[----:B------:R-:W-:Y:S02]  /*eda0*/  SHF.R.U32.HI R115, RZ, 0x8, R115 ;  /* 0x00000008ff737819 */ /* 0x000fe40000011673 */
[----:B------:R-:W-:Y:S02]  /*edb0*/  PRMT R112, R112, 0x5410, R113 ;  /* 0x0000541070707816 */ /* 0x000fe40000000071 */
[--C-:B------:R-:W-:Y:S02]  /*edc0*/  HSET2.LE.AND R137, R137, R160.reuse, PT ;  /* 0x000000a089897233 */ /* 0x100fe40003803000 */
[----:B------:R-:W-:Y:S02]  /*edd0*/  PRMT R121, R128, 0x5410, R121 ;  /* 0x0000541080797816 */ /* 0x000fe40000000079 */
[----:B------:R-:W-:Y:S02]  /*ede0*/  PRMT R113, R122, 0x5410, R115 ;  /* 0x000054107a717816 */ /* 0x000fe40000000073 */
[----:B------:R-:W-:Y:S02]  /*edf0*/  LOP3.LUT R139, R112, 0xff00ff, RZ, 0xc0, !PT ;  /* 0x00ff00ff708b7812 */ /* 0x000fe400078ec0ff */
[C---:B-1----:R-:W-:Y:S01]  /*ee00*/  F2FP.F16.F32.PACK_AB R104, R236.reuse, R233 ;  /* 0x000000e9ec68723e */ /* 0x042fe200000000ff */
[----:B------:R-:W-:Y:S01]  /*ee10*/  FADD.FTZ R233, R233, R224 ;  /* 0x000000e0e9e97221 */ /* 0x000fe20000010000 */
[--C-:B------:R-:W-:Y:S02]  /*ee20*/  HSET2.LE.AND R138, R121, R160.reuse, PT ;  /* 0x000000a0798a7233 */ /* 0x100fe40003803000 */
[--C-:B------:R-:W-:Y:S01]  /*ee30*/  HSET2.LE.AND R136, R113, R160.reuse, PT ;  /* 0x000000a071887233 */ /* 0x100fe20003803000 */
[----:B------:R-:W-:Y:S01]  /*ee40*/  FADD.FTZ R233, R236, R233 ;  /* 0x000000e9ece97221 */ /* 0x000fe20000010000 */
[----:B------:R-:W-:Y:S02]  /*ee50*/  HSET2.LE.AND R139, R139, R160, PT ;  /* 0x000000a08b8b7233 */ /* 0x000fe40003803000 */
[----:B------:R-:W-:Y:S01]  /*ee60*/  LOP3.LUT R137, R104, R137, RZ, 0xc0, !PT ;  /* 0x0000008968897212 */ /* 0x000fe200078ec0ff */
[----:B------:R-:W1:Y:S01]  /*ee70*/  LDSM.16.MT88.4 R160, [R161+0x11800] ;  /* 0x01180000a1a0783b */ /* 0x000e620000004200 */
[----:B------:R-:W-:Y:S02]  /*ee80*/  F2FP.F16.F32.PACK_AB R113, R239, R232 ;  /* 0x000000e8ef71723e */ /* 0x000fe400000000ff */
[----:B-----5:R-:W-:Y:S02]  /*ee90*/  F2FP.F16.F32.PACK_AB R105, R238, R235 ;  /* 0x000000ebee69723e */ /* 0x020fe400000000ff */
[----:B------:R-:W-:Y:S01]  /*eea0*/  F2FP.F16.F32.PACK_AB R104, R133, R134 ;  /* 0x000000868568723e */ /* 0x000fe200000000ff */
[----:B------:R-:W-:Y:S01]  /*eeb0*/  FADD.FTZ R134, R134, R233 ;  /* 0x000000e986867221 */ /* 0x000fe20000010000 */
[----:B------:R-:W-:Y:S02]  /*eec0*/  LOP3.LUT R136, R113, R136, RZ, 0xc0, !PT ;  /* 0x0000008871887212 */ /* 0x000fe400078ec0ff */
[----:B------:R-:W-:Y:S01]  /*eed0*/  LOP3.LUT R138, R105, R138, RZ, 0xc0, !PT ;  /* 0x0000008a698a7212 */ /* 0x000fe200078ec0ff */
[----:B------:R-:W-:Y:S01]  /*eee0*/  FADD.FTZ R225, R133, R134 ;  /* 0x0000008685e17221 */ /* 0x000fe20000010000 */
[----:B------:R-:W-:Y:S07]  /*eef0*/  LOP3.LUT R139, R104, R139, RZ, 0xc0, !PT ;  /* 0x0000008b688b7212 */ /* 0x000fee00078ec0ff */
[C---:B------:R-:W-:Y:S01]  /*ef00*/  HMMA.16816.F32 R128, R136.reuse, R124, R4 ;  /* 0x0000007c8880723c */ /* 0x040fe20000001804 */
[----:B------:R-:W3:Y:S07]  /*ef10*/  LDSM.16.MT88.4 R4, [R164+0x11800] ;  /* 0x01180000a404783b */ /* 0x000eee0000004200 */
[C---:B------:R-:W-:Y:S01]  /*ef20*/  HMMA.16816.F32 R124, R136.reuse, R126, R8 ;  /* 0x0000007e887c723c */ /* 0x040fe20000001808 */
[----:B------:R-:W4:Y:S07]  /*ef30*/  LDSM.16.MT88.4 R8, [R135+0x5800] ;  /* 0x005800008708783b */ /* 0x000f2e0000004200 */
[C---:B------:R-:W-:Y:S01]  /*ef40*/  HMMA.16816.F32 R120, R136.reuse, R116, R12 ;  /* 0x000000748878723c */ /* 0x040fe2000000180c */
[----:B------:R-:W5:Y:S07]  /*ef50*/  LDSM.16.MT88.4 R12, [R165+0x5800] ;  /* 0x00580000a50c783b */ /* 0x000f6e0000004200 */
        /* <DEDUP_REMOVED lines=13> */
[C---:B-1----:R-:W-:Y:S08]  /*f030*/  HMMA.16816.F32 R68, R136.reuse, R160, R68 ;  /* 0x000000a08844723c */ /* 0x042ff00000001844 */
[C---:B------:R-:W-:Y:S08]  /*f040*/  HMMA.16816.F32 R72, R136.reuse, R162, R72 ;  /* 0x000000a28848723c */ /* 0x040ff00000001848 */
[C---:B---3--:R-:W-:Y:S03]  /*f050*/  HMMA.16816.F32 R76, R136.reuse, R4, R76 ;  /* 0x00000004884c723c */ /* 0x048fe6000000184c */
[----:B------:R-:W-:Y:S04]  /*f060*/  FADD.FTZ R5, R189, R168 ;  /* 0x000000a8bd057221 */ /* 0x000fe80000010000 */
[----:B------:R-:W-:Y:S01]  /*f070*/  FADD.FTZ R5, R190, R5 ;  /* 0x00000005be057221 */ /* 0x000fe20000010000 */
[C---:B------:R-:W-:Y:S03]  /*f080*/  HMMA.16816.F32 R80, R136.reuse, R6, R80 ;  /* 0x000000068850723c */ /* 0x040fe60000001850 */
[----:B------:R-:W-:Y:S04]  /*f090*/  FADD.FTZ R0, R176, R5 ;  /* 0x00000005b0007221 */ /* 0x000fe80000010000 */
[----:B------:R-:W-:Y:S01]  /*f0a0*/  FADD.FTZ R0, R177, R0 ;  /* 0x00000000b1007221 */ /* 0x000fe20000010000 */
[C---:B----4-:R-:W-:Y:S03]  /*f0b0*/  HMMA.16816.F32 R84, R136.reuse, R8, R84 ;  /* 0x000000088854723c */ /* 0x050fe60000001854 */
[----:B------:R-:W-:Y:S04]  /*f0c0*/  FADD.FTZ R193, R193, R0 ;  /* 0x00000000c1c17221 */ /* 0x000fe80000010000 */
[----:B------:R-:W-:Y:S01]  /*f0d0*/  FADD.FTZ R234, R234, R193 ;  /* 0x000000c1eaea7221 */ /* 0x000fe20000010000 */
[C---:B------:R-:W-:Y:S03]  /*f0e0*/  HMMA.16816.F32 R88, R136.reuse, R10, R88 ;  /* 0x0000000a8858723c */ /* 0x040fe60000001858 */
[----:B------:R-:W-:Y:S04]  /*f0f0*/  FADD.FTZ R5, R197, R234 ;  /* 0x000000eac5057221 */ /* 0x000fe80000010000 */
[----:B------:R-:W-:Y:S01]  /*f100*/  FADD.FTZ R5, R194, R5 ;  /* 0x00000005c2057221 */ /* 0x000fe20000010000 */
[C---:B-----5:R-:W-:Y:S03]  /*f110*/  HMMA.16816.F32 R92, R136.reuse, R12, R92 ;  /* 0x0000000c885c723c */ /* 0x060fe6000000185c */
[----:B------:R-:W-:Y:S04]  /*f120*/  FADD.FTZ R0, R232, R5 ;  /* 0x00000005e8007221 */ /* 0x000fe80000010000 */
[----:B------:R-:W-:Y:S01]  /*f130*/  FADD.FTZ R0, R239, R0 ;  /* 0x00000000ef007221 */ /* 0x000fe20000010000 */
[----:B------:R-:W-:Y:S03]  /*f140*/  HMMA.16816.F32 R96, R136, R14, R96 ;  /* 0x0000000e8860723c */ /* 0x000fe60000001860 */
[----:B------:R-:W-:Y:S01]  /*f150*/  FADD.FTZ R227, R235, R0 ;  /* 0x00000000ebe37221 */ /* 0x000fe20000010000 */
[----:B------:R-:W-:Y:S03]  /*f160*/  IMAD.MOV.U32 R0, RZ, RZ, R132 ;  /* 0x000000ffff007224 */ /* 0x000fe600078e0084 */
[----:B------:R-:W-:Y:S01]  /*f170*/  FADD.FTZ R227, R238, R227 ;  /* 0x000000e3eee37221 */ /* 0x000fe20000010000 */
[----:B------:R-:W-:Y:S01]  /*f180*/  @!UPT UIADD3 URZ, UPT, UPT, URZ, URZ, URZ ;  /* 0x000000fffffff290 */ /* 0x000fe2000fffe0ff */
[----:B------:R-:W-:Y:S11]  /*f190*/  @P0 BRA `(.L_x_849) ;  /* 0xffffffc000d40947 */ /* 0x000ff6000383ffff */
.L_x_848:
[----:B------:R-:W1:Y:S01]  /*f1a0*/  SHFL.BFLY PT, R8, R227, 0x2, 0x1f ;  /* 0x0c401f00e3087f89 */ /* 0x000e6200000e0000 */
[----:B------:R-:W2:Y:S01]  /*f1b0*/  LDCU UR4, c[0x0][0x4fc] ;  /* 0x00009f80ff0477ac */ /* 0x000ea20008000800 */
[C---:B------:R-:W-:Y:S01]  /*f1c0*/  SHF.L.U32 R6, R186.reuse, 0x4, RZ ;  /* 0x00000004ba067819 */ /* 0x040fe200000006ff */
[----:B------:R-:W3:Y:S01]  /*f1d0*/  LDC R10, c[0x0][0x434] ;  /* 0x00010d00ff0a7b82 */ /* 0x000ee20000000800 */
[----:B------:R-:W4:Y:S01]  /*f1e0*/  SHFL.BFLY PT, R0, R225, 0x2, 0x1f ;  /* 0x0c401f00e1007f89 */ /* 0x000f2200000e0000 */
[----:B------:R-:W-:Y:S02]  /*f1f0*/  LOP3.LUT P3, RZ, R186, 0x10, RZ, 0xc0, !PT ;  /* 0x00000010baff7812 */ /* 0x000fe4000786c0ff */
[----:B------:R-:W-:Y:S02]  /*f200*/  LOP3.LUT R6, R6, 0x1c0, RZ, 0xc0, !PT ;  /* 0x000001c006067812 */ /* 0x000fe400078ec0ff */
[----:B------:R-:W-:Y:S02]  /*f210*/  LOP3.LUT P4, RZ, R186, 0x8, RZ, 0xc0, !PT ;  /* 0x00000008baff7812 */ /* 0x000fe4000788c0ff */
[----:B------:R-:W-:Y:S01]  /*f220*/  LOP3.LUT R6, R6, 0x38, R173, 0xf8, !PT ;  /* 0x0000003806067812 */ /* 0x000fe200078ef8ad */
[----:B------:R-:W3:Y:S01]  /*f230*/  LDC R16, c[0x0][0x434] ;  /* 0x00010d00ff107b82 */ /* 0x000ee20000000800 */
[----:B------:R-:W-:-:S02]  /*f240*/  SEL R184, R184, 0xffffffe0, !P4 ;  /* 0xffffffe0b8b87807 */ /* 0x000fc40006000000 */
[----:B------:R-:W-:-:S05]  /*f250*/  LOP3.LUT R6, R6, R172, R187, 0xfe, !PT ;  /* 0x000000ac06067212 */ /* 0x000fca00078efebb */
[----:B------:R-:W2:Y:S01]  /*f260*/  LDC.U8 R20, c[0x0][0x548] ;  /* 0x00015200ff147b82 */ /* 0x000ea20000000000 */
[----:B-1----:R-:W-:Y:S01]  /*f270*/  FADD.FTZ R8, R8, R227 ;  /* 0x000000e308087221 */ /* 0x002fe20000010000 */
[----:B----4-:R-:W-:-:S04]  /*f280*/  FADD.FTZ R7, R0, R225 ;  /* 0x000000e100077221 */ /* 0x010fc80000010000 */
[----:B------:R-:W1:Y:S04]  /*f290*/  SHFL.BFLY PT, R5, R8, 0x1, 0x1f ;  /* 0x0c201f0008057f89 */ /* 0x000e6800000e0000 */
[----:B------:R-:W4:Y:S01]  /*f2a0*/  SHFL.BFLY PT, R2, R7, 0x1, 0x1f ;  /* 0x0c201f0007027f89 */ /* 0x000f2200000e0000 */
[----:B-1----:R-:W-:Y:S01]  /*f2b0*/  FADD.FTZ R4, R8, R5 ;  /* 0x0000000508047221 */ /* 0x002fe20000010000 */
[----:B----4-:R-:W-:-:S03]  /*f2c0*/  FADD.FTZ R2, R7, R2 ;  /* 0x0000000207027221 */ /* 0x010fc60000010000 */
[----:B------:R-:W1:Y:S01]  /*f2d0*/  MUFU.RCP R0, R4 ;  /* 0x0000000400007308 */ /* 0x000e620000001000 */
[----:B------:R-:W-:Y:S02]  /*f2e0*/  FSETP.NE.FTZ.AND P1, PT, R4, RZ, PT ;  /* 0x000000ff0400720b */ /* 0x000fe40003f35000 */
[----:B------:R-:W-:Y:S02]  /*f2f0*/  LEA R7, R6, UR5, 0x1 ;  /* 0x0000000506077c11 */ /* 0x000fe4000f8e08ff */
[----:B------:R-:W-:Y:S02]  /*f300*/  FSETP.NE.FTZ.AND P0, PT, R2, RZ, PT ;  /* 0x000000ff0200720b */ /* 0x000fe40003f15000 */
[C---:B------:R-:W-:Y:S01]  /*f310*/  IADD3 R11, PT, PT, R7.reuse, 0x40, RZ ;  /* 0x00000040070b7810 */ /* 0x040fe20007ffe0ff */
[----:B------:R-:W4:Y:S01]  /*f320*/  MUFU.RCP R5, R2 ;  /* 0x0000000200057308 */ /* 0x000f220000001000 */
[C---:B------:R-:W-:Y:S02]  /*f330*/  @P3 IADD3 R11, PT, PT, R7.reuse, -0x40, RZ ;  /* 0xffffffc0070b3810 */ /* 0x040fe40007ffe0ff */
[----:B------:R-:W-:-:S02]  /*f340*/  IADD3 R9, PT, PT, R7, R184, RZ ;  /* 0x000000b807097210 */ /* 0x000fc40007ffe0ff */
[----:B------:R-:W-:Y:S02]  /*f350*/  IADD3 R17, PT, PT, R184, R11, RZ ;  /* 0x0000000bb8117210 */ /* 0x000fe40007ffe0ff */
[----:B-1----:R-:W-:-:S05]  /*f360*/  FSEL R0, R0, 1, P1 ;  /* 0x3f80000000007808 */ /* 0x002fca0000800000 */
[----:B--2---:R-:W-:Y:S01]  /*f370*/  FMUL.FTZ R0, R0, UR4 ;  /* 0x0000000400007c20 */ /* 0x004fe20008410000 */
[----:B----4-:R-:W-:-:S03]  /*f380*/  FSEL R5, R5, 1, P0 ;  /* 0x3f80000005057808 */ /* 0x010fc60000000000 */
        /* <DEDUP_REMOVED lines=99> */
[----:B------:R-:W-:Y:S02]  /*f9c0*/  F2FP.F16.F32.PACK_AB R128, R129, R128 ;  /* 0x000000808180723e */ /* 0x000fe400000000ff */
[----:B------:R-:W-:Y:S02]  /*f9d0*/  F2FP.F16.F32.PACK_AB R98, R5, R98 ;  /* 0x000000620562723e */ /* 0x000fe400000000ff */
[----:B------:R-:W-:Y:S01]  /*f9e0*/  IADD3 R5, PT, PT, R7, R0, RZ ;  /* 0x0000000007057210 */ /* 0x000fe20007ffe0ff */
[----:B------:R-:W-:Y:S01]  /*f9f0*/  STS [R7], R128 ;  /* 0x0000008007007388 */ /* 0x000fe20000000800 */
[C---:B------:R-:W-:Y:S02]  /*fa00*/  IADD3 R13, PT, PT, R0.reuse, R9, RZ ;  /* 0x00000009000d7210 */ /* 0x040fe40007ffe0ff */
[C---:B------:R-:W-:Y:S02]  /*fa10*/  IADD3 R15, PT, PT, R0.reuse, R11, RZ ;  /* 0x0000000b000f7210 */ /* 0x040fe40007ffe0ff */
[----:B------:R-:W-:-:S02]  /*fa20*/  IADD3 R19, PT, PT, R0, R17, RZ ;  /* 0x0000001100137210 */ /* 0x000fc40007ffe0ff */
[----:B------:R-:W1:Y:S01]  /*fa30*/  LDC.U8 R0, c[0x0][0x549] ;  /* 0x00015240ff007b82 */ /* 0x000e620000000000 */
[----:B------:R-:W-:Y:S02]  /*fa40*/  F2FP.F16.F32.PACK_AB R130, R131, R130 ;  /* 0x000000828382723e */ /* 0x000fe400000000ff */
        /* <DEDUP_REMOVED lines=16> */
[----:B-1----:R-:W-:Y:S01]  /*fb50*/  ISETP.NE.AND P3, PT, R0, RZ, PT ;  /* 0x000000ff0000720c */ /* 0x002fe20003f65270 */
        /* <DEDUP_REMOVED lines=9> */
[----:B------:R-:W3:Y:S01]  /*fbf0*/  @P3 LDC R21, c[0x0][0x430] ;  /* 0x00010c00ff153b82 */ /* 0x000ee20000000800 */
        /* <DEDUP_REMOVED lines=17> */
[----:B------:R-:W-:Y:S01]  /*fd10*/  F2FP.F16.F32.PACK_AB R64, R65, R64 ;  /* 0x000000404140723e */ /* 0x000fe200000000ff */
[----:B---3--:R-:W-:Y:S01]  /*fd20*/  @P3 IMAD R16, R21, R10, RZ ;  /* 0x0000000a15103224 */ /* 0x008fe200078e02ff */
[----:B------:R-:W-:Y:S01]  /*fd30*/  F2FP.F16.F32.PACK_AB R66, R67, R66 ;  /* 0x000000424342723e */ /* 0x000fe200000000ff */
[----:B------:R-:W-:Y:S01]  /*fd40*/  STS [R19+0x400], R102 ;  /* 0x0004006613007388 */ /* 0x000fe20000000800 */
[----:B------:R-:W-:Y:S01]  /*fd50*/  ISETP.NE.AND P2, PT, R215, -0x1, PT ;  /* 0xffffffffd700780c */ /* 0x000fe20003f45270 */
        /* <DEDUP_REMOVED lines=41> */
[----:B--2---:R-:W2:Y:S03]  /*fff0*/  @P2 LDC.64 R6, c[0x0][0x408] ;  /* 0x00010200ff062b82 */ /* 0x004ea60000000a00 */
[----:B------:R-:W-:Y:S04]  /*10000*/  STS [R11+0x4000], R84 ;  /* 0x004000540b007388 */ /* 0x000fe80000000800 */
[----:B------:R5:W-:Y:S04]  /*10010*/  STS [R11+0x4400], R86 ;  /* 0x004400560b007388 */ /* 0x000be80000000800 */
[----:B------:R-:W-:Y:S04]  /*10020*/  STS [R15+0x4000], R88 ;  /* 0x004000580f007388 */ /* 0x000fe80000000800 */
[----:B------:R-:W-:Y:S01]  /*10030*/  STS [R15+0x4400], R90 ;  /* 0x0044005a0f007388 */ /* 0x000fe20000000800 */
[----:B---3--:R-:W3:Y:S03]  /*10040*/  @!P2 LDC.64 R8, c[0x0][0x400] ;  /* 0x00010000ff08ab82 */ /* 0x008ee60000000a00 */
[----:B------:R-:W-:Y:S04]  /*10050*/  STS [R17+0x4000], R92 ;  /* 0x0040005c11007388 */ /* 0x000fe80000000800 */
[----:B------:R1:W-:Y:S01]  /*10060*/  STS [R17+0x4400], R94 ;  /* 0x0044005e11007388 */ /* 0x0003e20000000800 */
[----:B----4-:R-:W-:Y:S01]  /*10070*/  LOP3.LUT R13, R206, 0x1f8, RZ, 0xc0, !PT ;  /* 0x000001f8ce0d7812 */ /* 0x010fe200078ec0ff */
[----:B------:R-:W4:Y:S03]  /*10080*/  S2R R0, SR_CTAID.X ;  /* 0x0000000000007919 */ /* 0x000f260000002500 */
[----:B------:R-:W-:Y:S01]  /*10090*/  LOP3.LUT R13, R13, 0x38, R186, 0x78, !PT ;  /* 0x000000380d0d7812 */ /* 0x000fe200078e78ba */
[----:B------:R-:W2:Y:S03]  /*100a0*/  S2R R5, SR_CTAID.Y ;  /* 0x0000000000057919 */ /* 0x000ea60000002600 */
[----:B------:R-:W-:Y:S01]  /*100b0*/  LOP3.LUT R206, R13, 0x1e00, R206, 0xf8, !PT ;  /* 0x00001e000dce7812 */ /* 0x000fe200078ef8ce */
[----:B------:R2:W-:Y:S04]  /*100c0*/  STS [R19+0x4000], R96 ;  /* 0x0040006013007388 */ /* 0x0005e80000000800 */
[----:B------:R2:W-:Y:S01]  /*100d0*/  STS [R19+0x4400], R98 ;  /* 0x0044006213007388 */ /* 0x0005e20000000800 */
[----:B-----5:R-:W2:Y:S01]  /*100e0*/  S2R R11, SR_CTAID.Z ;  /* 0x00000000000b7919 */ /* 0x020ea20000002700 */
[----:B-1----:R-:W-:Y:S01]  /*100f0*/  LEA R17, R206, UR5, 0x1 ;  /* 0x00000005ce117c11 */ /* 0x002fe2000f8e08ff */
[----:B------:R-:W-:Y:S06]  /*10100*/  @P3 BRA `(.L_x_852) ;  /* 0x0000000000203947 */ /* 0x000fec0003800000 */
[----:B------:R-:W-:Y:S01]  /*10110*/  ISETP.NE.AND P4, PT, R20, RZ, PT ;  /* 0x000000ff1400720c */ /* 0x000fe20003f85270 */
[----:B------:R-:W1:-:S12]  /*10120*/  LDC R13, c[0x0][0x3e0] ;  /* 0x0000f800ff0d7b82 */ /* 0x000e580000000800 */
[----:B------:R-:W1:Y:S01]  /*10130*/  @P4 LDC R18, c[0x0][0x454] ;  /* 0x00011500ff124b82 */ /* 0x000e620000000800 */
[----:B------:R-:W-:Y:S02]  /*10140*/  @P4 MOV R21, 0x1 ;  /* 0x0000000100154802 */ /* 0x000fe40000000f00 */
[----:B------:R-:W-:-:S05]  /*10150*/  @!P4 MOV R21, 0x1 ;  /* 0x000000010015c802 */ /* 0x000fca0000000f00 */
[----:B------:R-:W2:Y:S01]  /*10160*/  @P4 LDC R16, c[0x0][0x454] ;  /* 0x00011500ff104b82 */ /* 0x000ea20000000800 */
[-C--:B-1----:R-:W-:Y:S02]  /*10170*/  @P4 IMAD R18, R18, R13.reuse, RZ ;  /* 0x0000000d12124224 */ /* 0x082fe400078e02ff */
[----:B------:R-:W-:-:S07]  /*10180*/  @!P4 IMAD R18, R10, R13, RZ ;  /* 0x0000000d0a12c224 */ /* 0x000fce00078e02ff */
.L_x_852:
[----:B------:R-:W-:Y:S01]  /*10190*/  BAR.SYNC.DEFER_BLOCKING 0x0 ;  /* 0x0000000000007b1d */ /* 0x000fe20000010000 */
[----:B------:R-:W-:Y:S01]  /*101a0*/  ISETP.NE.AND P4, PT, R215, -0x1, PT ;  /* 0xffffffffd700780c */ /* 0x000fe20003f85270 */
[----:B--23--:R-:W-:Y:S01]  /*101b0*/  @!P2 IMAD.WIDE.U32 R22, R5, R8, RZ ;  /* 0x000000080516a225 */ /* 0x00cfe200078e00ff */
[----:B------:R-:W-:Y:S02]  /*101c0*/  ISETP.NE.AND P3, PT, R20, RZ, !P3 ;  /* 0x000000ff1400720c */ /* 0x000fe40005f65270 */
[----:B------:R-:W-:-:S03]  /*101d0*/  LOP3.LUT R188, R188, 0x30, RZ, 0xc0, !PT ;  /* 0x00000030bcbc7812 */ /* 0x000fc600078ec0ff */
[----:B------:R-:W1:Y:S01]  /*101e0*/  @P1 LDC R19, c[0x0][0x458] ;  /* 0x00011600ff131b82 */ /* 0x000e620000000800 */
[----:B------:R-:W2:Y:S01]  /*101f0*/  @P1 MUFU.LG2 R4, R4 ;  /* 0x0000000400041308 */ /* 0x000ea20000000c00 */
[----:B------:R-:W-:Y:S01]  /*10200*/  @!P2 IMAD R9, R5, R9, R23 ;  /* 0x000000090509a224 */ /* 0x000fe200078e0217 */
[----:B------:R-:W-:Y:S01]  /*10210*/  SHF.R.U32.HI R23, RZ, 0x2, R186 ;  /* 0x00000002ff177819 */ /* 0x000fe200000116ba */
[C---:B------:R-:W-:Y:S01]  /*10220*/  @P2 IMAD.WIDE.U32 R24, R215.reuse, R6, RZ ;  /* 0x00000006d7182225 */ /* 0x040fe200078e00ff */
[----:B------:R-:W-:Y:S01]  /*10230*/  LOP3.LUT P5, RZ, R186, 0x3, RZ, 0xc0, !PT ;  /* 0x00000003baff7812 */ /* 0x000fe200078ac0ff */
[----:B------:R-:W-:Y:S01]  /*10240*/  BSSY.RECONVERGENT B0, `(.L_x_853) ;  /* 0x000002a000007945 */ /* 0x000fe20003800200 */
[----:B------:R-:W-:Y:S01]  /*10250*/  LOP3.LUT R6, R188, 0x7, R23, 0xf8, !PT ;  /* 0x00000007bc067812 */ /* 0x000fe200078ef817 */
[----:B------:R-:W3:Y:S01]  /*10260*/  @P0 LDC R8, c[0x0][0x458] ;  /* 0x00011600ff080b82 */ /* 0x000ee20000000800 */
[----:B------:R-:W5:Y:S01]  /*10270*/  @P0 MUFU.LG2 R2, R2 ;  /* 0x0000000200020308 */ /* 0x000f620000000c00 */
[----:B------:R-:W-:Y:S01]  /*10280*/  @P2 IMAD R9, R215, R7, R25 ;  /* 0x00000007d7092224 */ /* 0x000fe200078e0219 */
[----:B------:R-:W-:Y:S01]  /*10290*/  MOV R7, 0x7f800000 ;  /* 0x7f80000000077802 */ /* 0x000fe20000000f00 */
[----:B------:R-:W-:-:S02]  /*102a0*/  IMAD R16, R11, R16, RZ ;  /* 0x000000100b107224 */ /* 0x000fc400078e02ff */
[C---:B------:R-:W-:Y:S02]  /*102b0*/  @!P4 IMAD R215, R5.reuse, R10, RZ ;  /* 0x0000000a05d7c224 */ /* 0x040fe400078e02ff */
[----:B----4-:R-:W-:Y:S01]  /*102c0*/  IMAD R23, R0, R21, RZ ;  /* 0x0000001500177224 */ /* 0x010fe200078e02ff */
[----:B------:R4:W4:Y:S01]  /*102d0*/  LDS.128 R12, [R17+0x1800] ;  /* 0x00180000110c7984 */ /* 0x0009220000000c00 */
[----:B------:R-:W-:Y:S01]  /*102e0*/  @!P3 IMAD R16, R5, R18, R16 ;  /* 0x000000120510b224 */ /* 0x000fe200078e0210 */
[----:B------:R-:W-:Y:S01]  /*102f0*/  SHF.R.S32.HI R5, RZ, 0x1f, R215 ;  /* 0x0000001fff057819 */ /* 0x000fe200000114d7 */
[----:B------:R-:W-:Y:S01]  /*10300*/  IMAD.SHL.U32 R23, R23, 0x40, RZ ;  /* 0x0000004017177824 */ /* 0x000fe200078e00ff */
[----:B------:R-:W-:Y:S01]  /*10310*/  SEL R18, R215, RZ, P3 ;  /* 0x000000ffd7127207 */ /* 0x000fe20001800000 */
[----:B--2---:R-:W-:Y:S01]  /*10320*/  @P1 FMUL.FTZ R27, R4, 0.69314718246459960938 ;  /* 0x3f317218041b1820 */ /* 0x004fe20000410000 */
[----:B------:R-:W-:Y:S01]  /*10330*/  SEL R5, R5, RZ, P3 ;  /* 0x000000ff05057207 */ /* 0x000fe20001800000 */
[----:B------:R-:W-:Y:S01]  /*10340*/  IMAD.MOV.U32 R10, RZ, RZ, 0x7f800000 ;  /* 0x7f800000ff0a7424 */ /* 0x000fe200078e00ff */
[--C-:B------:R-:W-:Y:S01]  /*10350*/  IADD3 R18, P4, P3, R23, R18, R16.reuse ;  /* 0x0000001217127210 */ /* 0x100fe20007b9e010 */
[----:B-----5:R-:W-:Y:S01]  /*10360*/  @P0 FMUL.FTZ R2, R2, 0.69314718246459960938 ;  /* 0x3f31721802020820 */ /* 0x020fe20000410000 */
[----:B------:R-:W-:Y:S01]  /*10370*/  SHF.R.S32.HI R16, RZ, 0x1f, R16 ;  /* 0x0000001fff107819 */ /* 0x000fe20000011410 */
[----:B-1----:R-:W-:Y:S01]  /*10380*/  @P1 FFMA.FTZ R10, R132, R19, R27 ;  /* 0x00000013840a1223 */ /* 0x002fe2000001001b */
[----:B------:R-:W-:Y:S01]  /*10390*/  SHF.R.S32.HI R23, RZ, 0x1f, R23 ;  /* 0x0000001fff177819 */ /* 0x000fe20000011417 */
[----:B---3--:R-:W-:-:S03]  /*103a0*/  @P0 FFMA.FTZ R7, R3, R8, R2 ;  /* 0x0000000803070223 */ /* 0x008fc60000010002 */
[----:B------:R-:W-:Y:S01]  /*103b0*/  IADD3.X R16, PT, PT, R23, R5, R16, P4, P3 ;  /* 0x0000000517107210 */ /* 0x000fe200027e6410 */
[----:B----4-:R-:W-:Y:S06]  /*103c0*/  @P5 BRA `(.L_x_854) ;  /* 0x0000000000445947 */ /* 0x010fec0003800000 */
        /* <DEDUP_REMOVED lines=17> */
.L_x_854:
[----:B------:R-:W-:Y:S05]  /*104e0*/  BSYNC.RECONVERGENT B0 ;  /* 0x0000000000007941 */ /* 0x000fea0003800200 */
.L_x_853:
        /* <DEDUP_REMOVED lines=37> */
.L_x_856:
[----:B------:R-:W-:Y:S05]  /*10740*/  BSYNC.RECONVERGENT B0 ;  /* 0x0000000000007941 */ /* 0x000fea0003800200 */
.L_x_855:
        /* <DEDUP_REMOVED lines=24> */
.L_x_858:
[----:B------:R-:W-:Y:S05]  /*108d0*/  BSYNC.RECONVERGENT B0 ;  /* 0x0000000000007941 */ /* 0x000fea0003800200 */
.L_x_857:
        /* <DEDUP_REMOVED lines=24> */
.L_x_860:
[----:B------:R-:W-:Y:S05]  /*10a60*/  BSYNC.RECONVERGENT B0 ;  /* 0x0000000000007941 */ /* 0x000fea0003800200 */
.L_x_859:
        /* <DEDUP_REMOVED lines=24> */
.L_x_861:
        /* <DEDUP_REMOVED lines=9> */
.L_x_1815:


//--------------------- .text._ZN5flash16flash_fwd_kernelI23Flash_fwd_kernel_traitsILi192ELi64ELi64ELi4ELb0ELb0EN7cutlass6half_tE19Flash_kernel_traitsILi192ELi64ELi64ELi4ES3_EELb1ELb0ELb0ELb0ELb0ELb1ELb0ELb0EEEvNS_16Flash_fwd_paramsE --------------------------
	.section	.text._ZN5flash16flash_fwd_kernelI23Flash_fwd_kernel_traitsILi192ELi64ELi64ELi4ELb0ELb0EN7cutlass6half_tE19Flash_kernel_traitsILi192ELi64ELi64ELi4ES3_EELb1ELb0ELb0ELb0ELb0ELb1ELb0ELb0EEEvNS_16Flash_fwd_paramsE,"ax",@progbits
	.align	128
        .global         _ZN5flash16flash_fwd_kernelI23Flash_fwd_kernel_traitsILi192ELi64ELi64ELi4ELb0ELb0EN7cutlass6half_tE19Flash_kernel_traitsILi192ELi64ELi64ELi4ES3_EELb1ELb0ELb0ELb0ELb0ELb1ELb0ELb0EEEvNS_16Flash_fwd_paramsE
        .type           _ZN5flash16flash_fwd_kernelI23Flash_fwd_kernel_traitsILi192ELi64ELi64ELi4ELb0ELb0EN7cutlass6half_tE19Flash_kernel_traitsILi192ELi64ELi64ELi4ES3_EELb1ELb0ELb0ELb0ELb0ELb1ELb0ELb0EEEvNS_16Flash_fwd_paramsE,@function
        .size           _ZN5flash16flash_fwd_kernelI23Flash_fwd_kernel_traitsILi192ELi64ELi64ELi4ELb0ELb0EN7cutlass6half_tE19Flash_kernel_traitsILi192ELi64ELi64ELi4ES3_EELb1ELb0ELb0ELb0ELb0ELb1ELb0ELb0EEEvNS_16Flash_fwd_paramsE,(.L_x_1816 - _ZN5flash16flash_fwd_kernelI23Flash_fwd_kernel_traitsILi192ELi64ELi64ELi4ELb0ELb0EN7cutlass6half_tE19Flash_kernel_traitsILi192ELi64ELi64ELi4ES3_EELb1ELb0ELb0ELb0ELb0ELb1ELb0ELb0EEEvNS_16Flash_fwd_paramsE)
        .other          _ZN5flash16flash_fwd_kernelI23Flash_fwd_kernel_traitsILi192ELi64ELi64ELi4ELb0ELb0EN7cutlass6half_tE19Flash_kernel_traitsILi192ELi64ELi64ELi4ES3_EELb1ELb0ELb0ELb0ELb0ELb1ELb0ELb0EEEvNS_16Flash_fwd_paramsE,@"STO_CUDA_ENTRY STV_DEFAULT"
_ZN5flash16flash_fwd_kernelI23Flash_fwd_kernel_traitsILi192ELi64ELi64ELi4ELb0ELb0EN7cutlass6half_tE19Flash_kernel_traitsILi192ELi64ELi64ELi4ES3_EELb1ELb0ELb0ELb0ELb0ELb1ELb0ELb0EEEvNS_16Flash_fwd_paramsE:
.text._ZN5flash16flash_fwd_kernelI23Flash_fwd_kernel_traitsILi192ELi64ELi64ELi4ELb0ELb0EN7cutlass6half_tE19Flash_kernel_traitsILi192ELi64ELi64ELi4ES3_EELb1ELb0ELb0ELb0ELb0ELb1ELb0ELb0EEEvNS_16Flash_fwd_paramsE:
        /* <DEDUP_REMOVED lines=8> */
[----:B------:R-:W4:Y:S04]  /*0080*/  LDCU.64 UR6, c[0x0][0x470] ;  /* 0x00008e00ff0677ac */ /* 0x000f280008000a00 */
[----:B------:R-:W4:Y:S01]  /*0090*/  LDC.64 R14, c[0x0][0x460] ;  /* 0x00011800ff0e7b82 */ /* 0x000f220000000a00 */
[----:B-1----:R-:W-:Y:S01]  /*00a0*/  ISETP.NE.AND P5, PT, RZ, UR4, PT ;  /* 0x00000004ff007c0c */ /* 0x002fe2000bfa5270 */
[----:B------:R-:W1:-:S12]  /*00b0*/  LDCU.64 UR4, c[0x0][0x510] ;  /* 0x0000a200ff0477ac */ /* 0x000e580008000a00 */
[----:B--2---:R-:W-:Y:S01]  /*00c0*/  @P5 IMAD.MOV.U32 R88, RZ, RZ, R90 ;  /* 0x000000ffff585224 */ /* 0x004fe200078e005a */
[----:B------:R-:W2:Y:S01]  /*00d0*/  S2R R92, SR_CTAID.Z ;  /* 0x00000000005c7919 */ /* 0x000ea20000002700 */
[----:B------:R-:W2:Y:S03]  /*00e0*/  @P5 LDC R0, c[0x0][0x520] ;  /* 0x00014800ff005b82 */ /* 0x000ea60000000800 */
[----:B---3--:R-:W3:Y:S01]  /*00f0*/  @P5 LDG.E.64 R4, desc[UR10][R88.64] ;  /* 0x0000000a58045981 */ /* 0x008ee2000c1e1b00 */
[----:B-1----:R-:W-:Y:S02]  /*0100*/  IMAD.U32 R208, RZ, RZ, UR4 ;  /* 0x00000004ffd07e24 */ /* 0x002fe4000f8e00ff */
[----:B------:R-:W-:Y:S01]  /*0110*/  IMAD.U32 R209, RZ, RZ, UR5 ;  /* 0x00000005ffd17e24 */ /* 0x000fe2000f8e00ff */
[----:B------:R-:W1:Y:S01]  /*0120*/  S2R R134, SR_TID.X ;  /* 0x0000000000867919 */ /* 0x000e620000002100 */
[----:B------:R-:W-:Y:S01]  /*0130*/  ISETP.NE.U32.AND P3, PT, RZ, UR8, PT ;  /* 0x00000008ff007c0c */ /* 0x000fe2000bf65070 */
[----:B------:R-:W2:Y:S03]  /*0140*/  LDCU.64 UR4, c[0x0][0x478] ;  /* 0x00008f00ff0477ac */ /* 0x000ea60008000a00 */
[----:B------:R-:W3:Y:S01]  /*0150*/  @P5 LDG.E.64 R208, desc[UR10][R208.64] ;  /* 0x0000000ad0d05981 */ /* 0x000ee2000c1e1b00 */
[----:B------:R-:W-:Y:S01]  /*0160*/  ISETP.NE.U32.AND P2, PT, RZ, UR8, PT ;  /* 0x00000008ff007c0c */ /* 0x000fe2000bf45070 */
[----:B------:R-:W-:Y:S01]  /*0170*/  IMAD.MOV.U32 R189, RZ, RZ, -0x1 ;  /* 0xffffffffffbd7424 */ /* 0x000fe200078e00ff */
[----:B------:R-:W-:Y:S01]  /*0180*/  ISETP.NE.AND.EX P3, PT, RZ, UR9, PT, P3 ;  /* 0x00000009ff007c0c */ /* 0x000fe2000bf65330 */
[----:B----4-:R-:W-:Y:S01]  /*0190*/  IMAD.WIDE.U32 R14, R93, 0x4, R14 ;  /* 0x000000045d0e7825 */ /* 0x010fe200078e000e */
[----:B------:R-:W-:-:S02]  /*01a0*/  ISETP.NE.AND.EX P2, PT, RZ, UR9, PT, P2 ;  /* 0x00000009ff007c0c */ /* 0x000fc4000bf45320 */
[----:B------:R-:W-:Y:S01]  /*01b0*/  ISETP.NE.U32.AND P1, PT, RZ, UR6, PT ;  /* 0x00000006ff007c0c */ /* 0x000fe2000bf25070 */
[----:B------:R-:W-:-:S03]  /*01c0*/  IMAD.SHL.U32 R11, R93, 0x4, RZ ;  /* 0x000000045d0b7824 */ /* 0x000fc600078e00ff */
[----:B------:R-:W-:Y:S02]  /*01d0*/  ISETP.NE.AND.EX P1, PT, RZ, UR7, PT, P1 ;  /* 0x00000007ff007c0c */ /* 0x000fe4000bf25310 */
[----:B--2---:R-:W-:Y:S02]  /*01e0*/  ISETP.NE.U32.AND P0, PT, RZ, UR4, PT ;  /* 0x00000004ff007c0c */ /* 0x004fe4000bf05070 */
[----:B------:R-:W-:Y:S02]  /*01f0*/  LOP3.LUT R3, R92, R91, R93, 0xfe, !PT ;  /* 0x0000005b5c037212 */ /* 0x000fe400078efe5d */
[----:B------:R-:W-:Y:S02]  /*0200*/  ISETP.NE.AND.EX P0, PT, RZ, UR5, PT, P0 ;  /* 0x00000005ff007c0c */ /* 0x000fe4000bf05300 */
[----:B-1----:R-:W-:-:S13]  /*0210*/  LOP3.LUT P6, RZ, R3, R134, RZ, 0xfc, !PT ;  /* 0x0000008603ff7212 */ /* 0x002fda00078cfcff */
[----:B------:R-:W1:Y:S01]  /*0220*/  @!P6 LDC.64 R16, c[0x0][0x528] ;  /* 0x00014a00ff10eb82 */ /* 0x000e620000000a00 */
[----:B------:R-:W-:Y:S01]  /*0230*/  IMAD.MOV.U32 R6, RZ, RZ, RZ ;  /* 0x000000ffff067224 */ /* 0x000fe200078e00ff */
[----:B---3--:R-:W-:Y:S02]  /*0240*/  @P5 IADD3 R90, P4, PT, R4, R0, RZ ;  /* 0x00000000045a5210 */ /* 0x008fe40007f9e0ff */
[----:B------:R-:W-:-:S03]  /*0250*/  SHF.R.U32.HI R0, RZ, 0x1e, R93 ;  /* 0x0000001eff007819 */ /* 0x000fc6000001165d */
[----:B------:R-:W-:Y:S01]  /*0260*/  @P5 IMAD.X R89, RZ, RZ, R5, P4 ;  /* 0x000000ffff595224 */ /* 0x000fe200020e0605 */
[C---:B------:R-:W-:Y:S01]  /*0270*/  @P1 IADD3 R2, P4, PT, R11.reuse, UR6, RZ ;  /* 0x000000060b021c10 */ /* 0x040fe2000ff9e0ff */
[----:B------:R-:W-:Y:S01]  /*0280*/  @!P6 IMAD.MOV.U32 R88, RZ, RZ, R90 ;  /* 0x000000ffff58e224 */ /* 0x000fe200078e005a */
[----:B------:R-:W2:Y:S01]  /*0290*/  LDC.64 R4, c[0x0][0x468] ;  /* 0x00011a00ff047b82 */ /* 0x000ea20000000a00 */
[----:B-1----:R1:W-:Y:S04]  /*02a0*/  @!P6 STG.E.64 desc[UR10][R16.64], R208 ;  /* 0x000000d01000e986 */ /* 0x0023e8000c101b0a */
[----:B------:R1:W-:Y:S04]  /*02b0*/  @!P6 STG.E.64 desc[UR10][R16.64+0x8], R88 ;  /* 0x000008581000e986 */ /* 0x0003e8000c101b0a */
[----:B------:R-:W3:Y:S04]  /*02c0*/  @P3 LDG.E R189, desc[UR10][R14.64] ;  /* 0x0000000a0ebd3981 */ /* 0x000ee8000c1e1900 */
[----:B------:R-:W3:Y:S01]  /*02d0*/  @P2 LDG.E R8, desc[UR10][R14.64+0x4] ;  /* 0x0000040a0e082981 */ /* 0x000ee2000c1e1900 */
[----:B------:R-:W-:-:S02]  /*02e0*/  @P0 IADD3 R12, P3, PT, R11, UR4, RZ ;  /* 0x000000040b0c0c10 */ /* 0x000fc4000ff7e0ff */
[C---:B------:R-:W-:Y:S02]  /*02f0*/  @P1 IADD3.X R3, PT, PT, R0.reuse, UR7, RZ, P4, !PT ;  /* 0x0000000700031c10 */ /* 0x040fe4000a7fe4ff */
[----:B------:R-:W-:-:S03]  /*0300*/  @P0 IADD3.X R13, PT, PT, R0, UR5, RZ, P3, !PT ;  /* 0x00000005000d0c10 */ /* 0x000fc60009ffe4ff */
[----:B------:R4:W3:Y:S01]  /*0310*/  @P1 LDG.E R6, desc[UR10][R2.64] ;  /* 0x0000000a02061981 */ /* 0x0008e2000c1e1900 */
[----:B------:R-:W1:Y:S01]  /*0320*/  @!P2 LDC R7, c[0x0][0x434] ;  /* 0x00010d00ff07ab82 */ /* 0x000e620000000800 */
[----:B------:R-:W4:Y:S02]  /*0330*/  LDCU.U8 UR4, c[0x0][0x532] ;  /* 0x0000a640ff0477ac */ /* 0x000f240008000000 */
[----:B------:R-:W3:Y:S01]  /*0340*/  @P0 LDG.E R105, desc[UR10][R12.64] ;  /* 0x0000000a0c690981 */ /* 0x000ee2000c1e1900 */
[----:B--2---:R-:W-:Y:S01]  /*0350*/  IADD3 R10, P1, PT, R11, R4, RZ ;  /* 0x000000040b0a7210 */ /* 0x004fe20007f3e0ff */
[----:B------:R-:W-:Y:S01]  /*0360*/  IMAD.MOV.U32 R9, RZ, RZ, -0x1 ;  /* 0xffffffffff097424 */ /* 0x000fe200078e00ff */
[----:B------:R-:W-:-:S03]  /*0370*/  ISETP.EQ.U32.AND P4, PT, R4, RZ, PT ;  /* 0x000000ff0400720c */ /* 0x000fc60003f82070 */
[----:B------:R-:W-:Y:S02]  /*0380*/  IMAD.X R11, R0, 0x1, R5, P1 ;  /* 0x00000001000b7824 */ /* 0x000fe400008e0605 */
[----:B------:R-:W2:Y:S08]  /*0390*/  @!P0 LDC R0, c[0x0][0x43c] ;  /* 0x00010f00ff008b82 */ /* 0x000eb00000000800 */
[----:B----4-:R-:W4:Y:S01]  /*03a0*/  @!P0 LDC.64 R2, c[0x0][0x488] ;  /* 0x00012200ff028b82 */ /* 0x010f220000000a00 */
[----:B------:R-:W-:-:S02]  /*03b0*/  ISETP.NE.U32.AND P1, PT, R4, RZ, PT ;  /* 0x000000ff0400720c */ /* 0x000fc40003f25070 */
[----:B------:R-:W-:Y:S02]  /*03c0*/  ISETP.NE.AND P3, PT, RZ, UR4, PT ;  /* 0x00000004ff007c0c */ /* 0x000fe4000bf65270 */
[C---:B------:R-:W-:Y:S02]  /*03d0*/  ISETP.NE.AND.EX P1, PT, R5.reuse, RZ, PT, P1 ;  /* 0x000000ff0500720c */ /* 0x040fe40003f25310 */
[----:B------:R-:W-:Y:S01]  /*03e0*/  ISETP.EQ.OR.EX P4, PT, R5, RZ, !P3, P4 ;  /* 0x000000ff0500720c */ /* 0x000fe20005f82740 */
[----:B------:R-:W-:-:S12]  /*03f0*/  IMAD.SHL.U32 R184, R91, 0x40, RZ ;  /* 0x000000405bb87824 */ /* 0x000fd800078e00ff */
[----:B------:R1:W5:Y:S01]  /*0400*/  @!P4 LDG.E R9, desc[UR10][R10.64] ;  /* 0x0000000a0a09c981 */ /* 0x000362000c1e1900 */
[----:B---3--:R-:W-:Y:S01]  /*0410*/  @P2 IMAD.IADD R7, R8, 0x1, -R189 ;  /* 0x0000000108072824 */ /* 0x008fe200078e0abd */
[----:B----4-:R-:W-:-:S04]  /*0420*/  @!P0 ISETP.NE.U32.AND P2, PT, R2, RZ, PT ;  /* 0x000000ff0200820c */ /* 0x010fc80003f45070 */
[----:B------:R-:W-:Y:S02]  /*0430*/  @!P0 ISETP.NE.AND.EX P2, PT, R3, RZ, PT, P2 ;  /* 0x000000ff0300820c */ /* 0x000fe40003f45320 */
[----:B-1----:R-:W-:Y:S02]  /*0440*/  ISETP.GT.AND P4, PT, R7, R184, PT ;  /* 0x000000b80700720c */ /* 0x002fe40003f84270 */
[----:B--2---:R-:W-:Y:S02]  /*0450*/  @!P0 SEL R3, R0, RZ, P2 ;  /* 0x000000ff00038207 */ /* 0x004fe40001000000 */
[----:B------:R-:W1:Y:S01]  /*0460*/  @!P1 LDC R0, c[0x0][0x438] ;  /* 0x00010e00ff009b82 */ /* 0x000e620000000800 */
[----:B------:R-:W-:Y:S01]  /*0470*/  @P0 IMAD.IADD R105, R105, 0x1, -R6 ;  /* 0x0000000169690824 */ /* 0x000fe200078e0a06 */
[----:B------:R-:W-:Y:S07]  /*0480*/  @!P1 BRA `(.L_x_862) ;  /* 0x00000000000c9947 */ /* 0x000fee0003800000 */
[----:B-1----:R-:W2:Y:S02]  /*0490*/  @P3 LDG.E R0, desc[UR10][R10.64+0x4] ;  /* 0x0000040a0a003981 */ /* 0x002ea4000c1e1900 */
[----:B--2--5:R-:W-:-:S06]  /*04a0*/  @P3 IADD3 R0, PT, PT, R0, -R9, RZ ;  /* 0x8000000900003210 */ /* 0x024fcc0007ffe0ff */
[----:B------:R2:W5:Y:S02]  /*04b0*/  @!P3 LDG.E R0, desc[UR10][R10.64] ;  /* 0x0000000a0a00b981 */ /* 0x000564000c1e1900 */
.L_x_862:
[----:B-1---5:R-:W-:Y:S01]  /*04c0*/  @!P0 IADD3 R105, PT, PT, R3, R0, -R6 ;  /* 0x0000000003698210 */ /* 0x022fe20007ffe806 */
[----:B------:R-:W-:Y:S06]  /*04d0*/  @!P4 EXIT ;  /* 0x000000000000c94d */ /* 0x000fec0003800000 */
[C---:B------:R-:W-:Y:S01]  /*04e0*/  ISETP.GT.AND P0, PT, R105.reuse, RZ, PT ;  /* 0x000000ff6900720c */ /* 0x040fe20003f04270 */
[----:B------:R-:W-:-:S05]  /*04f0*/  VIADD R3, R105, 0x3f ;  /* 0x0000003f69037836 */ /* 0x000fca0000000000 */
[----:B------:R-:W-:-:S04]  /*0500*/  SHF.R.S32.HI R0, RZ, 0x1f, R3 ;  /* 0x0000001fff007819 */ /* 0x000fc80000011403 */
[----:B------:R-:W-:-:S04]  /*0510*/  LEA.HI R0, R0, R3, RZ, 0x6 ;  /* 0x0000000300007211 */ /* 0x000fc800078f30ff */
[----:B------:R-:W-:Y:S01]  /*0520*/  SHF.R.S32.HI R135, RZ, 0x6, R0 ;  /* 0x00000006ff877819 */ /* 0x000fe20000011400 */
[----:B------:R-:W-:Y:S06]  /*0530*/  @P0 BRA `(.L_x_863) ;  /* 0x0000000800c00947 */ /* 0x000fec0003800000 */
[----:B------:R-:W-:Y:S01]  /*0540*/  ISETP.NE.AND P1, PT, R189, -0x1, PT ;  /* 0xffffffffbd00780c */ /* 0x000fe20003f25270 */
[----:B------:R-:W1:Y:S08]  /*0550*/  LDC.U8 R0, c[0x0][0x549] ;  /* 0x00015240ff007b82 */ /* 0x000e700000000000 */
[----:B------:R-:W3:Y:S08]  /*0560*/  LDC.U8 R6, c[0x0][0x548] ;  /* 0x00015200ff067b82 */ /* 0x000ef00000000000 */
[----:B------:R-:W2:Y:S08]  /*0570*/  @!P1 LDC.64 R8, c[0x0][0x400] ;  /* 0x00010000ff089b82 */ /* 0x000eb00000000a00 */
[----:B------:R-:W4:Y:S01]  /*0580*/  @P1 LDC.64 R4, c[0x0][0x408] ;  /* 0x00010200ff041b82 */ /* 0x000f220000000a00 */
[----:B-1----:R-:W-:-:S07]  /*0590*/  ISETP.NE.AND P0, PT, R0, RZ, PT ;  /* 0x000000ff0000720c */ /* 0x002fce0003f05270 */
[----:B------:R-:W1:Y:S01]  /*05a0*/  LDC R0, c[0x0][0x434] ;  /* 0x00010d00ff007b82 */ /* 0x000e620000000800 */
[----:B---3--:R-:W-:Y:S01]  /*05b0*/  ISETP.NE.AND P5, PT, R6, RZ, !P0 ;  /* 0x000000ff0600720c */ /* 0x008fe200047a5270 */
[----:B--2---:R-:W-:-:S06]  /*05c0*/  @!P1 IMAD.WIDE.U32 R10, R93, R8, RZ ;  /* 0x000000085d0a9225 */ /* 0x004fcc00078e00ff */
[----:B------:R-:W2:Y:S01]  /*05d0*/  @P0 LDC.64 R2, c[0x0][0x430] ;  /* 0x00010c00ff020b82 */ /* 0x000ea20000000a00 */
[----:B------:R-:W-:Y:S01]  /*05e0*/  @!P1 IMAD R9, R93, R9, R11 ;  /* 0x000000095d099224 */ /* 0x000fe200078e020b */
[----:B------:R-:W-:Y:S01]  /*05f0*/  @!P1 MOV R8, R10 ;  /* 0x0000000a00089202 */ /* 0x000fe20000000f00 */
[----:B----4-:R-:W-:-:S04]  /*0600*/  @P1 IMAD.WIDE.U32 R10, R189, R4, RZ ;  /* 0x00000004bd0a1225 */ /* 0x010fc800078e00ff */
[----:B------:R-:W-:Y:S01]  /*0610*/  @P1 IMAD R9, R189, R5, R11 ;  /* 0x00000005bd091224 */ /* 0x000fe200078e020b */
[----:B------:R-:W-:Y:S01]  /*0620*/  @P1 MOV R8, R10 ;  /* 0x0000000a00081202 */ /* 0x000fe20000000f00 */
[----:B------:R-:W3:Y:S01]  /*0630*/  @P0 LDC R5, c[0x0][0x430] ;  /* 0x00010c00ff050b82 */ /* 0x000ee20000000800 */
[----:B--2---:R-:W-:Y:S01]  /*0640*/  @P0 IMAD R3, R2, R3, RZ ;  /* 0x0000000302030224 */ /* 0x004fe200078e02ff */
        /* <DEDUP_REMOVED lines=12> */
.L_x_864:
[----:B------:R-:W-:Y:S01]  /*0710*/  IMAD.SHL.U32 R11, R134, 0x8, RZ ;  /* 0x00000008860b7824 */ /* 0x000fe200078e00ff */
[----:B------:R-:W1:Y:S01]  /*0720*/  LDCU.64 UR4, c[0x0][0x410] ;  /* 0x00008200ff0477ac */ /* 0x000e620008000a00 */
[----:B------:R-:W-:Y:S01]  /*0730*/  IMAD R0, R93, R0, RZ ;  /* 0x000000005d007224 */ /* 0x000fe200078e02ff */
[----:B------:R-:W-:Y:S01]  /*0740*/  ISETP.NE.AND P0, PT, R189, -0x1, PT ;  /* 0xffffffffbd00780c */ /* 0x000fe20003f05270 */
[----:B------:R-:W-:Y:S01]  /*0750*/  IMAD.IADD R7, R7, 0x1, -R184 ;  /* 0x0000000107077824 */ /* 0x000fe200078e0ab8 */
[----:B------:R-:W-:Y:S01]  /*0760*/  SHF.R.U32.HI R6, RZ, 0x3, R134 ;  /* 0x00000003ff067819 */ /* 0x000fe20000011686 */
[----:B----4-:R-:W-:Y:S01]  /*0770*/  IMAD R3, R92, R3, RZ ;  /* 0x000000035c037224 */ /* 0x010fe200078e02ff */
[----:B------:R-:W-:Y:S01]  /*0780*/  LOP3.LUT R11, R11, 0x38, RZ, 0xc0, !PT ;  /* 0x000000380b0b7812 */ /* 0x000fe200078ec0ff */
[----:B------:R-:W-:Y:S01]  /*0790*/  BSSY.RECONVERGENT B0, `(.L_x_865) ;  /* 0x0000024000007945 */ /* 0x000fe20003800200 */
[----:B------:R-:W-:Y:S01]  /*07a0*/  SEL R189, R0, R189, !P0 ;  /* 0x000000bd00bd7207 */ /* 0x000fe20004000000 */
[C---:B------:R-:W-:Y:S01]  /*07b0*/  VIADD R10, R6.reuse, 0x10 ;  /* 0x00000010060a7836 */ /* 0x040fe20000000000 */
[----:B------:R-:W-:Y:S01]  /*07c0*/  IADD3 R8, P4, PT, R11, R8, RZ ;  /* 0x000000080b087210 */ /* 0x000fe20007f9e0ff */
[C---:B------:R-:W-:Y:S01]  /*07d0*/  VIADD R4, R6.reuse, 0x20 ;  /* 0x0000002006047836 */ /* 0x040fe20000000000 */
[CC--:B------:R-:W-:Y:S01]  /*07e0*/  ISETP.GE.AND P3, PT, R6.reuse, R7.reuse, PT ;  /* 0x000000070600720c */ /* 0x0c0fe20003f66270 */
[----:B------:R-:W-:Y:S01]  /*07f0*/  VIADD R0, R6, 0x30 ;  /* 0x0000003006007836 */ /* 0x000fe20000000000 */
[----:B------:R-:W-:Y:S01]  /*0800*/  LOP3.LUT P6, R134, R134, 0x7, RZ, 0xc0, !PT ;  /* 0x0000000786867812 */ /* 0x000fe200078cc0ff */
[----:B------:R-:W-:Y:S01]  /*0810*/  IMAD.X R9, RZ, RZ, R9, P4 ;  /* 0x000000ffff097224 */ /* 0x000fe200020e0609 */
[-C--:B------:R-:W-:Y:S01]  /*0820*/  ISETP.GE.AND P1, PT, R10, R7.reuse, PT ;  /* 0x000000070a00720c */ /* 0x080fe20003f26270 */
[----:B------:R-:W-:Y:S01]  /*0830*/  @!P5 IMAD R3, R93, R2, R3 ;  /* 0x000000025d03d224 */ /* 0x000fe200078e0203 */
[-C--:B------:R-:W-:Y:S01]  /*0840*/  ISETP.GE.OR P6, PT, R6, R7.reuse, P6 ;  /* 0x000000070600720c */ /* 0x080fe200037c6670 */
[----:B-1----:R-:W-:Y:S01]  /*0850*/  IMAD.WIDE.U32 R8, R92, UR4, R8 ;  /* 0x000000045c087c25 */ /* 0x002fe2000f8e0008 */
[----:B------:R-:W-:-:S02]  /*0860*/  ISETP.GE.AND P2, PT, R4, R7, PT ;  /* 0x000000070400720c */ /* 0x000fc40003f46270 */
[----:B------:R-:W-:Y:S01]  /*0870*/  ISETP.GE.AND P0, PT, R0, R7, PT ;  /* 0x000000070000720c */ /* 0x000fe20003f06270 */
[----:B------:R-:W-:Y:S01]  /*0880*/  IMAD R93, R92, UR5, R9 ;  /* 0x000000055c5d7c24 */ /* 0x000fe2000f8e0209 */
[----:B------:R-:W-:Y:S02]  /*0890*/  SHF.R.S32.HI R7, RZ, 0x1f, R189 ;  /* 0x0000001fff077819 */ /* 0x000fe400000114bd */
[----:B------:R-:W-:Y:S02]  /*08a0*/  SEL R2, R189, RZ, P5 ;  /* 0x000000ffbd027207 */ /* 0x000fe40002800000 */
[----:B------:R-:W-:Y:S01]  /*08b0*/  SEL R11, R7, RZ, P5 ;  /* 0x000000ff070b7207 */ /* 0x000fe20002800000 */
[----:B------:R-:W-:Y:S01]  /*08c0*/  IMAD.MOV.U32 R7, RZ, RZ, RZ ;  /* 0x000000ffff077224 */ /* 0x000fe200078e00ff */
[C---:B------:R-:W-:Y:S02]  /*08d0*/  ISETP.NE.OR P5, PT, R134.reuse, RZ, P1 ;  /* 0x000000ff8600720c */ /* 0x040fe40000fa5670 */
[----:B------:R-:W-:Y:S01]  /*08e0*/  ISETP.NE.OR P4, PT, R134, RZ, P2 ;  /* 0x000000ff8600720c */ /* 0x000fe20001785670 */
[----:B------:R-:W-:Y:S01]  /*08f0*/  IMAD.WIDE.U32 R14, R91, 0x40, R6 ;  /* 0x000000405b0e7825 */ /* 0x000fe200078e0006 */
[----:B------:R-:W-:Y:S11]  /*0900*/  @P3 BRA `(.L_x_866) ;  /* 0x0000000000303947 */ /* 0x000ff60003800000 */
[----:B------:R-:W1:Y:S01]  /*0910*/  LDCU.64 UR4, c[0x0][0x408] ;  /* 0x00008100ff0477ac */ /* 0x000e620008000a00 */
[----:B------:R-:W-:Y:S01]  /*0920*/  MOV R92, R8 ;  /* 0x00000008005c7202 */ /* 0x000fe20000000f00 */
[----:B------:R-:W2:Y:S01]  /*0930*/  LDCU.64 UR6, c[0x0][0x3f0] ;  /* 0x00007e00ff0677ac */ /* 0x000ea20008000a00 */
[----:B-1----:R-:W-:-:S03]  /*0940*/  IMAD R12, R15, UR4, RZ ;  /* 0x000000040f0c7c24 */ /* 0x002fc6000f8e02ff */
        /* <DEDUP_REMOVED lines=8> */
.L_x_866:
[----:B------:R-:W-:Y:S05]  /*09d0*/  BSYNC.RECONVERGENT B0 ;  /* 0x0000000000007941 */ /* 0x000fea0003800200 */
.L_x_865:
[----:B------:R-:W-:Y:S01]  /*09e0*/  BSSY.RECONVERGENT B0, `(.L_x_867) ;  /* 0x0000013000007945 */ /* 0x000fe20003800200 */
[----:B------:R-:W-:Y:S01]  /*09f0*/  ISETP.NE.OR P3, PT, R134, RZ, P0 ;  /* 0x000000ff8600720c */ /* 0x000fe20000765670 */
[----:B---3--:R-:W-:Y:S02]  /*0a00*/  IMAD R184, R184, R5, RZ ;  /* 0x00000005b8b87224 */ /* 0x008fe400078e02ff */
[----:B------:R-:W-:Y:S10]  /*0a10*/  @P1 BRA `(.L_x_868) ;  /* 0x00000000003c1947 */ /* 0x000ff40003800000 */
[----:B------:R-:W2:Y:S01]  /*0a20*/  LDCU.64 UR6, c[0x0][0x408] ;  /* 0x00008100ff0677ac */ /* 0x000ea20008000a00 */
[----:B------:R-:W-:Y:S01]  /*0a30*/  IADD3 R13, P1, PT, R14, 0x10, RZ ;  /* 0x000000100e0d7810 */ /* 0x000fe20007f3e0ff */
[----:B------:R-:W-:Y:S01]  /*0a40*/  IMAD.MOV.U32 R16, RZ, RZ, R8 ;  /* 0x000000ffff107224 */ /* 0x000fe200078e0008 */
[----:B------:R-:W-:Y:S01]  /*0a50*/  MOV R17, R93 ;  /* 0x0000005d00117202 */ /* 0x000fe20000000f00 */
[----:B------:R-:W1:Y:S02]  /*0a60*/  LDCU.64 UR4, c[0x0][0x3f0] ;  /* 0x00007e00ff0477ac */ /* 0x000e640008000a00 */
[----:B------:R-:W-:-:S04]  /*0a70*/  IMAD.X R12, RZ, RZ, R15, P1 ;  /* 0x000000ffff0c7224 */ /* 0x000fc800008e060f */
        /* <DEDUP_REMOVED lines=9> */
.L_x_868:
[----:B------:R-:W-:Y:S05]  /*0b10*/  BSYNC.RECONVERGENT B0 ;  /* 0x0000000000007941 */ /* 0x000fea0003800200 */
.L_x_867:
[----:B------:R-:W-:Y:S04]  /*0b20*/  BSSY.RECONVERGENT B0, `(.L_x_869) ;  /* 0x0000011000007945 */ /* 0x000fe80003800200 */
[----:B------:R-:W-:Y:S05]  /*0b30*/  @P2 BRA `(.L_x_870) ;  /* 0x00000000003c2947 */ /* 0x000fea0003800000 */
[----:B------:R-:W3:Y:S01]  /*0b40*/  LDCU.64 UR6, c[0x0][0x408] ;  /* 0x00008100ff0677ac */ /* 0x000ee20008000a00 */
[----:B------:R-:W-:Y:S01]  /*0b50*/  IADD3 R13, P1, PT, R14, 0x20, RZ ;  /* 0x000000200e0d7810 */ /* 0x000fe20007f3e0ff */
[----:B------:R-:W-:Y:S01]  /*0b60*/  IMAD.MOV.U32 R16, RZ, RZ, R8 ;  /* 0x000000ffff107224 */ /* 0x000fe200078e0008 */
[----:B------:R-:W-:Y:S01]  /*0b70*/  MOV R17, R93 ;  /* 0x0000005d00117202 */ /* 0x000fe20000000f00 */
[----:B------:R-:W1:Y:S02]  /*0b80*/  LDCU.64 UR4, c[0x0][0x3f0] ;  /* 0x00007e00ff0477ac */ /* 0x000e640008000a00 */
[----:B------:R-:W-:-:S04]  /*0b90*/  IMAD.X R12, RZ, RZ, R15, P1 ;  /* 0x000000ffff0c7224 */ /* 0x000fc800008e060f */
[----:B---3--:R-:W-:Y:S02]  /*0ba0*/  IMAD R12, R12, UR6, RZ ;  /* 0x000000060c0c7c24 */ /* 0x008fe4000f8e02ff */
[----:B------:R-:W-:-:S04]  /*0bb0*/  IMAD.WIDE.U32 R16, R13, UR6, R16 ;  /* 0x000000060d107c25 */ /* 0x000fc8000f8e0010 */
[----:B------:R-:W-:Y:S01]  /*0bc0*/  IMAD R12, R13, UR7, R12 ;  /* 0x000000070d0c7c24 */ /* 0x000fe2000f8e020c */
[----:B-12---:R-:W-:-:S04]  /*0bd0*/  LEA R18, P1, R16, UR4, 0x1 ;  /* 0x0000000410127c11 */ /* 0x006fc8000f8208ff */
[----:B------:R-:W-:-:S04]  /*0be0*/  IADD3 R12, PT, PT, R17, R12, RZ ;  /* 0x0000000c110c7210 */ /* 0x000fc80007ffe0ff */
[----:B------:R-:W-:-:S05]  /*0bf0*/  LEA.HI.X R19, R16, UR5, R12, 0x1, P1 ;  /* 0x0000000510137c11 */ /* 0x000fca00088f0c0c */
[----:B------:R3:W-:Y:S04]  /*0c00*/  STG.E.128 desc[UR10][R18.64], RZ ;  /* 0x000000ff12007986 */ /* 0x0007e8000c101d0a */
[----:B------:R3:W-:Y:S04]  /*0c10*/  STG.E.128 desc[UR10][R18.64+0x80], RZ ;  /* 0x000080ff12007986 */ /* 0x0007e8000c101d0a */
[----:B------:R3:W-:Y:S02]  /*0c20*/  STG.E.128 desc[UR10][R18.64+0x100], RZ ;  /* 0x000100ff12007986 */ /* 0x0007e4000c101d0a */
.L_x_870:
[----:B------:R-:W-:Y:S05]  /*0c30*/  BSYNC.RECONVERGENT B0 ;  /* 0x0000000000007941 */ /* 0x000fea0003800200 */
.L_x_869:
[----:B------:R-:W-:Y:S01]  /*0c40*/  BSSY.RECONVERGENT B0, `(.L_x_871) ;  /* 0x0000013000007945 */ /* 0x000fe20003800200 */
[--C-:B------:R-:W-:Y:S02]  /*0c50*/  IADD3 R2, P2, P1, R184, R2, R3.reuse ;  /* 0x00000002b8027210 */ /* 0x100fe4000795e003 */
[----:B------:R-:W-:Y:S02]  /*0c60*/  SHF.R.S32.HI R184, RZ, 0x1f, R184 ;  /* 0x0000001fffb87819 */ /* 0x000fe400000114b8 */
[----:B------:R-:W-:Y:S01]  /*0c70*/  SHF.R.S32.HI R12, RZ, 0x1f, R3 ;  /* 0x0000001fff0c7819 */ /* 0x000fe20000011403 */
[----:B------:R-:W-:Y:S08]  /*0c80*/  @P0 BRA `(.L_x_872) ;  /* 0x0000000000380947 */ /* 0x000ff00003800000 */
[----:B------:R-:W4:Y:S01]  /*0c90*/  LDCU.64 UR6, c[0x0][0x408] ;  /* 0x00008100ff0677ac */ /* 0x000f220008000a00 */
[----:B------:R-:W-:Y:S02]  /*0ca0*/  IADD3 R3, P0, PT, R14, 0x30, RZ ;  /* 0x000000300e037810 */ /* 0x000fe40007f1e0ff */
[----:B------:R-:W-:Y:S01]  /*0cb0*/  MOV R9, R93 ;  /* 0x0000005d00097202 */ /* 0x000fe20000000f00 */
[----:B------:R-:W5:Y:S01]  /*0cc0*/  LDCU.64 UR4, c[0x0][0x3f0] ;  /* 0x00007e00ff0477ac */ /* 0x000f620008000a00 */
[----:B------:R-:W-:-:S05]  /*0cd0*/  IADD3.X R14, PT, PT, RZ, R15, RZ, P0, !PT ;  /* 0x0000000fff0e7210 */ /* 0x000fca00007fe4ff */
        /* <DEDUP_REMOVED lines=9> */
.L_x_872:
[----:B------:R-:W-:Y:S05]  /*0d70*/  BSYNC.RECONVERGENT B0 ;  /* 0x0000000000007941 */ /* 0x000fea0003800200 */
.L_x_871:
[----:B------:R-:W-:Y:S01]  /*0d80*/  BSSY.RECONVERGENT B0, `(.L_x_873) ;  /* 0x000000b000007945 */ /* 0x000fe20003800200 */
[----:B------:R-:W-:-:S03]  /*0d90*/  IADD3.X R11, PT, PT, R184, R11, R12, P2, P1 ;  /* 0x0000000bb80b7210 */ /* 0x000fc600017e240c */
[----:B------:R-:W-:Y:S05]  /*0da0*/  @P6 BRA `(.L_x_874) ;  /* 0x0000000000206947 */ /* 0x000fea0003800000 */
[----:B------:R-:W5:Y:S01]  /*0db0*/  LDCU.64 UR4, c[0x0][0x420] ;  /* 0x00008400ff0477ac */ /* 0x000f620008000a00 */
[----:B------:R-:W-:-:S05]  /*0dc0*/  IMAD R3, R6, R5, RZ ;  /* 0x0000000506037224 */ /* 0x000fca00078e02ff */
[----:B------:R-:W-:-:S04]  /*0dd0*/  IADD3 R6, P0, PT, R3, R2, RZ ;  /* 0x0000000203067210 */ /* 0x000fc80007f1e0ff */
[----:B------:R-:W-:Y:S02]  /*0de0*/  LEA.HI.X.SX32 R3, R3, R11, 0x1, P0 ;  /* 0x0000000b03037211 */ /* 0x000fe400000f0eff */
[----:B-----5:R-:W-:-:S04]  /*0df0*/  LEA R8, P0, R6, UR4, 0x2 ;  /* 0x0000000406087c11 */ /* 0x020fc8000f8010ff */
[----:B------:R-:W-:Y:S01]  /*0e00*/  LEA.HI.X R9, R6, UR5, R3, 0x2, P0 ;  /* 0x0000000506097c11 */ /* 0x000fe200080f1403 */
[----:B------:R-:W-:-:S05]  /*0e10*/  IMAD.MOV.U32 R3, RZ, RZ, 0x7f800000 ;  /* 0x7f800000ff037424 */ /* 0x000fca00078e00ff */
[----:B------:R1:W-:Y:S03]  /*0e20*/  STG.E desc[UR10][R8.64], R3 ;  /* 0x0000000308007986 */ /* 0x0003e6000c10190a */
.L_x_874:
[----:B------:R-:W-:Y:S05]  /*0e30*/  BSYNC.RECONVERGENT B0 ;  /* 0x0000000000007941 */ /* 0x000fea0003800200 */
.L_x_873:
[----:B------:R-:W-:Y:S04]  /*0e40*/  BSSY.RECONVERGENT B0, `(.L_x_875) ;  /* 0x000000a000007945 */ /* 0x000fe80003800200 */
[----:B------:R-:W-:Y:S05]  /*0e50*/  @P5 BRA `(.L_x_876) ;  /* 0x0000000000205947 */ /* 0x000fea0003800000 */
[----:B------:R-:W5:Y:S01]  /*0e60*/  LDCU.64 UR4, c[0x0][0x420] ;  /* 0x00008400ff0477ac */ /* 0x000f620008000a00 */
[----:B-1----:R-:W-:-:S05]  /*0e70*/  IMAD R3, R10, R5, RZ ;  /* 0x000000050a037224 */ /* 0x002fca00078e02ff */
[----:B------:R-:W-:-:S04]  /*0e80*/  IADD3 R6, P0, PT, R3, R2, RZ ;  /* 0x0000000203067210 */ /* 0x000fc80007f1e0ff */
[----:B------:R-:W-:Y:S02]  /*0e90*/  LEA.HI.X.SX32 R3, R3, R11, 0x1, P0 ;  /* 0x0000000b03037211 */ /* 0x000fe400000f0eff */
[----:B-----5:R-:W-:-:S04]  /*0ea0*/  LEA R8, P0, R6, UR4, 0x2 ;  /* 0x0000000406087c11 */ /* 0x020fc8000f8010ff */
[----:B------:R-:W-:Y:S01]  /*0eb0*/  LEA.HI.X R9, R6, UR5, R3, 0x2, P0 ;  /* 0x0000000506097c11 */ /* 0x000fe200080f1403 */
[----:B------:R-:W-:-:S05]  /*0ec0*/  IMAD.MOV.U32 R3, RZ, RZ, 0x7f800000 ;  /* 0x7f800000ff037424 */ /* 0x000fca00078e00ff */
[----:B------:R1:W-:Y:S03]  /*0ed0*/  STG.E desc[UR10][R8.64], R3 ;  /* 0x0000000308007986 */ /* 0x0003e6000c10190a */
.L_x_876:
[----:B------:R-:W-:Y:S05]  /*0ee0*/  BSYNC.RECONVERGENT B0 ;  /* 0x0000000000007941 */ /* 0x000fea0003800200 */
.L_x_875:
        /* <DEDUP_REMOVED lines=10> */
.L_x_878:
[----:B------:R-:W-:Y:S05]  /*0f90*/  BSYNC.RECONVERGENT B0 ;  /* 0x0000000000007941 */ /* 0x000fea0003800200 */
.L_x_877:
[----:B------:R-:W-:Y:S05]  /*0fa0*/  @P3 EXIT ;  /* 0x000000000000394d */ /* 0x000fea0003800000 */
[----:B------:R-:W5:Y:S01]  /*0fb0*/  LDCU.64 UR4, c[0x0][0x420] ;  /* 0x00008400ff0477ac */ /* 0x000f620008000a00 */
[----:B------:R-:W-:Y:S02]  /*0fc0*/  IMAD R0, R0, R5, RZ ;  /* 0x0000000500007224 */ /* 0x000fe400078e02ff */
[----:B-1----:R-:W-:-:S03]  /*0fd0*/  IMAD.MOV.U32 R3, RZ, RZ, 0x7f800000 ;  /* 0x7f800000ff037424 */ /* 0x002fc600078e00ff */
[----:B------:R-:W-:-:S04]  /*0fe0*/  IADD3 R2, P0, PT, R0, R2, RZ ;  /* 0x0000000200027210 */ /* 0x000fc80007f1e0ff */
[----:B------:R-:W-:Y:S02]  /*0ff0*/  LEA.HI.X.SX32 R11, R0, R11, 0x1, P0 ;  /* 0x0000000b000b7211 */ /* 0x000fe400000f0eff */
[----:B-----5:R-:W-:-:S04]  /*1000*/  LEA R4, P0, R2, UR4, 0x2 ;  /* 0x0000000402047c11 */ /* 0x020fc8000f8010ff */
[----:B------:R-:W-:-:S05]  /*1010*/  LEA.HI.X R5, R2, UR5, R11, 0x2, P0 ;  /* 0x0000000502057c11 */ /* 0x000fca00080f140b */
[----:B------:R-:W-:Y:S01]  /*1020*/  STG.E desc[UR10][R4.64], R3 ;  /* 0x0000000304007986 */ /* 0x000fe2000c10190a */
[----:B------:R-:W-:Y:S05]  /*1030*/  EXIT ;  /* 0x000000000000794d */ /* 0x000fea0003800000 */
.L_x_863:
[----:B------:R-:W-:Y:S02]  /*1040*/  ISETP.NE.AND P0, PT, R189, -0x1, PT ;  /* 0xffffffffbd00780c */ /* 0x000fe40003f05270 */
[----:B------:R-:W-:-:S11]  /*1050*/  ISETP.NE.AND P2, PT, R9, -0x1, PT ;  /* 0xffffffff0900780c */ /* 0x000fd60003f45270 */
[----:B------:R-:W1:Y:S08]  /*1060*/  @!P0 LDC.64 R4, c[0x0][0x398] ;  /* 0x0000e600ff048b82 */ /* 0x000e700000000a00 */
[----:B------:R-:W2:Y:S01]  /*1070*/  @P0 LDC.64 R2, c[0x0][0x3b0] ;  /* 0x0000ec00ff020b82 */ /* 0x000ea20000000a00 */
[----:B-1----:R-:W-:-:S04]  /*1080*/  @!P0 IMAD.WIDE.U32 R12, R93, R4, RZ ;  /* 0x000000045d0c8225 */ /* 0x002fc800078e00ff */
[----:B------:R-:W-:Y:S02]  /*1090*/  @!P0 IMAD R5, R93, R5, R13 ;  /* 0x000000055d058224 */ /* 0x000fe400078e020d */
[----:B--2---:R-:W-:Y:S01]  /*10a0*/  @P0 IMAD.WIDE.U32 R10, R189, R2, RZ ;  /* 0x00000002bd0a0225 */ /* 0x004fe200078e00ff */
[----:B------:R-:W-:-:S03]  /*10b0*/  @!P0 MOV R2, R12 ;  /* 0x0000000c00028202 */ /* 0x000fc60000000f00 */
        /* <DEDUP_REMOVED lines=16> */
.L_x_879:
[----:B------:R-:W1:Y:S01]  /*11c0*/  LDC.64 R84, c[0x0][0x3b8] ;  /* 0x0000ee00ff547b82 */ /* 0x000e620000000a00 */
[----:B------:R-:W-:-:S05]  /*11d0*/  IADD3 R10, PT, PT, R6, R9, RZ ;  /* 0x00000009060a7210 */ /* 0x000fca0007ffe0ff */
[C---:B-1----:R-:W-:Y:S02]  /*11e0*/  IMAD R3, R10.reuse, R85, RZ ;  /* 0x000000550a037224 */ /* 0x042fe400078e02ff */
[----:B------:R-:W-:-:S05]  /*11f0*/  IMAD.WIDE.U32 R10, R10, R84, RZ ;  /* 0x000000540a0a7225 */ /* 0x000fca00078e00ff */
[----:B------:R-:W-:Y:S02]  /*1200*/  IADD3 R3, PT, PT, R11, R3, RZ ;  /* 0x000000030b037210 */ /* 0x000fe40007ffe0ff */
[----:B------:R-:W-:-:S07]  /*1210*/  MOV R4, R10 ;  /* 0x0000000a00047202 */ /* 0x000fce0000000f00 */
.L_x_880:
        /* <DEDUP_REMOVED lines=38> */
.L_x_881:
[----:B------:R-:W1:Y:S01]  /*1480*/  LDC.64 R148, c[0x0][0x3c0] ;  /* 0x0000f000ff947b82 */ /* 0x000e620000000a00 */
[----:B------:R-:W-:-:S05]  /*1490*/  IADD3 R6, PT, PT, R6, R9, RZ ;  /* 0x0000000906067210 */ /* 0x000fca0007ffe0ff */
[C---:B-1----:R-:W-:Y:S02]  /*14a0*/  IMAD R151, R6.reuse, R149, RZ ;  /* 0x0000009506977224 */ /* 0x042fe400078e02ff */
[----:B------:R-:W-:-:S05]  /*14b0*/  IMAD.WIDE.U32 R8, R6, R148, RZ ;  /* 0x0000009406087225 */ /* 0x000fca00078e00ff */
[----:B------:R-:W-:Y:S02]  /*14c0*/  IADD3 R151, PT, PT, R9, R151, RZ ;  /* 0x0000009709977210 */ /* 0x000fe40007ffe0ff */
[----:B------:R-:W-:-:S07]  /*14d0*/  MOV R150, R8 ;  /* 0x0000000800967202 */ /* 0x000fce0000000f00 */
.L_x_882:
[----:B------:R-:W-:Y:S01]  /*14e0*/  IMAD.SHL.U32 R167, R134, 0x8, RZ ;  /* 0x0000000886a77824 */ /* 0x000fe200078e00ff */
[----:B------:R-:W1:Y:S01]  /*14f0*/  LDCU.64 UR8, c[0x0][0x3d0] ;  /* 0x00007a00ff0877ac */ /* 0x000e620008000a00 */
[----:B------:R-:W-:Y:S01]  /*1500*/  SHF.R.U32.HI R156, RZ, 0x3, R134 ;  /* 0x00000003ff9c7819 */ /* 0x000fe20000011686 */
[----:B------:R-:W-:Y:S01]  /*1510*/  IMAD.IADD R184, R7, 0x1, -R184 ;  /* 0x0000000107b87824 */ /* 0x000fe200078e0ab8 */
[----:B------:R-:W-:Y:S01]  /*1520*/  SHF.R.S32.HI R17, RZ, 0x1f, R0 ;  /* 0x0000001fff117819 */ /* 0x000fe20000011400 */
[----:B------:R-:W2:Y:S01]  /*1530*/  LDCU.64 UR6, c[0x0][0x388] ;  /* 0x00007100ff0677ac */ /* 0x000ea20008000a00 */
[----:B------:R-:W-:Y:S01]  /*1540*/  LOP3.LUT R160, R167, 0x38, RZ, 0xc0, !PT ;  /* 0x00000038a7a07812 */ /* 0x000fe200078ec0ff */
[C---:B------:R-:W-:Y:S01]  /*1550*/  VIADD R23, R156.reuse, 0x10 ;  /* 0x000000109c177836 */ /* 0x040fe20000000000 */
[----:B------:R-:W-:Y:S01]  /*1560*/  ISETP.GE.AND P6, PT, R156, R184, PT ;  /* 0x000000b89c00720c */ /* 0x000fe20003fc6270 */
[----:B------:R-:W-:Y:S01]  /*1570*/  VIADD R94, R135, 0xffffffff ;  /* 0xffffffff875e7836 */ /* 0x000fe20000000000 */
[----:B------:R-:W-:Y:S01]  /*1580*/  IADD3 R8, P0, PT, R160, R4, RZ ;  /* 0x00000004a0087210 */ /* 0x000fe20007f1e0ff */
[----:B------:R-:W-:Y:S01]  /*1590*/  VIADD R21, R156, 0x20 ;  /* 0x000000209c157836 */ /* 0x000fe20000000000 */
[----:B------:R-:W-:Y:S01]  /*15a0*/  ISETP.GE.AND P1, PT, R23, R184, PT ;  /* 0x000000b81700720c */ /* 0x000fe20003f26270 */
[----:B------:R-:W-:Y:S01]  /*15b0*/  IMAD R14, R94, -0x40, R105 ;  /* 0xffffffc05e0e7824 */ /* 0x000fe200078e0269 */
[----:B------:R-:W3:Y:S01]  /*15c0*/  LDCU.64 UR4, c[0x0][0x3c8] ;  /* 0x00007900ff0477ac */ /* 0x000ee20008000a00 */
[----:B------:R-:W-:Y:S01]  /*15d0*/  IMAD.X R9, RZ, RZ, R3, P0 ;  /* 0x000000ffff097224 */ /* 0x000fe200000e0603 */
[----:B------:R-:W-:Y:S01]  /*15e0*/  IADD3 R38, P0, PT, R160, R2, RZ ;  /* 0x00000002a0267210 */ /* 0x000fe20007f1e0ff */
[----:B------:R-:W-:Y:S01]  /*15f0*/  IMAD.MOV.U32 R157, RZ, RZ, RZ ;  /* 0x000000ffff9d7224 */ /* 0x000fe200078e00ff */
[----:B------:R-:W-:Y:S01]  /*1600*/  ISETP.GE.AND P4, PT, R21, R184, PT ;  /* 0x000000b81500720c */ /* 0x000fe20003f86270 */
[----:B------:R-:W-:Y:S01]  /*1610*/  IMAD.WIDE.U32 R8, R156, R84, R8 ;  /* 0x000000549c087225 */ /* 0x000fe200078e0008 */
[----:B------:R-:W-:Y:S01]  /*1620*/  ISETP.GE.AND P3, PT, R23, R14, PT ;  /* 0x0000000e1700720c */ /* 0x000fe20003f66270 */
[----:B------:R-:W4:Y:S01]  /*1630*/  @!P6 LDC.64 R12, c[0x0][0x380] ;  /* 0x0000e000ff0ceb82 */ /* 0x000f220000000a00 */
[----:B------:R-:W-:Y:S01]  /*1640*/  SHF.L.U64.HI R95, R84, 0x6, R85 ;  /* 0x00000006545f7819 */ /* 0x000fe20000010255 */
[----:B-1----:R-:W-:Y:S01]  /*1650*/  IMAD R3, R17, UR8, RZ ;  /* 0x0000000811037c24 */ /* 0x002fe2000f8e02ff */
[----:B------:R-:W-:Y:S01]  /*1660*/  SHF.R.S32.HI R16, RZ, 0x1f, R94 ;  /* 0x0000001fff107819 */ /* 0x000fe2000001145e */
[----:B------:R-:W-:Y:S01]  /*1670*/  IMAD R9, R156, R85, R9 ;  /* 0x000000559c097224 */ /* 0x000fe200078e0209 */
[----:B------:R-:W-:Y:S01]  /*1680*/  SHF.L.U64.HI R96, R84, 0x4, R85 ;  /* 0x0000000454607819 */ /* 0x000fe20000010255 */
[C---:B------:R-:W-:Y:S01]  /*1690*/  IMAD R3, R0.reuse, UR9, R3 ;  /* 0x0000000900037c24 */ /* 0x040fe2000f8e0203 */
[----:B------:R-:W-:Y:S01]  /*16a0*/  SHF.R.U32.HI R161, RZ, 0x1, R134 ;  /* 0x00000001ffa17819 */ /* 0x000fe20000011686 */
[----:B------:R-:W-:Y:S01]  /*16b0*/  IMAD.WIDE.U32 R8, R0, UR8, R8 ;  /* 0x0000000800087c25 */ /* 0x000fe2000f8e0008 */
[----:B------:R-:W1:Y:S01]  /*16c0*/  @!P1 LDC.64 R10, c[0x0][0x3b0] ;  /* 0x0000ec00ff0a9b82 */ /* 0x000e620000000a00 */
[----:B------:R-:W5:Y:S02]  /*16d0*/  LDCU.64 UR8, c[0x0][0x390] ;  /* 0x00007200ff0877ac */ /* 0x000f640008000a00 */
[----:B------:R-:W-:-:S02]  /*16e0*/  IMAD.IADD R186, R9, 0x1, R3 ;  /* 0x0000000109ba7824 */ /* 0x000fc400078e0203 */
[----:B------:R-:W-:Y:S01]  /*16f0*/  IMAD.X R39, RZ, RZ, R5, P0 ;  /* 0x000000ffff277224 */ /* 0x000fe200000e0605 */
[----:B--2---:R-:W-:Y:S01]  /*1700*/  LEA R187, P0, R8, UR6, 0x1 ;  /* 0x0000000608bb7c11 */ /* 0x004fe2000f8008ff */
[----:B------:R-:W-:Y:S01]  /*1710*/  VIADD R15, R156, 0x30 ;  /* 0x000000309c0f7836 */ /* 0x000fe20000000000 */
[----:B------:R-:W2:Y:S01]  /*1720*/  @!P6 LDC.64 R2, c[0x0][0x3b0] ;  /* 0x0000ec00ff02eb82 */ /* 0x000ea20000000a00 */
[----:B------:R-:W-:Y:S01]  /*1730*/  IMAD.WIDE.U32 R40, R91, 0x40, R156 ;  /* 0x000000405b287825 */ /* 0x000fe200078e009c */
[----:B------:R-:W-:Y:S02]  /*1740*/  LEA.HI.X R186, R8, UR7, R186, 0x1, P0 ;  /* 0x0000000708ba7c11 */ /* 0x000fe400080f0cba */
[----:B------:R-:W-:Y:S01]  /*1750*/  ISETP.GE.AND P0, PT, R15, R184, PT ;  /* 0x000000b80f00720c */ /* 0x000fe20003f06270 */
[----:B------:R-:W-:Y:S01]  /*1760*/  IMAD.SHL.U32 R97, R84, 0x40, RZ ;  /* 0x0000004054617824 */ /* 0x000fe200078e00ff */
[----:B------:R-:W-:Y:S01]  /*1770*/  @!P1 IADD3 R22, P2, PT, R40, 0x10, RZ ;  /* 0x0000001028169810 */ /* 0x000fe20007f5e0ff */
[----:B------:R-:W-:Y:S01]  /*1780*/  IMAD R27, R95, R94, RZ ;  /* 0x0000005e5f1b7224 */ /* 0x000fe200078e02ff */
[----:B------:R-:W5:Y:S01]  /*1790*/  S2UR UR6, SR_CgaCtaId ;  /* 0x00000000000679c3 */ /* 0x000f620000008800 */
[----:B------:R-:W-:-:S02]  /*17a0*/  IMAD.SHL.U32 R98, R84, 0x10, RZ ;  /* 0x0000001054627824 */ /* 0x000fc400078e00ff */
[----:B------:R-:W-:-:S04]  /*17b0*/  IMAD.WIDE.U32 R32, R97, R94, RZ ;  /* 0x0000005e61207225 */ /* 0x000fc800078e00ff */
[----:B------:R-:W-:Y:S01]  /*17c0*/  IMAD R27, R16, R97, R27 ;  /* 0x00000061101b7224 */ /* 0x000fe200078e021b */
[----:B------:R-:W-:Y:S01]  /*17d0*/  @!P3 IADD3 R4, P5, PT, R98, R32, RZ ;  /* 0x000000206204b210 */ /* 0x000fe20007fbe0ff */
[----:B------:R-:W-:Y:S01]  /*17e0*/  @!P1 IMAD.X R5, RZ, RZ, R41, P2 ;  /* 0x000000ffff059224 */ /* 0x000fe200010e0629 */
[----:B------:R-:W-:Y:S01]  /*17f0*/  @!P4 IADD3 R20, P2, PT, R40, 0x20, RZ ;  /* 0x000000202814c810 */ /* 0x000fe20007f5e0ff */
[----:B------:R-:W4:Y:S01]  /*1800*/  @!P1 LDC.64 R8, c[0x0][0x380] ;  /* 0x0000e000ff089b82 */ /* 0x000f220000000a00 */
[----:B------:R-:W-:Y:S01]  /*1810*/  IMAD.IADD R27, R33, 0x1, R27 ;  /* 0x00000001211b7824 */ /* 0x000fe200078e021b */
[----:B------:R-:W-:Y:S01]  /*1820*/  LOP3.LUT R33, R167, 0x1e00, RZ, 0xc0, !PT ;  /* 0x00001e00a7217812 */ /* 0x000fe200078ec0ff */
[----:B---3--:R-:W-:Y:S01]  /*1830*/  IMAD.WIDE.U32 R38, R92, UR4, R38 ;  /* 0x000000045c267c25 */ /* 0x008fe2000f8e0026 */
[----:B------:R-:W-:-:S03]  /*1840*/  UMOV UR4, 0x400 ;  /* 0x0000040000047882 */ /* 0x000fc60000000000 */
[----:B------:R-:W-:Y:S01]  /*1850*/  @!P4 IMAD.X R19, RZ, RZ, R41, P2 ;  /* 0x000000ffff13c224 */ /* 0x000fe200010e0629 */
[----:B------:R-:W3:Y:S01]  /*1860*/  @!P4 LDC.64 R6, c[0x0][0x3b0] ;  /* 0x0000ec00ff06cb82 */ /* 0x000ee20000000a00 */
[----:B------:R-:W-:Y:S01]  /*1870*/  @!P3 IMAD.X R25, R96, 0x1, R27, P5 ;  /* 0x000000016019b824 */ /* 0x000fe200028e061b */
[----:B------:R-:W-:Y:S01]  /*1880*/  @!P0 IADD3 R18, P2, PT, R40, 0x30, RZ ;  /* 0x0000003028128810 */ /* 0x000fe20007f5e0ff */
[----:B--2---:R-:W-:Y:S01]  /*1890*/  @!P6 IMAD R24, R41, R2, RZ ;  /* 0x000000022918e224 */ /* 0x004fe200078e02ff */
[----:B------:R-:W-:Y:S01]  /*18a0*/  @!P3 LEA R34, P5, R4, R187, 0x1 ;  /* 0x000000bb0422b211 */ /* 0x000fe200078a08ff */
[----:B------:R-:W-:Y:S01]  /*18b0*/  IMAD R39, R92, UR5, R39 ;  /* 0x000000055c277c24 */ /* 0x000fe2000f8e0227 */
[----:B-----5:R-:W-:Y:S01]  /*18c0*/  ULEA UR6, UR6, UR4, 0x18 ;  /* 0x0000000406067291 */ /* 0x020fe2000f8ec0ff */
[----:B------:R-:W-:Y:S01]  /*18d0*/  @!P6 IMAD R24, R40, R3, R24 ;  /* 0x000000032818e224 */ /* 0x000fe200078e0218 */
[----:B------:R-:W-:Y:S01]  /*18e0*/  @!P3 LEA.HI.X R35, R4, R186, R25, 0x1, P5 ;  /* 0x000000ba0423b211 */ /* 0x000fe200028f0c19 */
[----:B------:R-:W-:Y:S01]  /*18f0*/  @!P0 IMAD.X R25, RZ, RZ, R41, P2 ;  /* 0x000000ffff198224 */ /* 0x000fe200010e0629 */
[----:B------:R-:W2:Y:S01]  /*1900*/  LDCU.64 UR4, c[0x0][0x3d8] ;  /* 0x00007b00ff0477ac */ /* 0x000ea20008000a00 */
[----:B------:R-:W-:-:S02]  /*1910*/  @!P6 IMAD.WIDE.U32 R40, R40, R2, R38 ;  /* 0x000000022828e225 */ /* 0x000fc400078e0026 */
[----:B------:R-:W5:Y:S02]  /*1920*/  @!P0 LDC.64 R2, c[0x0][0x3b0] ;  /* 0x0000ec00ff028b82 */ /* 0x000f640000000a00 */
[----:B-1----:R-:W-:Y:S02]  /*1930*/  @!P1 IMAD R26, R5, R10, RZ ;  /* 0x0000000a051a9224 */ /* 0x002fe400078e02ff */
[--C-:B------:R-:W-:Y:S02]  /*1940*/  @!P1 IMAD.MOV.U32 R37, RZ, RZ, R39.reuse ;  /* 0x000000ffff259224 */ /* 0x100fe400078e0027 */
[--C-:B------:R-:W-:Y:S02]  /*1950*/  @!P4 IMAD.MOV.U32 R31, RZ, RZ, R39.reuse ;  /* 0x000000ffff1fc224 */ /* 0x100fe400078e0027 */
[----:B------:R-:W-:Y:S01]  /*1960*/  @!P0 IMAD.MOV.U32 R29, RZ, RZ, R39 ;  /* 0x000000ffff1d8224 */ /* 0x000fe200078e0027 */
[----:B------:R-:W1:Y:S01]  /*1970*/  @!P4 LDC.64 R4, c[0x0][0x380] ;  /* 0x0000e000ff04cb82 */ /* 0x000e620000000a00 */
[----:B------:R-:W-:Y:S01]  /*1980*/  LOP3.LUT R39, R167, 0x1f8, RZ, 0xc0, !PT ;  /* 0x000001f8a7277812 */ /* 0x000fe200078ec0ff */
[----:B------:R-:W-:-:S02]  /*1990*/  @!P1 IMAD.MOV.U32 R36, RZ, RZ, R38 ;  /* 0x000000ffff249224 */ /* 0x000fc400078e0026 */
[----:B------:R-:W-:Y:S01]  /*19a0*/  @!P4 IMAD.MOV.U32 R30, RZ, RZ, R38 ;  /* 0x000000ffff1ec224 */ /* 0x000fe200078e0026 */
[----:B------:R-:W-:Y:S01]  /*19b0*/  LOP3.LUT R152, R39, 0x38, R134, 0x78, !PT ;  /* 0x0000003827987812 */ /* 0x000fe200078e7886 */
[----:B------:R-:W-:Y:S01]  /*19c0*/  @!P0 IMAD.MOV.U32 R28, RZ, RZ, R38 ;  /* 0x000000ffff1c8224 */ /* 0x000fe200078e0026 */
[----:B----4-:R-:W-:Y:S01]  /*19d0*/  @!P6 LEA R38, P2, R40, R12, 0x1 ;  /* 0x0000000c2826e211 */ /* 0x010fe200078408ff */
[----:B------:R-:W-:Y:S01]  /*19e0*/  @!P6 IMAD.IADD R24, R41, 0x1, R24 ;  /* 0x000000012918e824 */ /* 0x000fe200078e0218 */
[----:B------:R-:W-:Y:S01]  /*19f0*/  LOP3.LUT R33, R152, R33, RZ, 0xfc, !PT ;  /* 0x0000002198217212 */ /* 0x000fe200078efcff */
[C---:B------:R-:W-:Y:S02]  /*1a00*/  @!P1 IMAD R12, R22.reuse, R11, R26 ;  /* 0x0000000b160c9224 */ /* 0x040fe400078e021a */
[----:B------:R-:W-:Y:S01]  /*1a10*/  @!P1 IMAD.WIDE.U32 R36, R22, R10, R36 ;  /* 0x0000000a16249225 */ /* 0x000fe200078e0024 */
[----:B------:R-:W-:Y:S01]  /*1a20*/  @!P6 LEA.HI.X R39, R40, R13, R24, 0x1, P2 ;  /* 0x0000000d2827e211 */ /* 0x000fe200010f0c18 */
[----:B------:R-:W4:Y:S01]  /*1a30*/  @!P0 LDC.64 R10, c[0x0][0x380] ;  /* 0x0000e000ff0a8b82 */ /* 0x000f220000000a00 */
[----:B------:R-:W-:Y:S01]  /*1a40*/  LEA R104, R33, UR6, 0x1 ;  /* 0x0000000621687c11 */ /* 0x000fe2000f8e08ff */
[----:B------:R-:W-:Y:S01]  /*1a50*/  @!P1 IMAD.IADD R12, R37, 0x1, R12 ;  /* 0x00000001250c9824 */ /* 0x000fe200078e020c */
[----:B------:R-:W-:Y:S01]  /*1a60*/  @!P1 LEA R8, P2, R36, R8, 0x1 ;  /* 0x0000000824089211 */ /* 0x000fe200078408ff */
[----:B---3--:R-:W-:-:S02]  /*1a70*/  @!P4 IMAD R19, R19, R6, RZ ;  /* 0x000000061313c224 */ /* 0x008fc400078e02ff */
[----:B------:R-:W-:Y:S01]  /*1a80*/  @!PT LDS RZ, [RZ] ;  /* 0x00000000fffff984 */ /* 0x000fe20000000800 */
[----:B------:R-:W-:Y:S01]  /*1a90*/  @!PT LDS RZ, [RZ] ;  /* 0x00000000fffff984 */ /* 0x000fe20000000800 */
[----:B------:R-:W-:Y:S01]  /*1aa0*/  @!PT LDS RZ, [RZ] ;  /* 0x00000000fffff984 */ /* 0x000fe20000000800 */
[----:B------:R-:W-:Y:S01]  /*1ab0*/  @!P6 LDGSTS.E.BYPASS.LTC128B.128 [R104], desc[UR10][R38.64] ;  /* 0x000000002668efae */ /* 0x000fe2000b981a0a */
[----:B------:R-:W-:Y:S01]  /*1ac0*/  @!P1 LEA.HI.X R9, R36, R9, R12, 0x1, P2 ;  /* 0x0000000924099211 */ /* 0x000fe200010f0c0c */
[C---:B------:R-:W-:Y:S01]  /*1ad0*/  @!P4 IMAD R7, R20.reuse, R7, R19 ;  /* 0x000000071407c224 */ /* 0x040fe200078e0213 */
[----:B------:R-:W-:Y:S01]  /*1ae0*/  ISETP.GE.AND P2, PT, R21, R14, PT ;  /* 0x0000000e1500720c */ /* 0x000fe20003f46270 */
[----:B------:R-:W-:Y:S01]  /*1af0*/  @!P6 LDGSTS.E.BYPASS.LTC128B.128 [R104+0x2000], desc[UR10][R38.64+0x80] ;  /* 0x020000802668efae */ /* 0x000fe2000b981a0a */
[----:B------:R-:W-:-:S03]  /*1b00*/  @!P4 IMAD.WIDE.U32 R30, R20, R6, R30 ;  /* 0x00000006141ec225 */ /* 0x000fc600078e001e */
[----:B------:R-:W-:Y:S01]  /*1b10*/  @!P6 LDGSTS.E.BYPASS.LTC128B.128 [R104+0x4000], desc[UR10][R38.64+0x100] ;  /* 0x040001002668efae */ /* 0x000fe2000b981a0a */
[----:B------:R-:W-:Y:S01]  /*1b20*/  @!P4 IMAD.IADD R6, R31, 0x1, R7 ;  /* 0x000000011f06c824 */ /* 0x000fe200078e0207 */
[----:B------:R-:W-:Y:S01]  /*1b30*/  ISETP.GE.AND P6, PT, R156, R14, PT ;  /* 0x0000000e9c00720c */ /* 0x000fe20003fc6270 */
[----:B-----5:R-:W-:Y:S01]  /*1b40*/  @!P0 IMAD R25, R25, R2, RZ ;  /* 0x0000000219198224 */ /* 0x020fe200078e02ff */
[----:B------:R-:W-:Y:S01]  /*1b50*/  @!P1 LDGSTS.E.BYPASS.LTC128B.128 [R104+0x800], desc[UR10][R8.64] ;  /* 0x0080000008689fae */ /* 0x000fe2000b981a0a */
[----:B------:R-:W-:-:S03]  /*1b60*/  IMAD.WIDE.U32 R12, R84, 0x20, RZ ;  /* 0x00000020540c7825 */ /* 0x000fc600078e00ff */
[----:B------:R-:W-:Y:S01]  /*1b70*/  @!P1 LDGSTS.E.BYPASS.LTC128B.128 [R104+0x2800], desc[UR10][R8.64+0x80] ;  /* 0x0280008008689fae */ /* 0x000fe2000b981a0a */
[C---:B------:R-:W-:Y:S02]  /*1b80*/  @!P0 IMAD R3, R18.reuse, R3, R25 ;  /* 0x0000000312038224 */ /* 0x040fe400078e0219 */
[----:B------:R-:W-:Y:S01]  /*1b90*/  @!P0 IMAD.WIDE.U32 R28, R18, R2, R28 ;  /* 0x00000002121c8225 */ /* 0x000fe200078e001c */
[----:B------:R3:W-:Y:S01]  /*1ba0*/  @!P1 LDGSTS.E.BYPASS.LTC128B.128 [R104+0x4800], desc[UR10][R8.64+0x100] ;  /* 0x0480010008689fae */ /* 0x0007e2000b981a0a */
[----:B-1----:R-:W-:Y:S02]  /*1bb0*/  @!P4 LEA R4, P1, R30, R4, 0x1 ;  /* 0x000000041e04c211 */ /* 0x002fe400078208ff */
[----:B------:R-:W-:Y:S01]  /*1bc0*/  IMAD.SHL.U32 R7, R85, 0x20, RZ ;  /* 0x0000002055077824 */ /* 0x000fe200078e00ff */
[----:B----4-:R-:W-:Y:S01]  /*1bd0*/  @!P0 LEA R10, P5, R28, R10, 0x1 ;  /* 0x0000000a1c0a8211 */ /* 0x010fe200078a08ff */
[----:B------:R-:W-:Y:S01]  /*1be0*/  IMAD R133, R156, R149, RZ ;  /* 0x000000959c857224 */ /* 0x000fe200078e02ff */
[----:B------:R-:W-:Y:S01]  /*1bf0*/  @!P4 LEA.HI.X R5, R30, R5, R6, 0x1, P1 ;  /* 0x000000051e05c211 */ /* 0x000fe200008f0c06 */
[----:B------:R-:W-:Y:S01]  /*1c00*/  @!P0 IMAD.IADD R6, R29, 0x1, R3 ;  /* 0x000000011d068824 */ /* 0x000fe200078e0203 */
[----:B------:R-:W-:Y:S01]  /*1c10*/  @!P2 IADD3 R2, P1, PT, R32, R12, RZ ;  /* 0x0000000c2002a210 */ /* 0x000fe20007f3e0ff */
[----:B--2---:R-:W-:-:S02]  /*1c20*/  IMAD R17, R17, UR4, RZ ;  /* 0x0000000411117c24 */ /* 0x004fc4000f8e02ff */
[----:B------:R-:W-:Y:S01]  /*1c30*/  @!P4 LDGSTS.E.BYPASS.LTC128B.128 [R104+0x1000], desc[UR10][R4.64] ;  /* 0x010000000468cfae */ /* 0x000fe2000b981a0a */
[----:B------:R-:W-:Y:S01]  /*1c40*/  @!P2 IADD3.X R7, PT, PT, R27, R13, R7, P1, !PT ;  /* 0x0000000d1b07a210 */ /* 0x000fe20000ffe407 */
[----:B------:R-:W-:Y:S01]  /*1c50*/  IMAD.SHL.U32 R88, R134, 0x40, RZ ;  /* 0x0000004086587824 */ /* 0x000fe200078e00ff */
[-C--:B------:R-:W-:Y:S01]  /*1c60*/  ISETP.GE.AND P1, PT, R15, R14.reuse, PT ;  /* 0x0000000e0f00720c */ /* 0x080fe20003f26270 */
[----:B------:R-:W-:Y:S01]  /*1c70*/  @!P4 LDGSTS.E.BYPASS.LTC128B.128 [R104+0x3000], desc[UR10][R4.64+0x80] ;  /* 0x030000800468cfae */ /* 0x000fe2000b981a0a */
[----:B------:R-:W-:Y:S01]  /*1c80*/  @!P0 LEA.HI.X R11, R28, R11, R6, 0x1, P5 ;  /* 0x0000000b1c0b8211 */ /* 0x000fe200028f0c06 */
[----:B------:R-:W-:Y:S01]  /*1c90*/  IMAD.WIDE.U32 R154, R148, 0x20, RZ ;  /* 0x00000020949a7825 */ /* 0x000fe200078e00ff */
[----:B------:R-:W-:Y:S01]  /*1ca0*/  ISETP.GE.AND P5, PT, R23, R14, PT ;  /* 0x0000000e1700720c */ /* 0x000fe20003fa6270 */
[----:B------:R1:W-:Y:S01]  /*1cb0*/  @!P4 LDGSTS.E.BYPASS.LTC128B.128 [R104+0x5000], desc[UR10][R4.64+0x100] ;  /* 0x050001000468cfae */ /* 0x0003e2000b981a0a */
[----:B------:R-:W-:Y:S01]  /*1cc0*/  @!P6 LEA R12, P4, R32, R187, 0x1 ;  /* 0x000000bb200ce211 */ /* 0x000fe200078808ff */
[----:B------:R-:W-:Y:S01]  /*1cd0*/  IMAD.MOV.U32 R179, RZ, RZ, 0x20 ;  /* 0x00000020ffb37424 */ /* 0x000fe200078e00ff */
[----:B------:R-:W-:Y:S01]  /*1ce0*/  LOP3.LUT R107, R88, 0x400, RZ, 0xc0, !PT ;  /* 0x00000400586b7812 */ /* 0x000fe200078ec0ff */
[----:B------:R-:W-:Y:S01]  /*1cf0*/  @!P0 LDGSTS.E.BYPASS.LTC128B.128 [R104+0x1800], desc[UR10][R10.64] ;  /* 0x018000000a688fae */ /* 0x000fe2000b981a0a */
[----:B------:R-:W-:Y:S01]  /*1d00*/  @!P6 LEA.HI.X R13, R32, R186, R27, 0x1, P4 ;  /* 0x000000ba200de211 */ /* 0x000fe200020f0c1b */
[----:B------:R-:W-:Y:S01]  /*1d10*/  IMAD.MOV.U32 R87, RZ, RZ, 0x40 ;  /* 0x00000040ff577424 */ /* 0x000fe200078e00ff */
[----:B------:R-:W-:Y:S01]  /*1d20*/  ISETP.GE.AND P4, PT, R21, R14, PT ;  /* 0x0000000e1500720c */ /* 0x000fe20003f86270 */
[----:B------:R-:W-:Y:S01]  /*1d30*/  @!P0 LDGSTS.E.BYPASS.LTC128B.128 [R104+0x3800], desc[UR10][R10.64+0x80] ;  /* 0x038000800a688fae */ /* 0x000fe2000b981a0a */
[----:B------:R-:W-:-:S02]  /*1d40*/  @!P1 IMAD.MOV.U32 R26, RZ, RZ, R32 ;  /* 0x000000ffff1a9224 */ /* 0x000fc400078e0020 */
[----:B------:R-:W-:Y:S01]  /*1d50*/  @!P1 IMAD R3, R85, 0x30, RZ ;  /* 0x0000003055039824 */ /* 0x000fe200078e02ff */
[----:B------:R2:W-:Y:S01]  /*1d60*/  @!P0 LDGSTS.E.BYPASS.LTC128B.128 [R104+0x5800], desc[UR10][R10.64+0x100] ;  /* 0x058001000a688fae */ /* 0x0005e2000b981a0a */
[----:B---3--:R-:W-:Y:S01]  /*1d70*/  @!P2 LEA R8, P0, R2, R187, 0x1 ;  /* 0x000000bb0208a211 */ /* 0x008fe200078008ff */
[----:B------:R-:W-:Y:S02]  /*1d80*/  @!P1 IMAD.WIDE.U32 R26, R84, 0x30, R26 ;  /* 0x00000030541a9825 */ /* 0x000fe400078e001a */
[----:B------:R-:W-:Y:S01]  /*1d90*/  @!P6 LDGSTS.E.BYPASS.LTC128B.128 [R104+0x6000], desc[UR10][R12.64] ;  /* 0x060000000c68efae */ /* 0x000fe2000b981a0a */
[----:B------:R-:W-:Y:S01]  /*1da0*/  @!P2 LEA.HI.X R9, R2, R186, R7, 0x1, P0 ;  /* 0x000000ba0209a211 */ /* 0x000fe200000f0c07 */
[----:B------:R-:W-:Y:S01]  /*1db0*/  @!P1 IMAD.IADD R3, R27, 0x1, R3 ;  /* 0x000000011b039824 */ /* 0x000fe200078e0203 */
[----:B------:R-:W-:Y:S01]  /*1dc0*/  SHF.L.U64.HI R7, R148, 0x6, R149 ;  /* 0x0000000694077819 */ /* 0x000fe20000010295 */
[----:B------:R-:W-:Y:S04]  /*1dd0*/  @!P6 LDGSTS.E.BYPASS.LTC128B.128 [R104+0x8000], desc[UR10][R12.64+0x80] ;  /* 0x080000800c68efae */ /* 0x000fe8000b981a0a */
[----:B------:R3:W-:Y:S01]  /*1de0*/  @!P6 LDGSTS.E.BYPASS.LTC128B.128 [R104+0xa000], desc[UR10][R12.64+0x100] ;  /* 0x0a0001000c68efae */ /* 0x0007e2000b981a0a */
[----:B------:R-:W-:Y:S01]  /*1df0*/  IMAD R2, R7, R94, RZ ;  /* 0x0000005e07027224 */ /* 0x000fe200078e02ff */
[----:B-1----:R-:W-:-:S02]  /*1e00*/  IADD3 R4, P0, PT, R160, R150, RZ ;  /* 0x00000096a0047210 */ /* 0x002fc40007f1e0ff */
[----:B------:R-:W-:Y:S03]  /*1e10*/  @!P3 LDGSTS.E.BYPASS.LTC128B.128 [R104+0x6800], desc[UR10][R34.64] ;  /* 0x068000002268bfae */ /* 0x000fe6000b981a0a */
[----:B------:R-:W-:Y:S01]  /*1e20*/  IMAD.X R5, RZ, RZ, R151, P0 ;  /* 0x000000ffff057224 */ /* 0x000fe200000e0697 */
[C---:B------:R-:W-:Y:S01]  /*1e30*/  @!P1 LEA R22, P0, R26.reuse, R187, 0x1 ;  /* 0x000000bb1a169211 */ /* 0x040fe200078008ff */
[----:B------:R-:W-:Y:S03]  /*1e40*/  @!P3 LDGSTS.E.BYPASS.LTC128B.128 [R104+0x8800], desc[UR10][R34.64+0x80] ;  /* 0x088000802268bfae */ /* 0x000fe6000b981a0a */
[----:B------:R-:W-:Y:S01]  /*1e50*/  @!P1 LEA.HI.X R23, R26, R186, R3, 0x1, P0 ;  /* 0x000000ba1a179211 */ /* 0x000fe200000f0c03 */
[----:B------:R-:W-:Y:S01]  /*1e60*/  @!P3 LDGSTS.E.BYPASS.LTC128B.128 [R104+0xa800], desc[UR10][R34.64+0x100] ;  /* 0x0a8001002268bfae */ /* 0x000fe2000b981a0a */
[----:B--2---:R-:W-:Y:S01]  /*1e70*/  IMAD.WIDE.U32 R10, R156, R148, R4 ;  /* 0x000000949c0a7225 */ /* 0x004fe200078e0004 */
[----:B------:R-:W-:-:S02]  /*1e80*/  ISETP.GE.AND P3, PT, R15, R14, PT ;  /* 0x0000000e0f00720c */ /* 0x000fc40003f66270 */
[----:B------:R-:W-:Y:S01]  /*1e90*/  @!P2 LDGSTS.E.BYPASS.LTC128B.128 [R104+0x7000], desc[UR10][R8.64] ;  /* 0x070000000868afae */ /* 0x000fe2000b981a0a */
[----:B------:R-:W-:Y:S01]  /*1ea0*/  IMAD.IADD R7, R11, 0x1, R133 ;  /* 0x000000010b077824 */ /* 0x000fe200078e0285 */
[----:B------:R-:W-:Y:S01]  /*1eb0*/  LOP3.LUT R3, R88, 0x200, RZ, 0xc0, !PT ;  /* 0x0000020058037812 */ /* 0x000fe200078ec0ff */
[----:B------:R-:W-:Y:S01]  /*1ec0*/  IMAD.MOV.U32 R6, RZ, RZ, R10 ;  /* 0x000000ffff067224 */ /* 0x000fe200078e000a */
[----:B------:R-:W-:Y:S01]  /*1ed0*/  @!P2 LDGSTS.E.BYPASS.LTC128B.128 [R104+0x9000], desc[UR10][R8.64+0x80] ;  /* 0x090000800868afae */ /* 0x000fe2000b981a0a */
[----:B------:R-:W-:Y:S02]  /*1ee0*/  IMAD.SHL.U32 R5, R148, 0x40, RZ ;  /* 0x0000004094057824 */ /* 0x000fe400078e00ff */
[C---:B------:R-:W-:Y:S01]  /*1ef0*/  IMAD R4, R0.reuse, UR5, R17 ;  /* 0x0000000500047c24 */ /* 0x040fe2000f8e0211 */
[----:B------:R1:W-:Y:S01]  /*1f00*/  @!P2 LDGSTS.E.BYPASS.LTC128B.128 [R104+0xb000], desc[UR10][R8.64+0x100] ;  /* 0x0b0001000868afae */ /* 0x0003e2000b981a0a */
[----:B------:R-:W-:Y:S01]  /*1f10*/  IMAD.WIDE.U32 R14, R0, UR4, R6 ;  /* 0x00000004000e7c25 */ /* 0x000fe2000f8e0006 */
[----:B---3--:R-:W-:-:S02]  /*1f20*/  LOP3.LUT R12, R134, 0x8, RZ, 0xc0, !PT ;  /* 0x00000008860c7812 */ /* 0x008fc400078ec0ff */
[----:B------:R-:W-:Y:S01]  /*1f30*/  @!P1 LDGSTS.E.BYPASS.LTC128B.128 [R104+0x7800], desc[UR10][R22.64] ;  /* 0x0780000016689fae */ /* 0x000fe2000b981a0a */
[----:B------:R-:W-:Y:S01]  /*1f40*/  IMAD.SHL.U32 R10, R134, 0x20, RZ ;  /* 0x00000020860a7824 */ /* 0x000fe200078e00ff */
[----:B------:R-:W-:Y:S01]  /*1f50*/  LOP3.LUT R7, R160, 0x1c0, R88, 0xf8, !PT ;  /* 0x000001c0a0077812 */ /* 0x000fe200078ef858 */
[----:B------:R-:W-:Y:S01]  /*1f60*/  IMAD R16, R16, R5, R2 ;  /* 0x0000000510107224 */ /* 0x000fe200078e0202 */
[----:B------:R-:W-:Y:S01]  /*1f70*/  @!P1 LDGSTS.E.BYPASS.LTC128B.128 [R104+0x9800], desc[UR10][R22.64+0x80] ;  /* 0x0980008016689fae */ /* 0x000fe2000b981a0a */
[----:B------:R-:W-:Y:S01]  /*1f80*/  LOP3.LUT R2, R161, 0x8, RZ, 0xc0, !PT ;  /* 0x00000008a1027812 */ /* 0x000fe200078ec0ff */
[----:B------:R-:W-:Y:S01]  /*1f90*/  IMAD.IADD R4, R15, 0x1, R4 ;  /* 0x000000010f047824 */ /* 0x000fe200078e0204 */
[----:B------:R-:W-:Y:S01]  /*1fa0*/  LEA R11, P0, R14, UR8, 0x1 ;  /* 0x000000080e0b7c11 */ /* 0x000fe2000f8008ff */
[----:B------:R2:W-:Y:S01]  /*1fb0*/  @!P1 LDGSTS.E.BYPASS.LTC128B.128 [R104+0xb800], desc[UR10][R22.64+0x100] ;  /* 0x0b80010016689fae */ /* 0x0005e2000b981a0a */
[----:B------:R-:W-:Y:S01]  /*1fc0*/  IMAD.WIDE.U32 R20, R5, R94, RZ ;  /* 0x0000005e05147225 */ /* 0x000fe200078e00ff */
[----:B------:R-:W-:-:S02]  /*1fd0*/  LOP3.LUT R10, R3, 0x7c00, R10, 0xf8, !PT ;  /* 0x00007c00030a7812 */ /* 0x000fc400078ef80a */
[----:B------:R-:W0:Y:S01]  /*1fe0*/  LDGDEPBAR ;  /* 0x00000000000079af */ /* 0x000e220000000000 */
[----:B------:R-:W-:Y:S01]  /*1ff0*/  LOP3.LUT R3, R7, R2, RZ, 0x3c, !PT ;  /* 0x0000000207037212 */ /* 0x000fe200078e3cff */
[----:B------:R-:W-:Y:S01]  /*2000*/  IMAD.IADD R21, R21, 0x1, R16 ;  /* 0x0000000115157824 */ /* 0x000fe200078e0210 */
[----:B------:R-:W-:Y:S01]  /*2010*/  LOP3.LUT R12, R7, R12, RZ, 0x3c, !PT ;  /* 0x0000000c070c7212 */ /* 0x000fe200078e3cff */
[----:B------:R-:W-:Y:S01]  /*2020*/  IMAD.SHL.U32 R7, R149, 0x20, RZ ;  /* 0x0000002095077824 */ /* 0x000fe200078e00ff */
[----:B------:R-:W-:Y:S01]  /*2030*/  LEA.HI.X R4, R14, UR9, R4, 0x1, P0 ;  /* 0x000000090e047c11 */ /* 0x000fe200080f0c04 */
[----:B------:R-:W-:Y:S01]  /*2040*/  @!P3 IMAD.WIDE.U32 R14, R148, 0x30, R20 ;  /* 0x00000030940eb825 */ /* 0x000fe200078e0014 */
[----:B------:R-:W-:Y:S02]  /*2050*/  @!P6 LEA R18, P2, R20, R11, 0x1 ;  /* 0x0000000b1412e211 */ /* 0x000fe400078408ff */
[----:B------:R-:W-:Y:S01]  /*2060*/  @!P5 LEA R6, P1, R148, R20, 0x4 ;  /* 0x000000149406d211 */ /* 0x000fe200078220ff */
[----:B------:R-:W-:Y:S01]  /*2070*/  IMAD.IADD R2, R155, 0x1, R7 ;  /* 0x000000019b027824 */ /* 0x000fe200078e0207 */
[C---:B-1----:R-:W-:Y:S01]  /*2080*/  @!P4 IADD3 R8, P0, PT, R20.reuse, R154, RZ ;  /* 0x0000009a1408c210 */ /* 0x042fe20007f1e0ff */
[----:B------:R-:W-:Y:S01]  /*2090*/  @!P3 IMAD R9, R149, 0x30, RZ ;  /* 0x000000309509b824 */ /* 0x000fe200078e02ff */
[-C--:B------:R-:W-:Y:S01]  /*20a0*/  @!P6 LEA.HI.X R19, R20, R4.reuse, R21, 0x1, P2 ;  /* 0x000000041413e211 */ /* 0x080fe200010f0c15 */
[----:B------:R-:W-:Y:S01]  /*20b0*/  IMAD.IADD R10, R3, 0x1, R10 ;  /* 0x00000001030a7824 */ /* 0x000fe200078e020a */
[----:B------:R-:W-:Y:S01]  /*20c0*/  @!P5 LEA.HI.X R5, R148, R21, R149, 0x4, P1 ;  /* 0x000000159405d211 */ /* 0x000fe200008f2495 */
[----:B------:R-:W-:Y:S01]  /*20d0*/  @!P4 IMAD.X R7, R2, 0x1, R21, P0 ;  /* 0x000000010207c824 */ /* 0x000fe200000e0615 */
[-C--:B------:R-:W-:Y:S01]  /*20e0*/  @!P5 LEA R20, P2, R6, R11.reuse, 0x1 ;  /* 0x0000000b0614d211 */ /* 0x080fe200078408ff */
[----:B------:R-:W-:Y:S01]  /*20f0*/  @!P3 IMAD.IADD R9, R15, 0x1, R9 ;  /* 0x000000010f09b824 */ /* 0x000fe200078e0209 */
[----:B------:R-:W-:Y:S01]  /*2100*/  @!P3 LEA R16, P0, R14, R11, 0x1 ;  /* 0x0000000b0e10b211 */ /* 0x000fe200078008ff */
[----:B------:R-:W-:Y:S01]  /*2110*/  IMAD R107, R12, 0x2, R107 ;  /* 0x000000020c6b7824 */ /* 0x000fe200078e026b */
[----:B------:R-:W-:-:S02]  /*2120*/  @!P5 LEA.HI.X R21, R6, R4, R5, 0x1, P2 ;  /* 0x000000040615d211 */ /* 0x000fc400010f0c05 */
[----:B--2---:R-:W-:Y:S01]  /*2130*/  @!P4 LEA R22, P1, R8, R11, 0x1 ;  /* 0x0000000b0816c211 */ /* 0x004fe200078208ff */
[----:B------:R-:W-:-:S04]  /*2140*/  DEPBAR.LE SB0, 0x0 ;  /* 0x000080000000791a */ /* 0x000fc80000000000 */
[----:B------:R-:W-:Y:S01]  /*2150*/  BAR.SYNC.DEFER_BLOCKING 0x0 ;  /* 0x0000000000007b1d */ /* 0x000fe20000010000 */
[-C--:B------:R-:W-:Y:S01]  /*2160*/  @!P4 LEA.HI.X R23, R8, R4.reuse, R7, 0x1, P1 ;  /* 0x000000040817c211 */ /* 0x080fe200008f0c07 */
[----:B------:R-:W-:Y:S01]  /*2170*/  VIADD R101, R107, UR6 ;  /* 0x000000066b657c36 */ /* 0x000fe20008000000 */
[----:B------:R-:W-:Y:S02]  /*2180*/  @!P3 LEA.HI.X R17, R14, R4, R9, 0x1, P0 ;  /* 0x000000040e11b211 */ /* 0x000fe400000f0c09 */
[----:B------:R-:W-:Y:S01]  /*2190*/  LEA R108, R10, UR6, 0x1 ;  /* 0x000000060a6c7c11 */ /* 0x000fe2000f8e08ff */
        /* <DEDUP_REMOVED lines=8> */
[----:B------:R-:W-:Y:S01]  /*2220*/  @P6 STS.128 [R104+0x10000], RZ ;  /* 0x010000ff68006388 */ /* 0x000fe20000000c00 */
[----:B------:R-:W-:-:S03]  /*2230*/  LOP3.LUT P6, RZ, R134, 0x2, RZ, 0xc0, !PT ;  /* 0x0000000286ff7812 */ /* 0x000fc600078cc0ff */
[----:B------:R-:W-:Y:S01]  /*2240*/  @P5 STS.128 [R104+0xc800], RZ ;  /* 0x00c800ff68005388 */ /* 0x000fe20000000c00 */
[----:B------:R-:W-:-:S03]  /*2250*/  SEL R86, R179, 0xffffffe0, !P6 ;  /* 0xffffffe0b3567807 */ /* 0x000fc60007000000 */
[----:B------:R-:W-:Y:S02]  /*2260*/  @P5 STS.128 [R104+0xe800], RZ ;  /* 0x00e800ff68005388 */ /* 0x000fe40000000c00 */
[--C-:B------:R-:W-:Y:S02]  /*2270*/  IMAD.IADD R106, R108, 0x1, R86.reuse ;  /* 0x000000016c6a7824 */ /* 0x100fe400078e0256 */
[----:B------:R-:W-:Y:S01]  /*2280*/  @P5 STS.128 [R104+0x10800], RZ ;  /* 0x010800ff68005388 */ /* 0x000fe20000000c00 */
[----:B------:R-:W-:-:S03]  /*2290*/  IMAD.IADD R100, R101, 0x1, R86 ;  /* 0x0000000165647824 */ /* 0x000fc600078e0256 */
[----:B------:R-:W-:Y:S01]  /*22a0*/  @!PT LDS RZ, [RZ] ;  /* 0x00000000fffff984 */ /* 0x000fe20000000800 */
[----:B------:R-:W-:Y:S01]  /*22b0*/  @!PT LDS RZ, [RZ] ;  /* 0x00000000fffff984 */ /* 0x000fe20000000800 */
[----:B------:R-:W-:Y:S01]  /*22c0*/  @!PT LDS RZ, [RZ] ;  /* 0x00000000fffff984 */ /* 0x000fe20000000800 */
[----:B------:R-:W-:Y:S04]  /*22d0*/  @!P5 LDGSTS.E.BYPASS.LTC128B.128 [R104+0xc800], desc[UR10][R20.64] ;  /* 0x0c8000001468dfae */ /* 0x000fe8000b981a0a */
[----:B------:R-:W-:Y:S04]  /*22e0*/  @!P5 LDGSTS.E.BYPASS.LTC128B.128 [R104+0xe800], desc[UR10][R20.64+0x80] ;  /* 0x0e8000801468dfae */ /* 0x000fe8000b981a0a */
[----:B------:R-:W-:Y:S01]  /*22f0*/  @!P5 LDGSTS.E.BYPASS.LTC128B.128 [R104+0x10800], desc[UR10][R20.64+0x100] ;  /* 0x108001001468dfae */ /* 0x000fe2000b981a0a */
[----:B------:R-:W-:-:S03]  /*2300*/  LOP3.LUT P5, RZ, R134, 0x4, RZ, 0xc0, !PT ;  /* 0x0000000486ff7812 */ /* 0x000fc600078ac0ff */
[----:B------:R-:W-:Y:S01]  /*2310*/  @P4 STS.128 [R104+0xd000], RZ ;  /* 0x00d000ff68004388 */ /* 0x000fe20000000c00 */
[----:B------:R-:W-:-:S03]  /*2320*/  SEL R87, R87, 0xffffffc0, !P5 ;  /* 0xffffffc057577807 */ /* 0x000fc60006800000 */
[----:B------:R-:W-:Y:S02]  /*2330*/  @P4 STS.128 [R104+0xf000], RZ ;  /* 0x00f000ff68004388 */ /* 0x000fe40000000c00 */
[--C-:B------:R-:W-:Y:S02]  /*2340*/  IMAD.IADD R103, R108, 0x1, R87.reuse ;  /* 0x000000016c677824 */ /* 0x100fe400078e0257 */
[----:B------:R-:W-:Y:S01]  /*2350*/  @P4 STS.128 [R104+0x11000], RZ ;  /* 0x011000ff68004388 */ /* 0x000fe20000000c00 */
[----:B------:R-:W-:Y:S02]  /*2360*/  IMAD.IADD R101, R101, 0x1, R87 ;  /* 0x0000000165657824 */ /* 0x000fe400078e0257 */
[C---:B------:R-:W-:Y:S01]  /*2370*/  IMAD.IADD R102, R86.reuse, 0x1, R103 ;  /* 0x0000000156667824 */ /* 0x040fe200078e0267 */
[----:B------:R-:W-:Y:S01]  /*2380*/  @!PT LDS RZ, [RZ] ;  /* 0x00000000fffff984 */ /* 0x000fe20000000800 */
[----:B------:R-:W-:Y:S01]  /*2390*/  @!PT LDS RZ, [RZ] ;  /* 0x00000000fffff984 */ /* 0x000fe20000000800 */
[----:B------:R-:W-:Y:S01]  /*23a0*/  @!PT LDS RZ, [RZ] ;  /* 0x00000000fffff984 */ /* 0x000fe20000000800 */
[----:B------:R-:W-:Y:S01]  /*23b0*/  @!P4 LDGSTS.E.BYPASS.LTC128B.128 [R104+0xd000], desc[UR10][R22.64] ;  /* 0x0d0000001668cfae */ /* 0x000fe2000b981a0a */
[----:B------:R-:W-:-:S03]  /*23c0*/  IMAD.IADD R99, R86, 0x1, R101 ;  /* 0x0000000156637824 */ /* 0x000fc600078e0265 */
[----:B------:R-:W-:Y:S04]  /*23d0*/  @!P4 LDGSTS.E.BYPASS.LTC128B.128 [R104+0xf000], desc[UR10][R22.64+0x80] ;  /* 0x0f0000801668cfae */ /* 0x000fe8000b981a0a */
[----:B------:R1:W-:Y:S04]  /*23e0*/  @!P4 LDGSTS.E.BYPASS.LTC128B.128 [R104+0x11000], desc[UR10][R22.64+0x100] ;  /* 0x110001001668cfae */ /* 0x0003e8000b981a0a */
        /* <DEDUP_REMOVED lines=13> */
[----:B------:R-:W5:Y:S04]  /*24c0*/  LDSM.16.M88.4 R4, [R107+UR6+0x7800] ;  /* 0x007800066b04783b */ /* 0x000f680008000200 */
[----:B------:R-:W-:Y:S04]  /*24d0*/  LDSM.16.M88.4 R60, [R106] ;  /* 0x000000006a3c783b */ /* 0x000fe80000000200 */
[----:B------:R-:W5:Y:S04]  /*24e0*/  LDSM.16.M88.4 R12, [R100+0x6800] ;  /* 0x00680000640c783b */ /* 0x000f680000000200 */
[----:B-1----:R-:W1:Y:S04]  /*24f0*/  LDSM.16.M88.4 R20, [R100+0x6000] ;  /* 0x006000006414783b */ /* 0x002e680000000200 */
[----:B------:R-:W1:Y:S04]  /*2500*/  LDSM.16.M88.4 R8, [R100+0x7000] ;  /* 0x007000006408783b */ /* 0x000e680000000200 */
[----:B--2---:R-:W-:Y:S04]  /*2510*/  LDSM.16.M88.4 R16, [R103] ;  /* 0x000000006710783b */ /* 0x004fe80000000200 */
        /* <DEDUP_REMOVED lines=13> */
[C---:B------:R-:W-:Y:S08]  /*25f0*/  HMMA.16816.F32 R24, R72.reuse, R4, RZ ;  /* 0x000000044818723c */ /* 0x040ff000000018ff */
[----:B------:R-:W-:Y:S01]  /*2600*/  HMMA.16816.F32 R72, R72, R6, RZ ;  /* 0x000000064848723c */ /* 0x000fe200000018ff */
        /* <DEDUP_REMOVED lines=9> */
[----:B------:R-:W3:Y:S07]  /*26a0*/  LDSM.16.M88.4 R8, [R99+0x6800] ;  /* 0x006800006308783b */ /* 0x000eee0000000200 */
[C---:B--2---:R-:W-:Y:S08]  /*26b0*/  HMMA.16816.F32 R40, R16.reuse, R4, R40 ;  /* 0x000000041028723c */ /* 0x044ff00000001828 */
[----:B------:R-:W-:Y:S01]  /*26c0*/  HMMA.16816.F32 R36, R16, R6, R36 ;  /* 0x000000061024723c */ /* 0x000fe20000001824 */
[----:B------:R-:W2:Y:S07]  /*26d0*/  LDSM.16.M88.4 R4, [R99+0x7000] ;  /* 0x007000006304783b */ /* 0x000eae0000000200 */
        /* <DEDUP_REMOVED lines=10> */
[C---:B-1----:R-:W-:Y:S08]  /*2780*/  HMMA.16816.F32 R24, R16.reuse, R20, R24 ;  /* 0x000000141018723c */ /* 0x042ff00000001818 */
[----:B------:R-:W-:Y:S01]  /*2790*/  HMMA.16816.F32 R72, R16, R22, R72 ;  /* 0x000000161048723c */ /* 0x000fe20000001848 */
[----:B------:R-:W-:Y:S04]  /*27a0*/  LDSM.16.M88.4 R20, [R106+0x2000] ;  /* 0x002000006a14783b */ /* 0x000fe80000000200 */
[----:B------:R-:W-:Y:S03]  /*27b0*/  LDSM.16.M88.4 R16, [R100+0x8000] ;  /* 0x008000006410783b */ /* 0x000fe60000000200 */
[C---:B---3--:R-:W-:Y:S08]  /*27c0*/  HMMA.16816.F32 R40, R76.reuse, R8, R40 ;  /* 0x000000084c28723c */ /* 0x048ff00000001828 */
[C---:B------:R-:W-:Y:S01]  /*27d0*/  HMMA.16816.F32 R36, R76.reuse, R10, R36 ;  /* 0x0000000a4c24723c */ /* 0x040fe20000001824 */
        /* <DEDUP_REMOVED lines=15> */
[----:B------:R-:W3:Y:S03]  /*28d0*/  LDSM.16.M88.4 R28, [R101+0x8000] ;  /* 0x00800000651c783b */ /* 0x000ee60000000200 */
[C---:B------:R-:W-:Y:S08]  /*28e0*/  HMMA.16816.F32 R48, R68.reuse, R64, R48 ;  /* 0x000000404430723c */ /* 0x040ff00000001830 */
[C---:B------:R-:W-:Y:S08]  /*28f0*/  HMMA.16816.F32 R44, R68.reuse, R66, R44 ;  /* 0x00000042442c723c */ /* 0x040ff0000000182c */
[C---:B------:R-:W-:Y:S01]  /*2900*/  HMMA.16816.F32 R64, R68.reuse, R52, R24 ;  /* 0x000000344440723c */ /* 0x040fe20000001818 */
[----:B------:R-:W4:Y:S07]  /*2910*/  LDSM.16.M88.4 R24, [R101+0x8800] ;  /* 0x008800006518783b */ /* 0x000f2e0000000200 */
[----:B------:R-:W-:Y:S01]  /*2920*/  HMMA.16816.F32 R72, R68, R54, R72 ;  /* 0x000000364448723c */ /* 0x000fe20000001848 */
[----:B------:R-:W-:Y:S07]  /*2930*/  LDSM.16.M88.4 R52, [R108+0x4000] ;  /* 0x004000006c34783b */ /* 0x000fee0000000200 */
        /* <DEDUP_REMOVED lines=8> */
[----:B------:R-:W-:Y:S07]  /*29c0*/  LDSM.16.M88.4 R16, [R102+0x2000] ;  /* 0x002000006610783b */ /* 0x000fee0000000200 */
        /* <DEDUP_REMOVED lines=8> */
[C---:B------:R-:W-:Y:S01]  /*2a50*/  HMMA.16816.F32 R36, R56.reuse, R26, R36 ;  /* 0x0000001a3824723c */ /* 0x040fe20000001824 */
[----:B------:R-:W4:Y:S07]  /*2a60*/  LDSM.16.M88.4 R24, [R99+0x9800] ;  /* 0x009800006318783b */ /* 0x000f2e0000000200 */
[C---:B-1----:R-:W-:Y:S08]  /*2a70*/  HMMA.16816.F32 R32, R56.reuse, R8, R32 ;  /* 0x000000083820723c */ /* 0x042ff00000001820 */
[C---:B------:R-:W-:Y:S01]  /*2a80*/  HMMA.16816.F32 R60, R56.reuse, R10, R60 ;  /* 0x0000000a383c723c */ /* 0x040fe2000000183c */
[----:B------:R-:W1:Y:S07]  /*2a90*/  LDSM.16.M88.4 R8, [R107+UR6+0xa000] ;  /* 0x00a000066b08783b */ /* 0x000e6e0008000200 */
[C---:B--2---:R-:W-:Y:S01]  /*2aa0*/  HMMA.16816.F32 R68, R56.reuse, R12, R64 ;  /* 0x0000000c3844723c */ /* 0x044fe20000001840 */
[----:B------:R-:W-:Y:S07]  /*2ab0*/  LDSM.16.M88.4 R64, [R107+UR6+0xa800] ;  /* 0x00a800066b40783b */ /* 0x000fee0008000200 */
[----:B------:R-:W-:Y:S01]  /*2ac0*/  HMMA.16816.F32 R72, R56, R14, R72 ;  /* 0x0000000e3848723c */ /* 0x000fe20000001848 */
[----:B------:R-:W2:Y:S04]  /*2ad0*/  LDSM.16.M88.4 R12, [R107+UR6+0xb000] ;  /* 0x00b000066b0c783b */ /* 0x000ea80008000200 */
[----:B------:R-:W-:Y:S03]  /*2ae0*/  LDSM.16.M88.4 R56, [R101+0xa800] ;  /* 0x00a800006538783b */ /* 0x000fe60000000200 */
[C---:B-----5:R-:W-:Y:S08]  /*2af0*/  HMMA.16816.F32 R48, R16.reuse, R4, R48 ;  /* 0x000000041030723c */ /* 0x060ff00000001830 */
[C---:B------:R-:W-:Y:S01]  /*2b00*/  HMMA.16816.F32 R44, R16.reuse, R6, R44 ;  /* 0x00000006102c723c */ /* 0x040fe2000000182c */
[----:B------:R-:W5:Y:S07]  /*2b10*/  LDSM.16.M88.4 R4, [R107+UR6+0xb800] ;  /* 0x00b800066b04783b */ /* 0x000f6e0008000200 */
[C---:B------:R-:W-:Y:S08]  /*2b20*/  HMMA.16816.F32 R32, R16.reuse, R20, R32 ;  /* 0x000000141020723c */ /* 0x040ff00000001820 */
[C---:B------:R-:W-:Y:S01]  /*2b30*/  HMMA.16816.F32 R60, R16.reuse, R22, R60 ;  /* 0x00000016103c723c */ /* 0x040fe2000000183c */
[----:B------:R-:W-:Y:S07]  /*2b40*/  LDSM.16.M88.4 R20, [R100+0xa000] ;  /* 0x00a000006414783b */ /* 0x000fee0000000200 */
[C---:B---3--:R-:W-:Y:S08]  /*2b50*/  HMMA.16816.F32 R40, R16.reuse, R28, R40 ;  /* 0x0000001c1028723c */ /* 0x048ff00000001828 */
[C---:B------:R-:W-:Y:S01]  /*2b60*/  HMMA.16816.F32 R36, R16.reuse, R30, R36 ;  /* 0x0000001e1024723c */ /* 0x040fe20000001824 */
[----:B------:R-:W3:Y:S07]  /*2b70*/  LDSM.16.M88.4 R28, [R106+0x4000] ;  /* 0x004000006a1c783b */ /* 0x000eee0000000200 */
[C---:B----4-:R-:W-:Y:S08]  /*2b80*/  HMMA.16816.F32 R68, R16.reuse, R24, R68 ;  /* 0x000000181044723c */ /* 0x050ff00000001844 */
[----:B------:R-:W-:Y:S01]  /*2b90*/  HMMA.16816.F32 R72, R16, R26, R72 ;  /* 0x0000001a1048723c */ /* 0x000fe20000001848 */
[----:B------:R-:W-:Y:S04]  /*2ba0*/  LDSM.16.M88.4 R24, [R103+0x4000] ;  /* 0x004000006718783b */ /* 0x000fe80000000200 */
[----:B------:R-:W-:Y:S03]  /*2bb0*/  LDSM.16.M88.4 R16, [R100+0xb800] ;  /* 0x00b800006410783b */ /* 0x000fe60000000200 */
[C---:B-1----:R-:W-:Y:S08]  /*2bc0*/  HMMA.16816.F32 R48, R52.reuse, R8, R48 ;  /* 0x000000083430723c */ /* 0x042ff00000001830 */
[C---:B------:R-:W-:Y:S01]  /*2bd0*/  HMMA.16816.F32 R44, R52.reuse, R10, R44 ;  /* 0x0000000a342c723c */ /* 0x040fe2000000182c */
[----:B------:R-:W1:Y:S07]  /*2be0*/  LDSM.16.M88.4 R8, [R100+0xa800] ;  /* 0x00a800006408783b */ /* 0x000e6e0000000200 */
        /* <DEDUP_REMOVED lines=10> */
[C---:B---3--:R-:W-:Y:S08]  /*2c90*/  HMMA.16816.F32 R48, R28.reuse, R20, R48 ;  /* 0x000000141c30723c */ /* 0x048ff00000001830 */
[C---:B------:R-:W-:Y:S01]  /*2ca0*/  HMMA.16816.F32 R44, R28.reuse, R22, R44 ;  /* 0x000000161c2c723c */ /* 0x040fe2000000182c */
[----:B------:R-:W-:Y:S07]  /*2cb0*/  LDSM.16.M88.4 R20, [R101+0xb800] ;  /* 0x00b800006514783b */ /* 0x000fee0000000200 */
[C---:B-1----:R-:W-:Y:S08]  /*2cc0*/  HMMA.16816.F32 R40, R28.reuse, R8, R40 ;  /* 0x000000081c28723c */ /* 0x042ff00000001828 */
[C---:B------:R-:W-:Y:S01]  /*2cd0*/  HMMA.16816.F32 R36, R28.reuse, R10, R36 ;  /* 0x0000000a1c24723c */ /* 0x040fe20000001824 */
[----:B------:R-:W1:Y:S07]  /*2ce0*/  LDSM.16.M88.4 R8, [R99+0xa800] ;  /* 0x00a800006308783b */ /* 0x000e6e0000000200 */
[----:B--2---:R-:W-:Y:S01]  /*2cf0*/  HMMA.16816.F32 R32, R28, R12, R32 ;  /* 0x0000000c1c20723c */ /* 0x004fe20000001820 */
[----:B------:R-:W-:-:S05]  /*2d00*/  IMAD.SHL.U32 R13, R134, 0x2, RZ ;  /* 0x00000002860d7824 */ /* 0x000fca00078e00ff */
[----:B------:R-:W-:Y:S02]  /*2d10*/  LOP3.LUT R13, R13, 0x6, RZ, 0xc0, !PT ;  /* 0x000000060d0d7812 */ /* 0x000fe400078ec0ff */
[----:B----4-:R-:W-:Y:S03]  /*2d20*/  HMMA.16816.F32 R48, R24, R4, R48 ;  /* 0x000000041830723c */ /* 0x010fe60000001830 */
[----:B------:R-:W-:-:S04]  /*2d30*/  IMAD R94, R94, 0x40, R13 ;  /* 0x000000405e5e7824 */ /* 0x000fc800078e020d */
[C---:B------:R-:W-:Y:S01]  /*2d40*/  VIADD R12, R94.reuse, 0x1 ;  /* 0x000000015e0c7836 */ /* 0x040fe20000000000 */
[----:B------:R-:W-:Y:S01]  /*2d50*/  HMMA.16816.F32 R44, R24, R6, R44 ;  /* 0x00000006182c723c */ /* 0x000fe2000000182c */
[----:B------:R-:W2:Y:S01]  /*2d60*/  LDSM.16.M88.4 R4, [R99+0xb000] ;  /* 0x00b000006304783b */ /* 0x000ea20000000200 */
[-C--:B------:R-:W-:Y:S02]  /*2d70*/  ISETP.GE.AND P1, PT, R94, R105.reuse, PT ;  /* 0x000000695e00720c */ /* 0x080fe40003f26270 */
[----:B------:R-:W-:-:S04]  /*2d80*/  ISETP.GE.AND P0, PT, R12, R105, PT ;  /* 0x000000690c00720c */ /* 0x000fc80003f06270 */
[----:B------:R-:W-:Y:S01]  /*2d90*/  HMMA.16816.F32 R60, R28, R14, R60 ;  /* 0x0000000e1c3c723c */ /* 0x000fe2000000183c */
[----:B------:R-:W-:-:S05]  /*2da0*/  VIADD R14, R94, 0x9 ;  /* 0x000000095e0e7836 */ /* 0x000fca0000000000 */
[----:B------:R-:W-:Y:S02]  /*2db0*/  ISETP.GE.AND P3, PT, R14, R105, PT ;  /* 0x000000690e00720c */ /* 0x000fe40003f66270 */
[----:B------:R-:W-:Y:S01]  /*2dc0*/  HMMA.16816.F32 R40, R24, R56, R40 ;  /* 0x000000381828723c */ /* 0x000fe20000001828 */
[----:B------:R-:W3:Y:S01]  /*2dd0*/  LDSM.16.M88.4 R12, [R99+0xb800] ;  /* 0x00b80000630c783b */ /* 0x000ee20000000200 */
[----:B------:R-:W-:-:S06]  /*2de0*/  DEPBAR.LE SB0, 0x0 ;  /* 0x000080000000791a */ /* 0x000fcc0000000000 */
[----:B------:R-:W-:Y:S01]  /*2df0*/  HMMA.16816.F32 R68, R28, R16, R68 ;  /* 0x000000101c44723c */ /* 0x000fe20000001844 */
[----:B------:R-:W-:-:S05]  /*2e00*/  VIADD R16, R94, 0x10 ;  /* 0x000000105e107836 */ /* 0x000fca0000000000 */
[----:B------:R-:W-:Y:S01]  /*2e10*/  ISETP.GE.AND P2, PT, R16, R105, PT ;  /* 0x000000691000720c */ /* 0x000fe20003f46270 */
[C---:B------:R-:W-:Y:S01]  /*2e20*/  VIADD R16, R94.reuse, 0x11 ;  /* 0x000000115e107836 */ /* 0x040fe20000000000 */
[C---:B-----5:R-:W-:Y:S08]  /*2e30*/  HMMA.16816.F32 R60, R24.reuse, R54, R60 ;  /* 0x00000036183c723c */ /* 0x060ff0000000183c */
[C---:B------:R-:W-:Y:S08]  /*2e40*/  HMMA.16816.F32 R32, R24.reuse, R52, R32 ;  /* 0x000000341820723c */ /* 0x040ff00000001820 */
[----:B------:R-:W-:Y:S08]  /*2e50*/  HMMA.16816.F32 R36, R24, R58, R36 ;  /* 0x0000003a1824723c */ /* 0x000ff00000001824 */
[C---:B------:R-:W-:Y:S08]  /*2e60*/  HMMA.16816.F32 R48, R76.reuse, R64, R48 ;  /* 0x000000404c30723c */ /* 0x040ff00000001830 */
[----:B------:R-:W-:Y:S08]  /*2e70*/  HMMA.16816.F32 R44, R76, R66, R44 ;  /* 0x000000424c2c723c */ /* 0x000ff0000000182c */
[----:B------:R-:W-:Y:S01]  /*2e80*/  HMMA.16816.F32 R72, R28, R18, R72 ;  /* 0x000000121c48723c */ /* 0x000fe20000001848 */
[----:B------:R-:W-:-:S02]  /*2e90*/  VIADD R18, R94, 0x8 ;  /* 0x000000085e127836 */ /* 0x000fc40000000000 */
[----:B------:R-:W-:Y:S02]  /*2ea0*/  FSEL R49, R49, -INF , !P0 ;  /* 0xff80000031317808 */ /* 0x000fe40004000000 */
[----:B------:R-:W-:Y:S02]  /*2eb0*/  FSEL R50, R50, -INF , !P1 ;  /* 0xff80000032327808 */ /* 0x000fe40004800000 */
[-C--:B------:R-:W-:Y:S01]  /*2ec0*/  ISETP.GE.AND P4, PT, R18, R105.reuse, PT ;  /* 0x000000691200720c */ /* 0x080fe20003f86270 */
[----:B-1----:R-:W-:Y:S01]  /*2ed0*/  HMMA.16816.F32 R40, R76, R8, R40 ;  /* 0x000000084c28723c */ /* 0x002fe20000001828 */
[----:B------:R-:W-:Y:S01]  /*2ee0*/  VIADD R8, R94, 0x18 ;  /* 0x000000185e087836 */ /* 0x000fe20000000000 */
[----:B------:R-:W-:Y:S02]  /*2ef0*/  FSEL R18, R51, -INF , !P0 ;  /* 0xff80000033127808 */ /* 0x000fe40004000000 */
[----:B------:R-:W-:Y:S02]  /*2f00*/  FSEL R46, R46, -INF , !P4 ;  /* 0xff8000002e2e7808 */ /* 0x000fe40006000000 */
[----:B------:R-:W-:Y:S01]  /*2f10*/  ISETP.GE.AND P0, PT, R8, R105, PT ;  /* 0x000000690800720c */ /* 0x000fe20003f06270 */
[----:B------:R-:W-:Y:S01]  /*2f20*/  VIADD R8, R94, 0x20 ;  /* 0x000000205e087836 */ /* 0x000fe20000000000 */
[----:B------:R-:W-:Y:S01]  /*2f30*/  HMMA.16816.F32 R68, R24, R20, R68 ;  /* 0x000000141844723c */ /* 0x000fe20000001844 */
[----:B------:R-:W-:-:S02]  /*2f40*/  FSEL R19, R44, -INF , !P4 ;  /* 0xff8000002c137808 */ /* 0x000fc40006000000 */
[----:B------:R-:W-:Y:S02]  /*2f50*/  FSEL R17, R48, -INF , !P1 ;  /* 0xff80000030117808 */ /* 0x000fe40004800000 */
[-C--:B------:R-:W-:Y:S01]  /*2f60*/  ISETP.GE.AND P1, PT, R16, R105.reuse, PT ;  /* 0x000000691000720c */ /* 0x080fe20003f26270 */
[----:B------:R-:W-:Y:S01]  /*2f70*/  VIADD R16, R94, 0x29 ;  /* 0x000000295e107836 */ /* 0x000fe20000000000 */
[----:B------:R-:W-:Y:S01]  /*2f80*/  FSEL R20, R47, -INF , !P3 ;  /* 0xff8000002f147808 */ /* 0x000fe20005800000 */
[----:B--2---:R-:W-:Y:S01]  /*2f90*/  HMMA.16816.F32 R60, R76, R6, R60 ;  /* 0x000000064c3c723c */ /* 0x004fe2000000183c */
[----:B------:R-:W-:Y:S01]  /*2fa0*/  FSEL R45, R45, -INF , !P3 ;  /* 0xff8000002d2d7808 */ /* 0x000fe20005800000 */
[----:B------:R-:W-:Y:S01]  /*2fb0*/  BAR.SYNC.DEFER_BLOCKING 0x0 ;  /* 0x0000000000007b1d */ /* 0x000fe20000010000 */
[----:B------:R-:W-:Y:S02]  /*2fc0*/  ISETP.GE.AND P3, PT, R8, R105, PT ;  /* 0x000000690800720c */ /* 0x000fe40003f66270 */
[----:B------:R-:W-:-:S02]  /*2fd0*/  FSEL R8, R42, -INF , !P2 ;  /* 0xff8000002a087808 */ /* 0x000fc40005000000 */
[----:B------:R-:W-:Y:S01]  /*2fe0*/  FSEL R9, R41, -INF , !P1 ;  /* 0xff80000029097808 */ /* 0x000fe20004800000 */
[----:B------:R-:W-:Y:S01]  /*2ff0*/  HMMA.16816.F32 R32, R76, R4, R32 ;  /* 0x000000044c20723c */ /* 0x000fe20000001820 */
[----:B------:R-:W-:-:S07]  /*3000*/  VIADD R4, R94, 0x21 ;  /* 0x000000215e047836 */ /* 0x000fce0000000000 */
[----:B------:R-:W-:Y:S01]  /*3010*/  HMMA.16816.F32 R36, R76, R10, R36 ;  /* 0x0000000a4c24723c */ /* 0x000fe20000001824 */
[----:B------:R-:W-:Y:S01]  /*3020*/  VIADD R10, R94, 0x19 ;  /* 0x000000195e0a7836 */ /* 0x000fe20000000000 */
[----:B------:R-:W-:Y:S02]  /*3030*/  FSEL R11, R40, -INF , !P2 ;  /* 0xff800000280b7808 */ /* 0x000fe40005000000 */
[-C--:B------:R-:W-:Y:S02]  /*3040*/  ISETP.GE.AND P2, PT, R4, R105.reuse, PT ;  /* 0x000000690400720c */ /* 0x080fe40003f46270 */
[----:B------:R-:W-:Y:S01]  /*3050*/  ISETP.GE.AND P4, PT, R10, R105, PT ;  /* 0x000000690a00720c */ /* 0x000fe20003f86270 */
[----:B------:R-:W-:Y:S01]  /*3060*/  VIADD R10, R94, 0x28 ;  /* 0x000000285e0a7836 */ /* 0x000fe20000000000 */
[----:B------:R-:W-:Y:S01]  /*3070*/  HMMA.16816.F32 R72, R24, R22, R72 ;  /* 0x000000161848723c */ /* 0x000fe20000001848 */
[----:B------:R-:W-:Y:S02]  /*3080*/  FSEL R4, R43, -INF , !P1 ;  /* 0xff8000002b047808 */ /* 0x000fe40004800000 */
[----:B------:R-:W-:-:S02]  /*3090*/  FSEL R220, R35, -INF , !P2 ;  /* 0xff80000023dc7808 */ /* 0x000fc40005000000 */
[----:B------:R-:W-:Y:S02]  /*30a0*/  ISETP.GE.AND P1, PT, R10, R105, PT ;  /* 0x000000690a00720c */ /* 0x000fe40003f26270 */
[----:B------:R-:W-:Y:S01]  /*30b0*/  FSEL R145, R33, -INF , !P2 ;  /* 0xff80000021917808 */ /* 0x000fe20005000000 */
[----:B---3--:R-:W-:Y:S01]  /*30c0*/  HMMA.16816.F32 R68, R76, R12, R68 ;  /* 0x0000000c4c44723c */ /* 0x008fe20000001844 */
[----:B------:R-:W-:Y:S01]  /*30d0*/  VIADD R12, R94, 0x38 ;  /* 0x000000385e0c7836 */ /* 0x000fe20000000000 */
[----:B------:R-:W-:Y:S02]  /*30e0*/  FSEL R204, R62, -INF , !P1 ;  /* 0xff8000003ecc7808 */ /* 0x000fe40004800000 */
[----:B------:R-:W-:Y:S02]  /*30f0*/  FSEL R147, R60, -INF , !P1 ;  /* 0xff8000003c937808 */ /* 0x000fe40004800000 */
[----:B------:R-:W-:Y:S02]  /*3100*/  ISETP.GE.U32.AND P1, PT, R105, 0x41, PT ;  /* 0x000000416900780c */ /* 0x000fe40003f26070 */
[----:B------:R-:W-:-:S02]  /*3110*/  FSEL R10, R38, -INF , !P0 ;  /* 0xff800000260a7808 */ /* 0x000fc40004000000 */
[----:B------:R-:W-:Y:S02]  /*3120*/  FSEL R5, R36, -INF , !P0 ;  /* 0xff80000024057808 */ /* 0x000fe40004000000 */
[-C--:B------:R-:W-:Y:S01]  /*3130*/  ISETP.GE.AND P2, PT, R12, R105.reuse, PT ;  /* 0x000000690c00720c */ /* 0x080fe20003f46270 */
[----:B------:R-:W-:Y:S01]  /*3140*/  HMMA.16816.F32 R72, R76, R14, R72 ;  /* 0x0000000e4c48723c */ /* 0x000fe20000001848 */
[----:B------:R-:W-:Y:S01]  /*3150*/  ISETP.GE.AND P0, PT, R16, R105, PT ;  /* 0x000000691000720c */ /* 0x000fe20003f06270 */
[----:B------:R-:W-:Y:S01]  /*3160*/  VIADD R16, R94, 0x30 ;  /* 0x000000305e107836 */ /* 0x000fe20000000000 */
[----:B------:R-:W-:Y:S02]  /*3170*/  FMNMX3.FTZ R12, R17, R49, R19, !PT ;  /* 0x00000031110c7276 */ /* 0x000fe40007810013 */
[----:B------:R-:W-:Y:S02]  /*3180*/  FSEL R6, R39, -INF , !P4 ;  /* 0xff80000027067808 */ /* 0x000fe40006000000 */
[----:B------:R-:W-:-:S02]  /*3190*/  FMNMX3.FTZ R12, R12, R45, R11, !PT ;  /* 0x0000002d0c0c7276 */ /* 0x000fc4000781000b */
[----:B------:R-:W-:Y:S02]  /*31a0*/  FSEL R7, R37, -INF , !P4 ;  /* 0xff80000025077808 */ /* 0x000fe40006000000 */
[----:B------:R-:W-:Y:S01]  /*31b0*/  ISETP.GE.AND P4, PT, R16, R105, PT ;  /* 0x000000691000720c */ /* 0x000fe20003f86270 */
[----:B------:R-:W-:Y:S01]  /*31c0*/  VIADD R16, R94, 0x31 ;  /* 0x000000315e107836 */ /* 0x000fe20000000000 */
[----:B------:R-:W-:Y:S01]  /*31d0*/  FSEL R181, R32, -INF , !P3 ;  /* 0xff80000020b57808 */ /* 0x000fe20005800000 */
[----:B------:R-:W-:Y:S01]  /*31e0*/  VIADD R94, R94, 0x39 ;  /* 0x000000395e5e7836 */ /* 0x000fe20000000000 */
[----:B------:R-:W-:Y:S02]  /*31f0*/  FMNMX3.FTZ R12, R12, R9, R5, !PT ;  /* 0x000000090c0c7276 */ /* 0x000fe40007810005 */
[----:B------:R-:W-:Y:S02]  /*3200*/  FSEL R198, R34, -INF , !P3 ;  /* 0xff80000022c67808 */ /* 0x000fe40005800000 */
[----:B------:R-:W-:-:S02]  /*3210*/  ISETP.GE.AND P3, PT, R16, R105, PT ;  /* 0x000000691000720c */ /* 0x000fc40003f66270 */
[----:B------:R-:W-:Y:S02]  /*3220*/  FSEL R218, R63, -INF , !P0 ;  /* 0xff8000003fda7808 */ /* 0x000fe40004000000 */
[----:B------:R-:W-:Y:S02]  /*3230*/  FSEL R199, R61, -INF , !P0 ;  /* 0xff8000003dc77808 */ /* 0x000fe40004000000 */
[----:B------:R-:W-:Y:S01]  /*3240*/  FMNMX3.FTZ R12, R12, R7, R181, !PT ;  /* 0x000000070c0c7276 */ /* 0x000fe200078100b5 */
[----:B------:R-:W-:Y:S06]  /*3250*/  @!P1 BRA `(.L_x_883) ;  /* 0x0000000000889947 */ /* 0x000fec0003800000 */
        /* <DEDUP_REMOVED lines=12> */
[----:B------:R-:W-:Y:S01]  /*3320*/  IADD3 R98, P0, PT, R98, R15, RZ ;  /* 0x0000000f62627210 */ /* 0x000fe20007f1e0ff */
[----:B------:R1:W-:Y:S04]  /*3330*/  LDGSTS.E.BYPASS.LTC128B.128 [R104+0x8000], desc[UR10][R22.64+0x80] ;  /* 0x0800008016687fae */ /* 0x0003e8000b981a0a */
[--C-:B------:R-:W-:Y:S01]  /*3340*/  IMAD.X R21, R96, 0x1, R13.reuse, P0 ;  /* 0x0000000160157824 */ /* 0x100fe200000e060d */
[C---:B------:R-:W-:Y:S01]  /*3350*/  LEA R26, P0, R15.reuse, R187, 0x1 ;  /* 0x000000bb0f1a7211 */ /* 0x040fe200078008ff */
[----:B------:R1:W-:Y:S03]  /*3360*/  LDGSTS.E.BYPASS.LTC128B.128 [R104+0xa000], desc[UR10][R22.64+0x100] ;  /* 0x0a00010016687fae */ /* 0x0003e6000b981a0a */
[----:B------:R-:W-:-:S02]  /*3370*/  LEA.HI.X R27, R15, R186, R13, 0x1, P0 ;  /* 0x000000ba0f1b7211 */ /* 0x000fc400000f0c0d */
[----:B------:R-:W-:-:S03]  /*3380*/  LEA R24, P0, R98, R187, 0x1 ;  /* 0x000000bb62187211 */ /* 0x000fc600078008ff */
[----:B------:R1:W-:Y:S01]  /*3390*/  LDGSTS.E.BYPASS.LTC128B.128 [R104+0x6800], desc[UR10][R26.64] ;  /* 0x068000001a687fae */ /* 0x0003e2000b981a0a */
[----:B------:R-:W-:Y:S02]  /*33a0*/  LEA.HI.X R25, R98, R186, R21, 0x1, P0 ;  /* 0x000000ba62197211 */ /* 0x000fe400000f0c15 */
[C---:B------:R-:W-:Y:S01]  /*33b0*/  LEA R15, P0, R84.reuse, R15, 0x5 ;  /* 0x0000000f540f7211 */ /* 0x040fe200078028ff */
[----:B------:R1:W-:Y:S03]  /*33c0*/  LDGSTS.E.BYPASS.LTC128B.128 [R104+0x8800], desc[UR10][R26.64+0x80] ;  /* 0x088000801a687fae */ /* 0x0003e6000b981a0a */
[----:B------:R-:W-:Y:S01]  /*33d0*/  LEA.HI.X R13, R84, R13, R85, 0x5, P0 ;  /* 0x0000000d540d7211 */ /* 0x000fe200000f2c55 */
[----:B------:R1:W-:Y:S01]  /*33e0*/  LDGSTS.E.BYPASS.LTC128B.128 [R104+0xa800], desc[UR10][R26.64+0x100] ;  /* 0x0a8001001a687fae */ /* 0x0003e2000b981a0a */
[----:B------:R-:W-:-:S03]  /*33f0*/  LEA R14, P0, R15, R187, 0x1 ;  /* 0x000000bb0f0e7211 */ /* 0x000fc600078008ff */
        /* <DEDUP_REMOVED lines=8> */
.L_x_883:
[----:B------:R-:W-:Y:S01]  /*3480*/  FSEL R213, R68, -INF , !P4 ;  /* 0xff80000044d57808 */ /* 0x000fe20006000000 */
[----:B------:R-:W2:Y:S01]  /*3490*/  LDCU UR7, c[0x0][0x3e0] ;  /* 0x00007c00ff0777ac */ /* 0x000ea20008000800 */
[----:B------:R-:W-:Y:S01]  /*34a0*/  FMNMX3.FTZ R12, R12, R145, R147, !PT ;  /* 0x000000910c0c7276 */ /* 0x000fe20007810093 */
[----:B------:R-:W-:Y:S01]  /*34b0*/  IMAD.SHL.U32 R197, R135, 0x2, RZ ;  /* 0x0000000287c57824 */ /* 0x000fe200078e00ff */
[----:B------:R-:W-:Y:S01]  /*34c0*/  FMNMX3.FTZ R13, R50, R18, R46, !PT ;  /* 0x00000012320d7276 */ /* 0x000fe2000781002e */
[----:B------:R-:W-:Y:S01]  /*34d0*/  VIADD R221, R208, 0x9e3779b9 ;  /* 0x9e3779b9d0dd7836 */ /* 0x000fe20000000000 */
[----:B------:R-:W-:Y:S01]  /*34e0*/  ISETP.GE.AND P0, PT, R94, R105, PT ;  /* 0x000000695e00720c */ /* 0x000fe20003f06270 */
[----:B-1----:R-:W-:Y:S01]  /*34f0*/  VIADD R23, R197, 0xfffffffe ;  /* 0xfffffffec5177836 */ /* 0x002fe20000000000 */
[----:B------:R-:W-:Y:S01]  /*3500*/  FSEL R215, R69, -INF , !P3 ;  /* 0xff80000045d77808 */ /* 0x000fe20005800000 */
[----:B------:R-:W-:Y:S01]  /*3510*/  VIADD R219, R208, 0x3c6ef372 ;  /* 0x3c6ef372d0db7836 */ /* 0x000fe20000000000 */
[----:B------:R-:W-:Y:S01]  /*3520*/  FSEL R211, R72, -INF , !P2 ;  /* 0xff80000048d37808 */ /* 0x000fe20005000000 */
[C---:B------:R-:W-:Y:S01]  /*3530*/  VIADD R201, R209.reuse, 0x76cf5d0a ;  /* 0x76cf5d0ad1c97836 */ /* 0x040fe20000000000 */
[----:B------:R-:W-:Y:S01]  /*3540*/  FMNMX3.FTZ R12, R12, R199, R213, !PT ;  /* 0x000000c70c0c7276 */ /* 0x000fe200078100d5 */
[----:B------:R-:W-:Y:S01]  /*3550*/  VIADD R182, R209, 0x32370b8f ;  /* 0x32370b8fd1b67836 */ /* 0x000fe20000000000 */
[----:B------:R-:W-:Y:S01]  /*3560*/  FMNMX3.FTZ R13, R13, R20, R8, !PT ;  /* 0x000000140d0d7276 */ /* 0x000fe20007810008 */
[C---:B------:R-:W-:Y:S01]  /*3570*/  VIADD R183, R208.reuse, 0xdaa66d2b ;  /* 0xdaa66d2bd0b77836 */ /* 0x040fe20000000000 */
[----:B------:R-:W-:Y:S01]  /*3580*/  FSEL R205, R73, -INF , !P0 ;  /* 0xff80000049cd7808 */ /* 0x000fe20004000000 */
[----:B------:R-:W-:Y:S01]  /*3590*/  VIADD R146, R208, 0x78dde6e4 ;  /* 0x78dde6e4d0927836 */ /* 0x000fe20000000000 */
[----:B------:R-:W-:Y:S01]  /*35a0*/  FMNMX3.FTZ R12, R12, R215, R211, !PT ;  /* 0x000000d70c0c7276 */ /* 0x000fe200078100d3 */
[----:B--2---:R-:W-:Y:S01]  /*35b0*/  IMAD R21, R93, UR7, R92 ;  /* 0x000000075d157c24 */ /* 0x004fe2000f8e025c */
[----:B------:R-:W-:Y:S01]  /*35c0*/  FMNMX3.FTZ R13, R13, R4, R10, !PT ;  /* 0x000000040d0d7276 */ /* 0x000fe2000781000a */
[----:B------:R-:W1:Y:S01]  /*35d0*/  LDCU UR7, c[0x0][0x45c] ;  /* 0x00008b80ff0777ac */ /* 0x000e620008000800 */
[----:B------:R-:W-:Y:S01]  /*35e0*/  FMNMX.FTZ R15, R205, R12, !PT ;  /* 0x0000000ccd0f7209 */ /* 0x000fe20007810000 */
[----:B------:R-:W-:Y:S01]  /*35f0*/  IMAD.SHL.U32 R21, R21, 0x20, RZ ;  /* 0x0000002015157824 */ /* 0x000fe200078e00ff */
[----:B------:R-:W-:Y:S01]  /*3600*/  FMNMX3.FTZ R13, R13, R6, R198, !PT ;  /* 0x000000060d0d7276 */ /* 0x000fe200078100c6 */
[----:B------:R-:W2:Y:S01]  /*3610*/  LDC R180, c[0x0][0x4f8] ;  /* 0x00013e00ffb47b82 */ /* 0x000ea20000000800 */
[----:B------:R-:W-:Y:S01]  /*3620*/  FSEL R210, R70, -INF , !P4 ;  /* 0xff80000046d27808 */ /* 0x000fe20006000000 */
[----:B------:R-:W3:Y:S01]  /*3630*/  SHFL.BFLY PT, R132, R15, 0x2, 0x1f ;  /* 0x0c401f000f847f89 */ /* 0x000ee200000e0000 */
[----:B------:R-:W-:Y:S01]  /*3640*/  FMNMX3.FTZ R13, R13, R220, R204, !PT ;  /* 0x000000dc0d0d7276 */ /* 0x000fe200078100cc */
[----:B------:R-:W-:Y:S01]  /*3650*/  VIADD R188, R209, 0xa9066899 ;  /* 0xa9066899d1bc7836 */ /* 0x000fe20000000000 */
[----:B------:R-:W-:Y:S01]  /*3660*/  FSEL R200, R71, -INF , !P3 ;  /* 0xff80000047c87808 */ /* 0x000fe20005800000 */
[----:B------:R-:W-:Y:S01]  /*3670*/  VIADD R144, R209, 0xed9eba14 ;  /* 0xed9eba14d1907836 */ /* 0x000fe20000000000 */
[----:B------:R-:W-:Y:S01]  /*3680*/  FSEL R196, R74, -INF , !P2 ;  /* 0xff8000004ac47808 */ /* 0x000fe20005000000 */
[C---:B------:R-:W-:Y:S01]  /*3690*/  VIADD R185, R208.reuse, 0xb54cda56 ;  /* 0xb54cda56d0b97836 */ /* 0x040fe20000000000 */
[----:B------:R-:W-:Y:S01]  /*36a0*/  FMNMX3.FTZ R13, R13, R218, R210, !PT ;  /* 0x000000da0d0d7276 */ /* 0x000fe200078100d2 */
[----:B------:R-:W-:Y:S01]  /*36b0*/  VIADD R214, R208, 0x1715609d ;  /* 0x1715609dd0d67836 */ /* 0x000fe20000000000 */
[----:B------:R-:W-:Y:S01]  /*36c0*/  FSEL R194, R75, -INF , !P0 ;  /* 0xff8000004bc27808 */ /* 0x000fe20004000000 */
[----:B------:R-:W-:Y:S01]  /*36d0*/  VIADD R216, R209, 0x646e171e ;  /* 0x646e171ed1d87836 */ /* 0x000fe20000000000 */
[----:B------:R-:W-:-:S02]  /*36e0*/  FMNMX3.FTZ R13, R13, R200, R196, !PT ;  /* 0x000000c80d0d7276 */ /* 0x000fc400078100c4 */
[----:B------:R-:W-:Y:S02]  /*36f0*/  SHF.R.U32.HI R206, RZ, 0x5, R134 ;  /* 0x00000005ffce7819 */ /* 0x000fe40000011686 */
[----:B------:R-:W-:Y:S02]  /*3700*/  FMNMX.FTZ R13, R194, R13, !PT ;  /* 0x0000000dc20d7209 */ /* 0x000fe40007810000 */
[----:B------:R-:W-:Y:S01]  /*3710*/  LOP3.LUT R202, R134, 0x1f, RZ, 0xc0, !PT ;  /* 0x0000001f86ca7812 */ /* 0x000fe200078ec0ff */
[----:B------:R-:W-:Y:S01]  /*3720*/  IMAD R206, R91, 0x4, R206 ;  /* 0x000000045bce7824 */ /* 0x000fe200078e02ce */
[----:B------:R-:W-:Y:S01]  /*3730*/  SHF.R.S32.HI R14, RZ, 0x1f, R21 ;  /* 0x0000001fff0e7819 */ /* 0x000fe20000011415 */
[----:B------:R-:W4:Y:S01]  /*3740*/  SHFL.BFLY PT, R12, R13, 0x2, 0x1f ;  /* 0x0c401f000d0c7f89 */ /* 0x000f2200000e0000 */
[----:B------:R-:W-:Y:S01]  /*3750*/  IADD3 R202, P2, P0, R21, R90, R202 ;  /* 0x0000005a15ca7210 */ /* 0x000fe2000785e0ca */
[----:B------:R-:W-:Y:S01]  /*3760*/  IMAD.WIDE.U32 R206, R206, -0x326172a9, RZ ;  /* 0xcd9e8d57cece7825 */ /* 0x000fe200078e00ff */
[----:B------:R-:W-:-:S02]  /*3770*/  LOP3.LUT R178, R3, 0x200, R88, 0xf8, !PT ;  /* 0x0000020003b27812 */ /* 0x000fc400078ef858 */
[----:B---3--:R-:W-:Y:S01]  /*3780*/  FMNMX.FTZ R132, R15, R132, !PT ;  /* 0x000000840f847209 */ /* 0x008fe20007810000 */
[----:B------:R-:W-:Y:S01]  /*3790*/  IMAD.WIDE.U32 R202, R202, -0x2daee0ad, RZ ;  /* 0xd2511f53caca7825 */ /* 0x000fe200078e00ff */
[----:B------:R-:W-:Y:S02]  /*37a0*/  IADD3.X R89, PT, PT, R14, R89, RZ, P2, P0 ;  /* 0x000000590e597210 */ /* 0x000fe400017e04ff */
[----:B------:R-:W-:Y:S01]  /*37b0*/  LEA R178, R178, UR6, 0x1 ;  /* 0x00000006b2b27c11 */ /* 0x000fe2000f8e08ff */
[----:B------:R-:W3:Y:S01]  /*37c0*/  SHFL.BFLY PT, R15, R132, 0x1, 0x1f ;  /* 0x0c201f00840f7f89 */ /* 0x000ee200000e0000 */
[----:B------:R-:W-:Y:S01]  /*37d0*/  LOP3.LUT R192, R208, R89, R207, 0x96, !PT ;  /* 0x00000059d0c07212 */ /* 0x000fe200078e96cf */
[C---:B------:R-:W-:Y:S01]  /*37e0*/  VIADD R21, R209.reuse, 0xbb67ae85 ;  /* 0xbb67ae85d1157836 */ /* 0x040fe20000000000 */
[----:B------:R-:W-:Y:S01]  /*37f0*/  LOP3.LUT R14, R209, R23, R203, 0x96, !PT ;  /* 0x00000017d10e7212 */ /* 0x000fe200078e96cb */
[--C-:B------:R-:W-:Y:S01]  /*3800*/  IMAD.IADD R177, R87, 0x1, R178.reuse ;  /* 0x0000000157b17824 */ /* 0x100fe200078e02b2 */
[----:B--2---:R-:W-:Y:S01]  /*3810*/  LOP3.LUT R180, R180, 0xff, RZ, 0xc0, !PT ;  /* 0x000000ffb4b47812 */ /* 0x004fe200078ec0ff */
[----:B------:R-:W-:Y:S01]  /*3820*/  IMAD.WIDE.U32 R192, R192, -0x2daee0ad, RZ ;  /* 0xd2511f53c0c07825 */ /* 0x000fe200078e00ff */
[----:B------:R-:W-:Y:S03]  /*3830*/  LDSM.16.MT88.4 R96, [R178+0x10000] ;  /* 0x01000000b260783b */ /* 0x000fe60000004200 */
[----:B------:R-:W-:Y:S01]  /*3840*/  IMAD.WIDE.U32 R22, R14, -0x326172a9, RZ ;  /* 0xcd9e8d570e167825 */ /* 0x000fe200078e00ff */
[----:B------:R-:W-:Y:S01]  /*3850*/  LOP3.LUT R190, R21, R202, R193, 0x96, !PT ;  /* 0x000000ca15be7212 */ /* 0x000fe200078e96c1 */
[----:B------:R-:W-:Y:S01]  /*3860*/  LDSM.16.MT88.4 R80, [R177+0xe000] ;  /* 0x00e00000b150783b */ /* 0x000fe20000004200 */
[----:B----4-:R-:W-:Y:S01]  /*3870*/  FMNMX.FTZ R13, R13, R12, !PT ;  /* 0x0000000c0d0d7209 */ /* 0x010fe20007810000 */
[----:B------:R-:W-:Y:S01]  /*3880*/  IMAD.IADD R176, R86, 0x1, R177 ;  /* 0x0000000156b07824 */ /* 0x000fe200078e02b1 */
[----:B------:R-:W-:Y:S01]  /*3890*/  LOP3.LUT R14, R221, R206, R23, 0x96, !PT ;  /* 0x000000cedd0e7212 */ /* 0x000fe200078e9617 */
[----:B------:R-:W-:Y:S01]  /*38a0*/  IMAD.WIDE.U32 R190, R190, -0x326172a9, RZ ;  /* 0xcd9e8d57bebe7825 */ /* 0x000fe200078e00ff */
[----:B------:R-:W-:Y:S03]  /*38b0*/  LDSM.16.MT88.4 R108, [R177+0x10000] ;  /* 0x01000000b16c783b */ /* 0x000fe60000004200 */
[----:B------:R-:W-:Y:S01]  /*38c0*/  IMAD.IADD R217, R86, 0x1, R178 ;  /* 0x0000000156d97824 */ /* 0x000fe200078e02b2 */
[----:B------:R-:W2:Y:S01]  /*38d0*/  SHFL.BFLY PT, R12, R13, 0x1, 0x1f ;  /* 0x0c201f000d0c7f89 */ /* 0x000ea200000e0000 */
[----:B------:R-:W-:Y:S01]  /*38e0*/  LOP3.LUT R22, R219, R22, R191, 0x96, !PT ;  /* 0x00000016db167212 */ /* 0x000fe200078e96bf */
[----:B------:R-:W-:Y:S01]  /*38f0*/  IMAD R180, R180, 0x10000, R180 ;  /* 0x00010000b4b47824 */ /* 0x000fe200078e02b4 */
[----:B---3--:R-:W-:Y:S01]  /*3900*/  FMNMX.FTZ R132, R132, R15, !PT ;  /* 0x0000000f84847209 */ /* 0x008fe20007810000 */
[----:B------:R-:W-:Y:S01]  /*3910*/  IMAD.WIDE.U32 R14, R14, -0x2daee0ad, RZ ;  /* 0xd2511f530e0e7825 */ /* 0x000fe200078e00ff */
[----:B------:R-:W3:Y:S02]  /*3920*/  LDSM.16.MT88.4 R56, [R176+0xc000] ;  /* 0x00c00000b038783b */ /* 0x000ee40000004200 */
[----:B------:R-:W-:Y:S01]  /*3930*/  FSETP.NEU.FTZ.AND P0, PT, R132, -INF , PT ;  /* 0xff8000008400780b */ /* 0x000fe20003f1d000 */
[----:B------:R-:W-:Y:S01]  /*3940*/  IMAD.WIDE.U32 R22, R22, -0x2daee0ad, RZ ;  /* 0xd2511f5316167825 */ /* 0x000fe200078e00ff */
[----:B------:R-:W-:-:S03]  /*3950*/  LOP3.LUT R15, R201, R192, R15, 0x96, !PT ;  /* 0x000000c0c90f7212 */ /* 0x000fc600078e960f */
[----:B-1----:R-:W-:Y:S01]  /*3960*/  FMUL.FTZ R212, R132, UR7 ;  /* 0x0000000784d47c20 */ /* 0x002fe20008410000 */
[----:B------:R-:W1:Y:S01]  /*3970*/  LDSM.16.MT88.4 R72, [R217+0xe000] ;  /* 0x00e00000d948783b */ /* 0x000e620000004200 */
[----:B------:R-:W-:Y:S01]  /*3980*/  LOP3.LUT R14, R182, R14, R23, 0x96, !PT ;  /* 0x0000000eb60e7212 */ /* 0x000fe200078e9617 */
[----:B------:R-:W-:Y:S02]  /*3990*/  IMAD.WIDE.U32 R24, R15, -0x326172a9, RZ ;  /* 0xcd9e8d570f187825 */ /* 0x000fe400078e00ff */
[----:B------:R-:W-:Y:S01]  /*39a0*/  FSEL R212, R212, RZ, P0 ;  /* 0x000000ffd4d47208 */ /* 0x000fe20000000000 */
[----:B------:R-:W4:Y:S01]  /*39b0*/  LDSM.16.MT88.4 R140, [R176+0x10000] ;  /* 0x01000000b08c783b */ /* 0x000f220000004200 */
[----:B------:R-:W-:Y:S01]  /*39c0*/  IMAD.WIDE.U32 R14, R14, -0x326172a9, RZ ;  /* 0xcd9e8d570e0e7825 */ /* 0x000fe200078e00ff */
[----:B------:R-:W-:-:S03]  /*39d0*/  LOP3.LUT R16, R183, R190, R25, 0x96, !PT ;  /* 0x000000beb7107212 */ /* 0x000fc600078e9619 */
[--C-:B------:R-:W-:Y:S01]  /*39e0*/  FFMA.FTZ R175, R17, UR7, -R212.reuse ;  /* 0x0000000711af7c23 */ /* 0x100fe200080108d4 */
[--C-:B------:R-:W-:Y:S01]  /*39f0*/  FFMA.FTZ R173, R19, UR7, -R212.reuse ;  /* 0x0000000713ad7c23 */ /* 0x100fe200080108d4 */
[----:B------:R-:W-:Y:S01]  /*3a00*/  FFMA.FTZ R170, R45, UR7, -R212 ;  /* 0x000000072daa7c23 */ /* 0x000fe200080108d4 */
[----:B------:R-:W-:Y:S01]  /*3a10*/  LOP3.LUT R15, R146, R24, R15, 0x96, !PT ;  /* 0x00000018920f7212 */ /* 0x000fe200078e960f */
[----:B------:R-:W-:Y:S01]  /*3a20*/  IMAD.WIDE.U32 R16, R16, -0x2daee0ad, RZ ;  /* 0xd2511f5310107825 */ /* 0x000fe200078e00ff */
[----:B--2---:R-:W-:-:S03]  /*3a30*/  FMNMX.FTZ R3, R13, R12, !PT ;  /* 0x0000000c0d037209 */ /* 0x004fc60007810000 */
[----:B------:R-:W-:Y:S01]  /*3a40*/  FFMA.FTZ R174, R49, UR7, -R212 ;  /* 0x0000000731ae7c23 */ /* 0x000fe200080108d4 */
[----:B------:R-:W-:Y:S01]  /*3a50*/  MUFU.EX2 R173, R173 ;  /* 0x000000ad00ad7308 */ /* 0x000fe20000000800 */
[----:B------:R-:W-:Y:S01]  /*3a60*/  IMAD.WIDE.U32 R12, R15, -0x2daee0ad, RZ ;  /* 0xd2511f530f0c7825 */ /* 0x000fe200078e00ff */
[----:B------:R-:W-:-:S03]  /*3a70*/  FSETP.NEU.FTZ.AND P0, PT, R3, -INF , PT ;  /* 0xff8000000300780b */ /* 0x000fc60003f1d000 */
[----:B------:R-:W-:Y:S01]  /*3a80*/  FMUL.FTZ R195, R3, UR7 ;  /* 0x0000000703c37c20 */ /* 0x000fe20008410000 */
[--C-:B------:R-:W-:Y:S01]  /*3a90*/  FFMA.FTZ R168, R11, UR7, -R212.reuse ;  /* 0x000000070ba87c23 */ /* 0x100fe200080108d4 */
[--C-:B------:R-:W-:Y:S01]  /*3aa0*/  FFMA.FTZ R163, R9, UR7, -R212.reuse ;  /* 0x0000000709a37c23 */ /* 0x100fe200080108d4 */
[----:B------:R-:W-:Y:S01]  /*3ab0*/  LOP3.LUT R26, R188, R16, R13, 0x96, !PT ;  /* 0x00000010bc1a7212 */ /* 0x000fe200078e960d */
[----:B------:R-:W-:Y:S01]  /*3ac0*/  FFMA.FTZ R164, R5, UR7, -R212 ;  /* 0x0000000705a47c23 */ /* 0x000fe200080108d4 */
[----:B------:R-:W-:Y:S01]  /*3ad0*/  FSEL R195, R195, RZ, P0 ;  /* 0x000000ffc3c37208 */ /* 0x000fe20000000000 */
[----:B------:R-:W-:Y:S01]  /*3ae0*/  MUFU.EX2 R170, R170 ;  /* 0x000000aa00aa7308 */ /* 0x000fe20000000800 */
[----:B------:R-:W-:Y:S01]  /*3af0*/  LOP3.LUT R16, R144, R22, R17, 0x96, !PT ;  /* 0x0000001690107212 */ /* 0x000fe200078e9611 */
[----:B------:R-:W-:-:S04]  /*3b00*/  IMAD.WIDE.U32 R26, R26, -0x326172a9, RZ ;  /* 0xcd9e8d571a1a7825 */ /* 0x000fc800078e00ff */
[----:B------:R-:W-:Y:S01]  /*3b10*/  FFMA.FTZ R159, R7, UR7, -R212 ;  /* 0x00000007079f7c23 */ /* 0x000fe200080108d4 */
[--C-:B------:R-:W-:Y:S01]  /*3b20*/  FFMA.FTZ R172, R50, UR7, -R195.reuse ;  /* 0x0000000732ac7c23 */ /* 0x100fe200080108c3 */
[--C-:B------:R-:W-:Y:S01]  /*3b30*/  FFMA.FTZ R169, R46, UR7, -R195.reuse ;  /* 0x000000072ea97c23 */ /* 0x100fe200080108c3 */
[--C-:B------:R-:W-:Y:S01]  /*3b40*/  FFMA.FTZ R166, R20, UR7, -R195.reuse ;  /* 0x0000000714a67c23 */ /* 0x100fe200080108c3 */
[----:B------:R-:W-:Y:S01]  /*3b50*/  FFMA.FTZ R171, R18, UR7, -R195 ;  /* 0x0000000712ab7c23 */ /* 0x000fe200080108c3 */
[----:B------:R-:W-:Y:S01]  /*3b60*/  IMAD.WIDE.U32 R16, R16, -0x326172a9, RZ ;  /* 0xcd9e8d5710107825 */ /* 0x000fe200078e00ff */
[C---:B------:R-:W-:Y:S01]  /*3b70*/  PRMT R24, R26.reuse, 0x7773, RZ ;  /* 0x000077731a187816 */ /* 0x040fe200000000ff */
[----:B------:R-:W-:Y:S01]  /*3b80*/  MUFU.EX2 R172, R172 ;  /* 0x000000ac00ac7308 */ /* 0x000fe20000000800 */
[----:B------:R-:W-:Y:S01]  /*3b90*/  PRMT R115, R26, 0x7772, RZ ;  /* 0x000077721a737816 */ /* 0x000fe200000000ff */
[----:B------:R-:W-:Y:S01]  /*3ba0*/  IMAD.MOV.U32 R22, RZ, RZ, R26 ;  /* 0x000000ffff167224 */ /* 0x000fe200078e001a */
[----:B------:R-:W-:Y:S01]  /*3bb0*/  LOP3.LUT R113, R185, R16, R27, 0x96, !PT ;  /* 0x00000010b9717212 */ /* 0x000fe200078e961b */
[--C-:B------:R-:W-:Y:S01]  /*3bc0*/  FFMA.FTZ R162, R8, UR7, -R195.reuse ;  /* 0x0000000708a27c23 */ /* 0x100fe200080108c3 */
[----:B------:R-:W-:Y:S01]  /*3bd0*/  PRMT R115, R115, 0x5410, R24 ;  /* 0x0000541073737816 */ /* 0x000fe20000000018 */
[--C-:B------:R-:W-:Y:S01]  /*3be0*/  FFMA.FTZ R158, R10, UR7, -R195.reuse ;  /* 0x000000070a9e7c23 */ /* 0x100fe200080108c3 */
[C---:B------:R-:W-:Y:S01]  /*3bf0*/  PRMT R16, R113.reuse, 0x7632, R16 ;  /* 0x0000763271107816 */ /* 0x040fe20000000010 */
[----:B------:R-:W-:Y:S01]  /*3c00*/  MUFU.EX2 R169, R169 ;  /* 0x000000a900a97308 */ /* 0x000fe20000000800 */
[C---:B------:R-:W-:Y:S01]  /*3c10*/  LOP3.LUT R19, R113.reuse, 0xffff, RZ, 0xc0, !PT ;  /* 0x0000ffff71137812 */ /* 0x040fe200078ec0ff */
[--C-:B------:R-:W-:Y:S01]  /*3c20*/  FFMA.FTZ R153, R6, UR7, -R195.reuse ;  /* 0x0000000706997c23 */ /* 0x100fe200080108c3 */
[----:B------:R-:W-:Y:S01]  /*3c30*/  LOP3.LUT R15, R113, 0xff, RZ, 0xc0, !PT ;  /* 0x000000ff710f7812 */ /* 0x000fe200078ec0ff */
[----:B------:R-:W-:Y:S01]  /*3c40*/  FFMA.FTZ R165, R4, UR7, -R195 ;  /* 0x0000000704a57c23 */ /* 0x000fe200080108c3 */
[----:B------:R-:W-:Y:S01]  /*3c50*/  SHF.R.U32.HI R113, RZ, 0x18, R113 ;  /* 0x00000018ff717819 */ /* 0x000fe20000011671 */
[----:B------:R-:W2:Y:S01]  /*3c60*/  LDSM.16.MT88.4 R88, [R176+0xe000] ;  /* 0x00e00000b058783b */ /* 0x000ea20000004200 */
[----:B------:R-:W-:Y:S01]  /*3c70*/  LOP3.LUT R16, R16, 0xff, RZ, 0xc0, !PT ;  /* 0x000000ff10107812 */ /* 0x000fe200078ec0ff */
[----:B------:R-:W5:Y:S01]  /*3c80*/  MUFU.EX2 R166, R166 ;  /* 0x000000a600a67308 */ /* 0x000f620000000800 */
[----:B------:R-:W-:Y:S01]  /*3c90*/  SHF.R.U32.HI R18, RZ, 0x8, R19 ;  /* 0x00000008ff127819 */ /* 0x000fe20000011613 */
[----:B------:R-:W-:Y:S01]  /*3ca0*/  LDSM.16.MT88.4 R104, [R217+0x10000] ;  /* 0x01000000d968783b */ /* 0x000fe20000004200 */
[----:B------:R-:W-:Y:S01]  /*3cb0*/  LOP3.LUT R115, R115, 0xff00ff, RZ, 0xc0, !PT ;  /* 0x00ff00ff73737812 */ /* 0x000fe200078ec0ff */
[----:B------:R-:W-:Y:S01]  /*3cc0*/  FFMA.FTZ R181, R181, UR7, -R212 ;  /* 0x00000007b5b57c23 */ /* 0x000fe200080108d4 */
[----:B------:R-:W-:Y:S01]  /*3cd0*/  PRMT R113, R16, 0x5410, R113 ;  /* 0x0000541010717816 */ /* 0x000fe20000000071 */
[----:B------:R-:W-:Y:S01]  /*3ce0*/  LDSM.16.MT88.4 R124, [R178+0xc000] ;  /* 0x00c00000b27c783b */ /* 0x000fe20000004200 */
[----:B------:R-:W-:Y:S01]  /*3cf0*/  PRMT R13, R26, 0x7771, RZ ;  /* 0x000077711a0d7816 */ /* 0x000fe200000000ff */
[----:B------:R-:W3:Y:S01]  /*3d00*/  MUFU.EX2 R171, R171 ;  /* 0x000000ab00ab7308 */ /* 0x000ee20000000800 */
[----:B------:R-:W-:Y:S01]  /*3d10*/  LOP3.LUT R22, R22, 0xff, RZ, 0xc0, !PT ;  /* 0x000000ff16167812 */ /* 0x000fe200078ec0ff */
[----:B------:R-:W-:Y:S01]  /*3d20*/  LDSM.16.MT88.4 R40, [R217+0xc000] ;  /* 0x00c00000d928783b */ /* 0x000fe20000004200 */
[----:B------:R-:W-:Y:S01]  /*3d30*/  PRMT R15, R15, 0x5410, R18 ;  /* 0x000054100f0f7816 */ /* 0x000fe20000000012 */
[----:B------:R-:W-:Y:S01]  /*3d40*/  FFMA.FTZ R198, R198, UR7, -R195 ;  /* 0x00000007c6c67c23 */ /* 0x000fe200080108c3 */
[--C-:B------:R-:W-:Y:S01]  /*3d50*/  HSET2.LE.AND R115, R115, R180.reuse, PT ;  /* 0x000000b473737233 */ /* 0x100fe20003803000 */
[----:B------:R-:W-:Y:S01]  /*3d60*/  LDSM.16.MT88.4 R48, [R177+0xc000] ;  /* 0x00c00000b130783b */ /* 0x000fe20000004200 */
[--C-:B------:R-:W-:Y:S01]  /*3d70*/  HSET2.LE.AND R113, R113, R180.reuse, PT ;  /* 0x000000b471717233 */ /* 0x100fe20003803000 */
[----:B------:R-:W-:Y:S01]  /*3d80*/  MUFU.EX2 R175, R175 ;  /* 0x000000af00af7308 */ /* 0x000fe20000000800 */
[----:B-----5:R-:W-:Y:S01]  /*3d90*/  F2FP.F16.F32.PACK_AB R18, R166, R169 ;  /* 0x000000a9a612723e */ /* 0x020fe200000000ff */
[----:B------:R-:W-:Y:S01]  /*3da0*/  LDSM.16.MT88.4 R64, [R178+0xe000] ;  /* 0x00e00000b240783b */ /* 0x000fe20000004200 */
[----:B------:R-:W-:Y:S01]  /*3db0*/  PRMT R13, R22, 0x5410, R13 ;  /* 0x00005410160d7816 */ /* 0x000fe2000000000d */
[----:B------:R-:W-:Y:S01]  /*3dc0*/  FFMA.FTZ R204, R204, UR7, -R195 ;  /* 0x00000007cccc7c23 */ /* 0x000fe200080108c3 */
[----:B------:R-:W-:Y:S01]  /*3dd0*/  LOP3.LUT R115, R18, R115, RZ, 0xc0, !PT ;  /* 0x0000007312737212 */ /* 0x000fe200078ec0ff */
[----:B------:R-:W-:Y:S01]  /*3de0*/  LDSM.16.MT88.4 R20, [R217+0xe800] ;  /* 0x00e80000d914783b */ /* 0x000fe20000004200 */
[----:B------:R-:W-:Y:S01]  /*3df0*/  LOP3.LUT R14, R214, R14, R17, 0x96, !PT ;  /* 0x0000000ed60e7212 */ /* 0x000fe200078e9611 */
[----:B------:R-:W5:Y:S01]  /*3e00*/  MUFU.EX2 R174, R174 ;  /* 0x000000ae00ae7308 */ /* 0x000f620000000800 */
[----:B---3--:R-:W-:Y:S01]  /*3e10*/  F2FP.F16.F32.PACK_AB R16, R171, R172 ;  /* 0x000000acab10723e */ /* 0x008fe200000000ff */
[----:B------:R-:W-:Y:S01]  /*3e20*/  LDSM.16.MT88.4 R136, [R178+0xc800] ;  /* 0x00c80000b288783b */ /* 0x000fe20000004200 */
[--C-:B------:R-:W-:Y:S01]  /*3e30*/  HSET2.LE.AND R114, R13, R180.reuse, PT ;  /* 0x000000b40d727233 */ /* 0x100fe20003803000 */
[--C-:B------:R-:W-:Y:S01]  /*3e40*/  FFMA.FTZ R213, R213, UR7, -R212.reuse ;  /* 0x00000007d5d57c23 */ /* 0x100fe200080108d4 */
[----:B------:R-:W-:Y:S01]  /*3e50*/  LOP3.LUT R113, R16, R113, RZ, 0xc0, !PT ;  /* 0x0000007110717212 */ /* 0x000fe200078ec0ff */
[----:B------:R-:W-:Y:S01]  /*3e60*/  LDSM.16.MT88.4 R32, [R217+0xc800] ;  /* 0x00c80000d920783b */ /* 0x000fe20000004200 */
[----:B------:R-:W-:Y:S01]  /*3e70*/  HSET2.LE.AND R112, R15, R180, PT ;  /* 0x000000b40f707233 */ /* 0x000fe20003803000 */
[----:B------:R-:W-:Y:S01]  /*3e80*/  MUFU.EX2 R168, R168 ;  /* 0x000000a800a87308 */ /* 0x000fe20000000800 */
[----:B------:R-:W-:Y:S01]  /*3e90*/  F2FP.F16.F32.PACK_AB R15, R170, R173 ;  /* 0x000000adaa0f723e */ /* 0x000fe200000000ff */
[----:B------:R-:W3:Y:S01]  /*3ea0*/  LDSM.16.MT88.4 R16, [R176+0xc800] ;  /* 0x00c80000b010783b */ /* 0x000ee20000004200 */
[----:B------:R-:W-:Y:S01]  /*3eb0*/  FFMA.FTZ R211, R211, UR7, -R212 ;  /* 0x00000007d3d37c23 */ /* 0x000fe200080108d4 */
[----:B------:R-:W-:Y:S01]  /*3ec0*/  FFMA.FTZ R200, R200, UR7, -R195 ;  /* 0x00000007c8c87c23 */ /* 0x000fe200080108c3 */
[----:B------:R-:W-:Y:S01]  /*3ed0*/  LOP3.LUT R114, R15, R114, RZ, 0xc0, !PT ;  /* 0x000000720f727212 */ /* 0x000fe200078ec0ff */
[----:B------:R-:W-:Y:S01]  /*3ee0*/  IMAD.WIDE.U32 R14, R14, -0x2daee0ad, RZ ;  /* 0xd2511f530e0e7825 */ /* 0x000fe200078e00ff */
[----:B------:R-:W-:Y:S01]  /*3ef0*/  LDSM.16.MT88.4 R28, [R177+0xc800] ;  /* 0x00c80000b11c783b */ /* 0x000fe20000004200 */
[----:B------:R-:W-:Y:S01]  /*3f00*/  MUFU.EX2 R163, R163 ;  /* 0x000000a300a37308 */ /* 0x000fe20000000800 */
[----:B-----5:R-:W-:Y:S01]  /*3f10*/  F2FP.F16.F32.PACK_AB R13, R174, R175 ;  /* 0x000000afae0d723e */ /* 0x020fe200000000ff */
[----:B------:R-:W-:Y:S01]  /*3f20*/  IMAD.MOV.U32 R8, RZ, RZ, R14 ;  /* 0x000000ffff087224 */ /* 0x000fe200078e000e */
[----:B------:R-:W-:Y:S01]  /*3f30*/  LOP3.LUT R9, R216, R12, R15, 0x96, !PT ;  /* 0x0000000cd8097212 */ /* 0x000fe200078e960f */
[----:B------:R-:W-:Y:S01]  /*3f40*/  LDSM.16.MT88.4 R24, [R178+0xe800] ;  /* 0x00e80000b218783b */ /* 0x000fe20000004200 */
[----:B------:R-:W-:Y:S01]  /*3f50*/  LOP3.LUT R112, R13, R112, RZ, 0xc0, !PT ;  /* 0x000000700d707212 */ /* 0x000fe200078ec0ff */
[----:B------:R-:W-:Y:S01]  /*3f60*/  FFMA.FTZ R196, R196, UR7, -R195 ;  /* 0x00000007c4c47c23 */ /* 0x000fe200080108c3 */
[C---:B------:R-:W-:Y:S01]  /*3f70*/  PRMT R12, R14.reuse, 0x7773, RZ ;  /* 0x000077730e0c7816 */ /* 0x040fe200000000ff */
[----:B------:R-:W-:Y:S01]  /*3f80*/  MUFU.EX2 R164, R164 ;  /* 0x000000a400a47308 */ /* 0x000fe20000000800 */
[----:B------:R-:W-:Y:S01]  /*3f90*/  PRMT R11, R14, 0x7772, RZ ;  /* 0x000077720e0b7816 */ /* 0x000fe200000000ff */
[----:B------:R-:W-:Y:S01]  /*3fa0*/  FADD.FTZ R174, R175, R174 ;  /* 0x000000aeafae7221 */ /* 0x000fe20000010000 */
[C---:B------:R-:W-:Y:S01]  /*3fb0*/  LOP3.LUT R5, R9.reuse, 0xffff, RZ, 0xc0, !PT ;  /* 0x0000ffff09057812 */ /* 0x040fe200078ec0ff */
[C---:B------:R-:W-:Y:S01]  /*3fc0*/  HMMA.16816.F32 R52, R112.reuse, R56, RZ ;  /* 0x000000387034723c */ /* 0x040fe200000018ff */
[C---:B------:R-:W-:Y:S01]  /*3fd0*/  PRMT R6, R9.reuse, 0x7632, R6 ;  /* 0x0000763209067816 */ /* 0x040fe20000000006 */
[----:B------:R-:W-:Y:S01]  /*3fe0*/  FADD.FTZ R172, R172, R171 ;  /* 0x000000abacac7221 */ /* 0x000fe20000010000 */
[----:B------:R-:W-:Y:S01]  /*3ff0*/  LOP3.LUT R10, R8, 0xff, RZ, 0xc0, !PT ;  /* 0x000000ff080a7812 */ /* 0x000fe200078ec0ff */
[----:B------:R-:W5:Y:S01]  /*4000*/  MUFU.EX2 R159, R159 ;  /* 0x0000009f009f7308 */ /* 0x000f620000000800 */
[----:B------:R-:W-:Y:S01]  /*4010*/  LOP3.LUT R8, R9, 0xff, RZ, 0xc0, !PT ;  /* 0x000000ff09087812 */ /* 0x000fe200078ec0ff */
[----:B------:R-:W-:Y:S01]  /*4020*/  FADD.FTZ R173, R173, R174 ;  /* 0x000000aeadad7221 */ /* 0x000fe20000010000 */
[----:B------:R-:W-:Y:S01]  /*4030*/  PRMT R7, R14, 0x7771, RZ ;  /* 0x000077710e077816 */ /* 0x000fe200000000ff */
[C---:B------:R-:W-:Y:S01]  /*4040*/  HMMA.16816.F32 R56, R112.reuse, R58, RZ ;  /* 0x0000003a7038723c */ /* 0x040fe200000018ff */
[----:B------:R-:W-:Y:S01]  /*4050*/  PRMT R11, R11, 0x5410, R12 ;  /* 0x000054100b0b7816 */ /* 0x000fe2000000000c */
[----:B------:R-:W-:Y:S01]  /*4060*/  FADD.FTZ R173, R170, R173 ;  /* 0x000000adaaad7221 */ /* 0x000fe20000010000 */
[----:B------:R-:W-:Y:S01]  /*4070*/  SHF.R.U32.HI R5, RZ, 0x8, R5 ;  /* 0x00000008ff057819 */ /* 0x000fe20000011605 */
[----:B------:R-:W-:Y:S01]  /*4080*/  MUFU.EX2 R162, R162 ;  /* 0x000000a200a27308 */ /* 0x000fe20000000800 */
[----:B------:R-:W-:Y:S01]  /*4090*/  SHF.R.U32.HI R9, RZ, 0x18, R9 ;  /* 0x00000018ff097819 */ /* 0x000fe20000011609 */
[----:B------:R-:W3:Y:S01]  /*40a0*/  LDSM.16.MT88.4 R12, [R177+0xe800] ;  /* 0x00e80000b10c783b */ /* 0x000ee20000004200 */
[----:B------:R-:W-:Y:S01]  /*40b0*/  LOP3.LUT R6, R6, 0xff, RZ, 0xc0, !PT ;  /* 0x000000ff06067812 */ /* 0x000fe200078ec0ff */
[----:B-1----:R-:W-:Y:S01]  /*40c0*/  HMMA.16816.F32 R68, R112, R72, RZ ;  /* 0x000000487044723c */ /* 0x002fe200000018ff */
[----:B------:R-:W-:-:S02]  /*40d0*/  PRMT R7, R10, 0x5410, R7 ;  /* 0x000054100a077816 */ /* 0x000fc40000000007 */
[----:B------:R-:W-:Y:S01]  /*40e0*/  PRMT R5, R8, 0x5410, R5 ;  /* 0x0000541008057816 */ /* 0x000fe20000000005 */
[----:B------:R-:W-:Y:S01]  /*40f0*/  MUFU.EX2 R158, R158 ;  /* 0x0000009e009e7308 */ /* 0x000fe20000000800 */
[----:B------:R-:W-:Y:S02]  /*4100*/  LOP3.LUT R11, R11, 0xff00ff, RZ, 0xc0, !PT ;  /* 0x00ff00ff0b0b7812 */ /* 0x000fe400078ec0ff */
[----:B------:R-:W-:Y:S01]  /*4110*/  PRMT R9, R6, 0x5410, R9 ;  /* 0x0000541006097816 */ /* 0x000fe20000000009 */
[----:B----4-:R-:W-:Y:S01]  /*4120*/  HMMA.16816.F32 R116, R112, R140, RZ ;  /* 0x0000008c7074723c */ /* 0x010fe200000018ff */
[--C-:B------:R-:W-:Y:S02]  /*4130*/  HSET2.LE.AND R10, R7, R180.reuse, PT ;  /* 0x000000b4070a7233 */ /* 0x100fe40003803000 */
[--C-:B------:R-:W-:Y:S01]  /*4140*/  HSET2.LE.AND R11, R11, R180.reuse, PT ;  /* 0x000000b40b0b7233 */ /* 0x100fe20003803000 */
[----:B------:R-:W1:Y:S01]  /*4150*/  MUFU.EX2 R153, R153 ;  /* 0x0000009900997308 */ /* 0x000e620000000800 */
[----:B------:R-:W-:-:S02]  /*4160*/  HSET2.LE.AND R8, R5, R180, PT ;  /* 0x000000b405087233 */ /* 0x000fc40003803000 */
[----:B------:R-:W-:Y:S01]  /*4170*/  HSET2.LE.AND R9, R9, R180, PT ;  /* 0x000000b409097233 */ /* 0x000fe20003803000 */
[C---:B------:R-:W-:Y:S01]  /*4180*/  HMMA.16816.F32 R72, R112.reuse, R74, RZ ;  /* 0x0000004a7048723c */ /* 0x040fe200000018ff */
[----:B-----5:R-:W-:Y:S02]  /*4190*/  F2FP.F16.F32.PACK_AB R7, R159, R164 ;  /* 0x000000a49f07723e */ /* 0x020fe400000000ff */
[----:B------:R-:W-:Y:S01]  /*41a0*/  F2FP.F16.F32.PACK_AB R141, R163, R168 ;  /* 0x000000a8a38d723e */ /* 0x000fe200000000ff */
[----:B------:R-:W4:Y:S01]  /*41b0*/  MUFU.EX2 R165, R165 ;  /* 0x000000a500a57308 */ /* 0x000f220000000800 */
[----:B------:R-:W-:Y:S01]  /*41c0*/  LOP3.LUT R10, R7, R10, RZ, 0xc0, !PT ;  /* 0x0000000a070a7212 */ /* 0x000fe200078ec0ff */
[----:B------:R-:W-:Y:S01]  /*41d0*/  FADD.FTZ R168, R168, R173 ;  /* 0x000000ada8a87221 */ /* 0x000fe20000010000 */
[----:B------:R-:W-:Y:S01]  /*41e0*/  LOP3.LUT R8, R141, R8, RZ, 0xc0, !PT ;  /* 0x000000088d087212 */ /* 0x000fe200078ec0ff */
[----:B------:R-:W-:Y:S02]  /*41f0*/  HMMA.16816.F32 R76, R112, R80, RZ ;  /* 0x00000050704c723c */ /* 0x000fe400000018ff */
[----:B------:R-:W-:-:S02]  /*4200*/  FADD.FTZ R163, R163, R168 ;  /* 0x000000a8a3a37221 */ /* 0x000fc40000010000 */
[----:B------:R-:W-:Y:S01]  /*4210*/  MUFU.EX2 R181, R181 ;  /* 0x000000b500b57308 */ /* 0x000fe20000000800 */
[----:B-1----:R-:W-:Y:S01]  /*4220*/  F2FP.F16.F32.PACK_AB R4, R153, R158 ;  /* 0x0000009e9904723e */ /* 0x002fe200000000ff */
[----:B------:R-:W-:Y:S02]  /*4230*/  FADD.FTZ R164, R164, R163 ;  /* 0x000000a3a4a47221 */ /* 0x000fe40000010000 */
[----:B------:R-:W-:Y:S01]  /*4240*/  HMMA.16816.F32 R80, R112, R82, RZ ;  /* 0x000000527050723c */ /* 0x000fe200000018ff */
[----:B------:R-:W-:Y:S01]  /*4250*/  LOP3.LUT R11, R4, R11, RZ, 0xc0, !PT ;  /* 0x0000000b040b7212 */ /* 0x000fe200078ec0ff */
[----:B------:R-:W-:Y:S01]  /*4260*/  FADD.FTZ R164, R159, R164 ;  /* 0x000000a49fa47221 */ /* 0x000fe20000010000 */
[----:B------:R-:W1:Y:S01]  /*4270*/  LDSM.16.MT88.4 R4, [R176+0xe800] ;  /* 0x00e80000b004783b */ /* 0x000e620000004200 */
[----:B------:R-:W-:Y:S01]  /*4280*/  MUFU.EX2 R198, R198 ;  /* 0x000000c600c67308 */ /* 0x000fe20000000800 */
[----:B----4-:R-:W-:-:S03]  /*4290*/  F2FP.F16.F32.PACK_AB R140, R165, R162 ;  /* 0x000000a2a58c723e */ /* 0x010fc600000000ff */
[----:B--2---:R-:W-:Y:S01]  /*42a0*/  HMMA.16816.F32 R84, R112, R88, RZ ;  /* 0x000000587054723c */ /* 0x004fe200000018ff */
[----:B------:R-:W-:-:S03]  /*42b0*/  LOP3.LUT R9, R140, R9, RZ, 0xc0, !PT ;  /* 0x000000098c097212 */ /* 0x000fc600078ec0ff */
[----:B------:R-:W-:Y:S04]  /*42c0*/  MUFU.EX2 R204, R204 ;  /* 0x000000cc00cc7308 */ /* 0x000fe80000000800 */
[C---:B---3--:R-:W-:Y:S04]  /*42d0*/  HMMA.16816.F32 R52, R8.reuse, R16, R52 ;  /* 0x000000100834723c */ /* 0x048fe80000001834 */
[----:B------:R-:W-:Y:S04]  /*42e0*/  MUFU.EX2 R213, R213 ;  /* 0x000000d500d57308 */ /* 0x000fe80000000800 */
[C---:B------:R-:W-:Y:S01]  /*42f0*/  HMMA.16816.F32 R56, R8.reuse, R18, R56 ;  /* 0x000000120838723c */ /* 0x040fe20000001838 */
[----:B------:R-:W2:Y:S03]  /*4300*/  LDSM.16.MT88.4 R16, [R178+0x10800] ;  /* 0x01080000b210783b */ /* 0x000ea60000004200 */
[----:B------:R-:W-:Y:S04]  /*4310*/  MUFU.EX2 R211, R211 ;  /* 0x000000d300d37308 */ /* 0x000fe80000000800 */
[----:B------:R-:W-:Y:S01]  /*4320*/  HMMA.16816.F32 R68, R8, R20, R68 ;  /* 0x000000140844723c */ /* 0x000fe20000001844 */
[----:B------:R-:W-:-:S03]  /*4330*/  VIADD R21, R197, 0xffffffff ;  /* 0xffffffffc5157836 */ /* 0x000fc60000000000 */
[----:B------:R-:W-:Y:S02]  /*4340*/  MUFU.EX2 R200, R200 ;  /* 0x000000c800c87308 */ /* 0x000fe40000000800 */
[----:B------:R-:W-:Y:S02]  /*4350*/  LOP3.LUT R20, R209, R21, R203, 0x96, !PT ;  /* 0x00000015d1147212 */ /* 0x000fe400078e96cb */
[C---:B------:R-:W-:Y:S03]  /*4360*/  HMMA.16816.F32 R88, R112.reuse, R90, RZ ;  /* 0x0000005a7058723c */ /* 0x040fe600000018ff */
[----:B------:R-:W-:Y:S01]  /*4370*/  IMAD.WIDE.U32 R20, R20, -0x326172a9, RZ ;  /* 0xcd9e8d5714147825 */ /* 0x000fe200078e00ff */
[----:B------:R-:W-:Y:S04]  /*4380*/  MUFU.EX2 R196, R196 ;  /* 0x000000c400c47308 */ /* 0x000fe80000000800 */
[----:B------:R-:W-:Y:S01]  /*4390*/  HMMA.16816.F32 R92, R112, R96, RZ ;  /* 0x00000060705c723c */ /* 0x000fe200000018ff */
[----:B------:R-:W-:-:S02]  /*43a0*/  LOP3.LUT R221, R221, R206, R21, 0x96, !PT ;  /* 0x000000cedddd7212 */ /* 0x000fc400078e9615 */
[----:B------:R-:W-:-:S05]  /*43b0*/  LOP3.LUT R20, R219, R20, R191, 0x96, !PT ;  /* 0x00000014db147212 */ /* 0x000fca00078e96bf */
[----:B------:R-:W-:Y:S01]  /*43c0*/  HMMA.16816.F32 R72, R8, R22, R72 ;  /* 0x000000160848723c */ /* 0x000fe20000001848 */
[----:B------:R-:W-:-:S04]  /*43d0*/  IMAD.WIDE.U32 R22, R221, -0x2daee0ad, RZ ;  /* 0xd2511f53dd167825 */ /* 0x000fc800078e00ff */
[----:B------:R-:W-:Y:S01]  /*43e0*/  IMAD.WIDE.U32 R20, R20, -0x2daee0ad, RZ ;  /* 0xd2511f5314147825 */ /* 0x000fe200078e00ff */
[----:B------:R-:W-:Y:S02]  /*43f0*/  LOP3.LUT R201, R201, R192, R23, 0x96, !PT ;  /* 0x000000c0c9c97212 */ /* 0x000fe400078e9617 */
[----:B------:R-:W-:Y:S02]  /*4400*/  HMMA.16816.F32 R76, R8, R12, R76 ;  /* 0x0000000c084c723c */ /* 0x000fe4000000184c */
[----:B------:R-:W-:Y:S01]  /*4410*/  LOP3.LUT R222, R182, R22, R21, 0x96, !PT ;  /* 0x00000016b6de7212 */ /* 0x000fe200078e9615 */
[----:B------:R-:W-:-:S04]  /*4420*/  IMAD.WIDE.U32 R224, R201, -0x326172a9, RZ ;  /* 0xcd9e8d57c9e07825 */ /* 0x000fc800078e00ff */
[----:B------:R-:W-:Y:S01]  /*4430*/  FFMA.FTZ R182, R145, UR7, -R212 ;  /* 0x0000000791b67c23 */ /* 0x000fe200080108d4 */
[----:B------:R-:W-:Y:S01]  /*4440*/  FFMA.FTZ R201, R220, UR7, -R195 ;  /* 0x00000007dcc97c23 */ /* 0x000fe200080108c3 */
[----:B------:R-:W-:Y:S01]  /*4450*/  IMAD.WIDE.U32 R222, R222, -0x326172a9, RZ ;  /* 0xcd9e8d57dede7825 */ /* 0x000fe200078e00ff */
[----:B------:R-:W-:Y:S01]  /*4460*/  HMMA.16816.F32 R80, R8, R14, R80 ;  /* 0x0000000e0850723c */ /* 0x000fe20000001850 */
[----:B------:R-:W3:Y:S02]  /*4470*/  LDSM.16.MT88.4 R12, [R217+0x10800] ;  /* 0x01080000d90c783b */ /* 0x000ee40000004200 */
[----:B------:R-:W-:Y:S01]  /*4480*/  MUFU.EX2 R182, R182 ;  /* 0x000000b600b67308 */ /* 0x000fe20000000800 */
[----:B------:R-:W-:-:S04]  /*4490*/  LOP3.LUT R224, R146, R224, R223, 0x96, !PT ;  /* 0x000000e092e07212 */ /* 0x000fc800078e96df */
[C---:B-1----:R-:W-:Y:S03]  /*44a0*/  HMMA.16816.F32 R84, R8.reuse, R4, R84 ;  /* 0x000000040854723c */ /* 0x042fe60000001854 */
[----:B------:R-:W1:Y:S05]  /*44b0*/  MUFU.EX2 R201, R201 ;  /* 0x000000c900c97308 */ /* 0x000e6a0000000800 */
[C---:B------:R-:W-:Y:S01]  /*44c0*/  HMMA.16816.F32 R88, R8.reuse, R6, R88 ;  /* 0x000000060858723c */ /* 0x040fe20000001858 */
[----:B------:R-:W4:Y:S07]  /*44d0*/  LDSM.16.MT88.4 R4, [R177+0x10800] ;  /* 0x01080000b104783b */ /* 0x000f2e0000004200 */
[----:B--2---:R-:W-:Y:S01]  /*44e0*/  HMMA.16816.F32 R92, R8, R16, R92 ;  /* 0x00000010085c723c */ /* 0x004fe2000000185c */
[----:B------:R-:W-:Y:S01]  /*44f0*/  LOP3.LUT R16, R183, R190, R225, 0x96, !PT ;  /* 0x000000beb7107212 */ /* 0x000fe200078e96e1 */
[----:B------:R-:W-:Y:S01]  /*4500*/  FFMA.FTZ R183, R147, UR7, -R212 ;  /* 0x0000000793b77c23 */ /* 0x000fe200080108d4 */
[----:B------:R-:W-:-:S04]  /*4510*/  IMAD.WIDE.U32 R224, R224, -0x2daee0ad, RZ ;  /* 0xd2511f53e0e07825 */ /* 0x000fc800078e00ff */
[----:B------:R-:W-:Y:S01]  /*4520*/  IMAD.WIDE.U32 R16, R16, -0x2daee0ad, RZ ;  /* 0xd2511f5310107825 */ /* 0x000fe200078e00ff */
[C---:B------:R-:W-:Y:S01]  /*4530*/  HMMA.16816.F32 R100, R112.reuse, R104, RZ ;  /* 0x000000687064723c */ /* 0x040fe200000018ff */
[----:B------:R-:W-:Y:S03]  /*4540*/  MUFU.EX2 R183, R183 ;  /* 0x000000b700b77308 */ /* 0x000fe60000000800 */
[----:B------:R-:W-:Y:S02]  /*4550*/  LOP3.LUT R226, R144, R20, R17, 0x96, !PT ;  /* 0x0000001490e27212 */ /* 0x000fe400078e9611 */
[----:B------:R-:W2:Y:S02]  /*4560*/  LDSM.16.MT88.4 R144, [R176+0x10800] ;  /* 0x01080000b090783b */ /* 0x000ea40000004200 */
[----:B------:R-:W-:Y:S01]  /*4570*/  HMMA.16816.F32 R120, R112, R108, RZ ;  /* 0x0000006c7078723c */ /* 0x000fe200000018ff */
[----:B------:R-:W-:Y:S01]  /*4580*/  IMAD.WIDE.U32 R226, R226, -0x326172a9, RZ ;  /* 0xcd9e8d57e2e27825 */ /* 0x000fe200078e00ff */
[----:B------:R-:W-:Y:S04]  /*4590*/  LDSM.16.MT88.4 R20, [R178+0xf000] ;  /* 0x00f00000b214783b */ /* 0x000fe80000004200 */
[----:B------:R-:W-:-:S02]  /*45a0*/  LOP3.LUT R214, R214, R222, R227, 0x96, !PT ;  /* 0x000000ded6d67212 */ /* 0x000fc400078e96e3 */
        /* <DEDUP_REMOVED lines=10> */
[----:B------:R-:W-:Y:S08]  /*4650*/  HMMA.16816.F32 R64, R112, R66, RZ ;  /* 0x000000427040723c */ /* 0x000ff000000018ff */
[----:B---3--:R-:W-:Y:S01]  /*4660*/  HMMA.16816.F32 R100, R8, R12, R100 ;  /* 0x0000000c0864723c */ /* 0x008fe20000001864 */
[----:B------:R-:W-:Y:S01]  /*4670*/  LOP3.LUT R12, R188, R16, R225, 0x96, !PT ;  /* 0x00000010bc0c7212 */ /* 0x000fe200078e96e1 */
[--C-:B------:R-:W-:Y:S01]  /*4680*/  FFMA.FTZ R188, R199, UR7, -R212.reuse ;  /* 0x00000007c7bc7c23 */ /* 0x100fe200080108d4 */
[----:B------:R-:W-:Y:S01]  /*4690*/  FFMA.FTZ R199, R218, UR7, -R195 ;  /* 0x00000007dac77c23 */ /* 0x000fe200080108c3 */
[--C-:B------:R-:W-:Y:S01]  /*46a0*/  FFMA.FTZ R218, R215, UR7, -R212.reuse ;  /* 0x00000007d7da7c23 */ /* 0x100fe200080108d4 */
[----:B------:R-:W-:Y:S01]  /*46b0*/  FFMA.FTZ R212, R205, UR7, -R212 ;  /* 0x00000007cdd47c23 */ /* 0x000fe200080108d4 */
[----:B------:R-:W-:-:S04]  /*46c0*/  IMAD.WIDE.U32 R12, R12, -0x326172a9, RZ ;  /* 0xcd9e8d570c0c7825 */ /* 0x000fc800078e00ff */
[----:B------:R-:W-:Y:S01]  /*46d0*/  FFMA.FTZ R205, R210, UR7, -R195 ;  /* 0x00000007d2cd7c23 */ /* 0x000fe200080108c3 */
[----:B------:R-:W-:Y:S01]  /*46e0*/  HMMA.16816.F32 R112, R112, R142, RZ ;  /* 0x0000008e7070723c */ /* 0x000fe200000018ff */
[----:B------:R-:W3:Y:S01]  /*46f0*/  MUFU.EX2 R188, R188 ;  /* 0x000000bc00bc7308 */ /* 0x000ee20000000800 */
[----:B------:R-:W-:Y:S01]  /*4700*/  IMAD.MOV.U32 R16, RZ, RZ, R12 ;  /* 0x000000ffff107224 */ /* 0x000fe200078e000c */
[----:B------:R-:W-:Y:S01]  /*4710*/  PRMT R17, R12, 0x7771, RZ ;  /* 0x000077710c117816 */ /* 0x000fe200000000ff */
[----:B------:R-:W-:Y:S01]  /*4720*/  LDSM.16.MT88.4 R140, [R217+0xd000] ;  /* 0x00d00000d98c783b */ /* 0x000fe20000004200 */
[----:B------:R-:W-:-:S04]  /*4730*/  IMAD.WIDE.U32 R214, R214, -0x2daee0ad, RZ ;  /* 0xd2511f53d6d67825 */ /* 0x000fc800078e00ff */
[----:B------:R-:W-:Y:S01]  /*4740*/  FFMA.FTZ R195, R194, UR7, -R195 ;  /* 0x00000007c2c37c23 */ /* 0x000fe200080108c3 */
[----:B------:R-:W-:Y:S01]  /*4750*/  LOP3.LUT R16, R16, 0xff, RZ, 0xc0, !PT ;  /* 0x000000ff10107812 */ /* 0x000fe200078ec0ff */
[----:B----4-:R-:W-:Y:S01]  /*4760*/  HMMA.16816.F32 R120, R8, R4, R120 ;  /* 0x000000040878723c */ /* 0x010fe20000001878 */
[----:B------:R-:W4:Y:S01]  /*4770*/  MUFU.EX2 R199, R199 ;  /* 0x000000c700c77308 */ /* 0x000f220000000800 */
[----:B------:R-:W-:Y:S02]  /*4780*/  LOP3.LUT R216, R216, R224, R215, 0x96, !PT ;  /* 0x000000e0d8d87212 */ /* 0x000fe400078e96d7 */
[----:B------:R-:W-:-:S04]  /*4790*/  PRMT R17, R16, 0x5410, R17 ;  /* 0x0000541010117816 */ /* 0x000fc80000000011 */
[C---:B------:R-:W-:Y:S01]  /*47a0*/  HMMA.16816.F32 R108, R8.reuse, R6, R108 ;  /* 0x00000006086c723c */ /* 0x040fe2000000186c */
[----:B------:R-:W5:Y:S01]  /*47b0*/  LDSM.16.MT88.4 R4, [R178+0xd000] ;  /* 0x00d00000b204783b */ /* 0x000f620000004200 */
[----:B------:R-:W5:Y:S06]  /*47c0*/  MUFU.EX2 R218, R218 ;  /* 0x000000da00da7308 */ /* 0x000f6c0000000800 */
[----:B------:R-:W-:Y:S01]  /*47d0*/  HMMA.16816.F32 R104, R8, R14, R104 ;  /* 0x0000000e0868723c */ /* 0x000fe20000001868 */
[----:B------:R-:W-:Y:S01]  /*47e0*/  LOP3.LUT R14, R185, R226, R13, 0x96, !PT ;  /* 0x000000e2b90e7212 */ /* 0x000fe200078e960d */
[----:B------:R-:W-:Y:S01]  /*47f0*/  MUFU.EX2 R212, R212 ;  /* 0x000000d400d47308 */ /* 0x000fe20000000800 */
[----:B------:R-:W-:-:S02]  /*4800*/  PRMT R13, R12, 0x7773, RZ ;  /* 0x000077730c0d7816 */ /* 0x000fc400000000ff */
[----:B------:R-:W-:Y:S02]  /*4810*/  PRMT R12, R12, 0x7772, RZ ;  /* 0x000077720c0c7816 */ /* 0x000fe400000000ff */
[C---:B------:R-:W-:Y:S01]  /*4820*/  LOP3.LUT R15, R14.reuse, 0xff, RZ, 0xc0, !PT ;  /* 0x000000ff0e0f7812 */ /* 0x040fe200078ec0ff */
[C---:B------:R-:W-:Y:S01]  /*4830*/  HMMA.16816.F32 R96, R8.reuse, R18, R96 ;  /* 0x000000120860723c */ /* 0x040fe20000001860 */
[C---:B------:R-:W-:Y:S01]  /*4840*/  LOP3.LUT R18, R14.reuse, 0xffff, RZ, 0xc0, !PT ;  /* 0x0000ffff0e127812 */ /* 0x040fe200078ec0ff */
[----:B------:R-:W5:Y:S01]  /*4850*/  MUFU.EX2 R205, R205 ;  /* 0x000000cd00cd7308 */ /* 0x000f620000000800 */
[----:B------:R-:W-:Y:S02]  /*4860*/  PRMT R19, R14, 0x7632, R19 ;  /* 0x000076320e137816 */ /* 0x000fe40000000013 */
[----:B------:R-:W-:Y:S02]  /*4870*/  SHF.R.U32.HI R14, RZ, 0x18, R14 ;  /* 0x00000018ff0e7819 */ /* 0x000fe4000001160e */
[----:B------:R-:W-:Y:S01]  /*4880*/  SHF.R.U32.HI R18, RZ, 0x8, R18 ;  /* 0x00000008ff127819 */ /* 0x000fe20000011612 */
[----:B------:R-:W-:Y:S01]  /*4890*/  HMMA.16816.F32 R128, R8, R136, R128 ;  /* 0x000000880880723c */ /* 0x000fe20000001880 */
[----:B------:R-:W-:Y:S01]  /*48a0*/  LOP3.LUT R19, R19, 0xff, RZ, 0xc0, !PT ;  /* 0x000000ff13137812 */ /* 0x000fe200078ec0ff */
[----:B------:R-:W5:Y:S01]  /*48b0*/  MUFU.EX2 R195, R195 ;  /* 0x000000c300c37308 */ /* 0x000f620000000800 */
[----:B------:R-:W-:-:S02]  /*48c0*/  PRMT R12, R12, 0x5410, R13 ;  /* 0x000054100c0c7816 */ /* 0x000fc4000000000d */
[----:B------:R-:W-:Y:S02]  /*48d0*/  PRMT R15, R15, 0x5410, R18 ;  /* 0x000054100f0f7816 */ /* 0x000fe40000000012 */
[----:B------:R-:W-:Y:S01]  /*48e0*/  PRMT R13, R19, 0x5410, R14 ;  /* 0x00005410130d7816 */ /* 0x000fe2000000000e */
[C---:B------:R-:W-:Y:S01]  /*48f0*/  HMMA.16816.F32 R124, R8.reuse, R138, R124 ;  /* 0x0000008a087c723c */ /* 0x040fe2000000187c */
[----:B------:R-:W-:Y:S01]  /*4900*/  LDSM.16.MT88.4 R136, [R217+0xf000] ;  /* 0x00f00000d988783b */ /* 0x000fe20000004200 */
[----:B------:R-:W-:Y:S02]  /*4910*/  LOP3.LUT R19, R12, 0xff00ff, RZ, 0xc0, !PT ;  /* 0x00ff00ff0c137812 */ /* 0x000fe400078ec0ff */
[--C-:B------:R-:W-:Y:S02]  /*4920*/  HSET2.LE.AND R16, R15, R180.reuse, PT ;  /* 0x000000b40f107233 */ /* 0x100fe40003803000 */
[--C-:B------:R-:W-:Y:S02]  /*4930*/  HSET2.LE.AND R18, R17, R180.reuse, PT ;  /* 0x000000b411127233 */ /* 0x100fe40003803000 */
[----:B------:R-:W-:Y:S01]  /*4940*/  HMMA.16816.F32 R36, R8, R32, R36 ;  /* 0x000000200824723c */ /* 0x000fe20000001824 */
[----:B------:R-:W-:-:S07]  /*4950*/  HSET2.LE.AND R19, R19, R180, PT ;  /* 0x000000b413137233 */ /* 0x000fce0003803000 */
[C---:B------:R-:W-:Y:S01]  /*4960*/  HMMA.16816.F32 R40, R8.reuse, R34, R40 ;  /* 0x000000220828723c */ /* 0x040fe20000001828 */
[----:B------:R1:W-:Y:S07]  /*4970*/  LDSM.16.MT88.4 R32, [R217+0x11000] ;  /* 0x01100000d920783b */ /* 0x0003ee0000004200 */
[C---:B------:R-:W-:Y:S08]  /*4980*/  HMMA.16816.F32 R44, R8.reuse, R28, R44 ;  /* 0x0000001c082c723c */ /* 0x040ff0000000182c */
[C---:B------:R-:W-:Y:S01]  /*4990*/  HMMA.16816.F32 R48, R8.reuse, R30, R48 ;  /* 0x0000001e0830723c */ /* 0x040fe20000001830 */
[----:B------:R-:W-:Y:S07]  /*49a0*/  LDSM.16.MT88.4 R28, [R177+0xd000] ;  /* 0x00d00000b11c783b */ /* 0x000fee0000004200 */
[----:B------:R-:W-:Y:S01]  /*49b0*/  HMMA.16816.F32 R60, R8, R24, R60 ;  /* 0x00000018083c723c */ /* 0x000fe2000000183c */
[----:B-1----:R-:W-:-:S07]  /*49c0*/  F2FP.F16.F32.PACK_AB R217, R201, R198 ;  /* 0x000000c6c9d9723e */ /* 0x002fce00000000ff */
[C---:B------:R-:W-:Y:S01]  /*49d0*/  HMMA.16816.F32 R64, R8.reuse, R26, R64 ;  /* 0x0000001a0840723c */ /* 0x040fe20000001840 */
[----:B------:R-:W-:Y:S07]  /*49e0*/  LDSM.16.MT88.4 R24, [R176+0xd000] ;  /* 0x00d00000b018783b */ /* 0x000fee0000004200 */
[----:B--2---:R-:W-:Y:S01]  /*49f0*/  HMMA.16816.F32 R116, R8, R144, R116 ;  /* 0x000000900874723c */ /* 0x004fe20000001874 */
[----:B------:R-:W-:Y:S02]  /*4a00*/  HSET2.LE.AND R144, R13, R180, PT ;  /* 0x000000b40d907233 */ /* 0x000fe40003803000 */
[----:B------:R-:W-:Y:S01]  /*4a10*/  F2FP.F16.F32.PACK_AB R145, R182, R181 ;  /* 0x000000b5b691723e */ /* 0x000fe200000000ff */
[----:B------:R-:W-:Y:S01]  /*4a20*/  LDSM.16.MT88.4 R12, [R177+0xf000] ;  /* 0x00f00000b10c783b */ /* 0x000fe20000004200 */
[----:B------:R-:W-:Y:S01]  /*4a30*/  FADD.FTZ R181, R181, R164 ;  /* 0x000000a4b5b57221 */ /* 0x000fe20000010000 */
[----:B------:R-:W-:-:S02]  /*4a40*/  LOP3.LUT R17, R217, R144, RZ, 0xc0, !PT ;  /* 0x00000090d9117212 */ /* 0x000fc400078ec0ff */
[----:B------:R-:W-:Y:S01]  /*4a50*/  HMMA.16816.F32 R112, R8, R146, R112 ;  /* 0x000000920870723c */ /* 0x000fe20000001870 */
[----:B------:R-:W1:Y:S01]  /*4a60*/  LDSM.16.MT88.4 R8, [R176+0xf000] ;  /* 0x00f00000b008783b */ /* 0x000e620000004200 */
[----:B------:R-:W-:Y:S01]  /*4a70*/  LOP3.LUT R16, R145, R16, RZ, 0xc0, !PT ;  /* 0x0000001091107212 */ /* 0x000fe200078ec0ff */
[----:B------:R-:W-:Y:S01]  /*4a80*/  FADD.FTZ R182, R182, R181 ;  /* 0x000000b5b6b67221 */ /* 0x000fe20000010000 */
[----:B---3--:R-:W-:Y:S02]  /*4a90*/  F2FP.F16.F32.PACK_AB R145, R188, R183 ;  /* 0x000000b7bc91723e */ /* 0x008fe400000000ff */
[----:B----4-:R-:W-:Y:S01]  /*4aa0*/  F2FP.F16.F32.PACK_AB R144, R199, R204 ;  /* 0x000000ccc790723e */ /* 0x010fe200000000ff */
[----:B------:R-:W-:Y:S01]  /*4ab0*/  FADD.FTZ R183, R183, R182 ;  /* 0x000000b6b7b77221 */ /* 0x000fe20000010000 */
[----:B------:R-:W-:Y:S02]  /*4ac0*/  LOP3.LUT R18, R145, R18, RZ, 0xc0, !PT ;  /* 0x0000001291127212 */ /* 0x000fe400078ec0ff */
[----:B------:R-:W-:Y:S01]  /*4ad0*/  LOP3.LUT R19, R144, R19, RZ, 0xc0, !PT ;  /* 0x0000001390137212 */ /* 0x000fe200078ec0ff */
[----:B------:R-:W-:Y:S01]  /*4ae0*/  FADD.FTZ R188, R188, R183 ;  /* 0x000000b7bcbc7221 */ /* 0x000fe20000010000 */
[----:B------:R-:W-:Y:S05]  /*4af0*/  LDSM.16.MT88.4 R144, [R176+0x11000] ;  /* 0x01100000b090783b */ /* 0x000fea0000004200 */
[C---:B-----5:R-:W-:Y:S08]  /*4b00*/  HMMA.16816.F32 R128, R16.reuse, R4, R128 ;  /* 0x000000041080723c */ /* 0x060ff00000001880 */
[C---:B------:R-:W-:Y:S01]  /*4b10*/  HMMA.16816.F32 R124, R16.reuse, R6, R124 ;  /* 0x00000006107c723c */ /* 0x040fe2000000187c */
[----:B------:R-:W2:Y:S07]  /*4b20*/  LDSM.16.MT88.4 R4, [R178+0x11000] ;  /* 0x01100000b204783b */ /* 0x000eae0000004200 */
[C---:B------:R-:W-:Y:S08]  /*4b30*/  HMMA.16816.F32 R60, R16.reuse, R20, R60 ;  /* 0x00000014103c723c */ /* 0x040ff0000000183c */
[C---:B------:R-:W-:Y:S01]  /*4b40*/  HMMA.16816.F32 R64, R16.reuse, R22, R64 ;  /* 0x000000161040723c */ /* 0x040fe20000001840 */
[----:B------:R-:W3:Y:S07]  /*4b50*/  LDSM.16.MT88.4 R20, [R177+0x11000] ;  /* 0x01100000b114783b */ /* 0x000eee0000004200 */
[----:B-1----:R-:W-:Y:S01]  /*4b60*/  HMMA.16816.F32 R84, R16, R8, R84 ;  /* 0x000000081054723c */ /* 0x002fe20000001854 */
[----:B------:R-:W-:Y:S01]  /*4b70*/  SEL R9, R179, 0xffffffe0, !P6 ;  /* 0xffffffe0b3097807 */ /* 0x000fe20007000000 */
[----:B------:R-:W-:-:S05]  /*4b80*/  IMAD.MOV.U32 R8, RZ, RZ, R214 ;  /* 0x000000ffff087224 */ /* 0x000fca00078e00d6 */
[----:B------:R-:W-:Y:S01]  /*4b90*/  LOP3.LUT R8, R8, 0xff, RZ, 0xc0, !PT ;  /* 0x000000ff08087812 */ /* 0x000fe200078ec0ff */
[----:B------:R-:W-:Y:S01]  /*4ba0*/  HMMA.16816.F32 R52, R16, R24, R52 ;  /* 0x000000181034723c */ /* 0x000fe20000001834 */
[----:B------:R-:W-:Y:S01]  /*4bb0*/  IMAD.IADD R24, R9, 0x1, R178 ;  /* 0x0000000109187824 */ /* 0x000fe200078e02b2 */
[----:B------:R-:W-:-:S06]  /*4bc0*/  LOP3.LUT R25, R216, 0xff, RZ, 0xc0, !PT ;  /* 0x000000ffd8197812 */ /* 0x000fcc00078ec0ff */
[C---:B------:R-:W-:Y:S08]  /*4bd0*/  HMMA.16816.F32 R76, R16.reuse, R12, R76 ;  /* 0x0000000c104c723c */ /* 0x040ff0000000184c */
[C---:B------:R-:W-:Y:S01]  /*4be0*/  HMMA.16816.F32 R80, R16.reuse, R14, R80 ;  /* 0x0000000e1050723c */ /* 0x040fe20000001850 */
[----:B------:R-:W1:Y:S07]  /*4bf0*/  LDSM.16.MT88.4 R12, [R24+0xd800] ;  /* 0x00d80000180c783b */ /* 0x000e6e0000004200 */
[----:B--2---:R-:W-:Y:S01]  /*4c00*/  HMMA.16816.F32 R96, R16, R6, R96 ;  /* 0x000000061060723c */ /* 0x004fe20000001860 */
[----:B------:R-:W-:-:S02]  /*4c10*/  PRMT R7, R216, 0x7632, R7 ;  /* 0x00007632d8077816 */ /* 0x000fc40000000007 */
[----:B------:R-:W-:Y:S02]  /*4c20*/  LOP3.LUT R6, R216, 0xffff, RZ, 0xc0, !PT ;  /* 0x0000ffffd8067812 */ /* 0x000fe400078ec0ff */
[----:B------:R-:W-:Y:S02]  /*4c30*/  SHF.R.U32.HI R216, RZ, 0x18, R216 ;  /* 0x00000018ffd87819 */ /* 0x000fe400000116d8 */
[----:B------:R-:W-:Y:S01]  /*4c40*/  LOP3.LUT R7, R7, 0xff, RZ, 0xc0, !PT ;  /* 0x000000ff07077812 */ /* 0x000fe200078ec0ff */
[----:B------:R-:W-:Y:S01]  /*4c50*/  HMMA.16816.F32 R88, R16, R10, R88 ;  /* 0x0000000a1058723c */ /* 0x000fe20000001858 */
[----:B------:R-:W-:Y:S02]  /*4c60*/  PRMT R11, R214, 0x7772, RZ ;  /* 0x00007772d60b7816 */ /* 0x000fe400000000ff */
[----:B------:R-:W-:-:S04]  /*4c70*/  SHF.R.U32.HI R6, RZ, 0x8, R6 ;  /* 0x00000008ff067819 */ /* 0x000fc80000011606 */
[----:B------:R-:W-:Y:S01]  /*4c80*/  PRMT R25, R25, 0x5410, R6 ;  /* 0x0000541019197816 */ /* 0x000fe20000000006 */
[C---:B------:R-:W-:Y:S01]  /*4c90*/  HMMA.16816.F32 R92, R16.reuse, R4, R92 ;  /* 0x00000004105c723c */ /* 0x040fe2000000185c */
[C---:B------:R-:W-:Y:S02]  /*4ca0*/  PRMT R4, R214.reuse, 0x7773, RZ ;  /* 0x00007773d6047816 */ /* 0x040fe400000000ff */
[----:B------:R-:W-:Y:S02]  /*4cb0*/  PRMT R5, R214, 0x7771, RZ ;  /* 0x00007771d6057816 */ /* 0x000fe400000000ff */
[----:B------:R-:W-:Y:S02]  /*4cc0*/  PRMT R4, R11, 0x5410, R4 ;  /* 0x000054100b047816 */ /* 0x000fe40000000004 */
[----:B------:R-:W-:Y:S01]  /*4cd0*/  PRMT R5, R8, 0x5410, R5 ;  /* 0x0000541008057816 */ /* 0x000fe20000000005 */
[----:B------:R-:W-:Y:S01]  /*4ce0*/  HMMA.16816.F32 R36, R16, R140, R36 ;  /* 0x0000008c1024723c */ /* 0x000fe20000001824 */
[----:B------:R-:W2:Y:S03]  /*4cf0*/  LDSM.16.MT88.4 R8, [R178+0xf800] ;  /* 0x00f80000b208783b */ /* 0x000ea60000004200 */
[----:B------:R-:W-:-:S04]  /*4d00*/  HSET2.LE.AND R6, R5, R180, PT ;  /* 0x000000b405067233 */ /* 0x000fc80003803000 */
[C---:B------:R-:W-:Y:S01]  /*4d10*/  HMMA.16816.F32 R40, R16.reuse, R142, R40 ;  /* 0x0000008e1028723c */ /* 0x040fe20000001828 */
[----:B------:R-:W-:Y:S07]  /*4d20*/  LDSM.16.MT88.4 R140, [R24+0xf800] ;  /* 0x00f80000188c783b */ /* 0x000fee0000004200 */
[----:B---3--:R-:W-:Y:S01]  /*4d30*/  HMMA.16816.F32 R120, R16, R20, R120 ;  /* 0x000000141078723c */ /* 0x008fe20000001878 */
[----:B------:R-:W-:Y:S02]  /*4d40*/  PRMT R21, R7, 0x5410, R216 ;  /* 0x0000541007157816 */ /* 0x000fe400000000d8 */
[----:B------:R-:W-:-:S02]  /*4d50*/  LOP3.LUT R7, R4, 0xff00ff, RZ, 0xc0, !PT ;  /* 0x00ff00ff04077812 */ /* 0x000fc400078ec0ff */
[--C-:B------:R-:W-:Y:S02]  /*4d60*/  HSET2.LE.AND R4, R25, R180.reuse, PT ;  /* 0x000000b419047233 */ /* 0x100fe40003803000 */
[--C-:B------:R-:W-:Y:S01]  /*4d70*/  HSET2.LE.AND R5, R21, R180.reuse, PT ;  /* 0x000000b415057233 */ /* 0x100fe20003803000 */
[C---:B------:R-:W-:Y:S01]  /*4d80*/  HMMA.16816.F32 R108, R16.reuse, R22, R108 ;  /* 0x00000016106c723c */ /* 0x040fe2000000186c */
[----:B------:R-:W-:Y:S02]  /*4d90*/  HSET2.LE.AND R7, R7, R180, PT ;  /* 0x000000b407077233 */ /* 0x000fe40003803000 */
[----:B------:R-:W-:Y:S01]  /*4da0*/  F2FP.F16.F32.PACK_AB R23, R218, R213 ;  /* 0x000000d5da17723e */ /* 0x000fe200000000ff */
[----:B------:R-:W-:Y:S01]  /*4db0*/  FADD.FTZ R213, R213, R188 ;  /* 0x000000bcd5d57221 */ /* 0x000fe20000010000 */
[----:B------:R-:W-:Y:S02]  /*4dc0*/  F2FP.F16.F32.PACK_AB R20, R200, R205 ;  /* 0x000000cdc814723e */ /* 0x000fe400000000ff */
[----:B------:R-:W-:Y:S01]  /*4dd0*/  F2FP.F16.F32.PACK_AB R21, R212, R211 ;  /* 0x000000d3d415723e */ /* 0x000fe200000000ff */
[----:B------:R-:W-:Y:S01]  /*4de0*/  HMMA.16816.F32 R116, R16, R144, R116 ;  /* 0x000000901074723c */ /* 0x000fe20000001874 */
[----:B------:R-:W-:Y:S01]  /*4df0*/  F2FP.F16.F32.PACK_AB R144, R195, R196 ;  /* 0x000000c4c390723e */ /* 0x000fe200000000ff */
[----:B------:R-:W-:Y:S01]  /*4e00*/  FADD.FTZ R218, R218, R213 ;  /* 0x000000d5dada7221 */ /* 0x000fe20000010000 */
[----:B------:R-:W-:-:S02]  /*4e10*/  LOP3.LUT R4, R23, R4, RZ, 0xc0, !PT ;  /* 0x0000000417047212 */ /* 0x000fc400078ec0ff */
[----:B------:R-:W-:Y:S01]  /*4e20*/  LOP3.LUT R5, R20, R5, RZ, 0xc0, !PT ;  /* 0x0000000514057212 */ /* 0x000fe200078ec0ff */
[----:B------:R-:W-:Y:S01]  /*4e30*/  FADD.FTZ R211, R211, R218 ;  /* 0x000000dad3d37221 */ /* 0x000fe20000010000 */
[----:B------:R-:W-:Y:S01]  /*4e40*/  LOP3.LUT R6, R21, R6, RZ, 0xc0, !PT ;  /* 0x0000000615067212 */ /* 0x000fe200078ec0ff */
[----:B------:R-:W-:Y:S01]  /*4e50*/  HMMA.16816.F32 R68, R16, R136, R68 ;  /* 0x000000881044723c */ /* 0x000fe20000001844 */
[----:B------:R-:W-:Y:S01]  /*4e60*/  LOP3.LUT R7, R144, R7, RZ, 0xc0, !PT ;  /* 0x0000000790077212 */ /* 0x000fe200078ec0ff */
[----:B------:R-:W-:Y:S06]  /*4e70*/  LDSM.16.MT88.4 R20, [R177+0xf800] ;  /* 0x00f80000b114783b */ /* 0x000fec0000004200 */
[C---:B-1----:R-:W-:Y:S08]  /*4e80*/  HMMA.16816.F32 R36, R4.reuse, R12, R36 ;  /* 0x0000000c0424723c */ /* 0x042ff00000001824 */
[----:B------:R-:W-:Y:S01]  /*4e90*/  HMMA.16816.F32 R40, R4, R14, R40 ;  /* 0x0000000e0428723c */ /* 0x000fe20000001828 */
        /* <DEDUP_REMOVED lines=13> */
[C---:B--2---:R-:W-:Y:S08]  /*4f70*/  HMMA.16816.F32 R60, R4.reuse, R8, R60 ;  /* 0x00000008043c723c */ /* 0x044ff0000000183c */
        /* <DEDUP_REMOVED lines=23> */
[----:B------:R-:W-:Y:S01]  /*50f0*/  FADD.FTZ R196, R196, R205 ;  /* 0x000000cdc4c47221 */ /* 0x000fe20000010000 */
[----:B------:R-:W-:-:S03]  /*5100*/  FADD.FTZ R205, R212, R211 ;  /* 0x000000d3d4cd7221 */ /* 0x000fc60000010000 */
        /* <DEDUP_REMOVED lines=15> */
[----:B------:R-:W-:Y:S01]  /*5200*/  IMAD.WIDE.U32 R10, R156, R148, R150 ;  /* 0x000000949c0a7225 */ /* 0x000fe200078e0096 */
[----:B------:R-:W-:Y:S01]  /*5210*/  SHF.R.S32.HI R5, RZ, 0x1f, R0 ;  /* 0x0000001fff057819 */ /* 0x000fe20000011400 */
[----:B------:R-:W-:Y:S01]  /*5220*/  S2UR UR7, SR_CgaCtaId ;  /* 0x00000000000779c3 */ /* 0x000fe20000008800 */
[----:B------:R-:W1:Y:S01]  /*5230*/  S2R R199, SR_TID.X ;  /* 0x0000000000c77919 */ /* 0x000e620000002100 */
[----:B------:R-:W-:Y:S01]  /*5240*/  IMAD.IADD R11, R133, 0x1, R11 ;  /* 0x00000001850b7824 */ /* 0x000fe200078e020b */
[----:B------:R-:W-:Y:S01]  /*5250*/  UMOV UR6, 0x400 ;  /* 0x0000040000067882 */ /* 0x000fe20000000000 */
[----:B------:R-:W-:Y:S01]  /*5260*/  IMAD R5, R5, UR4, RZ ;  /* 0x0000000405057c24 */ /* 0x000fe2000f8e02ff */
[----:B------:R-:W-:Y:S01]  /*5270*/  MOV R182, 0x40 ;  /* 0x0000004000b67802 */ /* 0x000fe20000000f00 */
[----:B------:R-:W-:Y:S01]  /*5280*/  IMAD.WIDE.U32 R10, R0, UR4, R10 ;  /* 0x00000004000a7c25 */ /* 0x000fe2000f8e000a */
[----:B------:R-:W-:Y:S01]  /*5290*/  LOP3.LUT R200, R152, 0x1e00, R167, 0xf8, !PT ;  /* 0x00001e0098c87812 */ /* 0x000fe200078ef8a7 */
[----:B------:R-:W2:Y:S01]  /*52a0*/  LDCU UR4, c[0x0][0x45c] ;  /* 0x00008b80ff0477ac */ /* 0x000ea20008000800 */
[----:B------:R-:W-:Y:S01]  /*52b0*/  SEL R182, R182, 0xffffffc0, !P5 ;  /* 0xffffffc0b6b67807 */ /* 0x000fe20006800000 */
[----:B------:R-:W-:Y:S01]  /*52c0*/  IMAD R0, R0, UR5, R5 ;  /* 0x0000000500007c24 */ /* 0x000fe2000f8e0205 */
[----:B------:R-:W3:Y:S01]  /*52d0*/  S2UR UR5, SR_CgaCtaId ;  /* 0x00000000000579c3 */ /* 0x000ee20000008800 */
[----:B------:R-:W-:Y:S01]  /*52e0*/  IMAD.SHL.U32 R7, R134, 0x40, RZ ;  /* 0x0000004086077824 */ /* 0x000fe200078e00ff */
[----:B------:R-:W-:Y:S01]  /*52f0*/  IADD3 R8, P0, PT, R160, R10, RZ ;  /* 0x0000000aa0087210 */ /* 0x000fe20007f1e0ff */
[----:B------:R-:W-:Y:S01]  /*5300*/  VIADD R6, R135, 0xfffffffe ;  /* 0xfffffffe87067836 */ /* 0x000fe20000000000 */
[----:B------:R-:W-:Y:S01]  /*5310*/  SHF.L.U64.HI R194, R148, 0x5, R149 ;  /* 0x0000000594c27819 */ /* 0x000fe20000010295 */
[----:B------:R-:W-:Y:S01]  /*5320*/  IMAD.SHL.U32 R183, R134, 0x20, RZ ;  /* 0x0000002086b77824 */ /* 0x000fe200078e00ff */
[----:B------:R-:W-:Y:S01]  /*5330*/  LOP3.LUT R4, R7, 0x200, RZ, 0xc0, !PT ;  /* 0x0000020007047812 */ /* 0x000fe200078ec0ff */
[----:B------:R-:W-:Y:S01]  /*5340*/  IMAD.X R11, R11, 0x1, R0, P0 ;  /* 0x000000010b0b7824 */ /* 0x000fe200000e0600 */
[----:B------:R-:W-:Y:S01]  /*5350*/  LOP3.LUT R9, R160, 0x1c0, R7, 0xf8, !PT ;  /* 0x000001c0a0097812 */ /* 0x000fe200078ef807 */
[----:B------:R-:W-:Y:S01]  /*5360*/  IMAD.WIDE.U32 R12, R6, R148, RZ ;  /* 0x00000094060c7225 */ /* 0x000fe200078e00ff */
[----:B------:R-:W-:-:S02]  /*5370*/  LOP3.LUT R178, R7, 0x400, RZ, 0xc0, !PT ;  /* 0x0000040007b27812 */ /* 0x000fc400078ec0ff */
[----:B------:R-:W-:Y:S01]  /*5380*/  LOP3.LUT R183, R4, 0x7c00, R183, 0xf8, !PT ;  /* 0x00007c0004b77812 */ /* 0x000fe200078ef8b7 */
[----:B------:R-:W-:Y:S01]  /*5390*/  IMAD.SHL.U32 R210, R8, 0x2, RZ ;  /* 0x0000000208d27824 */ /* 0x000fe200078e00ff */
[--C-:B------:R-:W-:Y:S01]  /*53a0*/  SHF.R.U32.HI R4, RZ, 0x1, R134.reuse ;  /* 0x00000001ff047819 */ /* 0x100fe20000011686 */
[----:B------:R-:W-:Y:S01]  /*53b0*/  IMAD R7, R6, R149, R13 ;  /* 0x0000009506077224 */ /* 0x000fe200078e020d */
[----:B------:R-:W-:Y:S01]  /*53c0*/  SHF.L.U64.HI R0, R8, 0x1, R11 ;  /* 0x0000000108007819 */ /* 0x000fe2000001020b */
[----:B------:R-:W-:Y:S01]  /*53d0*/  VIADD R198, R135, 0xfffffffd ;  /* 0xfffffffd87c67836 */ /* 0x000fe20000000000 */
[----:B------:R-:W-:Y:S01]  /*53e0*/  LEA R210, P1, R12, R210, 0x7 ;  /* 0x000000d20cd27211 */ /* 0x000fe200078238ff */
[----:B------:R-:W-:Y:S01]  /*53f0*/  IMAD.SHL.U32 R195, R148, 0x20, RZ ;  /* 0x0000002094c37824 */ /* 0x000fe200078e00ff */
[C---:B------:R-:W-:Y:S01]  /*5400*/  LOP3.LUT R5, R9.reuse, 0x8, R134, 0x78, !PT ;  /* 0x0000000809057812 */ /* 0x040fe200078e7886 */
[----:B------:R-:W-:Y:S01]  /*5410*/  IMAD.MOV.U32 R133, RZ, RZ, R132 ;  /* 0x000000ffff857224 */ /* 0x000fe200078e0084 */
[----:B------:R-:W-:-:S02]  /*5420*/  LOP3.LUT R4, R9, 0x8, R4, 0x78, !PT ;  /* 0x0000000809047812 */ /* 0x000fc400078e7804 */
[----:B------:R-:W-:Y:S01]  /*5430*/  LEA.HI.X R0, R12, R0, R7, 0x7, P1 ;  /* 0x000000000c007211 */ /* 0x000fe200008f3c07 */
[----:B---3--:R-:W-:Y:S01]  /*5440*/  ULEA UR5, UR5, UR6, 0x18 ;  /* 0x0000000605057291 */ /* 0x008fe2000f8ec0ff */
[----:B------:R-:W-:Y:S01]  /*5450*/  IADD3 R210, P1, PT, R210, UR8, RZ ;  /* 0x00000008d2d27c10 */ /* 0x000fe2000ff3e0ff */
[----:B------:R-:W-:Y:S01]  /*5460*/  UMOV UR8, 0x400 ;  /* 0x0000040000087882 */ /* 0x000fe20000000000 */
[----:B------:R-:W-:Y:S01]  /*5470*/  LEA R178, R5, R178, 0x1 ;  /* 0x000000b205b27211 */ /* 0x000fe200078e08ff */
[----:B------:R-:W-:Y:S01]  /*5480*/  ULEA UR6, UR7, UR8, 0x18 ;  /* 0x0000000807067291 */ /* 0x000fe2000f8ec0ff */
[----:B------:R-:W-:Y:S02]  /*5490*/  LOP3.LUT R183, R183, R4, RZ, 0xfc, !PT ;  /* 0x00000004b7b77212 */ /* 0x000fe400078efcff */
[----:B------:R-:W-:Y:S01]  /*54a0*/  IADD3.X R211, PT, PT, R0, UR9, RZ, P1, !PT ;  /* 0x0000000900d37c10 */ /* 0x000fe20008ffe4ff */
[----:B------:R-:W-:Y:S01]  /*54b0*/  IMAD.MOV.U32 R0, RZ, RZ, R3 ;  /* 0x000000ffff007224 */ /* 0x000fe200078e0003 */
[----:B------:R-:W-:Y:S01]  /*54c0*/  IADD3 R188, P0, PT, R154, -0x100, RZ ;  /* 0xffffff009abc7810 */ /* 0x000fe20007f1e0ff */
[----:B------:R-:W-:Y:S01]  /*54d0*/  IMAD.MOV.U32 R3, RZ, RZ, 0x20 ;  /* 0x00000020ff037424 */ /* 0x000fe200078e00ff */
[----:B------:R-:W-:Y:S01]  /*54e0*/  LEA R183, R183, UR5, 0x1 ;  /* 0x00000005b7b77c11 */ /* 0x000fe2000f8e08ff */
[----:B------:R-:W-:Y:S01]  /*54f0*/  VIADD R135, R178, UR5 ;  /* 0x00000005b2877c36 */ /* 0x000fe20008000000 */
[----:B------:R-:W-:-:S02]  /*5500*/  IADD3.X R196, PT, PT, R2, -0x1, RZ, P0, !PT ;  /* 0xffffffff02c47810 */ /* 0x000fc400007fe4ff */
[----:B------:R-:W-:Y:S01]  /*5510*/  SEL R2, R3, 0xffffffe0, !P6 ;  /* 0xffffffe003027807 */ /* 0x000fe20007000000 */
[C---:B------:R-:W-:Y:S01]  /*5520*/  IMAD.IADD R177, R135.reuse, 0x1, R182 ;  /* 0x0000000187b17824 */ /* 0x040fe200078e02b6 */
[----:B------:R-:W-:Y:S01]  /*5530*/  LEA R200, R200, UR5, 0x1 ;  /* 0x00000005c8c87c11 */ /* 0x000fe2000f8e08ff */
[--C-:B------:R-:W-:Y:S01]  /*5540*/  IMAD.IADD R182, R182, 0x1, R183.reuse ;  /* 0x00000001b6b67824 */ /* 0x100fe200078e02b7 */
[----:B------:R-:W-:Y:S01]  /*5550*/  IADD3 R135, PT, PT, R135, R2, RZ ;  /* 0x0000000287877210 */ /* 0x000fe20007ffe0ff */
[C---:B------:R-:W-:Y:S02]  /*5560*/  IMAD.IADD R180, R2.reuse, 0x1, R183 ;  /* 0x0000000102b47824 */ /* 0x040fe400078e02b7 */
[C---:B------:R-:W-:Y:S02]  /*5570*/  IMAD.IADD R176, R2.reuse, 0x1, R177 ;  /* 0x0000000102b07824 */ /* 0x040fe400078e02b1 */
[----:B------:R-:W-:Y:S01]  /*5580*/  IMAD.IADD R181, R2, 0x1, R182 ;  /* 0x0000000102b57824 */ /* 0x000fe200078e02b6 */
[----:B-12---:R-:W-:Y:S06]  /*5590*/  BRA `(.L_x_885) ;  /* 0x0000000000907947 */ /* 0x006fec0003800000 */
.L_x_887:
[----:B------:R-:W1:Y:S02]  /*55a0*/  LDC.64 R2, c[0x0][0x3b8] ;  /* 0x0000ee00ff027b82 */ /* 0x000e640000000a00 */
[----:B-1----:R-:W-:Y:S01]  /*55b0*/  IMAD.WIDE.U32 R140, R198, R2, RZ ;  /* 0x00000002c68c7225 */ /* 0x002fe200078e00ff */
[----:B------:R-:W-:Y:S03]  /*55c0*/  SHF.L.U64.HI R136, R2, 0x4, R3 ;  /* 0x0000000402887819 */ /* 0x000fe60000010203 */
[----:B------:R-:W-:Y:S01]  /*55d0*/  IMAD R137, R198, R3, R141 ;  /* 0x00000003c6897224 */ /* 0x000fe200078e028d */
[-C--:B------:R-:W-:Y:S01]  /*55e0*/  LEA R142, P2, R140, R187.reuse, 0x7 ;  /* 0x000000bb8c8e7211 */ /* 0x080fe200078438ff */
[----:B------:R-:W-:Y:S03]  /*55f0*/  IMAD.SHL.U32 R134, R2, 0x10, RZ ;  /* 0x0000001002867824 */ /* 0x000fe600078e00ff */
[C-C-:B------:R-:W-:Y:S02]  /*5600*/  LEA.HI.X R143, R140.reuse, R186, R137.reuse, 0x7, P2 ;  /* 0x000000ba8c8f7211 */ /* 0x140fe400010f3c89 */
[C---:B------:R-:W-:Y:S03]  /*5610*/  LEA R141, P0, R140.reuse, R134, 0x6 ;  /* 0x000000868c8d7211 */ /* 0x040fe600078030ff */
[----:B------:R-:W-:Y:S01]  /*5620*/  @!PT LDS RZ, [RZ] ;  /* 0x00000000fffff984 */ /* 0x000fe20000000800 */
[----:B------:R-:W-:Y:S01]  /*5630*/  @!PT LDS RZ, [RZ] ;  /* 0x00000000fffff984 */ /* 0x000fe20000000800 */
[----:B------:R-:W-:Y:S01]  /*5640*/  @!PT LDS RZ, [RZ] ;  /* 0x00000000fffff984 */ /* 0x000fe20000000800 */
[----:B------:R1:W-:Y:S01]  /*5650*/  LDGSTS.E.BYPASS.LTC128B.128 [R200+0x6000], desc[UR10][R142.64] ;  /* 0x060000008ec87fae */ /* 0x0003e2000b981a0a */
[----:B------:R-:W-:Y:S02]  /*5660*/  LEA.HI.X R139, R140, R136, R137, 0x6, P0 ;  /* 0x000000888c8b7211 */ /* 0x000fe400000f3489 */
[C---:B------:R-:W-:Y:S01]  /*5670*/  LEA R140, P2, R141.reuse, R187, 0x1 ;  /* 0x000000bb8d8c7211 */ /* 0x040fe200078408ff */
[----:B------:R1:W-:Y:S01]  /*5680*/  LDGSTS.E.BYPASS.LTC128B.128 [R200+0x8000], desc[UR10][R142.64+0x80] ;  /* 0x080000808ec87fae */ /* 0x0003e2000b981a0a */
[-C--:B------:R-:W-:Y:S02]  /*5690*/  LEA R138, P1, R2, R141.reuse, 0x5 ;  /* 0x0000008d028a7211 */ /* 0x080fe400078228ff */
[----:B------:R-:W-:Y:S01]  /*56a0*/  IADD3 R134, P0, PT, R134, R141, RZ ;  /* 0x0000008d86867210 */ /* 0x000fe20007f1e0ff */
[----:B------:R1:W-:Y:S01]  /*56b0*/  LDGSTS.E.BYPASS.LTC128B.128 [R200+0xa000], desc[UR10][R142.64+0x100] ;  /* 0x0a0001008ec87fae */ /* 0x0003e2000b981a0a */
[-C--:B------:R-:W-:Y:S02]  /*56c0*/  LEA.HI.X R141, R141, R186.reuse, R139, 0x1, P2 ;  /* 0x000000ba8d8d7211 */ /* 0x080fe400010f0c8b */
[----:B------:R-:W-:Y:S01]  /*56d0*/  LEA.HI.X R3, R2, R139, R3, 0x5, P1 ;  /* 0x0000008b02037211 */ /* 0x000fe200008f2c03 */
[----:B------:R-:W-:Y:S01]  /*56e0*/  IMAD.X R137, R136, 0x1, R139, P0 ;  /* 0x0000000188897824 */ /* 0x000fe200000e068b */
[-C--:B------:R-:W-:Y:S01]  /*56f0*/  LEA R136, P1, R134, R187.reuse, 0x1 ;  /* 0x000000bb86887211 */ /* 0x080fe200078208ff */
[----:B------:R1:W-:Y:S01]  /*5700*/  LDGSTS.E.BYPASS.LTC128B.128 [R200+0x6800], desc[UR10][R140.64] ;  /* 0x068000008cc87fae */ /* 0x0003e2000b981a0a */
[----:B------:R-:W-:Y:S02]  /*5710*/  LEA R2, P0, R138, R187, 0x1 ;  /* 0x000000bb8a027211 */ /* 0x000fe400078008ff */
[-C--:B------:R-:W-:Y:S01]  /*5720*/  LEA.HI.X R137, R134, R186.reuse, R137, 0x1, P1 ;  /* 0x000000ba86897211 */ /* 0x080fe200008f0c89 */
[----:B------:R1:W-:Y:S01]  /*5730*/  LDGSTS.E.BYPASS.LTC128B.128 [R200+0x8800], desc[UR10][R140.64+0x80] ;  /* 0x088000808cc87fae */ /* 0x0003e2000b981a0a */
[----:B------:R-:W-:Y:S03]  /*5740*/  LEA.HI.X R3, R138, R186, R3, 0x1, P0 ;  /* 0x000000ba8a037211 */ /* 0x000fe600000f0c03 */
[----:B------:R1:W-:Y:S04]  /*5750*/  LDGSTS.E.BYPASS.LTC128B.128 [R200+0xa800], desc[UR10][R140.64+0x100] ;  /* 0x0a8001008cc87fae */ /* 0x0003e8000b981a0a */
[----:B------:R1:W-:Y:S04]  /*5760*/  LDGSTS.E.BYPASS.LTC128B.128 [R200+0x7000], desc[UR10][R136.64] ;  /* 0x0700000088c87fae */ /* 0x0003e8000b981a0a */
[----:B------:R1:W-:Y:S04]  /*5770*/  LDGSTS.E.BYPASS.LTC128B.128 [R200+0x9000], desc[UR10][R136.64+0x80] ;  /* 0x0900008088c87fae */ /* 0x0003e8000b981a0a */
[----:B------:R1:W-:Y:S04]  /*5780*/  LDGSTS.E.BYPASS.LTC128B.128 [R200+0xb000], desc[UR10][R136.64+0x100] ;  /* 0x0b00010088c87fae */ /* 0x0003e8000b981a0a */
[----:B------:R1:W-:Y:S04]  /*5790*/  LDGSTS.E.BYPASS.LTC128B.128 [R200+0x7800], desc[UR10][R2.64] ;  /* 0x0780000002c87fae */ /* 0x0003e8000b981a0a */
[----:B------:R1:W-:Y:S04]  /*57a0*/  LDGSTS.E.BYPASS.LTC128B.128 [R200+0x9800], desc[UR10][R2.64+0x80] ;  /* 0x0980008002c87fae */ /* 0x0003e8000b981a0a */
[----:B------:R1:W-:Y:S04]  /*57b0*/  LDGSTS.E.BYPASS.LTC128B.128 [R200+0xb800], desc[UR10][R2.64+0x100] ;  /* 0x0b80010002c87fae */ /* 0x0003e8000b981a0a */
[----:B------:R-:W0:Y:S01]  /*57c0*/  LDGDEPBAR ;  /* 0x00000000000079af */ /* 0x000e220000000000 */
[----:B------:R-:W-:Y:S05]  /*57d0*/  BRA `(.L_x_886) ;  /* 0x0000000c00147947 */ /* 0x000fea0003800000 */
.L_x_885:
[----:B------:R-:W-:Y:S04]  /*57e0*/  DEPBAR.LE SB0, 0x0 ;  /* 0x000080000000791a */ /* 0x000fe80000000000 */
[----:B------:R-:W-:Y:S01]  /*57f0*/  BAR.SYNC.DEFER_BLOCKING 0x0 ;  /* 0x0000000000007b1d */ /* 0x000fe20000010000 */
[----:B------:R-:W-:Y:S05]  /*5800*/  IADD3 R214, P0, PT, R210, R195, RZ ;  /* 0x000000c3d2d67210 */ /* 0x000fea0007f1e0ff */
[----:B------:R-:W-:Y:S01]  /*5810*/  IMAD.X R215, R211, 0x1, R194, P0 ;  /* 0x00000001d3d77824 */ /* 0x000fe200000e06c2 */
[----:B------:R-:W-:Y:S05]  /*5820*/  IADD3 R212, P0, PT, R188, R214, RZ ;  /* 0x000000d6bcd47210 */ /* 0x000fea0007f1e0ff */
[----:B------:R-:W-:Y:S01]  /*5830*/  IMAD.X R213, R196, 0x1, R215, P0 ;  /* 0x00000001c4d57824 */ /* 0x000fe200000e06d7 */
[----:B------:R-:W-:Y:S05]  /*5840*/  IADD3 R2, P0, PT, R188, R212, RZ ;  /* 0x000000d4bc027210 */ /* 0x000fea0007f1e0ff */
[----:B------:R-:W-:Y:S01]  /*5850*/  IMAD.X R3, R196, 0x1, R213, P0 ;  /* 0x00000001c4037824 */ /* 0x000fe200000e06d5 */
[----:B------:R-:W-:Y:S01]  /*5860*/  ISETP.NE.AND P0, PT, R198, -0x1, PT ;  /* 0xffffffffc600780c */ /* 0x000fe20003f05270 */
        /* <DEDUP_REMOVED lines=19> */
[----:B------:R-:W0:Y:S04]  /*59a0*/  LDGDEPBAR ;  /* 0x00000000000079af */ /* 0x000e280000000000 */
[----:B------:R-:W5:Y:S04]  /*59b0*/  LDSM.16.M88.4 R152, [R178+UR5+0x7800] ;  /* 0x00780005b298783b */ /* 0x000f680008000200 */
[----:B------:R-:W-:Y:S04]  /*59c0*/  LDSM.16.M88.4 R156, [R180] ;  /* 0x00000000b49c783b */ /* 0x000fe80000000200 */
[----:B------:R-:W1:Y:S04]  /*59d0*/  LDSM.16.M88.4 R160, [R135+0x6000] ;  /* 0x0060000087a0783b */ /* 0x000e680000000200 */
[----:B------:R-:W-:Y:S04]  /*59e0*/  LDSM.16.M88.4 R164, [R135+0x7000] ;  /* 0x0070000087a4783b */ /* 0x000fe80000000200 */
[----:B------:R-:W-:Y:S04]  /*59f0*/  LDSM.16.M88.4 R168, [R176+0x6000] ;  /* 0x00600000b0a8783b */ /* 0x000fe80000000200 */
[----:B------:R-:W-:Y:S01]  /*5a00*/  LDSM.16.M88.4 R172, [R176+0x6800] ;  /* 0x00680000b0ac783b */ /* 0x000fe20000000200 */
[C---:B--2---:R-:W-:Y:S08]  /*5a10*/  HMMA.16816.F32 R4, R136.reuse, R140, RZ ;  /* 0x0000008c8804723c */ /* 0x044ff000000018ff */
[C---:B------:R-:W-:Y:S01]  /*5a20*/  HMMA.16816.F32 R8, R136.reuse, R142, RZ ;  /* 0x0000008e8808723c */ /* 0x040fe200000018ff */
[----:B------:R-:W2:Y:S07]  /*5a30*/  LDSM.16.M88.4 R140, [R135+0x6800] ;  /* 0x00680000878c783b */ /* 0x000eae0000000200 */
[C---:B---3--:R-:W-:Y:S08]  /*5a40*/  HMMA.16816.F32 R12, R136.reuse, R144, RZ ;  /* 0x00000090880c723c */ /* 0x048ff000000018ff */
[C---:B------:R-:W-:Y:S01]  /*5a50*/  HMMA.16816.F32 R16, R136.reuse, R146, RZ ;  /* 0x000000928810723c */ /* 0x040fe200000018ff */
[----:B------:R-:W3:Y:S07]  /*5a60*/  LDSM.16.M88.4 R144, [R135+0x7800] ;  /* 0x007800008790783b */ /* 0x000eee0000000200 */
[C---:B----4-:R-:W-:Y:S08]  /*5a70*/  HMMA.16816.F32 R20, R136.reuse, R148, RZ ;  /* 0x000000948814723c */ /* 0x050ff000000018ff */
[C---:B------:R-:W-:Y:S01]  /*5a80*/  HMMA.16816.F32 R24, R136.reuse, R150, RZ ;  /* 0x000000968818723c */ /* 0x040fe200000018ff */
[----:B------:R-:W-:Y:S07]  /*5a90*/  LDSM.16.M88.4 R148, [R177+0x6000] ;  /* 0x00600000b194783b */ /* 0x000fee0000000200 */
[C---:B-----5:R-:W-:Y:S08]  /*5aa0*/  HMMA.16816.F32 R28, R136.reuse, R152, RZ ;  /* 0x00000098881c723c */ /* 0x060ff000000018ff */
[----:B------:R-:W-:Y:S01]  /*5ab0*/  HMMA.16816.F32 R32, R136, R154, RZ ;  /* 0x0000009a8820723c */ /* 0x000fe200000018ff */
[----:B------:R-:W4:Y:S04]  /*5ac0*/  LDSM.16.M88.4 R136, [R182] ;  /* 0x00000000b688783b */ /* 0x000f280000000200 */
[----:B------:R-:W5:Y:S03]  /*5ad0*/  LDSM.16.M88.4 R152, [R177+0x6800] ;  /* 0x00680000b198783b */ /* 0x000f660000000200 */
[C---:B-1----:R-:W-:Y:S08]  /*5ae0*/  HMMA.16816.F32 R4, R156.reuse, R160, R4 ;  /* 0x000000a09c04723c */ /* 0x042ff00000001804 */
[C---:B------:R-:W-:Y:S01]  /*5af0*/  HMMA.16816.F32 R8, R156.reuse, R162, R8 ;  /* 0x000000a29c08723c */ /* 0x040fe20000001808 */
[----:B------:R-:W-:Y:S07]  /*5b00*/  LDSM.16.M88.4 R160, [R177+0x7800] ;  /* 0x00780000b1a0783b */ /* 0x000fee0000000200 */
[C---:B--2---:R-:W-:Y:S08]  /*5b10*/  HMMA.16816.F32 R12, R156.reuse, R140, R12 ;  /* 0x0000008c9c0c723c */ /* 0x044ff0000000180c */
[C---:B------:R-:W-:Y:S01]  /*5b20*/  HMMA.16816.F32 R16, R156.reuse, R142, R16 ;  /* 0x0000008e9c10723c */ /* 0x040fe20000001810 */
[----:B------:R-:W1:Y:S07]  /*5b30*/  LDSM.16.M88.4 R140, [R177+0x7000] ;  /* 0x00700000b18c783b */ /* 0x000e6e0000000200 */
[C---:B------:R-:W-:Y:S08]  /*5b40*/  HMMA.16816.F32 R20, R156.reuse, R164, R20 ;  /* 0x000000a49c14723c */ /* 0x040ff00000001814 */
[C---:B------:R-:W-:Y:S01]  /*5b50*/  HMMA.16816.F32 R24, R156.reuse, R166, R24 ;  /* 0x000000a69c18723c */ /* 0x040fe20000001818 */
[----:B------:R-:W2:Y:S07]  /*5b60*/  LDSM.16.M88.4 R164, [R181] ;  /* 0x00000000b5a4783b */ /* 0x000eae0000000200 */
[C---:B---3--:R-:W-:Y:S08]  /*5b70*/  HMMA.16816.F32 R28, R156.reuse, R144, R28 ;  /* 0x000000909c1c723c */ /* 0x048ff0000000181c */
[----:B------:R-:W-:Y:S01]  /*5b80*/  HMMA.16816.F32 R32, R156, R146, R32 ;  /* 0x000000929c20723c */ /* 0x000fe20000001820 */
[----:B------:R-:W3:Y:S04]  /*5b90*/  LDSM.16.M88.4 R144, [R176+0x7000] ;  /* 0x00700000b090783b */ /* 0x000ee80000000200 */
[----:B------:R-:W-:Y:S03]  /*5ba0*/  LDSM.16.M88.4 R156, [R178+UR5+0x9000] ;  /* 0x00900005b29c783b */ /* 0x000fe60008000200 */
[C---:B----4-:R-:W-:Y:S08]  /*5bb0*/  HMMA.16816.F32 R4, R136.reuse, R148, R4 ;  /* 0x000000948804723c */ /* 0x050ff00000001804 */
[C---:B------:R-:W-:Y:S01]  /*5bc0*/  HMMA.16816.F32 R8, R136.reuse, R150, R8 ;  /* 0x000000968808723c */ /* 0x040fe20000001808 */
[----:B------:R-:W4:Y:S07]  /*5bd0*/  LDSM.16.M88.4 R148, [R176+0x7800] ;  /* 0x00780000b094783b */ /* 0x000f2e0000000200 */
[C---:B-----5:R-:W-:Y:S08]  /*5be0*/  HMMA.16816.F32 R12, R136.reuse, R152, R12 ;  /* 0x00000098880c723c */ /* 0x060ff0000000180c */
[C---:B------:R-:W-:Y:S01]  /*5bf0*/  HMMA.16816.F32 R16, R136.reuse, R154, R16 ;  /* 0x0000009a8810723c */ /* 0x040fe20000001810 */
[----:B------:R-:W-:Y:S07]  /*5c00*/  LDSM.16.M88.4 R152, [R178+UR5+0x8800] ;  /* 0x00880005b298783b */ /* 0x000fee0008000200 */
[C---:B-1----:R-:W-:Y:S08]  /*5c10*/  HMMA.16816.F32 R20, R136.reuse, R140, R20 ;  /* 0x0000008c8814723c */ /* 0x042ff00000001814 */
[C---:B------:R-:W-:Y:S01]  /*5c20*/  HMMA.16816.F32 R24, R136.reuse, R142, R24 ;  /* 0x0000008e8818723c */ /* 0x040fe20000001818 */
[----:B------:R-:W-:Y:S07]  /*5c30*/  LDSM.16.M88.4 R140, [R178+UR5+0x8000] ;  /* 0x00800005b28c783b */ /* 0x000fee0008000200 */
[C---:B------:R-:W-:Y:S08]  /*5c40*/  HMMA.16816.F32 R28, R136.reuse, R160, R28 ;  /* 0x000000a0881c723c */ /* 0x040ff0000000181c */
[----:B------:R-:W-:Y:S01]  /*5c50*/  HMMA.16816.F32 R32, R136, R162, R32 ;  /* 0x000000a28820723c */ /* 0x000fe20000001820 */
[----:B------:R-:W1:Y:S04]  /*5c60*/  LDSM.16.M88.4 R136, [R183+0x2000] ;  /* 0x00200000b788783b */ /* 0x000e680000000200 */
[----:B------:R-:W-:Y:S03]  /*5c70*/  LDSM.16.M88.4 R160, [R135+0x8000] ;  /* 0x0080000087a0783b */ /* 0x000fe60000000200 */
        /* <DEDUP_REMOVED lines=8> */
[----:B------:R-:W2:Y:S07]  /*5d00*/  LDSM.16.M88.4 R144, [R178+UR5+0x9800] ;  /* 0x00980005b290783b */ /* 0x000eae0008000200 */
[C---:B----4-:R-:W-:Y:S08]  /*5d10*/  HMMA.16816.F32 R28, R164.reuse, R148, R28 ;  /* 0x00000094a41c723c */ /* 0x050ff0000000181c */
        /* <DEDUP_REMOVED lines=8> */
[----:B------:R-:W4:Y:S07]  /*5da0*/  LDSM.16.M88.4 R152, [R135+0x9000] ;  /* 0x009000008798783b */ /* 0x000f2e0000000200 */
[C---:B------:R-:W-:Y:S08]  /*5db0*/  HMMA.16816.F32 R20, R136.reuse, R156, R20 ;  /* 0x0000009c8814723c */ /* 0x040ff00000001814 */
[C---:B------:R-:W-:Y:S01]  /*5dc0*/  HMMA.16816.F32 R24, R136.reuse, R158, R24 ;  /* 0x0000009e8818723c */ /* 0x040fe20000001818 */
[----:B------:R-:W5:Y:S07]  /*5dd0*/  LDSM.16.M88.4 R156, [R135+0x9800] ;  /* 0x00980000879c783b */ /* 0x000f6e0000000200 */
        /* <DEDUP_REMOVED lines=9> */
[----:B------:R-:W1:Y:S07]  /*5e70*/  LDSM.16.M88.4 R140, [R177+0x9000] ;  /* 0x00900000b18c783b */ /* 0x000e6e0000000200 */
[C---:B----4-:R-:W-:Y:S08]  /*5e80*/  HMMA.16816.F32 R20, R148.reuse, R152, R20 ;  /* 0x000000989414723c */ /* 0x050ff00000001814 */
        /* <DEDUP_REMOVED lines=9> */
[C---:B---3--:R-:W-:Y:S08]  /*5f20*/  HMMA.16816.F32 R12, R136.reuse, R160, R12 ;  /* 0x000000a0880c723c */ /* 0x048ff0000000180c */
[C---:B------:R-:W-:Y:S01]  /*5f30*/  HMMA.16816.F32 R16, R136.reuse, R162, R16 ;  /* 0x000000a28810723c */ /* 0x040fe20000001810 */
[----:B------:R-:W-:Y:S07]  /*5f40*/  LDSM.16.M88.4 R160, [R178+UR5+0xb800] ;  /* 0x00b80005b2a0783b */ /* 0x000fee0008000200 */
[C---:B-1----:R-:W-:Y:S08]  /*5f50*/  HMMA.16816.F32 R20, R136.reuse, R140, R20 ;  /* 0x0000008c8814723c */ /* 0x042ff00000001814 */
[C---:B------:R-:W-:Y:S01]  /*5f60*/  HMMA.16816.F32 R24, R136.reuse, R142, R24 ;  /* 0x0000008e8818723c */ /* 0x040fe20000001818 */
[----:B------:R-:W-:Y:S07]  /*5f70*/  LDSM.16.M88.4 R140, [R178+UR5+0xa000] ;  /* 0x00a00005b28c783b */ /* 0x000fee0008000200 */
[C---:B----4-:R-:W-:Y:S08]  /*5f80*/  HMMA.16816.F32 R28, R136.reuse, R152, R28 ;  /* 0x00000098881c723c */ /* 0x050ff0000000181c */
[----:B------:R-:W-:Y:S01]  /*5f90*/  HMMA.16816.F32 R32, R136, R154, R32 ;  /* 0x0000009a8820723c */ /* 0x000fe20000001820 */
[----:B------:R-:W1:Y:S04]  /*5fa0*/  LDSM.16.M88.4 R136, [R183+0x4000] ;  /* 0x00400000b788783b */ /* 0x000e680000000200 */
[----:B------:R-:W-:Y:S03]  /*5fb0*/  LDSM.16.M88.4 R152, [R178+UR5+0xb000] ;  /* 0x00b00005b298783b */ /* 0x000fe60008000200 */
[C---:B------:R-:W-:Y:S08]  /*5fc0*/  HMMA.16816.F32 R4, R164.reuse, R168, R4 ;  /* 0x000000a8a404723c */ /* 0x040ff00000001804 */
[C---:B------:R-:W-:Y:S01]  /*5fd0*/  HMMA.16816.F32 R8, R164.reuse, R170, R8 ;  /* 0x000000aaa408723c */ /* 0x040fe20000001808 */
[----:B------:R-:W-:Y:S07]  /*5fe0*/  LDSM.16.M88.4 R168, [R135+0xa000] ;  /* 0x00a0000087a8783b */ /* 0x000fee0000000200 */
[C---:B--2---:R-:W-:Y:S08]  /*5ff0*/  HMMA.16816.F32 R12, R164.reuse, R144, R12 ;  /* 0x00000090a40c723c */ /* 0x044ff0000000180c */
[C---:B------:R-:W-:Y:S01]  /*6000*/  HMMA.16816.F32 R16, R164.reuse, R146, R16 ;  /* 0x00000092a410723c */ /* 0x040fe20000001810 */
[----:B------:R-:W2:Y:S07]  /*6010*/  LDSM.16.M88.4 R144, [R178+UR5+0xa800] ;  /* 0x00a80005b290783b */ /* 0x000eae0008000200 */
        /* <DEDUP_REMOVED lines=30> */
[----:B------:R-:W1:Y:S04]  /*6200*/  LDSM.16.M88.4 R140, [R176+0xa800] ;  /* 0x00a80000b08c783b */ /* 0x000e680000000200 */
[----:B------:R-:W4:Y:S03]  /*6210*/  LDSM.16.M88.4 R148, [R176+0xb000] ;  /* 0x00b00000b094783b */ /* 0x000f260000000200 */
        /* <DEDUP_REMOVED lines=29> */
[----:B------:R-:W-:Y:S08]  /*63f0*/  FMNMX3.FTZ R132, R132, R24, R25, !PT ;  /* 0x0000001884847276 */ /* 0x000ff00007810019 */
[----:B------:R-:W-:Y:S08]  /*6400*/  FMNMX3.FTZ R132, R132, R28, R29, !PT ;  /* 0x0000001c84847276 */ /* 0x000ff0000781001d */
[----:B------:R-:W-:Y:S01]  /*6410*/  FMNMX3.FTZ R132, R132, R32, R33, !PT ;  /* 0x0000002084847276 */ /* 0x000fe20007810021 */
[----:B------:R-:W-:Y:S06]  /*6420*/  @P0 BRA `(.L_x_887) ;  /* 0xfffffff0005c0947 */ /* 0x000fec000383ffff */
.L_x_886:
[----:B-1----:R-:W-:Y:S01]  /*6430*/  FMNMX3.FTZ R3, R204, R26, R27, !PT ;  /* 0x0000001acc037276 */ /* 0x002fe2000781001b */
[----:B------:R-:W-:Y:S01]  /*6440*/  SHFL.BFLY PT, R137, R132, 0x2, 0x1f ;  /* 0x0c401f0084897f89 */ /* 0x000fe200000e0000 */
[C---:B------:R-:W-:Y:S02]  /*6450*/  IADD3 R231, PT, PT, R208.reuse, -0x61c88647, RZ ;  /* 0x9e3779b9d0e77810 */ /* 0x040fe40007ffe0ff */
[----:B------:R-:W-:Y:S02]  /*6460*/  FMNMX3.FTZ R3, R3, R30, R31, !PT ;  /* 0x0000001e03037276 */ /* 0x000fe4000781001f */
[C---:B------:R-:W-:Y:S02]  /*6470*/  IADD3 R229, PT, PT, R208.reuse, 0x3c6ef372, RZ ;  /* 0x3c6ef372d0e57810 */ /* 0x040fe40007ffe0ff */
[----:B------:R-:W-:Y:S02]  /*6480*/  FMNMX3.FTZ R134, R3, R34, R35, !PT ;  /* 0x0000002203867276 */ /* 0x000fe40007810023 */
[C---:B------:R-:W-:Y:S02]  /*6490*/  IADD3 R227, PT, PT, R209.reuse, 0x76cf5d0a, RZ ;  /* 0x76cf5d0ad1e37810 */ /* 0x040fe40007ffe0ff */
[C---:B------:R-:W-:Y:S01]  /*64a0*/  IADD3 R225, PT, PT, R209.reuse, 0x32370b8f, RZ ;  /* 0x32370b8fd1e17810 */ /* 0x040fe20007ffe0ff */
[----:B------:R-:W1:Y:S01]  /*64b0*/  SHFL.BFLY PT, R3, R134, 0x2, 0x1f ;  /* 0x0c401f0086037f89 */ /* 0x000e6200000e0000 */
[C---:B------:R-:W-:Y:S02]  /*64c0*/  IADD3 R224, PT, PT, R208.reuse, 0x78dde6e4, RZ ;  /* 0x78dde6e4d0e07810 */ /* 0x040fe40007ffe0ff */
[C---:B------:R-:W-:Y:S02]  /*64d0*/  IADD3 R223, PT, PT, R208.reuse, -0x255992d5, RZ ;  /* 0xdaa66d2bd0df7810 */ /* 0x040fe40007ffe0ff */
[C---:B------:R-:W-:Y:S02]  /*64e0*/  IADD3 R221, PT, PT, R209.reuse, -0x56f99767, RZ ;  /* 0xa9066899d1dd7810 */ /* 0x040fe40007ffe0ff */
[C---:B------:R-:W-:Y:S02]  /*64f0*/  IADD3 R222, PT, PT, R209.reuse, -0x126145ec, RZ ;  /* 0xed9eba14d1de7810 */ /* 0x040fe40007ffe0ff */
[----:B------:R-:W-:Y:S02]  /*6500*/  IADD3 R226, PT, PT, R208, 0x1715609d, RZ ;  /* 0x1715609dd0e27810 */ /* 0x000fe40007ffe0ff */
[----:B------:R-:W-:Y:S02]  /*6510*/  IADD3 R228, PT, PT, R209, 0x646e171e, RZ ;  /* 0x646e171ed1e47810 */ /* 0x000fe40007ffe0ff */
[----:B-1----:R-:W-:Y:S02]  /*6520*/  FMNMX.FTZ R2, R134, R3, !PT ;  /* 0x0000000386027209 */ /* 0x002fe40007810000 */
[----:B------:R-:W-:Y:S02]  /*6530*/  FMNMX.FTZ R139, R132, R137, !PT ;  /* 0x00000089848b7209 */ /* 0x000fe40007810000 */
[----:B------:R-:W-:Y:S01]  /*6540*/  IADD3 R137, PT, PT, R197, -0x4, RZ ;  /* 0xfffffffcc5897810 */ /* 0x000fe20007ffe0ff */
[----:B------:R-:W1:Y:S03]  /*6550*/  SHFL.BFLY PT, R3, R2, 0x1, 0x1f ;  /* 0x0c201f0002037f89 */ /* 0x000e6600000e0000 */
[----:B------:R-:W-:Y:S05]  /*6560*/  LOP3.LUT R137, R137, R203, R209, 0x96, !PT ;  /* 0x000000cb89897212 */ /* 0x000fea00078e96d1 */
[----:B------:R-:W2:Y:S01]  /*6570*/  SHFL.BFLY PT, R136, R139, 0x1, 0x1f ;  /* 0x0c201f008b887f89 */ /* 0x000ea200000e0000 */
[----:B------:R-:W-:Y:S05]  /*6580*/  IMAD.WIDE.U32 R152, R137, -0x326172a9, RZ ;  /* 0xcd9e8d5789987825 */ /* 0x000fea00078e00ff */
[----:B------:R-:W-:Y:S02]  /*6590*/  LOP3.LUT R150, R206, R231, R153, 0x96, !PT ;  /* 0x000000e7ce967212 */ /* 0x000fe400078e9699 */
[----:B------:R-:W-:Y:S03]  /*65a0*/  LOP3.LUT R152, R191, R229, R152, 0x96, !PT ;  /* 0x000000e5bf987212 */ /* 0x000fe600078e9698 */
[----:B------:R-:W-:Y:S04]  /*65b0*/  IMAD.WIDE.U32 R150, R150, -0x2daee0ad, RZ ;  /* 0xd2511f5396967825 */ /* 0x000fe800078e00ff */
[----:B------:R-:W-:Y:S01]  /*65c0*/  IMAD.WIDE.U32 R152, R152, -0x2daee0ad, RZ ;  /* 0xd2511f5398987825 */ /* 0x000fe200078e00ff */
[----:B------:R-:W-:Y:S02]  /*65d0*/  LOP3.LUT R134, R192, R227, R151, 0x96, !PT ;  /* 0x000000e3c0867212 */ /* 0x000fe400078e9697 */
[----:B-1----:R-:W-:Y:S02]  /*65e0*/  FMNMX.FTZ R3, R2, R3, !PT ;  /* 0x0000000302037209 */ /* 0x002fe40007810000 */
[----:B------:R-:W-:Y:S01]  /*65f0*/  LOP3.LUT R150, R225, R150, R153, 0x96, !PT ;  /* 0x00000096e1967212 */ /* 0x000fe200078e9699 */
[----:B------:R-:W-:Y:S01]  /*6600*/  IMAD.WIDE.U32 R148, R134, -0x326172a9, RZ ;  /* 0xcd9e8d5786947825 */ /* 0x000fe200078e00ff */
[----:B--2---:R-:W-:Y:S03]  /*6610*/  FMNMX.FTZ R132, R139, R136, !PT ;  /* 0x000000888b847209 */ /* 0x004fe60007810000 */
[C---:B------:R-:W-:Y:S01]  /*6620*/  FMUL.FTZ R212, R3.reuse, UR4 ;  /* 0x0000000403d47c20 */ /* 0x040fe20008410000 */
[----:B------:R-:W-:Y:S01]  /*6630*/  IMAD.WIDE.U32 R150, R150, -0x326172a9, RZ ;  /* 0xcd9e8d5796967825 */ /* 0x000fe200078e00ff */
[C---:B------:R-:W-:Y:S03]  /*6640*/  FSETP.NEU.FTZ.AND P0, PT, R132.reuse, -INF , PT ;  /* 0xff8000008400780b */ /* 0x040fe60003f1d000 */
[----:B------:R-:W-:Y:S01]  /*6650*/  FMUL.FTZ R204, R132, UR4 ;  /* 0x0000000484cc7c20 */ /* 0x000fe20008410000 */
[----:B------:R-:W-:Y:S01]  /*6660*/  MOV R134, R199 ;  /* 0x000000c700867202 */ /* 0x000fe20000000f00 */
[C---:B------:R-:W-:Y:S01]  /*6670*/  FADD.FTZ R0, -R3.reuse, R0 ;  /* 0x0000000003007221 */ /* 0x040fe20000010100 */
[----:B------:R-:W-:Y:S02]  /*6680*/  LOP3.LUT R148, R224, R148, R151, 0x96, !PT ;  /* 0x00000094e0947212 */ /* 0x000fe400078e9697 */
[----:B------:R-:W-:Y:S02]  /*6690*/  FSEL R204, R204, RZ, P0 ;  /* 0x000000ffcccc7208 */ /* 0x000fe40000000000 */
[----:B------:R-:W-:Y:S02]  /*66a0*/  FSETP.NEU.FTZ.AND P0, PT, R3, -INF , PT ;  /* 0xff8000000300780b */ /* 0x000fe40003f1d000 */
[----:B------:R-:W-:Y:S01]  /*66b0*/  LOP3.LUT R136, R190, R223, R149, 0x96, !PT ;  /* 0x000000dfbe887212 */ /* 0x000fe200078e9695 */
[----:B------:R-:W-:Y:S01]  /*66c0*/  IMAD.WIDE.U32 R148, R148, -0x2daee0ad, RZ ;  /* 0xd2511f5394947825 */ /* 0x000fe200078e00ff */
[----:B------:R-:W-:Y:S02]  /*66d0*/  FSEL R212, R212, RZ, P0 ;  /* 0x000000ffd4d47208 */ /* 0x000fe40000000000 */
[----:B------:R-:W-:Y:S01]  /*66e0*/  SHF.L.U32 R167, R134, 0x3, RZ ;  /* 0x0000000386a77819 */ /* 0x000fe200000006ff */
[----:B------:R-:W-:Y:S01]  /*66f0*/  IMAD.WIDE.U32 R136, R136, -0x2daee0ad, RZ ;  /* 0xd2511f5388887825 */ /* 0x000fe200078e00ff */
[----:B------:R-:W-:Y:S03]  /*6700*/  SHF.R.U32.HI R161, RZ, 0x1, R134 ;  /* 0x00000001ffa17819 */ /* 0x000fe60000011686 */
[----:B------:R-:W-:Y:S01]  /*6710*/  FFMA.FTZ R169, R11, UR4, -R212 ;  /* 0x000000040ba97c23 */ /* 0x000fe200080108d4 */
[----:B------:R-:W-:Y:S01]  /*6720*/  SHF.L.U32 R11, R134, 0x6, RZ ;  /* 0x00000006860b7819 */ /* 0x000fe200000006ff */
[--C-:B------:R-:W-:Y:S01]  /*6730*/  FFMA.FTZ R165, R8, UR4, -R204.reuse ;  /* 0x0000000408a57c23 */ /* 0x100fe200080108cc */
[----:B------:R-:W-:Y:S01]  /*6740*/  LOP3.LUT R160, R167, 0x38, RZ, 0xc0, !PT ;  /* 0x00000038a7a07812 */ /* 0x000fe200078ec0ff */
[--C-:B------:R-:W-:Y:S01]  /*6750*/  FFMA.FTZ R168, R9, UR4, -R204.reuse ;  /* 0x0000000409a87c23 */ /* 0x100fe200080108cc */
[----:B------:R-:W1:Y:S01]  /*6760*/  LDC R8, c[0x0][0x4f8] ;  /* 0x00013e00ff087b82 */ /* 0x000e620000000800 */
[----:B------:R-:W-:Y:S01]  /*6770*/  LOP3.LUT R138, R221, R136, R149, 0x96, !PT ;  /* 0x00000088dd8a7212 */ /* 0x000fe200078e9695 */
[----:B------:R-:W-:Y:S01]  /*6780*/  FFMA.FTZ R171, R4, UR4, -R204 ;  /* 0x0000000404ab7c23 */ /* 0x000fe200080108cc */
[----:B------:R-:W-:Y:S01]  /*6790*/  LOP3.LUT R9, R160, 0x1c0, R11, 0xf8, !PT ;  /* 0x000001c0a0097812 */ /* 0x000fe200078ef80b */
[----:B------:R-:W-:Y:S01]  /*67a0*/  FFMA.FTZ R170, R10, UR4, -R212 ;  /* 0x000000040aaa7c23 */ /* 0x000fe200080108d4 */
[----:B------:R-:W-:Y:S01]  /*67b0*/  LOP3.LUT R2, R161, 0x8, RZ, 0xc0, !PT ;  /* 0x00000008a1027812 */ /* 0x000fe200078ec0ff */
[----:B------:R-:W-:Y:S01]  /*67c0*/  IMAD.WIDE.U32 R138, R138, -0x326172a9, RZ ;  /* 0xcd9e8d578a8a7825 */ /* 0x000fe200078e00ff */
[----:B------:R-:W-:Y:S01]  /*67d0*/  LOP3.LUT R152, R222, R152, R137, 0x96, !PT ;  /* 0x00000098de987212 */ /* 0x000fe200078e9689 */
[----:B------:R-:W-:Y:S01]  /*67e0*/  MUFU.EX2 R169, R169 ;  /* 0x000000a900a97308 */ /* 0x000fe20000000800 */
[----:B------:R-:W-:Y:S01]  /*67f0*/  LOP3.LUT R2, R9, R2, RZ, 0x3c, !PT ;  /* 0x0000000209027212 */ /* 0x000fe200078e3cff */
[----:B------:R-:W-:Y:S01]  /*6800*/  FFMA.FTZ R172, R5, UR4, -R204 ;  /* 0x0000000405ac7c23 */ /* 0x000fe200080108cc */
[----:B------:R-:W-:Y:S01]  /*6810*/  MOV R4, R138 ;  /* 0x0000008a00047202 */ /* 0x000fe20000000f00 */
[----:B------:R-:W-:Y:S01]  /*6820*/  IMAD.WIDE.U32 R152, R152, -0x326172a9, RZ ;  /* 0xcd9e8d5798987825 */ /* 0x000fe200078e00ff */
[----:B------:R-:W-:Y:S02]  /*6830*/  LOP3.LUT R2, R2, 0x200, R11, 0xf8, !PT ;  /* 0x0000020002027812 */ /* 0x000fe400078ef80b */
[----:B------:R-:W-:Y:S01]  /*6840*/  PRMT R10, R138, 0x7773, RZ ;  /* 0x000077738a0a7816 */ /* 0x000fe200000000ff */
[--C-:B------:R-:W-:Y:S01]  /*6850*/  FFMA.FTZ R173, R6, UR4, -R212.reuse ;  /* 0x0000000406ad7c23 */ /* 0x100fe200080108d4 */
[----:B------:R-:W-:Y:S01]  /*6860*/  LEA R163, R2, UR6, 0x1 ;  /* 0x0000000602a37c11 */ /* 0x000fe2000f8e08ff */
[----:B------:R-:W-:Y:S01]  /*6870*/  FFMA.FTZ R174, R7, UR4, -R212 ;  /* 0x0000000407ae7c23 */ /* 0x000fe200080108d4 */
[----:B------:R-:W-:Y:S01]  /*6880*/  LOP3.LUT R137, R4, 0xff, RZ, 0xc0, !PT ;  /* 0x000000ff04897812 */ /* 0x000fe200078ec0ff */
[----:B------:R-:W2:Y:S01]  /*6890*/  MUFU.EX2 R170, R170 ;  /* 0x000000aa00aa7308 */ /* 0x000ea20000000800 */
[----:B------:R-:W-:Y:S01]  /*68a0*/  PRMT R9, R138, 0x7772, RZ ;  /* 0x000077728a097816 */ /* 0x000fe200000000ff */
[----:B------:R-:W3:Y:S01]  /*68b0*/  LDSM.16.MT88.4 R140, [R163+0xc000] ;  /* 0x00c00000a38c783b */ /* 0x000ee20000004200 */
[----:B------:R-:W-:Y:S01]  /*68c0*/  LOP3.LUT R4, R185, R152, R139, 0x96, !PT ;  /* 0x00000098b9047212 */ /* 0x000fe200078e968b */
[----:B------:R-:W-:Y:S01]  /*68d0*/  FFMA.FTZ R213, R16, UR4, -R204 ;  /* 0x0000000410d57c23 */ /* 0x000fe200080108cc */
[----:B------:R-:W-:Y:S01]  /*68e0*/  PRMT R5, R9, 0x5410, R10 ;  /* 0x0000541009057816 */ /* 0x000fe2000000000a */
[----:B------:R-:W-:Y:S01]  /*68f0*/  FFMA.FTZ R214, R17, UR4, -R204 ;  /* 0x0000000411d67c23 */ /* 0x000fe200080108cc */
[C---:B------:R-:W-:Y:S03]  /*6900*/  LOP3.LUT R9, R4.reuse, 0xff, RZ, 0xc0, !PT ;  /* 0x000000ff04097812 */ /* 0x040fe600078ec0ff */
[----:B------:R-:W-:Y:S01]  /*6910*/  MUFU.EX2 R165, R165 ;  /* 0x000000a500a57308 */ /* 0x000fe20000000800 */
[----:B------:R-:W-:Y:S01]  /*6920*/  LOP3.LUT R136, R4, 0xffff, RZ, 0xc0, !PT ;  /* 0x0000ffff04887812 */ /* 0x000fe200078ec0ff */
[--C-:B------:R-:W-:Y:S01]  /*6930*/  FFMA.FTZ R215, R18, UR4, -R212.reuse ;  /* 0x0000000412d77c23 */ /* 0x100fe200080108d4 */
[----:B------:R-:W-:Y:S01]  /*6940*/  PRMT R7, R4, 0x7632, R7 ;  /* 0x0000763204077816 */ /* 0x000fe20000000007 */
[----:B------:R-:W-:Y:S01]  /*6950*/  FFMA.FTZ R216, R19, UR4, -R212 ;  /* 0x0000000413d87c23 */ /* 0x000fe200080108d4 */
[----:B------:R-:W-:Y:S01]  /*6960*/  SHF.R.U32.HI R6, RZ, 0x18, R4 ;  /* 0x00000018ff067819 */ /* 0x000fe20000011604 */
[----:B------:R-:W-:Y:S01]  /*6970*/  FADD.FTZ R4, -R132, R133 ;  /* 0x0000008584047221 */ /* 0x000fe20000010100 */
[----:B------:R-:W-:Y:S03]  /*6980*/  LOP3.LUT P0, RZ, R134, 0x2, RZ, 0xc0, !PT ;  /* 0x0000000286ff7812 */ /* 0x000fe6000780c0ff */
[----:B------:R-:W4:Y:S01]  /*6990*/  MUFU.EX2 R168, R168 ;  /* 0x000000a800a87308 */ /* 0x000f220000000800 */
[----:B-1----:R-:W-:Y:S01]  /*69a0*/  LOP3.LUT R8, R8, 0xff, RZ, 0xc0, !PT ;  /* 0x000000ff08087812 */ /* 0x002fe200078ec0ff */
[----:B------:R-:W-:Y:S01]  /*69b0*/  FMUL.FTZ R2, R4, UR4 ;  /* 0x0000000404027c20 */ /* 0x000fe20008410000 */
[----:B------:R-:W-:Y:S01]  /*69c0*/  SEL R164, R179, 0xffffffe0, !P0 ;  /* 0xffffffe0b3a47807 */ /* 0x000fe20004000000 */
[----:B------:R-:W-:Y:S01]  /*69d0*/  FMUL.FTZ R4, R0, UR4 ;  /* 0x0000000400047c20 */ /* 0x000fe20008410000 */
[----:B------:R-:W-:Y:S01]  /*69e0*/  LEA R175, R8, R8, 0x10 ;  /* 0x0000000808af7211 */ /* 0x000fe200078e80ff */
[--C-:B------:R-:W-:Y:S01]  /*69f0*/  FFMA.FTZ R217, R12, UR4, -R204.reuse ;  /* 0x000000040cd97c23 */ /* 0x100fe200080108cc */
[----:B------:R-:W-:Y:S03]  /*6a00*/  IADD3 R162, PT, PT, R164, R163, RZ ;  /* 0x000000a3a4a27210 */ /* 0x000fe60007ffe0ff */
[----:B------:R-:W-:Y:S01]  /*6a10*/  MUFU.EX2 R171, R171 ;  /* 0x000000ab00ab7308 */ /* 0x000fe20000000800 */
[----:B------:R-:W-:Y:S01]  /*6a20*/  LOP3.LUT R8, R5, 0xff00ff, RZ, 0xc0, !PT ;  /* 0x00ff00ff05087812 */ /* 0x000fe200078ec0ff */
[----:B------:R-:W-:Y:S01]  /*6a30*/  FFMA.FTZ R218, R13, UR4, -R204 ;  /* 0x000000040dda7c23 */ /* 0x000fe200080108cc */
[----:B------:R-:W-:Y:S01]  /*6a40*/  LOP3.LUT P5, RZ, R134, 0x4, RZ, 0xc0, !PT ;  /* 0x0000000486ff7812 */ /* 0x000fe200078ac0ff */
[----:B------:R-:W1:Y:S01]  /*6a50*/  LDSM.16.MT88.4 R144, [R162+0xc000] ;  /* 0x00c00000a290783b */ /* 0x000e620000004200 */
[----:B------:R-:W-:Y:S01]  /*6a60*/  SHF.R.U32.HI R136, RZ, 0x8, R136 ;  /* 0x00000008ff887819 */ /* 0x000fe20000011688 */
[--C-:B------:R-:W-:Y:S01]  /*6a70*/  FFMA.FTZ R219, R14, UR4, -R212.reuse ;  /* 0x000000040edb7c23 */ /* 0x100fe200080108d4 */
[----:B------:R-:W-:Y:S03]  /*6a80*/  LOP3.LUT R7, R7, 0xff, RZ, 0xc0, !PT ;  /* 0x000000ff07077812 */ /* 0x000fe600078ec0ff */
[----:B------:R-:W5:Y:S01]  /*6a90*/  MUFU.EX2 R172, R172 ;  /* 0x000000ac00ac7308 */ /* 0x000f620000000800 */
[----:B------:R-:W-:Y:S01]  /*6aa0*/  PRMT R138, R138, 0x7771, RZ ;  /* 0x000077718a8a7816 */ /* 0x000fe200000000ff */
[----:B------:R-:W-:Y:S01]  /*6ab0*/  FFMA.FTZ R220, R15, UR4, -R212 ;  /* 0x000000040fdc7c23 */ /* 0x000fe200080108d4 */
[--C-:B------:R-:W-:Y:S02]  /*6ac0*/  HSET2.LE.AND R139, R8, R175.reuse, PT ;  /* 0x000000af088b7233 */ /* 0x100fe40003803000 */
[----:B--2---:R-:W-:Y:S02]  /*6ad0*/  F2FP.F16.F32.PACK_AB R8, R169, R170 ;  /* 0x000000aaa908723e */ /* 0x004fe400000000ff */
[----:B------:R-:W-:Y:S03]  /*6ae0*/  PRMT R136, R9, 0x5410, R136 ;  /* 0x0000541009887816 */ /* 0x000fe60000000088 */
[----:B------:R-:W-:Y:S01]  /*6af0*/  MUFU.EX2 R173, R173 ;  /* 0x000000ad00ad7308 */ /* 0x000fe20000000800 */
[----:B------:R-:W-:Y:S02]  /*6b00*/  PRMT R138, R137, 0x5410, R138 ;  /* 0x00005410898a7816 */ /* 0x000fe4000000008a */
[----:B------:R-:W-:Y:S02]  /*6b10*/  PRMT R6, R7, 0x5410, R6 ;  /* 0x0000541007067816 */ /* 0x000fe40000000006 */
[----:B------:R-:W-:Y:S02]  /*6b20*/  LOP3.LUT R139, R8, R139, RZ, 0xc0, !PT ;  /* 0x0000008b088b7212 */ /* 0x000fe400078ec0ff */
[C---:B------:R-:W-:Y:S03]  /*6b30*/  IADD3 R8, PT, PT, R163.reuse, 0xc000, RZ ;  /* 0x0000c000a3087810 */ /* 0x040fe60007ffe0ff */
[----:B------:R-:W2:Y:S01]  /*6b40*/  MUFU.EX2 R174, R174 ;  /* 0x000000ae00ae7308 */ /* 0x000ea20000000800 */
[--C-:B------:R-:W-:Y:S02]  /*6b50*/  HSET2.LE.AND R138, R138, R175.reuse, PT ;  /* 0x000000af8a8a7233 */ /* 0x100fe40003803000 */
[--C-:B------:R-:W-:Y:S02]  /*6b60*/  HSET2.LE.AND R136, R136, R175.reuse, PT ;  /* 0x000000af88887233 */ /* 0x100fe40003803000 */
[--C-:B------:R-:W-:Y:S02]  /*6b70*/  HSET2.LE.AND R137, R6, R175.reuse, PT ;  /* 0x000000af06897233 */ /* 0x100fe40003803000 */
[----:B----4-:R-:W-:Y:S03]  /*6b80*/  F2FP.F16.F32.PACK_AB R7, R168, R165 ;  /* 0x000000a5a807723e */ /* 0x010fe600000000ff */
[----:B------:R-:W4:Y:S01]  /*6b90*/  MUFU.EX2 R2, R2 ;  /* 0x0000000200027308 */ /* 0x000f220000000800 */
[----:B-----5:R-:W-:Y:S02]  /*6ba0*/  F2FP.F16.F32.PACK_AB R5, R172, R171 ;  /* 0x000000abac05723e */ /* 0x020fe400000000ff */
[----:B------:R-:W-:Y:S02]  /*6bb0*/  IADD3 R133, PT, PT, R163, 0xc040, RZ ;  /* 0x0000c040a3857810 */ /* 0x000fe40007ffe0ff */
[----:B------:R-:W-:Y:S02]  /*6bc0*/  @P5 IADD3 R133, PT, PT, R8, -0x40, RZ ;  /* 0xffffffc008855810 */ /* 0x000fe40007ffe0ff */
[----:B------:R-:W-:Y:S03]  /*6bd0*/  LOP3.LUT R138, R7, R138, RZ, 0xc0, !PT ;  /* 0x0000008a078a7212 */ /* 0x000fe600078ec0ff */
[----:B------:R5:W3:Y:S01]  /*6be0*/  MUFU.EX2 R0, R4 ;  /* 0x0000000400007308 */ /* 0x000ae20000000800 */
[----:B--2---:R-:W-:Y:S02]  /*6bf0*/  F2FP.F16.F32.PACK_AB R6, R174, R173 ;  /* 0x000000adae06723e */ /* 0x004fe400000000ff */
[----:B------:R-:W-:Y:S02]  /*6c00*/  LOP3.LUT R136, R5, R136, RZ, 0xc0, !PT ;  /* 0x0000008805887212 */ /* 0x000fe400078ec0ff */
[----:B------:R-:W-:Y:S02]  /*6c10*/  LOP3.LUT R137, R6, R137, RZ, 0xc0, !PT ;  /* 0x0000008906897212 */ /* 0x000fe400078ec0ff */
[----:B------:R-:W-:Y:S03]  /*6c20*/  IADD3 R164, PT, PT, R164, R133, RZ ;  /* 0x00000085a4a47210 */ /* 0x000fe60007ffe0ff */
[----:B------:R-:W-:Y:S01]  /*6c30*/  MUFU.EX2 R217, R217 ;  /* 0x000000d900d97308 */ /* 0x000fe20000000800 */
[C---:B----4-:R-:W-:Y:S01]  /*6c40*/  FMUL.FTZ R5, R2.reuse, R129 ;  /* 0x0000008102057220 */ /* 0x050fe20000410000 */
[C---:B------:R-:W-:Y:S01]  /*6c50*/  FMUL.FTZ R8, R2.reuse, R124 ;  /* 0x0000007c02087220 */ /* 0x040fe20000410000 */
[C---:B------:R-:W-:Y:S01]  /*6c60*/  FMUL.FTZ R9, R2.reuse, R125 ;  /* 0x0000007d02097220 */ /* 0x040fe20000410000 */
[C---:B------:R-:W-:Y:S01]  /*6c70*/  FMUL.FTZ R36, R2.reuse, R36 ;  /* 0x0000002402247220 */ /* 0x040fe20000410000 */
[C---:B------:R-:W-:Y:S01]  /*6c80*/  FMUL.FTZ R37, R2.reuse, R37 ;  /* 0x0000002502257220 */ /* 0x040fe20000410000 */
[C---:B------:R-:W-:Y:S01]  /*6c90*/  FMUL.FTZ R40, R2.reuse, R40 ;  /* 0x0000002802287220 */ /* 0x040fe20000410000 */
[C---:B------:R-:W-:Y:S01]  /*6ca0*/  FMUL.FTZ R41, R2.reuse, R41 ;  /* 0x0000002902297220 */ /* 0x040fe20000410000 */
[C---:B------:R-:W-:Y:S01]  /*6cb0*/  FMUL.FTZ R44, R2.reuse, R44 ;  /* 0x0000002c022c7220 */ /* 0x040fe20000410000 */
[----:B-----5:R-:W-:Y:S01]  /*6cc0*/  FMUL.FTZ R4, R2, R128 ;  /* 0x0000008002047220 */ /* 0x020fe20000410000 */
[C---:B---3--:R-:W-:Y:S01]  /*6cd0*/  FMUL.FTZ R6, R0.reuse, R130 ;  /* 0x0000008200067220 */ /* 0x048fe20000410000 */
[C---:B------:R-:W-:Y:S01]  /*6ce0*/  FMUL.FTZ R7, R0.reuse, R131 ;  /* 0x0000008300077220 */ /* 0x040fe20000410000 */
[C---:B------:R-:W-:Y:S01]  /*6cf0*/  FMUL.FTZ R10, R0.reuse, R126 ;  /* 0x0000007e000a7220 */ /* 0x040fe20000410000 */
[----:B------:R-:W2:Y:S01]  /*6d00*/  LDSM.16.MT88.4 R128, [R133] ;  /* 0x000000008580783b */ /* 0x000ea20000004200 */
[----:B------:R-:W-:Y:S01]  /*6d10*/  FMUL.FTZ R11, R0, R127 ;  /* 0x0000007f000b7220 */ /* 0x000fe20000410000 */
[C---:B------:R-:W-:Y:S01]  /*6d20*/  FMUL.FTZ R16, R2.reuse, R120 ;  /* 0x0000007802107220 */ /* 0x040fe20000410000 */
[----:B------:R-:W-:Y:S01]  /*6d30*/  FMUL.FTZ R17, R2, R121 ;  /* 0x0000007902117220 */ /* 0x000fe20000410000 */
[C---:B------:R-:W-:Y:S01]  /*6d40*/  FMUL.FTZ R18, R0.reuse, R122 ;  /* 0x0000007a00127220 */ /* 0x040fe20000410000 */
[C---:B------:R-:W-:Y:S01]  /*6d50*/  HMMA.16816.F32 R4, R136.reuse, R140, R4 ;  /* 0x0000008c8804723c */ /* 0x040fe20000001804 */
[----:B------:R-:W-:Y:S02]  /*6d60*/  MUFU.EX2 R218, R218 ;  /* 0x000000da00da7308 */ /* 0x000fe40000000800 */
[----:B------:R-:W3:Y:S02]  /*6d70*/  LDSM.16.MT88.4 R124, [R164] ;  /* 0x00000000a47c783b */ /* 0x000ee40000004200 */
[C---:B------:R-:W-:Y:S01]  /*6d80*/  FMUL.FTZ R19, R0.reuse, R123 ;  /* 0x0000007b00137220 */ /* 0x040fe20000410000 */
[C---:B------:R-:W-:Y:S01]  /*6d90*/  FMUL.FTZ R38, R0.reuse, R38 ;  /* 0x0000002600267220 */ /* 0x040fe20000410000 */
[C---:B------:R-:W-:Y:S01]  /*6da0*/  FMUL.FTZ R39, R0.reuse, R39 ;  /* 0x0000002700277220 */ /* 0x040fe20000410000 */
[C---:B------:R-:W-:Y:S03]  /*6db0*/  HMMA.16816.F32 R8, R136.reuse, R142, R8 ;  /* 0x0000008e8808723c */ /* 0x040fe60000001808 */
[----:B------:R-:W-:Y:S01]  /*6dc0*/  MUFU.EX2 R219, R219 ;  /* 0x000000db00db7308 */ /* 0x000fe20000000800 */
[----:B------:R-:W4:Y:S01]  /*6dd0*/  LDSM.16.MT88.4 R140, [R163+0xe000] ;  /* 0x00e00000a38c783b */ /* 0x000f220000004200 */
[C---:B------:R-:W-:Y:S01]  /*6de0*/  FMUL.FTZ R42, R0.reuse, R42 ;  /* 0x0000002a002a7220 */ /* 0x040fe20000410000 */
[----:B------:R-:W-:Y:S01]  /*6df0*/  FMUL.FTZ R43, R0, R43 ;  /* 0x0000002b002b7220 */ /* 0x000fe20000410000 */
[----:B------:R-:W-:Y:S01]  /*6e00*/  FMUL.FTZ R45, R2, R45 ;  /* 0x0000002d022d7220 */ /* 0x000fe20000410000 */
[C---:B------:R-:W-:Y:S01]  /*6e10*/  FMUL.FTZ R46, R0.reuse, R46 ;  /* 0x0000002e002e7220 */ /* 0x040fe20000410000 */
[C---:B-1----:R-:W-:Y:S04]  /*6e20*/  HMMA.16816.F32 R36, R136.reuse, R144, R36 ;  /* 0x000000908824723c */ /* 0x042fe80000001824 */
[----:B------:R-:W-:Y:S01]  /*6e30*/  MUFU.EX2 R220, R220 ;  /* 0x000000dc00dc7308 */ /* 0x000fe20000000800 */
[----:B------:R-:W-:Y:S01]  /*6e40*/  LDSM.16.MT88.4 R120, [R164+0x4000] ;  /* 0x00400000a478783b */ /* 0x000fe20000004200 */
[----:B------:R-:W-:Y:S01]  /*6e50*/  FMUL.FTZ R47, R0, R47 ;  /* 0x0000002f002f7220 */ /* 0x000fe20000410000 */
[C---:B------:R-:W-:Y:S01]  /*6e60*/  FMUL.FTZ R48, R2.reuse, R48 ;  /* 0x0000003002307220 */ /* 0x040fe20000410000 */
[----:B------:R-:W-:Y:S01]  /*6e70*/  FMUL.FTZ R49, R2, R49 ;  /* 0x0000003102317220 */ /* 0x000fe20000410000 */
[C---:B------:R-:W-:Y:S01]  /*6e80*/  FMUL.FTZ R50, R0.reuse, R50 ;  /* 0x0000003200327220 */ /* 0x040fe20000410000 */
[C---:B------:R-:W-:Y:S04]  /*6e90*/  HMMA.16816.F32 R40, R136.reuse, R146, R40 ;  /* 0x000000928828723c */ /* 0x040fe80000001828 */
[----:B------:R-:W-:Y:S01]  /*6ea0*/  MUFU.EX2 R213, R213 ;  /* 0x000000d500d57308 */ /* 0x000fe20000000800 */
        /* <DEDUP_REMOVED lines=8> */
[C---:B--2---:R-:W-:Y:S01]  /*6f30*/  HMMA.16816.F32 R44, R136.reuse, R128, R44 ;  /* 0x00000080882c723c */ /* 0x044fe2000000182c */
[----:B------:R-:W1:Y:S02]  /*6f40*/  MUFU.EX2 R214, R214 ;  /* 0x000000d600d67308 */ /* 0x000e640000000800 */
[----:B------:R-:W-:Y:S01]  /*6f50*/  FMUL.FTZ R59, R0, R59 ;  /* 0x0000003b003b7220 */ /* 0x000fe20000410000 */
[C---:B------:R-:W-:Y:S01]  /*6f60*/  FMUL.FTZ R60, R2.reuse, R60 ;  /* 0x0000003c023c7220 */ /* 0x040fe20000410000 */
[----:B------:R-:W-:Y:S01]  /*6f70*/  FMUL.FTZ R61, R2, R61 ;  /* 0x0000003d023d7220 */ /* 0x000fe20000410000 */
[C---:B------:R-:W-:Y:S01]  /*6f80*/  FMUL.FTZ R62, R0.reuse, R62 ;  /* 0x0000003e003e7220 */ /* 0x040fe20000410000 */
[----:B------:R-:W-:Y:S01]  /*6f90*/  FMUL.FTZ R63, R0, R63 ;  /* 0x0000003f003f7220 */ /* 0x000fe20000410000 */
[C---:B------:R-:W-:Y:S01]  /*6fa0*/  HMMA.16816.F32 R48, R136.reuse, R130, R48 ;  /* 0x000000828830723c */ /* 0x040fe20000001830 */
[----:B------:R-:W2:Y:S02]  /*6fb0*/  LDSM.16.MT88.4 R128, [R162+0xe000] ;  /* 0x00e00000a280783b */ /* 0x000ea40000004200 */
[----:B------:R-:W-:Y:S01]  /*6fc0*/  MUFU.EX2 R215, R215 ;  /* 0x000000d700d77308 */ /* 0x000fe20000000800 */
[C---:B------:R-:W-:Y:S01]  /*6fd0*/  FMUL.FTZ R64, R2.reuse, R64 ;  /* 0x0000004002407220 */ /* 0x040fe20000410000 */
[----:B------:R-:W-:Y:S01]  /*6fe0*/  FMUL.FTZ R65, R2, R65 ;  /* 0x0000004102417220 */ /* 0x000fe20000410000 */
[C---:B------:R-:W-:Y:S01]  /*6ff0*/  FMUL.FTZ R66, R0.reuse, R66 ;  /* 0x0000004200427220 */ /* 0x040fe20000410000 */
[----:B------:R-:W-:Y:S01]  /*7000*/  FMUL.FTZ R67, R0, R67 ;  /* 0x0000004300437220 */ /* 0x000fe20000410000 */
[C---:B------:R-:W-:Y:S01]  /*7010*/  FMUL.FTZ R68, R2.reuse, R68 ;  /* 0x0000004402447220 */ /* 0x040fe20000410000 */
[C---:B---3--:R-:W-:Y:S04]  /*7020*/  HMMA.16816.F32 R52, R136.reuse, R124, R52 ;  /* 0x0000007c8834723c */ /* 0x048fe80000001834 */
[----:B------:R-:W3:Y:S01]  /*7030*/  MUFU.EX2 R216, R216 ;  /* 0x000000d800d87308 */ /* 0x000ee20000000800 */
[----:B------:R-:W-:Y:S01]  /*7040*/  FMUL.FTZ R69, R2, R69 ;  /* 0x0000004502457220 */ /* 0x000fe20000410000 */
[C---:B------:R-:W-:Y:S01]  /*7050*/  FMUL.FTZ R70, R0.reuse, R70 ;  /* 0x0000004600467220 */ /* 0x040fe20000410000 */
[----:B------:R-:W-:Y:S01]  /*7060*/  FMUL.FTZ R71, R0, R71 ;  /* 0x0000004700477220 */ /* 0x000fe20000410000 */
[C---:B------:R-:W-:Y:S01]  /*7070*/  FMUL.FTZ R72, R2.reuse, R72 ;  /* 0x0000004802487220 */ /* 0x040fe20000410000 */
[----:B------:R-:W-:Y:S01]  /*7080*/  FMUL.FTZ R73, R2, R73 ;  /* 0x0000004902497220 */ /* 0x000fe20000410000 */
[C---:B------:R-:W-:Y:S01]  /*7090*/  HMMA.16816.F32 R56, R136.reuse, R126, R56 ;  /* 0x0000007e8838723c */ /* 0x040fe20000001838 */
[----:B------:R-:W5:Y:S02]  /*70a0*/  LDSM.16.MT88.4 R124, [R133+0x2000] ;  /* 0x00200000857c783b */ /* 0x000f640000004200 */
        /* <DEDUP_REMOVED lines=19> */
[C---:B--2---:R-:W-:Y:S03]  /*71e0*/  HMMA.16816.F32 R68, R136.reuse, R128, R68 ;  /* 0x000000808844723c */ /* 0x044fe60000001844 */
[C---:B------:R-:W-:Y:S01]  /*71f0*/  FMUL.FTZ R90, R0.reuse, R90 ;  /* 0x0000005a005a7220 */ /* 0x040fe20000410000 */
[----:B------:R-:W-:Y:S01]  /*7200*/  FMUL.FTZ R91, R0, R91 ;  /* 0x0000005b005b7220 */ /* 0x000fe20000410000 */
[C---:B------:R-:W-:Y:S01]  /*7210*/  FMUL.FTZ R92, R2.reuse, R92 ;  /* 0x0000005c025c7220 */ /* 0x040fe20000410000 */
[----:B------:R-:W-:Y:S01]  /*7220*/  FMUL.FTZ R93, R2, R93 ;  /* 0x0000005d025d7220 */ /* 0x000fe20000410000 */
[C---:B------:R-:W-:Y:S01]  /*7230*/  FMUL.FTZ R94, R0.reuse, R94 ;  /* 0x0000005e005e7220 */ /* 0x040fe20000410000 */
[C---:B------:R-:W-:Y:S01]  /*7240*/  HMMA.16816.F32 R72, R136.reuse, R130, R72 ;  /* 0x000000828848723c */ /* 0x040fe20000001848 */
[----:B------:R-:W2:Y:S02]  /*7250*/  LDSM.16.MT88.4 R128, [R163+0x10000] ;  /* 0x01000000a380783b */ /* 0x000ea40000004200 */
[----:B------:R-:W-:Y:S01]  /*7260*/  FMUL.FTZ R95, R0, R95 ;  /* 0x0000005f005f7220 */ /* 0x000fe20000410000 */
[C---:B------:R-:W-:Y:S01]  /*7270*/  FMUL.FTZ R96, R2.reuse, R96 ;  /* 0x0000006002607220 */ /* 0x040fe20000410000 */
[----:B------:R-:W-:Y:S01]  /*7280*/  FMUL.FTZ R97, R2, R97 ;  /* 0x0000006102617220 */ /* 0x000fe20000410000 */
[C---:B------:R-:W-:Y:S01]  /*7290*/  FMUL.FTZ R98, R0.reuse, R98 ;  /* 0x0000006200627220 */ /* 0x040fe20000410000 */
[----:B------:R-:W-:Y:S01]  /*72a0*/  FMUL.FTZ R99, R0, R99 ;  /* 0x0000006300637220 */ /* 0x000fe20000410000 */
[C---:B-----5:R-:W-:Y:S03]  /*72b0*/  HMMA.16816.F32 R76, R136.reuse, R124, R76 ;  /* 0x0000007c884c723c */ /* 0x060fe6000000184c */
[C---:B------:R-:W-:Y:S01]  /*72c0*/  FMUL.FTZ R100, R2.reuse, R100 ;  /* 0x0000006402647220 */ /* 0x040fe20000410000 */
[----:B------:R-:W-:Y:S01]  /*72d0*/  FMUL.FTZ R101, R2, R101 ;  /* 0x0000006502657220 */ /* 0x000fe20000410000 */
[C---:B------:R-:W-:Y:S01]  /*72e0*/  FMUL.FTZ R102, R0.reuse, R102 ;  /* 0x0000006600667220 */ /* 0x040fe20000410000 */
[----:B------:R-:W-:Y:S01]  /*72f0*/  FMUL.FTZ R103, R0, R103 ;  /* 0x0000006700677220 */ /* 0x000fe20000410000 */
[C---:B------:R-:W-:Y:S01]  /*7300*/  FMUL.FTZ R104, R2.reuse, R104 ;  /* 0x0000006802687220 */ /* 0x040fe20000410000 */
[C---:B------:R-:W-:Y:S01]  /*7310*/  HMMA.16816.F32 R80, R136.reuse, R126, R80 ;  /* 0x0000007e8850723c */ /* 0x040fe20000001850 */
[----:B------:R-:W5:Y:S02]  /*7320*/  LDSM.16.MT88.4 R124, [R162+0x10000] ;  /* 0x01000000a27c783b */ /* 0x000f640000004200 */
[----:B------:R-:W-:Y:S01]  /*7330*/  FMUL.FTZ R105, R2, R105 ;  /* 0x0000006902697220 */ /* 0x000fe20000410000 */
[C---:B------:R-:W-:Y:S01]  /*7340*/  FMUL.FTZ R106, R0.reuse, R106 ;  /* 0x0000006a006a7220 */ /* 0x040fe20000410000 */
[----:B------:R-:W-:Y:S01]  /*7350*/  FMUL.FTZ R107, R0, R107 ;  /* 0x0000006b006b7220 */ /* 0x000fe20000410000 */
[C---:B------:R-:W-:Y:S01]  /*7360*/  FMUL.FTZ R108, R2.reuse, R108 ;  /* 0x0000006c026c7220 */ /* 0x040fe20000410000 */
[----:B------:R-:W-:Y:S01]  /*7370*/  FMUL.FTZ R109, R2, R109 ;  /* 0x0000006d026d7220 */ /* 0x000fe20000410000 */
[C---:B----4-:R-:W-:Y:S03]  /*7380*/  HMMA.16816.F32 R84, R136.reuse, R140, R84 ;  /* 0x0000008c8854723c */ /* 0x050fe60000001854 */
[C---:B------:R-:W-:Y:S01]  /*7390*/  FMUL.FTZ R110, R0.reuse, R110 ;  /* 0x0000006e006e7220 */ /* 0x040fe20000410000 */
[----:B------:R-:W-:Y:S01]  /*73a0*/  FMUL.FTZ R111, R0, R111 ;  /* 0x0000006f006f7220 */ /* 0x000fe20000410000 */
[C---:B------:R-:W-:Y:S01]  /*73b0*/  FMUL.FTZ R12, R2.reuse, R116 ;  /* 0x00000074020c7220 */ /* 0x040fe20000410000 */
[----:B------:R-:W-:Y:S01]  /*73c0*/  FMUL.FTZ R13, R2, R117 ;  /* 0x00000075020d7220 */ /* 0x000fe20000410000 */
[C---:B------:R-:W-:Y:S01]  /*73d0*/  FMUL.FTZ R14, R0.reuse, R118 ;  /* 0x00000076000e7220 */ /* 0x040fe20000410000 */
[C---:B------:R-:W-:Y:S01]  /*73e0*/  HMMA.16816.F32 R88, R136.reuse, R142, R88 ;  /* 0x0000008e8858723c */ /* 0x040fe20000001858 */
[----:B------:R-:W4:Y:S02]  /*73f0*/  LDSM.16.MT88.4 R140, [R133+0x4000] ;  /* 0x00400000858c783b */ /* 0x000f240000004200 */
[----:B------:R-:W-:Y:S01]  /*7400*/  FMUL.FTZ R15, R0, R119 ;  /* 0x00000077000f7220 */ /* 0x000fe20000410000 */
[----:B-1----:R-:W-:Y:S01]  /*7410*/  F2FP.F16.F32.PACK_AB R117, R214, R213 ;  /* 0x000000d5d675723e */ /* 0x002fe200000000ff */
[C---:B------:R-:W-:Y:S01]  /*7420*/  FMUL.FTZ R112, R2.reuse, R112 ;  /* 0x0000007002707220 */ /* 0x040fe20000410000 */
[----:B------:R-:W-:Y:S01]  /*7430*/  FMUL.FTZ R113, R2, R113 ;  /* 0x0000007102717220 */ /* 0x000fe20000410000 */
[C---:B------:R-:W-:Y:S01]  /*7440*/  FMUL.FTZ R114, R0.reuse, R114 ;  /* 0x0000007200727220 */ /* 0x040fe20000410000 */
[----:B------:R-:W-:Y:S01]  /*7450*/  FMUL.FTZ R115, R0, R115 ;  /* 0x0000007300737220 */ /* 0x000fe20000410000 */
[C---:B--2---:R-:W-:Y:S03]  /*7460*/  HMMA.16816.F32 R92, R136.reuse, R128, R92 ;  /* 0x00000080885c723c */ /* 0x044fe6000000185c */
[----:B------:R-:W-:Y:S01]  /*7470*/  LOP3.LUT R128, R226, R150, R153, 0x96, !PT ;  /* 0x00000096e2807212 */ /* 0x000fe200078e9699 */
[----:B------:R-:W-:Y:S01]  /*7480*/  FFMA.FTZ R171, R2, R205, R171 ;  /* 0x000000cd02ab7223 */ /* 0x000fe200000100ab */
[----:B------:R-:W-:Y:S01]  /*7490*/  LDSM.16.MT88.4 R152, [R162+0xe800] ;  /* 0x00e80000a298783b */ /* 0x000fe20000004200 */
[----:B---3--:R-:W-:Y:S01]  /*74a0*/  F2FP.F16.F32.PACK_AB R166, R216, R215 ;  /* 0x000000d7d8a6723e */ /* 0x008fe200000000ff */
[----:B------:R-:W-:Y:S01]  /*74b0*/  FFMA.FTZ R173, R0, R201, R173 ;  /* 0x000000c900ad7223 */ /* 0x000fe200000100ad */
[C---:B------:R-:W-:Y:S03]  /*74c0*/  HMMA.16816.F32 R96, R136.reuse, R130, R96 ;  /* 0x000000828860723c */ /* 0x040fe60000001860 */
[----:B------:R-:W-:Y:S01]  /*74d0*/  IMAD.WIDE.U32 R128, R128, -0x2daee0ad, RZ ;  /* 0xd2511f5380807825 */ /* 0x000fe200078e00ff */
[----:B------:R-:W-:Y:S03]  /*74e0*/  IADD3 R2, PT, PT, R198, 0x1, RZ ;  /* 0x00000001c6027810 */ /* 0x000fe60007ffe0ff */
[----:B------:R-:W-:Y:S01]  /*74f0*/  FADD.FTZ R172, R172, R171 ;  /* 0x000000abacac7221 */ /* 0x000fe20000010000 */
[----:B------:R-:W-:Y:S01]  /*7500*/  FADD.FTZ R173, R174, R173 ;  /* 0x000000adaead7221 */ /* 0x000fe20000010000 */
[C---:B-----5:R-:W-:Y:S03]  /*7510*/  HMMA.16816.F32 R100, R136.reuse, R124, R100 ;  /* 0x0000007c8864723c */ /* 0x060fe60000001864 */
[C---:B------:R-:W-:Y:S01]  /*7520*/  PRMT R125, R128.reuse, 0x7773, RZ ;  /* 0x00007773807d7816 */ /* 0x040fe200000000ff */
[----:B------:R-:W-:Y:S01]  /*7530*/  FADD.FTZ R165, R165, R172 ;  /* 0x000000aca5a57221 */ /* 0x000fe20000010000 */
[----:B------:R-:W-:Y:S01]  /*7540*/  PRMT R144, R128, 0x7772, RZ ;  /* 0x0000777280907816 */ /* 0x000fe200000000ff */
[----:B------:R-:W-:Y:S01]  /*7550*/  FADD.FTZ R0, R170, R173 ;  /* 0x000000adaa007221 */ /* 0x000fe20000010000 */
[----:B------:R-:W-:Y:S01]  /*7560*/  PRMT R124, R128, 0x7771, RZ ;  /* 0x00007771807c7816 */ /* 0x000fe200000000ff */
[C---:B------:R-:W-:Y:S03]  /*7570*/  HMMA.16816.F32 R104, R136.reuse, R126, R104 ;  /* 0x0000007e8868723c */ /* 0x040fe60000001868 */
[----:B------:R-:W-:Y:S01]  /*7580*/  MOV R126, R128 ;  /* 0x00000080007e7202 */ /* 0x000fe20000000f00 */
[----:B------:R-:W-:Y:S01]  /*7590*/  FADD.FTZ R168, R168, R165 ;  /* 0x000000a5a8a87221 */ /* 0x000fe20000010000 */
[----:B------:R-:W-:Y:S01]  /*75a0*/  LOP3.LUT R149, R228, R148, R129, 0x96, !PT ;  /* 0x00000094e4957212 */ /* 0x000fe200078e9681 */
[----:B------:R-:W-:Y:S01]  /*75b0*/  FADD.FTZ R0, R169, R0 ;  /* 0x00000000a9007221 */ /* 0x000fe20000010000 */
[----:B------:R-:W-:Y:S01]  /*75c0*/  LOP3.LUT R127, R126, 0xff, RZ, 0xc0, !PT ;  /* 0x000000ff7e7f7812 */ /* 0x000fe200078ec0ff */
[C---:B----4-:R-:W-:Y:S01]  /*75d0*/  HMMA.16816.F32 R16, R136.reuse, R140, R16 ;  /* 0x0000008c8810723c */ /* 0x050fe20000001810 */
[----:B------:R-:W-:Y:S02]  /*75e0*/  LDSM.16.MT88.4 R128, [R162+0xc800] ;  /* 0x00c80000a280783b */ /* 0x000fe40000004200 */
[--C-:B------:R-:W-:Y:S02]  /*75f0*/  PRMT R144, R144, 0x5410, R125.reuse ;  /* 0x0000541090907816 */ /* 0x100fe4000000007d */
[----:B------:R-:W-:Y:S02]  /*7600*/  PRMT R148, R127, 0x5410, R124 ;  /* 0x000054107f947816 */ /* 0x000fe4000000007c */
[C---:B------:R-:W-:Y:S01]  /*7610*/  LOP3.LUT R127, R149.reuse, 0xffff, RZ, 0xc0, !PT ;  /* 0x0000ffff957f7812 */ /* 0x040fe200078ec0ff */
[C---:B------:R-:W-:Y:S01]  /*7620*/  HMMA.16816.F32 R108, R136.reuse, R142, R108 ;  /* 0x0000008e886c723c */ /* 0x040fe2000000186c */
[----:B------:R-:W-:Y:S02]  /*7630*/  LDSM.16.MT88.4 R140, [R133+0x800] ;  /* 0x00080000858c783b */ /* 0x000fe40000004200 */
[C---:B------:R-:W-:Y:S02]  /*7640*/  PRMT R125, R149.reuse, 0x7632, R125 ;  /* 0x00007632957d7816 */ /* 0x040fe4000000007d */
[----:B------:R-:W-:Y:S02]  /*7650*/  LOP3.LUT R158, R149, 0xff, RZ, 0xc0, !PT ;  /* 0x000000ff959e7812 */ /* 0x000fe400078ec0ff */
[----:B------:R-:W-:Y:S01]  /*7660*/  SHF.R.U32.HI R156, RZ, 0x18, R149 ;  /* 0x00000018ff9c7819 */ /* 0x000fe20000011695 */
[C---:B------:R-:W-:Y:S03]  /*7670*/  HMMA.16816.F32 R12, R136.reuse, R120, R12 ;  /* 0x00000078880c723c */ /* 0x040fe6000000180c */
[----:B------:R-:W-:Y:S02]  /*7680*/  SHF.R.U32.HI R127, RZ, 0x8, R127 ;  /* 0x00000008ff7f7819 */ /* 0x000fe4000001167f */
[----:B------:R-:W-:Y:S02]  /*7690*/  LOP3.LUT R125, R125, 0xff, RZ, 0xc0, !PT ;  /* 0x000000ff7d7d7812 */ /* 0x000fe400078ec0ff */
[----:B------:R-:W-:Y:S01]  /*76a0*/  PRMT R158, R158, 0x5410, R127 ;  /* 0x000054109e9e7816 */ /* 0x000fe2000000007f */
[----:B------:R-:W-:Y:S03]  /*76b0*/  HMMA.16816.F32 R112, R136, R122, R112 ;  /* 0x0000007a8870723c */ /* 0x000fe60000001870 */
[----:B------:R-:W-:Y:S02]  /*76c0*/  PRMT R156, R125, 0x5410, R156 ;  /* 0x000054107d9c7816 */ /* 0x000fe4000000009c */
[----:B------:R-:W1:Y:S01]  /*76d0*/  LDSM.16.MT88.4 R124, [R163+0xc800] ;  /* 0x00c80000a37c783b */ /* 0x000e620000004200 */
[--C-:B------:R-:W-:Y:S02]  /*76e0*/  HSET2.LE.AND R148, R148, R175.reuse, PT ;  /* 0x000000af94947233 */ /* 0x100fe40003803000 */
[----:B------:R-:W-:Y:S02]  /*76f0*/  LOP3.LUT R116, R144, 0xff00ff, RZ, 0xc0, !PT ;  /* 0x00ff00ff90747812 */ /* 0x000fe400078ec0ff */
[C---:B------:R-:W-:Y:S01]  /*7700*/  F2FP.F16.F32.PACK_AB R121, R218.reuse, R217 ;  /* 0x000000d9da79723e */ /* 0x040fe200000000ff */
[----:B------:R-:W-:Y:S01]  /*7710*/  FADD.FTZ R217, R217, R168 ;  /* 0x000000a8d9d97221 */ /* 0x000fe20000010000 */
[----:B------:R-:W-:Y:S01]  /*7720*/  LOP3.LUT R118, R117, R148, RZ, 0xc0, !PT ;  /* 0x0000009475767212 */ /* 0x000fe200078ec0ff */
[----:B------:R-:W2:Y:S01]  /*7730*/  LDSM.16.MT88.4 R144, [R164+0x800] ;  /* 0x00080000a490783b */ /* 0x000ea20000004200 */
[--C-:B------:R-:W-:Y:S01]  /*7740*/  HSET2.LE.AND R119, R116, R175.reuse, PT ;  /* 0x000000af74777233 */ /* 0x100fe20003803000 */
[----:B------:R-:W-:Y:S01]  /*7750*/  FADD.FTZ R218, R218, R217 ;  /* 0x000000d9dada7221 */ /* 0x000fe20000010000 */
[--C-:B------:R-:W-:Y:S02]  /*7760*/  HSET2.LE.AND R116, R158, R175.reuse, PT ;  /* 0x000000af9e747233 */ /* 0x100fe40003803000 */
[--C-:B------:R-:W-:Y:S01]  /*7770*/  HSET2.LE.AND R117, R156, R175.reuse, PT ;  /* 0x000000af9c757233 */ /* 0x100fe20003803000 */
[----:B------:R-:W-:Y:S01]  /*7780*/  FADD.FTZ R213, R213, R218 ;  /* 0x000000dad5d57221 */ /* 0x000fe20000010000 */
[----:B------:R-:W-:Y:S01]  /*7790*/  F2FP.F16.F32.PACK_AB R120, R220, R219 ;  /* 0x000000dbdc78723e */ /* 0x000fe200000000ff */
[----:B------:R-:W3:Y:S01]  /*77a0*/  LDSM.16.MT88.4 R148, [R163+0xe800] ;  /* 0x00e80000a394783b */ /* 0x000ee20000004200 */
[----:B------:R-:W-:Y:S01]  /*77b0*/  LOP3.LUT R119, R166, R119, RZ, 0xc0, !PT ;  /* 0x00000077a6777212 */ /* 0x000fe200078ec0ff */
[----:B------:R-:W-:Y:S01]  /*77c0*/  FFMA.FTZ R166, R24, UR4, -R204 ;  /* 0x0000000418a67c23 */ /* 0x000fe200080108cc */
[----:B------:R-:W-:Y:S01]  /*77d0*/  LOP3.LUT R116, R121, R116, RZ, 0xc0, !PT ;  /* 0x0000007479747212 */ /* 0x000fe200078ec0ff */
[----:B------:R-:W-:Y:S01]  /*77e0*/  FADD.FTZ R219, R219, R0 ;  /* 0x00000000dbdb7221 */ /* 0x000fe20000010000 */
[----:B------:R-:W-:Y:S01]  /*77f0*/  LOP3.LUT R117, R120, R117, RZ, 0xc0, !PT ;  /* 0x0000007578757212 */ /* 0x000fe200078ec0ff */
[----:B------:R-:W-:Y:S01]  /*7800*/  FADD.FTZ R214, R214, R213 ;  /* 0x000000d5d6d67221 */ /* 0x000fe20000010000 */
[----:B------:R-:W-:Y:S01]  /*7810*/  ISETP.GT.AND P1, PT, R2, RZ, PT ;  /* 0x000000ff0200720c */ /* 0x000fe20003f24270 */
[----:B------:R-:W4:Y:S01]  /*7820*/  LDSM.16.MT88.4 R156, [R133+0x2800] ;  /* 0x00280000859c783b */ /* 0x000f220000004200 */
[----:B------:R-:W-:Y:S01]  /*7830*/  MUFU.EX2 R166, R166 ;  /* 0x000000a600a67308 */ /* 0x000fe20000000800 */
[----:B------:R-:W-:Y:S01]  /*7840*/  FADD.FTZ R220, R220, R219 ;  /* 0x000000dbdcdc7221 */ /* 0x000fe20000010000 */
[----:B------:R-:W-:Y:S03]  /*7850*/  IADD3 R198, PT, PT, R198, -0x1, RZ ;  /* 0xffffffffc6c67810 */ /* 0x000fe60007ffe0ff */
[----:B------:R-:W-:Y:S02]  /*7860*/  FADD.FTZ R215, R215, R220 ;  /* 0x000000dcd7d77221 */ /* 0x000fe40000010000 */
[----:B------:R-:W5:Y:S02]  /*7870*/  LDSM.16.MT88.4 R120, [R164+0x2800] ;  /* 0x00280000a478783b */ /* 0x000f640000004200 */
[----:B------:R-:W-:Y:S01]  /*7880*/  FADD.FTZ R216, R216, R215 ;  /* 0x000000d7d8d87221 */ /* 0x000fe20000010000 */
[C---:B-1----:R-:W-:Y:S08]  /*7890*/  HMMA.16816.F32 R4, R116.reuse, R124, R4 ;  /* 0x0000007c7404723c */ /* 0x042ff00000001804 */
[C---:B------:R-:W-:Y:S01]  /*78a0*/  HMMA.16816.F32 R8, R116.reuse, R126, R8 ;  /* 0x0000007e7408723c */ /* 0x040fe20000001808 */
[----:B------:R-:W1:Y:S07]  /*78b0*/  LDSM.16.MT88.4 R124, [R163+0x10800] ;  /* 0x01080000a37c783b */ /* 0x000e6e0000004200 */
[C---:B------:R-:W-:Y:S03]  /*78c0*/  HMMA.16816.F32 R36, R116.reuse, R128, R36 ;  /* 0x000000807424723c */ /* 0x040fe60000001824 */
[C---:B------:R-:W-:Y:S02]  /*78d0*/  IADD3 R129, PT, PT, R197.reuse, -0x3, RZ ;  /* 0xfffffffdc5817810 */ /* 0x040fe40007ffe0ff */
[----:B------:R-:W-:Y:S02]  /*78e0*/  IADD3 R197, PT, PT, R197, -0x2, RZ ;  /* 0xfffffffec5c57810 */ /* 0x000fe40007ffe0ff */
[----:B------:R-:W-:Y:S01]  /*78f0*/  LOP3.LUT R128, R203, R209, R129, 0x96, !PT ;  /* 0x000000d1cb807212 */ /* 0x000fe200078e9681 */
[C---:B------:R-:W-:Y:S04]  /*7900*/  HMMA.16816.F32 R40, R116.reuse, R130, R40 ;  /* 0x000000827428723c */ /* 0x040fe80000001828 */
[----:B------:R-:W-:Y:S02]  /*7910*/  IMAD.WIDE.U32 R136, R128, -0x326172a9, RZ ;  /* 0xcd9e8d5780887825 */ /* 0x000fe400078e00ff */
[----:B------:R-:W1:Y:S02]  /*7920*/  LDSM.16.MT88.4 R128, [R162+0x10800] ;  /* 0x01080000a280783b */ /* 0x000e640000004200 */
[C---:B------:R-:W-:Y:S03]  /*7930*/  HMMA.16816.F32 R44, R116.reuse, R140, R44 ;  /* 0x0000008c742c723c */ /* 0x040fe6000000182c */
[----:B------:R-:W-:Y:S02]  /*7940*/  LOP3.LUT R231, R206, R231, R137, 0x96, !PT ;  /* 0x000000e7cee77212 */ /* 0x000fe400078e9689 */
[----:B------:R-:W-:Y:S03]  /*7950*/  LOP3.LUT R136, R191, R229, R136, 0x96, !PT ;  /* 0x000000e5bf887212 */ /* 0x000fe600078e9688 */
[C---:B------:R-:W-:Y:S01]  /*7960*/  HMMA.16816.F32 R48, R116.reuse, R142, R48 ;  /* 0x0000008e7430723c */ /* 0x040fe20000001830 */
[----:B------:R-:W-:Y:S02]  /*7970*/  LDSM.16.MT88.4 R140, [R164+0x1000] ;  /* 0x00100000a48c783b */ /* 0x000fe40000004200 */
[----:B------:R-:W-:Y:S04]  /*7980*/  IMAD.WIDE.U32 R136, R136, -0x2daee0ad, RZ ;  /* 0xd2511f5388887825 */ /* 0x000fe800078e00ff */
[----:B------:R-:W-:Y:S01]  /*7990*/  IMAD.WIDE.U32 R230, R231, -0x2daee0ad, RZ ;  /* 0xd2511f53e7e67825 */ /* 0x000fe200078e00ff */
[C---:B--2---:R-:W-:Y:S04]  /*79a0*/  HMMA.16816.F32 R52, R116.reuse, R144, R52 ;  /* 0x000000907434723c */ /* 0x044fe80000001834 */
[----:B------:R-:W-:Y:S02]  /*79b0*/  LOP3.LUT R227, R192, R227, R231, 0x96, !PT ;  /* 0x000000e3c0e37212 */ /* 0x000fe400078e96e7 */
[----:B------:R-:W-:Y:S02]  /*79c0*/  LOP3.LUT R230, R225, R230, R137, 0x96, !PT ;  /* 0x000000e6e1e67212 */ /* 0x000fe400078e9689 */
[C---:B------:R-:W-:Y:S03]  /*79d0*/  HMMA.16816.F32 R56, R116.reuse, R146, R56 ;  /* 0x000000927438723c */ /* 0x040fe60000001838 */
[----:B------:R-:W-:Y:S04]  /*79e0*/  IMAD.WIDE.U32 R232, R227, -0x326172a9, RZ ;  /* 0xcd9e8d57e3e87825 */ /* 0x000fe800078e00ff */
[----:B------:R-:W-:Y:S01]  /*79f0*/  IMAD.WIDE.U32 R230, R230, -0x326172a9, RZ ;  /* 0xcd9e8d57e6e67825 */ /* 0x000fe200078e00ff */
[C---:B---3--:R-:W-:Y:S03]  /*7a00*/  HMMA.16816.F32 R60, R116.reuse, R148, R60 ;  /* 0x00000094743c723c */ /* 0x048fe6000000183c */
[----:B------:R-:W-:Y:S02]  /*7a10*/  LOP3.LUT R223, R190, R223, R233, 0x96, !PT ;  /* 0x000000dfbedf7212 */ /* 0x000fe400078e96e9 */
[----:B------:R-:W-:Y:S03]  /*7a20*/  LOP3.LUT R232, R224, R232, R231, 0x96, !PT ;  /* 0x000000e8e0e87212 */ /* 0x000fe600078e96e7 */
[C---:B------:R-:W-:Y:S03]  /*7a30*/  HMMA.16816.F32 R64, R116.reuse, R150, R64 ;  /* 0x000000967440723c */ /* 0x040fe60000001840 */
[----:B------:R-:W-:Y:S04]  /*7a40*/  IMAD.WIDE.U32 R224, R223, -0x2daee0ad, RZ ;  /* 0xd2511f53dfe07825 */ /* 0x000fe800078e00ff */
[----:B------:R-:W-:Y:S01]  /*7a50*/  FFMA.FTZ R223, R26, UR4, -R212 ;  /* 0x000000041adf7c23 */ /* 0x000fe200080108d4 */
[----:B------:R-:W-:Y:S01]  /*7a60*/  IMAD.WIDE.U32 R232, R232, -0x2daee0ad, RZ ;  /* 0xd2511f53e8e87825 */ /* 0x000fe200078e00ff */
[C---:B------:R-:W-:Y:S04]  /*7a70*/  HMMA.16816.F32 R68, R116.reuse, R152, R68 ;  /* 0x000000987444723c */ /* 0x040fe80000001844 */
[----:B------:R-:W-:Y:S01]  /*7a80*/  MUFU.EX2 R223, R223 ;  /* 0x000000df00df7308 */ /* 0x000fe20000000800 */
[----:B------:R-:W-:Y:S01]  /*7a90*/  LOP3.LUT R137, R221, R224, R233, 0x96, !PT ;  /* 0x000000e0dd897212 */ /* 0x000fe200078e96e9 */
[----:B------:R-:W-:Y:S01]  /*7aa0*/  FFMA.FTZ R221, R25, UR4, -R204 ;  /* 0x0000000419dd7c23 */ /* 0x000fe200080108cc */
[----:B------:R-:W-:Y:S01]  /*7ab0*/  LOP3.LUT R224, R222, R136, R225, 0x96, !PT ;  /* 0x00000088dee07212 */ /* 0x000fe200078e96e1 */
[----:B------:R-:W-:Y:S01]  /*7ac0*/  FFMA.FTZ R222, R23, UR4, -R212 ;  /* 0x0000000417de7c23 */ /* 0x000fe200080108d4 */
[C---:B------:R-:W-:Y:S01]  /*7ad0*/  HMMA.16816.F32 R72, R116.reuse, R154, R72 ;  /* 0x0000009a7448723c */ /* 0x040fe20000001848 */
[----:B------:R-:W-:Y:S02]  /*7ae0*/  LDSM.16.MT88.4 R152, [R164+0x3000] ;  /* 0x00300000a498783b */ /* 0x000fe40000004200 */
[----:B------:R-:W-:Y:S02]  /*7af0*/  IMAD.WIDE.U32 R136, R137, -0x326172a9, RZ ;  /* 0xcd9e8d5789887825 */ /* 0x000fe400078e00ff */
[----:B------:R-:W2:Y:S02]  /*7b00*/  MUFU.EX2 R221, R221 ;  /* 0x000000dd00dd7308 */ /* 0x000ea40000000800 */
[----:B------:R-:W-:Y:S01]  /*7b10*/  IMAD.WIDE.U32 R224, R224, -0x326172a9, RZ ;  /* 0xcd9e8d57e0e07825 */ /* 0x000fe200078e00ff */
[C---:B----4-:R-:W-:Y:S03]  /*7b20*/  HMMA.16816.F32 R76, R116.reuse, R156, R76 ;  /* 0x0000009c744c723c */ /* 0x050fe6000000184c */
[----:B------:R-:W-:Y:S01]  /*7b30*/  FFMA.FTZ R157, R20, UR4, -R204 ;  /* 0x00000004149d7c23 */ /* 0x000fe200080108cc */
[----:B------:R-:W-:Y:S03]  /*7b40*/  PRMT R145, R136, 0x7773, RZ ;  /* 0x0000777388917816 */ /* 0x000fe600000000ff */
[----:B------:R-:W-:Y:S01]  /*7b50*/  MUFU.EX2 R222, R222 ;  /* 0x000000de00de7308 */ /* 0x000fe20000000800 */
[----:B------:R-:W-:Y:S01]  /*7b60*/  LOP3.LUT R144, R185, R224, R137, 0x96, !PT ;  /* 0x000000e0b9907212 */ /* 0x000fe200078e9689 */
[----:B------:R-:W-:Y:S01]  /*7b70*/  FFMA.FTZ R224, R27, UR4, -R212 ;  /* 0x000000041be07c23 */ /* 0x000fe200080108d4 */
[C---:B------:R-:W-:Y:S03]  /*7b80*/  HMMA.16816.F32 R80, R116.reuse, R158, R80 ;  /* 0x0000009e7450723c */ /* 0x040fe60000001850 */
[----:B------:R-:W-:Y:S01]  /*7b90*/  FFMA.FTZ R158, R21, UR4, -R204 ;  /* 0x00000004159e7c23 */ /* 0x000fe200080108cc */
[----:B------:R-:W-:Y:S01]  /*7ba0*/  FFMA.FTZ R159, R22, UR4, -R212 ;  /* 0x00000004169f7c23 */ /* 0x000fe200080108d4 */
[----:B------:R-:W-:Y:S01]  /*7bb0*/  LOP3.LUT R139, R144, 0xffff, RZ, 0xc0, !PT ;  /* 0x0000ffff908b7812 */ /* 0x000fe200078ec0ff */
[----:B------:R-:W-:Y:S01]  /*7bc0*/  LDSM.16.MT88.4 R20, [R164+0x4800] ;  /* 0x00480000a414783b */ /* 0x000fe20000004200 */
[----:B------:R-:W-:Y:S01]  /*7bd0*/  PRMT R24, R136, 0x7771, RZ ;  /* 0x0000777188187816 */ /* 0x000fe200000000ff */
[C---:B-----5:R-:W-:Y:S01]  /*7be0*/  HMMA.16816.F32 R84, R116.reuse, R120, R84 ;  /* 0x000000787454723c */ /* 0x060fe20000001854 */
[----:B------:R-:W-:Y:S02]  /*7bf0*/  MUFU.EX2 R157, R157 ;  /* 0x0000009d009d7308 */ /* 0x000fe40000000800 */
[----:B------:R-:W-:Y:S02]  /*7c00*/  SHF.R.U32.HI R139, RZ, 0x8, R139 ;  /* 0x00000008ff8b7819 */ /* 0x000fe4000001168b */
[----:B--2---:R-:W-:Y:S02]  /*7c10*/  F2FP.F16.F32.PACK_AB R27, R221, R166 ;  /* 0x000000a6dd1b723e */ /* 0x004fe400000000ff */
[----:B------:R-:W-:Y:S01]  /*7c20*/  LOP3.LUT R225, R226, R230, R225, 0x96, !PT ;  /* 0x000000e6e2e17212 */ /* 0x000fe200078e96e1 */
[C---:B------:R-:W-:Y:S01]  /*7c30*/  HMMA.16816.F32 R88, R116.reuse, R122, R88 ;  /* 0x0000007a7458723c */ /* 0x040fe20000001858 */
[----:B------:R-:W2:Y:S02]  /*7c40*/  LDSM.16.MT88.4 R120, [R133+0x4800] ;  /* 0x004800008578783b */ /* 0x000ea40000004200 */
[----:B------:R-:W-:Y:S01]  /*7c50*/  MUFU.EX2 R159, R159 ;  /* 0x0000009f009f7308 */ /* 0x000fe20000000800 */
[----:B------:R-:W-:Y:S04]  /*7c60*/  PRMT R25, R144, 0x7632, R25 ;  /* 0x0000763290197816 */ /* 0x000fe80000000019 */
[----:B------:R-:W-:Y:S01]  /*7c70*/  LOP3.LUT R25, R25, 0xff, RZ, 0xc0, !PT ;  /* 0x000000ff19197812 */ /* 0x000fe200078ec0ff */
[C---:B-1----:R-:W-:Y:S04]  /*7c80*/  HMMA.16816.F32 R92, R116.reuse, R124, R92 ;  /* 0x0000007c745c723c */ /* 0x042fe8000000185c */
[----:B------:R-:W1:Y:S01]  /*7c90*/  MUFU.EX2 R158, R158 ;  /* 0x0000009e009e7308 */ /* 0x000e620000000800 */
[----:B------:R-:W-:Y:S04]  /*7ca0*/  MOV R124, R136 ;  /* 0x00000088007c7202 */ /* 0x000fe80000000f00 */
[----:B------:R-:W-:Y:S01]  /*7cb0*/  LOP3.LUT R137, R124, 0xff, RZ, 0xc0, !PT ;  /* 0x000000ff7c897812 */ /* 0x000fe200078ec0ff */
[C---:B------:R-:W-:Y:S04]  /*7cc0*/  HMMA.16816.F32 R96, R116.reuse, R126, R96 ;  /* 0x0000007e7460723c */ /* 0x040fe80000001860 */
[----:B------:R-:W3:Y:S01]  /*7cd0*/  MUFU.EX2 R224, R224 ;  /* 0x000000e000e07308 */ /* 0x000ee20000000800 */
[----:B------:R-:W-:Y:S02]  /*7ce0*/  PRMT R126, R136, 0x7772, RZ ;  /* 0x00007772887e7816 */ /* 0x000fe400000000ff */
[----:B------:R-:W-:Y:S02]  /*7cf0*/  LOP3.LUT R136, R144, 0xff, RZ, 0xc0, !PT ;  /* 0x000000ff90887812 */ /* 0x000fe400078ec0ff */
[----:B------:R-:W-:Y:S01]  /*7d00*/  PRMT R145, R126, 0x5410, R145 ;  /* 0x000054107e917816 */ /* 0x000fe20000000091 */
[C---:B------:R-:W-:Y:S01]  /*7d10*/  HMMA.16816.F32 R100, R116.reuse, R128, R100 ;  /* 0x000000807464723c */ /* 0x040fe20000001864 */
[----:B------:R-:W4:Y:S02]  /*7d20*/  LDSM.16.MT88.4 R124, [R163+0xd000] ;  /* 0x00d00000a37c783b */ /* 0x000f240000004200 */
[----:B------:R-:W-:Y:S02]  /*7d30*/  PRMT R26, R137, 0x5410, R24 ;  /* 0x00005410891a7816 */ /* 0x000fe40000000018 */
[----:B------:R-:W-:Y:S02]  /*7d40*/  PRMT R24, R136, 0x5410, R139 ;  /* 0x0000541088187816 */ /* 0x000fe4000000008b */
[----:B------:R-:W-:Y:S01]  /*7d50*/  LOP3.LUT R148, R145, 0xff00ff, RZ, 0xc0, !PT ;  /* 0x00ff00ff91947812 */ /* 0x000fe200078ec0ff */
[C---:B------:R-:W-:Y:S01]  /*7d60*/  HMMA.16816.F32 R104, R116.reuse, R130, R104 ;  /* 0x000000827468723c */ /* 0x040fe20000001868 */
[----:B------:R-:W5:Y:S02]  /*7d70*/  LDSM.16.MT88.4 R128, [R162+0xd000] ;  /* 0x00d00000a280783b */ /* 0x000f640000004200 */
[----:B------:R-:W-:Y:S02]  /*7d80*/  SHF.R.U32.HI R144, RZ, 0x18, R144 ;  /* 0x00000018ff907819 */ /* 0x000fe40000011690 */
[--C-:B------:R-:W-:Y:S02]  /*7d90*/  HSET2.LE.AND R24, R24, R175.reuse, PT ;  /* 0x000000af18187233 */ /* 0x100fe40003803000 */
[----:B------:R-:W-:Y:S01]  /*7da0*/  PRMT R144, R25, 0x5410, R144 ;  /* 0x0000541019907816 */ /* 0x000fe20000000090 */
[C---:B--2---:R-:W-:Y:S01]  /*7db0*/  HMMA.16816.F32 R16, R116.reuse, R120, R16 ;  /* 0x000000787410723c */ /* 0x044fe20000001810 */
[----:B------:R-:W2:Y:S02]  /*7dc0*/  LDSM.16.MT88.4 R136, [R133+0x1000] ;  /* 0x001000008588783b */ /* 0x000ea40000004200 */
[--C-:B------:R-:W-:Y:S02]  /*7dd0*/  HSET2.LE.AND R26, R26, R175.reuse, PT ;  /* 0x000000af1a1a7233 */ /* 0x100fe40003803000 */
[----:B-1----:R-:W-:Y:S02]  /*7de0*/  F2FP.F16.F32.PACK_AB R25, R158, R157 ;  /* 0x0000009d9e19723e */ /* 0x002fe400000000ff */
[----:B---3--:R-:W-:Y:S01]  /*7df0*/  F2FP.F16.F32.PACK_AB R156, R224, R223 ;  /* 0x000000dfe09c723e */ /* 0x008fe200000000ff */
[C---:B------:R-:W-:Y:S01]  /*7e00*/  HMMA.16816.F32 R108, R116.reuse, R122, R108 ;  /* 0x0000007a746c723c */ /* 0x040fe2000000186c */
[----:B------:R-:W1:Y:S02]  /*7e10*/  LDSM.16.MT88.4 R120, [R163+0xf000] ;  /* 0x00f00000a378783b */ /* 0x000e640000004200 */
[----:B------:R-:W-:Y:S02]  /*7e20*/  LOP3.LUT R24, R25, R24, RZ, 0xc0, !PT ;  /* 0x0000001819187212 */ /* 0x000fe400078ec0ff */
[----:B------:R-:W-:Y:S02]  /*7e30*/  LOP3.LUT R26, R27, R26, RZ, 0xc0, !PT ;  /* 0x0000001a1b1a7212 */ /* 0x000fe400078ec0ff */
[--C-:B------:R-:W-:Y:S01]  /*7e40*/  HSET2.LE.AND R27, R148, R175.reuse, PT ;  /* 0x000000af941b7233 */ /* 0x100fe20003803000 */
[C---:B------:R-:W-:Y:S01]  /*7e50*/  HMMA.16816.F32 R12, R116.reuse, R20, R12 ;  /* 0x00000014740c723c */ /* 0x040fe2000000180c */
[----:B------:R-:W-:Y:S02]  /*7e60*/  LDSM.16.MT88.4 R148, [R133+0x3000] ;  /* 0x003000008594783b */ /* 0x000fe40000004200 */
[--C-:B------:R-:W-:Y:S02]  /*7e70*/  HSET2.LE.AND R25, R144, R175.reuse, PT ;  /* 0x000000af90197233 */ /* 0x100fe40003803000 */
[----:B------:R-:W-:Y:S01]  /*7e80*/  F2FP.F16.F32.PACK_AB R144, R222, R159 ;  /* 0x0000009fde90723e */ /* 0x000fe200000000ff */
[----:B------:R-:W-:Y:S01]  /*7e90*/  FADD.FTZ R159, R159, R216 ;  /* 0x000000d89f9f7221 */ /* 0x000fe20000010000 */
[----:B------:R-:W-:Y:S01]  /*7ea0*/  LOP3.LUT R27, R156, R27, RZ, 0xc0, !PT ;  /* 0x0000001b9c1b7212 */ /* 0x000fe200078ec0ff */
[----:B------:R-:W-:Y:S01]  /*7eb0*/  HMMA.16816.F32 R112, R116, R22, R112 ;  /* 0x000000167470723c */ /* 0x000fe20000001870 */
[----:B------:R-:W-:Y:S02]  /*7ec0*/  LDSM.16.MT88.4 R20, [R163+0x11000] ;  /* 0x01100000a314783b */ /* 0x000fe40000004200 */
[----:B------:R-:W-:Y:S01]  /*7ed0*/  LOP3.LUT R25, R144, R25, RZ, 0xc0, !PT ;  /* 0x0000001990197212 */ /* 0x000fe200078ec0ff */
[--C-:B------:R-:W-:Y:S01]  /*7ee0*/  FFMA.FTZ R156, R32, UR4, -R204.reuse ;  /* 0x00000004209c7c23 */ /* 0x100fe200080108cc */
[----:B------:R-:W-:Y:S04]  /*7ef0*/  FADD.FTZ R222, R222, R159 ;  /* 0x0000009fdede7221 */ /* 0x000fe80000010000 */
[----:B------:R-:W3:Y:S01]  /*7f00*/  LDSM.16.MT88.4 R144, [R162+0xf000] ;  /* 0x00f00000a290783b */ /* 0x000ee20000004200 */
[C---:B----4-:R-:W-:Y:S01]  /*7f10*/  HMMA.16816.F32 R4, R24.reuse, R124, R4 ;  /* 0x0000007c1804723c */ /* 0x050fe20000001804 */
[----:B------:R-:W-:Y:S06]  /*7f20*/  MUFU.EX2 R156, R156 ;  /* 0x0000009c009c7308 */ /* 0x000fec0000000800 */
[----:B------:R-:W4:Y:S01]  /*7f30*/  LDSM.16.MT88.4 R116, [R162+0x11000] ;  /* 0x01100000a274783b */ /* 0x000f220000004200 */
[C---:B------:R-:W-:Y:S07]  /*7f40*/  HMMA.16816.F32 R8, R24.reuse, R126, R8 ;  /* 0x0000007e1808723c */ /* 0x040fee0000001808 */
[----:B------:R-:W-:Y:S01]  /*7f50*/  LDSM.16.MT88.4 R124, [R163+0xd800] ;  /* 0x00d80000a37c783b */ /* 0x000fe20000004200 */
[C---:B-----5:R-:W-:Y:S08]  /*7f60*/  HMMA.16816.F32 R36, R24.reuse, R128, R36 ;  /* 0x000000801824723c */ /* 0x060ff00000001824 */
[C---:B------:R-:W-:Y:S08]  /*7f70*/  HMMA.16816.F32 R40, R24.reuse, R130, R40 ;  /* 0x000000821828723c */ /* 0x040ff00000001828 */
[C---:B--2---:R-:W-:Y:S08]  /*7f80*/  HMMA.16816.F32 R44, R24.reuse, R136, R44 ;  /* 0x00000088182c723c */ /* 0x044ff0000000182c */
        /* <DEDUP_REMOVED lines=8> */
[C---:B---3--:R-:W-:Y:S08]  /*8010*/  HMMA.16816.F32 R68, R24.reuse, R144, R68 ;  /* 0x000000901844723c */ /* 0x048ff00000001844 */
        /* <DEDUP_REMOVED lines=13> */
[----:B------:R-:W-:Y:S04]  /*80f0*/  IMAD.WIDE.U32 R30, R225, -0x2daee0ad, RZ ;  /* 0xd2511f53e11e7825 */ /* 0x000fe800078e00ff */
[--C-:B------:R-:W-:Y:S01]  /*8100*/  FFMA.FTZ R225, R34, UR4, -R212.reuse ;  /* 0x0000000422e17c23 */ /* 0x100fe200080108d4 */
[C---:B------:R-:W-:Y:S01]  /*8110*/  HMMA.16816.F32 R92, R24.reuse, R20, R92 ;  /* 0x00000014185c723c */ /* 0x040fe2000000185c */
[----:B------:R-:W-:Y:S02]  /*8120*/  MUFU.EX2 R154, R154 ;  /* 0x0000009a009a7308 */ /* 0x000fe40000000800 */
[----:B------:R-:W-:Y:S01]  /*8130*/  FFMA.FTZ R212, R35, UR4, -R212 ;  /* 0x0000000423d47c23 */ /* 0x000fe200080108d4 */
[----:B------:R-:W-:Y:S02]  /*8140*/  MOV R32, R30 ;  /* 0x0000001e00207202 */ /* 0x000fe40000000f00 */
[----:B------:R-:W-:Y:S02]  /*8150*/  LOP3.LUT R228, R228, R232, R31, 0x96, !PT ;  /* 0x000000e8e4e47212 */ /* 0x000fe400078e961f */
[C---:B------:R-:W-:Y:S01]  /*8160*/  HMMA.16816.F32 R96, R24.reuse, R22, R96 ;  /* 0x000000161860723c */ /* 0x040fe20000001860 */
[----:B------:R-:W2:Y:S02]  /*8170*/  LDSM.16.MT88.4 R20, [R164+0x5000] ;  /* 0x00500000a414783b */ /* 0x000ea40000004200 */
[----:B------:R-:W3:Y:S01]  /*8180*/  MUFU.EX2 R155, R155 ;  /* 0x0000009b009b7308 */ /* 0x000ee20000000800 */
[----:B------:R-:W-:Y:S02]  /*8190*/  LOP3.LUT R131, R32, 0xff, RZ, 0xc0, !PT ;  /* 0x000000ff20837812 */ /* 0x000fe400078ec0ff */
[----:B------:R-:W-:Y:S02]  /*81a0*/  LOP3.LUT R129, R228, 0xff, RZ, 0xc0, !PT ;  /* 0x000000ffe4817812 */ /* 0x000fe400078ec0ff */
[----:B------:R-:W-:Y:S01]  /*81b0*/  SHF.R.U32.HI R130, RZ, 0x18, R228 ;  /* 0x00000018ff827819 */ /* 0x000fe200000116e4 */
[C---:B----4-:R-:W-:Y:S01]  /*81c0*/  HMMA.16816.F32 R100, R24.reuse, R116, R100 ;  /* 0x000000741864723c */ /* 0x050fe20000001864 */
[----:B------:R-:W4:Y:S03]  /*81d0*/  LDSM.16.MT88.4 R32, [R162+0xd800] ;  /* 0x00d80000a220783b */ /* 0x000f260000004200 */
[----:B------:R-:W-:Y:S01]  /*81e0*/  MUFU.EX2 R152, R152 ;  /* 0x0000009800987308 */ /* 0x000fe20000000800 */
[C---:B------:R-:W-:Y:S02]  /*81f0*/  PRMT R29, R30.reuse, 0x7773, RZ ;  /* 0x000077731e1d7816 */ /* 0x040fe400000000ff */
[C---:B------:R-:W-:Y:S02]  /*8200*/  PRMT R28, R30.reuse, 0x7772, RZ ;  /* 0x000077721e1c7816 */ /* 0x040fe400000000ff */
[----:B------:R-:W-:Y:S01]  /*8210*/  PRMT R30, R30, 0x7771, RZ ;  /* 0x000077711e1e7816 */ /* 0x000fe200000000ff */
[C---:B------:R-:W-:Y:S01]  /*8220*/  HMMA.16816.F32 R104, R24.reuse, R118, R104 ;  /* 0x000000761868723c */ /* 0x040fe20000001868 */
[----:B------:R-:W5:Y:S03]  /*8230*/  LDSM.16.MT88.4 R116, [R133+0x1800] ;  /* 0x001800008574783b */ /* 0x000f660000004200 */
[----:B------:R-:W3:Y:S01]  /*8240*/  MUFU.EX2 R153, R153 ;  /* 0x0000009900997308 */ /* 0x000ee20000000800 */
[----:B------:R-:W-:Y:S02]  /*8250*/  PRMT R30, R131, 0x5410, R30 ;  /* 0x00005410831e7816 */ /* 0x000fe4000000001e */
[----:B------:R-:W-:Y:S02]  /*8260*/  PRMT R29, R28, 0x5410, R29 ;  /* 0x000054101c1d7816 */ /* 0x000fe4000000001d */
[C---:B------:R-:W-:Y:S01]  /*8270*/  PRMT R31, R228.reuse, 0x7632, R31 ;  /* 0x00007632e41f7816 */ /* 0x040fe2000000001f */
[C---:B-1----:R-:W-:Y:S04]  /*8280*/  HMMA.16816.F32 R16, R24.reuse, R120, R16 ;  /* 0x000000781810723c */ /* 0x042fe80000001810 */
[----:B------:R-:W-:Y:S01]  /*8290*/  MUFU.EX2 R225, R225 ;  /* 0x000000e100e17308 */ /* 0x000fe20000000800 */
[----:B------:R-:W-:Y:S02]  /*82a0*/  LOP3.LUT R128, R228, 0xffff, RZ, 0xc0, !PT ;  /* 0x0000ffffe4807812 */ /* 0x000fe400078ec0ff */
[--C-:B------:R-:W-:Y:S02]  /*82b0*/  HSET2.LE.AND R30, R30, R175.reuse, PT ;  /* 0x000000af1e1e7233 */ /* 0x100fe40003803000 */
[----:B------:R-:W-:Y:S01]  /*82c0*/  LOP3.LUT R31, R31, 0xff, RZ, 0xc0, !PT ;  /* 0x000000ff1f1f7812 */ /* 0x000fe200078ec0ff */
[C---:B------:R-:W-:Y:S01]  /*82d0*/  HMMA.16816.F32 R108, R24.reuse, R122, R108 ;  /* 0x0000007a186c723c */ /* 0x040fe2000000186c */
[----:B------:R-:W1:Y:S03]  /*82e0*/  LDSM.16.MT88.4 R120, [R164+0x1800] ;  /* 0x00180000a478783b */ /* 0x000e660000004200 */
[----:B------:R-:W4:Y:S01]  /*82f0*/  MUFU.EX2 R212, R212 ;  /* 0x000000d400d47308 */ /* 0x000f220000000800 */
[----:B------:R-:W-:Y:S02]  /*8300*/  SHF.R.U32.HI R128, RZ, 0x8, R128 ;  /* 0x00000008ff807819 */ /* 0x000fe40000011680 */
[----:B------:R-:W-:Y:S02]  /*8310*/  PRMT R130, R31, 0x5410, R130 ;  /* 0x000054101f827816 */ /* 0x000fe40000000082 */
[----:B------:R-:W-:Y:S01]  /*8320*/  PRMT R28, R129, 0x5410, R128 ;  /* 0x00005410811c7816 */ /* 0x000fe20000000080 */
[C---:B--2---:R-:W-:Y:S03]  /*8330*/  HMMA.16816.F32 R12, R24.reuse, R20, R12 ;  /* 0x00000014180c723c */ /* 0x044fe6000000180c */
[----:B------:R-:W-:Y:S02]  /*8340*/  LOP3.LUT R128, R29, 0xff00ff, RZ, 0xc0, !PT ;  /* 0x00ff00ff1d807812 */ /* 0x000fe400078ec0ff */
[--C-:B------:R-:W-:Y:S02]  /*8350*/  HSET2.LE.AND R29, R130, R175.reuse, PT ;  /* 0x000000af821d7233 */ /* 0x100fe40003803000 */
[--C-:B------:R-:W-:Y:S01]  /*8360*/  HSET2.LE.AND R28, R28, R175.reuse, PT ;  /* 0x000000af1c1c7233 */ /* 0x100fe20003803000 */
[----:B------:R-:W-:Y:S03]  /*8370*/  HMMA.16816.F32 R112, R24, R22, R112 ;  /* 0x000000161870723c */ /* 0x000fe60000001870 */
[----:B------:R-:W-:Y:S02]  /*8380*/  HSET2.LE.AND R31, R128, R175, PT ;  /* 0x000000af801f7233 */ /* 0x000fe40003803000 */
[----:B---3--:R-:W-:Y:S02]  /*8390*/  F2FP.F16.F32.PACK_AB R20, R155, R154 ;  /* 0x0000009a9b14723e */ /* 0x008fe400000000ff */
[----:B------:R-:W-:Y:S02]  /*83a0*/  F2FP.F16.F32.PACK_AB R21, R227, R156 ;  /* 0x0000009ce315723e */ /* 0x000fe400000000ff */
[----:B------:R-:W-:Y:S02]  /*83b0*/  F2FP.F16.F32.PACK_AB R129, R153, R152 ;  /* 0x000000989981723e */ /* 0x000fe400000000ff */
[----:B----4-:R-:W-:Y:S02]  /*83c0*/  F2FP.F16.F32.PACK_AB R128, R212, R225 ;  /* 0x000000e1d480723e */ /* 0x010fe400000000ff */
[----:B------:R-:W-:Y:S02]  /*83d0*/  LOP3.LUT R29, R20, R29, RZ, 0xc0, !PT ;  /* 0x0000001d141d7212 */ /* 0x000fe400078ec0ff */
[----:B------:R-:W-:Y:S02]  /*83e0*/  LOP3.LUT R30, R21, R30, RZ, 0xc0, !PT ;  /* 0x0000001e151e7212 */ /* 0x000fe400078ec0ff */
[----:B------:R-:W-:Y:S01]  /*83f0*/  LOP3.LUT R28, R129, R28, RZ, 0xc0, !PT ;  /* 0x0000001c811c7212 */ /* 0x000fe200078ec0ff */
[----:B------:R-:W2:Y:S01]  /*8400*/  LDSM.16.MT88.4 R20, [R163+0x11800] ;  /* 0x01180000a314783b */ /* 0x000ea20000004200 */
[----:B------:R-:W-:Y:S07]  /*8410*/  LOP3.LUT R31, R128, R31, RZ, 0xc0, !PT ;  /* 0x0000001f801f7212 */ /* 0x000fee00078ec0ff */
[C---:B------:R-:W-:Y:S01]  /*8420*/  HMMA.16816.F32 R128, R28.reuse, R124, R4 ;  /* 0x0000007c1c80723c */ /* 0x040fe20000001804 */
[----:B------:R-:W3:Y:S07]  /*8430*/  LDSM.16.MT88.4 R4, [R162+0x11800] ;  /* 0x01180000a204783b */ /* 0x000eee0000004200 */
[C---:B------:R-:W-:Y:S01]  /*8440*/  HMMA.16816.F32 R124, R28.reuse, R126, R8 ;  /* 0x0000007e1c7c723c */ /* 0x040fe20000001808 */
[----:B------:R4:W3:Y:S07]  /*8450*/  LDSM.16.MT88.4 R8, [R133+0x5800] ;  /* 0x005800008508783b */ /* 0x0008ee0000004200 */
[C---:B------:R-:W-:Y:S08]  /*8460*/  HMMA.16816.F32 R36, R28.reuse, R32, R36 ;  /* 0x000000201c24723c */ /* 0x040ff00000001824 */
[C---:B------:R-:W-:Y:S08]  /*8470*/  HMMA.16816.F32 R40, R28.reuse, R34, R40 ;  /* 0x000000221c28723c */ /* 0x040ff00000001828 */
[C---:B-----5:R-:W-:Y:S03]  /*8480*/  HMMA.16816.F32 R44, R28.reuse, R116, R44 ;  /* 0x000000741c2c723c */ /* 0x060fe6000000182c */
[----:B----4-:R-:W-:Y:S05]  /*8490*/  MOV R133, R132 ;  /* 0x0000008400857202 */ /* 0x010fea0000000f00 */
        /* <DEDUP_REMOVED lines=12> */
[C---:B------:R-:W-:Y:S01]  /*8560*/  HMMA.16816.F32 R96, R28.reuse, R22, R96 ;  /* 0x000000161c60723c */ /* 0x040fe20000001860 */
[----:B------:R-:W1:Y:S07]  /*8570*/  LDSM.16.MT88.4 R20, [R164+0x5800] ;  /* 0x00580000a414783b */ /* 0x000e6e0000004200 */
[C---:B---3--:R-:W-:Y:S01]  /*8580*/  HMMA.16816.F32 R100, R28.reuse, R4, R100 ;  /* 0x000000041c64723c */ /* 0x048fe20000001864 */
[----:B------:R-:W2:Y:S07]  /*8590*/  LDC.64 R4, c[0x0][0x3c0] ;  /* 0x0000f000ff047b82 */ /* 0x000eae0000000a00 */
[C---:B------:R-:W-:Y:S03]  /*85a0*/  HMMA.16816.F32 R104, R28.reuse, R6, R104 ;  /* 0x000000061c68723c */ /* 0x040fe60000001868 */
[----:B------:R-:W-:Y:S04]  /*85b0*/  FADD.FTZ R7, R157, R214 ;  /* 0x000000d69d077221 */ /* 0x000fe80000010000 */
[----:B------:R-:W-:Y:S01]  /*85c0*/  FADD.FTZ R7, R158, R7 ;  /* 0x000000079e077221 */ /* 0x000fe20000010000 */
[C---:B------:R-:W-:Y:S03]  /*85d0*/  HMMA.16816.F32 R120, R28.reuse, R8, R16 ;  /* 0x000000081c78723c */ /* 0x040fe60000001810 */
[----:B------:R-:W-:Y:S01]  /*85e0*/  FADD.FTZ R166, R166, R7 ;  /* 0x00000007a6a67221 */ /* 0x000fe20000010000 */
[----:B------:R-:W-:Y:S03]  /*85f0*/  FADD.FTZ R7, R223, R222 ;  /* 0x000000dedf077221 */ /* 0x000fe60000010000 */
[----:B------:R-:W-:Y:S01]  /*8600*/  FADD.FTZ R221, R221, R166 ;  /* 0x000000a6dddd7221 */ /* 0x000fe20000010000 */
[C---:B------:R-:W-:Y:S03]  /*8610*/  HMMA.16816.F32 R108, R28.reuse, R10, R108 ;  /* 0x0000000a1c6c723c */ /* 0x040fe6000000186c */
[----:B------:R-:W-:Y:S01]  /*8620*/  FADD.FTZ R7, R224, R7 ;  /* 0x00000007e0077221 */ /* 0x000fe20000010000 */
[----:B------:R-:W-:Y:S01]  /*8630*/  FADD.FTZ R152, R152, R221 ;  /* 0x000000dd98987221 */ /* 0x000fe20000010000 */
[----:B--2---:R-:W-:Y:S02]  /*8640*/  SHF.L.U64.HI R5, R4, 0x7, R5 ;  /* 0x0000000704057819 */ /* 0x004fe40000010205 */
[----:B------:R-:W-:Y:S01]  /*8650*/  FADD.FTZ R0, R154, R7 ;  /* 0x000000079a007221 */ /* 0x000fe20000010000 */
[----:B------:R-:W-:Y:S01]  /*8660*/  FADD.FTZ R153, R153, R152 ;  /* 0x0000009899997221 */ /* 0x000fe20000010000 */
[C---:B-1----:R-:W-:Y:S03]  /*8670*/  HMMA.16816.F32 R116, R28.reuse, R20, R12 ;  /* 0x000000141c74723c */ /* 0x042fe6000000180c */
[----:B------:R-:W-:Y:S01]  /*8680*/  FADD.FTZ R0, R155, R0 ;  /* 0x000000009b007221 */ /* 0x000fe20000010000 */
[----:B------:R-:W-:Y:S01]  /*8690*/  FADD.FTZ R156, R156, R153 ;  /* 0x000000999c9c7221 */ /* 0x000fe20000010000 */
[----:B------:R-:W-:Y:S02]  /*86a0*/  LEA R210, P0, -R4, R210, 0x7 ;  /* 0x000000d204d27211 */ /* 0x000fe400078039ff */
[----:B------:R-:W-:Y:S01]  /*86b0*/  FADD.FTZ R201, R225, R0 ;  /* 0x00000000e1c97221 */ /* 0x000fe20000010000 */
[----:B------:R-:W-:Y:S03]  /*86c0*/  HMMA.16816.F32 R112, R28, R22, R112 ;  /* 0x000000161c70723c */ /* 0x000fe60000001870 */
[----:B------:R-:W-:Y:S01]  /*86d0*/  IADD3.X R211, PT, PT, R211, ~R5, RZ, P0, !PT ;  /* 0x80000005d3d37210 */ /* 0x000fe200007fe4ff */
[----:B------:R-:W-:Y:S01]  /*86e0*/  FADD.FTZ R205, R227, R156 ;  /* 0x0000009ce3cd7221 */ /* 0x000fe20000010000 */
[----:B------:R-:W-:Y:S01]  /*86f0*/  MOV R0, R3 ;  /* 0x0000000300007202 */ /* 0x000fe20000000f00 */
[----:B------:R-:W-:Y:S02]  /*8700*/  FADD.FTZ R201, R212, R201 ;  /* 0x000000c9d4c97221 */ /* 0x000fe40000010000 */
[----:B------:R-:W-:Y:S01]  /*8710*/  @!UPT UIADD3 URZ, UPT, UPT, URZ, URZ, URZ ;  /* 0x000000fffffff290 */ /* 0x000fe2000fffe0ff */
[----:B------:R-:W-:Y:S11]  /*8720*/  @P1 BRA `(.L_x_885) ;  /* 0xffffffd0002c1947 */ /* 0x000ff6000383ffff */
.L_x_884:
[----:B------:R-:W1:Y:S01]  /*8730*/  SHFL.BFLY PT, R0, R205, 0x2, 0x1f ;  /* 0x0c401f00cd007f89 */ /* 0x000e6200000e0000 */
[C---:B------:R-:W-:Y:S01]  /*8740*/  SHF.L.U32 R9, R134.reuse, 0x4, RZ ;  /* 0x0000000486097819 */ /* 0x040fe200000006ff */
[----:B------:R-:W2:Y:S01]  /*8750*/  LDCU UR4, c[0x0][0x4fc] ;  /* 0x00009f80ff0477ac */ /* 0x000ea20008000800 */
[C---:B------:R-:W-:Y:S01]  /*8760*/  SHF.L.U32 R2, R134.reuse, 0x1, RZ ;  /* 0x0000000186027819 */ /* 0x040fe200000006ff */
[----:B------:R-:W3:Y:S01]  /*8770*/  SHFL.BFLY PT, R10, R201, 0x2, 0x1f ;  /* 0x0c401f00c90a7f89 */ /* 0x000ee200000e0000 */
[----:B------:R-:W-:Y:S01]  /*8780*/  LOP3.LUT R9, R9, 0x1c0, RZ, 0xc0, !PT ;  /* 0x000001c009097812 */ /* 0x000fe200078ec0ff */
[----:B------:R-:W4:Y:S01]  /*8790*/  LDC R12, c[0x0][0x434] ;  /* 0x00010d00ff0c7b82 */ /* 0x000f220000000800 */
[C---:B------:R-:W-:Y:S02]  /*87a0*/  LOP3.LUT P3, RZ, R134.reuse, 0x10, RZ, 0xc0, !PT ;  /* 0x0000001086ff7812 */ /* 0x040fe4000786c0ff */
[----:B------:R-:W-:Y:S02]  /*87b0*/  LOP3.LUT R9, R9, 0x38, R2, 0xf8, !PT ;  /* 0x0000003809097812 */ /* 0x000fe400078ef802 */
[----:B------:R-:W-:-:S02]  /*87c0*/  LOP3.LUT P2, RZ, R134, 0x8, RZ, 0xc0, !PT ;  /* 0x0000000886ff7812 */ /* 0x000fc4000784c0ff */
[----:B------:R-:W-:Y:S01]  /*87d0*/  LOP3.LUT R23, R167, 0x1f8, RZ, 0xc0, !PT ;  /* 0x000001f8a7177812 */ /* 0x000fe200078ec0ff */
[----:B-1----:R-:W-:Y:S01]  /*87e0*/  FADD.FTZ R5, R0, R205 ;  /* 0x000000cd00057221 */ /* 0x002fe20000010000 */
[----:B------:R-:W-:Y:S01]  /*87f0*/  SHF.L.U32 R0, R134, 0x5, RZ ;  /* 0x0000000586007819 */ /* 0x000fe200000006ff */
[----:B---3--:R-:W-:-:S03]  /*8800*/  FADD.FTZ R10, R10, R201 ;  /* 0x000000c90a0a7221 */ /* 0x008fc60000010000 */
[----:B------:R-:W1:Y:S04]  /*8810*/  SHFL.BFLY PT, R8, R5, 0x1, 0x1f ;  /* 0x0c201f0005087f89 */ /* 0x000e6800000e0000 */
[----:B------:R-:W3:Y:S01]  /*8820*/  SHFL.BFLY PT, R7, R10, 0x1, 0x1f ;  /* 0x0c201f000a077f89 */ /* 0x000ee200000e0000 */
[----:B-1----:R-:W-:Y:S01]  /*8830*/  FADD.FTZ R8, R5, R8 ;  /* 0x0000000805087221 */ /* 0x002fe20000010000 */
[----:B------:R-:W-:Y:S02]  /*8840*/  LOP3.LUT R5, R2, 0x6, RZ, 0xc0, !PT ;  /* 0x0000000602057812 */ /* 0x000fe400078ec0ff */
[----:B------:R-:W-:Y:S01]  /*8850*/  MOV R2, 0x10 ;  /* 0x0000001000027802 */ /* 0x000fe20000000f00 */
[----:B---3--:R-:W-:Y:S01]  /*8860*/  FADD.FTZ R7, R10, R7 ;  /* 0x000000070a077221 */ /* 0x008fe20000010000 */
[----:B------:R-:W-:Y:S01]  /*8870*/  LOP3.LUT R0, R5, 0x7c00, R0, 0xf8, !PT ;  /* 0x00007c0005007812 */ /* 0x000fe200078ef800 */
[----:B------:R-:W1:Y:S01]  /*8880*/  MUFU.RCP R6, R8 ;  /* 0x0000000800067308 */ /* 0x000e620000001000 */
[----:B------:R-:W-:-:S02]  /*8890*/  FSETP.NE.FTZ.AND P1, PT, R8, RZ, PT ;  /* 0x000000ff0800720b */ /* 0x000fc40003f35000 */
[----:B------:R-:W-:Y:S02]  /*88a0*/  LOP3.LUT R0, R0, R9, RZ, 0xfc, !PT ;  /* 0x0000000900007212 */ /* 0x000fe400078efcff */
[----:B------:R-:W-:Y:S02]  /*88b0*/  FSETP.NE.FTZ.AND P0, PT, R7, RZ, PT ;  /* 0x000000ff0700720b */ /* 0x000fe40003f15000 */
[----:B------:R-:W-:Y:S01]  /*88c0*/  LEA R5, R0, UR6, 0x1 ;  /* 0x0000000600057c11 */ /* 0x000fe2000f8e08ff */
[----:B------:R-:W3:Y:S01]  /*88d0*/  MUFU.RCP R4, R7 ;  /* 0x0000000700047308 */ /* 0x000ee20000001000 */
[----:B------:R-:W-:Y:S02]  /*88e0*/  SEL R0, R179, 0xffffffe0, !P2 ;  /* 0xffffffe0b3007807 */ /* 0x000fe40005000000 */
[C---:B------:R-:W-:Y:S02]  /*88f0*/  IADD3 R13, PT, PT, R5.reuse, 0x40, RZ ;  /* 0x00000040050d7810 */ /* 0x040fe40007ffe0ff */
[----:B------:R-:W-:-:S02]  /*8900*/  @P3 IADD3 R13, PT, PT, R5, -0x40, RZ ;  /* 0xffffffc0050d3810 */ /* 0x000fc40007ffe0ff */
[----:B------:R-:W-:Y:S02]  /*8910*/  IADD3 R11, PT, PT, R5, R0, RZ ;  /* 0x00000000050b7210 */ /* 0x000fe40007ffe0ff */
[----:B------:R-:W-:Y:S02]  /*8920*/  IADD3 R17, PT, PT, R0, R13, RZ ;  /* 0x0000000d00117210 */ /* 0x000fe40007ffe0ff */
[----:B-1----:R-:W-:Y:S01]  /*8930*/  FSEL R6, R6, 1, P1 ;  /* 0x3f80000006067808 */ /* 0x002fe20000800000 */
[----:B------:R-:W1:Y:S01]  /*8940*/  LDC.U8 R0, c[0x0][0x549] ;  /* 0x00015240ff007b82 */ /* 0x000e620000000000 */
[----:B------:R-:W-:Y:S02]  /*8950*/  SEL R2, R2, 0xfffffff0, !P5 ;  /* 0xfffffff002027807 */ /* 0x000fe40006800000 */
[----:B------:R-:W-:Y:S01]  /*8960*/  ISETP.NE.AND P2, PT, R189, -0x1, PT ;  /* 0xffffffffbd00780c */ /* 0x000fe20003f45270 */
[----:B--2---:R-:W-:Y:S01]  /*8970*/  FMUL.FTZ R6, R6, UR4 ;  /* 0x0000000406067c20 */ /* 0x004fe20008410000 */
[----:B---3--:R-:W-:-:S02]  /*8980*/  FSEL R4, R4, 1, P0 ;  /* 0x3f80000004047808 */ /* 0x008fc40000000000 */
[----:B------:R-:W-:Y:S01]  /*8990*/  IADD3 R9, PT, PT, R5, R2, RZ ;  /* 0x0000000205097210 */ /* 0x000fe20007ffe0ff */
[C---:B------:R-:W-:Y:S01]  /*89a0*/  FMUL.FTZ R128, R6.reuse, R128 ;  /* 0x0000008006807220 */ /* 0x040fe20000410000 */
[----:B------:R-:W-:Y:S01]  /*89b0*/  FMUL.FTZ R129, R6, R129 ;  /* 0x0000008106817220 */ /* 0x000fe20000410000 */
[----:B------:R-:W-:Y:S01]  /*89c0*/  FMUL.FTZ R4, R4, UR4 ;  /* 0x0000000404047c20 */ /* 0x000fe20008410000 */
[C---:B------:R-:W-:Y:S01]  /*89d0*/  FMUL.FTZ R124, R6.reuse, R124 ;  /* 0x0000007c067c7220 */ /* 0x040fe20000410000 */
[C---:B------:R-:W-:Y:S01]  /*89e0*/  FMUL.FTZ R125, R6.reuse, R125 ;  /* 0x0000007d067d7220 */ /* 0x040fe20000410000 */
[----:B------:R-:W-:Y:S01]  /*89f0*/  FMUL.FTZ R36, R6, R36 ;  /* 0x0000002406247220 */ /* 0x000fe20000410000 */
[C---:B------:R-:W-:Y:S01]  /*8a00*/  FMUL.FTZ R130, R4.reuse, R130 ;  /* 0x0000008204827220 */ /* 0x040fe20000410000 */
[C---:B------:R-:W-:Y:S01]  /*8a10*/  FMUL.FTZ R131, R4.reuse, R131 ;  /* 0x0000008304837220 */ /* 0x040fe20000410000 */
[C---:B------:R-:W-:Y:S01]  /*8a20*/  FMUL.FTZ R126, R4.reuse, R126 ;  /* 0x0000007e047e7220 */ /* 0x040fe20000410000 */
[----:B------:R-:W-:Y:S01]  /*8a30*/  FMUL.FTZ R127, R4, R127 ;  /* 0x0000007f047f7220 */ /* 0x000fe20000410000 */
        /* <DEDUP_REMOVED lines=92> */
[----:B-1----:R-:W-:Y:S01]  /*9000*/  ISETP.NE.AND P3, PT, R0, RZ, PT ;  /* 0x000000ff0000720c */ /* 0x002fe20003f65270 */
        /* <DEDUP_REMOVED lines=54> */
[----:B------:R-:W-:Y:S01]  /*9370*/  F2FP.F16.F32.PACK_AB R102, R103, R102 ;  /* 0x000000666766723e */ /* 0x000fe200000000ff */
[----:B------:R-:W4:Y:S01]  /*9380*/  LDC R2, c[0x0][0x434] ;  /* 0x00010d00ff027b82 */ /* 0x000f220000000800 */
[----:B------:R-:W-:Y:S01]  /*9390*/  F2FP.F16.F32.PACK_AB R104, R105, R104 ;  /* 0x000000686968723e */ /* 0x000fe200000000ff */
[----:B------:R-:W-:Y:S01]  /*93a0*/  STS [R13+0x2400], R78 ;  /* 0x0024004e0d007388 */ /* 0x000fe20000000800 */
[----:B------:R-:W-:Y:S01]  /*93b0*/  F2FP.F16.F32.PACK_AB R106, R107, R106 ;  /* 0x0000006a6b6a723e */ /* 0x000fe200000000ff */
[C---:B------:R-:W-:Y:S01]  /*93c0*/  FMUL.FTZ R118, R4.reuse, R118 ;  /* 0x0000007604767220 */ /* 0x040fe20000410000 */
        /* <DEDUP_REMOVED lines=10> */
[----:B------:R-:W-:Y:S01]  /*9470*/  FMUL.FTZ R115, R4, R115 ;  /* 0x0000007304737220 */ /* 0x000fe20000410000 */
[C---:B------:R-:W-:Y:S01]  /*9480*/  FMUL.FTZ R112, R6.reuse, R112 ;  /* 0x0000007006707220 */ /* 0x040fe20000410000 */
[----:B------:R-:W1:Y:S01]  /*9490*/  LDC.U8 R4, c[0x0][0x548] ;  /* 0x00015200ff047b82 */ /* 0x000e620000000000 */
[----:B------:R-:W-:Y:S01]  /*94a0*/  STS [R17+0x2400], R86 ;  /* 0x0024005611007388 */ /* 0x000fe20000000800 */
[----:B------:R-:W-:Y:S01]  /*94b0*/  FMUL.FTZ R113, R6, R113 ;  /* 0x0000007106717220 */ /* 0x000fe20000410000 */
[----:B------:R-:W-:-:S02]  /*94c0*/  LOP3.LUT R6, R23, 0x38, R134, 0x78, !PT ;  /* 0x0000003817067812 */ /* 0x000fc400078e7886 */
[----:B------:R-:W-:Y:S01]  /*94d0*/  STS [R21+0x2000], R88 ;  /* 0x0020005815007388 */ /* 0x000fe20000000800 */
[----:B------:R-:W-:Y:S02]  /*94e0*/  F2FP.F16.F32.PACK_AB R118, R119, R118 ;  /* 0x000000767776723e */ /* 0x000fe400000000ff */
[----:B------:R-:W-:Y:S01]  /*94f0*/  LOP3.LUT R167, R6, 0x1e00, R167, 0xf8, !PT ;  /* 0x00001e0006a77812 */ /* 0x000fe200078ef8a7 */
[----:B------:R-:W-:Y:S01]  /*9500*/  STS [R21+0x2400], R90 ;  /* 0x0024005a15007388 */ /* 0x000fe20000000800 */
[----:B------:R-:W-:Y:S02]  /*9510*/  F2FP.F16.F32.PACK_AB R112, R113, R112 ;  /* 0x000000707170723e */ /* 0x000fe400000000ff */
[----:B------:R-:W-:Y:S01]  /*9520*/  F2FP.F16.F32.PACK_AB R114, R115, R114 ;  /* 0x000000727372723e */ /* 0x000fe200000000ff */
[----:B------:R-:W-:Y:S01]  /*9530*/  STS [R5+0x4000], R92 ;  /* 0x0040005c05007388 */ /* 0x000fe20000000800 */
[----:B------:R-:W-:-:S03]  /*9540*/  @P3 MOV R6, 0x1 ;  /* 0x0000000100063802 */ /* 0x000fc60000000f00 */
[----:B------:R2:W-:Y:S04]  /*9550*/  STS [R5+0x4400], R94 ;  /* 0x0044005e05007388 */ /* 0x0005e80000000800 */
[----:B------:R-:W-:Y:S04]  /*9560*/  STS [R9+0x4000], R96 ;  /* 0x0040006009007388 */ /* 0x000fe80000000800 */
[----:B------:R-:W-:Y:S04]  /*9570*/  STS [R9+0x4400], R98 ;  /* 0x0044006209007388 */ /* 0x000fe80000000800 */
[----:B------:R-:W-:Y:S04]  /*9580*/  STS [R11+0x4000], R100 ;  /* 0x004000640b007388 */ /* 0x000fe80000000800 */
[----:B------:R3:W-:Y:S04]  /*9590*/  STS [R11+0x4400], R102 ;  /* 0x004400660b007388 */ /* 0x0007e80000000800 */
[----:B------:R-:W-:Y:S04]  /*95a0*/  STS [R15+0x4000], R104 ;  /* 0x004000680f007388 */ /* 0x000fe80000000800 */
[----:B------:R5:W-:Y:S01]  /*95b0*/  STS [R15+0x4400], R106 ;  /* 0x0044006a0f007388 */ /* 0x000be20000000800 */
[----:B--2---:R-:W4:Y:S03]  /*95c0*/  @P3 LDC R5, c[0x0][0x430] ;  /* 0x00010c00ff053b82 */ /* 0x004f260000000800 */
[----:B------:R-:W-:Y:S04]  /*95d0*/  STS [R13+0x4000], R120 ;  /* 0x004000780d007388 */ /* 0x000fe80000000800 */
[----:B------:R2:W-:Y:S04]  /*95e0*/  STS [R13+0x4400], R122 ;  /* 0x0044007a0d007388 */ /* 0x0005e80000000800 */
[----:B------:R-:W-:Y:S04]  /*95f0*/  STS [R19+0x4000], R108 ;  /* 0x0040006c13007388 */ /* 0x000fe80000000800 */
[----:B------:R1:W-:Y:S01]  /*9600*/  STS [R19+0x4400], R110 ;  /* 0x0044006e13007388 */ /* 0x0003e20000000800 */
[----:B---3--:R-:W3:Y:S01]  /*9610*/  @P2 LDC.64 R10, c[0x0][0x408] ;  /* 0x00010200ff0a2b82 */ /* 0x008ee20000000a00 */
[----:B------:R-:W1:Y:S02]  /*9620*/  S2R R0, SR_CTAID.X ;  /* 0x0000000000007919 */ /* 0x000e640000002500 */
[----:B------:R1:W-:Y:S05]  /*9630*/  STS [R17+0x4000], R116 ;  /* 0x0040007411007388 */ /* 0x0003ea0000000800 */
[----:B-----5:R-:W3:Y:S01]  /*9640*/  @!P2 LDC.64 R14, c[0x0][0x400] ;  /* 0x00010000ff0eab82 */ /* 0x020ee20000000a00 */
[----:B----4-:R-:W-:Y:S01]  /*9650*/  @P3 IMAD R12, R5, R2, RZ ;  /* 0x00000002050c3224 */ /* 0x010fe200078e02ff */
[----:B------:R-:W4:Y:S01]  /*9660*/  S2R R9, SR_CTAID.Y ;  /* 0x0000000000097919 */ /* 0x000f220000002600 */
[----:B--2---:R-:W2:Y:S05]  /*9670*/  S2R R13, SR_CTAID.Z ;  /* 0x00000000000d7919 */ /* 0x004eaa0000002700 */
[----:B-1----:R-:W1:Y:S01]  /*9680*/  @P3 LDC R19, c[0x0][0x430] ;  /* 0x00010c00ff133b82 */ /* 0x002e620000000800 */
[----:B------:R-:W-:Y:S05]  /*9690*/  @P3 BRA `(.L_x_888) ;  /* 0x0000000000203947 */ /* 0x000fea0003800000 */
[----:B------:R-:W-:Y:S01]  /*96a0*/  ISETP.NE.AND P4, PT, R4, RZ, PT ;  /* 0x000000ff0400720c */ /* 0x000fe20003f85270 */
[----:B------:R-:W5:-:S12]  /*96b0*/  LDC R5, c[0x0][0x3e0] ;  /* 0x0000f800ff057b82 */ /* 0x000f580000000800 */
[----:B------:R-:W5:Y:S01]  /*96c0*/  @P4 LDC R6, c[0x0][0x454] ;  /* 0x00011500ff064b82 */ /* 0x000f620000000800 */
[----:B-1----:R-:W-:Y:S02]  /*96d0*/  @P4 MOV R19, 0x1 ;  /* 0x0000000100134802 */ /* 0x002fe40000000f00 */
[----:B------:R-:W-:-:S05]  /*96e0*/  @!P4 MOV R19, 0x1 ;  /* 0x000000010013c802 */ /* 0x000fca0000000f00 */
[----:B------:R-:W1:Y:S01]  /*96f0*/  @P4 LDC R12, c[0x0][0x454] ;  /* 0x00011500ff0c4b82 */ /* 0x000e620000000800 */
[-C--:B-----5:R-:W-:Y:S02]  /*9700*/  @P4 IMAD R6, R6, R5.reuse, RZ ;  /* 0x0000000506064224 */ /* 0x0a0fe400078e02ff */
[----:B------:R-:W-:-:S07]  /*9710*/  @!P4 IMAD R6, R2, R5, RZ ;  /* 0x000000050206c224 */ /* 0x000fce00078e02ff */
.L_x_888:
[----:B------:R5:W-:Y:S01]  /*9720*/  STS [R17+0x4400], R118 ;  /* 0x0044007611007388 */ /* 0x000be20000000800 */
[----:B------:R-:W-:Y:S01]  /*9730*/  LEA R5, R167, UR6, 0x1 ;  /* 0x00000006a7057c11 */ /* 0x000fe2000f8e08ff */
[----:B---34-:R-:W-:Y:S01]  /*9740*/  @!P2 IMAD.WIDE.U32 R22, R9, R14, RZ ;  /* 0x0000000e0916a225 */ /* 0x018fe200078e00ff */
[----:B------:R-:W-:Y:S01]  /*9750*/  ISETP.NE.AND P4, PT, R189, -0x1, PT ;  /* 0xffffffffbd00780c */ /* 0x000fe20003f85270 */
[----:B------:R-:W-:Y:S01]  /*9760*/  STS [R21+0x4000], R112 ;  /* 0x0040007015007388 */ /* 0x000fe20000000800 */
[----:B------:R-:W3:Y:S01]  /*9770*/  @P0 LDC R14, c[0x0][0x458] ;  /* 0x00011600ff0e0b82 */ /* 0x000ee20000000800 */
[----:B------:R-:W4:Y:S01]  /*9780*/  @P1 MUFU.LG2 R8, R8 ;  /* 0x0000000800081308 */ /* 0x000f220000000c00 */
[----:B------:R-:W-:Y:S01]  /*9790*/  ISETP.NE.AND P3, PT, R4, RZ, !P3 ;  /* 0x000000ff0400720c */ /* 0x000fe20005f65270 */
[----:B------:R5:W-:Y:S01]  /*97a0*/  STS [R21+0x4400], R114 ;  /* 0x0044007215007388 */ /* 0x000be20000000800 */
[----:B------:R-:W-:Y:S01]  /*97b0*/  @!P2 IMAD R15, R9, R15, R23 ;  /* 0x0000000f090fa224 */ /* 0x000fe200078e0217 */
[----:B------:R-:W-:Y:S01]  /*97c0*/  LOP3.LUT P5, RZ, R134, 0x3, RZ, 0xc0, !PT ;  /* 0x0000000386ff7812 */ /* 0x000fe200078ac0ff */
[----:B-12---:R-:W-:-:S02]  /*97d0*/  IMAD R12, R13, R12, RZ ;  /* 0x0000000c0d0c7224 */ /* 0x006fc400078e02ff */
[----:B------:R-:W-:Y:S01]  /*97e0*/  BAR.SYNC.DEFER_BLOCKING 0x0 ;  /* 0x0000000000007b1d */ /* 0x000fe20000010000 */
[----:B------:R-:W-:Y:S02]  /*97f0*/  LOP3.LUT R4, R161, 0x30, RZ, 0xc0, !PT ;  /* 0x00000030a1047812 */ /* 0x000fe400078ec0ff */
[----:B------:R-:W-:-:S03]  /*9800*/  SHF.R.U32.HI R23, RZ, 0x2, R134 ;  /* 0x00000002ff177819 */ /* 0x000fc60000011686 */
[----:B------:R-:W1:Y:S01]  /*9810*/  @P0 MUFU.LG2 R7, R7 ;  /* 0x0000000700070308 */ /* 0x000e620000000c00 */
[----:B------:R-:W-:Y:S01]  /*9820*/  LOP3.LUT R4, R4, 0x7, R23, 0xf8, !PT ;  /* 0x0000000704047812 */ /* 0x000fe200078ef817 */
[----:B------:R-:W-:Y:S01]  /*9830*/  @!P3 IMAD R12, R9, R6, R12 ;  /* 0x00000006090cb224 */ /* 0x000fe200078e020c */
[----:B------:R-:W-:Y:S01]  /*9840*/  BSSY.RECONVERGENT B0, `(.L_x_889) ;  /* 0x0000027000007945 */ /* 0x000fe20003800200 */
[----:B----4-:R-:W-:Y:S01]  /*9850*/  @P1 FMUL.FTZ R23, R8, 0.69314718246459960938 ;  /* 0x3f31721808171820 */ /* 0x010fe20000410000 */
[----:B-----5:R-:W2:Y:S01]  /*9860*/  @P1 LDC R17, c[0x0][0x458] ;  /* 0x00011600ff111b82 */ /* 0x020ea20000000800 */
[----:B------:R-:W-:-:S04]  /*9870*/  @P2 IMAD.WIDE.U32 R20, R189, R10, RZ ;  /* 0x0000000abd142225 */ /* 0x000fc800078e00ff */
[----:B-1----:R-:W-:Y:S01]  /*9880*/  @P0 FMUL.FTZ R6, R7, 0.69314718246459960938 ;  /* 0x3f31721807060820 */ /* 0x002fe20000410000 */
[----:B------:R1:W4:Y:S01]  /*9890*/  LDS.128 R24, [R5+0x1800] ;  /* 0x0018000005187984 */ /* 0x0003220000000c00 */
[----:B------:R-:W-:Y:S01]  /*98a0*/  @P2 IMAD R15, R189, R11, R21 ;  /* 0x0000000bbd0f2224 */ /* 0x000fe200078e0215 */
[----:B------:R-:W-:Y:S01]  /*98b0*/  SHF.R.S32.HI R7, RZ, 0x1f, R12 ;  /* 0x0000001fff077819 */ /* 0x000fe2000001140c */
[----:B------:R-:W-:Y:S01]  /*98c0*/  @!P4 IMAD R189, R9, R2, RZ ;  /* 0x0000000209bdc224 */ /* 0x000fe200078e02ff */
[----:B------:R-:W-:Y:S01]  /*98d0*/  MOV R9, 0x7f800000 ;  /* 0x7f80000000097802 */ /* 0x000fe20000000f00 */
[----:B------:R-:W-:Y:S02]  /*98e0*/  IMAD R11, R0, R19, RZ ;  /* 0x00000013000b7224 */ /* 0x000fe400078e02ff */
[----:B---3--:R-:W-:Y:S01]  /*98f0*/  @P0 FFMA.FTZ R9, R3, R14, R6 ;  /* 0x0000000e03090223 */ /* 0x008fe20000010006 */
[----:B------:R-:W-:Y:S01]  /*9900*/  IMAD.MOV.U32 R10, RZ, RZ, 0x7f800000 ;  /* 0x7f800000ff0a7424 */ /* 0x000fe200078e00ff */
[----:B------:R-:W-:Y:S01]  /*9910*/  SHF.R.S32.HI R2, RZ, 0x1f, R189 ;  /* 0x0000001fff027819 */ /* 0x000fe200000114bd */
[----:B------:R-:W-:Y:S01]  /*9920*/  IMAD.SHL.U32 R11, R11, 0x40, RZ ;  /* 0x000000400b0b7824 */ /* 0x000fe200078e00ff */
[----:B------:R-:W-:-:S02]  /*9930*/  SEL R189, R189, RZ, P3 ;  /* 0x000000ffbdbd7207 */ /* 0x000fc40001800000 */
[----:B------:R-:W-:Y:S01]  /*9940*/  SEL R2, R2, RZ, P3 ;  /* 0x000000ff02027207 */ /* 0x000fe20001800000 */
[----:B--2---:R-:W-:Y:S01]  /*9950*/  @P1 FFMA.FTZ R10, R132, R17, R23 ;  /* 0x00000011840a1223 */ /* 0x004fe20000010017 */
[----:B------:R-:W-:Y:S02]  /*9960*/  IADD3 R8, P4, P3, R11, R189, R12 ;  /* 0x000000bd0b087210 */ /* 0x000fe40007b9e00c */
        /* <DEDUP_REMOVED lines=20> */
.L_x_890:
[----:B------:R-:W-:Y:S05]  /*9ab0*/  BSYNC.RECONVERGENT B0 ;  /* 0x0000000000007941 */ /* 0x000fea0003800200 */
.L_x_889:
[----:B------:R-:W2:Y:S01]  /*9ac0*/  LDCU.64 UR4, c[0x0][0x410] ;  /* 0x00008200ff0477ac */ /* 0x000ea20008000a00 */
[----:B------:R-:W-:Y:S01]  /*9ad0*/  @P2 IMAD.MOV.U32 R22, RZ, RZ, R20 ;  /* 0x000000ffff162224 */ /* 0x000fe200078e0014 */
[----:B------:R-:W-:Y:S01]  /*9ae0*/  SHF.R.U32.HI R20, RZ, 0x3, R134 ;  /* 0x00000003ff147819 */ /* 0x000fe20000011686 */
[----:B------:R3:W4:Y:S01]  /*9af0*/  LDS.128 R16, [R5] ;  /* 0x0000000005107984 */ /* 0x0007220000000c00 */
[----:B------:R-:W-:Y:S01]  /*9b00*/  IMAD.MOV.U32 R21, RZ, RZ, RZ ;  /* 0x000000ffff157224 */ /* 0x000fe200078e00ff */
[----:B------:R-:W-:Y:S01]  /*9b10*/  BSSY.RECONVERGENT B0, `(.L_x_891) ;  /* 0x000001c000007945 */ /* 0x000fe20003800200 */
[----:B------:R-:W-:Y:S01]  /*9b20*/  IADD3 R22, P0, PT, R160, R22, RZ ;  /* 0x00000016a0167210 */ /* 0x000fe20007f1e0ff */
[C---:B-1----:R-:W-:Y:S01]  /*9b30*/  VIADD R9, R20.reuse, 0x10 ;  /* 0x0000001014097836 */ /* 0x042fe20000000000 */
[C---:B------:R-:W-:Y:S01]  /*9b40*/  IADD3 R7, PT, PT, R20.reuse, 0x20, RZ ;  /* 0x0000002014077810 */ /* 0x040fe20007ffe0ff */
[----:B------:R-:W-:Y:S01]  /*9b50*/  VIADD R3, R20, 0x30 ;  /* 0x0000003014037836 */ /* 0x000fe20000000000 */
[----:B------:R-:W-:-:S02]  /*9b60*/  IADD3.X R23, PT, PT, RZ, R15, RZ, P0, !PT ;  /* 0x0000000fff177210 */ /* 0x000fc400007fe4ff */
[-C--:B------:R-:W-:Y:S02]  /*9b70*/  ISETP.GE.AND P1, PT, R7, R184.reuse, PT ;  /* 0x000000b80700720c */ /* 0x080fe40003f26270 */
[-C--:B------:R-:W-:Y:S02]  /*9b80*/  ISETP.GE.AND P2, PT, R9, R184.reuse, PT ;  /* 0x000000b80900720c */ /* 0x080fe40003f46270 */
[----:B------:R3:W1:Y:S01]  /*9b90*/  LDS.128 R8, [R5+0x4000] ;  /* 0x0040000005087984 */ /* 0x0006620000000c00 */
[-C--:B------:R-:W-:Y:S01]  /*9ba0*/  ISETP.GE.AND P3, PT, R20, R184.reuse, PT ;  /* 0x000000b81400720c */ /* 0x080fe20003f66270 */
[----:B--2---:R-:W-:Y:S01]  /*9bb0*/  IMAD.WIDE.U32 R6, R13, UR4, R22 ;  /* 0x000000040d067c25 */ /* 0x004fe2000f8e0016 */
[----:B------:R-:W-:-:S03]  /*9bc0*/  ISETP.GE.AND P0, PT, R3, R184, PT ;  /* 0x000000b80300720c */ /* 0x000fc60003f06270 */
[----:B------:R-:W-:Y:S02]  /*9bd0*/  IMAD R23, R13, UR5, R7 ;  /* 0x000000050d177c24 */ /* 0x000fe4000f8e0207 */
[----:B------:R3:W2:Y:S01]  /*9be0*/  LDS.128 R12, [R5+0x2000] ;  /* 0x00200000050c7984 */ /* 0x0006a20000000c00 */
[----:B------:R-:W-:-:S05]  /*9bf0*/  IMAD.WIDE.U32 R20, R0, 0x40, R20 ;  /* 0x0000004000147825 */ /* 0x000fca00078e0014 */
[----:B------:R-:W-:Y:S05]  /*9c00*/  @P3 BRA `(.L_x_892) ;  /* 0x0000000000303947 */ /* 0x000fea0003800000 */
[----:B------:R-:W5:Y:S01]  /*9c10*/  LDCU.64 UR6, c[0x0][0x408] ;  /* 0x00008100ff0677ac */ /* 0x000f620008000a00 */
[----:B------:R-:W-:Y:S01]  /*9c20*/  MOV R22, R6 ;  /* 0x0000000600167202 */ /* 0x000fe20000000f00 */
[----:B------:R-:W4:Y:S01]  /*9c30*/  LDCU.64 UR4, c[0x0][0x3f0] ;  /* 0x00007e00ff0477ac */ /* 0x000f220008000a00 */
[----:B-----5:R-:W-:-:S03]  /*9c40*/  IMAD R3, R21, UR6, RZ ;  /* 0x0000000615037c24 */ /* 0x020fc6000f8e02ff */
[----:B------:R-:W-:-:S04]  /*9c50*/  IMAD.WIDE.U32 R28, R20, UR6, R22 ;  /* 0x00000006141c7c25 */ /* 0x000fc8000f8e0016 */
[----:B------:R-:W-:Y:S01]  /*9c60*/  IMAD R0, R20, UR7, R3 ;  /* 0x0000000714007c24 */ /* 0x000fe2000f8e0203 */
[----:B----4-:R-:W-:-:S04]  /*9c70*/  LEA R2, P3, R28, UR4, 0x1 ;  /* 0x000000041c027c11 */ /* 0x010fc8000f8608ff */
[----:B------:R-:W-:-:S04]  /*9c80*/  IADD3 R0, PT, PT, R0, R29, RZ ;  /* 0x0000001d00007210 */ /* 0x000fc80007ffe0ff */
[----:B------:R-:W-:-:S05]  /*9c90*/  LEA.HI.X R3, R28, UR5, R0, 0x1, P3 ;  /* 0x000000051c037c11 */ /* 0x000fca00098f0c00 */
[----:B------:R4:W-:Y:S04]  /*9ca0*/  STG.E.128 desc[UR10][R2.64], R16 ;  /* 0x0000001002007986 */ /* 0x0009e8000c101d0a */
[----:B--2---:R4:W-:Y:S04]  /*9cb0*/  STG.E.128 desc[UR10][R2.64+0x80], R12 ;  /* 0x0000800c02007986 */ /* 0x0049e8000c101d0a */
[----:B-1----:R4:W-:Y:S02]  /*9cc0*/  STG.E.128 desc[UR10][R2.64+0x100], R8 ;  /* 0x0001000802007986 */ /* 0x0029e4000c101d0a */
.L_x_892:
[----:B------:R-:W-:Y:S05]  /*9cd0*/  BSYNC.RECONVERGENT B0 ;  /* 0x0000000000007941 */ /* 0x000fea0003800200 */
.L_x_891:
[----:B----4-:R4:W3:Y:S01]  /*9ce0*/  LDS.128 R16, [R5+0x800] ;  /* 0x0008000005107984 */ /* 0x0108e20000000c00 */
        /* <DEDUP_REMOVED lines=8> */
[----:B------:R-:W4:Y:S02]  /*9d70*/  LDCU.64 UR4, c[0x0][0x3f0] ;  /* 0x00007e00ff0477ac */ /* 0x000f240008000a00 */
[----:B------:R-:W-:-:S04]  /*9d80*/  IMAD.X R0, RZ, RZ, R21, P2 ;  /* 0x000000ffff007224 */ /* 0x000fc800010e0615 */
[----:B-----5:R-:W-:Y:S02]  /*9d90*/  IMAD R0, R0, UR6, RZ ;  /* 0x0000000600007c24 */ /* 0x020fe4000f8e02ff */
[----:B------:R-:W-:-:S04]  /*9da0*/  IMAD.WIDE.U32 R28, R3, UR6, R28 ;  /* 0x00000006031c7c25 */ /* 0x000fc8000f8e001c */
[----:B------:R-:W-:Y:S01]  /*9db0*/  IMAD R0, R3, UR7, R0 ;  /* 0x0000000703007c24 */ /* 0x000fe2000f8e0200 */
[----:B----4-:R-:W-:-:S04]  /*9dc0*/  LEA R2, P2, R28, UR4, 0x1 ;  /* 0x000000041c027c11 */ /* 0x010fc8000f8408ff */
[----:B------:R-:W-:-:S04]  /*9dd0*/  IADD3 R0, PT, PT, R0, R29, RZ ;  /* 0x0000001d00007210 */ /* 0x000fc80007ffe0ff */
[----:B------:R-:W-:-:S05]  /*9de0*/  LEA.HI.X R3, R28, UR5, R0, 0x1, P2 ;  /* 0x000000051c037c11 */ /* 0x000fca00090f0c00 */
[----:B---3--:R3:W-:Y:S04]  /*9df0*/  STG.E.128 desc[UR10][R2.64], R16 ;  /* 0x0000001002007986 */ /* 0x0087e8000c101d0a */
[----:B--2---:R3:W-:Y:S04]  /*9e00*/  STG.E.128 desc[UR10][R2.64+0x80], R12 ;  /* 0x0000800c02007986 */ /* 0x0047e8000c101d0a */
[----:B-1----:R3:W-:Y:S02]  /*9e10*/  STG.E.128 desc[UR10][R2.64+0x100], R8 ;  /* 0x0001000802007986 */ /* 0x0027e4000c101d0a */
.L_x_894:
[----:B------:R-:W-:Y:S05]  /*9e20*/  BSYNC.RECONVERGENT B0 ;  /* 0x0000000000007941 */ /* 0x000fea0003800200 */
.L_x_893:
[----:B---3--:R3:W3:Y:S01]  /*9e30*/  LDS.128 R16, [R5+0x1000] ;  /* 0x0010000005107984 */ /* 0x0086e20000000c00 */
        /* <DEDUP_REMOVED lines=19> */
.L_x_896:
[----:B------:R-:W-:Y:S05]  /*9f70*/  BSYNC.RECONVERGENT B0 ;  /* 0x0000000000007941 */ /* 0x000fea0003800200 */
.L_x_895:
[----:B-1-3--:R1:W3:Y:S04]  /*9f80*/  LDS.128 R8, [R5+0x3800] ;  /* 0x0038000005087984 */ /* 0x00a2e80000000c00 */
[----:B--2---:R1:W2:Y:S01]  /*9f90*/  LDS.128 R12, [R5+0x5800] ;  /* 0x00580000050c7984 */ /* 0x0042a20000000c00 */
[----:B------:R-:W-:Y:S05]  /*9fa0*/  @P0 EXIT ;  /* 0x000000000000094d */ /* 0x000fea0003800000 */
[----:B------:R-:W5:Y:S01]  /*9fb0*/  LDCU.64 UR6, c[0x0][0x408] ;  /* 0x00008100ff0677ac */ /* 0x000f620008000a00 */
[----:B------:R-:W-:Y:S01]  /*9fc0*/  IADD3 R0, P0, PT, R20, 0x30, RZ ;  /* 0x0000003014007810 */ /* 0x000fe20007f1e0ff */
[----:B------:R-:W-:Y:S01]  /*9fd0*/  IMAD.MOV.U32 R4, RZ, RZ, R6 ;  /* 0x000000ffff047224 */ /* 0x000fe200078e0006 */
[----:B-1--4-:R-:W-:Y:S01]  /*9fe0*/  MOV R5, R23 ;  /* 0x0000001700057202 */ /* 0x012fe20000000f00 */
[----:B------:R-:W1:Y:S02]  /*9ff0*/  LDCU.64 UR4, c[0x0][0x3f0] ;  /* 0x00007e00ff0477ac */ /* 0x000e640008000a00 */
[----:B------:R-:W-:-:S04]  /*a000*/  IMAD.X R3, RZ, RZ, R21, P0 ;  /* 0x000000ffff037224 */ /* 0x000fc800000e0615 */
[----:B-----5:R-:W-:Y:S02]  /*a010*/  IMAD R3, R3, UR6, RZ ;  /* 0x0000000603037c24 */ /* 0x020fe4000f8e02ff */
[----:B------:R-:W-:-:S04]  /*a020*/  IMAD.WIDE.U32 R4, R0, UR6, R4 ;  /* 0x0000000600047c25 */ /* 0x000fc8000f8e0004 */
[----:B------:R-:W-:Y:S01]  /*a030*/  IMAD R3, R0, UR7, R3 ;  /* 0x0000000700037c24 */ /* 0x000fe2000f8e0203 */
[----:B-1----:R-:W-:-:S04]  /*a040*/  LEA R2, P0, R4, UR4, 0x1 ;  /* 0x0000000404027c11 */ /* 0x002fc8000f8008ff */
[----:B------:R-:W-:-:S04]  /*a050*/  IADD3 R3, PT, PT, R3, R5, RZ ;  /* 0x0000000503037210 */ /* 0x000fc80007ffe0ff */
[----:B------:R-:W-:-:S05]  /*a060*/  LEA.HI.X R3, R4, UR5, R3, 0x1, P0 ;  /* 0x0000000504037c11 */ /* 0x000fca00080f0c03 */
[----:B------:R-:W-:Y:S04]  /*a070*/  STG.E.128 desc[UR10][R2.64], R24 ;  /* 0x0000001802007986 */ /* 0x000fe8000c101d0a */
[----:B---3--:R-:W-:Y:S04]  /*a080*/  STG.E.128 desc[UR10][R2.64+0x80], R8 ;  /* 0x0000800802007986 */ /* 0x008fe8000c101d0a */
[----:B--2---:R-:W-:Y:S01]  /*a090*/  STG.E.128 desc[UR10][R2.64+0x100], R12 ;  /* 0x0001000c02007986 */ /* 0x004fe2000c101d0a */
[----:B------:R-:W-:Y:S05]  /*a0a0*/  EXIT ;  /* 0x000000000000794d */ /* 0x000fea0003800000 */
.L_x_897:
        /* <DEDUP_REMOVED lines=13> */
.L_x_1816:


//--------------------- .text._ZN5flash16flash_fwd_kernelI23Flash_fwd_kernel_traitsILi192ELi64ELi64ELi4ELb0ELb0EN7cutlass6half_tE19Flash_kernel_traitsILi192ELi64ELi64ELi4ES3_EELb0ELb0ELb0ELb0ELb0ELb1ELb1ELb0EEEvNS_16Flash_fwd_paramsE --------------------------
	.section	.text._ZN5flash16flash_fwd_kernelI23Flash_fwd_kernel_traitsILi192ELi64ELi64ELi4ELb0ELb0EN7cutlass6half_tE19Flash_kernel_traitsILi192ELi64ELi64ELi4ES3_EELb0ELb0ELb0ELb0ELb0ELb1ELb1ELb0EEEvNS_16Flash_fwd_paramsE,"ax",@progbits
	.align	128
        .global         _ZN5flash16flash_fwd_kernelI23Flash_fwd_kernel_traitsILi192ELi64ELi64ELi4ELb0ELb0EN7cutlass6half_tE19Flash_kernel_traitsILi192ELi64ELi64ELi4ES3_EELb0ELb0ELb0ELb0ELb0ELb1ELb1ELb0EEEvNS_16Flash_fwd_paramsE
        .type           _ZN5flash16flash_fwd_kernelI23Flash_fwd_kernel_traitsILi192ELi64ELi64ELi4ELb0ELb0EN7cutlass6half_tE19Flash_kernel_traitsILi192ELi64ELi64ELi4ES3_EELb0ELb0ELb0ELb0ELb0ELb1ELb1ELb0EEEvNS_16Flash_fwd_paramsE,@function
        .size           _ZN5flash16flash_fwd_kernelI23Flash_fwd_kernel_traitsILi192ELi64ELi64ELi4ELb0ELb0EN7cutlass6half_tE19Flash_kernel_traitsILi192ELi64ELi64ELi4ES3_EELb0ELb0ELb0ELb0ELb0ELb1ELb1ELb0EEEvNS_16Flash_fwd_paramsE,(.L_x_1817 - _ZN5flash16flash_fwd_kernelI23Flash_fwd_kernel_traitsILi192ELi64ELi64ELi4ELb0ELb0EN7cutlass6half_tE19Flash_kernel_traitsILi192ELi64ELi64ELi4ES3_EELb0ELb0ELb0ELb0ELb0ELb1ELb1ELb0EEEvNS_16Flash_fwd_paramsE)
        .other          _ZN5flash16flash_fwd_kernelI23Flash_fwd_kernel_traitsILi192ELi64ELi64ELi4ELb0ELb0EN7cutlass6half_tE19Flash_kernel_traitsILi192ELi64ELi64ELi4ES3_EELb0ELb0ELb0ELb0ELb0ELb1ELb1ELb0EEEvNS_16Flash_fwd_paramsE,@"STO_CUDA_ENTRY STV_DEFAULT"
_ZN5flash16flash_fwd_kernelI23Flash_fwd_kernel_traitsILi192ELi64ELi64ELi4ELb0ELb0EN7cutlass6half_tE19Flash_kernel_traitsILi192ELi64ELi64ELi4ES3_EELb0ELb0ELb0ELb0ELb0ELb1ELb1ELb0EEEvNS_16Flash_fwd_paramsE:
.text._ZN5flash16flash_fwd_kernelI23Flash_fwd_kernel_traitsILi192ELi64ELi64ELi4ELb0ELb0EN7cutlass6half_tE19Flash_kernel_traitsILi192ELi64ELi64ELi4ES3_EELb0ELb0ELb0ELb0ELb0ELb1ELb1ELb0EEEvNS_16Flash_fwd_paramsE:
[----:B------:R-:W-:Y:S01]  /*0000*/  LDC R1, c[0x0][0x37c] ;  /* 0x0000df00ff017b82 */ /* 0x000fe20000000800 */
[----:B------:R-:W1:Y:S01]  /*0010*/  S2R R151, SR_CTAID.Y ;  /* 0x0000000000977919 */ /* 0x000e620000002600 */
[----:B------:R-:W2:Y:S06]  /*0020*/  LDCU.64 UR8, c[0x0][0x460] ;  /* 0x00008c00ff0877ac */ /* 0x000eac0008000a00 */
[----:B------:R-:W1:Y:S01]  /*0030*/  LDC.64 R2, c[0x0][0x460] ;  /* 0x00011800ff027b82 */ /* 0x000e620000000a00 */
[----:B------:R-:W-:Y:S01]  /*0040*/  IMAD.MOV.U32 R199, RZ, RZ, -0x1 ;  /* 0xffffffffffc77424 */ /* 0x000fe200078e00ff */
[----:B------:R-:W3:Y:S01]  /*0050*/  LDCU.64 UR10, c[0x0][0x358] ;  /* 0x00006b00ff0a77ac */ /* 0x000ee20008000a00 */
[----:B------:R-:W4:Y:S05]  /*0060*/  LDCU.64 UR4, c[0x0][0x478] ;  /* 0x00008f00ff0477ac */ /* 0x000f2a0008000a00 */
[----:B------:R-:W3:Y:S01]  /*0070*/  LDC.64 R6, c[0x0][0x468] ;  /* 0x00011a00ff067b82 */ /* 0x000ee20000000a00 */
[----:B------:R-:W4:Y:S01]  /*0080*/  LDCU.64 UR6, c[0x0][0x470] ;  /* 0x00008e00ff0677ac */ /* 0x000f220008000a00 */
[----:B--2---:R-:W-:-:S02]  /*0090*/  ISETP.NE.U32.AND P1, PT, RZ, UR8, PT ;  /* 0x00000008ff007c0c */ /* 0x004fc4000bf25070 */
[----:B------:R-:W-:Y:S02]  /*00a0*/  ISETP.NE.U32.AND P0, PT, RZ, UR8, PT ;  /* 0x00000008ff007c0c */ /* 0x000fe4000bf05070 */
[----:B------:R-:W-:Y:S02]  /*00b0*/  ISETP.NE.AND.EX P1, PT, RZ, UR9, PT, P1 ;  /* 0x00000009ff007c0c */ /* 0x000fe4000bf25310 */
[----:B------:R-:W-:Y:S02]  /*00c0*/  ISETP.NE.AND.EX P0, PT, RZ, UR9, PT, P0 ;  /* 0x00000009ff007c0c */ /* 0x000fe4000bf05300 */
[----:B----4-:R-:W-:Y:S02]  /*00d0*/  ISETP.NE.U32.AND P2, PT, RZ, UR4, PT ;  /* 0x00000004ff007c0c */ /* 0x010fe4000bf45070 */
[----:B------:R-:W-:Y:S01]  /*00e0*/  ISETP.NE.U32.AND P4, PT, RZ, UR6, PT ;  /* 0x00000006ff007c0c */ /* 0x000fe2000bf85070 */
[----:B-1----:R-:W-:Y:S01]  /*00f0*/  IMAD.WIDE.U32 R2, R151, 0x4, R2 ;  /* 0x0000000497027825 */ /* 0x002fe200078e0002 */
[----:B------:R-:W-:-:S02]  /*0100*/  ISETP.NE.AND.EX P2, PT, RZ, UR5, PT, P2 ;  /* 0x00000005ff007c0c */ /* 0x000fc4000bf45320 */
[----:B------:R-:W-:Y:S01]  /*0110*/  ISETP.NE.AND.EX P4, PT, RZ, UR7, PT, P4 ;  /* 0x00000007ff007c0c */ /* 0x000fe2000bf85340 */
[----:B------:R-:W-:Y:S02]  /*0120*/  IMAD.SHL.U32 R15, R151, 0x4, RZ ;  /* 0x00000004970f7824 */ /* 0x000fe400078e00ff */
[----:B---3--:R-:W2:Y:S04]  /*0130*/  @P1 LDG.E R199, desc[UR10][R2.64] ;  /* 0x0000000a02c71981 */ /* 0x008ea8000c1e1900 */
[----:B------:R1:W2:Y:S01]  /*0140*/  @P0 LDG.E R10, desc[UR10][R2.64+0x4] ;  /* 0x0000040a020a0981 */ /* 0x0002a2000c1e1900 */
[----:B------:R-:W-:Y:S01]  /*0150*/  SHF.R.U32.HI R0, RZ, 0x1e, R151 ;  /* 0x0000001eff007819 */ /* 0x000fe20000011697 */
[----:B------:R-:W-:Y:S02]  /*0160*/  IMAD.MOV.U32 R8, RZ, RZ, RZ ;  /* 0x000000ffff087224 */ /* 0x000fe400078e00ff */
[C---:B------:R-:W-:Y:S01]  /*0170*/  @P2 IADD3 R12, P1, PT, R15.reuse, UR4, RZ ;  /* 0x000000040f0c2c10 */ /* 0x040fe2000ff3e0ff */
[----:B------:R-:W3:Y:S01]  /*0180*/  LDCU.U8 UR4, c[0x0][0x532] ;  /* 0x0000a640ff0477ac */ /* 0x000ee20008000000 */
[----:B------:R-:W-:-:S02]  /*0190*/  @P4 IADD3 R4, P3, PT, R15, UR6, RZ ;  /* 0x000000060f044c10 */ /* 0x000fc4000ff7e0ff */
[C---:B------:R-:W-:Y:S02]  /*01a0*/  @P2 IADD3.X R13, PT, PT, R0.reuse, UR5, RZ, P1, !PT ;  /* 0x00000005000d2c10 */ /* 0x040fe40008ffe4ff */
[----:B------:R-:W-:-:S04]  /*01b0*/  @P4 IADD3.X R5, PT, PT, R0, UR7, RZ, P3, !PT ;  /* 0x0000000700054c10 */ /* 0x000fc80009ffe4ff */
[----:B------:R-:W4:Y:S04]  /*01c0*/  @P2 LDG.E R13, desc[UR10][R12.64] ;  /* 0x0000000a0c0d2981 */ /* 0x000f28000c1e1900 */
[----:B------:R1:W4:Y:S01]  /*01d0*/  @P4 LDG.E R8, desc[UR10][R4.64] ;  /* 0x0000000a04084981 */ /* 0x000322000c1e1900 */
[----:B------:R-:W-:Y:S01]  /*01e0*/  ISETP.EQ.U32.AND P3, PT, R6, RZ, PT ;  /* 0x000000ff0600720c */ /* 0x000fe20003f62070 */
[----:B------:R-:W2:Y:S01]  /*01f0*/  @!P0 LDC R9, c[0x0][0x434] ;  /* 0x00010d00ff098b82 */ /* 0x000ea20000000800 */
[----:B---3--:R-:W-:Y:S02]  /*0200*/  ISETP.NE.AND P4, PT, RZ, UR4, PT ;  /* 0x00000004ff007c0c */ /* 0x008fe4000bf85270 */
[----:B------:R-:W-:Y:S02]  /*0210*/  IADD3 R14, P1, PT, R15, R6, RZ ;  /* 0x000000060f0e7210 */ /* 0x000fe40007f3e0ff */
[----:B------:R-:W-:Y:S01]  /*0220*/  ISETP.EQ.OR.EX P3, PT, R7, RZ, !P4, P3 ;  /* 0x000000ff0700720c */ /* 0x000fe20006762730 */
[----:B------:R-:W-:-:S02]  /*0230*/  IMAD.MOV.U32 R11, RZ, RZ, -0x1 ;  /* 0xffffffffff0b7424 */ /* 0x000fc400078e00ff */
[----:B------:R-:W-:Y:S02]  /*0240*/  IMAD.X R15, R0, 0x1, R7, P1 ;  /* 0x00000001000f7824 */ /* 0x000fe400008e0607 */
[----:B------:R-:W3:Y:S01]  /*0250*/  @!P2 LDC R0, c[0x0][0x43c] ;  /* 0x00010f00ff00ab82 */ /* 0x000ee20000000800 */
[----:B-1----:R-:W1:Y:S07]  /*0260*/  S2R R2, SR_CTAID.X ;  /* 0x0000000000027919 */ /* 0x002e6e0000002500 */
[----:B------:R1:W5:Y:S01]  /*0270*/  @!P3 LDG.E R11, desc[UR10][R14.64] ;  /* 0x0000000a0e0bb981 */ /* 0x000362000c1e1900 */
[----:B------:R-:W3:Y:S01]  /*0280*/  @!P2 LDC.64 R4, c[0x0][0x488] ;  /* 0x00012200ff04ab82 */ /* 0x000ee20000000a00 */
[----:B------:R-:W-:-:S04]  /*0290*/  ISETP.NE.U32.AND P3, PT, R6, RZ, PT ;  /* 0x000000ff0600720c */ /* 0x000fc80003f65070 */
[----:B------:R-:W-:Y:S01]  /*02a0*/  ISETP.NE.AND.EX P3, PT, R7, RZ, PT, P3 ;  /* 0x000000ff0700720c */ /* 0x000fe20003f65330 */
[----:B------:R-:W2:Y:S01]  /*02b0*/  S2R R3, SR_CTAID.Z ;  /* 0x0000000000037919 */ /* 0x000ea20000002700 */
[----:B------:R-:W2:Y:S01]  /*02c0*/  S2R R200, SR_TID.X ;  /* 0x0000000000c87919 */ /* 0x000ea20000002100 */
[----:B-1----:R-:W-:Y:S02]  /*02d0*/  IMAD.SHL.U32 R194, R2, 0x40, RZ ;  /* 0x0000004002c27824 */ /* 0x002fe400078e00ff */
[----:B--2---:R-:W-:Y:S01]  /*02e0*/  @P0 IMAD.IADD R9, R10, 0x1, -R199 ;  /* 0x000000010a090824 */ /* 0x004fe200078e0ac7 */
[----:B---3--:R-:W-:-:S04]  /*02f0*/  @!P2 ISETP.NE.U32.AND P0, PT, R4, RZ, PT ;  /* 0x000000ff0400a20c */ /* 0x008fc80003f05070 */
[----:B------:R-:W-:-:S04]  /*0300*/  @!P2 ISETP.NE.AND.EX P0, PT, R5, RZ, PT, P0 ;  /* 0x000000ff0500a20c */ /* 0x000fc80003f05300 */
[----:B------:R-:W-:Y:S02]  /*0310*/  @!P2 SEL R5, R0, RZ, P0 ;  /* 0x000000ff0005a207 */ /* 0x000fe40000000000 */
[----:B------:R-:W1:Y:S01]  /*0320*/  @!P3 LDC R0, c[0x0][0x438] ;  /* 0x00010e00ff00bb82 */ /* 0x000e620000000800 */
[----:B------:R-:W-:Y:S01]  /*0330*/  ISETP.GT.AND P1, PT, R9, R194, PT ;  /* 0x000000c20900720c */ /* 0x000fe20003f24270 */
[----:B----4-:R-:W-:Y:S01]  /*0340*/  @P2 IMAD.IADD R104, R13, 0x1, -R8 ;  /* 0x000000010d682824 */ /* 0x010fe200078e0a08 */
[----:B------:R-:W-:Y:S11]  /*0350*/  @!P3 BRA `(.L_x_898) ;  /* 0x00000000000cb947 */ /* 0x000ff60003800000 */
[----:B-1----:R-:W2:Y:S02]  /*0360*/  @P4 LDG.E R0, desc[UR10][R14.64+0x4] ;  /* 0x0000040a0e004981 */ /* 0x002ea4000c1e1900 */
[----:B--2--5:R-:W-:-:S06]  /*0370*/  @P4 IADD3 R0, PT, PT, R0, -R11, RZ ;  /* 0x8000000b00004210 */ /* 0x024fcc0007ffe0ff */
[----:B------:R2:W5:Y:S02]  /*0380*/  @!P4 LDG.E R0, desc[UR10][R14.64] ;  /* 0x0000000a0e00c981 */ /* 0x000564000c1e1900 */
.L_x_898:
        /* <DEDUP_REMOVED lines=9> */
[----:B------:R-:W3:Y:S08]  /*0420*/  LDC.U8 R8, c[0x0][0x548] ;  /* 0x00015200ff087b82 */ /* 0x000ef00000000000 */
[----:B------:R-:W4:Y:S01]  /*0430*/  @!P1 LDC.64 R10, c[0x0][0x400] ;  /* 0x00010000ff0a9b82 */ /* 0x000f220000000a00 */
[----:B-1----:R-:W-:-:S07]  /*0440*/  ISETP.NE.AND P0, PT, R0, RZ, PT ;  /* 0x000000ff0000720c */ /* 0x002fce0003f05270 */
[----:B------:R-:W1:Y:S01]  /*0450*/  @P1 LDC.64 R6, c[0x0][0x408] ;  /* 0x00010200ff061b82 */ /* 0x000e620000000a00 */
[----:B---3--:R-:W-:-:S07]  /*0460*/  ISETP.NE.AND P5, PT, R8, RZ, !P0 ;  /* 0x000000ff0800720c */ /* 0x008fce00047a5270 */
[----:B------:R-:W3:Y:S01]  /*0470*/  LDC R0, c[0x0][0x434] ;  /* 0x00010d00ff007b82 */ /* 0x000ee20000000800 */
[----:B----4-:R-:W-:-:S07]  /*0480*/  @!P1 IMAD.WIDE.U32 R12, R151, R10, RZ ;  /* 0x0000000a970c9225 */ /* 0x010fce00078e00ff */
[----:B------:R-:W4:Y:S01]  /*0490*/  @P0 LDC.64 R4, c[0x0][0x430] ;  /* 0x00010c00ff040b82 */ /* 0x000f220000000a00 */
[----:B------:R-:W-:Y:S01]  /*04a0*/  @!P1 IMAD R11, R151, R11, R13 ;  /* 0x0000000b970b9224 */ /* 0x000fe200078e020d */
[----:B------:R-:W-:Y:S01]  /*04b0*/  @!P1 MOV R10, R12 ;  /* 0x0000000c000a9202 */ /* 0x000fe20000000f00 */
[----:B-1----:R-:W-:-:S04]  /*04c0*/  @P1 IMAD.WIDE.U32 R12, R199, R6, RZ ;  /* 0x00000006c70c1225 */ /* 0x002fc800078e00ff */
[----:B------:R-:W-:Y:S01]  /*04d0*/  @P1 IMAD R11, R199, R7, R13 ;  /* 0x00000007c70b1224 */ /* 0x000fe200078e020d */
[----:B------:R-:W-:Y:S01]  /*04e0*/  @P1 MOV R10, R12 ;  /* 0x0000000c000a1202 */ /* 0x000fe20000000f00 */
[----:B----4-:R-:W-:Y:S01]  /*04f0*/  @P0 IMAD R6, R4, R5, RZ ;  /* 0x0000000504060224 */ /* 0x010fe200078e02ff */
[----:B------:R-:W-:Y:S01]  /*0500*/  @P0 MOV R4, 0x1 ;  /* 0x0000000100040802 */ /* 0x000fe20000000f00 */
[----:B------:R-:W1:Y:S01]  /*0510*/  @P0 LDC R5, c[0x0][0x430] ;  /* 0x00010c00ff050b82 */ /* 0x000e620000000800 */
[----:B---3--:R-:W-:Y:S05]  /*0520*/  @P0 BRA `(.L_x_900) ;  /* 0x0000000000280947 */ /* 0x008fea0003800000 */
[----:B------:R-:W-:Y:S02]  /*0530*/  ISETP.NE.AND P0, PT, R8, RZ, PT ;  /* 0x000000ff0800720c */ /* 0x000fe40003f05270 */
[----:B------:R-:W3:Y:S11]  /*0540*/  LDC R8, c[0x0][0x3e0] ;  /* 0x0000f800ff087b82 */ /* 0x000ef60000000800 */
[----:B------:R-:W4:Y:S01]  /*0550*/  @P0 LDC R6, c[0x0][0x454] ;  /* 0x00011500ff060b82 */ /* 0x000f220000000800 */
[----:B-1----:R-:W-:-:S02]  /*0560*/  @P0 MOV R5, 0x1 ;  /* 0x0000000100050802 */ /* 0x002fc40000000f00 */
[----:B------:R-:W-:-:S05]  /*0570*/  @!P0 MOV R5, 0x1 ;  /* 0x0000000100058802 */ /* 0x000fca0000000f00 */
[----:B------:R-:W3:Y:S08]  /*0580*/  @P0 LDC R13, c[0x0][0x454] ;  /* 0x00011500ff0d0b82 */ /* 0x000ef00000000800 */
[----:B------:R-:W1:Y:S08]  /*0590*/  @!P0 LDC R7, c[0x0][0x434] ;  /* 0x00010d00ff078b82 */ /* 0x000e700000000800 */
[----:B------:R-:W2:Y:S01]  /*05a0*/  @!P0 LDC R6, c[0x0][0x434] ;  /* 0x00010d00ff068b82 */ /* 0x000ea20000000800 */
[----:B---3--:R-:W-:-:S02]  /*05b0*/  @P0 IMAD R4, R13, R8, RZ ;  /* 0x000000080d040224 */ /* 0x008fc400078e02ff */
[----:B-1--4-:R-:W-:-:S07]  /*05c0*/  @!P0 IMAD R4, R7, R8, RZ ;  /* 0x0000000807048224 */ /* 0x012fce00078e02ff */
.L_x_900:
[----:B------:R-:W-:Y:S01]  /*05d0*/  IMAD.SHL.U32 R7, R200, 0x8, RZ ;  /* 0x00000008c8077824 */ /* 0x000fe200078e00ff */
[----:B------:R-:W3:Y:S01]  /*05e0*/  LDCU.64 UR4, c[0x0][0x410] ;  /* 0x00008200ff0477ac */ /* 0x000ee20008000a00 */
[----:B------:R-:W-:Y:S01]  /*05f0*/  IMAD.IADD R9, R9, 0x1, -R194 ;  /* 0x0000000109097824 */ /* 0x000fe200078e0ac2 */
[----:B------:R-:W-:Y:S01]  /*0600*/  SHF.R.U32.HI R8, RZ, 0x3, R200 ;  /* 0x00000003ff087819 */ /* 0x000fe200000116c8 */
[----:B------:R-:W-:Y:S01]  /*0610*/  IMAD R0, R151, R0, RZ ;  /* 0x0000000097007224 */ /* 0x000fe200078e02ff */
[----:B------:R-:W-:Y:S01]  /*0620*/  LOP3.LUT R7, R7, 0x38, RZ, 0xc0, !PT ;  /* 0x0000003807077812 */ /* 0x000fe200078ec0ff */
[----:B--2---:R-:W-:Y:S01]  /*0630*/  IMAD R6, R3, R6, RZ ;  /* 0x0000000603067224 */ /* 0x004fe200078e02ff */
[----:B------:R-:W-:Y:S01]  /*0640*/  ISETP.NE.AND P0, PT, R199, -0x1, PT ;  /* 0xffffffffc700780c */ /* 0x000fe20003f05270 */
[C---:B------:R-:W-:Y:S01]  /*0650*/  VIADD R14, R8.reuse, 0x10 ;  /* 0x00000010080e7836 */ /* 0x040fe20000000000 */
[----:B------:R-:W-:Y:S01]  /*0660*/  IADD3 R10, P4, PT, R7, R10, RZ ;  /* 0x0000000a070a7210 */ /* 0x000fe20007f9e0ff */
[C---:B------:R-:W-:Y:S01]  /*0670*/  VIADD R12, R8.reuse, 0x20 ;  /* 0x00000020080c7836 */ /* 0x040fe20000000000 */
[----:B------:R-:W-:Y:S01]  /*0680*/  ISETP.GE.AND P3, PT, R8, R9, PT ;  /* 0x000000090800720c */ /* 0x000fe20003f66270 */
[----:B------:R-:W-:Y:S01]  /*0690*/  BSSY.RECONVERGENT B0, `(.L_x_901) ;  /* 0x0000020000007945 */ /* 0x000fe20003800200 */
[----:B------:R-:W-:Y:S01]  /*06a0*/  SEL R199, R0, R199, !P0 ;  /* 0x000000c700c77207 */ /* 0x000fe20004000000 */
[----:B------:R-:W-:Y:S01]  /*06b0*/  IMAD.X R11, RZ, RZ, R11, P4 ;  /* 0x000000ffff0b7224 */ /* 0x000fe200020e060b */
[----:B------:R-:W-:Y:S01]  /*06c0*/  LOP3.LUT P6, R200, R200, 0x7, RZ, 0xc0, !PT ;  /* 0x00000007c8c87812 */ /* 0x000fe200078cc0ff */
[----:B------:R-:W-:Y:S01]  /*06d0*/  VIADD R0, R8, 0x30 ;  /* 0x0000003008007836 */ /* 0x000fe20000000000 */
[-C--:B------:R-:W-:Y:S01]  /*06e0*/  ISETP.GE.AND P1, PT, R14, R9.reuse, PT ;  /* 0x000000090e00720c */ /* 0x080fe20003f26270 */
[----:B------:R-:W-:Y:S01]  /*06f0*/  @!P5 IMAD R6, R151, R4, R6 ;  /* 0x000000049706d224 */ /* 0x000fe200078e0206 */
[-C--:B------:R-:W-:Y:S01]  /*0700*/  ISETP.GE.OR P6, PT, R8, R9.reuse, P6 ;  /* 0x000000090800720c */ /* 0x080fe200037c6670 */
[----:B---3--:R-:W-:Y:S01]  /*0710*/  IMAD.WIDE.U32 R10, R3, UR4, R10 ;  /* 0x00000004030a7c25 */ /* 0x008fe2000f8e000a */
[----:B------:R-:W-:-:S02]  /*0720*/  ISETP.GE.AND P2, PT, R12, R9, PT ;  /* 0x000000090c00720c */ /* 0x000fc40003f46270 */
[----:B------:R-:W-:Y:S01]  /*0730*/  ISETP.GE.AND P0, PT, R0, R9, PT ;  /* 0x000000090000720c */ /* 0x000fe20003f06270 */
[----:B------:R-:W-:Y:S01]  /*0740*/  IMAD.MOV.U32 R9, RZ, RZ, RZ ;  /* 0x000000ffff097224 */ /* 0x000fe200078e00ff */
[----:B------:R-:W-:Y:S01]  /*0750*/  SHF.R.S32.HI R7, RZ, 0x1f, R199 ;  /* 0x0000001fff077819 */ /* 0x000fe200000114c7 */
[----:B------:R-:W-:Y:S01]  /*0760*/  IMAD R19, R3, UR5, R11 ;  /* 0x0000000503137c24 */ /* 0x000fe2000f8e020b */
[----:B------:R-:W-:Y:S01]  /*0770*/  SEL R199, R199, RZ, P5 ;  /* 0x000000ffc7c77207 */ /* 0x000fe20002800000 */
[----:B------:R-:W-:Y:S01]  /*0780*/  IMAD.WIDE.U32 R16, R2, 0x40, R8 ;  /* 0x0000004002107825 */ /* 0x000fe200078e0008 */
[----:B------:R-:W-:Y:S02]  /*0790*/  SEL R7, R7, RZ, P5 ;  /* 0x000000ff07077207 */ /* 0x000fe40002800000 */
[C---:B------:R-:W-:Y:S02]  /*07a0*/  ISETP.NE.OR P5, PT, R200.reuse, RZ, P1 ;  /* 0x000000ffc800720c */ /* 0x040fe40000fa5670 */
[----:B------:R-:W-:Y:S01]  /*07b0*/  ISETP.NE.OR P4, PT, R200, RZ, P2 ;  /* 0x000000ffc800720c */ /* 0x000fe20001785670 */
[----:B------:R-:W-:-:S12]  /*07c0*/  @P3 BRA `(.L_x_902) ;  /* 0x0000000000303947 */ /* 0x000fd80003800000 */
[----:B------:R-:W2:Y:S01]  /*07d0*/  LDCU.64 UR4, c[0x0][0x408] ;  /* 0x00008100ff0477ac */ /* 0x000ea20008000a00 */
[----:B------:R-:W-:Y:S01]  /*07e0*/  MOV R18, R10 ;  /* 0x0000000a00127202 */ /* 0x000fe20000000f00 */
[----:B------:R-:W3:Y:S01]  /*07f0*/  LDCU.64 UR6, c[0x0][0x3f0] ;  /* 0x00007e00ff0677ac */ /* 0x000ee20008000a00 */
[----:B--2---:R-:W-:-:S03]  /*0800*/  IMAD R2, R17, UR4, RZ ;  /* 0x0000000411027c24 */ /* 0x004fc6000f8e02ff */
[----:B------:R-:W-:-:S04]  /*0810*/  IMAD.WIDE.U32 R20, R16, UR4, R18 ;  /* 0x0000000410147c25 */ /* 0x000fc8000f8e0012 */
[----:B------:R-:W-:Y:S01]  /*0820*/  IMAD R2, R16, UR5, R2 ;  /* 0x0000000510027c24 */ /* 0x000fe2000f8e0202 */
[----:B---3--:R-:W-:-:S04]  /*0830*/  LEA R22, P3, R20, UR6, 0x1 ;  /* 0x0000000614167c11 */ /* 0x008fc8000f8608ff */
[----:B------:R-:W-:-:S04]  /*0840*/  IADD3 R2, PT, PT, R21, R2, RZ ;  /* 0x0000000215027210 */ /* 0x000fc80007ffe0ff */
[----:B------:R-:W-:-:S05]  /*0850*/  LEA.HI.X R23, R20, UR7, R2, 0x1, P3 ;  /* 0x0000000714177c11 */ /* 0x000fca00098f0c02 */
[----:B------:R2:W-:Y:S04]  /*0860*/  STG.E.128 desc[UR10][R22.64], RZ ;  /* 0x000000ff16007986 */ /* 0x0005e8000c101d0a */
[----:B------:R2:W-:Y:S04]  /*0870*/  STG.E.128 desc[UR10][R22.64+0x80], RZ ;  /* 0x000080ff16007986 */ /* 0x0005e8000c101d0a */
[----:B------:R2:W-:Y:S02]  /*0880*/  STG.E.128 desc[UR10][R22.64+0x100], RZ ;  /* 0x000100ff16007986 */ /* 0x0005e4000c101d0a */
.L_x_902:
[----:B------:R-:W-:Y:S05]  /*0890*/  BSYNC.RECONVERGENT B0 ;  /* 0x0000000000007941 */ /* 0x000fea0003800200 */
.L_x_901:
[----:B------:R-:W-:Y:S01]  /*08a0*/  BSSY.RECONVERGENT B0, `(.L_x_903) ;  /* 0x0000013000007945 */ /* 0x000fe20003800200 */
[----:B------:R-:W-:Y:S01]  /*08b0*/  ISETP.NE.OR P3, PT, R200, RZ, P0 ;  /* 0x000000ffc800720c */ /* 0x000fe20000765670 */
[----:B-1----:R-:W-:Y:S02]  /*08c0*/  IMAD R194, R194, R5, RZ ;  /* 0x00000005c2c27224 */ /* 0x002fe400078e02ff */
[----:B------:R-:W-:Y:S10]  /*08d0*/  @P1 BRA `(.L_x_904) ;  /* 0x00000000003c1947 */ /* 0x000ff40003800000 */
[----:B------:R-:W1:Y:S01]  /*08e0*/  LDCU.64 UR6, c[0x0][0x408] ;  /* 0x00008100ff0677ac */ /* 0x000e620008000a00 */
[----:B------:R-:W-:Y:S01]  /*08f0*/  IADD3 R3, P1, PT, R16, 0x10, RZ ;  /* 0x0000001010037810 */ /* 0x000fe20007f3e0ff */
[----:B------:R-:W-:Y:S01]  /*0900*/  IMAD.MOV.U32 R20, RZ, RZ, R10 ;  /* 0x000000ffff147224 */ /* 0x000fe200078e000a */
[----:B------:R-:W-:Y:S01]  /*0910*/  MOV R21, R19 ;  /* 0x0000001300157202 */ /* 0x000fe20000000f00 */
[----:B------:R-:W2:Y:S02]  /*0920*/  LDCU.64 UR4, c[0x0][0x3f0] ;  /* 0x00007e00ff0477ac */ /* 0x000ea40008000a00 */
[----:B------:R-:W-:-:S04]  /*0930*/  IMAD.X R2, RZ, RZ, R17, P1 ;  /* 0x000000ffff027224 */ /* 0x000fc800008e0611 */
        /* <DEDUP_REMOVED lines=9> */
.L_x_904:
[----:B------:R-:W-:Y:S05]  /*09d0*/  BSYNC.RECONVERGENT B0 ;  /* 0x0000000000007941 */ /* 0x000fea0003800200 */
.L_x_903:
        /* <DEDUP_REMOVED lines=17> */
.L_x_906:
[----:B------:R-:W-:Y:S05]  /*0af0*/  BSYNC.RECONVERGENT B0 ;  /* 0x0000000000007941 */ /* 0x000fea0003800200 */
.L_x_905:
        /* <DEDUP_REMOVED lines=19> */
.L_x_908:
[----:B------:R-:W-:Y:S05]  /*0c30*/  BSYNC.RECONVERGENT B0 ;  /* 0x0000000000007941 */ /* 0x000fea0003800200 */
.L_x_907:
[----:B------:R-:W-:Y:S01]  /*0c40*/  BSSY.RECONVERGENT B0, `(.L_x_909) ;  /* 0x000000b000007945 */ /* 0x000fe20003800200 */
[----:B------:R-:W-:-:S03]  /*0c50*/  IADD3.X R6, PT, PT, R194, R7, R6, P2, P1 ;  /* 0x00000007c2067210 */ /* 0x000fc600017e2406 */
        /* <DEDUP_REMOVED lines=9> */
.L_x_910:
[----:B------:R-:W-:Y:S05]  /*0cf0*/  BSYNC.RECONVERGENT B0 ;  /* 0x0000000000007941 */ /* 0x000fea0003800200 */
.L_x_909:
        /* <DEDUP_REMOVED lines=10> */
.L_x_912:
[----:B------:R-:W-:Y:S05]  /*0da0*/  BSYNC.RECONVERGENT B0 ;  /* 0x0000000000007941 */ /* 0x000fea0003800200 */
.L_x_911:
        /* <DEDUP_REMOVED lines=10> */
.L_x_914:
[----:B------:R-:W-:Y:S05]  /*0e50*/  BSYNC.RECONVERGENT B0 ;  /* 0x0000000000007941 */ /* 0x000fea0003800200 */
.L_x_913:
[----:B------:R-:W-:Y:S05]  /*0e60*/  @P3 EXIT ;  /* 0x000000000000394d */ /* 0x000fea0003800000 */
[----:B------:R-:W4:Y:S01]  /*0e70*/  LDCU.64 UR4, c[0x0][0x420] ;  /* 0x00008400ff0477ac */ /* 0x000f220008000a00 */
[----:B------:R-:W-:Y:S02]  /*0e80*/  IMAD R0, R0, R5, RZ ;  /* 0x0000000500007224 */ /* 0x000fe400078e02ff */
[----:B------:R-:W-:-:S03]  /*0e90*/  IMAD.MOV.U32 R5, RZ, RZ, 0x7f800000 ;  /* 0x7f800000ff057424 */ /* 0x000fc600078e00ff */
[----:B------:R-:W-:-:S04]  /*0ea0*/  IADD3 R199, P0, PT, R0, R199, RZ ;  /* 0x000000c700c77210 */ /* 0x000fc80007f1e0ff */
[----:B------:R-:W-:Y:S02]  /*0eb0*/  LEA.HI.X.SX32 R0, R0, R6, 0x1, P0 ;  /* 0x0000000600007211 */ /* 0x000fe400000f0eff */
[----:B----4-:R-:W-:-:S04]  /*0ec0*/  LEA R2, P0, R199, UR4, 0x2 ;  /* 0x00000004c7027c11 */ /* 0x010fc8000f8010ff */
[----:B------:R-:W-:-:S05]  /*0ed0*/  LEA.HI.X R3, R199, UR5, R0, 0x2, P0 ;  /* 0x00000005c7037c11 */ /* 0x000fca00080f1400 */
[----:B------:R-:W-:Y:S01]  /*0ee0*/  STG.E desc[UR10][R2.64], R5 ;  /* 0x0000000502007986 */ /* 0x000fe2000c10190a */
[----:B------:R-:W-:Y:S05]  /*0ef0*/  EXIT ;  /* 0x000000000000794d */ /* 0x000fea0003800000 */
.L_x_899:
[----:B------:R-:W-:Y:S02]  /*0f00*/  ISETP.NE.AND P0, PT, R199, -0x1, PT ;  /* 0xffffffffc700780c */ /* 0x000fe40003f05270 */
[----:B------:R-:W-:-:S11]  /*0f10*/  ISETP.NE.AND P2, PT, R11, -0x1, PT ;  /* 0xffffffff0b00780c */ /* 0x000fd60003f45270 */
[----:B------:R-:W1:Y:S08]  /*0f20*/  @!P0 LDC.64 R6, c[0x0][0x398] ;  /* 0x0000e600ff068b82 */ /* 0x000e700000000a00 */
[----:B------:R-:W3:Y:S01]  /*0f30*/  @P0 LDC.64 R4, c[0x0][0x3b0] ;  /* 0x0000ec00ff040b82 */ /* 0x000ee20000000a00 */
[----:B-1----:R-:W-:-:S04]  /*0f40*/  @!P0 IMAD.WIDE.U32 R34, R151, R6, RZ ;  /* 0x0000000697228225 */ /* 0x002fc800078e00ff */
[----:B------:R-:W-:Y:S02]  /*0f50*/  @!P0 IMAD R7, R151, R7, R35 ;  /* 0x0000000797078224 */ /* 0x000fe400078e0223 */
[----:B---3--:R-:W-:-:S04]  /*0f60*/  @P0 IMAD.WIDE.U32 R12, R199, R4, RZ ;  /* 0x00000004c70c0225 */ /* 0x008fc800078e00ff */
[----:B------:R-:W-:Y:S01]  /*0f70*/  @P0 IMAD R7, R199, R5, R13 ;  /* 0x00000005c7070224 */ /* 0x000fe200078e020d */
[----:B------:R-:W-:Y:S01]  /*0f80*/  @P0 MOV R34, R12 ;  /* 0x0000000c00220202 */ /* 0x000fe20000000f00 */
[----:B------:R-:W-:Y:S06]  /*0f90*/  @P2 BRA `(.L_x_915) ;  /* 0x0000000000302947 */ /* 0x000fec0003800000 */
[----:B------:R-:W1:Y:S01]  /*0fa0*/  LDCU.64 UR4, c[0x0][0x3b8] ;  /* 0x00007700ff0477ac */ /* 0x000e620008000a00 */
[----:B------:R-:W-:Y:S01]  /*0fb0*/  SHF.R.S32.HI R5, RZ, 0x1f, R8 ;  /* 0x0000001fff057819 */ /* 0x000fe20000011408 */
[----:B------:R-:W3:Y:S01]  /*0fc0*/  LDCU.64 UR6, c[0x0][0x3a0] ;  /* 0x00007400ff0677ac */ /* 0x000ee20008000a00 */
[----:B-1----:R-:W-:Y:S02]  /*0fd0*/  MOV R88, UR4 ;  /* 0x0000000400587c02 */ /* 0x002fe40008000f00 */
[----:B------:R-:W-:-:S03]  /*0fe0*/  MOV R89, UR5 ;  /* 0x0000000500597c02 */ /* 0x000fc60008000f00 */
[-C--:B------:R-:W-:Y:S02]  /*0ff0*/  IMAD R0, R5, R88.reuse, RZ ;  /* 0x0000005805007224 */ /* 0x080fe400078e02ff */
[----:B------:R-:W-:-:S04]  /*1000*/  IMAD.WIDE.U32 R4, R8, R88, RZ ;  /* 0x0000005808047225 */ /* 0x000fc800078e00ff */
[----:B------:R-:W-:-:S05]  /*1010*/  IMAD R0, R8, R89, R0 ;  /* 0x0000005908007224 */ /* 0x000fca00078e0200 */
[----:B------:R-:W-:-:S03]  /*1020*/  IADD3 R5, PT, PT, R5, R0, RZ ;  /* 0x0000000005057210 */ /* 0x000fc60007ffe0ff */
[----:B---3--:R-:W-:-:S04]  /*1030*/  IMAD.WIDE.U32 R28, R151, UR6, R4 ;  /* 0x00000006971c7c25 */ /* 0x008fc8000f8e0004 */
[----:B------:R-:W-:Y:S01]  /*1040*/  IMAD R0, R151, UR7, R29 ;  /* 0x0000000797007c24 */ /* 0x000fe2000f8e021d */
[----:B------:R-:W-:Y:S06]  /*1050*/  BRA `(.L_x_916) ;  /* 0x0000000000147947 */ /* 0x000fec0003800000 */
.L_x_915:
[----:B------:R-:W1:Y:S01]  /*1060*/  LDC.64 R88, c[0x0][0x3b8] ;  /* 0x0000ee00ff587b82 */ /* 0x000e620000000a00 */
[----:B------:R-:W-:-:S05]  /*1070*/  IADD3 R28, PT, PT, R8, R11, RZ ;  /* 0x0000000b081c7210 */ /* 0x000fca0007ffe0ff */
[C---:B-1----:R-:W-:Y:S02]  /*1080*/  IMAD R0, R28.reuse, R89, RZ ;  /* 0x000000591c007224 */ /* 0x042fe400078e02ff */
[----:B------:R-:W-:-:S05]  /*1090*/  IMAD.WIDE.U32 R28, R28, R88, RZ ;  /* 0x000000581c1c7225 */ /* 0x000fca00078e00ff */
[----:B------:R-:W-:Y:S02]  /*10a0*/  IADD3 R0, PT, PT, R29, R0, RZ ;  /* 0x000000001d007210 */ /* 0x000fe40007ffe0ff */
.L_x_916:
[----:B------:R-:W1:Y:S02]  /*10b0*/  LDC R4, c[0x0][0x3e8] ;  /* 0x0000fa00ff047b82 */ /* 0x000e640000000800 */
[----:B-1----:R-:W-:-:S04]  /*10c0*/  IABS R10, R4 ;  /* 0x00000004000a7213 */ /* 0x002fc80000000000 */
[----:B--2---:R-:W1:Y:S08]  /*10d0*/  I2F.RP R14, R10 ;  /* 0x0000000a000e7306 */ /* 0x004e700000209400 */
        /* <DEDUP_REMOVED lines=36> */
.L_x_917:
[----:B------:R-:W1:Y:S01]  /*1320*/  LDC.64 R134, c[0x0][0x3c0] ;  /* 0x0000f000ff867b82 */ /* 0x000e620000000a00 */
[----:B------:R-:W-:-:S05]  /*1330*/  IADD3 R4, PT, PT, R8, R11, RZ ;  /* 0x0000000b08047210 */ /* 0x000fca0007ffe0ff */
[C---:B-1----:R-:W-:Y:S02]  /*1340*/  IMAD R151, R4.reuse, R135, RZ ;  /* 0x0000008704977224 */ /* 0x042fe400078e02ff */
[----:B------:R-:W-:-:S05]  /*1350*/  IMAD.WIDE.U32 R4, R4, R134, RZ ;  /* 0x0000008604047225 */ /* 0x000fca00078e00ff */
[----:B------:R-:W-:Y:S02]  /*1360*/  IADD3 R151, PT, PT, R5, R151, RZ ;  /* 0x0000009705977210 */ /* 0x000fe40007ffe0ff */
[----:B------:R-:W-:-:S07]  /*1370*/  MOV R150, R4 ;  /* 0x0000000400967202 */ /* 0x000fce0000000f00 */
.L_x_918:
[----:B------:R-:W-:Y:S01]  /*1380*/  SHF.R.U32.HI R149, RZ, 0x3, R200 ;  /* 0x00000003ff957819 */ /* 0x000fe200000116c8 */
[----:B------:R-:W-:Y:S01]  /*1390*/  IMAD.SHL.U32 R146, R200, 0x8, RZ ;  /* 0x00000008c8927824 */ /* 0x000fe200078e00ff */
[----:B------:R-:W1:Y:S01]  /*13a0*/  LDCU.64 UR4, c[0x0][0x3c8] ;  /* 0x00007900ff0477ac */ /* 0x000e620008000a00 */
[----:B------:R-:W-:Y:S01]  /*13b0*/  IMAD.IADD R194, R9, 0x1, -R194 ;  /* 0x0000000109c27824 */ /* 0x000fe200078e0ac2 */
[----:B------:R-:W-:Y:S01]  /*13c0*/  SHF.L.U64.HI R96, R88, 0x6, R89 ;  /* 0x0000000658607819 */ /* 0x000fe20000010259 */
[C---:B------:R-:W-:Y:S01]  /*13d0*/  VIADD R19, R149.reuse, 0x10 ;  /* 0x0000001095137836 */ /* 0x040fe20000000000 */
[----:B------:R-:W-:Y:S01]  /*13e0*/  LOP3.LUT R145, R146, 0x38, RZ, 0xc0, !PT ;  /* 0x0000003892917812 */ /* 0x000fe200078ec0ff */
[----:B------:R-:W2:Y:S01]  /*13f0*/  LDCU.64 UR8, c[0x0][0x3d0] ;  /* 0x00007a00ff0877ac */ /* 0x000ea20008000a00 */
[C---:B------:R-:W-:Y:S01]  /*1400*/  ISETP.GE.AND P5, PT, R149.reuse, R194, PT ;  /* 0x000000c29500720c */ /* 0x040fe20003fa6270 */
[----:B------:R-:W-:Y:S01]  /*1410*/  VIADD R17, R149, 0x20 ;  /* 0x0000002095117836 */ /* 0x000fe20000000000 */
[----:B------:R-:W-:Y:S01]  /*1420*/  IADD3 R34, P0, PT, R145, R34, RZ ;  /* 0x0000002291227210 */ /* 0x000fe20007f1e0ff */
[----:B------:R-:W-:Y:S01]  /*1430*/  VIADD R15, R149, 0x30 ;  /* 0x00000030950f7836 */ /* 0x000fe20000000000 */
[-C--:B------:R-:W-:Y:S01]  /*1440*/  ISETP.GE.AND P3, PT, R19, R194.reuse, PT ;  /* 0x000000c21300720c */ /* 0x080fe20003f66270 */
[----:B------:R-:W3:Y:S01]  /*1450*/  LDCU.64 UR6, c[0x0][0x388] ;  /* 0x00007100ff0677ac */ /* 0x000ee20008000a00 */
[----:B------:R-:W-:Y:S01]  /*1460*/  ISETP.GE.AND P2, PT, R17, R194, PT ;  /* 0x000000c21100720c */ /* 0x000fe20003f46270 */
[----:B------:R-:W-:Y:S01]  /*1470*/  IMAD.X R35, RZ, RZ, R7, P0 ;  /* 0x000000ffff237224 */ /* 0x000fe200000e0607 */
[----:B------:R-:W-:Y:S01]  /*1480*/  IADD3 R28, P0, PT, R145, R28, RZ ;  /* 0x0000001c911c7210 */ /* 0x000fe20007f1e0ff */
[C---:B------:R-:W-:Y:S01]  /*1490*/  IMAD.SHL.U32 R98, R88.reuse, 0x40, RZ ;  /* 0x0000004058627824 */ /* 0x040fe200078e00ff */
[----:B------:R-:W-:Y:S01]  /*14a0*/  ISETP.GE.AND P4, PT, R15, R194, PT ;  /* 0x000000c20f00720c */ /* 0x000fe20003f86270 */
[----:B------:R-:W-:Y:S01]  /*14b0*/  IMAD.SHL.U32 R95, R88, 0x10, RZ ;  /* 0x00000010585f7824 */ /* 0x000fe200078e00ff */
[----:B------:R-:W-:Y:S01]  /*14c0*/  IADD3.X R29, PT, PT, RZ, R0, RZ, P0, !PT ;  /* 0x00000000ff1d7210 */ /* 0x000fe200007fe4ff */
[----:B------:R-:W4:Y:S01]  /*14d0*/  @!P5 LDC.64 R12, c[0x0][0x3b0] ;  /* 0x0000ec00ff0cdb82 */ /* 0x000f220000000a00 */
[----:B------:R-:W-:Y:S01]  /*14e0*/  SHF.R.S32.HI R0, RZ, 0x1f, R147 ;  /* 0x0000001fff007819 */ /* 0x000fe20000011493 */
[----:B-1----:R-:W-:Y:S01]  /*14f0*/  IMAD.WIDE.U32 R34, R3, UR4, R34 ;  /* 0x0000000403227c25 */ /* 0x002fe2000f8e0022 */
[----:B------:R-:W-:Y:S01]  /*1500*/  LEA R14, P0, R2, R149, 0x6 ;  /* 0x00000095020e7211 */ /* 0x000fe200078030ff */
[----:B------:R-:W-:Y:S01]  /*1510*/  UMOV UR4, 0x400 ;  /* 0x0000040000047882 */ /* 0x000fe20000000000 */
[----:B------:R-:W-:Y:S01]  /*1520*/  LOP3.LUT R133, R146, 0x1f8, RZ, 0xc0, !PT ;  /* 0x000001f892857812 */ /* 0x000fe200078ec0ff */
[C---:B------:R-:W-:Y:S01]  /*1530*/  IMAD.WIDE.U32 R28, R149.reuse, R88, R28 ;  /* 0x00000058951c7225 */ /* 0x040fe200078e001c */
[----:B------:R-:W-:Y:S01]  /*1540*/  LEA.HI.X R23, R2, RZ, RZ, 0x6, P0 ;  /* 0x000000ff02177211 */ /* 0x000fe200000f34ff */
[----:B------:R-:W1:Y:S01]  /*1550*/  @!P3 LDC.64 R4, c[0x0][0x3b0] ;  /* 0x0000ec00ff04bb82 */ /* 0x000e620000000a00 */
[----:B------:R-:W-:Y:S01]  /*1560*/  @!P3 IADD3 R27, P1, PT, R14, 0x10, RZ ;  /* 0x000000100e1bb810 */ /* 0x000fe20007f3e0ff */
[----:B--2---:R-:W-:Y:S01]  /*1570*/  IMAD R6, R0, UR8, RZ ;  /* 0x0000000800067c24 */ /* 0x004fe2000f8e02ff */
[----:B------:R-:W-:Y:S01]  /*1580*/  @!P2 IADD3 R16, P0, PT, R14, 0x20, RZ ;  /* 0x000000200e10a810 */ /* 0x000fe20007f1e0ff */
[----:B------:R-:W-:Y:S01]  /*1590*/  IMAD R29, R149, R89, R29 ;  /* 0x00000059951d7224 */ /* 0x000fe200078e021d */
[----:B------:R-:W-:Y:S01]  /*15a0*/  LOP3.LUT R133, R133, 0x38, R200, 0x78, !PT ;  /* 0x0000003885857812 */ /* 0x000fe200078e78c8 */
[----:B------:R-:W-:Y:S01]  /*15b0*/  IMAD R35, R3, UR5, R35 ;  /* 0x0000000503237c24 */ /* 0x000fe2000f8e0223 */
[----:B------:R-:W-:Y:S01]  /*15c0*/  SHF.L.U64.HI R93, R88, 0x4, R89 ;  /* 0x00000004585d7819 */ /* 0x000fe20000010259 */
[----:B------:R-:W2:Y:S01]  /*15d0*/  @!P2 LDC.64 R10, c[0x0][0x3b0] ;  /* 0x0000ec00ff0aab82 */ /* 0x000ea20000000a00 */
[----:B------:R-:W-:Y:S01]  /*15e0*/  IMAD R3, R147, UR9, R6 ;  /* 0x0000000993037c24 */ /* 0x000fe2000f8e0206 */
[----:B------:R-:W-:Y:S01]  /*15f0*/  LOP3.LUT R133, R133, 0x1e00, R146, 0xf8, !PT ;  /* 0x00001e0085857812 */ /* 0x000fe200078ef892 */
[----:B------:R-:W-:Y:S01]  /*1600*/  IMAD.WIDE.U32 R28, R147, UR8, R28 ;  /* 0x00000008931c7c25 */ /* 0x000fe2000f8e001c */
[----:B------:R-:W-:Y:S01]  /*1610*/  @!P4 MOV R21, R35 ;  /* 0x000000230015c202 */ /* 0x000fe20000000f00 */
[----:B------:R-:W5:Y:S01]  /*1620*/  LDCU.64 UR8, c[0x0][0x3d8] ;  /* 0x00007b00ff0877ac */ /* 0x000f620008000a00 */
[----:B------:R-:W-:Y:S01]  /*1630*/  SHF.L.U32 R94, R200, 0x6, RZ ;  /* 0x00000006c85e7819 */ /* 0x000fe200000006ff */
[----:B------:R-:W-:Y:S01]  /*1640*/  IMAD.IADD R196, R29, 0x1, R3 ;  /* 0x000000011dc47824 */ /* 0x000fe200078e0203 */
[----:B------:R-:W5:Y:S01]  /*1650*/  @!P5 LDC.64 R8, c[0x0][0x380] ;  /* 0x0000e000ff08db82 */ /* 0x000f620000000a00 */
[----:B------:R-:W-:Y:S01]  /*1660*/  @!P3 IMAD.X R33, RZ, RZ, R23, P1 ;  /* 0x000000ffff21b224 */ /* 0x000fe200008e0617 */
[----:B---3--:R-:W-:Y:S01]  /*1670*/  LEA R197, P1, R28, UR6, 0x1 ;  /* 0x000000061cc57c11 */ /* 0x008fe2000f8208ff */
[----:B----4-:R-:W-:Y:S01]  /*1680*/  @!P5 IMAD R22, R23, R12, RZ ;  /* 0x0000000c1716d224 */ /* 0x010fe200078e02ff */
[----:B------:R-:W-:Y:S01]  /*1690*/  LOP3.LUT R101, R94, 0x400, RZ, 0xc0, !PT ;  /* 0x000004005e657812 */ /* 0x000fe200078ec0ff */
[----:B------:R-:W-:Y:S01]  /*16a0*/  @!P3 IMAD.MOV.U32 R30, RZ, RZ, R34 ;  /* 0x000000ffff1eb224 */ /* 0x000fe200078e0022 */
[----:B------:R-:W-:Y:S01]  /*16b0*/  LEA.HI.X R196, R28, UR7, R196, 0x1, P1 ;  /* 0x000000071cc47c11 */ /* 0x000fe200088f0cc4 */
[----:B------:R-:W-:Y:S01]  /*16c0*/  @!P3 IMAD.MOV.U32 R31, RZ, RZ, R35 ;  /* 0x000000ffff1fb224 */ /* 0x000fe200078e0023 */
[----:B------:R-:W3:Y:S01]  /*16d0*/  @!P3 LDC.64 R6, c[0x0][0x380] ;  /* 0x0000e000ff06bb82 */ /* 0x000ee20000000a00 */
[----:B-1----:R-:W-:Y:S01]  /*16e0*/  @!P3 IMAD R18, R33, R4, RZ ;  /* 0x000000042112b224 */ /* 0x002fe200078e02ff */
[----:B------:R-:W1:Y:S01]  /*16f0*/  LDCU.64 UR6, c[0x0][0x390] ;  /* 0x00007200ff0677ac */ /* 0x000e620008000a00 */
[----:B------:R-:W-:-:S02]  /*1700*/  @!P2 IMAD.MOV.U32 R24, RZ, RZ, R34 ;  /* 0x000000ffff18a224 */ /* 0x000fc400078e0022 */
[----:B------:R-:W-:Y:S02]  /*1710*/  @!P2 IMAD.MOV.U32 R25, RZ, RZ, R35 ;  /* 0x000000ffff19a224 */ /* 0x000fe400078e0023 */
[----:B------:R-:W-:Y:S01]  /*1720*/  @!P4 IMAD.MOV.U32 R20, RZ, RZ, R34 ;  /* 0x000000ffff14c224 */ /* 0x000fe200078e0022 */
[----:B------:R-:W4:Y:S01]  /*1730*/  S2UR UR5, SR_CgaCtaId ;  /* 0x00000000000579c3 */ /* 0x000f220000008800 */
[----:B------:R-:W-:Y:S02]  /*1740*/  @!P2 IMAD.X R29, RZ, RZ, R23, P0 ;  /* 0x000000ffff1da224 */ /* 0x000fe400000e0617 */
[C---:B------:R-:W-:Y:S02]  /*1750*/  @!P5 IMAD R13, R14.reuse, R13, R22 ;  /* 0x0000000d0e0dd224 */ /* 0x040fe400078e0216 */
[----:B------:R-:W-:-:S03]  /*1760*/  @!P5 IMAD.WIDE.U32 R34, R14, R12, R34 ;  /* 0x0000000c0e22d225 */ /* 0x000fc600078e0022 */
[----:B------:R-:W1:Y:S01]  /*1770*/  @!P2 LDC.64 R2, c[0x0][0x380] ;  /* 0x0000e000ff02ab82 */ /* 0x000e620000000a00 */
[C---:B------:R-:W-:Y:S01]  /*1780*/  @!P3 IMAD R18, R27.reuse, R5, R18 ;  /* 0x000000051b12b224 */ /* 0x040fe200078e0212 */
[----:B-----5:R-:W-:Y:S01]  /*1790*/  @!P5 LEA R12, P1, R34, R8, 0x1 ;  /* 0x00000008220cd211 */ /* 0x020fe200078208ff */
[----:B------:R-:W-:-:S04]  /*17a0*/  @!P3 IMAD.WIDE.U32 R30, R27, R4, R30 ;  /* 0x000000041b1eb225 */ /* 0x000fc800078e001e */
[----:B--2---:R-:W-:Y:S01]  /*17b0*/  @!P2 IMAD R29, R29, R10, RZ ;  /* 0x0000000a1d1da224 */ /* 0x004fe200078e02ff */
[----:B------:R-:W2:Y:S01]  /*17c0*/  @!P4 LDC.64 R4, c[0x0][0x3b0] ;  /* 0x0000ec00ff04cb82 */ /* 0x000ea20000000a00 */
[----:B------:R-:W-:Y:S01]  /*17d0*/  @!P5 IMAD.IADD R13, R35, 0x1, R13 ;  /* 0x00000001230dd824 */ /* 0x000fe200078e020d */
[----:B---3--:R-:W-:Y:S01]  /*17e0*/  @!P3 LEA R8, P0, R30, R6, 0x1 ;  /* 0x000000061e08b211 */ /* 0x008fe200078008ff */
[----:B------:R-:W-:Y:S02]  /*17f0*/  @!P3 IMAD.IADD R18, R31, 0x1, R18 ;  /* 0x000000011f12b824 */ /* 0x000fe400078e0212 */
[----:B------:R-:W-:Y:S01]  /*1800*/  @!P2 IMAD R11, R16, R11, R29 ;  /* 0x0000000b100ba224 */ /* 0x000fe200078e021d */
[----:B------:R-:W-:Y:S01]  /*1810*/  @!P5 LEA.HI.X R13, R34, R9, R13, 0x1, P1 ;  /* 0x00000009220dd211 */ /* 0x000fe200008f0c0d */
[----:B------:R-:W-:Y:S01]  /*1820*/  @!P2 IMAD.WIDE.U32 R24, R16, R10, R24 ;  /* 0x0000000a1018a225 */ /* 0x000fe200078e0018 */
[----:B----4-:R-:W-:Y:S01]  /*1830*/  ULEA UR12, UR5, UR4, 0x18 ;  /* 0x00000004050c7291 */ /* 0x010fe2000f8ec0ff */
[----:B------:R-:W-:-:S02]  /*1840*/  @!P3 LEA.HI.X R9, R30, R7, R18, 0x1, P0 ;  /* 0x000000071e09b211 */ /* 0x000fc400000f0c12 */
[----:B------:R-:W3:Y:S01]  /*1850*/  @!P4 LDC.64 R6, c[0x0][0x380] ;  /* 0x0000e000ff06cb82 */ /* 0x000ee20000000a00 */
[----:B------:R-:W-:Y:S01]  /*1860*/  @!P2 IADD3 R11, PT, PT, R25, R11, RZ ;  /* 0x0000000b190ba210 */ /* 0x000fe20007ffe0ff */
[----:B------:R-:W-:Y:S01]  /*1870*/  IMAD R148, R149, R135, RZ ;  /* 0x0000008795947224 */ /* 0x000fe200078e02ff */
[----:B------:R-:W-:Y:S01]  /*1880*/  LEA R102, R133, UR12, 0x1 ;  /* 0x0000000c85667c11 */ /* 0x000fe2000f8e08ff */
[----:B------:R-:W-:Y:S01]  /*1890*/  IMAD R0, R0, UR8, RZ ;  /* 0x0000000800007c24 */ /* 0x000fe2000f8e02ff */
[----:B-1----:R-:W-:Y:S01]  /*18a0*/  @!P2 LEA R28, P1, R24, R2, 0x1 ;  /* 0x00000002181ca211 */ /* 0x002fe200078208ff */
[----:B------:R-:W-:Y:S01]  /*18b0*/  IMAD.WIDE.U32 R152, R134, 0x20, RZ ;  /* 0x0000002086987825 */ /* 0x000fe200078e00ff */
[----:B------:R-:W-:Y:S01]  /*18c0*/  @!P4 IADD3 R27, P0, PT, R14, 0x30, RZ ;  /* 0x000000300e1bc810 */ /* 0x000fe20007f1e0ff */
[----:B------:R-:W-:Y:S01]  /*18d0*/  @!PT LDS RZ, [RZ] ;  /* 0x00000000fffff984 */ /* 0x000fe20000000800 */
[----:B------:R-:W-:Y:S01]  /*18e0*/  @!PT LDS RZ, [RZ] ;  /* 0x00000000fffff984 */ /* 0x000fe20000000800 */
[----:B------:R-:W-:Y:S01]  /*18f0*/  @!PT LDS RZ, [RZ] ;  /* 0x00000000fffff984 */ /* 0x000fe20000000800 */
[----:B------:R-:W-:Y:S01]  /*1900*/  @!P5 LDGSTS.E.BYPASS.LTC128B.128 [R102], desc[UR10][R12.64] ;  /* 0x000000000c66dfae */ /* 0x000fe2000b981a0a */
[----:B------:R-:W-:Y:S01]  /*1910*/  @!P2 LEA.HI.X R29, R24, R3, R11, 0x1, P1 ;  /* 0x00000003181da211 */ /* 0x000fe200008f0c0b */
[----:B------:R-:W-:Y:S01]  /*1920*/  IMAD.WIDE.U32 R24, R88, 0x20, RZ ;  /* 0x0000002058187825 */ /* 0x000fe200078e00ff */
[----:B------:R-:W-:Y:S01]  /*1930*/  LEA.HI.SX32 R3, R144, 0xffffffff, 0x1a ;  /* 0xffffffff90037811 */ /* 0x000fe200078fd2ff */
[----:B------:R-:W-:Y:S02]  /*1940*/  @!P5 LDGSTS.E.BYPASS.LTC128B.128 [R102+0x2000], desc[UR10][R12.64+0x80] ;  /* 0x020000800c66dfae */ /* 0x000fe4000b981a0a */
[----:B------:R-:W-:-:S02]  /*1950*/  @!P4 IMAD.X R23, RZ, RZ, R23, P0 ;  /* 0x000000ffff17c224 */ /* 0x000fc400000e0617 */
[----:B------:R-:W-:Y:S01]  /*1960*/  IMAD R2, R3, -0x40, R104 ;  /* 0xffffffc003027824 */ /* 0x000fe200078e0268 */
[----:B------:R-:W-:Y:S01]  /*1970*/  @!P5 LDGSTS.E.BYPASS.LTC128B.128 [R102+0x4000], desc[UR10][R12.64+0x100] ;  /* 0x040001000c66dfae */ /* 0x000fe2000b981a0a */
[-C--:B--2---:R-:W-:Y:S02]  /*1980*/  @!P4 IMAD R10, R23, R4.reuse, RZ ;  /* 0x00000004170ac224 */ /* 0x084fe400078e02ff */
[----:B------:R-:W-:Y:S01]  /*1990*/  @!P4 IMAD.WIDE.U32 R20, R27, R4, R20 ;  /* 0x000000041b14c225 */ /* 0x000fe200078e0014 */
[----:B------:R-:W-:Y:S01]  /*19a0*/  @!P3 LDGSTS.E.BYPASS.LTC128B.128 [R102+0x800], desc[UR10][R8.64] ;  /* 0x008000000866bfae */ /* 0x000fe2000b981a0a */
[-C--:B------:R-:W-:Y:S02]  /*19b0*/  ISETP.GE.AND P6, PT, R149, R2.reuse, PT ;  /* 0x000000029500720c */ /* 0x080fe40003fc6270 */
[----:B------:R-:W-:Y:S01]  /*19c0*/  @!P4 IMAD R10, R27, R5, R10 ;  /* 0x000000051b0ac224 */ /* 0x000fe200078e020a */
[----:B------:R-:W-:Y:S01]  /*19d0*/  @!P3 LDGSTS.E.BYPASS.LTC128B.128 [R102+0x2800], desc[UR10][R8.64+0x80] ;  /* 0x028000800866bfae */ /* 0x000fe2000b981a0a */
[-C--:B------:R-:W-:Y:S01]  /*19e0*/  IMAD R23, R96, R3.reuse, RZ ;  /* 0x0000000360177224 */ /* 0x080fe200078e02ff */
[-C--:B------:R-:W-:Y:S01]  /*19f0*/  ISETP.GE.AND P1, PT, R15, R2.reuse, PT ;  /* 0x000000020f00720c */ /* 0x080fe20003f26270 */
[----:B------:R-:W-:Y:S01]  /*1a00*/  IMAD.WIDE.U32 R4, R98, R3, RZ ;  /* 0x0000000362047225 */ /* 0x000fe200078e00ff */
[----:B------:R1:W-:Y:S01]  /*1a10*/  @!P3 LDGSTS.E.BYPASS.LTC128B.128 [R102+0x4800], desc[UR10][R8.64+0x100] ;  /* 0x048001000866bfae */ /* 0x0003e2000b981a0a */
[----:B------:R-:W-:-:S02]  /*1a20*/  ISETP.GE.AND P3, PT, R19, R2, PT ;  /* 0x000000021300720c */ /* 0x000fc40003f66270 */
[----:B------:R-:W-:Y:S01]  /*1a30*/  IMAD.SHL.U32 R14, R134, 0x40, RZ ;  /* 0x00000040860e7824 */ /* 0x000fe200078e00ff */
[----:B------:R-:W-:Y:S01]  /*1a40*/  @!P2 LDGSTS.E.BYPASS.LTC128B.128 [R102+0x1000], desc[UR10][R28.64] ;  /* 0x010000001c66afae */ /* 0x000fe2000b981a0a */
[----:B------:R-:W-:Y:S01]  /*1a50*/  IMAD R0, R147, UR9, R0 ;  /* 0x0000000993007c24 */ /* 0x000fe2000f8e0200 */
[----:B------:R-:W2:Y:S01]  /*1a60*/  LDCU UR9, c[0x0][0x50c] ;  /* 0x0000a180ff0977ac */ /* 0x000ea20008000800 */
[----:B------:R-:W-:Y:S01]  /*1a70*/  IMAD.MOV.U32 R90, RZ, RZ, 0x20 ;  /* 0x00000020ff5a7424 */ /* 0x000fe200078e00ff */
[----:B------:R-:W-:Y:S01]  /*1a80*/  @!P2 LDGSTS.E.BYPASS.LTC128B.128 [R102+0x3000], desc[UR10][R28.64+0x80] ;  /* 0x030000801c66afae */ /* 0x000fe2000b981a0a */
[----:B------:R-:W-:Y:S02]  /*1a90*/  IMAD.MOV.U32 R92, RZ, RZ, 0x40 ;  /* 0x00000040ff5c7424 */ /* 0x000fe400078e00ff */
[----:B------:R-:W-:Y:S01]  /*1aa0*/  @!P1 IMAD.MOV.U32 R22, RZ, RZ, R4 ;  /* 0x000000ffff169224 */ /* 0x000fe200078e0004 */
[----:B------:R-:W-:Y:S01]  /*1ab0*/  @!P2 LDGSTS.E.BYPASS.LTC128B.128 [R102+0x5000], desc[UR10][R28.64+0x100] ;  /* 0x050001001c66afae */ /* 0x000fe2000b981a0a */
[----:B------:R-:W-:-:S02]  /*1ac0*/  ISETP.GE.AND P2, PT, R17, R2, PT ;  /* 0x000000021100720c */ /* 0x000fc40003f46270 */
[----:B-1----:R-:W-:Y:S01]  /*1ad0*/  SHF.R.S32.HI R9, RZ, 0x1f, R3 ;  /* 0x0000001fff097819 */ /* 0x002fe20000011403 */
[----:B------:R-:W-:Y:S01]  /*1ae0*/  @!P4 IMAD.IADD R8, R21, 0x1, R10 ;  /* 0x000000011508c824 */ /* 0x000fe200078e020a */
[C---:B---3--:R-:W-:Y:S01]  /*1af0*/  @!P4 LEA R10, P0, R20.reuse, R6, 0x1 ;  /* 0x00000006140ac211 */ /* 0x048fe200078008ff */
[----:B------:R-:W-:Y:S02]  /*1b00*/  IMAD.SHL.U32 R6, R89, 0x20, RZ ;  /* 0x0000002059067824 */ /* 0x000fe400078e00ff */
[----:B------:R-:W-:Y:S01]  /*1b10*/  IMAD R23, R9, R98, R23 ;  /* 0x0000006209177224 */ /* 0x000fe200078e0217 */
[----:B------:R-:W-:Y:S02]  /*1b20*/  @!P4 LEA.HI.X R11, R20, R7, R8, 0x1, P0 ;  /* 0x00000007140bc211 */ /* 0x000fe400000f0c08 */
[----:B------:R-:W-:Y:S01]  /*1b30*/  @!P3 IADD3 R8, P0, PT, R95, R4, RZ ;  /* 0x000000045f08b210 */ /* 0x000fe20007f1e0ff */
[----:B------:R-:W-:Y:S01]  /*1b40*/  IMAD.IADD R23, R5, 0x1, R23 ;  /* 0x0000000105177824 */ /* 0x000fe200078e0217 */
[----:B------:R-:W-:Y:S01]  /*1b50*/  @!P6 LEA R20, P5, R4, R197, 0x1 ;  /* 0x000000c50414e211 */ /* 0x000fe200078a08ff */
[----:B------:R-:W-:Y:S03]  /*1b60*/  @!P4 LDGSTS.E.BYPASS.LTC128B.128 [R102+0x1800], desc[UR10][R10.64] ;  /* 0x018000000a66cfae */ /* 0x000fe6000b981a0a */
[----:B------:R-:W-:Y:S01]  /*1b70*/  @!P3 IADD3.X R7, PT, PT, R93, R23, RZ, P0, !PT ;  /* 0x000000175d07b210 */ /* 0x000fe200007fe4ff */
[----:B------:R-:W-:Y:S01]  /*1b80*/  @!P4 LDGSTS.E.BYPASS.LTC128B.128 [R102+0x3800], desc[UR10][R10.64+0x80] ;  /* 0x038000800a66cfae */ /* 0x000fe2000b981a0a */
[----:B------:R-:W-:-:S02]  /*1b90*/  @!P3 LEA R12, P0, R8, R197, 0x1 ;  /* 0x000000c5080cb211 */ /* 0x000fc400078008ff */
[C---:B------:R-:W-:Y:S01]  /*1ba0*/  @!P6 LEA.HI.X R21, R4.reuse, R196, R23, 0x1, P5 ;  /* 0x000000c40415e211 */ /* 0x040fe200028f0c17 */
[----:B------:R1:W-:Y:S01]  /*1bb0*/  @!P4 LDGSTS.E.BYPASS.LTC128B.128 [R102+0x5800], desc[UR10][R10.64+0x100] ;  /* 0x058001000a66cfae */ /* 0x0003e2000b981a0a */
[----:B------:R-:W-:Y:S01]  /*1bc0*/  @!P2 IADD3 R5, P5, PT, R4, R24, RZ ;  /* 0x000000180405a210 */ /* 0x000fe20007fbe0ff */
[----:B------:R-:W-:Y:S01]  /*1bd0*/  @!P1 IMAD R4, R89, 0x30, RZ ;  /* 0x0000003059049824 */ /* 0x000fe200078e02ff */
[----:B------:R-:W-:Y:S01]  /*1be0*/  @!P3 LEA.HI.X R13, R8, R196, R7, 0x1, P0 ;  /* 0x000000c4080db211 */ /* 0x000fe200000f0c07 */
[----:B------:R-:W-:Y:S01]  /*1bf0*/  @!P6 LDGSTS.E.BYPASS.LTC128B.128 [R102+0x6000], desc[UR10][R20.64] ;  /* 0x060000001466efae */ /* 0x000fe2000b981a0a */
[----:B------:R-:W-:Y:S02]  /*1c00*/  IADD3 R18, P0, PT, R145, R150, RZ ;  /* 0x0000009691127210 */ /* 0x000fe40007f1e0ff */
[----:B------:R-:W-:Y:S01]  /*1c10*/  @!P2 IADD3.X R6, PT, PT, R23, R25, R6, P5, !PT ;  /* 0x000000191706a210 */ /* 0x000fe20002ffe406 */
[----:B------:R-:W-:Y:S01]  /*1c20*/  @!P1 IMAD.WIDE.U32 R24, R88, 0x30, R22 ;  /* 0x0000003058189825 */ /* 0x000fe200078e0016 */
[----:B------:R-:W-:Y:S01]  /*1c30*/  ISETP.GE.AND P5, PT, R19, R2, PT ;  /* 0x000000021300720c */ /* 0x000fe20003fa6270 */
[----:B------:R-:W-:Y:S02]  /*1c40*/  @!P6 LDGSTS.E.BYPASS.LTC128B.128 [R102+0x8000], desc[UR10][R20.64+0x80] ;  /* 0x080000801466efae */ /* 0x000fe4000b981a0a */
[----:B------:R-:W-:Y:S01]  /*1c50*/  IMAD.X R19, RZ, RZ, R151, P0 ;  /* 0x000000ffff137224 */ /* 0x000fe200000e0697 */
[-C--:B------:R-:W-:Y:S01]  /*1c60*/  @!P1 LEA R16, P0, R24, R197.reuse, 0x1 ;  /* 0x000000c518109211 */ /* 0x080fe200078008ff */
[----:B------:R-:W-:Y:S01]  /*1c70*/  @!P1 IMAD.IADD R7, R25, 0x1, R4 ;  /* 0x0000000119079824 */ /* 0x000fe200078e0204 */
[----:B------:R-:W-:Y:S01]  /*1c80*/  @!P6 LDGSTS.E.BYPASS.LTC128B.128 [R102+0xa000], desc[UR10][R20.64+0x100] ;  /* 0x0a0001001466efae */ /* 0x000fe2000b981a0a */
[----:B------:R-:W-:Y:S01]  /*1c90*/  IMAD.WIDE.U32 R22, R149, R134, R18 ;  /* 0x0000008695167225 */ /* 0x000fe200078e0012 */
[----:B------:R-:W-:-:S02]  /*1ca0*/  @!P2 LEA R18, P4, R5, R197, 0x1 ;  /* 0x000000c50512a211 */ /* 0x000fc400078808ff */
[----:B------:R-:W-:Y:S01]  /*1cb0*/  @!P3 LDGSTS.E.BYPASS.LTC128B.128 [R102+0x6800], desc[UR10][R12.64] ;  /* 0x068000000c66bfae */ /* 0x000fe2000b981a0a */
[----:B------:R-:W-:Y:S01]  /*1cc0*/  IMAD.IADD R23, R23, 0x1, R148 ;  /* 0x0000000117177824 */ /* 0x000fe200078e0294 */
[----:B------:R-:W-:Y:S02]  /*1cd0*/  @!P2 LEA.HI.X R19, R5, R196, R6, 0x1, P4 ;  /* 0x000000c40513a211 */ /* 0x000fe400020f0c06 */
[----:B------:R-:W-:Y:S01]  /*1ce0*/  ISETP.GE.AND P4, PT, R17, R2, PT ;  /* 0x000000021100720c */ /* 0x000fe20003f86270 */
[----:B------:R-:W-:Y:S01]  /*1cf0*/  @!P3 LDGSTS.E.BYPASS.LTC128B.128 [R102+0x8800], desc[UR10][R12.64+0x80] ;  /* 0x088000800c66bfae */ /* 0x000fe2000b981a0a */
[----:B------:R-:W-:Y:S01]  /*1d00*/  @!P1 LEA.HI.X R17, R24, R196, R7, 0x1, P0 ;  /* 0x000000c418119211 */ /* 0x000fe200000f0c07 */
[----:B------:R-:W-:Y:S01]  /*1d10*/  IMAD.WIDE.U32 R22, R147, UR8, R22 ;  /* 0x0000000893167c25 */ /* 0x000fe2000f8e0016 */
[----:B------:R-:W-:Y:S01]  /*1d20*/  SHF.L.U64.HI R6, R134, 0x6, R135 ;  /* 0x0000000686067819 */ /* 0x000fe20000010287 */
[----:B------:R3:W-:Y:S01]  /*1d30*/  @!P3 LDGSTS.E.BYPASS.LTC128B.128 [R102+0xa800], desc[UR10][R12.64+0x100] ;  /* 0x0a8001000c66bfae */ /* 0x0007e2000b981a0a */
[----:B------:R-:W-:Y:S01]  /*1d40*/  LOP3.LUT R7, R94, 0x200, RZ, 0xc0, !PT ;  /* 0x000002005e077812 */ /* 0x000fe200078ec0ff */
[----:B-1----:R-:W-:Y:S01]  /*1d50*/  IMAD.SHL.U32 R10, R200, 0x20, RZ ;  /* 0x00000020c80a7824 */ /* 0x002fe200078e00ff */
[----:B------:R-:W-:Y:S01]  /*1d60*/  ISETP.GE.AND P3, PT, R15, R2, PT ;  /* 0x000000020f00720c */ /* 0x000fe20003f66270 */
[----:B------:R-:W-:Y:S01]  /*1d70*/  @!P2 LDGSTS.E.BYPASS.LTC128B.128 [R102+0x7000], desc[UR10][R18.64] ;  /* 0x070000001266afae */ /* 0x000fe2000b981a0a */
[-C--:B------:R-:W-:Y:S01]  /*1d80*/  IMAD R6, R6, R3.reuse, RZ ;  /* 0x0000000306067224 */ /* 0x080fe200078e02ff */
[----:B------:R-:W-:Y:S01]  /*1d90*/  LEA R5, P0, R22, UR6, 0x1 ;  /* 0x0000000616057c11 */ /* 0x000fe2000f8008ff */
[----:B------:R-:W-:Y:S01]  /*1da0*/  IMAD.IADD R4, R23, 0x1, R0 ;  /* 0x0000000117047824 */ /* 0x000fe200078e0200 */
[----:B------:R-:W-:Y:S01]  /*1db0*/  @!P2 LDGSTS.E.BYPASS.LTC128B.128 [R102+0x9000], desc[UR10][R18.64+0x80] ;  /* 0x090000801266afae */ /* 0x000fe2000b981a0a */
[----:B------:R-:W-:Y:S01]  /*1dc0*/  IMAD R9, R9, R14, R6 ;  /* 0x0000000e09097224 */ /* 0x000fe200078e0206 */
[----:B------:R-:W-:Y:S01]  /*1dd0*/  LOP3.LUT R10, R7, 0x7c00, R10, 0xf8, !PT ;  /* 0x00007c00070a7812 */ /* 0x000fe200078ef80a */
[----:B------:R-:W-:Y:S01]  /*1de0*/  IMAD.WIDE.U32 R14, R14, R3, RZ ;  /* 0x000000030e0e7225 */ /* 0x000fe200078e00ff */
[----:B------:R1:W-:Y:S01]  /*1df0*/  @!P2 LDGSTS.E.BYPASS.LTC128B.128 [R102+0xb000], desc[UR10][R18.64+0x100] ;  /* 0x0b0001001266afae */ /* 0x0003e2000b981a0a */
[----:B------:R-:W-:-:S02]  /*1e00*/  LOP3.LUT R7, R94, 0x1c0, RZ, 0xc0, !PT ;  /* 0x000001c05e077812 */ /* 0x000fc400078ec0ff */
[----:B------:R-:W-:Y:S01]  /*1e10*/  LEA.HI.X R4, R22, UR7, R4, 0x1, P0 ;  /* 0x0000000716047c11 */ /* 0x000fe200080f0c04 */
[----:B------:R-:W-:Y:S01]  /*1e20*/  @!P1 LDGSTS.E.BYPASS.LTC128B.128 [R102+0x7800], desc[UR10][R16.64] ;  /* 0x0780000010669fae */ /* 0x000fe2000b981a0a */
[----:B------:R-:W-:Y:S01]  /*1e30*/  LOP3.LUT R7, R7, 0x38, R146, 0xf8, !PT ;  /* 0x0000003807077812 */ /* 0x000fe200078ef892 */
[----:B------:R-:W-:Y:S01]  /*1e40*/  IMAD.SHL.U32 R11, R135, 0x20, RZ ;  /* 0x00000020870b7824 */ /* 0x000fe200078e00ff */
[----:B------:R-:W-:Y:S01]  /*1e50*/  IADD3 R15, PT, PT, R15, R9, RZ ;  /* 0x000000090f0f7210 */ /* 0x000fe20007ffe0ff */
[----:B------:R-:W-:Y:S01]  /*1e60*/  @!P1 LDGSTS.E.BYPASS.LTC128B.128 [R102+0x9800], desc[UR10][R16.64+0x80] ;  /* 0x0980008010669fae */ /* 0x000fe2000b981a0a */
[----:B------:R-:W-:Y:S01]  /*1e70*/  @!P4 IADD3 R8, P0, PT, R14, R152, RZ ;  /* 0x000000980e08c210 */ /* 0x000fe20007f1e0ff */
[----:B------:R-:W-:Y:S02]  /*1e80*/  IMAD.IADD R2, R153, 0x1, R11 ;  /* 0x0000000199027824 */ /* 0x000fe400078e020b */
[----:B------:R4:W-:Y:S01]  /*1e90*/  @!P1 LDGSTS.E.BYPASS.LTC128B.128 [R102+0xb800], desc[UR10][R16.64+0x100] ;  /* 0x0b80010010669fae */ /* 0x0009e2000b981a0a */
[----:B------:R-:W-:Y:S01]  /*1ea0*/  @!P5 LEA R6, P1, R134, R14, 0x4 ;  /* 0x0000000e8606d211 */ /* 0x000fe200078220ff */
[----:B------:R-:W-:Y:S01]  /*1eb0*/  @!P3 IMAD R11, R135, 0x30, RZ ;  /* 0x00000030870bb824 */ /* 0x000fe200078e02ff */
[----:B---3--:R-:W-:Y:S01]  /*1ec0*/  SHF.R.U32.HI R12, RZ, 0x1, R200 ;  /* 0x00000001ff0c7819 */ /* 0x008fe200000116c8 */
[----:B------:R-:W0:Y:S01]  /*1ed0*/  LDGDEPBAR ;  /* 0x00000000000079af */ /* 0x000e220000000000 */
[----:B------:R-:W-:-:S02]  /*1ee0*/  @!P4 IMAD.X R9, R2, 0x1, R15, P0 ;  /* 0x000000010209c824 */ /* 0x000fc400000e060f */
[C---:B------:R-:W-:Y:S02]  /*1ef0*/  LOP3.LUT R91, R7.reuse, 0x8, R12, 0x78, !PT ;  /* 0x00000008075b7812 */ /* 0x040fe400078e780c */
[----:B------:R-:W-:Y:S02]  /*1f00*/  LOP3.LUT R12, R7, 0x8, R200, 0x78, !PT ;  /* 0x00000008070c7812 */ /* 0x000fe400078e78c8 */
[----:B------:R-:W-:Y:S01]  /*1f10*/  @!P5 LEA.HI.X R7, R134, R15, R135, 0x4, P1 ;  /* 0x0000000f8607d211 */ /* 0x000fe200008f2487 */
[----:B------:R-:W-:Y:S01]  /*1f20*/  IMAD.IADD R10, R91, 0x1, R10 ;  /* 0x000000015b0a7824 */ /* 0x000fe200078e020a */
[-C--:B------:R-:W-:Y:S01]  /*1f30*/  @!P4 LEA R22, P1, R8, R5.reuse, 0x1 ;  /* 0x000000050816c211 */ /* 0x080fe200078208ff */
[----:B------:R-:W-:Y:S01]  /*1f40*/  IMAD R101, R12, 0x2, R101 ;  /* 0x000000020c657824 */ /* 0x000fe200078e0265 */
[----:B-1----:R-:W-:Y:S02]  /*1f50*/  @!P6 LEA R18, P2, R14, R5, 0x1 ;  /* 0x000000050e12e211 */ /* 0x002fe400078408ff */
[----:B------:R-:W-:-:S02]  /*1f60*/  @!P4 LEA.HI.X R23, R8, R4, R9, 0x1, P1 ;  /* 0x000000040817c211 */ /* 0x000fc400008f0c09 */
[-C--:B------:R-:W-:Y:S02]  /*1f70*/  @!P6 LEA.HI.X R19, R14, R4.reuse, R15, 0x1, P2 ;  /* 0x000000040e13e211 */ /* 0x080fe400010f0c0f */
[----:B------:R-:W-:Y:S02]  /*1f80*/  @!P5 LEA R20, P2, R6, R5, 0x1 ;  /* 0x000000050614d211 */ /* 0x000fe400078408ff */
[----:B------:R-:W-:Y:S02]  /*1f90*/  LEA R107, R10, UR12, 0x1 ;  /* 0x0000000c0a6b7c11 */ /* 0x000fe4000f8e08ff */
[----:B------:R-:W-:Y:S01]  /*1fa0*/  @!P5 LEA.HI.X R21, R6, R4, R7, 0x1, P2 ;  /* 0x000000040615d211 */ /* 0x000fe200010f0c07 */
[----:B----4-:R-:W-:Y:S01]  /*1fb0*/  @!P3 IMAD.WIDE.U32 R16, R134, 0x30, R14 ;  /* 0x000000308610b825 */ /* 0x010fe200078e000e */
[----:B------:R-:W-:-:S04]  /*1fc0*/  DEPBAR.LE SB0, 0x0 ;  /* 0x000080000000791a */ /* 0x000fc80000000000 */
[----:B------:R-:W-:Y:S01]  /*1fd0*/  BAR.SYNC.DEFER_BLOCKING 0x0 ;  /* 0x0000000000007b1d */ /* 0x000fe20000010000 */
[----:B------:R-:W-:Y:S01]  /*1fe0*/  @!P3 IMAD.IADD R11, R17, 0x1, R11 ;  /* 0x00000001110bb824 */ /* 0x000fe200078e020b */
[C---:B------:R-:W-:Y:S02]  /*1ff0*/  @!P3 LEA R14, P0, R16.reuse, R5, 0x1 ;  /* 0x00000005100eb211 */ /* 0x040fe400078008ff */
[----:B------:R-:W-:Y:S02]  /*2000*/  IADD3 R99, PT, PT, R101, UR12, RZ ;  /* 0x0000000c65637c10 */ /* 0x000fe4000fffe0ff */
[----:B------:R-:W-:Y:S02]  /*2010*/  @!P3 LEA.HI.X R15, R16, R4, R11, 0x1, P0 ;  /* 0x00000004100fb211 */ /* 0x000fe400000f0c0b */
[C---:B------:R-:W-:Y:S02]  /*2020*/  LOP3.LUT P0, RZ, R200.reuse, 0x2, RZ, 0xc0, !PT ;  /* 0x00000002c8ff7812 */ /* 0x040fe4000780c0ff */
[----:B------:R-:W-:-:S02]  /*2030*/  LOP3.LUT P2, RZ, R200, 0x4, RZ, 0xc0, !PT ;  /* 0x00000004c8ff7812 */ /* 0x000fc4000784c0ff */
[----:B------:R-:W-:Y:S02]  /*2040*/  SEL R90, R90, 0xffffffe0, !P0 ;  /* 0xffffffe05a5a7807 */ /* 0x000fe40004000000 */
[----:B------:R-:W-:-:S03]  /*2050*/  SEL R92, R92, 0xffffffc0, !P2 ;  /* 0xffffffc05c5c7807 */ /* 0x000fc60005000000 */
[--C-:B------:R-:W-:Y:S02]  /*2060*/  IMAD.IADD R106, R107, 0x1, R90.reuse ;  /* 0x000000016b6a7824 */ /* 0x100fe400078e025a */
[----:B------:R-:W-:Y:S02]  /*2070*/  IMAD.IADD R100, R99, 0x1, R90 ;  /* 0x0000000163647824 */ /* 0x000fe400078e025a */
[--C-:B------:R-:W-:Y:S02]  /*2080*/  IMAD.IADD R105, R107, 0x1, R92.reuse ;  /* 0x000000016b697824 */ /* 0x100fe400078e025c */
[----:B------:R-:W-:Y:S01]  /*2090*/  IMAD.IADD R99, R99, 0x1, R92 ;  /* 0x0000000163637824 */ /* 0x000fe200078e025c */
[----:B------:R-:W-:Y:S01]  /*20a0*/  @!PT LDS RZ, [RZ] ;  /* 0x00000000fffff984 */ /* 0x000fe20000000800 */
[----:B------:R-:W-:Y:S01]  /*20b0*/  @!PT LDS RZ, [RZ] ;  /* 0x00000000fffff984 */ /* 0x000fe20000000800 */
[----:B------:R-:W-:Y:S01]  /*20c0*/  @!PT LDS RZ, [RZ] ;  /* 0x00000000fffff984 */ /* 0x000fe20000000800 */
[----:B------:R-:W-:Y:S02]  /*20d0*/  @!P6 LDGSTS.E.BYPASS.LTC128B.128 [R102+0xc000], desc[UR10][R18.64] ;  /* 0x0c0000001266efae */ /* 0x000fe4000b981a0a */
[C---:B------:R-:W-:Y:S01]  /*20e0*/  IADD3 R103, PT, PT, R90.reuse, R105, RZ ;  /* 0x000000695a677210 */ /* 0x040fe20007ffe0ff */
[----:B------:R-:W-:Y:S01]  /*20f0*/  IMAD.IADD R97, R90, 0x1, R99 ;  /* 0x000000015a617824 */ /* 0x000fe200078e0263 */
        /* <DEDUP_REMOVED lines=34> */
[----:B-1----:R-:W-:Y:S04]  /*2320*/  LDSM.16.M88.4 R20, [R106] ;  /* 0x000000006a14783b */ /* 0x002fe80000000200 */
[----:B------:R-:W-:Y:S04]  /*2330*/  LDSM.16.M88.4 R4, [R100+0x6000] ;  /* 0x006000006404783b */ /* 0x000fe80000000200 */
[----:B------:R-:W1:Y:S04]  /*2340*/  LDSM.16.M88.4 R64, [R101+UR12+0x6800] ;  /* 0x0068000c6540783b */ /* 0x000e680008000200 */
[----:B------:R-:W4:Y:S04]  /*2350*/  LDSM.16.M88.4 R56, [R101+UR12+0x7000] ;  /* 0x0070000c6538783b */ /* 0x000f280008000200 */
[----:B------:R-:W5:Y:S04]  /*2360*/  LDSM.16.M88.4 R8, [R101+UR12+0x7800] ;  /* 0x0078000c6508783b */ /* 0x000f680008000200 */
[----:B------:R-:W2:Y:S04]  /*2370*/  LDSM.16.M88.4 R40, [R100+0x6800] ;  /* 0x006800006428783b */ /* 0x000ea80000000200 */
[----:B------:R-:W2:Y:S04]  /*2380*/  LDSM.16.M88.4 R36, [R100+0x7000] ;  /* 0x007000006424783b */ /* 0x000ea80000000200 */
[----:B------:R-:W2:Y:S04]  /*2390*/  LDSM.16.M88.4 R32, [R100+0x7800] ;  /* 0x007800006420783b */ /* 0x000ea80000000200 */
[----:B------:R-:W-:Y:S01]  /*23a0*/  LDSM.16.M88.4 R16, [R105] ;  /* 0x000000006910783b */ /* 0x000fe20000000200 */
[C---:B---3--:R-:W-:Y:S03]  /*23b0*/  HMMA.16816.F32 R12, R48.reuse, R28, RZ ;  /* 0x0000001c300c723c */ /* 0x048fe600000018ff */
[----:B------:R-:W-:Y:S04]  /*23c0*/  LDSM.16.M88.4 R68, [R100+0x8000] ;  /* 0x008000006444783b */ /* 0x000fe80000000200 */
[----:B------:R-:W-:Y:S01]  /*23d0*/  LDSM.16.M88.4 R76, [R105+0x2000] ;  /* 0x00200000694c783b */ /* 0x000fe20000000200 */
[C---:B------:R-:W-:Y:S03]  /*23e0*/  HMMA.16816.F32 R28, R48.reuse, R30, RZ ;  /* 0x0000001e301c723c */ /* 0x040fe600000018ff */
[----:B------:R-:W-:Y:S04]  /*23f0*/  LDSM.16.M88.4 R44, [R103+0x2000] ;  /* 0x00200000672c783b */ /* 0x000fe80000000200 */
[----:B------:R-:W-:Y:S01]  /*2400*/  LDSM.16.M88.4 R80, [R97+0x8000] ;  /* 0x008000006150783b */ /* 0x000fe20000000200 */
[----:B-1----:R-:W-:Y:S03]  /*2410*/  HMMA.16816.F32 R24, R48, R64, RZ ;  /* 0x000000403018723c */ /* 0x002fe600000018ff */
[----:B------:R-:W-:Y:S04]  /*2420*/  LDSM.16.M88.4 R84, [R99+0x8800] ;  /* 0x008800006354783b */ /* 0x000fe80000000200 */
[----:B------:R-:W-:Y:S01]  /*2430*/  LDSM.16.M88.4 R72, [R99+0x9000] ;  /* 0x009000006348783b */ /* 0x000fe20000000200 */
[----:B------:R-:W-:Y:S01]  /*2440*/  HMMA.16816.F32 R12, R20, R4, R12 ;  /* 0x00000004140c723c */ /* 0x000fe2000000180c */
[----:B------:R-:W-:-:S02]  /*2450*/  P2R R4, PR, RZ, 0x4 ;  /* 0x00000004ff047803 */ /* 0x000fc40000000000 */
[----:B------:R-:W0:Y:S05]  /*2460*/  LDGDEPBAR ;  /* 0x00000000000079af */ /* 0x000e2a0000000000 */
[C---:B----4-:R-:W-:Y:S08]  /*2470*/  HMMA.16816.F32 R60, R48.reuse, R56, RZ ;  /* 0x00000038303c723c */ /* 0x050ff000000018ff */
[C---:B------:R-:W-:Y:S08]  /*2480*/  HMMA.16816.F32 R64, R48.reuse, R66, RZ ;  /* 0x000000423040723c */ /* 0x040ff000000018ff */
[C---:B------:R-:W-:Y:S08]  /*2490*/  HMMA.16816.F32 R56, R48.reuse, R58, RZ ;  /* 0x0000003a3038723c */ /* 0x040ff000000018ff */
[C---:B-----5:R-:W-:Y:S08]  /*24a0*/  HMMA.16816.F32 R52, R48.reuse, R8, RZ ;  /* 0x000000083034723c */ /* 0x060ff000000018ff */
[----:B------:R-:W-:Y:S01]  /*24b0*/  HMMA.16816.F32 R48, R48, R10, RZ ;  /* 0x0000000a3030723c */ /* 0x000fe200000018ff */
[----:B------:R-:W1:Y:S07]  /*24c0*/  LDSM.16.M88.4 R8, [R99+0x6000] ;  /* 0x006000006308783b */ /* 0x000e6e0000000200 */
        /* <DEDUP_REMOVED lines=10> */
[----:B------:R-:W-:Y:S04]  /*2570*/  LDSM.16.M88.4 R20, [R103] ;  /* 0x000000006714783b */ /* 0x000fe80000000200 */
[----:B------:R-:W-:Y:S03]  /*2580*/  LDSM.16.M88.4 R32, [R97+0x6000] ;  /* 0x006000006120783b */ /* 0x000fe60000000200 */
[C---:B-1----:R-:W-:Y:S08]  /*2590*/  HMMA.16816.F32 R12, R16.reuse, R8, R12 ;  /* 0x00000008100c723c */ /* 0x042ff0000000180c */
[C---:B------:R-:W-:Y:S01]  /*25a0*/  HMMA.16816.F32 R28, R16.reuse, R10, R28 ;  /* 0x0000000a101c723c */ /* 0x040fe2000000181c */
[----:B------:R-:W1:Y:S07]  /*25b0*/  LDSM.16.M88.4 R8, [R97+0x6800] ;  /* 0x006800006108783b */ /* 0x000e6e0000000200 */
        /* <DEDUP_REMOVED lines=8> */
[----:B------:R-:W-:Y:S04]  /*2640*/  LDSM.16.M88.4 R16, [R107+0x2000] ;  /* 0x002000006b10783b */ /* 0x000fe80000000200 */
[----:B------:R-:W4:Y:S03]  /*2650*/  LDSM.16.M88.4 R36, [R101+UR12+0x8000] ;  /* 0x0080000c6524783b */ /* 0x000f260008000200 */
[C---:B-1----:R-:W-:Y:S08]  /*2660*/  HMMA.16816.F32 R24, R20.reuse, R8, R24 ;  /* 0x000000081418723c */ /* 0x042ff00000001818 */
[C---:B------:R-:W-:Y:S01]  /*2670*/  HMMA.16816.F32 R64, R20.reuse, R10, R64 ;  /* 0x0000000a1440723c */ /* 0x040fe20000001840 */
[----:B------:R-:W1:Y:S07]  /*2680*/  LDSM.16.M88.4 R8, [R101+UR12+0x9000] ;  /* 0x0090000c6508783b */ /* 0x000e6e0008000200 */
[C---:B------:R-:W-:Y:S08]  /*2690*/  HMMA.16816.F32 R12, R20.reuse, R32, R12 ;  /* 0x00000020140c723c */ /* 0x040ff0000000180c */
[C---:B------:R-:W-:Y:S01]  /*26a0*/  HMMA.16816.F32 R28, R20.reuse, R34, R28 ;  /* 0x00000022141c723c */ /* 0x040fe2000000181c */
[----:B------:R-:W5:Y:S07]  /*26b0*/  LDSM.16.M88.4 R32, [R101+UR12+0x8800] ;  /* 0x0088000c6520783b */ /* 0x000f6e0008000200 */
[C---:B---3--:R-:W-:Y:S08]  /*26c0*/  HMMA.16816.F32 R60, R20.reuse, R4, R60 ;  /* 0x00000004143c723c */ /* 0x048ff0000000183c */
[C---:B------:R-:W-:Y:S01]  /*26d0*/  HMMA.16816.F32 R56, R20.reuse, R6, R56 ;  /* 0x000000061438723c */ /* 0x040fe20000001838 */
[----:B------:R-:W3:Y:S07]  /*26e0*/  LDSM.16.M88.4 R4, [R106+0x2000] ;  /* 0x002000006a04783b */ /* 0x000eee0000000200 */
[C---:B--2---:R-:W-:Y:S08]  /*26f0*/  HMMA.16816.F32 R52, R20.reuse, R40, R52 ;  /* 0x000000281434723c */ /* 0x044ff00000001834 */
[----:B------:R-:W-:Y:S01]  /*2700*/  HMMA.16816.F32 R48, R20, R42, R48 ;  /* 0x0000002a1430723c */ /* 0x000fe20000001830 */
[----:B------:R-:W2:Y:S04]  /*2710*/  LDSM.16.M88.4 R20, [R101+UR12+0x9800] ;  /* 0x0098000c6514783b */ /* 0x000ea80008000200 */
[----:B------:R-:W-:Y:S03]  /*2720*/  LDSM.16.M88.4 R40, [R100+0x8800] ;  /* 0x008800006428783b */ /* 0x000fe60000000200 */
[C---:B----4-:R-:W-:Y:S08]  /*2730*/  HMMA.16816.F32 R12, R16.reuse, R36, R12 ;  /* 0x00000024100c723c */ /* 0x050ff0000000180c */
[C---:B------:R-:W-:Y:S01]  /*2740*/  HMMA.16816.F32 R28, R16.reuse, R38, R28 ;  /* 0x00000026101c723c */ /* 0x040fe2000000181c */
[----:B------:R-:W4:Y:S07]  /*2750*/  LDSM.16.M88.4 R36, [R99+0x8000] ;  /* 0x008000006324783b */ /* 0x000f2e0000000200 */
[C---:B-1----:R-:W-:Y:S08]  /*2760*/  HMMA.16816.F32 R60, R16.reuse, R8, R60 ;  /* 0x00000008103c723c */ /* 0x042ff0000000183c */
[C---:B------:R-:W-:Y:S01]  /*2770*/  HMMA.16816.F32 R56, R16.reuse, R10, R56 ;  /* 0x0000000a1038723c */ /* 0x040fe20000001838 */
[----:B------:R-:W1:Y:S07]  /*2780*/  LDSM.16.M88.4 R8, [R100+0x9800] ;  /* 0x009800006408783b */ /* 0x000e6e0000000200 */
[C---:B-----5:R-:W-:Y:S08]  /*2790*/  HMMA.16816.F32 R24, R16.reuse, R32, R24 ;  /* 0x000000201018723c */ /* 0x060ff00000001818 */
[----:B------:R-:W-:Y:S01]  /*27a0*/  HMMA.16816.F32 R64, R16, R34, R64 ;  /* 0x000000221040723c */ /* 0x000fe20000001840 */
[----:B------:R-:W5:Y:S07]  /*27b0*/  LDSM.16.M88.4 R32, [R100+0x9000] ;  /* 0x009000006420783b */ /* 0x000f6e0000000200 */
[C---:B---3--:R-:W-:Y:S08]  /*27c0*/  HMMA.16816.F32 R12, R4.reuse, R68, R12 ;  /* 0x00000044040c723c */ /* 0x048ff0000000180c */
[----:B------:R-:W-:Y:S01]  /*27d0*/  HMMA.16816.F32 R28, R4, R70, R28 ;  /* 0x00000046041c723c */ /* 0x000fe2000000181c */
[----:B------:R-:W3:Y:S07]  /*27e0*/  LDSM.16.M88.4 R68, [R99+0x9800] ;  /* 0x009800006344783b */ /* 0x000eee0000000200 */
[C---:B--2---:R-:W-:Y:S08]  /*27f0*/  HMMA.16816.F32 R52, R16.reuse, R20, R52 ;  /* 0x000000141034723c */ /* 0x044ff00000001834 */
[----:B------:R-:W-:Y:S01]  /*2800*/  HMMA.16816.F32 R48, R16, R22, R48 ;  /* 0x000000161030723c */ /* 0x000fe20000001830 */
[----:B------:R-:W-:Y:S04]  /*2810*/  LDSM.16.M88.4 R20, [R107+0x4000] ;  /* 0x004000006b14783b */ /* 0x000fe80000000200 */
[----:B------:R-:W2:Y:S03]  /*2820*/  LDSM.16.M88.4 R16, [R101+UR12+0xa000] ;  /* 0x00a0000c6510783b */ /* 0x000ea60008000200 */
[C---:B----4-:R-:W-:Y:S08]  /*2830*/  HMMA.16816.F32 R12, R76.reuse, R36, R12 ;  /* 0x000000244c0c723c */ /* 0x050ff0000000180c */
[----:B------:R-:W-:Y:S01]  /*2840*/  HMMA.16816.F32 R28, R76, R38, R28 ;  /* 0x000000264c1c723c */ /* 0x000fe2000000181c */
[----:B------:R-:W4:Y:S07]  /*2850*/  LDSM.16.M88.4 R36, [R97+0x9000] ;  /* 0x009000006124783b */ /* 0x000f2e0000000200 */
[C---:B-1----:R-:W-:Y:S08]  /*2860*/  HMMA.16816.F32 R52, R4.reuse, R8, R52 ;  /* 0x000000080434723c */ /* 0x042ff00000001834 */
[C---:B------:R-:W-:Y:S08]  /*2870*/  HMMA.16816.F32 R24, R4.reuse, R40, R24 ;  /* 0x000000280418723c */ /* 0x040ff00000001818 */
[C---:B------:R-:W-:Y:S01]  /*2880*/  HMMA.16816.F32 R64, R4.reuse, R42, R64 ;  /* 0x0000002a0440723c */ /* 0x040fe20000001840 */
[----:B------:R-:W-:Y:S07]  /*2890*/  LDSM.16.M88.4 R40, [R97+0x8800] ;  /* 0x008800006128783b */ /* 0x000fee0000000200 */
[C---:B-----5:R-:W-:Y:S08]  /*28a0*/  HMMA.16816.F32 R60, R4.reuse, R32, R60 ;  /* 0x00000020043c723c */ /* 0x060ff0000000183c */
[C---:B------:R-:W-:Y:S01]  /*28b0*/  HMMA.16816.F32 R56, R4.reuse, R34, R56 ;  /* 0x000000220438723c */ /* 0x040fe20000001838 */
[----:B------:R-:W1:Y:S07]  /*28c0*/  LDSM.16.M88.4 R32, [R97+0x9800] ;  /* 0x009800006120783b */ /* 0x000e6e0000000200 */
[----:B------:R-:W-:Y:S01]  /*28d0*/  HMMA.16816.F32 R48, R4, R10, R48 ;  /* 0x0000000a0430723c */ /* 0x000fe20000001830 */
[----:B------:R-:W-:Y:S04]  /*28e0*/  LDSM.16.M88.4 R8, [R106+0x4000] ;  /* 0x004000006a08783b */ /* 0x000fe80000000200 */
[----:B------:R-:W5:Y:S03]  /*28f0*/  LDSM.16.M88.4 R4, [R100+0xa000] ;  /* 0x00a000006404783b */ /* 0x000f660000000200 */
[C---:B------:R-:W-:Y:S08]  /*2900*/  HMMA.16816.F32 R12, R44.reuse, R80, R12 ;  /* 0x000000502c0c723c */ /* 0x040ff0000000180c */
[----:B------:R-:W-:Y:S08]  /*2910*/  HMMA.16816.F32 R28, R44, R82, R28 ;  /* 0x000000522c1c723c */ /* 0x000ff0000000181c */
[C---:B---3--:R-:W-:Y:S08]  /*2920*/  HMMA.16816.F32 R52, R76.reuse, R68, R52 ;  /* 0x000000444c34723c */ /* 0x048ff00000001834 */
[C---:B------:R-:W-:Y:S08]  /*2930*/  HMMA.16816.F32 R24, R76.reuse, R84, R24 ;  /* 0x000000544c18723c */ /* 0x040ff00000001818 */
[C---:B------:R-:W-:Y:S08]  /*2940*/  HMMA.16816.F32 R64, R76.reuse, R86, R64 ;  /* 0x000000564c40723c */ /* 0x040ff00000001840 */
[C---:B------:R-:W-:Y:S08]  /*2950*/  HMMA.16816.F32 R60, R76.reuse, R72, R60 ;  /* 0x000000484c3c723c */ /* 0x040ff0000000183c */
[C---:B------:R-:W-:Y:S01]  /*2960*/  HMMA.16816.F32 R56, R76.reuse, R74, R56 ;  /* 0x0000004a4c38723c */ /* 0x040fe20000001838 */
[----:B------:R-:W-:Y:S07]  /*2970*/  LDSM.16.M88.4 R72, [R105+0x4000] ;  /* 0x004000006948783b */ /* 0x000fee0000000200 */
[----:B------:R-:W-:Y:S01]  /*2980*/  HMMA.16816.F32 R68, R76, R70, R48 ;  /* 0x000000464c44723c */ /* 0x000fe20000001830 */
[----:B------:R-:W-:Y:S07]  /*2990*/  LDSM.16.M88.4 R48, [R101+UR12+0xa800] ;  /* 0x00a8000c6530783b */ /* 0x000fee0008000200 */
[C---:B--2---:R-:W-:Y:S01]  /*29a0*/  HMMA.16816.F32 R76, R20.reuse, R16, R12 ;  /* 0x00000010144c723c */ /* 0x044fe2000000180c */
[----:B------:R-:W2:Y:S07]  /*29b0*/  LDSM.16.M88.4 R12, [R99+0xa000] ;  /* 0x00a00000630c783b */ /* 0x000eae0000000200 */
[----:B------:R-:W-:Y:S01]  /*29c0*/  HMMA.16816.F32 R28, R20, R18, R28 ;  /* 0x00000012141c723c */ /* 0x000fe2000000181c */
[----:B------:R-:W-:Y:S07]  /*29d0*/  LDSM.16.M88.4 R16, [R100+0xa800] ;  /* 0x00a800006410783b */ /* 0x000fee0000000200 */
[C---:B----4-:R-:W-:Y:S08]  /*29e0*/  HMMA.16816.F32 R60, R44.reuse, R36, R60 ;  /* 0x000000242c3c723c */ /* 0x050ff0000000183c */
[C---:B------:R-:W-:Y:S01]  /*29f0*/  HMMA.16816.F32 R56, R44.reuse, R38, R56 ;  /* 0x000000262c38723c */ /* 0x040fe20000001838 */
[----:B------:R-:W-:Y:S07]  /*2a00*/  LDSM.16.M88.4 R36, [R103+0x4000] ;  /* 0x004000006724783b */ /* 0x000fee0000000200 */
[C---:B-1----:R-:W-:Y:S08]  /*2a10*/  HMMA.16816.F32 R52, R44.reuse, R32, R52 ;  /* 0x000000202c34723c */ /* 0x042ff00000001834 */
[----:B------:R-:W-:Y:S01]  /*2a20*/  HMMA.16816.F32 R68, R44, R34, R68 ;  /* 0x000000222c44723c */ /* 0x000fe20000001844 */
[----:B------:R-:W1:Y:S07]  /*2a30*/  LDSM.16.M88.4 R32, [R97+0xa000] ;  /* 0x00a000006120783b */ /* 0x000e6e0000000200 */
[C---:B-----5:R-:W-:Y:S08]  /*2a40*/  HMMA.16816.F32 R76, R8.reuse, R4, R76 ;  /* 0x00000004084c723c */ /* 0x060ff0000000184c */
[----:B------:R-:W-:Y:S01]  /*2a50*/  HMMA.16816.F32 R28, R8, R6, R28 ;  /* 0x00000006081c723c */ /* 0x000fe2000000181c */
[----:B------:R-:W-:Y:S07]  /*2a60*/  LDSM.16.M88.4 R4, [R99+0xa800] ;  /* 0x00a800006304783b */ /* 0x000fee0000000200 */
[C---:B------:R-:W-:Y:S08]  /*2a70*/  HMMA.16816.F32 R24, R44.reuse, R40, R24 ;  /* 0x000000282c18723c */ /* 0x040ff00000001818 */
[----:B------:R-:W-:Y:S01]  /*2a80*/  HMMA.16816.F32 R64, R44, R42, R64 ;  /* 0x0000002a2c40723c */ /* 0x000fe20000001840 */
[----:B------:R-:W3:Y:S07]  /*2a90*/  LDSM.16.M88.4 R40, [R101+UR12+0xb000] ;  /* 0x00b0000c6528783b */ /* 0x000eee0008000200 */
[C---:B--2---:R-:W-:Y:S08]  /*2aa0*/  HMMA.16816.F32 R76, R72.reuse, R12, R76 ;  /* 0x0000000c484c723c */ /* 0x044ff0000000184c */
[----:B------:R-:W-:Y:S01]  /*2ab0*/  HMMA.16816.F32 R28, R72, R14, R28 ;  /* 0x0000000e481c723c */ /* 0x000fe2000000181c */
[----:B------:R-:W-:Y:S07]  /*2ac0*/  LDSM.16.M88.4 R12, [R97+0xa800] ;  /* 0x00a80000610c783b */ /* 0x000fee0000000200 */
[----:B------:R-:W-:Y:S08]  /*2ad0*/  HMMA.16816.F32 R24, R20, R48, R24 ;  /* 0x000000301418723c */ /* 0x000ff00000001818 */
[C---:B-1----:R-:W-:Y:S08]  /*2ae0*/  HMMA.16816.F32 R76, R36.reuse, R32, R76 ;  /* 0x00000020244c723c */ /* 0x042ff0000000184c */
[----:B------:R-:W-:Y:S01]  /*2af0*/  HMMA.16816.F32 R28, R36, R34, R28 ;  /* 0x00000022241c723c */ /* 0x000fe2000000181c */
[----:B------:R-:W1:Y:S07]  /*2b00*/  LDSM.16.M88.4 R32, [R100+0xb000] ;  /* 0x00b000006420783b */ /* 0x000e6e0000000200 */
[----:B------:R-:W-:Y:S03]  /*2b10*/  HMMA.16816.F32 R64, R20, R50, R64 ;  /* 0x000000321440723c */ /* 0x000fe60000001840 */
[----:B------:R-:W-:Y:S01]  /*2b20*/  FMUL.FTZ R44, R76, UR9 ;  /* 0x000000094c2c7c20 */ /* 0x000fe20008410000 */
[----:B------:R-:W-:Y:S01]  /*2b30*/  FMUL.FTZ R46, R78, UR9 ;  /* 0x000000094e2e7c20 */ /* 0x000fe20008410000 */
[----:B------:R-:W-:Y:S01]  /*2b40*/  FMUL.FTZ R45, R77, UR9 ;  /* 0x000000094d2d7c20 */ /* 0x000fe20008410000 */
[----:B------:R-:W-:-:S02]  /*2b50*/  FMUL.FTZ R47, R79, UR9 ;  /* 0x000000094f2f7c20 */ /* 0x000fc40008410000 */
[----:B---3--:R-:W-:Y:S01]  /*2b60*/  HMMA.16816.F32 R60, R20, R40, R60 ;  /* 0x00000028143c723c */ /* 0x008fe2000000183c */
[----:B------:R-:W-:Y:S02]  /*2b70*/  MUFU.TANH R44, R44 ;  /* 0x0000002c002c7308 */ /* 0x000fe40000002400 */
[----:B------:R-:W-:Y:S01]  /*2b80*/  FMUL.FTZ R28, R28, UR9 ;  /* 0x000000091c1c7c20 */ /* 0x000fe20008410000 */
[----:B------:R-:W-:Y:S01]  /*2b90*/  FMUL.FTZ R49, R29, UR9 ;  /* 0x000000091d317c20 */ /* 0x000fe20008410000 */
[----:B------:R-:W-:-:S03]  /*2ba0*/  FMUL.FTZ R50, R30, UR9 ;  /* 0x000000091e327c20 */ /* 0x000fc60008410000 */
[C---:B------:R-:W-:Y:S01]  /*2bb0*/  HMMA.16816.F32 R24, R8.reuse, R16, R24 ;  /* 0x000000100818723c */ /* 0x040fe20000001818 */
[----:B------:R2:W-:Y:S07]  /*2bc0*/  MUFU.TANH R48, R28 ;  /* 0x0000001c00307308 */ /* 0x0005ee0000002400 */
[----:B------:R-:W-:Y:S01]  /*2bd0*/  HMMA.16816.F32 R64, R8, R18, R64 ;  /* 0x000000120840723c */ /* 0x000fe20000001840 */
[----:B------:R-:W-:Y:S01]  /*2be0*/  LDSM.16.M88.4 R16, [R99+0xb000] ;  /* 0x00b000006310783b */ /* 0x000fe20000000200 */
[----:B------:R-:W3:Y:S06]  /*2bf0*/  MUFU.TANH R46, R46 ;  /* 0x0000002e002e7308 */ /* 0x000eec0000002400 */
[----:B------:R-:W-:Y:S01]  /*2c00*/  HMMA.16816.F32 R56, R20, R42, R56 ;  /* 0x0000002a1438723c */ /* 0x000fe20000001838 */
[----:B------:R-:W4:Y:S01]  /*2c10*/  LDSM.16.M88.4 R40, [R101+UR12+0xb800] ;  /* 0x00b8000c6528783b */ /* 0x000f220008000200 */
[----:B------:R-:W-:Y:S06]  /*2c20*/  MUFU.TANH R45, R45 ;  /* 0x0000002d002d7308 */ /* 0x000fec0000002400 */
[----:B-1----:R-:W-:Y:S01]  /*2c30*/  HMMA.16816.F32 R60, R8, R32, R60 ;  /* 0x00000020083c723c */ /* 0x002fe2000000183c */
[----:B------:R-:W-:Y:S01]  /*2c40*/  FMUL.FTZ R32, R31, UR9 ;  /* 0x000000091f207c20 */ /* 0x000fe20008410000 */
[----:B------:R-:W1:Y:S01]  /*2c50*/  MUFU.TANH R47, R47 ;  /* 0x0000002f002f7308 */ /* 0x000e620000002400 */
[----:B--2---:R-:W2:Y:S05]  /*2c60*/  LDSM.16.M88.4 R28, [R100+0xb800] ;  /* 0x00b80000641c783b */ /* 0x004eaa0000000200 */
[C---:B------:R-:W-:Y:S02]  /*2c70*/  HMMA.16816.F32 R24, R72.reuse, R4, R24 ;  /* 0x000000044818723c */ /* 0x040fe40000001818 */
[----:B------:R-:W5:Y:S06]  /*2c80*/  MUFU.TANH R50, R50 ;  /* 0x0000003200327308 */ /* 0x000f6c0000002400 */
[----:B------:R-:W-:Y:S01]  /*2c90*/  HMMA.16816.F32 R64, R72, R6, R64 ;  /* 0x000000064840723c */ /* 0x000fe20000001840 */
[----:B------:R-:W3:Y:S01]  /*2ca0*/  LDSM.16.M88.4 R4, [R97+0xb000] ;  /* 0x00b000006104783b */ /* 0x000ee20000000200 */
[----:B------:R-:W-:Y:S06]  /*2cb0*/  MUFU.TANH R49, R49 ;  /* 0x0000003100317308 */ /* 0x000fec0000002400 */
[----:B------:R-:W-:Y:S02]  /*2cc0*/  HMMA.16816.F32 R56, R8, R34, R56 ;  /* 0x000000220838723c */ /* 0x000fe40000001838 */
[----:B------:R-:W-:Y:S06]  /*2cd0*/  MUFU.TANH R32, R32 ;  /* 0x0000002000207308 */ /* 0x000fec0000002400 */
[C---:B------:R-:W-:Y:S08]  /*2ce0*/  HMMA.16816.F32 R24, R36.reuse, R12, R24 ;  /* 0x0000000c2418723c */ /* 0x040ff00000001818 */
        /* <DEDUP_REMOVED lines=8> */
[----:B------:R-:W-:Y:S02]  /*2d70*/  MUFU.TANH R24, R24 ;  /* 0x0000001800187308 */ /* 0x000fe40000002400 */
[----:B------:R-:W-:-:S05]  /*2d80*/  FMUL.FTZ R33, R64, UR9 ;  /* 0x0000000940217c20 */ /* 0x000fca0008410000 */
[C---:B------:R-:W-:Y:S01]  /*2d90*/  HMMA.16816.F32 R56, R72.reuse, R18, R56 ;  /* 0x000000124838723c */ /* 0x040fe20000001838 */
[----:B------:R-:W-:Y:S07]  /*2da0*/  MUFU.TANH R33, R33 ;  /* 0x0000002100217308 */ /* 0x000fee0000002400 */
[----:B------:R-:W-:Y:S01]  /*2db0*/  HMMA.16816.F32 R60, R72, R16, R60 ;  /* 0x00000010483c723c */ /* 0x000fe2000000183c */
[----:B------:R-:W4:Y:S01]  /*2dc0*/  LDSM.16.M88.4 R16, [R97+0xb800] ;  /* 0x00b800006110783b */ /* 0x000f220000000200 */
[----:B------:R-:W-:Y:S01]  /*2dd0*/  MUFU.TANH R26, R26 ;  /* 0x0000001a001a7308 */ /* 0x000fe20000002400 */
[----:B------:R-:W-:-:S05]  /*2de0*/  DEPBAR.LE SB0, 0x0 ;  /* 0x000080000000791a */ /* 0x000fca0000000000 */
[C---:B--2---:R-:W-:Y:S01]  /*2df0*/  HMMA.16816.F32 R52, R8.reuse, R28, R52 ;  /* 0x0000001c0834723c */ /* 0x044fe20000001834 */
[----:B------:R-:W-:Y:S01]  /*2e00*/  FMUL.FTZ R28, R67, UR9 ;  /* 0x00000009431c7c20 */ /* 0x000fe20008410000 */
[----:B------:R-:W-:Y:S06]  /*2e10*/  MUFU.TANH R25, R25 ;  /* 0x0000001900197308 */ /* 0x000fec0000002400 */
[----:B------:R-:W-:Y:S02]  /*2e20*/  HMMA.16816.F32 R68, R8, R30, R68 ;  /* 0x0000001e0844723c */ /* 0x000fe40000001844 */
[----:B------:R-:W-:Y:S06]  /*2e30*/  MUFU.TANH R27, R27 ;  /* 0x0000001b001b7308 */ /* 0x000fec0000002400 */
[----:B---3--:R-:W-:Y:S01]  /*2e40*/  HMMA.16816.F32 R56, R36, R6, R56 ;  /* 0x000000062438723c */ /* 0x008fe20000001838 */
[----:B------:R-:W-:Y:S01]  /*2e50*/  IMAD.SHL.U32 R6, R200, 0x2, RZ ;  /* 0x00000002c8067824 */ /* 0x000fe200078e00ff */
[----:B------:R-:W-:Y:S04]  /*2e60*/  MUFU.TANH R28, R28 ;  /* 0x0000001c001c7308 */ /* 0x000fe80000002400 */
[----:B------:R-:W-:-:S02]  /*2e70*/  LOP3.LUT R6, R6, 0x6, RZ, 0xc0, !PT ;  /* 0x0000000606067812 */ /* 0x000fc400078ec0ff */
[----:B------:R-:W-:Y:S01]  /*2e80*/  HMMA.16816.F32 R60, R36, R4, R60 ;  /* 0x00000004243c723c */ /* 0x000fe2000000183c */
[----:B------:R-:W-:Y:S01]  /*2e90*/  FMUL.FTZ R5, R66, UR9 ;  /* 0x0000000942057c20 */ /* 0x000fe20008410000 */
[----:B------:R-:W-:Y:S01]  /*2ea0*/  FMUL.FTZ R4, R65, UR9 ;  /* 0x0000000941047c20 */ /* 0x000fe20008410000 */
[----:B------:R-:W-:-:S04]  /*2eb0*/  IMAD R3, R3, 0x40, R6 ;  /* 0x0000004003037824 */ /* 0x000fc800078e0206 */
[C---:B------:R-:W-:Y:S01]  /*2ec0*/  VIADD R7, R3.reuse, 0x1 ;  /* 0x0000000103077836 */ /* 0x040fe20000000000 */
[C---:B-1----:R-:W-:Y:S01]  /*2ed0*/  HMMA.16816.F32 R52, R72.reuse, R12, R52 ;  /* 0x0000000c4834723c */ /* 0x042fe20000001834 */
[CC--:B------:R-:W-:Y:S01]  /*2ee0*/  ISETP.GE.AND P5, PT, R3.reuse, R104.reuse, PT ;  /* 0x000000680300720c */ /* 0x0c0fe20003fa6270 */
[C---:B------:R-:W-:Y:S01]  /*2ef0*/  VIADD R11, R3.reuse, 0x8 ;  /* 0x00000008030b7836 */ /* 0x040fe20000000000 */
[----:B------:R-:W-:Y:S01]  /*2f00*/  IADD3 R9, PT, PT, R3, 0x9, RZ ;  /* 0x0000000903097810 */ /* 0x000fe20007ffe0ff */
[----:B------:R-:W1:Y:S01]  /*2f10*/  MUFU.TANH R5, R5 ;  /* 0x0000000500057308 */ /* 0x000e620000002400 */
[-C--:B------:R-:W-:Y:S01]  /*2f20*/  ISETP.GE.AND P4, PT, R7, R104.reuse, PT ;  /* 0x000000680700720c */ /* 0x080fe20003f86270 */
[----:B------:R-:W-:Y:S01]  /*2f30*/  VIADD R7, R3, 0x10 ;  /* 0x0000001003077836 */ /* 0x000fe20000000000 */
[----:B------:R-:W-:Y:S01]  /*2f40*/  FSEL R46, R46, -INF , !P5 ;  /* 0xff8000002e2e7808 */ /* 0x000fe20006800000 */
[----:B------:R-:W-:Y:S01]  /*2f50*/  HMMA.16816.F32 R68, R72, R14, R68 ;  /* 0x0000000e4844723c */ /* 0x000fe20000001844 */
[----:B------:R-:W-:Y:S01]  /*2f60*/  FSEL R13, R44, -INF , !P5 ;  /* 0xff8000002c0d7808 */ /* 0x000fe20006800000 */
[----:B------:R-:W-:Y:S01]  /*2f70*/  FMUL.FTZ R56, R56, UR9 ;  /* 0x0000000938387c20 */ /* 0x000fe20008410000 */
[----:B------:R-:W-:Y:S01]  /*2f80*/  ISETP.GE.AND P1, PT, R7, R104, PT ;  /* 0x000000680700720c */ /* 0x000fe20003f26270 */
[----:B------:R-:W-:-:S02]  /*2f90*/  VIADD R7, R3, 0x11 ;  /* 0x0000001103077836 */ /* 0x000fc40000000000 */
[----:B------:R-:W-:Y:S01]  /*2fa0*/  FMUL.FTZ R60, R60, UR9 ;  /* 0x000000093c3c7c20 */ /* 0x000fe20008410000 */
[----:B------:R-:W-:Y:S01]  /*2fb0*/  FMUL.FTZ R62, R62, UR9 ;  /* 0x000000093e3e7c20 */ /* 0x000fe20008410000 */
[----:B------:R-:W-:Y:S01]  /*2fc0*/  FSEL R6, R47, -INF , !P4 ;  /* 0xff8000002f067808 */ /* 0x000fe20006000000 */
[----:B------:R-:W-:Y:S01]  /*2fd0*/  FMUL.FTZ R61, R61, UR9 ;  /* 0x000000093d3d7c20 */ /* 0x000fe20008410000 */
[-C--:B------:R-:W-:Y:S01]  /*2fe0*/  ISETP.GE.AND P5, PT, R7, R104.reuse, PT ;  /* 0x000000680700720c */ /* 0x080fe20003fa6270 */
[----:B------:R-:W-:Y:S01]  /*2ff0*/  VIADD R7, R3, 0x18 ;  /* 0x0000001803077836 */ /* 0x000fe20000000000 */
[----:B------:R-:W-:Y:S01]  /*3000*/  MUFU.TANH R177, R60 ;  /* 0x0000003c00b17308 */ /* 0x000fe20000002400 */
[C---:B----4-:R-:W-:Y:S01]  /*3010*/  HMMA.16816.F32 R52, R36.reuse, R16, R52 ;  /* 0x000000102434723c */ /* 0x050fe20000001834 */
[----:B------:R-:W-:Y:S01]  /*3020*/  FSEL R45, R45, -INF , !P4 ;  /* 0xff8000002d2d7808 */ /* 0x000fe20006000000 */
[----:B------:R-:W-:Y:S01]  /*3030*/  FMUL.FTZ R63, R63, UR9 ;  /* 0x000000093f3f7c20 */ /* 0x000fe20008410000 */
[-C--:B------:R-:W-:Y:S01]  /*3040*/  ISETP.GE.AND P4, PT, R7, R104.reuse, PT ;  /* 0x000000680700720c */ /* 0x080fe20003f86270 */
[----:B------:R-:W-:Y:S01]  /*3050*/  VIADD R7, R3, 0x19 ;  /* 0x0000001903077836 */ /* 0x000fe20000000000 */
[-C--:B------:R-:W-:Y:S01]  /*3060*/  ISETP.GE.AND P3, PT, R11, R104.reuse, PT ;  /* 0x000000680b00720c */ /* 0x080fe20003f66270 */
[----:B------:R-:W-:Y:S01]  /*3070*/  FMUL.FTZ R57, R57, UR9 ;  /* 0x0000000939397c20 */ /* 0x000fe20008410000 */
[----:B------:R-:W2:Y:S01]  /*3080*/  MUFU.TANH R142, R62 ;  /* 0x0000003e008e7308 */ /* 0x000ea20000002400 */
[----:B------:R-:W-:Y:S01]  /*3090*/  HMMA.16816.F32 R68, R36, R18, R68 ;  /* 0x000000122444723c */ /* 0x000fe20000001844 */
[----:B-----5:R-:W-:Y:S01]  /*30a0*/  FSEL R50, R50, -INF , !P3 ;  /* 0xff80000032327808 */ /* 0x020fe20005800000 */
[----:B------:R-:W-:Y:S01]  /*30b0*/  FMUL.FTZ R58, R58, UR9 ;  /* 0x000000093a3a7c20 */ /* 0x000fe20008410000 */
[----:B------:R-:W-:Y:S01]  /*30c0*/  FSEL R15, R48, -INF , !P3 ;  /* 0xff800000300f7808 */ /* 0x000fe20005800000 */
[----:B------:R-:W-:Y:S01]  /*30d0*/  FMUL.FTZ R59, R59, UR9 ;  /* 0x000000093b3b7c20 */ /* 0x000fe20008410000 */
[-C--:B------:R-:W-:Y:S01]  /*30e0*/  ISETP.GE.AND P3, PT, R7, R104.reuse, PT ;  /* 0x000000680700720c */ /* 0x080fe20003f66270 */
[----:B------:R-:W-:Y:S01]  /*30f0*/  VIADD R7, R3, 0x20 ;  /* 0x0000002003077836 */ /* 0x000fe20000000000 */
[-C--:B------:R-:W-:Y:S01]  /*3100*/  ISETP.GE.AND P2, PT, R9, R104.reuse, PT ;  /* 0x000000680900720c */ /* 0x080fe20003f46270 */
[----:B------:R-:W3:Y:S01]  /*3110*/  MUFU.TANH R4, R4 ;  /* 0x0000000400047308 */ /* 0x000ee20000002400 */
[----:B------:R-:W-:Y:S01]  /*3120*/  VIADD R9, R3, 0x28 ;  /* 0x0000002803097836 */ /* 0x000fe20000000000 */
[----:B-1----:R-:W-:Y:S01]  /*3130*/  FSEL R10, R5, -INF , !P4 ;  /* 0xff800000050a7808 */ /* 0x002fe20006000000 */
[----:B------:R-:W-:Y:S01]  /*3140*/  FMUL.FTZ R52, R52, UR9 ;  /* 0x0000000934347c20 */ /* 0x000fe20008410000 */
[----:B------:R-:W-:Y:S01]  /*3150*/  FSEL R32, R32, -INF , !P2 ;  /* 0xff80000020207808 */ /* 0x000fe20005000000 */
[----:B------:R-:W-:Y:S01]  /*3160*/  FMUL.FTZ R54, R54, UR9 ;  /* 0x0000000936367c20 */ /* 0x000fe20008410000 */
[----:B------:R-:W-:Y:S01]  /*3170*/  FSEL R49, R49, -INF , !P2 ;  /* 0xff80000031317808 */ /* 0x000fe20005000000 */
[----:B------:R-:W-:Y:S01]  /*3180*/  FMUL.FTZ R53, R53, UR9 ;  /* 0x0000000935357c20 */ /* 0x000fe20008410000 */
[----:B------:R-:W-:Y:S01]  /*3190*/  ISETP.GE.AND P2, PT, R7, R104, PT ;  /* 0x000000680700720c */ /* 0x000fe20003f46270 */
[----:B------:R-:W-:Y:S01]  /*31a0*/  MUFU.TANH R173, R61 ;  /* 0x0000003d00ad7308 */ /* 0x000fe20000002400 */
[----:B------:R-:W-:-:S02]  /*31b0*/  VIADD R17, R3, 0x30 ;  /* 0x0000003003117836 */ /* 0x000fc40000000000 */
[----:B------:R-:W-:Y:S01]  /*31c0*/  FMUL.FTZ R68, R68, UR9 ;  /* 0x0000000944447c20 */ /* 0x000fe20008410000 */
[----:B------:R-:W-:Y:S01]  /*31d0*/  FMUL.FTZ R69, R69, UR9 ;  /* 0x0000000945457c20 */ /* 0x000fe20008410000 */
[----:B--2---:R-:W-:Y:S01]  /*31e0*/  FSEL R142, R142, -INF , !P2 ;  /* 0xff8000008e8e7808 */ /* 0x004fe20005000000 */
[----:B------:R-:W-:Y:S01]  /*31f0*/  FMUL.FTZ R55, R55, UR9 ;  /* 0x0000000937377c20 */ /* 0x000fe20008410000 */
[----:B------:R-:W-:Y:S01]  /*3200*/  FSEL R177, R177, -INF , !P2 ;  /* 0xff800000b1b17808 */ /* 0x000fe20005000000 */
[----:B------:R-:W1:Y:S01]  /*3210*/  MUFU.TANH R140, R63 ;  /* 0x0000003f008c7308 */ /* 0x000e620000002400 */
[----:B------:R-:W-:Y:S02]  /*3220*/  ISETP.GE.U32.AND P2, PT, R104, 0x41, PT ;  /* 0x000000416800780c */ /* 0x000fe40003f46070 */
[----:B------:R-:W-:Y:S02]  /*3230*/  IADD3 R7, PT, PT, R3, 0x21, RZ ;  /* 0x0000002103077810 */ /* 0x000fe40007ffe0ff */
[-C--:B------:R-:W-:Y:S01]  /*3240*/  ISETP.GE.AND P6, PT, R9, R104.reuse, PT ;  /* 0x000000680900720c */ /* 0x080fe20003fc6270 */
[----:B------:R-:W-:Y:S01]  /*3250*/  VIADD R9, R3, 0x29 ;  /* 0x0000002903097836 */ /* 0x000fe20000000000 */
[----:B------:R-:W-:Y:S01]  /*3260*/  FSEL R5, R33, -INF , !P4 ;  /* 0xff80000021057808 */ /* 0x000fe20006000000 */
[----:B------:R2:W4:Y:S01]  /*3270*/  MUFU.TANH R143, R56 ;  /* 0x00000038008f7308 */ /* 0x0005220000002400 */
[----:B------:R-:W-:Y:S01]  /*3280*/  ISETP.GE.AND P4, PT, R17, R104, PT ;  /* 0x000000681100720c */ /* 0x000fe20003f86270 */
[----:B------:R-:W-:Y:S01]  /*3290*/  VIADD R17, R3, 0x31 ;  /* 0x0000003103117836 */ /* 0x000fe20000000000 */
[----:B------:R-:W-:-:S02]  /*32a0*/  FSEL R14, R26, -INF , !P1 ;  /* 0xff8000001a0e7808 */ /* 0x000fc40004800000 */
[----:B------:R-:W-:Y:S02]  /*32b0*/  FSEL R11, R24, -INF , !P1 ;  /* 0xff800000180b7808 */ /* 0x000fe40004800000 */
[-C--:B------:R-:W-:Y:S01]  /*32c0*/  ISETP.GE.AND P1, PT, R7, R104.reuse, PT ;  /* 0x000000680700720c */ /* 0x080fe20003f26270 */
[----:B------:R2:W2:Y:S01]  /*32d0*/  MUFU.TANH R141, R57 ;  /* 0x00000039008d7308 */ /* 0x0004a20000002400 */
[----:B------:R-:W-:Y:S02]  /*32e0*/  FSEL R12, R27, -INF , !P5 ;  /* 0xff8000001b0c7808 */ /* 0x000fe40006800000 */
[----:B------:R-:W-:Y:S02]  /*32f0*/  FSEL R7, R25, -INF , !P5 ;  /* 0xff80000019077808 */ /* 0x000fe40006800000 */
[----:B------:R-:W-:Y:S02]  /*3300*/  ISETP.GE.AND P5, PT, R9, R104, PT ;  /* 0x000000680900720c */ /* 0x000fe40003fa6270 */
[----:B------:R-:W-:Y:S01]  /*3310*/  FSEL R8, R28, -INF , !P3 ;  /* 0xff8000001c087808 */ /* 0x000fe20005800000 */
[----:B------:R2:W2:Y:S01]  /*3320*/  MUFU.TANH R180, R58 ;  /* 0x0000003a00b47308 */ /* 0x0004a20000002400 */
[----:B---3--:R-:W-:-:S02]  /*3330*/  FSEL R9, R4, -INF , !P3 ;  /* 0xff80000004097808 */ /* 0x008fc40005800000 */
[----:B-1----:R-:W-:Y:S02]  /*3340*/  FSEL R140, R140, -INF , !P1 ;  /* 0xff8000008c8c7808 */ /* 0x002fe40004800000 */
[----:B------:R-:W-:Y:S01]  /*3350*/  FSEL R173, R173, -INF , !P1 ;  /* 0xff800000adad7808 */ /* 0x000fe20004800000 */
[----:B------:R-:W-:Y:S01]  /*3360*/  BAR.SYNC.DEFER_BLOCKING 0x0 ;  /* 0x0000000000007b1d */ /* 0x000fe20000010000 */
[----:B------:R-:W-:-:S05]  /*3370*/  ISETP.GE.AND P3, PT, R17, R104, PT ;  /* 0x000000681100720c */ /* 0x000fca0003f66270 */
[----:B------:R1:W3:Y:S08]  /*3380*/  MUFU.TANH R190, R59 ;  /* 0x0000003b00be7308 */ /* 0x0002f00000002400 */
[----:B------:R1:W1:Y:S08]  /*3390*/  MUFU.TANH R193, R52 ;  /* 0x0000003400c17308 */ /* 0x0002700000002400 */
[----:B------:R1:W1:Y:S08]  /*33a0*/  MUFU.TANH R186, R54 ;  /* 0x0000003600ba7308 */ /* 0x0002700000002400 */
[----:B------:R1:W1:Y:S08]  /*33b0*/  MUFU.TANH R191, R53 ;  /* 0x0000003500bf7308 */ /* 0x0002700000002400 */
[----:B------:R1:W1:Y:S08]  /*33c0*/  MUFU.TANH R189, R68 ;  /* 0x0000004400bd7308 */ /* 0x0002700000002400 */
[----:B------:R1:W1:Y:S01]  /*33d0*/  MUFU.TANH R187, R69 ;  /* 0x0000004500bb7308 */ /* 0x0002620000002400 */
[----:B--234-:R-:W-:Y:S05]  /*33e0*/  @!P2 BRA `(.L_x_919) ;  /* 0x000000000088a947 */ /* 0x01cfea0003800000 */
[----:B------:R-:W-:-:S05]  /*33f0*/  LEA.HI.SX32 R17, R144, 0xfffffffe, 0x1a ;  /* 0xfffffffe90117811 */ /* 0x000fca00078fd2ff */
        /* <DEDUP_REMOVED lines=11> */
[CC--:B------:R-:W-:Y:S01]  /*34b0*/  LEA R16, P1, R88.reuse, R17.reuse, 0x5 ;  /* 0x0000001158107211 */ /* 0x0c0fe200078228ff */
[----:B------:R2:W-:Y:S03]  /*34c0*/  LDGSTS.E.BYPASS.LTC128B.128 [R102+0x8000], desc[UR10][R18.64+0x80] ;  /* 0x0800008012667fae */ /* 0x0005e6000b981a0a */
[----:B------:R-:W-:Y:S01]  /*34d0*/  LEA.HI.X R89, R88, R4, R89, 0x5, P1 ;  /* 0x0000000458597211 */ /* 0x000fe200008f2c59 */
[----:B------:R2:W-:Y:S01]  /*34e0*/  LDGSTS.E.BYPASS.LTC128B.128 [R102+0xa000], desc[UR10][R18.64+0x100] ;  /* 0x0a00010012667fae */ /* 0x0005e2000b981a0a */
[----:B------:R-:W-:-:S05]  /*34f0*/  IADD3 R95, P1, PT, R95, R17, RZ ;  /* 0x000000115f5f7210 */ /* 0x000fca0007f3e0ff */
[----:B------:R-:W-:Y:S01]  /*3500*/  IMAD.X R93, R93, 0x1, R4, P1 ;  /* 0x000000015d5d7824 */ /* 0x000fe200008e0604 */
[----:B------:R-:W-:-:S04]  /*3510*/  LEA R20, P1, R17, R197, 0x1 ;  /* 0x000000c511147211 */ /* 0x000fc800078208ff */
[----:B------:R-:W-:Y:S02]  /*3520*/  LEA.HI.X R21, R17, R196, R4, 0x1, P1 ;  /* 0x000000c411157211 */ /* 0x000fe400008f0c04 */
[----:B------:R-:W-:-:S03]  /*3530*/  LEA R22, P1, R95, R197, 0x1 ;  /* 0x000000c55f167211 */ /* 0x000fc600078208ff */
[----:B------:R2:W-:Y:S01]  /*3540*/  LDGSTS.E.BYPASS.LTC128B.128 [R102+0x6800], desc[UR10][R20.64] ;  /* 0x0680000014667fae */ /* 0x0005e2000b981a0a */
[-C--:B------:R-:W-:Y:S02]  /*3550*/  LEA.HI.X R23, R95, R196.reuse, R93, 0x1, P1 ;  /* 0x000000c45f177211 */ /* 0x080fe400008f0c5d */
[C---:B------:R-:W-:Y:S01]  /*3560*/  LEA R24, P1, R16.reuse, R197, 0x1 ;  /* 0x000000c510187211 */ /* 0x040fe200078208ff */
[----:B------:R2:W-:Y:S03]  /*3570*/  LDGSTS.E.BYPASS.LTC128B.128 [R102+0x8800], desc[UR10][R20.64+0x80] ;  /* 0x0880008014667fae */ /* 0x0005e6000b981a0a */
[----:B------:R-:W-:Y:S01]  /*3580*/  LEA.HI.X R25, R16, R196, R89, 0x1, P1 ;  /* 0x000000c410197211 */ /* 0x000fe200008f0c59 */
[----:B------:R2:W-:Y:S04]  /*3590*/  LDGSTS.E.BYPASS.LTC128B.128 [R102+0xa800], desc[UR10][R20.64+0x100] ;  /* 0x0a80010014667fae */ /* 0x0005e8000b981a0a */
[----:B------:R2:W-:Y:S04]  /*35a0*/  LDGSTS.E.BYPASS.LTC128B.128 [R102+0x7000], desc[UR10][R22.64] ;  /* 0x0700000016667fae */ /* 0x0005e8000b981a0a */
[----:B------:R2:W-:Y:S04]  /*35b0*/  LDGSTS.E.BYPASS.LTC128B.128 [R102+0x9000], desc[UR10][R22.64+0x80] ;  /* 0x0900008016667fae */ /* 0x0005e8000b981a0a */
[----:B------:R2:W-:Y:S04]  /*35c0*/  LDGSTS.E.BYPASS.LTC128B.128 [R102+0xb000], desc[UR10][R22.64+0x100] ;  /* 0x0b00010016667fae */ /* 0x0005e8000b981a0a */
[----:B------:R2:W-:Y:S04]  /*35d0*/  LDGSTS.E.BYPASS.LTC128B.128 [R102+0x7800], desc[UR10][R24.64] ;  /* 0x0780000018667fae */ /* 0x0005e8000b981a0a */
[----:B------:R2:W-:Y:S04]  /*35e0*/  LDGSTS.E.BYPASS.LTC128B.128 [R102+0x9800], desc[UR10][R24.64+0x80] ;  /* 0x0980008018667fae */ /* 0x0005e8000b981a0a */
[----:B------:R2:W-:Y:S04]  /*35f0*/  LDGSTS.E.BYPASS.LTC128B.128 [R102+0xb800], desc[UR10][R24.64+0x100] ;  /* 0x0b80010018667fae */ /* 0x0005e8000b981a0a */
[----:B------:R-:W0:Y:S02]  /*3600*/  LDGDEPBAR ;  /* 0x00000000000079af */ /* 0x000e240000000000 */
.L_x_919:
[----:B------:R-:W-:Y:S01]  /*3610*/  IADD3 R17, PT, PT, R3, 0x38, RZ ;  /* 0x0000003803117810 */ /* 0x000fe20007ffe0ff */
[----:B------:R-:W-:Y:S01]  /*3620*/  FMUL.FTZ R70, R70, UR9 ;  /* 0x0000000946467c20 */ /* 0x000fe20008410000 */
[----:B------:R-:W-:Y:S01]  /*3630*/  FMNMX3.FTZ R4, R13, R45, R15, !PT ;  /* 0x0000002d0d047276 */ /* 0x000fe2000781000f */
[----:B------:R-:W3:Y:S01]  /*3640*/  MUFU.TANH R55, R55 ;  /* 0x0000003700377308 */ /* 0x000ee20000002400 */
[----:B------:R-:W-:Y:S01]  /*3650*/  IADD3 R3, PT, PT, R3, 0x39, RZ ;  /* 0x0000003903037810 */ /* 0x000fe20007ffe0ff */
[----:B------:R-:W-:Y:S01]  /*3660*/  FMUL.FTZ R71, R71, UR9 ;  /* 0x0000000947477c20 */ /* 0x000fe20008410000 */
[----:B------:R-:W-:Y:S01]  /*3670*/  FSEL R190, R190, -INF , !P5 ;  /* 0xff800000bebe7808 */ /* 0x000fe20006800000 */
[----:B------:R-:W4:Y:S01]  /*3680*/  LDCU UR9, c[0x0][0x45c] ;  /* 0x00008b80ff0977ac */ /* 0x000f220008000800 */
[----:B------:R-:W-:Y:S02]  /*3690*/  FSEL R141, R141, -INF , !P5 ;  /* 0xff8000008d8d7808 */ /* 0x000fe40006800000 */
[----:B------:R-:W-:Y:S01]  /*36a0*/  FMNMX3.FTZ R4, R4, R49, R11, !PT ;  /* 0x0000003104047276 */ /* 0x000fe2000781000b */
[----:B------:R-:W5:Y:S01]  /*36b0*/  MUFU.TANH R182, R70 ;  /* 0x0000004600b67308 */ /* 0x000f620000002400 */
[----:B------:R-:W-:-:S02]  /*36c0*/  ISETP.GE.AND P5, PT, R3, R104, PT ;  /* 0x000000680300720c */ /* 0x000fc40003fa6270 */
[----:B------:R-:W-:Y:S02]  /*36d0*/  FMNMX3.FTZ R3, R46, R6, R50, !PT ;  /* 0x000000062e037276 */ /* 0x000fe40007810032 */
[----:B------:R-:W-:Y:S02]  /*36e0*/  FMNMX3.FTZ R4, R4, R7, R5, !PT ;  /* 0x0000000704047276 */ /* 0x000fe40007810005 */
[----:B------:R-:W-:Y:S01]  /*36f0*/  FMNMX3.FTZ R3, R3, R32, R14, !PT ;  /* 0x0000002003037276 */ /* 0x000fe2000781000e */
[----:B------:R-:W2:Y:S01]  /*3700*/  MUFU.TANH R178, R71 ;  /* 0x0000004700b27308 */ /* 0x000ea20000002400 */
[----:B------:R-:W-:Y:S02]  /*3710*/  FSEL R143, R143, -INF , !P6 ;  /* 0xff8000008f8f7808 */ /* 0x000fe40007000000 */
[----:B------:R-:W-:Y:S02]  /*3720*/  FMNMX3.FTZ R4, R4, R9, R177, !PT ;  /* 0x0000000904047276 */ /* 0x000fe400078100b1 */
[----:B------:R-:W-:-:S02]  /*3730*/  FMNMX3.FTZ R3, R3, R12, R10, !PT ;  /* 0x0000000c03037276 */ /* 0x000fc4000781000a */
[----:B------:R-:W-:Y:S02]  /*3740*/  ISETP.GE.AND P1, PT, R17, R104, PT ;  /* 0x000000681100720c */ /* 0x000fe40003f26270 */
[----:B-1----:R-:W-:Y:S02]  /*3750*/  FSEL R193, R193, -INF , !P4 ;  /* 0xff800000c1c17808 */ /* 0x002fe40006000000 */
[----:B------:R-:W-:Y:S02]  /*3760*/  FMNMX3.FTZ R4, R4, R173, R143, !PT ;  /* 0x000000ad04047276 */ /* 0x000fe4000781008f */
[----:B------:R-:W-:Y:S02]  /*3770*/  FSEL R180, R180, -INF , !P6 ;  /* 0xff800000b4b47808 */ /* 0x000fe40007000000 */
[----:B------:R-:W-:Y:S02]  /*3780*/  FMNMX3.FTZ R17, R3, R8, R142, !PT ;  /* 0x0000000803117276 */ /* 0x000fe4000781008e */
[----:B------:R-:W-:-:S02]  /*3790*/  FSEL R191, R191, -INF , !P3 ;  /* 0xff800000bfbf7808 */ /* 0x000fc40005800000 */
[----:B------:R-:W-:Y:S02]  /*37a0*/  FSEL R189, R189, -INF , !P1 ;  /* 0xff800000bdbd7808 */ /* 0x000fe40004800000 */
[----:B------:R-:W-:Y:S02]  /*37b0*/  FMNMX3.FTZ R4, R4, R141, R193, !PT ;  /* 0x0000008d04047276 */ /* 0x000fe400078100c1 */
[----:B------:R-:W-:Y:S02]  /*37c0*/  FSEL R186, R186, -INF , !P4 ;  /* 0xff800000baba7808 */ /* 0x000fe40006000000 */
[----:B------:R-:W-:Y:S02]  /*37d0*/  FMNMX3.FTZ R17, R17, R140, R180, !PT ;  /* 0x0000008c11117276 */ /* 0x000fe400078100b4 */
[----:B------:R-:W-:Y:S02]  /*37e0*/  FSEL R187, R187, -INF , !P5 ;  /* 0xff800000bbbb7808 */ /* 0x000fe40006800000 */
[----:B------:R-:W-:-:S02]  /*37f0*/  FMNMX3.FTZ R4, R4, R191, R189, !PT ;  /* 0x000000bf04047276 */ /* 0x000fc400078100bd */
[----:B---3--:R-:W-:Y:S02]  /*3800*/  FSEL R184, R55, -INF , !P3 ;  /* 0xff80000037b87808 */ /* 0x008fe40005800000 */
[----:B-----5:R-:W-:Y:S02]  /*3810*/  FSEL R182, R182, -INF , !P1 ;  /* 0xff800000b6b67808 */ /* 0x020fe40004800000 */
[----:B------:R-:W-:Y:S02]  /*3820*/  FMNMX3.FTZ R17, R17, R190, R186, !PT ;  /* 0x000000be11117276 */ /* 0x000fe400078100ba */
[----:B------:R-:W-:Y:S02]  /*3830*/  FMNMX.FTZ R4, R187, R4, !PT ;  /* 0x00000004bb047209 */ /* 0x000fe40007810000 */
[----:B--2---:R-:W-:Y:S02]  /*3840*/  FSEL R178, R178, -INF , !P5 ;  /* 0xff800000b2b27808 */ /* 0x004fe40006800000 */
[----:B------:R-:W-:Y:S01]  /*3850*/  FMNMX3.FTZ R17, R17, R184, R182, !PT ;  /* 0x000000b811117276 */ /* 0x000fe200078100b6 */
[----:B------:R-:W1:Y:S01]  /*3860*/  SHFL.BFLY PT, R3, R4, 0x2, 0x1f ;  /* 0x0c401f0004037f89 */ /* 0x000e6200000e0000 */
[----:B------:R-:W-:-:S02]  /*3870*/  LOP3.LUT R179, R91, 0x200, R94, 0xf8, !PT ;  /* 0x000002005bb37812 */ /* 0x000fc400078ef85e */
[----:B------:R-:W-:Y:S02]  /*3880*/  FMNMX.FTZ R19, R178, R17, !PT ;  /* 0x00000011b2137209 */ /* 0x000fe40007810000 */
[----:B------:R-:W-:-:S03]  /*3890*/  LEA R179, R179, UR12, 0x1 ;  /* 0x0000000cb3b37c11 */ /* 0x000fc6000f8e08ff */
[----:B------:R-:W2:Y:S01]  /*38a0*/  SHFL.BFLY PT, R16, R19, 0x2, 0x1f ;  /* 0x0c401f0013107f89 */ /* 0x000ea200000e0000 */
[-C--:B------:R-:W-:Y:S02]  /*38b0*/  IADD3 R171, PT, PT, R92, R179.reuse, RZ ;  /* 0x000000b35cab7210 */ /* 0x080fe40007ffe0ff */
[C---:B------:R-:W-:Y:S01]  /*38c0*/  IADD3 R175, PT, PT, R90.reuse, R179, RZ ;  /* 0x000000b35aaf7210 */ /* 0x040fe20007ffe0ff */
[----:B------:R-:W-:Y:S01]  /*38d0*/  LDSM.16.MT88.4 R40, [R179+0xe000] ;  /* 0x00e00000b328783b */ /* 0x000fe20000004200 */
[----:B------:R-:W-:-:S03]  /*38e0*/  IADD3 R170, PT, PT, R90, R171, RZ ;  /* 0x000000ab5aaa7210 */ /* 0x000fc60007ffe0ff */
[----:B------:R-:W-:Y:S04]  /*38f0*/  LDSM.16.MT88.4 R56, [R171+0xe000] ;  /* 0x00e00000ab38783b */ /* 0x000fe80000004200 */
[----:B------:R-:W-:Y:S01]  /*3900*/  LDSM.16.MT88.4 R124, [R179+0xc000] ;  /* 0x00c00000b37c783b */ /* 0x000fe20000004200 */
[----:B-1----:R-:W-:-:S03]  /*3910*/  FMNMX.FTZ R17, R4, R3, !PT ;  /* 0x0000000304117209 */ /* 0x002fc60007810000 */
[----:B------:R-:W-:Y:S04]  /*3920*/  LDSM.16.MT88.4 R116, [R175+0xc000] ;  /* 0x00c00000af74783b */ /* 0x000fe80000004200 */
[----:B------:R-:W1:Y:S01]  /*3930*/  SHFL.BFLY PT, R132, R17, 0x1, 0x1f ;  /* 0x0c201f0011847f89 */ /* 0x000e6200000e0000 */
[----:B--2---:R-:W-:-:S03]  /*3940*/  FMNMX.FTZ R4, R19, R16, !PT ;  /* 0x0000001013047209 */ /* 0x004fc60007810000 */
[----:B------:R-:W-:Y:S04]  /*3950*/  LDSM.16.MT88.4 R108, [R171+0xc000] ;  /* 0x00c00000ab6c783b */ /* 0x000fe80000004200 */
[----:B------:R-:W2:Y:S04]  /*3960*/  SHFL.BFLY PT, R3, R4, 0x1, 0x1f ;  /* 0x0c201f0004037f89 */ /* 0x000ea800000e0000 */
[----:B------:R-:W3:Y:S04]  /*3970*/  LDSM.16.MT88.4 R100, [R170+0xc000] ;  /* 0x00c00000aa64783b */ /* 0x000ee80000004200 */
[----:B------:R-:W-:Y:S04]  /*3980*/  LDSM.16.MT88.4 R64, [R170+0xe000] ;  /* 0x00e00000aa40783b */ /* 0x000fe80000004200 */
[----:B------:R-:W-:Y:S01]  /*3990*/  LDSM.16.MT88.4 R72, [R179+0x10000] ;  /* 0x01000000b348783b */ /* 0x000fe20000004200 */
[----:B-1----:R-:W-:-:S03]  /*39a0*/  FMNMX.FTZ R132, R17, R132, !PT ;  /* 0x0000008411847209 */ /* 0x002fc60007810000 */
[----:B------:R-:W-:Y:S01]  /*39b0*/  LDSM.16.MT88.4 R80, [R175+0x10000] ;  /* 0x01000000af50783b */ /* 0x000fe20000004200 */
[C---:B------:R-:W-:Y:S01]  /*39c0*/  FSETP.NEU.FTZ.AND P1, PT, R132.reuse, -INF , PT ;  /* 0xff8000008400780b */ /* 0x040fe20003f3d000 */
[----:B----4-:R-:W-:Y:S02]  /*39d0*/  FMUL.FTZ R188, R132, UR9 ;  /* 0x0000000984bc7c20 */ /* 0x010fe40008410000 */
[----:B------:R-:W-:Y:S01]  /*39e0*/  LDSM.16.MT88.4 R88, [R171+0x10000] ;  /* 0x01000000ab58783b */ /* 0x000fe20000004200 */
[----:B--2---:R-:W-:Y:S02]  /*39f0*/  FMNMX.FTZ R3, R4, R3, !PT ;  /* 0x0000000304037209 */ /* 0x004fe40007810000 */
[----:B------:R-:W-:Y:S01]  /*3a00*/  FSEL R188, R188, RZ, P1 ;  /* 0x000000ffbcbc7208 */ /* 0x000fe20000800000 */
[----:B------:R-:W-:Y:S01]  /*3a10*/  LDSM.16.MT88.4 R20, [R175+0xc800] ;  /* 0x00c80000af14783b */ /* 0x000fe20000004200 */
[C---:B------:R-:W-:Y:S01]  /*3a20*/  FSETP.NEU.FTZ.AND P1, PT, R3.reuse, -INF , PT ;  /* 0xff8000000300780b */ /* 0x040fe20003f3d000 */
[----:B------:R-:W-:-:S02]  /*3a30*/  FMUL.FTZ R183, R3, UR9 ;  /* 0x0000000903b77c20 */ /* 0x000fc40008410000 */
[--C-:B------:R-:W-:Y:S01]  /*3a40*/  FFMA.FTZ R169, R13, UR9, -R188.reuse ;  /* 0x000000090da97c23 */ /* 0x100fe200080108bc */
[--C-:B------:R-:W-:Y:S01]  /*3a50*/  FFMA.FTZ R168, R45, UR9, -R188.reuse ;  /* 0x000000092da87c23 */ /* 0x100fe200080108bc */
[--C-:B------:R-:W-:Y:S01]  /*3a60*/  FFMA.FTZ R165, R15, UR9, -R188.reuse ;  /* 0x000000090fa57c23 */ /* 0x100fe200080108bc */
[----:B------:R-:W-:Y:S01]  /*3a70*/  FSEL R183, R183, RZ, P1 ;  /* 0x000000ffb7b77208 */ /* 0x000fe20000800000 */
[--C-:B------:R-:W-:Y:S01]  /*3a80*/  FFMA.FTZ R164, R49, UR9, -R188.reuse ;  /* 0x0000000931a47c23 */ /* 0x100fe200080108bc */
[--C-:B------:R-:W-:Y:S01]  /*3a90*/  FFMA.FTZ R160, R7, UR9, -R188.reuse ;  /* 0x0000000907a07c23 */ /* 0x100fe200080108bc */
[--C-:B------:R-:W-:Y:S01]  /*3aa0*/  FFMA.FTZ R157, R5, UR9, -R188.reuse ;  /* 0x00000009059d7c23 */ /* 0x100fe200080108bc */
[----:B------:R-:W-:Y:S01]  /*3ab0*/  MUFU.EX2 R169, R169 ;  /* 0x000000a900a97308 */ /* 0x000fe20000000800 */
[--C-:B------:R-:W-:Y:S01]  /*3ac0*/  FFMA.FTZ R167, R46, UR9, -R183.reuse ;  /* 0x000000092ea77c23 */ /* 0x100fe200080108b7 */
[--C-:B------:R-:W-:Y:S01]  /*3ad0*/  FFMA.FTZ R166, R6, UR9, -R183.reuse ;  /* 0x0000000906a67c23 */ /* 0x100fe200080108b7 */
[--C-:B------:R-:W-:Y:S01]  /*3ae0*/  FFMA.FTZ R163, R50, UR9, -R183.reuse ;  /* 0x0000000932a37c23 */ /* 0x100fe200080108b7 */
[--C-:B------:R-:W-:Y:S01]  /*3af0*/  FFMA.FTZ R162, R32, UR9, -R183.reuse ;  /* 0x0000000920a27c23 */ /* 0x100fe200080108b7 */
[----:B------:R-:W1:Y:S01]  /*3b00*/  LDSM.16.MT88.4 R48, [R175+0xe000] ;  /* 0x00e00000af30783b */ /* 0x000e620000004200 */
[--C-:B------:R-:W-:Y:S01]  /*3b10*/  FFMA.FTZ R161, R11, UR9, -R188.reuse ;  /* 0x000000090ba17c23 */ /* 0x100fe200080108bc */
[--C-:B------:R-:W-:Y:S01]  /*3b20*/  FFMA.FTZ R156, R9, UR9, -R188.reuse ;  /* 0x00000009099c7c23 */ /* 0x100fe200080108bc */
[----:B------:R-:W2:Y:S01]  /*3b30*/  MUFU.EX2 R168, R168 ;  /* 0x000000a800a87308 */ /* 0x000ea20000000800 */
[----:B------:R-:W4:Y:S01]  /*3b40*/  LDSM.16.MT88.4 R4, [R170+0x10000] ;  /* 0x01000000aa04783b */ /* 0x000f220000004200 */
[--C-:B------:R-:W-:Y:S01]  /*3b50*/  FFMA.FTZ R159, R14, UR9, -R183.reuse ;  /* 0x000000090e9f7c23 */ /* 0x100fe200080108b7 */
[--C-:B------:R-:W-:Y:S01]  /*3b60*/  FFMA.FTZ R158, R12, UR9, -R183.reuse ;  /* 0x000000090c9e7c23 */ /* 0x100fe200080108b7 */
[--C-:B------:R-:W-:Y:S01]  /*3b70*/  FFMA.FTZ R155, R10, UR9, -R183.reuse ;  /* 0x000000090a9b7c23 */ /* 0x100fe200080108b7 */
[--C-:B------:R-:W-:Y:S01]  /*3b80*/  FFMA.FTZ R154, R8, UR9, -R183.reuse ;  /* 0x00000009089a7c23 */ /* 0x100fe200080108b7 */
[----:B------:R-:W5:Y:S01]  /*3b90*/  LDSM.16.MT88.4 R12, [R179+0xe800] ;  /* 0x00e80000b30c783b */ /* 0x000f620000004200 */
[--C-:B------:R-:W-:Y:S01]  /*3ba0*/  FFMA.FTZ R172, R177, UR9, -R188.reuse ;  /* 0x00000009b1ac7c23 */ /* 0x100fe200080108bc */
[----:B------:R-:W-:Y:S01]  /*3bb0*/  MUFU.EX2 R165, R165 ;  /* 0x000000a500a57308 */ /* 0x000fe20000000800 */
[--C-:B------:R-:W-:Y:S01]  /*3bc0*/  FFMA.FTZ R173, R173, UR9, -R188.reuse ;  /* 0x00000009adad7c23 */ /* 0x100fe200080108bc */
[----:B------:R-:W5:Y:S01]  /*3bd0*/  LDSM.16.MT88.4 R8, [R171+0xe800] ;  /* 0x00e80000ab08783b */ /* 0x000f620000004200 */
[--C-:B------:R-:W-:Y:S01]  /*3be0*/  FFMA.FTZ R174, R143, UR9, -R188.reuse ;  /* 0x000000098fae7c23 */ /* 0x100fe200080108bc */
[--C-:B------:R-:W-:Y:S01]  /*3bf0*/  FFMA.FTZ R177, R141, UR9, -R188.reuse ;  /* 0x000000098db17c23 */ /* 0x100fe200080108bc */
[--C-:B------:R-:W-:Y:S01]  /*3c00*/  FFMA.FTZ R176, R142, UR9, -R183.reuse ;  /* 0x000000098eb07c23 */ /* 0x100fe200080108b7 */
[----:B------:R-:W5:Y:S01]  /*3c10*/  LDSM.16.MT88.4 R16, [R170+0xe800] ;  /* 0x00e80000aa10783b */ /* 0x000f620000004200 */
[--C-:B------:R-:W-:Y:S01]  /*3c20*/  FFMA.FTZ R181, R140, UR9, -R183.reuse ;  /* 0x000000098cb57c23 */ /* 0x100fe200080108b7 */
[----:B------:R-:W3:Y:S01]  /*3c30*/  MUFU.EX2 R164, R164 ;  /* 0x000000a400a47308 */ /* 0x000ee20000000800 */
[----:B--2---:R-:W-:Y:S01]  /*3c40*/  F2FP.F16.F32.PACK_AB R96, R168, R169 ;  /* 0x000000a9a860723e */ /* 0x004fe200000000ff */
        /* <DEDUP_REMOVED lines=9> */
[----:B------:R-:W-:Y:S01]  /*3ce0*/  FFMA.FTZ R188, R187, UR9, -R188 ;  /* 0x00000009bbbc7c23 */ /* 0x000fe200080108bc */
[--C-:B------:R-:W-:Y:S01]  /*3cf0*/  FFMA.FTZ R186, R186, UR9, -R183.reuse ;  /* 0x00000009baba7c23 */ /* 0x100fe200080108b7 */
[--C-:B------:R-:W-:Y:S01]  /*3d00*/  FFMA.FTZ R187, R184, UR9, -R183.reuse ;  /* 0x00000009b8bb7c23 */ /* 0x100fe200080108b7 */
[----:B------:R-:W-:Y:S01]  /*3d10*/  LDSM.16.MT88.4 R24, [R175+0xe800] ;  /* 0x00e80000af18783b */ /* 0x000fe20000004200 */
[--C-:B------:R-:W-:Y:S01]  /*3d20*/  FFMA.FTZ R182, R182, UR9, -R183.reuse ;  /* 0x00000009b6b67c23 */ /* 0x100fe200080108b7 */
[----:B------:R-:W2:Y:S01]  /*3d30*/  MUFU.EX2 R166, R166 ;  /* 0x000000a600a67308 */ /* 0x000ea20000000800 */
[----:B---3--:R-:W-:Y:S01]  /*3d40*/  F2FP.F16.F32.PACK_AB R98, R164, R165 ;  /* 0x000000a5a462723e */ /* 0x008fe200000000ff */
[----:B------:R-:W-:Y:S01]  /*3d50*/  LDSM.16.MT88.4 R140, [R179+0xd000] ;  /* 0x00d00000b38c783b */ /* 0x000fe20000004200 */
[----:B------:R-:W-:Y:S01]  /*3d60*/  FFMA.FTZ R209, R178, UR9, -R183 ;  /* 0x00000009b2d17c23 */ /* 0x000fe200080108b7 */
[----:B------:R-:W-:-:S04]  /*3d70*/  FADD.FTZ R168, R169, R168 ;  /* 0x000000a8a9a87221 */ /* 0x000fc80000010000 */
[----:B------:R-:W-:Y:S01]  /*3d80*/  MUFU.EX2 R163, R163 ;  /* 0x000000a300a37308 */ /* 0x000fe20000000800 */
[----:B------:R-:W-:-:S04]  /*3d90*/  FADD.FTZ R165, R165, R168 ;  /* 0x000000a8a5a57221 */ /* 0x000fc80000010000 */
[----:B------:R-:W-:-:S03]  /*3da0*/  FADD.FTZ R164, R164, R165 ;  /* 0x000000a5a4a47221 */ /* 0x000fc60000010000 */
        /* <DEDUP_REMOVED lines=25> */
[C---:B-1----:R-:W-:Y:S07]  /*3f40*/  HMMA.16816.F32 R44, R96.reuse, R48, RZ ;  /* 0x00000030602c723c */ /* 0x042fee00000018ff */
        /* <DEDUP_REMOVED lines=26> */
[----:B----4-:R-:W-:Y:S01]  /*40f0*/  HMMA.16816.F32 R92, R96, R4, RZ ;  /* 0x00000004605c723c */ /* 0x010fe200000018ff */
        /* <DEDUP_REMOVED lines=8> */
[----:B-----5:R-:W-:-:S07]  /*4180*/  F2FP.F16.F32.PACK_AB R7, R154, R155 ;  /* 0x0000009b9a07723e */ /* 0x020fce00000000ff */
        /* <DEDUP_REMOVED lines=33> */
[C---:B-----5:R-:W-:Y:S08]  /*43a0*/  HMMA.16816.F32 R92, R4.reuse, R16, R92 ;  /* 0x00000010045c723c */ /* 0x060ff0000000185c */
[----:B------:R-:W-:Y:S01]  /*43b0*/  HMMA.16816.F32 R96, R4, R18, R96 ;  /* 0x000000120460723c */ /* 0x000fe20000001860 */
[----:B------:R-:W4:Y:S01]  /*43c0*/  LDSM.16.MT88.4 R16, [R179+0x11000] ;  /* 0x01100000b310783b */ /* 0x000f220000004200 */
[----:B------:R-:W-:-:S02]  /*43d0*/  F2FP.F16.F32.PACK_AB R4, R173, R172 ;  /* 0x000000acad04723e */ /* 0x000fc400000000ff */
[----:B-1----:R-:W-:Y:S02]  /*43e0*/  F2FP.F16.F32.PACK_AB R5, R181, R176 ;  /* 0x000000b0b505723e */ /* 0x002fe400000000ff */
[----:B------:R-:W-:Y:S02]  /*43f0*/  F2FP.F16.F32.PACK_AB R6, R177, R174 ;  /* 0x000000aeb106723e */ /* 0x000fe400000000ff */
[----:B------:R-:W-:-:S07]  /*4400*/  F2FP.F16.F32.PACK_AB R7, R185, R180 ;  /* 0x000000b4b907723e */ /* 0x000fce00000000ff */
        /* <DEDUP_REMOVED lines=89> */
[----:B------:R-:W-:Y:S01]  /*49a0*/  IMAD.WIDE.U32 R4, R149, R134, R150 ;  /* 0x0000008695047225 */ /* 0x000fe200078e0096 */
[----:B------:R-:W-:Y:S01]  /*49b0*/  LEA.HI.SX32 R11, R144, 0xfffffffe, 0x1a ;  /* 0xfffffffe900b7811 */ /* 0x000fe200078fd2ff */
[----:B------:R-:W-:Y:S01]  /*49c0*/  ULEA UR5, UR5, UR4, 0x18 ;  /* 0x0000000405057291 */ /* 0x000fe2000f8ec0ff */
[----:B------:R-:W-:Y:S01]  /*49d0*/  IADD3 R198, P1, PT, R152, -0x100, RZ ;  /* 0xffffff0098c67810 */ /* 0x000fe20007f3e0ff */
[----:B------:R-:W-:Y:S01]  /*49e0*/  IMAD.IADD R5, R148, 0x1, R5 ;  /* 0x0000000194057824 */ /* 0x000fe200078e0205 */
[C---:B------:R-:W-:Y:S01]  /*49f0*/  LOP3.LUT P6, RZ, R200.reuse, 0x4, RZ, 0xc0, !PT ;  /* 0x00000004c8ff7812 */ /* 0x040fe200078cc0ff */
[----:B------:R-:W-:Y:S01]  /*4a00*/  IMAD.SHL.U32 R185, R200, 0x40, RZ ;  /* 0x00000040c8b97824 */ /* 0x000fe200078e00ff */
[----:B------:R-:W-:Y:S01]  /*4a10*/  IADD3.X R204, PT, PT, R2, -0x1, RZ, P1, !PT ;  /* 0xffffffff02cc7810 */ /* 0x000fe20000ffe4ff */
[----:B------:R-:W-:Y:S01]  /*4a20*/  IMAD.WIDE.U32 R12, R147, UR8, R4 ;  /* 0x00000008930c7c25 */ /* 0x000fe2000f8e0004 */
[----:B------:R-:W-:Y:S01]  /*4a30*/  SHF.R.U32.HI R4, RZ, 0x1, R200 ;  /* 0x00000001ff047819 */ /* 0x000fe200000116c8 */
[----:B------:R-:W1:Y:S01]  /*4a40*/  LDCU UR4, c[0x0][0x45c] ;  /* 0x00008b80ff0477ac */ /* 0x000e620008000800 */
[----:B------:R-:W-:Y:S01]  /*4a50*/  LOP3.LUT R9, R185, 0x1c0, RZ, 0xc0, !PT ;  /* 0x000001c0b9097812 */ /* 0x000fe200078ec0ff */
[----:B------:R-:W-:Y:S01]  /*4a60*/  IMAD.SHL.U32 R195, R200, 0x20, RZ ;  /* 0x00000020c8c37824 */ /* 0x000fe200078e00ff */
[----:B------:R-:W-:Y:S01]  /*4a70*/  IADD3 R7, P2, PT, R145, R12, RZ ;  /* 0x0000000c91077210 */ /* 0x000fe20007f5e0ff */
[----:B------:R-:W-:Y:S01]  /*4a80*/  IMAD.MOV.U32 R188, RZ, RZ, 0x20 ;  /* 0x00000020ffbc7424 */ /* 0x000fe200078e00ff */
[----:B------:R-:W-:Y:S01]  /*4a90*/  LOP3.LUT R9, R9, 0x38, R146, 0xf8, !PT ;  /* 0x0000003809097812 */ /* 0x000fe200078ef892 */
[----:B------:R-:W-:Y:S01]  /*4aa0*/  IMAD.SHL.U32 R203, R134, 0x20, RZ ;  /* 0x0000002086cb7824 */ /* 0x000fe200078e00ff */
[----:B------:R-:W-:Y:S01]  /*4ab0*/  LOP3.LUT R6, R185, 0x200, RZ, 0xc0, !PT ;  /* 0x00000200b9067812 */ /* 0x000fe200078ec0ff */
[----:B------:R-:W-:Y:S01]  /*4ac0*/  IMAD.X R0, R0, 0x1, R13, P2 ;  /* 0x0000000100007824 */ /* 0x000fe200010e060d */
[----:B------:R-:W-:Y:S01]  /*4ad0*/  LOP3.LUT R5, R9, 0x8, R200, 0x78, !PT ;  /* 0x0000000809057812 */ /* 0x000fe200078e78c8 */
[----:B------:R-:W-:Y:S01]  /*4ae0*/  IMAD.SHL.U32 R13, R7, 0x2, RZ ;  /* 0x00000002070d7824 */ /* 0x000fe200078e00ff */
[----:B------:R-:W-:Y:S01]  /*4af0*/  LOP3.LUT R4, R9, 0x8, R4, 0x78, !PT ;  /* 0x0000000809047812 */ /* 0x000fe200078e7804 */
[----:B------:R-:W-:Y:S01]  /*4b00*/  IMAD.WIDE.U32 R8, R11, R134, RZ ;  /* 0x000000860b087225 */ /* 0x000fe200078e00ff */
[----:B------:R-:W-:-:S02]  /*4b10*/  SHF.L.U64.HI R7, R7, 0x1, R0 ;  /* 0x0000000107077819 */ /* 0x000fc40000010200 */
[----:B------:R-:W-:Y:S01]  /*4b20*/  LOP3.LUT R195, R6, 0x7c00, R195, 0xf8, !PT ;  /* 0x00007c0006c37812 */ /* 0x000fe200078ef8c3 */
[----:B------:R-:W-:Y:S01]  /*4b30*/  IMAD R0, R11, R135, R9 ;  /* 0x000000870b007224 */ /* 0x000fe200078e0209 */
[----:B------:R-:W-:Y:S01]  /*4b40*/  LEA R212, P2, R8, R13, 0x7 ;  /* 0x0000000d08d47211 */ /* 0x000fe200078438ff */
[----:B------:R-:W-:Y:S01]  /*4b50*/  IMAD.SHL.U32 R206, R134, 0x80, RZ ;  /* 0x0000008086ce7824 */ /* 0x000fe200078e00ff */
[----:B------:R-:W-:Y:S01]  /*4b60*/  LOP3.LUT R190, R185, 0x400, RZ, 0xc0, !PT ;  /* 0x00000400b9be7812 */ /* 0x000fe200078ec0ff */
[----:B------:R-:W-:Y:S01]  /*4b70*/  IMAD.MOV.U32 R137, RZ, RZ, R132 ;  /* 0x000000ffff897224 */ /* 0x000fe200078e0084 */
[----:B------:R-:W-:Y:S02]  /*4b80*/  LEA.HI.X R0, R8, R7, R0, 0x7, P2 ;  /* 0x0000000708007211 */ /* 0x000fe400010f3c00 */
[----:B------:R-:W-:Y:S01]  /*4b90*/  IADD3 R212, P2, PT, R212, UR6, RZ ;  /* 0x00000006d4d47c10 */ /* 0x000fe2000ff5e0ff */
[----:B------:R-:W-:Y:S01]  /*4ba0*/  IMAD R190, R5, 0x2, R190 ;  /* 0x0000000205be7824 */ /* 0x000fe200078e02be */
[----:B------:R-:W-:Y:S01]  /*4bb0*/  LOP3.LUT R195, R195, R4, RZ, 0xfc, !PT ;  /* 0x00000004c3c37212 */ /* 0x000fe200078efcff */
[----:B------:R-:W2:Y:S01]  /*4bc0*/  LDCU UR6, c[0x0][0x50c] ;  /* 0x0000a180ff0677ac */ /* 0x000ea20008000800 */
[----:B------:R-:W-:Y:S01]  /*4bd0*/  IADD3.X R213, PT, PT, R0, UR7, RZ, P2, !PT ;  /* 0x0000000700d57c10 */ /* 0x000fe200097fe4ff */
[----:B------:R-:W-:Y:S01]  /*4be0*/  IMAD.MOV.U32 R0, RZ, RZ, R3 ;  /* 0x000000ffff007224 */ /* 0x000fe200078e0003 */
[----:B------:R-:W-:Y:S01]  /*4bf0*/  LOP3.LUT R185, R4, 0x200, R185, 0xf8, !PT ;  /* 0x0000020004b97812 */ /* 0x000fe200078ef8b9 */
[----:B------:R-:W-:Y:S01]  /*4c00*/  IMAD.MOV.U32 R3, RZ, RZ, 0x40 ;  /* 0x00000040ff037424 */ /* 0x000fe200078e00ff */
[----:B------:R-:W-:-:S02]  /*4c10*/  LEA R195, R195, UR5, 0x1 ;  /* 0x00000005c3c37c11 */ /* 0x000fc4000f8e08ff */
[----:B------:R-:W-:Y:S02]  /*4c20*/  SEL R188, R188, 0xffffffe0, !P0 ;  /* 0xffffffe0bcbc7807 */ /* 0x000fe40004000000 */
[----:B------:R-:W-:Y:S01]  /*4c30*/  SEL R2, R3, 0xffffffc0, !P6 ;  /* 0xffffffc003027807 */ /* 0x000fe20007000000 */
[----:B------:R-:W-:Y:S01]  /*4c40*/  VIADD R3, R190, UR5 ;  /* 0x00000005be037c36 */ /* 0x000fe20008000000 */
[----:B------:R-:W-:Y:S01]  /*4c50*/  LEA R185, R185, UR5, 0x1 ;  /* 0x00000005b9b97c11 */ /* 0x000fe2000f8e08ff */
[----:B------:R-:W-:Y:S01]  /*4c60*/  IMAD.IADD R191, R188, 0x1, R195 ;  /* 0x00000001bcbf7824 */ /* 0x000fe200078e02c3 */
[----:B------:R-:W-:Y:S01]  /*4c70*/  SHF.L.U64.HI R202, R134, 0x5, R135 ;  /* 0x0000000586ca7819 */ /* 0x000fe20000010287 */
[----:B------:R-:W-:Y:S01]  /*4c80*/  IMAD.IADD R193, R2, 0x1, R195 ;  /* 0x0000000102c17824 */ /* 0x000fe200078e02c3 */
[----:B------:R-:W-:Y:S01]  /*4c90*/  SHF.L.U64.HI R205, R134, 0x7, R135 ;  /* 0x0000000786cd7819 */ /* 0x000fe20000010287 */
[C---:B------:R-:W-:Y:S01]  /*4ca0*/  IMAD.IADD R189, R3.reuse, 0x1, R2 ;  /* 0x0000000103bd7824 */ /* 0x040fe200078e0202 */
[----:B------:R-:W-:Y:S01]  /*4cb0*/  LEA.HI.SX32 R207, R144, 0xfffffffd, 0x1a ;  /* 0xfffffffd90cf7811 */ /* 0x000fe200078fd2ff */
[----:B------:R-:W-:Y:S01]  /*4cc0*/  IMAD.IADD R186, R3, 0x1, R188 ;  /* 0x0000000103ba7824 */ /* 0x000fe200078e02bc */
[----:B------:R-:W-:Y:S01]  /*4cd0*/  LEA R201, R133, UR5, 0x1 ;  /* 0x0000000585c97c11 */ /* 0x000fe2000f8e08ff */
[----:B------:R-:W-:-:S02]  /*4ce0*/  VIADD R210, R185, 0xc000 ;  /* 0x0000c000b9d27836 */ /* 0x000fc40000000000 */
[C---:B------:R-:W-:Y:S02]  /*4cf0*/  IMAD.IADD R184, R188.reuse, 0x1, R185 ;  /* 0x00000001bcb87824 */ /* 0x040fe400078e02b9 */
[----:B------:R-:W-:Y:S02]  /*4d00*/  VIADD R208, R185, 0xc040 ;  /* 0x0000c040b9d07836 */ /* 0x000fe40000000000 */
[C---:B------:R-:W-:Y:S02]  /*4d10*/  IMAD.IADD R187, R188.reuse, 0x1, R189 ;  /* 0x00000001bcbb7824 */ /* 0x040fe400078e02bd */
[----:B------:R-:W-:Y:S01]  /*4d20*/  IMAD.IADD R192, R188, 0x1, R193 ;  /* 0x00000001bcc07824 */ /* 0x000fe200078e02c1 */
[----:B-12---:R-:W-:Y:S06]  /*4d30*/  BRA `(.L_x_921) ;  /* 0x0000000000907947 */ /* 0x006fec0003800000 */
.L_x_923:
[----:B------:R-:W1:Y:S02]  /*4d40*/  LDC.64 R2, c[0x0][0x3b8] ;  /* 0x0000ee00ff027b82 */ /* 0x000e640000000a00 */
[C---:B-1----:R-:W-:Y:S01]  /*4d50*/  IMAD.WIDE.U32 R12, R207.reuse, R2, RZ ;  /* 0x00000002cf0c7225 */ /* 0x042fe200078e00ff */
[----:B------:R-:W-:Y:S03]  /*4d60*/  SHF.L.U64.HI R5, R2, 0x4, R3 ;  /* 0x0000000402057819 */ /* 0x000fe60000010203 */
[----:B------:R-:W-:Y:S01]  /*4d70*/  IMAD R6, R207, R3, R13 ;  /* 0x00000003cf067224 */ /* 0x000fe200078e020d */
[----:B------:R-:W-:Y:S01]  /*4d80*/  LEA R14, P2, R12, R197, 0x7 ;  /* 0x000000c50c0e7211 */ /* 0x000fe200078438ff */
        /* <DEDUP_REMOVED lines=10> */
[-C--:B------:R-:W-:Y:S02]  /*4e30*/  IADD3 R4, P0, PT, R4, R9.reuse, RZ ;  /* 0x0000000904047210 */ /* 0x080fe40007f1e0ff */
[--C-:B------:R-:W-:Y:S01]  /*4e40*/  LEA.HI.X R13, R9, R196, R8.reuse, 0x1, P2 ;  /* 0x000000c4090d7211 */ /* 0x100fe200010f0c08 */
[----:B------:R1:W-:Y:S01]  /*4e50*/  LDGSTS.E.BYPASS.LTC128B.128 [R201+0xa000], desc[UR10][R14.64+0x100] ;  /* 0x0a0001000ec97fae */ /* 0x0003e2000b981a0a */
[C---:B------:R-:W-:Y:S01]  /*4e60*/  LEA R10, P1, R2.reuse, R9, 0x5 ;  /* 0x00000009020a7211 */ /* 0x040fe200078228ff */
[----:B------:R-:W-:Y:S02]  /*4e70*/  IMAD.X R5, R5, 0x1, R8, P0 ;  /* 0x0000000105057824 */ /* 0x000fe400000e0608 */
[----:B------:R1:W-:Y:S01]  /*4e80*/  LDGSTS.E.BYPASS.LTC128B.128 [R201+0x6800], desc[UR10][R12.64] ;  /* 0x068000000cc97fae */ /* 0x0003e2000b981a0a */
[----:B------:R-:W-:Y:S02]  /*4e90*/  LEA.HI.X R3, R2, R8, R3, 0x5, P1 ;  /* 0x0000000802037211 */ /* 0x000fe400008f2c03 */
        /* <DEDUP_REMOVED lines=14> */
.L_x_921:
[----:B------:R-:W-:Y:S04]  /*4f80*/  DEPBAR.LE SB0, 0x0 ;  /* 0x000080000000791a */ /* 0x000fe80000000000 */
[----:B------:R-:W-:Y:S01]  /*4f90*/  BAR.SYNC.DEFER_BLOCKING 0x0 ;  /* 0x0000000000007b1d */ /* 0x000fe20000010000 */
[----:B------:R-:W-:Y:S04]  /*4fa0*/  IADD3 R134, P0, PT, R212, R203, RZ ;  /* 0x000000cbd4867210 */ /* 0x000fe80007f1e0ff */
[----:B------:R-:W-:Y:S02]  /*4fb0*/  IADD3.X R135, PT, PT, R213, R202, RZ, P0, !PT ;  /* 0x000000cad5877210 */ /* 0x000fe400007fe4ff */
[----:B------:R-:W-:Y:S04]  /*4fc0*/  IADD3 R132, P0, PT, R198, R134, RZ ;  /* 0x00000086c6847210 */ /* 0x000fe80007f1e0ff */
[----:B------:R-:W-:Y:S02]  /*4fd0*/  IADD3.X R133, PT, PT, R204, R135, RZ, P0, !PT ;  /* 0x00000087cc857210 */ /* 0x000fe400007fe4ff */
[----:B------:R-:W-:Y:S04]  /*4fe0*/  IADD3 R2, P0, PT, R198, R132, RZ ;  /* 0x00000084c6027210 */ /* 0x000fe80007f1e0ff */
[----:B------:R-:W-:Y:S02]  /*4ff0*/  IADD3.X R3, PT, PT, R204, R133, RZ, P0, !PT ;  /* 0x00000085cc037210 */ /* 0x000fe400007fe4ff */
[----:B------:R-:W-:Y:S01]  /*5000*/  ISETP.NE.AND P0, PT, R207, -0x1, PT ;  /* 0xffffffffcf00780c */ /* 0x000fe20003f05270 */
[----:B------:R-:W-:Y:S01]  /*5010*/  @!PT LDS RZ, [RZ] ;  /* 0x00000000fffff984 */ /* 0x000fe20000000800 */
[----:B------:R-:W-:Y:S01]  /*5020*/  @!PT LDS RZ, [RZ] ;  /* 0x00000000fffff984 */ /* 0x000fe20000000800 */
[----:B------:R-:W-:Y:S01]  /*5030*/  @!PT LDS RZ, [RZ] ;  /* 0x00000000fffff984 */ /* 0x000fe20000000800 */
[----:B------:R-:W-:Y:S05]  /*5040*/  LDGSTS.E.BYPASS.LTC128B.128 [R201+0xc000], desc[UR10][R212.64] ;  /* 0x0c000000d4c97fae */ /* 0x000fea000b981a0a */
[----:B------:R-:W-:Y:S05]  /*5050*/  LDGSTS.E.BYPASS.LTC128B.128 [R201+0xe000], desc[UR10][R212.64+0x80] ;  /* 0x0e000080d4c97fae */ /* 0x000fea000b981a0a */
[----:B------:R-:W-:Y:S05]  /*5060*/  LDGSTS.E.BYPASS.LTC128B.128 [R201+0x10000], desc[UR10][R212.64+0x100] ;  /* 0x10000100d4c97fae */ /* 0x000fea000b981a0a */
[----:B------:R-:W-:Y:S05]  /*5070*/  LDGSTS.E.BYPASS.LTC128B.128 [R201+0xc800], desc[UR10][R134.64] ;  /* 0x0c80000086c97fae */ /* 0x000fea000b981a0a */
[----:B------:R-:W-:Y:S05]  /*5080*/  LDGSTS.E.BYPASS.LTC128B.128 [R201+0xe800], desc[UR10][R134.64+0x80] ;  /* 0x0e80008086c97fae */ /* 0x000fea000b981a0a */
[----:B------:R-:W-:Y:S05]  /*5090*/  LDGSTS.E.BYPASS.LTC128B.128 [R201+0x10800], desc[UR10][R134.64+0x100] ;  /* 0x1080010086c97fae */ /* 0x000fea000b981a0a */
[----:B------:R-:W-:Y:S05]  /*50a0*/  LDGSTS.E.BYPASS.LTC128B.128 [R201+0xd000], desc[UR10][R132.64+0x100] ;  /* 0x0d00010084c97fae */ /* 0x000fea000b981a0a */
[----:B------:R-:W-:Y:S05]  /*50b0*/  LDGSTS.E.BYPASS.LTC128B.128 [R201+0xf000], desc[UR10][R132.64+0x180] ;  /* 0x0f00018084c97fae */ /* 0x000fea000b981a0a */
[----:B------:R1:W-:Y:S05]  /*50c0*/  LDGSTS.E.BYPASS.LTC128B.128 [R201+0x11000], desc[UR10][R132.64+0x200] ;  /* 0x1100020084c97fae */ /* 0x0003ea000b981a0a */
[----:B------:R-:W-:Y:S05]  /*50d0*/  LDGSTS.E.BYPASS.LTC128B.128 [R201+0xd800], desc[UR10][R2.64+0x200] ;  /* 0x0d80020002c97fae */ /* 0x000fea000b981a0a */
[----:B------:R-:W-:Y:S05]  /*50e0*/  LDGSTS.E.BYPASS.LTC128B.128 [R201+0xf800], desc[UR10][R2.64+0x280] ;  /* 0x0f80028002c97fae */ /* 0x000fea000b981a0a */
[----:B------:R2:W-:Y:S05]  /*50f0*/  LDGSTS.E.BYPASS.LTC128B.128 [R201+0x11800], desc[UR10][R2.64+0x300] ;  /* 0x1180030002c97fae */ /* 0x0005ea000b981a0a */
[----:B------:R-:W-:Y:S05]  /*5100*/  LDSM.16.M88.4 R140, [R195] ;  /* 0x00000000c38c783b */ /* 0x000fea0000000200 */
[----:B------:R-:W3:Y:S05]  /*5110*/  LDSM.16.M88.4 R144, [R190+UR5+0x6000] ;  /* 0x00600005be90783b */ /* 0x000eea0008000200 */
[----:B------:R-:W4:Y:S05]  /*5120*/  LDSM.16.M88.4 R148, [R190+UR5+0x6800] ;  /* 0x00680005be94783b */ /* 0x000f2a0008000200 */
[----:B------:R-:W5:Y:S05]  /*5130*/  LDSM.16.M88.4 R152, [R190+UR5+0x7000] ;  /* 0x00700005be98783b */ /* 0x000f6a0008000200 */
[----:B------:R-:W0:Y:S05]  /*5140*/  LDGDEPBAR ;  /* 0x00000000000079af */ /* 0x000e2a0000000000 */
[----:B------:R-:W2:Y:S05]  /*5150*/  LDSM.16.M88.4 R156, [R190+UR5+0x7800] ;  /* 0x00780005be9c783b */ /* 0x000eaa0008000200 */
[----:B------:R-:W-:Y:S05]  /*5160*/  LDSM.16.M88.4 R160, [R191] ;  /* 0x00000000bfa0783b */ /* 0x000fea0000000200 */
[----:B------:R-:W2:Y:S05]  /*5170*/  LDSM.16.M88.4 R164, [R186+0x6000] ;  /* 0x00600000baa4783b */ /* 0x000eaa0000000200 */
[----:B------:R-:W2:Y:S05]  /*5180*/  LDSM.16.M88.4 R168, [R186+0x6800] ;  /* 0x00680000baa8783b */ /* 0x000eaa0000000200 */
[----:B------:R-:W2:Y:S01]  /*5190*/  LDSM.16.M88.4 R172, [R186+0x7000] ;  /* 0x00700000baac783b */ /* 0x000ea20000000200 */
[C---:B---3--:R-:W-:Y:S04]  /*51a0*/  HMMA.16816.F32 R4, R140.reuse, R144, RZ ;  /* 0x000000908c04723c */ /* 0x048fe800000018ff */
[----:B------:R-:W-:Y:S04]  /*51b0*/  LDSM.16.M88.4 R176, [R193] ;  /* 0x00000000c1b0783b */ /* 0x000fe80000000200 */
[C---:B------:R-:W-:Y:S01]  /*51c0*/  HMMA.16816.F32 R8, R140.reuse, R146, RZ ;  /* 0x000000928c08723c */ /* 0x040fe200000018ff */
[----:B------:R-:W3:Y:S05]  /*51d0*/  LDSM.16.M88.4 R144, [R186+0x7800] ;  /* 0x00780000ba90783b */ /* 0x000eea0000000200 */
[----:B------:R-:W3:Y:S02]  /*51e0*/  LDSM.16.M88.4 R180, [R189+0x6000] ;  /* 0x00600000bdb4783b */ /* 0x000ee40000000200 */
[C---:B----4-:R-:W-:Y:S03]  /*51f0*/  HMMA.16816.F32 R12, R140.reuse, R148, RZ ;  /* 0x000000948c0c723c */ /* 0x050fe600000018ff */
[----:B-1----:R-:W-:Y:S05]  /*5200*/  LDSM.16.M88.4 R132, [R187+0x6800] ;  /* 0x00680000bb84783b */ /* 0x002fea0000000200 */
[C---:B------:R-:W-:Y:S01]  /*5210*/  HMMA.16816.F32 R16, R140.reuse, R150, RZ ;  /* 0x000000968c10723c */ /* 0x040fe200000018ff */
[----:B------:R-:W-:Y:S07]  /*5220*/  LDSM.16.M88.4 R148, [R189+0x7000] ;  /* 0x00700000bd94783b */ /* 0x000fee0000000200 */
[C---:B-----5:R-:W-:Y:S08]  /*5230*/  HMMA.16816.F32 R20, R140.reuse, R152, RZ ;  /* 0x000000988c14723c */ /* 0x060ff000000018ff */
[C---:B------:R-:W-:Y:S01]  /*5240*/  HMMA.16816.F32 R24, R140.reuse, R154, RZ ;  /* 0x0000009a8c18723c */ /* 0x040fe200000018ff */
[----:B------:R-:W-:Y:S07]  /*5250*/  LDSM.16.M88.4 R152, [R189+0x7800] ;  /* 0x00780000bd98783b */ /* 0x000fee0000000200 */
[C---:B--2---:R-:W-:Y:S08]  /*5260*/  HMMA.16816.F32 R28, R140.reuse, R156, RZ ;  /* 0x0000009c8c1c723c */ /* 0x044ff000000018ff */
[----:B------:R-:W-:Y:S01]  /*5270*/  HMMA.16816.F32 R32, R140, R158, RZ ;  /* 0x0000009e8c20723c */ /* 0x000fe200000018ff */
[----:B------:R-:W1:Y:S05]  /*5280*/  LDSM.16.M88.4 R140, [R189+0x6800] ;  /* 0x00680000bd8c783b */ /* 0x000e6a0000000200 */
[----:B------:R-:W-:Y:S02]  /*5290*/  LDSM.16.M88.4 R156, [R192] ;  /* 0x00000000c09c783b */ /* 0x000fe40000000200 */
[C---:B------:R-:W-:Y:S08]  /*52a0*/  HMMA.16816.F32 R4, R160.reuse, R164, R4 ;  /* 0x000000a4a004723c */ /* 0x040ff00000001804 */
[C---:B------:R-:W-:Y:S01]  /*52b0*/  HMMA.16816.F32 R8, R160.reuse, R166, R8 ;  /* 0x000000a6a008723c */ /* 0x040fe20000001808 */
[----:B------:R-:W2:Y:S07]  /*52c0*/  LDSM.16.M88.4 R164, [R187+0x6000] ;  /* 0x00600000bba4783b */ /* 0x000eae0000000200 */
[C---:B------:R-:W-:Y:S08]  /*52d0*/  HMMA.16816.F32 R12, R160.reuse, R168, R12 ;  /* 0x000000a8a00c723c */ /* 0x040ff0000000180c */
[C---:B------:R-:W-:Y:S01]  /*52e0*/  HMMA.16816.F32 R16, R160.reuse, R170, R16 ;  /* 0x000000aaa010723c */ /* 0x040fe20000001810 */
[----:B------:R-:W-:Y:S07]  /*52f0*/  LDSM.16.M88.4 R168, [R195+0x2000] ;  /* 0x00200000c3a8783b */ /* 0x000fee0000000200 */
[C---:B------:R-:W-:Y:S08]  /*5300*/  HMMA.16816.F32 R20, R160.reuse, R172, R20 ;  /* 0x000000aca014723c */ /* 0x040ff00000001814 */
[C---:B------:R-:W-:Y:S01]  /*5310*/  HMMA.16816.F32 R24, R160.reuse, R174, R24 ;  /* 0x000000aea018723c */ /* 0x040fe20000001818 */
[----:B------:R-:W-:Y:S07]  /*5320*/  LDSM.16.M88.4 R172, [R190+UR5+0x8000] ;  /* 0x00800005beac783b */ /* 0x000fee0008000200 */
[C---:B---3--:R-:W-:Y:S08]  /*5330*/  HMMA.16816.F32 R28, R160.reuse, R144, R28 ;  /* 0x00000090a01c723c */ /* 0x048ff0000000181c */
[----:B------:R-:W-:Y:S01]  /*5340*/  HMMA.16816.F32 R32, R160, R146, R32 ;  /* 0x00000092a020723c */ /* 0x000fe20000001820 */
[----:B------:R-:W3:Y:S05]  /*5350*/  LDSM.16.M88.4 R144, [R187+0x7000] ;  /* 0x00700000bb90783b */ /* 0x000eea0000000200 */
[----:B------:R-:W4:Y:S02]  /*5360*/  LDSM.16.M88.4 R160, [R187+0x7800] ;  /* 0x00780000bba0783b */ /* 0x000f240000000200 */
        /* <DEDUP_REMOVED lines=8> */
[----:B------:R-:W5:Y:S07]  /*53f0*/  LDSM.16.M88.4 R148, [R190+UR5+0x9000] ;  /* 0x00900005be94783b */ /* 0x000f6e0008000200 */
[C---:B------:R-:W-:Y:S08]  /*5400*/  HMMA.16816.F32 R28, R176.reuse, R152, R28 ;  /* 0x00000098b01c723c */ /* 0x040ff0000000181c */
[----:B------:R-:W-:Y:S01]  /*5410*/  HMMA.16816.F32 R32, R176, R154, R32 ;  /* 0x0000009ab020723c */ /* 0x000fe20000001820 */
[----:B------:R-:W5:Y:S05]  /*5420*/  LDSM.16.M88.4 R152, [R190+UR5+0x9800] ;  /* 0x00980005be98783b */ /* 0x000f6a0008000200 */
[----:B------:R-:W5:Y:S02]  /*5430*/  LDSM.16.M88.4 R176, [R191+0x2000] ;  /* 0x00200000bfb0783b */ /* 0x000f640000000200 */
[C---:B--2---:R-:W-:Y:S08]  /*5440*/  HMMA.16816.F32 R4, R156.reuse, R164, R4 ;  /* 0x000000a49c04723c */ /* 0x044ff00000001804 */
[C---:B------:R-:W-:Y:S01]  /*5450*/  HMMA.16816.F32 R8, R156.reuse, R166, R8 ;  /* 0x000000a69c08723c */ /* 0x040fe20000001808 */
[----:B------:R-:W-:Y:S07]  /*5460*/  LDSM.16.M88.4 R164, [R189+0x8000] ;  /* 0x00800000bda4783b */ /* 0x000fee0000000200 */
        /* <DEDUP_REMOVED lines=8> */
[----:B------:R-:W4:Y:S05]  /*54f0*/  LDSM.16.M88.4 R156, [R186+0x9800] ;  /* 0x00980000ba9c783b */ /* 0x000f2a0000000200 */
[----:B------:R-:W4:Y:S02]  /*5500*/  LDSM.16.M88.4 R160, [R193+0x2000] ;  /* 0x00200000c1a0783b */ /* 0x000f240000000200 */
[C---:B------:R-:W-:Y:S08]  /*5510*/  HMMA.16816.F32 R4, R168.reuse, R172, R4 ;  /* 0x000000aca804723c */ /* 0x040ff00000001804 */
[C---:B------:R-:W-:Y:S01]  /*5520*/  HMMA.16816.F32 R8, R168.reuse, R174, R8 ;  /* 0x000000aea808723c */ /* 0x040fe20000001808 */
[----:B------:R-:W-:Y:S07]  /*5530*/  LDSM.16.M88.4 R172, [R187+0x8000] ;  /* 0x00800000bbac783b */ /* 0x000fee0000000200 */
[C---:B-1----:R-:W-:Y:S08]  /*5540*/  HMMA.16816.F32 R12, R168.reuse, R140, R12 ;  /* 0x0000008ca80c723c */ /* 0x042ff0000000180c */
[C---:B------:R-:W-:Y:S01]  /*5550*/  HMMA.16816.F32 R16, R168.reuse, R142, R16 ;  /* 0x0000008ea810723c */ /* 0x040fe20000001810 */
[----:B------:R-:W1:Y:S07]  /*5560*/  LDSM.16.M88.4 R140, [R189+0x8800] ;  /* 0x00880000bd8c783b */ /* 0x000e6e0000000200 */
[C---:B-----5:R-:W-:Y:S08]  /*5570*/  HMMA.16816.F32 R20, R168.reuse, R148, R20 ;  /* 0x00000094a814723c */ /* 0x060ff00000001814 */
[C---:B------:R-:W-:Y:S01]  /*5580*/  HMMA.16816.F32 R24, R168.reuse, R150, R24 ;  /* 0x00000096a818723c */ /* 0x040fe20000001818 */
[----:B------:R-:W5:Y:S07]  /*5590*/  LDSM.16.M88.4 R148, [R189+0x9000] ;  /* 0x00900000bd94783b */ /* 0x000f6e0000000200 */
[C---:B------:R-:W-:Y:S08]  /*55a0*/  HMMA.16816.F32 R28, R168.reuse, R152, R28 ;  /* 0x00000098a81c723c */ /* 0x040ff0000000181c */
[----:B------:R-:W-:Y:S01]  /*55b0*/  HMMA.16816.F32 R32, R168, R154, R32 ;  /* 0x0000009aa820723c */ /* 0x000fe20000001820 */
[----:B------:R-:W5:Y:S05]  /*55c0*/  LDSM.16.M88.4 R152, [R189+0x9800] ;  /* 0x00980000bd98783b */ /* 0x000f6a0000000200 */
[----:B------:R-:W5:Y:S02]  /*55d0*/  LDSM.16.M88.4 R168, [R192+0x2000] ;  /* 0x00200000c0a8783b */ /* 0x000f640000000200 */
        /* <DEDUP_REMOVED lines=12> */
[----:B------:R-:W-:Y:S02]  /*56a0*/  LDSM.16.M88.4 R176, [R190+UR5+0xa000] ;  /* 0x00a00005beb0783b */ /* 0x000fe40008000200 */
[C---:B------:R-:W-:Y:S08]  /*56b0*/  HMMA.16816.F32 R4, R160.reuse, R164, R4 ;  /* 0x000000a4a004723c */ /* 0x040ff00000001804 */
[C---:B------:R-:W-:Y:S01]  /*56c0*/  HMMA.16816.F32 R8, R160.reuse, R166, R8 ;  /* 0x000000a6a008723c */ /* 0x040fe20000001808 */
[----:B------:R-:W4:Y:S07]  /*56d0*/  LDSM.16.M88.4 R164, [R195+0x4000] ;  /* 0x00400000c3a4783b */ /* 0x000f2e0000000200 */
[C---:B-1----:R-:W-:Y:S08]  /*56e0*/  HMMA.16816.F32 R12, R160.reuse, R140, R12 ;  /* 0x0000008ca00c723c */ /* 0x042ff0000000180c */
[C---:B------:R-:W-:Y:S01]  /*56f0*/  HMMA.16816.F32 R16, R160.reuse, R142, R16 ;  /* 0x0000008ea010723c */ /* 0x040fe20000001810 */
[----:B------:R-:W1:Y:S07]  /*5700*/  LDSM.16.M88.4 R140, [R190+UR5+0xa800] ;  /* 0x00a80005be8c783b */ /* 0x000e6e0008000200 */
[C---:B-----5:R-:W-:Y:S08]  /*5710*/  HMMA.16816.F32 R20, R160.reuse, R148, R20 ;  /* 0x00000094a014723c */ /* 0x060ff00000001814 */
[C---:B------:R-:W-:Y:S01]  /*5720*/  HMMA.16816.F32 R24, R160.reuse, R150, R24 ;  /* 0x00000096a018723c */ /* 0x040fe20000001818 */
[----:B------:R-:W5:Y:S07]  /*5730*/  LDSM.16.M88.4 R148, [R190+UR5+0xb000] ;  /* 0x00b00005be94783b */ /* 0x000f6e0008000200 */
[C---:B------:R-:W-:Y:S08]  /*5740*/  HMMA.16816.F32 R28, R160.reuse, R152, R28 ;  /* 0x00000098a01c723c */ /* 0x040ff0000000181c */
[----:B------:R-:W-:Y:S01]  /*5750*/  HMMA.16816.F32 R32, R160, R154, R32 ;  /* 0x0000009aa020723c */ /* 0x000fe20000001820 */
[----:B------:R-:W5:Y:S05]  /*5760*/  LDSM.16.M88.4 R152, [R190+UR5+0xb800] ;  /* 0x00b80005be98783b */ /* 0x000f6a0008000200 */
[----:B------:R-:W-:Y:S02]  /*5770*/  LDSM.16.M88.4 R160, [R191+0x4000] ;  /* 0x00400000bfa0783b */ /* 0x000fe40000000200 */
[C---:B------:R-:W-:Y:S08]  /*5780*/  HMMA.16816.F32 R4, R168.reuse, R172, R4 ;  /* 0x000000aca804723c */ /* 0x040ff00000001804 */
        /* <DEDUP_REMOVED lines=11> */
[----:B------:R-:W-:Y:S02]  /*5840*/  LDSM.16.M88.4 R168, [R193+0x4000] ;  /* 0x00400000c1a8783b */ /* 0x000fe40000000200 */
[C---:B------:R-:W-:Y:S08]  /*5850*/  HMMA.16816.F32 R4, R164.reuse, R176, R4 ;  /* 0x000000b0a404723c */ /* 0x040ff00000001804 */
[C---:B------:R-:W-:Y:S01]  /*5860*/  HMMA.16816.F32 R8, R164.reuse, R178, R8 ;  /* 0x000000b2a408723c */ /* 0x040fe20000001808 */
[----:B------:R-:W4:Y:S07]  /*5870*/  LDSM.16.M88.4 R176, [R189+0xa000] ;  /* 0x00a00000bdb0783b */ /* 0x000f2e0000000200 */
        /* <DEDUP_REMOVED lines=11> */
[C---:B------:R-:W-:Y:S08]  /*5930*/  HMMA.16816.F32 R8, R160.reuse, R174, R8 ;  /* 0x000000aea008723c */ /* 0x040ff00000001808 */
[C---:B--2---:R-:W-:Y:S08]  /*5940*/  HMMA.16816.F32 R12, R160.reuse, R132, R12 ;  /* 0x00000084a00c723c */ /* 0x044ff0000000180c */
[C---:B------:R-:W-:Y:S01]  /*5950*/  HMMA.16816.F32 R16, R160.reuse, R134, R16 ;  /* 0x00000086a010723c */ /* 0x040fe20000001810 */
[----:B------:R-:W2:Y:S07]  /*5960*/  LDSM.16.M88.4 R132, [R187+0xa800] ;  /* 0x00a80000bb84783b */ /* 0x000eae0000000200 */
[C---:B---3--:R-:W-:Y:S08]  /*5970*/  HMMA.16816.F32 R20, R160.reuse, R144, R20 ;  /* 0x00000090a014723c */ /* 0x048ff00000001814 */
[C---:B------:R-:W-:Y:S08]  /*5980*/  HMMA.16816.F32 R24, R160.reuse, R146, R24 ;  /* 0x00000092a018723c */ /* 0x040ff00000001818 */
[C---:B----4-:R-:W-:Y:S08]  /*5990*/  HMMA.16816.F32 R28, R160.reuse, R156, R28 ;  /* 0x0000009ca01c723c */ /* 0x050ff0000000181c */
[----:B------:R-:W-:Y:S08]  /*59a0*/  HMMA.16816.F32 R32, R160, R158, R32 ;  /* 0x0000009ea020723c */ /* 0x000ff00000001820 */
[C---:B------:R-:W-:Y:S08]  /*59b0*/  HMMA.16816.F32 R4, R168.reuse, R176, R4 ;  /* 0x000000b0a804723c */ /* 0x040ff00000001804 */
[C---:B------:R-:W-:Y:S08]  /*59c0*/  HMMA.16816.F32 R8, R168.reuse, R178, R8 ;  /* 0x000000b2a808723c */ /* 0x040ff00000001808 */
[C---:B-1----:R-:W-:Y:S08]  /*59d0*/  HMMA.16816.F32 R12, R168.reuse, R140, R12 ;  /* 0x0000008ca80c723c */ /* 0x042ff0000000180c */
[C---:B------:R-:W-:Y:S01]  /*59e0*/  HMMA.16816.F32 R16, R168.reuse, R142, R16 ;  /* 0x0000008ea810723c */ /* 0x040fe20000001810 */
[----:B------:R-:W1:Y:S07]  /*59f0*/  LDSM.16.M88.4 R140, [R187+0xb000] ;  /* 0x00b00000bb8c783b */ /* 0x000e6e0000000200 */
[C---:B-----5:R-:W-:Y:S08]  /*5a00*/  HMMA.16816.F32 R20, R168.reuse, R148, R20 ;  /* 0x00000094a814723c */ /* 0x060ff00000001814 */
[C---:B------:R-:W-:Y:S08]  /*5a10*/  HMMA.16816.F32 R24, R168.reuse, R150, R24 ;  /* 0x00000096a818723c */ /* 0x040ff00000001818 */
[C---:B------:R-:W-:Y:S08]  /*5a20*/  HMMA.16816.F32 R28, R168.reuse, R152, R28 ;  /* 0x00000098a81c723c */ /* 0x040ff0000000181c */
        /* <DEDUP_REMOVED lines=14> */
[----:B------:R-:W1:Y:S01]  /*5b10*/  MUFU.TANH R235, R235 ;  /* 0x000000eb00eb7308 */ /* 0x000e620000002400 */
        /* <DEDUP_REMOVED lines=12> */
[----:B------:R-:W3:Y:S01]  /*5be0*/  MUFU.TANH R230, R230 ;  /* 0x000000e600e67308 */ /* 0x000ee20000002400 */
[----:B------:R-:W-:Y:S01]  /*5bf0*/  FMUL.FTZ R224, R18, UR6 ;  /* 0x0000000612e07c20 */ /* 0x000fe20008410000 */
[----:B------:R-:W-:Y:S01]  /*5c00*/  FMUL.FTZ R222, R19, UR6 ;  /* 0x0000000613de7c20 */ /* 0x000fe20008410000 */
[----:B------:R-:W-:Y:S01]  /*5c10*/  FMUL.FTZ R225, R20, UR6 ;  /* 0x0000000614e17c20 */ /* 0x000fe20008410000 */
[----:B------:R-:W-:Y:S01]  /*5c20*/  FMUL.FTZ R223, R21, UR6 ;  /* 0x0000000615df7c20 */ /* 0x000fe20008410000 */
[----:B------:R-:W-:Y:S01]  /*5c30*/  FMUL.FTZ R220, R22, UR6 ;  /* 0x0000000616dc7c20 */ /* 0x000fe20008410000 */
[----:B------:R-:W-:Y:S01]  /*5c40*/  FMUL.FTZ R218, R23, UR6 ;  /* 0x0000000617da7c20 */ /* 0x000fe20008410000 */
[----:B-1----:R-:W-:Y:S03]  /*5c50*/  FMNMX3.FTZ R2, R137, R237, R235, !PT ;  /* 0x000000ed89027276 */ /* 0x002fe600078100eb */
[----:B------:R-:W-:Y:S01]  /*5c60*/  MUFU.TANH R241, R241 ;  /* 0x000000f100f17308 */ /* 0x000fe20000002400 */
[----:B------:R-:W-:Y:S01]  /*5c70*/  FMUL.FTZ R221, R24, UR6 ;  /* 0x0000000618dd7c20 */ /* 0x000fe20008410000 */
[----:B------:R-:W-:Y:S01]  /*5c80*/  FMUL.FTZ R219, R25, UR6 ;  /* 0x0000000619db7c20 */ /* 0x000fe20008410000 */
[----:B------:R-:W-:Y:S01]  /*5c90*/  FMUL.FTZ R216, R26, UR6 ;  /* 0x000000061ad87c20 */ /* 0x000fe20008410000 */
[----:B------:R-:W-:Y:S06]  /*5ca0*/  FMUL.FTZ R214, R27, UR6 ;  /* 0x000000061bd67c20 */ /* 0x000fec0008410000 */
[----:B------:R-:W1:Y:S01]  /*5cb0*/  MUFU.TANH R239, R239 ;  /* 0x000000ef00ef7308 */ /* 0x000e620000002400 */
[C---:B--2---:R-:W-:Y:S03]  /*5cc0*/  HMMA.16816.F32 R28, R164.reuse, R132, R28 ;  /* 0x00000084a41c723c */ /* 0x044fe6000000181c */
[----:B---3--:R-:W-:Y:S06]  /*5cd0*/  FMNMX3.FTZ R3, R0, R232, R230, !PT ;  /* 0x000000e800037276 */ /* 0x008fec00078100e6 */
[----:B------:R-:W-:Y:S01]  /*5ce0*/  MUFU.TANH R236, R236 ;  /* 0x000000ec00ec7308 */ /* 0x000fe20000002400 */
[----:B------:R-:W-:Y:S09]  /*5cf0*/  HMMA.16816.F32 R32, R164, R134, R32 ;  /* 0x00000086a420723c */ /* 0x000ff20000001820 */
[----:B------:R-:W2:Y:S01]  /*5d00*/  MUFU.TANH R234, R234 ;  /* 0x000000ea00ea7308 */ /* 0x000ea20000002400 */
[----:B-1----:R-:W-:Y:S01]  /*5d10*/  FMNMX3.FTZ R2, R2, R241, R239, !PT ;  /* 0x000000f102027276 */ /* 0x002fe200078100ef */
[----:B------:R-:W-:Y:S01]  /*5d20*/  FMUL.FTZ R217, R28, UR6 ;  /* 0x000000061cd97c20 */ /* 0x000fe20008410000 */
[----:B------:R-:W-:Y:S01]  /*5d30*/  FMUL.FTZ R215, R29, UR6 ;  /* 0x000000061dd77c20 */ /* 0x000fe20008410000 */
[----:B------:R-:W-:Y:S01]  /*5d40*/  FMUL.FTZ R136, R30, UR6 ;  /* 0x000000061e887c20 */ /* 0x000fe20008410000 */
[----:B------:R-:W-:Y:S05]  /*5d50*/  FMUL.FTZ R135, R31, UR6 ;  /* 0x000000061f877c20 */ /* 0x000fea0008410000 */
[----:B------:R-:W-:Y:S01]  /*5d60*/  MUFU.TANH R231, R231 ;  /* 0x000000e700e77308 */ /* 0x000fe20000002400 */
[----:B------:R-:W-:Y:S01]  /*5d70*/  FMUL.FTZ R139, R32, UR6 ;  /* 0x00000006208b7c20 */ /* 0x000fe20008410000 */
[----:B------:R-:W-:Y:S01]  /*5d80*/  FMUL.FTZ R138, R33, UR6 ;  /* 0x00000006218a7c20 */ /* 0x000fe20008410000 */
[----:B------:R-:W-:Y:S01]  /*5d90*/  FMUL.FTZ R34, R34, UR6 ;  /* 0x0000000622227c20 */ /* 0x000fe20008410000 */
[----:B------:R-:W-:Y:S06]  /*5da0*/  FMUL.FTZ R35, R35, UR6 ;  /* 0x0000000623237c20 */ /* 0x000fec0008410000 */
        /* <DEDUP_REMOVED lines=32> */
[----:B------:R2:W3:Y:S10]  /*5fb0*/  MUFU.TANH R134, R34 ;  /* 0x0000002200867308 */ /* 0x0004f40000002400 */
[----:B------:R2:W4:Y:S01]  /*5fc0*/  MUFU.TANH R133, R35 ;  /* 0x0000002300857308 */ /* 0x0005220000002400 */
[----:B-1----:R-:W-:Y:S01]  /*5fd0*/  FMNMX3.FTZ R238, R2, R139, R138, !PT ;  /* 0x0000008b02ee7276 */ /* 0x002fe2000781008a */
[----:B------:R-:W-:Y:S06]  /*5fe0*/  @P0 BRA `(.L_x_923) ;  /* 0xffffffec00540947 */ /* 0x000fec000383ffff */
.L_x_922:
[----:B-1----:R-:W1:Y:S01]  /*5ff0*/  SHFL.BFLY PT, R3, R238, 0x2, 0x1f ;  /* 0x0c401f00ee037f89 */ /* 0x002e6200000e0000 */
[----:B---34-:R-:W-:Y:S02]  /*6000*/  FMNMX3.FTZ R7, R7, R134, R133, !PT ;  /* 0x0000008607077276 */ /* 0x018fe40007810085 */
[----:B------:R-:W-:Y:S05]  /*6010*/  LOP3.LUT P1, RZ, R200, 0x4, RZ, 0xc0, !PT ;  /* 0x00000004c8ff7812 */ /* 0x000fea000782c0ff */
[----:B------:R-:W-:Y:S01]  /*6020*/  LDSM.16.MT88.4 R12, [R185+0xc000] ;  /* 0x00c00000b90c783b */ /* 0x000fe20000004200 */
[----:B------:R-:W-:Y:S07]  /*6030*/  MOV R165, R208 ;  /* 0x000000d000a57202 */ /* 0x000fee0000000f00 */
[----:B------:R-:W3:Y:S08]  /*6040*/  SHFL.BFLY PT, R2, R7, 0x2, 0x1f ;  /* 0x0c401f0007027f89 */ /* 0x000ef000000e0000 */
[----:B------:R-:W-:Y:S01]  /*6050*/  LDSM.16.MT88.4 R20, [R184+0xc000] ;  /* 0x00c00000b814783b */ /* 0x000fe20000004200 */
[----:B------:R-:W-:Y:S04]  /*6060*/  @P1 IADD3 R165, PT, PT, R210, -0x40, RZ ;  /* 0xffffffc0d2a51810 */ /* 0x000fe80007ffe0ff */
[----:B------:R-:W-:Y:S03]  /*6070*/  IADD3 R164, PT, PT, R188, R165, RZ ;  /* 0x000000a5bca47210 */ /* 0x000fe60007ffe0ff */
[----:B------:R-:W-:Y:S08]  /*6080*/  LDSM.16.MT88.4 R28, [R165] ;  /* 0x00000000a51c783b */ /* 0x000ff00000004200 */
[----:B------:R-:W-:Y:S08]  /*6090*/  LDSM.16.MT88.4 R140, [R184+0xe800] ;  /* 0x00e80000b88c783b */ /* 0x000ff00000004200 */
[----:B------:R-:W-:Y:S08]  /*60a0*/  LDSM.16.MT88.4 R148, [R184+0xf800] ;  /* 0x00f80000b894783b */ /* 0x000ff00000004200 */
[----:B------:R-:W-:Y:S08]  /*60b0*/  LDSM.16.MT88.4 R152, [R165+0x3800] ;  /* 0x00380000a598783b */ /* 0x000ff00000004200 */
[----:B------:R-:W-:Y:S08]  /*60c0*/  LDSM.16.MT88.4 R156, [R164+0x3800] ;  /* 0x00380000a49c783b */ /* 0x000ff00000004200 */
[----:B------:R-:W-:Y:S01]  /*60d0*/  LDSM.16.MT88.4 R160, [R185+0x11800] ;  /* 0x01180000b9a0783b */ /* 0x000fe20000004200 */
[----:B-1----:R-:W-:Y:S02]  /*60e0*/  FMNMX.FTZ R9, R238, R3, !PT ;  /* 0x00000003ee097209 */ /* 0x002fe40007810000 */
[----:B---3--:R-:W-:Y:S05]  /*60f0*/  FMNMX.FTZ R4, R7, R2, !PT ;  /* 0x0000000207047209 */ /* 0x008fea0007810000 */
[----:B------:R-:W1:Y:S08]  /*6100*/  SHFL.BFLY PT, R132, R9, 0x1, 0x1f ;  /* 0x0c201f0009847f89 */ /* 0x000e7000000e0000 */
[----:B------:R-:W3:Y:S01]  /*6110*/  SHFL.BFLY PT, R3, R4, 0x1, 0x1f ;  /* 0x0c201f0004037f89 */ /* 0x000ee200000e0000 */
[----:B-1----:R-:W-:Y:S02]  /*6120*/  FMNMX.FTZ R132, R9, R132, !PT ;  /* 0x0000008409847209 */ /* 0x002fe40007810000 */
        /* <DEDUP_REMOVED lines=42> */
[----:B------:R-:W-:Y:S03]  /*63d0*/  FMUL.FTZ R24, R2, R108 ;  /* 0x0000006c02187220 */ /* 0x000fe60000410000 */
[----:B------:R-:W1:Y:S01]  /*63e0*/  MUFU.EX2 R172, R172 ;  /* 0x000000ac00ac7308 */ /* 0x000e620000000800 */
        /* <DEDUP_REMOVED lines=13> */
[----:B--2---:R-:W-:Y:S01]  /*64c0*/  FMUL.FTZ R34, R0, R102 ;  /* 0x0000006600227220 */ /* 0x004fe20000410000 */
[----:B------:R-:W-:Y:S03]  /*64d0*/  LDSM.16.MT88.4 R108, [R164+0x2000] ;  /* 0x00200000a46c783b */ /* 0x000fe60000004200 */
[----:B------:R-:W2:Y:S01]  /*64e0*/  MUFU.EX2 R168, R168 ;  /* 0x000000a800a87308 */ /* 0x000ea20000000800 */
[----:B-1----:R-:W-:Y:S01]  /*64f0*/  F2FP.F16.F32.PACK_AB R128, R172, R173 ;  /* 0x000000adac80723e */ /* 0x002fe200000000ff */
        /* <DEDUP_REMOVED lines=14> */
[----:B------:R-:W1:Y:S01]  /*65e0*/  MUFU.EX2 R169, R169 ;  /* 0x000000a900a97308 */ /* 0x000e620000000800 */
        /* <DEDUP_REMOVED lines=16> */
[----:B-1----:R-:W-:Y:S01]  /*66f0*/  F2FP.F16.F32.PACK_AB R130, R169, R170 ;  /* 0x000000aaa982723e */ /* 0x002fe200000000ff */
        /* <DEDUP_REMOVED lines=49> */
[----:B------:R-:W3:Y:S01]  /*6a10*/  LDSM.16.MT88.4 R112, [R185+0xe000] ;  /* 0x00e00000b970783b */ /* 0x000ee20000004200 */
        /* <DEDUP_REMOVED lines=16> */
[----:B------:R-:W4:Y:S01]  /*6b20*/  LDSM.16.MT88.4 R104, [R184+0xe000] ;  /* 0x00e00000b868783b */ /* 0x000f220000004200 */
[C---:B------:R-:W-:Y:S01]  /*6b30*/  FMUL.FTZ R98, R0.reuse, R98 ;  /* 0x0000006200627220 */ /* 0x040fe20000410000 */
[----:B------:R-:W-:Y:S04]  /*6b40*/  FMUL.FTZ R99, R0, R99 ;  /* 0x0000006300637220 */ /* 0x000fe80000410000 */
[----:B------:R-:W-:Y:S01]  /*6b50*/  MUFU.EX2 R183, R183 ;  /* 0x000000b700b77308 */ /* 0x000fe20000000800 */
[--C-:B------:R-:W-:Y:S01]  /*6b60*/  FFMA.FTZ R177, R228, UR4, -R137.reuse ;  /* 0x00000004e4b17c23 */ /* 0x100fe20008010889 */
[C---:B--2---:R-:W-:Y:S03]  /*6b70*/  HMMA.16816.F32 R28, R128.reuse, R120, R28 ;  /* 0x00000078801c723c */ /* 0x044fe6000000181c */
[--C-:B------:R-:W-:Y:S01]  /*6b80*/  FFMA.FTZ R176, R226, UR4, -R137.reuse ;  /* 0x00000004e2b07c23 */ /* 0x100fe20008010889 */
[--C-:B------:R-:W-:Y:S01]  /*6b90*/  FFMA.FTZ R181, R222, UR4, -R137.reuse ;  /* 0x00000004deb57c23 */ /* 0x100fe20008010889 */
[--C-:B------:R-:W-:Y:S01]  /*6ba0*/  FFMA.FTZ R222, R135, UR4, -R137.reuse ;  /* 0x0000000487de7c23 */ /* 0x100fe20008010889 */
[--C-:B------:R-:W-:Y:S01]  /*6bb0*/  FFMA.FTZ R135, R139, UR4, -R144.reuse ;  /* 0x000000048b877c23 */ /* 0x100fe20008010890 */
[----:B------:R-:W-:Y:S01]  /*6bc0*/  FFMA.FTZ R144, R138, UR4, -R144 ;  /* 0x000000048a907c23 */ /* 0x000fe20008010890 */
[C---:B------:R-:W-:Y:S01]  /*6bd0*/  HMMA.16816.F32 R32, R128.reuse, R122, R32 ;  /* 0x0000007a8020723c */ /* 0x040fe20000001820 */
[----:B------:R-:W-:Y:S01]  /*6be0*/  LDSM.16.MT88.4 R120, [R164+0x800] ;  /* 0x00080000a478783b */ /* 0x000fe20000004200 */
[----:B------:R-:W-:Y:S01]  /*6bf0*/  MUFU.EX2 R177, R177 ;  /* 0x000000b100b17308 */ /* 0x000fe20000000800 */
[--C-:B------:R-:W-:Y:S01]  /*6c00*/  FFMA.FTZ R220, R220, UR4, -R137.reuse ;  /* 0x00000004dcdc7c23 */ /* 0x100fe20008010889 */
[--C-:B------:R-:W-:Y:S01]  /*6c10*/  FFMA.FTZ R216, R216, UR4, -R137.reuse ;  /* 0x00000004d8d87c23 */ /* 0x100fe20008010889 */
[--C-:B------:R-:W-:Y:S01]  /*6c20*/  FFMA.FTZ R134, R134, UR4, -R137.reuse ;  /* 0x0000000486867c23 */ /* 0x100fe20008010889 */
[----:B------:R-:W-:Y:S01]  /*6c30*/  FFMA.FTZ R137, R133, UR4, -R137 ;  /* 0x0000000485897c23 */ /* 0x000fe20008010889 */
[----:B------:R-:W-:Y:S01]  /*6c40*/  FFMA.FTZ R173, R2, R211, R173 ;  /* 0x000000d302ad7223 */ /* 0x000fe200000100ad */
[C---:B---3--:R-:W-:Y:S04]  /*6c50*/  HMMA.16816.F32 R36, R128.reuse, R112, R36 ;  /* 0x000000708024723c */ /* 0x048fe80000001824 */
[----:B------:R2:W-:Y:S01]  /*6c60*/  MUFU.EX2 R224, R144 ;  /* 0x0000009000e07308 */ /* 0x0005e20000000800 */
[----:B------:R-:W-:Y:S01]  /*6c70*/  IADD3 R212, P0, PT, R212, -R206, RZ ;  /* 0x800000ced4d47210 */ /* 0x000fe20007f1e0ff */
[----:B------:R-:W-:Y:S01]  /*6c80*/  FFMA.FTZ R171, R0, R209, R171 ;  /* 0x000000d100ab7223 */ /* 0x000fe200000100ab */
[----:B------:R-:W-:Y:S01]  /*6c90*/  FADD.FTZ R173, R172, R173 ;  /* 0x000000adacad7221 */ /* 0x000fe20000010000 */
[----:B------:R-:W-:Y:S01]  /*6ca0*/  IADD3 R0, PT, PT, R207, 0x1, RZ ;  /* 0x00000001cf007810 */ /* 0x000fe20007ffe0ff */
[C---:B------:R-:W-:Y:S01]  /*6cb0*/  HMMA.16816.F32 R40, R128.reuse, R114, R40 ;  /* 0x000000728028723c */ /* 0x040fe20000001828 */
[----:B------:R-:W-:Y:S04]  /*6cc0*/  LDSM.16.MT88.4 R112, [R185+0xc800] ;  /* 0x00c80000b970783b */ /* 0x000fe80000004200 */
[----:B------:R-:W3:Y:S01]  /*6cd0*/  MUFU.EX2 R176, R176 ;  /* 0x000000b000b07308 */ /* 0x000ee20000000800 */
[----:B------:R-:W-:Y:S01]  /*6ce0*/  FADD.FTZ R168, R168, R171 ;  /* 0x000000aba8a87221 */ /* 0x000fe20000010000 */
[----:B------:R-:W-:Y:S01]  /*6cf0*/  FADD.FTZ R170, R170, R173 ;  /* 0x000000adaaaa7221 */ /* 0x000fe20000010000 */
[----:B------:R-:W-:Y:S02]  /*6d00*/  ISETP.GT.AND P1, PT, R0, RZ, PT ;  /* 0x000000ff0000720c */ /* 0x000fe40003f24270 */
[----:B------:R-:W-:Y:S01]  /*6d10*/  FADD.FTZ R167, R167, R168 ;  /* 0x000000a8a7a77221 */ /* 0x000fe20000010000 */
[----:B------:R-:W-:Y:S01]  /*6d20*/  FADD.FTZ R169, R169, R170 ;  /* 0x000000aaa9a97221 */ /* 0x000fe20000010000 */
[----:B------:R-:W-:Y:S03]  /*6d30*/  IADD3 R207, PT, PT, R207, -0x1, RZ ;  /* 0xffffffffcfcf7810 */ /* 0x000fe60007ffe0ff */
[----:B------:R-:W5:Y:S01]  /*6d40*/  MUFU.EX2 R181, R181 ;  /* 0x000000b500b57308 */ /* 0x000f620000000800 */
[C---:B----4-:R-:W-:Y:S01]  /*6d50*/  HMMA.16816.F32 R44, R128.reuse, R104, R44 ;  /* 0x00000068802c723c */ /* 0x050fe2000000182c */
[----:B--2---:R-:W-:Y:S02]  /*6d60*/  LDSM.16.MT88.4 R144, [R185+0xf800] ;  /* 0x00f80000b990783b */ /* 0x004fe40000004200 */
[----:B------:R-:W-:Y:S01]  /*6d70*/  FADD.FTZ R166, R166, R167 ;  /* 0x000000a7a6a67221 */ /* 0x000fe20000010000 */
[----:B------:R-:W-:Y:S02]  /*6d80*/  IADD3.X R213, PT, PT, R213, ~R205, RZ, P0, !PT ;  /* 0x800000cdd5d57210 */ /* 0x000fe400007fe4ff */
[----:B------:R-:W-:Y:S03]  /*6d90*/  MOV R0, R3 ;  /* 0x0000000300007202 */ /* 0x000fe60000000f00 */
[----:B------:R-:W-:Y:S01]  /*6da0*/  MUFU.EX2 R220, R220 ;  /* 0x000000dc00dc7308 */ /* 0x000fe20000000800 */
[C---:B------:R-:W-:Y:S01]  /*6db0*/  HMMA.16816.F32 R48, R128.reuse, R106, R48 ;  /* 0x0000006a8030723c */ /* 0x040fe20000001830 */
[----:B------:R-:W2:Y:S08]  /*6dc0*/  LDSM.16.MT88.4 R104, [R185+0x10000] ;  /* 0x01000000b968783b */ /* 0x000eb00000004200 */
        /* <DEDUP_REMOVED lines=12> */
[----:B------:R-:W-:Y:S01]  /*6e90*/  MUFU.EX2 R214, R214 ;  /* 0x000000d600d67308 */ /* 0x000fe20000000800 */
[C---:B------:R-:W-:Y:S01]  /*6ea0*/  HMMA.16816.F32 R72, R128.reuse, R106, R72 ;  /* 0x0000006a8048723c */ /* 0x040fe20000001848 */
[----:B------:R-:W2:Y:S08]  /*6eb0*/  LDSM.16.MT88.4 R104, [R164+0x4000] ;  /* 0x00400000a468783b */ /* 0x000eb00000004200 */
[----:B------:R-:W5:Y:S01]  /*6ec0*/  MUFU.EX2 R215, R215 ;  /* 0x000000d700d77308 */ /* 0x000f620000000800 */
[C---:B----4-:R-:W-:Y:S03]  /*6ed0*/  HMMA.16816.F32 R76, R128.reuse, R100, R76 ;  /* 0x00000064804c723c */ /* 0x050fe6000000184c */
[----:B-1----:R-:W-:Y:S01]  /*6ee0*/  F2FP.F16.F32.PACK_AB R100, R175, R174 ;  /* 0x000000aeaf64723e */ /* 0x002fe200000000ff */
[----:B------:R-:W-:Y:S01]  /*6ef0*/  FADD.FTZ R174, R174, R169 ;  /* 0x000000a9aeae7221 */ /* 0x000fe20000010000 */
[C---:B---3--:R-:W-:Y:S04]  /*6f00*/  F2FP.F16.F32.PACK_AB R101, R176.reuse, R177 ;  /* 0x000000b1b065723e */ /* 0x048fe800000000ff */
[----:B------:R-:W-:Y:S01]  /*6f10*/  MUFU.EX2 R217, R217 ;  /* 0x000000d900d97308 */ /* 0x000fe20000000800 */
[----:B------:R-:W-:Y:S01]  /*6f20*/  FADD.FTZ R177, R177, R166 ;  /* 0x000000a6b1b17221 */ /* 0x000fe20000010000 */
[C---:B------:R-:W-:Y:S03]  /*6f30*/  HMMA.16816.F32 R80, R128.reuse, R102, R80 ;  /* 0x000000668050723c */ /* 0x040fe60000001850 */
[----:B------:R-:W-:Y:S01]  /*6f40*/  F2FP.F16.F32.PACK_AB R102, R179, R178 ;  /* 0x000000b2b366723e */ /* 0x000fe200000000ff */
[----:B------:R-:W-:Y:S01]  /*6f50*/  FADD.FTZ R175, R175, R174 ;  /* 0x000000aeafaf7221 */ /* 0x000fe20000010000 */
[----:B-----5:R-:W-:Y:S03]  /*6f60*/  F2FP.F16.F32.PACK_AB R103, R181, R180 ;  /* 0x000000b4b567723e */ /* 0x020fe600000000ff */
[----:B------:R-:W-:Y:S01]  /*6f70*/  MUFU.EX2 R222, R222 ;  /* 0x000000de00de7308 */ /* 0x000fe20000000800 */
[----:B------:R-:W-:Y:S01]  /*6f80*/  F2FP.F16.F32.PACK_AB R136, R215, R214 ;  /* 0x000000d6d788723e */ /* 0x000fe200000000ff */
[C---:B------:R-:W-:Y:S03]  /*6f90*/  HMMA.16816.F32 R84, R128.reuse, R108, R84 ;  /* 0x0000006c8054723c */ /* 0x040fe60000001854 */
[----:B------:R-:W-:Y:S01]  /*6fa0*/  FADD.FTZ R177, R176, R177 ;  /* 0x000000b1b0b17221 */ /* 0x000fe20000010000 */
[----:B------:R-:W-:Y:S04]  /*6fb0*/  FADD.FTZ R178, R178, R175 ;  /* 0x000000afb2b27221 */ /* 0x000fe80000010000 */
[----:B------:R-:W1:Y:S01]  /*6fc0*/  MUFU.EX2 R135, R135 ;  /* 0x0000008700877308 */ /* 0x000e620000000800 */
[----:B------:R-:W-:Y:S01]  /*6fd0*/  FADD.FTZ R180, R180, R177 ;  /* 0x000000b1b4b47221 */ /* 0x000fe20000010000 */
[C---:B------:R-:W-:Y:S01]  /*6fe0*/  HMMA.16816.F32 R88, R128.reuse, R110, R88 ;  /* 0x0000006e8058723c */ /* 0x040fe20000001858 */
[----:B------:R-:W3:Y:S02]  /*6ff0*/  LDSM.16.MT88.4 R108, [R165+0x800] ;  /* 0x00080000a56c783b */ /* 0x000ee40000004200 */
[----:B------:R-:W-:Y:S01]  /*7000*/  FADD.FTZ R179, R179, R178 ;  /* 0x000000b2b3b37221 */ /* 0x000fe20000010000 */
[----:B------:R-:W-:Y:S04]  /*7010*/  FADD.FTZ R181, R181, R180 ;  /* 0x000000b4b5b57221 */ /* 0x000fe80000010000 */
[----:B------:R-:W-:Y:S01]  /*7020*/  MUFU.EX2 R134, R134 ;  /* 0x0000008600867308 */ /* 0x000fe20000000800 */
[C---:B--2---:R-:W-:Y:S09]  /*7030*/  HMMA.16816.F32 R92, R128.reuse, R104, R92 ;  /* 0x00000068805c723c */ /* 0x044ff2000000185c */
[----:B------:R2:W4:Y:S01]  /*7040*/  MUFU.EX2 R133, R137 ;  /* 0x0000008900857308 */ /* 0x0005220000000800 */
[----:B-1----:R-:W-:Y:S01]  /*7050*/  F2FP.F16.F32.PACK_AB R138, R224, R135 ;  /* 0x00000087e08a723e */ /* 0x002fe200000000ff */
[----:B------:R-:W-:Y:S01]  /*7060*/  HMMA.16816.F32 R96, R128, R106, R96 ;  /* 0x0000006a8060723c */ /* 0x000fe20000001860 */
[----:B------:R-:W1:Y:S07]  /*7070*/  LDSM.16.MT88.4 R104, [R165+0x2800] ;  /* 0x00280000a568783b */ /* 0x000e6e0000004200 */
[C---:B------:R-:W-:Y:S01]  /*7080*/  HMMA.16816.F32 R4, R100.reuse, R112, R4 ;  /* 0x000000706404723c */ /* 0x040fe20000001804 */
[----:B------:R-:W5:Y:S04]  /*7090*/  LDSM.16.MT88.4 R128, [R164+0x2800] ;  /* 0x00280000a480783b */ /* 0x000f680000004200 */
[----:B--2---:R-:W-:Y:S03]  /*70a0*/  F2FP.F16.F32.PACK_AB R137, R222, R217 ;  /* 0x000000d9de89723e */ /* 0x004fe600000000ff */
[C---:B------:R-:W-:Y:S01]  /*70b0*/  HMMA.16816.F32 R8, R100.reuse, R114, R8 ;  /* 0x000000726408723c */ /* 0x040fe20000001808 */
[----:B------:R-:W2:Y:S02]  /*70c0*/  LDSM.16.MT88.4 R112, [R185+0x10800] ;  /* 0x01080000b970783b */ /* 0x000ea40000004200 */
[----:B----4-:R-:W-:Y:S05]  /*70d0*/  F2FP.F16.F32.PACK_AB R139, R133, R134 ;  /* 0x00000086858b723e */ /* 0x010fea00000000ff */
        /* <DEDUP_REMOVED lines=45> */
[----:B------:R-:W-:Y:S03]  /*73b0*/  FADD.FTZ R216, R221, R216 ;  /* 0x000000d8ddd87221 */ /* 0x000fe60000010000 */
[----:B------:R-:W-:Y:S01]  /*73c0*/  FADD.FTZ R2, R214, R219 ;  /* 0x000000dbd6027221 */ /* 0x000fe20000010000 */
[C---:B------:R-:W-:Y:S01]  /*73d0*/  HMMA.16816.F32 R8, R100.reuse, R110, R8 ;  /* 0x0000006e6408723c */ /* 0x040fe20000001808 */
[----:B------:R-:W2:Y:S02]  /*73e0*/  LDSM.16.MT88.4 R108, [R185+0x11000] ;  /* 0x01100000b96c783b */ /* 0x000ea40000004200 */
        /* <DEDUP_REMOVED lines=62> */
[----:B------:R-:W-:Y:S03]  /*77d0*/  HMMA.16816.F32 R96, R136, R14, R96 ;  /* 0x0000000e8860723c */ /* 0x000fe60000001860 */
[----:B------:R-:W-:Y:S05]  /*77e0*/  MOV R137, R132 ;  /* 0x0000008400897202 */ /* 0x000fea0000000f00 */
[----:B------:R-:W-:Y:S01]  /*77f0*/  @!UPT UIADD3 URZ, UPT, UPT, URZ, URZ, URZ ;  /* 0x000000fffffff290 */ /* 0x000fe2000fffe0ff */
[----:B------:R-:W-:Y:S11]  /*7800*/  @P1 BRA `(.L_x_921) ;  /* 0xffffffd400dc1947 */ /* 0x000ff6000383ffff */
.L_x_920:
        /* <DEDUP_REMOVED lines=260> */
.L_x_924:
        /* <DEDUP_REMOVED lines=57> */
.L_x_926:
[----:B------:R-:W-:Y:S05]  /*8be0*/  BSYNC.RECONVERGENT B0 ;  /* 0x0000000000007941 */ /* 0x000fea0003800200 */
.L_x_925:
[----:B------:R-:W2:Y:S01]  /*8bf0*/  LDCU.64 UR4, c[0x0][0x410] ;  /* 0x00008200ff0477ac */ /* 0x000ea20008000a00 */
[----:B------:R-:W-:Y:S01]  /*8c00*/  @P0 IMAD.MOV.U32 R28, RZ, RZ, R20 ;  /* 0x000000ffff1c0224 */ /* 0x000fe200078e0014 */
[----:B------:R-:W-:Y:S01]  /*8c10*/  LOP3.LUT R5, R5, 0x38, RZ, 0xc0, !PT ;  /* 0x0000003805057812 */ /* 0x000fe200078ec0ff */
[----:B------:R-:W-:Y:S01]  /*8c20*/  BSSY.RECONVERGENT B0, `(.L_x_927) ;  /* 0x000001f000007945 */ /* 0x000fe20003800200 */
[----:B------:R-:W-:Y:S02]  /*8c30*/  SHF.R.U32.HI R4, RZ, 0x3, R4 ;  /* 0x00000003ff047819 */ /* 0x000fe40000011604 */
[----:B------:R-:W-:Y:S02]  /*8c40*/  IADD3 R18, P0, PT, R5, R28, RZ ;  /* 0x0000001c05127210 */ /* 0x000fe40007f1e0ff */
[C---:B-1----:R-:W-:Y:S01]  /*8c50*/  IADD3 R3, PT, PT, R4.reuse, 0x30, RZ ;  /* 0x0000003004037810 */ /* 0x042fe20007ffe0ff */
[C---:B------:R-:W-:Y:S01]  /*8c60*/  VIADD R5, R4.reuse, 0x20 ;  /* 0x0000002004057836 */ /* 0x040fe20000000000 */
[CC--:B------:R-:W-:Y:S01]  /*8c70*/  ISETP.GE.AND P3, PT, R4.reuse, R194.reuse, PT ;  /* 0x000000c20400720c */ /* 0x0c0fe20003f66270 */
[----:B------:R-:W-:Y:S01]  /*8c80*/  IMAD.X R19, RZ, RZ, R23, P0 ;  /* 0x000000ffff137224 */ /* 0x000fe200000e0617 */
[-C--:B------:R-:W-:Y:S01]  /*8c90*/  ISETP.GE.AND P0, PT, R3, R194.reuse, PT ;  /* 0x000000c20300720c */ /* 0x080fe20003f06270 */
[----:B------:R-:W-:Y:S01]  /*8ca0*/  VIADD R7, R4, 0x10 ;  /* 0x0000001004077836 */ /* 0x000fe20000000000 */
[-C--:B------:R-:W-:Y:S01]  /*8cb0*/  ISETP.GE.AND P1, PT, R5, R194.reuse, PT ;  /* 0x000000c20500720c */ /* 0x080fe20003f26270 */
[----:B------:R1:W4:Y:S01]  /*8cc0*/  LDS.128 R20, [R17] ;  /* 0x0000000011147984 */ /* 0x0003220000000c00 */
[----:B------:R-:W-:Y:S01]  /*8cd0*/  MOV R5, RZ ;  /* 0x000000ff00057202 */ /* 0x000fe20000000f00 */
[----:B--2---:R-:W-:Y:S01]  /*8ce0*/  IMAD.WIDE.U32 R18, R13, UR4, R18 ;  /* 0x000000040d127c25 */ /* 0x004fe2000f8e0012 */
[----:B------:R-:W-:-:S03]  /*8cf0*/  ISETP.GE.AND P2, PT, R7, R194, PT ;  /* 0x000000c20700720c */ /* 0x000fc60003f46270 */
[----:B------:R-:W-:Y:S02]  /*8d00*/  IMAD.WIDE.U32 R24, R0, 0x40, R4 ;  /* 0x0000004000187825 */ /* 0x000fe400078e0004 */
[----:B------:R1:W2:Y:S02]  /*8d10*/  LDS.128 R4, [R17+0x4000] ;  /* 0x0040000011047984 */ /* 0x0002a40000000c00 */
[----:B------:R-:W-:Y:S02]  /*8d20*/  IMAD R27, R13, UR5, R19 ;  /* 0x000000050d1b7c24 */ /* 0x000fe4000f8e0213 */
[----:B------:R1:W1:Y:S01]  /*8d30*/  LDS.128 R12, [R17+0x2000] ;  /* 0x00200000110c7984 */ /* 0x0002620000000c00 */
[----:B------:R-:W-:Y:S05]  /*8d40*/  @P3 BRA `(.L_x_928) ;  /* 0x0000000000303947 */ /* 0x000fea0003800000 */
        /* <DEDUP_REMOVED lines=12> */
.L_x_928:
[----:B------:R-:W-:Y:S05]  /*8e10*/  BSYNC.RECONVERGENT B0 ;  /* 0x0000000000007941 */ /* 0x000fea0003800200 */
.L_x_927:
        /* <DEDUP_REMOVED lines=20> */
.L_x_930:
[----:B------:R-:W-:Y:S05]  /*8f60*/  BSYNC.RECONVERGENT B0 ;  /* 0x0000000000007941 */ /* 0x000fea0003800200 */
.L_x_929:
        /* <DEDUP_REMOVED lines=20> */
.L_x_932:
[----:B------:R-:W-:Y:S05]  /*90b0*/  BSYNC.RECONVERGENT B0 ;  /* 0x0000000000007941 */ /* 0x000fea0003800200 */
.L_x_931:
        /* <DEDUP_REMOVED lines=19> */
.L_x_933:
        /* <DEDUP_REMOVED lines=9> */
.L_x_1817:


//--------------------- .text._ZN5flash16flash_fwd_kernelI23Flash_fwd_kernel_traitsILi192ELi64ELi64ELi4ELb0ELb0EN7cutlass6half_tE19Flash_kernel_traitsILi192ELi64ELi64ELi4ES3_EELb1ELb0ELb0ELb1ELb0ELb0ELb0ELb0EEEvNS_16Flash_fwd_paramsE --------------------------
	.section	.text._ZN5flash16flash_fwd_kernelI23Flash_fwd_kernel_traitsILi192ELi64ELi64ELi4ELb0ELb0EN7cutlass6half_tE19Flash_kernel_traitsILi192ELi64ELi64ELi4ES3_EELb1ELb0ELb0ELb1ELb0ELb0ELb0ELb0EEEvNS_16Flash_fwd_paramsE,"ax",@progbits
	.align	128
        .global         _ZN5flash16flash_fwd_kernelI23Flash_fwd_kernel_traitsILi192ELi64ELi64ELi4ELb0ELb0EN7cutlass6half_tE19Flash_kernel_traitsILi192ELi64ELi64ELi4ES3_EELb1ELb0ELb0ELb1ELb0ELb0ELb0ELb0EEEvNS_16Flash_fwd_paramsE
        .type           _ZN5flash16flash_fwd_kernelI23Flash_fwd_kernel_traitsILi192ELi64ELi64ELi4ELb0ELb0EN7cutlass6half_tE19Flash_kernel_traitsILi192ELi64ELi64ELi4ES3_EELb1ELb0ELb0ELb1ELb0ELb0ELb0ELb0EEEvNS_16Flash_fwd_paramsE,@function
        .size           _ZN5flash16flash_fwd_kernelI23Flash_fwd_kernel_traitsILi192ELi64ELi64ELi4ELb0ELb0EN7cutlass6half_tE19Flash_kernel_traitsILi192ELi64ELi64ELi4ES3_EELb1ELb0ELb0ELb1ELb0ELb0ELb0ELb0EEEvNS_16Flash_fwd_paramsE,(.L_x_1818 - _ZN5flash16flash_fwd_kernelI23Flash_fwd_kernel_traitsILi192ELi64ELi64ELi4ELb0ELb0EN7cutlass6half_tE19Flash_kernel_traitsILi192ELi64ELi64ELi4ES3_EELb1ELb0ELb0ELb1ELb0ELb0ELb0ELb0EEEvNS_16Flash_fwd_paramsE)
        .other          _ZN5flash16flash_fwd_kernelI23Flash_fwd_kernel_traitsILi192ELi64ELi64ELi4ELb0ELb0EN7cutlass6half_tE19Flash_kernel_traitsILi192ELi64ELi64ELi4ES3_EELb1ELb0ELb0ELb1ELb0ELb0ELb0ELb0EEEvNS_16Flash_fwd_paramsE,@"STO_CUDA_ENTRY STV_DEFAULT"
_ZN5flash16flash_fwd_kernelI23Flash_fwd_kernel_traitsILi192ELi64ELi64ELi4ELb0ELb0EN7cutlass6half_tE19Flash_kernel_traitsILi192ELi64ELi64ELi4ES3_EELb1ELb0ELb0ELb1ELb0ELb0ELb0ELb0EEEvNS_16Flash_fwd_paramsE:
.text._ZN5flash16flash_fwd_kernelI23Flash_fwd_kernel_traitsILi192ELi64ELi64ELi4ELb0ELb0EN7cutlass6half_tE19Flash_kernel_traitsILi192ELi64ELi64ELi4ES3_EELb1ELb0ELb0ELb1ELb0ELb0ELb0ELb0EEEvNS_16Flash_fwd_paramsE:
        /* <DEDUP_REMOVED lines=8> */
[----:B------:R-:W4:Y:S01]  /*0080*/  LDCU.64 UR6, c[0x0][0x470] ;  /* 0x00008e00ff0677ac */ /* 0x000f220008000a00 */
        /* <DEDUP_REMOVED lines=15> */
[----:B----4-:R-:W-:Y:S01]  /*0180*/  IMAD.SHL.U32 R13, R96, 0x4, RZ ;  /* 0x00000004600d7824 */ /* 0x010fe200078e00ff */
[----:B------:R-:W-:-:S02]  /*0190*/  ISETP.NE.AND.EX P2, PT, RZ, UR9, PT, P2 ;  /* 0x00000009ff007c0c */ /* 0x000fc4000bf45320 */
[----:B------:R-:W-:-:S04]  /*01a0*/  ISETP.NE.U32.AND P1, PT, RZ, UR6, PT ;  /* 0x00000006ff007c0c */ /* 0x000fc8000bf25070 */
[----:B------:R-:W-:Y:S02]  /*01b0*/  ISETP.NE.AND.EX P1, PT, RZ, UR7, PT, P1 ;  /* 0x00000007ff007c0c */ /* 0x000fe4000bf25310 */
[----:B--2---:R-:W-:Y:S02]  /*01c0*/  ISETP.NE.U32.AND P0, PT, RZ, UR4, PT ;  /* 0x00000004ff007c0c */ /* 0x004fe4000bf05070 */
[----:B------:R-:W-:Y:S02]  /*01d0*/  LOP3.LUT R3, R98, R209, R96, 0xfe, !PT ;  /* 0x000000d162037212 */ /* 0x000fe400078efe60 */
[----:B------:R-:W-:Y:S02]  /*01e0*/  ISETP.NE.AND.EX P0, PT, RZ, UR5, PT, P0 ;  /* 0x00000005ff007c0c */ /* 0x000fe4000bf05300 */
[----:B-1----:R-:W-:Y:S02]  /*01f0*/  LOP3.LUT P6, RZ, R3, R178, RZ, 0xfc, !PT ;  /* 0x000000b203ff7212 */ /* 0x002fe400078cfcff */
[----:B------:R-:W1:Y:S11]  /*0200*/  LDC.64 R2, c[0x0][0x460] ;  /* 0x00011800ff027b82 */ /* 0x000e760000000a00 */
[----:B------:R-:W2:Y:S01]  /*0210*/  @!P6 LDC.64 R16, c[0x0][0x528] ;  /* 0x00014a00ff10eb82 */ /* 0x000ea20000000a00 */
[----:B-1----:R-:W-:-:S04]  /*0220*/  IMAD.WIDE.U32 R2, R96, 0x4, R2 ;  /* 0x0000000460027825 */ /* 0x002fc800078e0002 */
[----:B------:R-:W-:Y:S01]  /*0230*/  IMAD.MOV.U32 R6, RZ, RZ, RZ ;  /* 0x000000ffff067224 */ /* 0x000fe200078e00ff */
[----:B---3--:R-:W-:Y:S02]  /*0240*/  @P5 IADD3 R90, P4, PT, R4, R0, RZ ;  /* 0x00000000045a5210 */ /* 0x008fe40007f9e0ff */
[----:B------:R-:W-:-:S03]  /*0250*/  SHF.R.U32.HI R0, RZ, 0x1e, R96 ;  /* 0x0000001eff007819 */ /* 0x000fc60000011660 */
[----:B------:R-:W-:Y:S01]  /*0260*/  @P5 IMAD.X R89, RZ, RZ, R5, P4 ;  /* 0x000000ffff595224 */ /* 0x000fe200020e0605 */
[C---:B------:R-:W-:Y:S01]  /*0270*/  @P1 IADD3 R14, P4, PT, R13.reuse, UR6, RZ ;  /* 0x000000060d0e1c10 */ /* 0x040fe2000ff9e0ff */
[----:B------:R-:W-:Y:S01]  /*0280*/  @!P6 IMAD.MOV.U32 R88, RZ, RZ, R90 ;  /* 0x000000ffff58e224 */ /* 0x000fe200078e005a */
[----:B------:R-:W1:Y:S01]  /*0290*/  LDC.64 R4, c[0x0][0x468] ;  /* 0x00011a00ff047b82 */ /* 0x000e620000000a00 */
[----:B--2---:R2:W-:Y:S04]  /*02a0*/  @!P6 STG.E.64 desc[UR14][R16.64], R222 ;  /* 0x000000de1000e986 */ /* 0x0045e8000c101b0e */
[----:B------:R2:W-:Y:S04]  /*02b0*/  @!P6 STG.E.64 desc[UR14][R16.64+0x8], R88 ;  /* 0x000008581000e986 */ /* 0x0005e8000c101b0e */
[----:B------:R-:W3:Y:S04]  /*02c0*/  @P3 LDG.E R208, desc[UR14][R2.64] ;  /* 0x0000000e02d03981 */ /* 0x000ee8000c1e1900 */
[----:B------:R4:W3:Y:S01]  /*02d0*/  @P2 LDG.E R11, desc[UR14][R2.64+0x4] ;  /* 0x0000040e020b2981 */ /* 0x0008e2000c1e1900 */
[----:B------:R-:W-:Y:S01]  /*02e0*/  @P0 IADD3 R8, P3, PT, R13, UR4, RZ ;  /* 0x000000040d080c10 */ /* 0x000fe2000ff7e0ff */
[----:B------:R-:W2:Y:S01]  /*02f0*/  @!P2 LDC R211, c[0x0][0x434] ;  /* 0x00010d00ffd3ab82 */ /* 0x000ea20000000800 */
[C---:B------:R-:W-:Y:S01]  /*0300*/  @P1 IADD3.X R15, PT, PT, R0.reuse, UR7, RZ, P4, !PT ;  /* 0x00000007000f1c10 */ /* 0x040fe2000a7fe4ff */
[----:B------:R-:W4:Y:S01]  /*0310*/  LDCU.U8 UR4, c[0x0][0x532] ;  /* 0x0000a640ff0477ac */ /* 0x000f220008000000 */
[----:B------:R-:W-:-:S03]  /*0320*/  @P0 IADD3.X R9, PT, PT, R0, UR5, RZ, P3, !PT ;  /* 0x0000000500090c10 */ /* 0x000fc60009ffe4ff */
[----:B------:R-:W2:Y:S04]  /*0330*/  @P1 LDG.E R6, desc[UR14][R14.64] ;  /* 0x0000000e0e061981 */ /* 0x000ea8000c1e1900 */
[----:B------:R-:W2:Y:S01]  /*0340*/  @P0 LDG.E R9, desc[UR14][R8.64] ;  /* 0x0000000e08090981 */ /* 0x000ea2000c1e1900 */
[----:B-1----:R-:W-:Y:S01]  /*0350*/  IADD3 R12, P1, PT, R13, R4, RZ ;  /* 0x000000040d0c7210 */ /* 0x002fe20007f3e0ff */
[----:B------:R-:W-:Y:S01]  /*0360*/  IMAD.MOV.U32 R7, RZ, RZ, -0x1 ;  /* 0xffffffffff077424 */ /* 0x000fe200078e00ff */
[----:B------:R-:W-:-:S03]  /*0370*/  ISETP.EQ.U32.AND P4, PT, R4, RZ, PT ;  /* 0x000000ff0400720c */ /* 0x000fc60003f82070 */
[----:B------:R-:W-:Y:S02]  /*0380*/  IMAD.X R13, R0, 0x1, R5, P1 ;  /* 0x00000001000d7824 */ /* 0x000fe400008e0605 */
[----:B------:R-:W1:Y:S08]  /*0390*/  @!P0 LDC R0, c[0x0][0x43c] ;  /* 0x00010f00ff008b82 */ /* 0x000e700000000800 */
        /* <DEDUP_REMOVED lines=10> */
[----:B--2---:R-:W-:Y:S02]  /*0440*/  ISETP.GT.AND P4, PT, R211, R100, PT ;  /* 0x00000064d300720c */ /* 0x004fe40003f84270 */
[----:B-1----:R-:W-:Y:S02]  /*0450*/  @!P0 SEL R3, R0, RZ, P2 ;  /* 0x000000ff00038207 */ /* 0x002fe40001000000 */
[----:B------:R-:W1:Y:S01]  /*0460*/  @!P1 LDC R0, c[0x0][0x438] ;  /* 0x00010e00ff009b82 */ /* 0x000e620000000800 */
[----:B------:R-:W-:Y:S01]  /*0470*/  @P0 IMAD.IADD R148, R9, 0x1, -R6 ;  /* 0x0000000109940824 */ /* 0x000fe200078e0a06 */
[----:B------:R-:W-:Y:S07]  /*0480*/  @!P1 BRA `(.L_x_934) ;  /* 0x00000000000c9947 */ /* 0x000fee0003800000 */
[----:B-1----:R-:W2:Y:S02]  /*0490*/  @P3 LDG.E R0, desc[UR14][R12.64+0x4] ;  /* 0x0000040e0c003981 */ /* 0x002ea4000c1e1900 */
[----:B--2--5:R-:W-:-:S06]  /*04a0*/  @P3 IADD3 R0, PT, PT, R0, -R7, RZ ;  /* 0x8000000700003210 */ /* 0x024fcc0007ffe0ff */
[----:B------:R2:W5:Y:S02]  /*04b0*/  @!P3 LDG.E R0, desc[UR14][R12.64] ;  /* 0x0000000e0c00b981 */ /* 0x000564000c1e1900 */
.L_x_934:
[----:B-1---5:R-:W-:Y:S01]  /*04c0*/  @!P0 IADD3 R148, PT, PT, R3, R0, -R6 ;  /* 0x0000000003948210 */ /* 0x022fe20007ffe806 */
[----:B------:R-:W-:Y:S06]  /*04d0*/  @!P4 EXIT ;  /* 0x000000000000c94d */ /* 0x000fec0003800000 */
[----:B------:R-:W-:-:S13]  /*04e0*/  ISETP.GT.AND P0, PT, R148, RZ, PT ;  /* 0x000000ff9400720c */ /* 0x000fda0003f04270 */
[----:B------:R-:W-:Y:S05]  /*04f0*/  @P0 BRA `(.L_x_935) ;  /* 0x0000000c00080947 */ /* 0x000fea0003800000 */
[----:B------:R-:W1:Y:S01]  /*0500*/  LDC.U8 R0, c[0x0][0x549] ;  /* 0x00015240ff007b82 */ /* 0x000e620000000000 */
[----:B------:R-:W-:-:S13]  /*0510*/  ISETP.NE.AND P1, PT, R208, -0x1, PT ;  /* 0xffffffffd000780c */ /* 0x000fda0003f25270 */
[----:B------:R-:W2:Y:S08]  /*0520*/  @!P1 LDC.64 R6, c[0x0][0x400] ;  /* 0x00010000ff069b82 */ /* 0x000eb00000000a00 */
[----:B------:R-:W3:Y:S01]  /*0530*/  @P1 LDC.64 R4, c[0x0][0x408] ;  /* 0x00010200ff041b82 */ /* 0x000ee20000000a00 */
[----:B-1----:R-:W-:Y:S02]  /*0540*/  ISETP.NE.AND P6, PT, R0, RZ, PT ;  /* 0x000000ff0000720c */ /* 0x002fe40003fc5270 */
[----:B------:R-:W-:-:S11]  /*0550*/  SHF.L.U32 R0, R178, 0x3, RZ ;  /* 0x00000003b2007819 */ /* 0x000fd600000006ff */
[----:B------:R-:W1:Y:S01]  /*0560*/  @P6 LDC.64 R2, c[0x0][0x430] ;  /* 0x00010c00ff026b82 */ /* 0x000e620000000a00 */
[----:B--2---:R-:W-:Y:S01]  /*0570*/  @!P1 IMAD.WIDE.U32 R12, R96, R6, RZ ;  /* 0x00000006600c9225 */ /* 0x004fe200078e00ff */
[----:B------:R-:W-:-:S06]  /*0580*/  @P6 MOV R9, 0x1 ;  /* 0x0000000100096802 */ /* 0x000fcc0000000f00 */
[----:B------:R-:W2:Y:S01]  /*0590*/  LDC.U8 R6, c[0x0][0x548] ;  /* 0x00015200ff067b82 */ /* 0x000ea20000000000 */
[----:B---3--:R-:W-:-:S07]  /*05a0*/  @P1 IMAD.WIDE.U32 R16, R208, R4, RZ ;  /* 0x00000004d0101225 */ /* 0x008fce00078e00ff */
[----:B------:R-:W3:Y:S01]  /*05b0*/  @P6 LDC R11, c[0x0][0x430] ;  /* 0x00010c00ff0b6b82 */ /* 0x000ee20000000800 */
[----:B-1----:R-:W-:Y:S01]  /*05c0*/  @P6 IMAD R3, R2, R3, RZ ;  /* 0x0000000302036224 */ /* 0x002fe200078e02ff */
[----:B------:R-:W-:Y:S01]  /*05d0*/  @!P1 MOV R2, R12 ;  /* 0x0000000c00029202 */ /* 0x000fe20000000f00 */
[----:B------:R-:W-:Y:S06]  /*05e0*/  @P6 BRA `(.L_x_936) ;  /* 0x0000000000286947 */ /* 0x000fec0003800000 */
[----:B--2---:R-:W-:Y:S01]  /*05f0*/  ISETP.NE.AND P0, PT, R6, RZ, PT ;  /* 0x000000ff0600720c */ /* 0x004fe20003f05270 */
[----:B------:R-:W1:-:S12]  /*0600*/  LDC R15, c[0x0][0x3e0] ;  /* 0x0000f800ff0f7b82 */ /* 0x000e580000000800 */
[----:B------:R-:W4:Y:S01]  /*0610*/  @P0 LDC R3, c[0x0][0x454] ;  /* 0x00011500ff030b82 */ /* 0x000f220000000800 */
[----:B---3--:R-:W-:Y:S02]  /*0620*/  @P0 MOV R11, 0x1 ;  /* 0x00000001000b0802 */ /* 0x008fe40000000f00 */
[----:B------:R-:W-:-:S05]  /*0630*/  @!P0 MOV R11, 0x1 ;  /* 0x00000001000b8802 */ /* 0x000fca0000000f00 */
[----:B------:R-:W1:Y:S08]  /*0640*/  @P0 LDC R8, c[0x0][0x454] ;  /* 0x00011500ff080b82 */ /* 0x000e700000000800 */
[----:B------:R-:W2:Y:S08]  /*0650*/  @!P0 LDC R4, c[0x0][0x434] ;  /* 0x00010d00ff048b82 */ /* 0x000eb00000000800 */
[----:B------:R-:W3:Y:S01]  /*0660*/  @!P0 LDC R3, c[0x0][0x434] ;  /* 0x00010d00ff038b82 */ /* 0x000ee20000000800 */
[----:B-1----:R-:W-:-:S02]  /*0670*/  @P0 IMAD R9, R8, R15, RZ ;  /* 0x0000000f08090224 */ /* 0x002fc400078e02ff */
[----:B--2-4-:R-:W-:-:S07]  /*0680*/  @!P0 IMAD R9, R4, R15, RZ ;  /* 0x0000000f04098224 */ /* 0x014fce00078e02ff */
.L_x_936:
[----:B------:R-:W1:Y:S01]  /*0690*/  LDCU.64 UR4, c[0x0][0x410] ;  /* 0x00008200ff0477ac */ /* 0x000e620008000a00 */
[----:B------:R-:W-:Y:S01]  /*06a0*/  @P1 IMAD.MOV.U32 R2, RZ, RZ, R16 ;  /* 0x000000ffff021224 */ /* 0x000fe200078e0010 */
[----:B------:R-:W-:Y:S01]  /*06b0*/  LOP3.LUT R0, R0, 0x38, RZ, 0xc0, !PT ;  /* 0x0000003800007812 */ /* 0x000fe200078ec0ff */
[----:B------:R-:W-:Y:S01]  /*06c0*/  @!P1 IMAD R7, R96, R7, R13 ;  /* 0x0000000760079224 */ /* 0x000fe200078e020d */
[----:B------:R-:W-:Y:S01]  /*06d0*/  SHF.R.U32.HI R178, RZ, 0x3, R178 ;  /* 0x00000003ffb27819 */ /* 0x000fe200000116b2 */
[----:B------:R-:W-:Y:S01]  /*06e0*/  @P1 IMAD R7, R208, R5, R17 ;  /* 0x00000005d0071224 */ /* 0x000fe200078e0211 */
[----:B------:R-:W-:Y:S01]  /*06f0*/  IADD3 R14, P0, PT, R0, R2, RZ ;  /* 0x00000002000e7210 */ /* 0x000fe20007f1e0ff */
[----:B------:R-:W4:Y:S01]  /*0700*/  LDC R5, c[0x0][0x434] ;  /* 0x00010d00ff057b82 */ /* 0x000f220000000800 */
[----:B------:R-:W-:Y:S01]  /*0710*/  IMAD.IADD R211, R211, 0x1, -R100 ;  /* 0x00000001d3d37824 */ /* 0x000fe200078e0a64 */
[----:B------:R-:W-:Y:S01]  /*0720*/  BSSY.RECONVERGENT B0, `(.L_x_937) ;  /* 0x000001f000007945 */ /* 0x000fe20003800200 */
[----:B------:R-:W-:Y:S01]  /*0730*/  IADD3.X R15, PT, PT, RZ, R7, RZ, P0, !PT ;  /* 0x00000007ff0f7210 */ /* 0x000fe200007fe4ff */
[----:B------:R-:W-:Y:S01]  /*0740*/  VIADD R2, R178, 0x10 ;  /* 0x00000010b2027836 */ /* 0x000fe20000000000 */
[----:B--2---:R-:W-:Y:S01]  /*0750*/  ISETP.NE.AND P6, PT, R6, RZ, !P6 ;  /* 0x000000ff0600720c */ /* 0x004fe200077c5270 */
[----:B------:R-:W-:Y:S01]  /*0760*/  IMAD.MOV.U32 R179, RZ, RZ, RZ ;  /* 0x000000ffffb37224 */ /* 0x000fe200078e00ff */
[----:B------:R-:W-:-:S02]  /*0770*/  ISETP.GE.AND P0, PT, R178, R211, PT ;  /* 0x000000d3b200720c */ /* 0x000fc40003f06270 */
[----:B------:R-:W-:Y:S01]  /*0780*/  ISETP.NE.AND P1, PT, R208, -0x1, PT ;  /* 0xffffffffd000780c */ /* 0x000fe20003f25270 */
[----:B------:R-:W-:Y:S01]  /*0790*/  IMAD.WIDE.U32 R18, R209, 0x40, R178 ;  /* 0x00000040d1127825 */ /* 0x000fe200078e00b2 */
[----:B------:R-:W-:Y:S02]  /*07a0*/  ISETP.GE.AND P2, PT, R2, R211, PT ;  /* 0x000000d30200720c */ /* 0x000fe40003f46270 */
[----:B------:R-:W-:Y:S01]  /*07b0*/  IADD3 R6, PT, PT, R178, 0x20, RZ ;  /* 0x00000020b2067810 */ /* 0x000fe20007ffe0ff */
[----:B-1----:R-:W-:Y:S01]  /*07c0*/  IMAD.WIDE.U32 R14, R98, UR4, R14 ;  /* 0x00000004620e7c25 */ /* 0x002fe2000f8e000e */
[C---:B------:R-:W-:Y:S02]  /*07d0*/  LOP3.LUT R8, R0.reuse, 0x40, RZ, 0xfc, !PT ;  /* 0x0000004000087812 */ /* 0x040fe400078efcff */
[----:B------:R-:W-:Y:S01]  /*07e0*/  LOP3.LUT R7, R0, 0x80, RZ, 0xfc, !PT ;  /* 0x0000008000077812 */ /* 0x000fe200078efcff */
[----:B------:R-:W-:Y:S02]  /*07f0*/  IMAD R17, R98, UR5, R15 ;  /* 0x0000000562117c24 */ /* 0x000fe4000f8e020f */
[----:B------:R-:W-:Y:S05]  /*0800*/  @P0 BRA `(.L_x_938) ;  /* 0x0000000000400947 */ /* 0x000fea0003800000 */
[----:B------:R-:W1:Y:S01]  /*0810*/  LDCU.64 UR4, c[0x0][0x408] ;  /* 0x00008100ff0477ac */ /* 0x000e620008000a00 */
[----:B------:R-:W-:Y:S01]  /*0820*/  IMAD.MOV.U32 R16, RZ, RZ, R14 ;  /* 0x000000ffff107224 */ /* 0x000fe200078e000e */
[----:B------:R-:W2:Y:S01]  /*0830*/  LDCU UR8, c[0x0][0x440] ;  /* 0x00008800ff0877ac */ /* 0x000ea20008000800 */
[----:B------:R-:W5:Y:S01]  /*0840*/  LDCU.64 UR6, c[0x0][0x3f0] ;  /* 0x00007e00ff0677ac */ /* 0x000f620008000a00 */
[----:B-1----:R-:W-:Y:S02]  /*0850*/  IMAD R13, R19, UR4, RZ ;  /* 0x00000004130d7c24 */ /* 0x002fe4000f8e02ff */
[----:B------:R-:W-:Y:S01]  /*0860*/  IMAD.WIDE.U32 R20, R18, UR4, R16 ;  /* 0x0000000412147c25 */ /* 0x000fe2000f8e0010 */
[----:B--2---:R-:W-:-:S03]  /*0870*/  ISETP.GE.AND P5, PT, R0, UR8, PT ;  /* 0x0000000800007c0c */ /* 0x004fc6000bfa6270 */
        /* <DEDUP_REMOVED lines=9> */
.L_x_938:
[----:B------:R-:W-:Y:S05]  /*0910*/  BSYNC.RECONVERGENT B0 ;  /* 0x0000000000007941 */ /* 0x000fea0003800200 */
.L_x_937:
[----:B------:R-:W-:Y:S01]  /*0920*/  BSSY.RECONVERGENT B0, `(.L_x_939) ;  /* 0x0000016000007945 */ /* 0x000fe20003800200 */
[----:B------:R-:W-:-:S03]  /*0930*/  ISETP.GE.AND P0, PT, R6, R211, PT ;  /* 0x000000d30600720c */ /* 0x000fc60003f06270 */
[----:B------:R-:W-:Y:S10]  /*0940*/  @P2 BRA `(.L_x_940) ;  /* 0x00000000004c2947 */ /* 0x000ff40003800000 */
[----:B------:R-:W2:Y:S01]  /*0950*/  LDCU.64 UR6, c[0x0][0x408] ;  /* 0x00008100ff0677ac */ /* 0x000ea20008000a00 */
[----:B-1----:R-:W-:Y:S01]  /*0960*/  IADD3 R13, P2, PT, R18, 0x10, RZ ;  /* 0x00000010120d7810 */ /* 0x002fe20007f5e0ff */
[----:B------:R-:W-:Y:S01]  /*0970*/  IMAD.MOV.U32 R20, RZ, RZ, R14 ;  /* 0x000000ffff147224 */ /* 0x000fe200078e000e */
[----:B------:R-:W-:Y:S01]  /*0980*/  MOV R21, R17 ;  /* 0x0000001100157202 */ /* 0x000fe20000000f00 */
[----:B------:R-:W1:Y:S02]  /*0990*/  LDCU UR8, c[0x0][0x440] ;  /* 0x00008800ff0877ac */ /* 0x000e640008000800 */
[----:B------:R-:W-:Y:S01]  /*09a0*/  IMAD.X R4, RZ, RZ, R19, P2 ;  /* 0x000000ffff047224 */ /* 0x000fe200010e0613 */
[----:B------:R-:W5:Y:S03]  /*09b0*/  LDCU.64 UR4, c[0x0][0x3f0] ;  /* 0x00007e00ff0477ac */ /* 0x000f660008000a00 */
[----:B--2---:R-:W-:-:S02]  /*09c0*/  IMAD R4, R4, UR6, RZ ;  /* 0x0000000604047c24 */ /* 0x004fc4000f8e02ff */
        /* <DEDUP_REMOVED lines=11> */
.L_x_940:
[----:B------:R-:W-:Y:S05]  /*0a80*/  BSYNC.RECONVERGENT B0 ;  /* 0x0000000000007941 */ /* 0x000fea0003800200 */
.L_x_939:
[----:B------:R-:W-:Y:S01]  /*0a90*/  BSSY.RECONVERGENT B0, `(.L_x_941) ;  /* 0x0000018000007945 */ /* 0x000fe20003800200 */
[----:B------:R-:W-:Y:S01]  /*0aa0*/  ISETP.NE.AND P2, PT, R0, RZ, PT ;  /* 0x000000ff0000720c */ /* 0x000fe20003f45270 */
[----:B-12-4-:R-:W-:Y:S01]  /*0ab0*/  IMAD R13, R96, R5, RZ ;  /* 0x00000005600d7224 */ /* 0x016fe200078e02ff */
[----:B------:R-:W-:Y:S01]  /*0ac0*/  IADD3 R4, PT, PT, R178, 0x30, RZ ;  /* 0x00000030b2047810 */ /* 0x000fe20007ffe0ff */
[----:B------:R-:W-:Y:S10]  /*0ad0*/  @P0 BRA `(.L_x_942) ;  /* 0x00000000004c0947 */ /* 0x000ff40003800000 */
[----:B------:R-:W1:Y:S01]  /*0ae0*/  LDCU.64 UR6, c[0x0][0x408] ;  /* 0x00008100ff0677ac */ /* 0x000e620008000a00 */
[----:B------:R-:W-:Y:S01]  /*0af0*/  IADD3 R10, P0, PT, R18, 0x20, RZ ;  /* 0x00000020120a7810 */ /* 0x000fe20007f1e0ff */
[----:B------:R-:W-:Y:S01]  /*0b00*/  IMAD.MOV.U32 R20, RZ, RZ, R14 ;  /* 0x000000ffff147224 */ /* 0x000fe200078e000e */
[----:B------:R-:W-:Y:S01]  /*0b10*/  MOV R21, R17 ;  /* 0x0000001100157202 */ /* 0x000fe20000000f00 */
[----:B------:R-:W2:Y:S02]  /*0b20*/  LDCU UR8, c[0x0][0x440] ;  /* 0x00008800ff0877ac */ /* 0x000ea40008000800 */
[----:B------:R-:W-:Y:S01]  /*0b30*/  IMAD.X R5, RZ, RZ, R19, P0 ;  /* 0x000000ffff057224 */ /* 0x000fe200000e0613 */
[----:B------:R-:W4:Y:S03]  /*0b40*/  LDCU.64 UR4, c[0x0][0x3f0] ;  /* 0x00007e00ff0477ac */ /* 0x000f260008000a00 */
[----:B-1----:R-:W-:-:S02]  /*0b50*/  IMAD R5, R5, UR6, RZ ;  /* 0x0000000605057c24 */ /* 0x002fc4000f8e02ff */
[----:B------:R-:W-:Y:S01]  /*0b60*/  IMAD.WIDE.U32 R20, R10, UR6, R20 ;  /* 0x000000060a147c25 */ /* 0x000fe2000f8e0014 */
[----:B--2---:R-:W-:-:S03]  /*0b70*/  ISETP.GE.AND P4, PT, R0, UR8, PT ;  /* 0x0000000800007c0c */ /* 0x004fc6000bf86270 */
        /* <DEDUP_REMOVED lines=9> */
.L_x_942:
[----:B------:R-:W-:Y:S05]  /*0c10*/  BSYNC.RECONVERGENT B0 ;  /* 0x0000000000007941 */ /* 0x000fea0003800200 */
.L_x_941:
[----:B------:R-:W-:Y:S01]  /*0c20*/  ISETP.GE.AND P0, PT, R4, R211, PT ;  /* 0x000000d30400720c */ /* 0x000fe20003f06270 */
[----:B---3--:R-:W-:Y:S01]  /*0c30*/  IMAD R3, R98, R3, RZ ;  /* 0x0000000362037224 */ /* 0x008fe200078e02ff */
[----:B------:R-:W-:Y:S01]  /*0c40*/  SEL R13, R13, R208, !P1 ;  /* 0x000000d00d0d7207 */ /* 0x000fe20004800000 */
[----:B------:R-:W-:Y:S01]  /*0c50*/  BSSY.RECONVERGENT B0, `(.L_x_943) ;  /* 0x000001c000007945 */ /* 0x000fe20003800200 */
[----:B------:R-:W-:Y:S01]  /*0c60*/  ISETP.GE.OR P5, PT, R178, R211, P2 ;  /* 0x000000d3b200720c */ /* 0x000fe200017a6670 */
[----:B------:R-:W-:Y:S01]  /*0c70*/  @!P6 IMAD R3, R96, R9, R3 ;  /* 0x000000096003e224 */ /* 0x000fe200078e0203 */
[----:B------:R-:W-:Y:S01]  /*0c80*/  ISETP.GE.OR P4, PT, R2, R211, P2 ;  /* 0x000000d30200720c */ /* 0x000fe20001786670 */
[----:B------:R-:W-:Y:S01]  /*0c90*/  IMAD R100, R100, R11, RZ ;  /* 0x0000000b64647224 */ /* 0x000fe200078e02ff */
[-C--:B------:R-:W-:Y:S02]  /*0ca0*/  ISETP.GE.OR P3, PT, R6, R211.reuse, P2 ;  /* 0x000000d30600720c */ /* 0x080fe40001766670 */
[----:B------:R-:W-:-:S02]  /*0cb0*/  ISETP.GE.OR P2, PT, R4, R211, P2 ;  /* 0x000000d30400720c */ /* 0x000fc40001746670 */
[----:B------:R-:W-:Y:S02]  /*0cc0*/  SHF.R.S32.HI R5, RZ, 0x1f, R13 ;  /* 0x0000001fff057819 */ /* 0x000fe4000001140d */
[----:B------:R-:W-:Y:S01]  /*0cd0*/  SEL R10, R13, RZ, P6 ;  /* 0x000000ff0d0a7207 */ /* 0x000fe20003000000 */
[----:B------:R-:W-:Y:S08]  /*0ce0*/  @P0 BRA `(.L_x_944) ;  /* 0x0000000000480947 */ /* 0x000ff00003800000 */
        /* <DEDUP_REMOVED lines=18> */
.L_x_944:
[----:B------:R-:W-:Y:S05]  /*0e10*/  BSYNC.RECONVERGENT B0 ;  /* 0x0000000000007941 */ /* 0x000fea0003800200 */
.L_x_943:
[--C-:B------:R-:W-:Y:S01]  /*0e20*/  IADD3 R10, P1, P0, R100, R10, R3.reuse ;  /* 0x0000000a640a7210 */ /* 0x100fe2000783e003 */
        /* <DEDUP_REMOVED lines=14> */
.L_x_946:
[----:B------:R-:W-:Y:S05]  /*0f10*/  BSYNC.RECONVERGENT B0 ;  /* 0x0000000000007941 */ /* 0x000fea0003800200 */
.L_x_945:
[----:B------:R-:W-:Y:S04]  /*0f20*/  BSSY.RECONVERGENT B0, `(.L_x_947) ;  /* 0x000000a000007945 */ /* 0x000fe80003800200 */
[----:B------:R-:W-:Y:S05]  /*0f30*/  @P4 BRA `(.L_x_948) ;  /* 0x0000000000204947 */ /* 0x000fea0003800000 */
[----:B------:R-:W4:Y:S01]  /*0f40*/  LDCU.64 UR4, c[0x0][0x420] ;  /* 0x00008400ff0477ac */ /* 0x000f220008000a00 */
[----:B------:R-:W-:-:S05]  /*0f50*/  IMAD R0, R2, R11, RZ ;  /* 0x0000000b02007224 */ /* 0x000fca00078e02ff */
[----:B---3--:R-:W-:-:S04]  /*0f60*/  IADD3 R5, P0, PT, R0, R10, RZ ;  /* 0x0000000a00057210 */ /* 0x008fc80007f1e0ff */
[----:B------:R-:W-:Y:S02]  /*0f70*/  LEA.HI.X.SX32 R0, R0, R3, 0x1, P0 ;  /* 0x0000000300007211 */ /* 0x000fe400000f0eff */
[----:B----4-:R-:W-:-:S04]  /*0f80*/  LEA R8, P0, R5, UR4, 0x2 ;  /* 0x0000000405087c11 */ /* 0x010fc8000f8010ff */
[----:B------:R-:W-:Y:S01]  /*0f90*/  LEA.HI.X R9, R5, UR5, R0, 0x2, P0 ;  /* 0x0000000505097c11 */ /* 0x000fe200080f1400 */
[----:B------:R-:W-:-:S05]  /*0fa0*/  IMAD.MOV.U32 R5, RZ, RZ, 0x7f800000 ;  /* 0x7f800000ff057424 */ /* 0x000fca00078e00ff */
[----:B------:R4:W-:Y:S03]  /*0fb0*/  STG.E desc[UR14][R8.64], R5 ;  /* 0x0000000508007986 */ /* 0x0009e6000c10190e */
.L_x_948:
[----:B------:R-:W-:Y:S05]  /*0fc0*/  BSYNC.RECONVERGENT B0 ;  /* 0x0000000000007941 */ /* 0x000fea0003800200 */
.L_x_947:
[----:B------:R-:W-:Y:S04]  /*0fd0*/  BSSY.RECONVERGENT B0, `(.L_x_949) ;  /* 0x000000a000007945 */ /* 0x000fe80003800200 */
[----:B------:R-:W-:Y:S05]  /*0fe0*/  @P3 BRA `(.L_x_950) ;  /* 0x0000000000203947 */ /* 0x000fea0003800000 */
[----:B------:R-:W5:Y:S01]  /*0ff0*/  LDCU.64 UR4, c[0x0][0x420] ;  /* 0x00008400ff0477ac */ /* 0x000f620008000a00 */
[----:B------:R-:W-:-:S05]  /*1000*/  IMAD R0, R6, R11, RZ ;  /* 0x0000000b06007224 */ /* 0x000fca00078e02ff */
[----:B---34-:R-:W-:-:S04]  /*1010*/  IADD3 R5, P0, PT, R0, R10, RZ ;  /* 0x0000000a00057210 */ /* 0x018fc80007f1e0ff */
[----:B------:R-:W-:Y:S02]  /*1020*/  LEA.HI.X.SX32 R0, R0, R3, 0x1, P0 ;  /* 0x0000000300007211 */ /* 0x000fe400000f0eff */
[----:B-----5:R-:W-:-:S04]  /*1030*/  LEA R6, P0, R5, UR4, 0x2 ;  /* 0x0000000405067c11 */ /* 0x020fc8000f8010ff */
[----:B------:R-:W-:Y:S01]  /*1040*/  LEA.HI.X R7, R5, UR5, R0, 0x2, P0 ;  /* 0x0000000505077c11 */ /* 0x000fe200080f1400 */
[----:B------:R-:W-:-:S05]  /*1050*/  IMAD.MOV.U32 R5, RZ, RZ, 0x7f800000 ;  /* 0x7f800000ff057424 */ /* 0x000fca00078e00ff */
[----:B------:R3:W-:Y:S03]  /*1060*/  STG.E desc[UR14][R6.64], R5 ;  /* 0x0000000506007986 */ /* 0x0007e6000c10190e */
.L_x_950:
[----:B------:R-:W-:Y:S05]  /*1070*/  BSYNC.RECONVERGENT B0 ;  /* 0x0000000000007941 */ /* 0x000fea0003800200 */
.L_x_949:
[----:B------:R-:W-:Y:S05]  /*1080*/  @P2 EXIT ;  /* 0x000000000000294d */ /* 0x000fea0003800000 */
[----:B------:R-:W5:Y:S01]  /*1090*/  LDCU.64 UR4, c[0x0][0x420] ;  /* 0x00008400ff0477ac */ /* 0x000f620008000a00 */
[----:B------:R-:W-:Y:S02]  /*10a0*/  IMAD R4, R4, R11, RZ ;  /* 0x0000000b04047224 */ /* 0x000fe400078e02ff */
[----:B---34-:R-:W-:-:S03]  /*10b0*/  IMAD.MOV.U32 R5, RZ, RZ, 0x7f800000 ;  /* 0x7f800000ff057424 */ /* 0x018fc600078e00ff */
[----:B------:R-:W-:-:S04]  /*10c0*/  IADD3 R10, P0, PT, R4, R10, RZ ;  /* 0x0000000a040a7210 */ /* 0x000fc80007f1e0ff */
[----:B------:R-:W-:Y:S02]  /*10d0*/  LEA.HI.X.SX32 R3, R4, R3, 0x1, P0 ;  /* 0x0000000304037211 */ /* 0x000fe400000f0eff */
[----:B-----5:R-:W-:-:S04]  /*10e0*/  LEA R2, P0, R10, UR4, 0x2 ;  /* 0x000000040a027c11 */ /* 0x020fc8000f8010ff */
[----:B------:R-:W-:-:S05]  /*10f0*/  LEA.HI.X R3, R10, UR5, R3, 0x2, P0 ;  /* 0x000000050a037c11 */ /* 0x000fca00080f1403 */
[----:B------:R-:W-:Y:S01]  /*1100*/  STG.E desc[UR14][R2.64], R5 ;  /* 0x0000000502007986 */ /* 0x000fe2000c10190e */
[----:B------:R-:W-:Y:S05]  /*1110*/  EXIT ;  /* 0x000000000000794d */ /* 0x000fea0003800000 */
.L_x_935:
        /* <DEDUP_REMOVED lines=22> */
.L_x_951:
[----:B------:R-:W1:Y:S01]  /*1280*/  LDC.64 R84, c[0x0][0x3b8] ;  /* 0x0000ee00ff547b82 */ /* 0x000e620000000a00 */
[----:B------:R-:W-:-:S05]  /*1290*/  IADD3 R3, PT, PT, R6, R7, RZ ;  /* 0x0000000706037210 */ /* 0x000fca0007ffe0ff */
[C---:B-1----:R-:W-:Y:S02]  /*12a0*/  IMAD R2, R3.reuse, R85, RZ ;  /* 0x0000005503027224 */ /* 0x042fe400078e02ff */
[----:B------:R-:W-:-:S05]  /*12b0*/  IMAD.WIDE.U32 R10, R3, R84, RZ ;  /* 0x00000054030a7225 */ /* 0x000fca00078e00ff */
[----:B------:R-:W-:-:S07]  /*12c0*/  IADD3 R2, PT, PT, R11, R2, RZ ;  /* 0x000000020b027210 */ /* 0x000fce0007ffe0ff */
.L_x_952:
[----:B------:R-:W1:Y:S02]  /*12d0*/  LDC R3, c[0x0][0x3e8] ;  /* 0x0000fa00ff037b82 */ /* 0x000e640000000800 */
[----:B-1----:R-:W-:-:S04]  /*12e0*/  IABS R8, R3 ;  /* 0x0000000300087213 */ /* 0x002fc80000000000 */
[----:B------:R-:W2:Y:S08]  /*12f0*/  I2F.RP R11, R8 ;  /* 0x00000008000b7306 */ /* 0x000eb00000209400 */
[----:B--2---:R-:W1:Y:S02]  /*1300*/  MUFU.RCP R12, R11 ;  /* 0x0000000b000c7308 */ /* 0x004e640000001000 */
        /* <DEDUP_REMOVED lines=34> */
.L_x_953:
[----:B------:R-:W1:Y:S01]  /*1530*/  LDC.64 R4, c[0x0][0x3c0] ;  /* 0x0000f000ff047b82 */ /* 0x000e620000000a00 */
[----:B------:R-:W-:-:S05]  /*1540*/  IADD3 R6, PT, PT, R6, R7, RZ ;  /* 0x0000000706067210 */ /* 0x000fca0007ffe0ff */
[C---:B-1----:R-:W-:Y:S02]  /*1550*/  IMAD R3, R6.reuse, R5, RZ ;  /* 0x0000000506037224 */ /* 0x042fe400078e02ff */
[----:B------:R-:W-:-:S05]  /*1560*/  IMAD.WIDE.U32 R6, R6, R4, RZ ;  /* 0x0000000406067225 */ /* 0x000fca00078e00ff */
[----:B------:R-:W-:-:S07]  /*1570*/  IADD3 R3, PT, PT, R7, R3, RZ ;  /* 0x0000000307037210 */ /* 0x000fce0007ffe0ff */
.L_x_954:
[C---:B------:R-:W-:Y:S01]  /*1580*/  IMAD.SHL.U32 R196, R178.reuse, 0x8, RZ ;  /* 0x00000008b2c47824 */ /* 0x040fe200078e00ff */
[----:B------:R-:W1:Y:S01]  /*1590*/  LDCU.128 UR4, c[0x0][0x3d0] ;  /* 0x00007a00ff0477ac */ /* 0x000e620008000c00 */
[----:B------:R-:W-:Y:S01]  /*15a0*/  SHF.R.S32.HI R7, RZ, 0x1f, R8 ;  /* 0x0000001fff077819 */ /* 0x000fe20000011408 */
[----:B------:R-:W2:Y:S01]  /*15b0*/  S2UR UR16, SR_CgaCtaId ;  /* 0x00000000001079c3 */ /* 0x000ea20000008800 */
[----:B------:R-:W-:Y:S01]  /*15c0*/  SHF.L.U32 R88, R178, 0x6, RZ ;  /* 0x00000006b2587819 */ /* 0x000fe200000006ff */
[----:B------:R-:W3:Y:S01]  /*15d0*/  LDCU.64 UR10, c[0x0][0x390] ;  /* 0x00007200ff0a77ac */ /* 0x000ee20008000a00 */
[C---:B------:R-:W-:Y:S01]  /*15e0*/  LOP3.LUT R177, R196.reuse, 0x38, RZ, 0xc0, !PT ;  /* 0x00000038c4b17812 */ /* 0x040fe200078ec0ff */
[----:B------:R-:W-:Y:S01]  /*15f0*/  BSSY.RECONVERGENT B0, `(.L_x_955) ;  /* 0x000004a000007945 */ /* 0x000fe20003800200 */
[----:B------:R-:W-:Y:S01]  /*1600*/  LOP3.LUT R15, R196, 0x1f8, RZ, 0xc0, !PT ;  /* 0x000001f8c40f7812 */ /* 0x000fe200078ec0ff */
[----:B------:R-:W4:Y:S01]  /*1610*/  LDCU.64 UR12, c[0x0][0x388] ;  /* 0x00007100ff0c77ac */ /* 0x000f220008000a00 */
[----:B------:R-:W-:-:S02]  /*1620*/  IADD3 R10, P1, PT, R177, R10, RZ ;  /* 0x0000000ab10a7210 */ /* 0x000fc40007f3e0ff */
[----:B------:R-:W-:Y:S01]  /*1630*/  IADD3 R12, P0, PT, R177, R6, RZ ;  /* 0x00000006b10c7210 */ /* 0x000fe20007f1e0ff */
[----:B------:R-:W5:Y:S01]  /*1640*/  LDCU.64 UR8, c[0x0][0x3c8] ;  /* 0x00007900ff0877ac */ /* 0x000f620008000a00 */
[----:B------:R-:W-:Y:S01]  /*1650*/  SHF.R.U32.HI R6, RZ, 0x3, R178 ;  /* 0x00000003ff067819 */ /* 0x000fe200000116b2 */
[----:B------:R-:W-:Y:S01]  /*1660*/  IMAD.X R11, RZ, RZ, R2, P1 ;  /* 0x000000ffff0b7224 */ /* 0x000fe200008e0602 */
[----:B------:R-:W-:Y:S01]  /*1670*/  LOP3.LUT R134, R15, 0x38, R178, 0x78, !PT ;  /* 0x000000380f867812 */ /* 0x000fe200078e78b2 */
[----:B------:R-:W-:Y:S01]  /*1680*/  IMAD.X R13, RZ, RZ, R3, P0 ;  /* 0x000000ffff0d7224 */ /* 0x000fe200000e0603 */
[C---:B------:R-:W-:Y:S01]  /*1690*/  IADD3 R16, P0, PT, R177.reuse, R16, RZ ;  /* 0x00000010b1107210 */ /* 0x040fe20007f1e0ff */
[C---:B------:R-:W-:Y:S01]  /*16a0*/  IMAD.WIDE.U32 R10, R6.reuse, R84, R10 ;  /* 0x00000054060a7225 */ /* 0x040fe200078e000a */
[----:B------:R-:W-:Y:S02]  /*16b0*/  SHF.R.U32.HI R180, RZ, 0x1, R178 ;  /* 0x00000001ffb47819 */ /* 0x000fe400000116b2 */
[C---:B------:R-:W-:Y:S01]  /*16c0*/  LOP3.LUT R195, R177.reuse, 0x40, RZ, 0xfc, !PT ;  /* 0x00000040b1c37812 */ /* 0x040fe200078efcff */
[----:B------:R-:W-:Y:S01]  /*16d0*/  IMAD.WIDE.U32 R2, R6, R4, R12 ;  /* 0x0000000406027225 */ /* 0x000fe200078e000c */
[----:B------:R-:W-:-:S03]  /*16e0*/  LOP3.LUT R194, R177, 0x80, RZ, 0xfc, !PT ;  /* 0x00000080b1c27812 */ /* 0x000fc600078efcff */
[C---:B-1----:R-:W-:Y:S02]  /*16f0*/  IMAD R13, R7.reuse, UR4, RZ ;  /* 0x00000004070d7c24 */ /* 0x042fe4000f8e02ff */
[C---:B------:R-:W-:Y:S02]  /*1700*/  IMAD R11, R6.reuse, R85, R11 ;  /* 0x00000055060b7224 */ /* 0x040fe400078e020b */
[----:B------:R-:W-:Y:S02]  /*1710*/  IMAD R7, R7, UR6, RZ ;  /* 0x0000000607077c24 */ /* 0x000fe4000f8e02ff */
[----:B------:R-:W-:Y:S02]  /*1720*/  IMAD R3, R6, R5, R3 ;  /* 0x0000000506037224 */ /* 0x000fe400078e0203 */
[C---:B------:R-:W-:Y:S01]  /*1730*/  IMAD R13, R8.reuse, UR5, R13 ;  /* 0x00000005080d7c24 */ /* 0x040fe2000f8e020d */
[----:B------:R-:W-:Y:S01]  /*1740*/  UMOV UR5, 0x400 ;  /* 0x0000040000057882 */ /* 0x000fe20000000000 */
[C---:B------:R-:W-:Y:S01]  /*1750*/  IMAD R7, R8.reuse, UR7, R7 ;  /* 0x0000000708077c24 */ /* 0x040fe2000f8e0207 */
[----:B--2---:R-:W-:Y:S01]  /*1760*/  ULEA UR5, UR16, UR5, 0x18 ;  /* 0x0000000510057291 */ /* 0x004fe2000f8ec0ff */
[----:B------:R-:W-:-:S04]  /*1770*/  IMAD.WIDE.U32 R10, R8, UR4, R10 ;  /* 0x00000004080a7c25 */ /* 0x000fc8000f8e000a */
[----:B------:R-:W-:Y:S01]  /*1780*/  IMAD.WIDE.U32 R8, R8, UR6, R2 ;  /* 0x0000000608087c25 */ /* 0x000fe2000f8e0002 */
[----:B------:R-:W-:Y:S02]  /*1790*/  LOP3.LUT R3, R196, 0x1e00, RZ, 0xc0, !PT ;  /* 0x00001e00c4037812 */ /* 0x000fe400078ec0ff */
[----:B------:R-:W-:Y:S01]  /*17a0*/  IADD3 R206, PT, PT, R11, R13, RZ ;  /* 0x0000000d0bce7210 */ /* 0x000fe20007ffe0ff */
[----:B------:R-:W-:Y:S01]  /*17b0*/  IMAD.X R17, RZ, RZ, R0, P0 ;  /* 0x000000ffff117224 */ /* 0x000fe200000e0600 */
[----:B------:R-:W-:Y:S01]  /*17c0*/  LOP3.LUT R134, R134, R3, RZ, 0xfc, !PT ;  /* 0x0000000386867212 */ /* 0x000fe200078efcff */
[----:B------:R-:W-:Y:S01]  /*17d0*/  IMAD.IADD R204, R9, 0x1, R7 ;  /* 0x0000000109cc7824 */ /* 0x000fe200078e0207 */
[----:B---3--:R-:W-:Y:S01]  /*17e0*/  LEA R205, P0, R8, UR10, 0x1 ;  /* 0x0000000a08cd7c11 */ /* 0x008fe2000f8008ff */
[----:B------:R-:W-:Y:S01]  /*17f0*/  IMAD.IADD R3, R211, 0x1, -R100 ;  /* 0x00000001d3037824 */ /* 0x000fe200078e0a64 */
[----:B----4-:R-:W-:Y:S01]  /*1800*/  LEA R207, P1, R10, UR12, 0x1 ;  /* 0x0000000c0acf7c11 */ /* 0x010fe2000f8208ff */
[----:B-----5:R-:W-:Y:S01]  /*1810*/  IMAD.WIDE.U32 R12, R98, UR8, R16 ;  /* 0x00000008620c7c25 */ /* 0x020fe2000f8e0010 */
[----:B------:R-:W-:-:S02]  /*1820*/  LEA.HI.X R204, R8, UR11, R204, 0x1, P0 ;  /* 0x0000000b08cc7c11 */ /* 0x000fc400080f0ccc */
[----:B------:R-:W-:Y:S01]  /*1830*/  ISETP.GE.AND P0, PT, R6, R3, PT ;  /* 0x000000030600720c */ /* 0x000fe20003f06270 */
[----:B------:R-:W-:Y:S01]  /*1840*/  IMAD.MOV.U32 R7, RZ, RZ, RZ ;  /* 0x000000ffff077224 */ /* 0x000fe200078e00ff */
[----:B------:R-:W-:Y:S01]  /*1850*/  LEA.HI.X R206, R10, UR13, R206, 0x1, P1 ;  /* 0x0000000d0ace7c11 */ /* 0x000fe200088f0cce */
[----:B------:R-:W-:Y:S01]  /*1860*/  IMAD R15, R98, UR9, R13 ;  /* 0x00000009620f7c24 */ /* 0x000fe2000f8e020d */
[----:B------:R-:W-:Y:S01]  /*1870*/  LOP3.LUT R9, R177, 0x1c0, R88, 0xf8, !PT ;  /* 0x000001c0b1097812 */ /* 0x000fe200078ef858 */
[----:B------:R-:W-:Y:S01]  /*1880*/  IMAD.WIDE.U32 R16, R209, 0x40, R6 ;  /* 0x00000040d1107825 */ /* 0x000fe200078e0006 */
[----:B------:R-:W-:-:S07]  /*1890*/  LEA R95, R134, UR5, 0x1 ;  /* 0x00000005865f7c11 */ /* 0x000fce000f8e08ff */
        /* <DEDUP_REMOVED lines=30> */
.L_x_957:
[----:B------:R2:W-:Y:S02]  /*1a80*/  STS.128 [R95+0x4000], RZ ;  /* 0x004000ff5f007388 */ /* 0x0005e40000000c00 */
.L_x_956:
[----:B------:R-:W-:Y:S05]  /*1a90*/  BSYNC.RECONVERGENT B0 ;  /* 0x0000000000007941 */ /* 0x000fea0003800200 */
.L_x_955:
        /* <DEDUP_REMOVED lines=36> */
.L_x_960:
[----:B------:R4:W-:Y:S02]  /*1ce0*/  STS.128 [R95+0x4800], RZ ;  /* 0x004800ff5f007388 */ /* 0x0009e40000000c00 */
.L_x_959:
[----:B------:R-:W-:Y:S05]  /*1cf0*/  BSYNC.RECONVERGENT B0 ;  /* 0x0000000000007941 */ /* 0x000fea0003800200 */
.L_x_958:
[----:B------:R-:W-:Y:S01]  /*1d00*/  IADD3 R8, PT, PT, R6, 0x20, RZ ;  /* 0x0000002006087810 */ /* 0x000fe20007ffe0ff */
[----:B------:R-:W-:Y:S03]  /*1d10*/  BSSY.RECONVERGENT B0, `(.L_x_961) ;  /* 0x0000024000007945 */ /* 0x000fe60003800200 */
[----:B------:R-:W-:-:S13]  /*1d20*/  ISETP.GE.AND P0, PT, R8, R3, PT ;  /* 0x000000030800720c */ /* 0x000fda0003f06270 */
        /* <DEDUP_REMOVED lines=33> */
.L_x_963:
[----:B------:R3:W-:Y:S02]  /*1f40*/  STS.128 [R95+0x5000], RZ ;  /* 0x005000ff5f007388 */ /* 0x0007e40000000c00 */
.L_x_962:
[----:B------:R-:W-:Y:S05]  /*1f50*/  BSYNC.RECONVERGENT B0 ;  /* 0x0000000000007941 */ /* 0x000fea0003800200 */
.L_x_961:
[----:B------:R-:W-:Y:S01]  /*1f60*/  VIADD R2, R6, 0x30 ;  /* 0x0000003006027836 */ /* 0x000fe20000000000 */
[----:B------:R-:W-:Y:S01]  /*1f70*/  BSSY.RECONVERGENT B0, `(.L_x_964) ;  /* 0x0000029000007945 */ /* 0x000fe20003800200 */
[----:B------:R-:W-:Y:S01]  /*1f80*/  VIADD R11, R148, 0x3f ;  /* 0x0000003f940b7836 */ /* 0x000fe20000000000 */
[C---:B------:R-:W-:Y:S01]  /*1f90*/  SHF.L.U64.HI R91, R84.reuse, 0x6, R85 ;  /* 0x00000006545b7819 */ /* 0x040fe20000010255 */
[----:B------:R-:W-:Y:S01]  /*1fa0*/  IMAD.SHL.U32 R92, R84, 0x40, RZ ;  /* 0x00000040545c7824 */ /* 0x000fe200078e00ff */
[----:B------:R-:W-:Y:S02]  /*1fb0*/  ISETP.GE.AND P0, PT, R2, R3, PT ;  /* 0x000000030200720c */ /* 0x000fe40003f06270 */
[----:B------:R-:W-:-:S04]  /*1fc0*/  SHF.R.S32.HI R0, RZ, 0x1f, R11 ;  /* 0x0000001fff007819 */ /* 0x000fc8000001140b */
[----:B------:R-:W-:-:S04]  /*1fd0*/  LEA.HI R3, R0, R11, RZ, 0x6 ;  /* 0x0000000b00037211 */ /* 0x000fc800078f30ff */
[----:B------:R-:W-:-:S03]  /*1fe0*/  SHF.R.S32.HI R3, RZ, 0x6, R3 ;  /* 0x00000006ff037819 */ /* 0x000fc60000011403 */
[----:B------:R-:W-:Y:S05]  /*1ff0*/  @P0 BRA `(.L_x_965) ;  /* 0x0000000000800947 */ /* 0x000fea0003800000 */
[----:B------:R-:W5:Y:S01]  /*2000*/  LDCU.64 UR8, c[0x0][0x3b0] ;  /* 0x00007600ff0877ac */ /* 0x000f620008000a00 */
[----:B------:R-:W-:Y:S01]  /*2010*/  IADD3 R11, P0, PT, R16, 0x30, RZ ;  /* 0x00000030100b7810 */ /* 0x000fe20007f1e0ff */
[----:B------:R-:W-:Y:S01]  /*2020*/  IMAD.MOV.U32 R13, RZ, RZ, R15 ;  /* 0x000000ffff0d7224 */ /* 0x000fe200078e000f */
[----:B------:R-:W1:Y:S03]  /*2030*/  LDCU UR4, c[0x0][0x440] ;  /* 0x00008800ff0477ac */ /* 0x000e660008000800 */
[----:B------:R-:W-:Y:S01]  /*2040*/  IMAD.X R0, RZ, RZ, R17, P0 ;  /* 0x000000ffff007224 */ /* 0x000fe200000e0611 */
        /* <DEDUP_REMOVED lines=26> */
.L_x_966:
[----:B------:R2:W-:Y:S02]  /*21f0*/  STS.128 [R95+0x5800], RZ ;  /* 0x005800ff5f007388 */ /* 0x0005e40000000c00 */
.L_x_965:
[----:B------:R-:W-:Y:S05]  /*2200*/  BSYNC.RECONVERGENT B0 ;  /* 0x0000000000007941 */ /* 0x000fea0003800200 */
.L_x_964:
[----:B------:R-:W-:Y:S01]  /*2210*/  IADD3 R97, PT, PT, R3, -0x1, RZ ;  /* 0xffffffff03617810 */ /* 0x000fe20007ffe0ff */
[----:B------:R-:W-:Y:S03]  /*2220*/  BSSY.RECONVERGENT B0, `(.L_x_967) ;  /* 0x0000020000007945 */ /* 0x000fe60003800200 */
[----:B------:R-:W-:Y:S01]  /*2230*/  SHF.R.S32.HI R13, RZ, 0x1f, R97 ;  /* 0x0000001fff0d7819 */ /* 0x000fe20000011461 */
[----:B------:R-:W-:Y:S02]  /*2240*/  IMAD R11, R97, -0x40, R148 ;  /* 0xffffffc0610b7824 */ /* 0x000fe400078e0294 */
[-C--:B------:R-:W-:Y:S02]  /*2250*/  IMAD R0, R91, R97.reuse, RZ ;  /* 0x000000615b007224 */ /* 0x080fe400078e02ff */
[----:B-12---:R-:W-:Y:S01]  /*2260*/  IMAD.WIDE.U32 R14, R92, R97, RZ ;  /* 0x000000615c0e7225 */ /* 0x006fe200078e00ff */
[----:B------:R-:W-:-:S03]  /*2270*/  ISETP.GE.AND P3, PT, R6, R11, PT ;  /* 0x0000000b0600720c */ /* 0x000fc60003f66270 */
[----:B------:R-:W-:-:S05]  /*2280*/  IMAD R17, R13, R92, R0 ;  /* 0x0000005c0d117224 */ /* 0x000fca00078e0200 */
[----:B------:R-:W-:-:S05]  /*2290*/  IADD3 R17, PT, PT, R15, R17, RZ ;  /* 0x000000110f117210 */ /* 0x000fca0007ffe0ff */
        /* <DEDUP_REMOVED lines=23> */
.L_x_969:
[----:B------:R2:W-:Y:S02]  /*2410*/  STS.128 [R95+0xa000], RZ ;  /* 0x00a000ff5f007388 */ /* 0x0005e40000000c00 */
.L_x_968:
[----:B------:R-:W-:Y:S05]  /*2420*/  BSYNC.RECONVERGENT B0 ;  /* 0x0000000000007941 */ /* 0x000fea0003800200 */
.L_x_967:
[----:B------:R-:W-:Y:S01]  /*2430*/  ISETP.GE.AND P0, PT, R10, R11, PT ;  /* 0x0000000b0a00720c */ /* 0x000fe20003f06270 */
[----:B------:R-:W-:Y:S01]  /*2440*/  BSSY.RECONVERGENT B0, `(.L_x_970) ;  /* 0x000001d000007945 */ /* 0x000fe20003800200 */
[C---:B------:R-:W-:Y:S01]  /*2450*/  SHF.L.U64.HI R93, R84.reuse, 0x4, R85 ;  /* 0x00000004545d7819 */ /* 0x040fe20000010255 */
[----:B------:R-:W-:-:S10]  /*2460*/  IMAD.SHL.U32 R94, R84, 0x10, RZ ;  /* 0x00000010545e7824 */ /* 0x000fd400078e00ff */
[----:B------:R-:W-:Y:S05]  /*2470*/  @P0 BRA `(.L_x_971) ;  /* 0x0000000000640947 */ /* 0x000fea0003800000 */
[----:B------:R-:W5:Y:S01]  /*2480*/  LDCU UR4, c[0x0][0x440] ;  /* 0x00008800ff0477ac */ /* 0x000f620008000800 */
[----:B------:R-:W-:-:S05]  /*2490*/  IADD3 R0, P2, PT, R94, R14, RZ ;  /* 0x0000000e5e007210 */ /* 0x000fca0007f5e0ff */
[----:B-12---:R-:W-:Y:S01]  /*24a0*/  IMAD.X R7, R93, 0x1, R17, P2 ;  /* 0x000000015d077824 */ /* 0x006fe200010e0611 */
        /* <DEDUP_REMOVED lines=21> */
.L_x_972:
[----:B------:R2:W-:Y:S02]  /*2600*/  STS.128 [R95+0xa800], RZ ;  /* 0x00a800ff5f007388 */ /* 0x0005e40000000c00 */
.L_x_971:
[----:B------:R-:W-:Y:S05]  /*2610*/  BSYNC.RECONVERGENT B0 ;  /* 0x0000000000007941 */ /* 0x000fea0003800200 */
.L_x_970:
[----:B------:R-:W-:Y:S01]  /*2620*/  ISETP.GE.AND P0, PT, R8, R11, PT ;  /* 0x0000000b0800720c */ /* 0x000fe20003f06270 */
[----:B------:R-:W-:-:S12]  /*2630*/  BSSY.RECONVERGENT B0, `(.L_x_973) ;  /* 0x000001d000007945 */ /* 0x000fd80003800200 */
[----:B------:R-:W-:Y:S05]  /*2640*/  @P0 BRA `(.L_x_974) ;  /* 0x00000000006c0947 */ /* 0x000fea0003800000 */
[----:B------:R-:W5:Y:S01]  /*2650*/  LDCU UR4, c[0x0][0x440] ;  /* 0x00008800ff0477ac */ /* 0x000f620008000800 */
[----:B-12---:R-:W-:-:S04]  /*2660*/  IMAD.WIDE.U32 R6, R84, 0x20, RZ ;  /* 0x0000002054067825 */ /* 0x006fc800078e00ff */
        /* <DEDUP_REMOVED lines=24> */
.L_x_975:
[----:B------:R2:W-:Y:S02]  /*27f0*/  STS.128 [R95+0xb000], RZ ;  /* 0x00b000ff5f007388 */ /* 0x0005e40000000c00 */
.L_x_974:
[----:B------:R-:W-:Y:S05]  /*2800*/  BSYNC.RECONVERGENT B0 ;  /* 0x0000000000007941 */ /* 0x000fea0003800200 */
.L_x_973:
[----:B------:R-:W-:Y:S01]  /*2810*/  ISETP.GE.AND P0, PT, R2, R11, PT ;  /* 0x0000000b0200720c */ /* 0x000fe20003f06270 */
[----:B------:R-:W-:-:S12]  /*2820*/  BSSY.RECONVERGENT B0, `(.L_x_976) ;  /* 0x000001d000007945 */ /* 0x000fd80003800200 */
[----:B------:R-:W-:Y:S05]  /*2830*/  @P0 BRA `(.L_x_977) ;  /* 0x00000000006c0947 */ /* 0x000fea0003800000 */
[----:B------:R-:W5:Y:S01]  /*2840*/  LDCU UR4, c[0x0][0x440] ;  /* 0x00008800ff0477ac */ /* 0x000f620008000800 */
[----:B------:R-:W-:Y:S02]  /*2850*/  IMAD.MOV.U32 R16, RZ, RZ, R14 ;  /* 0x000000ffff107224 */ /* 0x000fe400078e000e */
[----:B------:R-:W-:Y:S02]  /*2860*/  IMAD R0, R85, 0x30, RZ ;  /* 0x0000003055007824 */ /* 0x000fe400078e02ff */
[----:B------:R-:W-:-:S04]  /*2870*/  IMAD.WIDE.U32 R16, R84, 0x30, R16 ;  /* 0x0000003054107825 */ /* 0x000fc800078e0010 */
[----:B-12---:R-:W-:Y:S01]  /*2880*/  IMAD.IADD R7, R17, 0x1, R0 ;  /* 0x0000000111077824 */ /* 0x006fe200078e0200 */
        /* <DEDUP_REMOVED lines=21> */
.L_x_978:
[----:B------:R2:W-:Y:S02]  /*29e0*/  STS.128 [R95+0xb800], RZ ;  /* 0x00b800ff5f007388 */ /* 0x0005e40000000c00 */
.L_x_977:
[----:B------:R-:W-:Y:S05]  /*29f0*/  BSYNC.RECONVERGENT B0 ;  /* 0x0000000000007941 */ /* 0x000fea0003800200 */
.L_x_976:
[----:B------:R-:W5:Y:S01]  /*2a00*/  LDCU.64 UR6, c[0x0][0x538] ;  /* 0x0000a700ff0677ac */ /* 0x000f620008000a00 */
[----:B------:R-:W0:Y:S01]  /*2a10*/  LDGDEPBAR ;  /* 0x00000000000079af */ /* 0x000e220000000000 */
[----:B-----5:R-:W-:-:S04]  /*2a20*/  ISETP.NE.U32.AND P1, PT, RZ, UR6, PT ;  /* 0x00000006ff007c0c */ /* 0x020fc8000bf25070 */
[----:B------:R-:W-:Y:S02]  /*2a30*/  ISETP.NE.AND.EX P1, PT, RZ, UR7, PT, P1 ;  /* 0x00000007ff007c0c */ /* 0x000fe4000bf25310 */
[----:B------:R-:W-:Y:S01]  /*2a40*/  SHF.L.U64.HI R0, R4, 0x6, R5 ;  /* 0x0000000604007819 */ /* 0x000fe20000010205 */
[----:B------:R-:W-:-:S10]  /*2a50*/  DEPBAR.LE SB0, 0x0 ;  /* 0x000080000000791a */ /* 0x000fd40000000000 */
[----:B-12---:R-:W1:Y:S01]  /*2a60*/  @P1 LDC.64 R6, c[0x0][0x540] ;  /* 0x00015000ff061b82 */ /* 0x006e620000000a00 */
[----:B------:R-:W-:-:S03]  /*2a70*/  @P1 MOV R99, RZ ;  /* 0x000000ff00631202 */ /* 0x000fc60000000f00 */
[----:B-1----:R-:W-:-:S04]  /*2a80*/  @P1 IMAD.WIDE.U32 R14, R96, R6, R98 ;  /* 0x00000006600e1225 */ /* 0x002fc800078e0062 */
[----:B------:R-:W1:Y:S01]  /*2a90*/  @P1 LDC R6, c[0x0][0x458] ;  /* 0x00011600ff061b82 */ /* 0x000e620000000800 */
[----:B------:R-:W-:Y:S01]  /*2aa0*/  @P1 IMAD R7, R96, R7, R15 ;  /* 0x0000000760071224 */ /* 0x000fe200078e020f */
[----:B------:R-:W-:-:S04]  /*2ab0*/  @P1 LEA R16, P0, R14, UR6, 0x2 ;  /* 0x000000060e101c11 */ /* 0x000fc8000f8010ff */
[----:B------:R-:W-:-:S05]  /*2ac0*/  @P1 LEA.HI.X R17, R14, UR7, R7, 0x2, P0 ;  /* 0x000000070e111c11 */ /* 0x000fca00080f1407 */
[----:B------:R-:W2:Y:S01]  /*2ad0*/  @P1 LDG.E R7, desc[UR14][R16.64] ;  /* 0x0000000e10071981 */ /* 0x000ea2000c1e1900 */
[----:B------:R-:W-:Y:S01]  /*2ae0*/  SHF.L.U32 R14, R4, 0x6, RZ ;  /* 0x00000006040e7819 */ /* 0x000fe200000006ff */
[-C--:B------:R-:W-:Y:S01]  /*2af0*/  IMAD R0, R0, R97.reuse, RZ ;  /* 0x0000006100007224 */ /* 0x080fe200078e02ff */
[----:B------:R-:W-:Y:S03]  /*2b00*/  BSSY.RECONVERGENT B0, `(.L_x_979) ;  /* 0x0000024000007945 */ /* 0x000fe60003800200 */
[----:B------:R-:W-:Y:S01]  /*2b10*/  IMAD R13, R13, R14, R0 ;  /* 0x0000000e0d0d7224 */ /* 0x000fe200078e0200 */
[----:B------:R-:W-:Y:S01]  /*2b20*/  MOV R0, RZ ;  /* 0x000000ff00007202 */ /* 0x000fe20000000f00 */
[----:B------:R-:W-:Y:S01]  /*2b30*/  IMAD.WIDE.U32 R14, R14, R97, RZ ;  /* 0x000000610e0e7225 */ /* 0x000fe200078e00ff */
[----:B-1----:R-:W2:Y:S04]  /*2b40*/  @P1 MUFU.RCP R6, R6 ;  /* 0x0000000600061308 */ /* 0x002ea80000001000 */
[----:B------:R-:W-:Y:S01]  /*2b50*/  IADD3 R13, PT, PT, R15, R13, RZ ;  /* 0x0000000d0f0d7210 */ /* 0x000fe20007ffe0ff */
[----:B------:R-:W-:Y:S01]  /*2b60*/  BAR.SYNC.DEFER_BLOCKING 0x0 ;  /* 0x0000000000007b1d */ /* 0x000fe20000010000 */
[----:B--2---:R-:W-:-:S05]  /*2b70*/  @P1 FMUL.FTZ R0, R7, R6 ;  /* 0x0000000607001220 */ /* 0x004fca0000410000 */
        /* <DEDUP_REMOVED lines=23> */
.L_x_981:
[----:B------:R2:W-:Y:S01]  /*2cf0*/  STS.128 [R95+0x10000], RZ ;  /* 0x010000ff5f007388 */ /* 0x0005e20000000c00 */
[----:B------:R-:W-:Y:S05]  /*2d00*/  BRA `(.L_x_982) ;  /* 0x00000000000c7947 */ /* 0x000fea0003800000 */
.L_x_980:
[----:B------:R1:W-:Y:S04]  /*2d10*/  STS.128 [R95+0xc000], RZ ;  /* 0x00c000ff5f007388 */ /* 0x0003e80000000c00 */
[----:B------:R1:W-:Y:S04]  /*2d20*/  STS.128 [R95+0xe000], RZ ;  /* 0x00e000ff5f007388 */ /* 0x0003e80000000c00 */
[----:B------:R1:W-:Y:S02]  /*2d30*/  STS.128 [R95+0x10000], RZ ;  /* 0x010000ff5f007388 */ /* 0x0003e40000000c00 */
.L_x_982:
[----:B------:R-:W-:Y:S05]  /*2d40*/  BSYNC.RECONVERGENT B0 ;  /* 0x0000000000007941 */ /* 0x000fea0003800200 */
.L_x_979:
[----:B------:R-:W-:Y:S01]  /*2d50*/  ISETP.GE.AND P0, PT, R10, R11, PT ;  /* 0x0000000b0a00720c */ /* 0x000fe20003f06270 */
[----:B------:R-:W-:-:S12]  /*2d60*/  BSSY.RECONVERGENT B0, `(.L_x_983) ;  /* 0x000001e000007945 */ /* 0x000fd80003800200 */
[----:B------:R1:W-:Y:S04]  /*2d70*/  @P0 STS.128 [R95+0xc800], RZ ;  /* 0x00c800ff5f000388 */ /* 0x0003e80000000c00 */
[----:B------:R1:W-:Y:S04]  /*2d80*/  @P0 STS.128 [R95+0xe800], RZ ;  /* 0x00e800ff5f000388 */ /* 0x0003e80000000c00 */
[----:B------:R1:W-:Y:S01]  /*2d90*/  @P0 STS.128 [R95+0x10800], RZ ;  /* 0x010800ff5f000388 */ /* 0x0003e20000000c00 */
[----:B------:R-:W-:Y:S05]  /*2da0*/  @P0 BRA `(.L_x_984) ;  /* 0x0000000000640947 */ /* 0x000fea0003800000 */
[----:B------:R-:W5:Y:S01]  /*2db0*/  LDCU UR4, c[0x0][0x440] ;  /* 0x00008800ff0477ac */ /* 0x000f620008000800 */
[----:B-12---:R-:W-:-:S04]  /*2dc0*/  LEA R6, P2, R4, R14, 0x4 ;  /* 0x0000000e04067211 */ /* 0x006fc800078420ff */
        /* <DEDUP_REMOVED lines=22> */
.L_x_985:
[----:B------:R2:W-:Y:S02]  /*2f30*/  STS.128 [R95+0x10800], RZ ;  /* 0x010800ff5f007388 */ /* 0x0005e40000000c00 */
.L_x_984:
[----:B------:R-:W-:Y:S05]  /*2f40*/  BSYNC.RECONVERGENT B0 ;  /* 0x0000000000007941 */ /* 0x000fea0003800200 */
.L_x_983:
[----:B------:R-:W-:Y:S01]  /*2f50*/  ISETP.GE.AND P0, PT, R8, R11, PT ;  /* 0x0000000b0800720c */ /* 0x000fe20003f06270 */
[----:B------:R-:W-:-:S12]  /*2f60*/  BSSY.RECONVERGENT B0, `(.L_x_986) ;  /* 0x0000020000007945 */ /* 0x000fd80003800200 */
[----:B------:R1:W-:Y:S04]  /*2f70*/  @P0 STS.128 [R95+0xd000], RZ ;  /* 0x00d000ff5f000388 */ /* 0x0003e80000000c00 */
[----:B------:R1:W-:Y:S04]  /*2f80*/  @P0 STS.128 [R95+0xf000], RZ ;  /* 0x00f000ff5f000388 */ /* 0x0003e80000000c00 */
[----:B------:R1:W-:Y:S01]  /*2f90*/  @P0 STS.128 [R95+0x11000], RZ ;  /* 0x011000ff5f000388 */ /* 0x0003e20000000c00 */
        /* <DEDUP_REMOVED lines=27> */
.L_x_988:
[----:B------:R2:W-:Y:S02]  /*3150*/  STS.128 [R95+0x11000], RZ ;  /* 0x011000ff5f007388 */ /* 0x0005e40000000c00 */
.L_x_987:
[----:B------:R-:W-:Y:S05]  /*3160*/  BSYNC.RECONVERGENT B0 ;  /* 0x0000000000007941 */ /* 0x000fea0003800200 */
.L_x_986:
[----:B------:R-:W-:Y:S01]  /*3170*/  ISETP.GE.AND P0, PT, R2, R11, PT ;  /* 0x0000000b0200720c */ /* 0x000fe20003f06270 */
[C---:B------:R-:W-:Y:S01]  /*3180*/  IMAD.SHL.U32 R179, R178.reuse, 0x20, RZ ;  /* 0x00000020b2b37824 */ /* 0x040fe200078e00ff */
[----:B------:R-:W-:Y:S01]  /*3190*/  BSSY.RECONVERGENT B0, `(.L_x_989) ;  /* 0x0000024000007945 */ /* 0x000fe20003800200 */
[----:B-12---:R-:W-:Y:S02]  /*31a0*/  LOP3.LUT R6, R178, 0x8, RZ, 0xc0, !PT ;  /* 0x00000008b2067812 */ /* 0x006fe400078ec0ff */
[----:B------:R-:W-:Y:S02]  /*31b0*/  LOP3.LUT R87, R9, 0x8, R180, 0x78, !PT ;  /* 0x0000000809577812 */ /* 0x000fe400078e78b4 */
[----:B------:R-:W-:-:S04]  /*31c0*/  LOP3.LUT R179, R179, 0x7c00, RZ, 0xc0, !PT ;  /* 0x00007c00b3b37812 */ /* 0x000fc800078ec0ff */
[----:B------:R-:W-:Y:S02]  /*31d0*/  LOP3.LUT R2, R179, 0x200, R88, 0xf8, !PT ;  /* 0x00000200b3027812 */ /* 0x000fe400078ef858 */
[----:B------:R1:W-:Y:S04]  /*31e0*/  @P0 STS.128 [R95+0xd800], RZ ;  /* 0x00d800ff5f000388 */ /* 0x0003e80000000c00 */
[----:B------:R1:W-:Y:S04]  /*31f0*/  @P0 STS.128 [R95+0xf800], RZ ;  /* 0x00f800ff5f000388 */ /* 0x0003e80000000c00 */
[----:B------:R1:W-:Y:S01]  /*3200*/  @P0 STS.128 [R95+0x11800], RZ ;  /* 0x011800ff5f000388 */ /* 0x0003e20000000c00 */
[----:B------:R-:W-:Y:S05]  /*3210*/  @P0 BRA `(.L_x_990) ;  /* 0x00000000006c0947 */ /* 0x000fea0003800000 */
[----:B------:R-:W2:Y:S01]  /*3220*/  LDCU UR4, c[0x0][0x440] ;  /* 0x00008800ff0477ac */ /* 0x000ea20008000800 */
[----:B------:R-:W-:Y:S02]  /*3230*/  IMAD.MOV.U32 R12, RZ, RZ, R14 ;  /* 0x000000ffff0c7224 */ /* 0x000fe400078e000e */
[----:B------:R-:W-:Y:S02]  /*3240*/  IMAD R5, R5, 0x30, RZ ;  /* 0x0000003005057824 */ /* 0x000fe400078e02ff */
[----:B------:R-:W-:-:S04]  /*3250*/  IMAD.WIDE.U32 R12, R4, 0x30, R12 ;  /* 0x00000030040c7825 */ /* 0x000fc800078e000c */
[----:B------:R-:W-:Y:S01]  /*3260*/  IMAD.IADD R5, R13, 0x1, R5 ;  /* 0x000000010d057824 */ /* 0x000fe200078e0205 */
[----:B------:R-:W-:-:S04]  /*3270*/  LEA R4, P2, R12, R205, 0x1 ;  /* 0x000000cd0c047211 */ /* 0x000fc800078408ff */
[----:B------:R-:W-:Y:S02]  /*3280*/  LEA.HI.X R5, R12, R204, R5, 0x1, P2 ;  /* 0x000000cc0c057211 */ /* 0x000fe400010f0c05 */
[----:B--2---:R-:W-:Y:S02]  /*3290*/  ISETP.GE.AND P1, PT, R177, UR4, PT ;  /* 0x00000004b1007c0c */ /* 0x004fe4000bf26270 */
        /* <DEDUP_REMOVED lines=18> */
.L_x_991:
[----:B------:R1:W-:Y:S02]  /*33c0*/  STS.128 [R95+0x11800], RZ ;  /* 0x011800ff5f007388 */ /* 0x0003e40000000c00 */
.L_x_990:
[----:B------:R-:W-:Y:S05]  /*33d0*/  BSYNC.RECONVERGENT B0 ;  /* 0x0000000000007941 */ /* 0x000fea0003800200 */
.L_x_989:
[----:B------:R-:W-:Y:S01]  /*33e0*/  LOP3.LUT R6, R9, R6, RZ, 0x3c, !PT ;  /* 0x0000000609067212 */ /* 0x000fe200078e3cff */
[----:B------:R-:W-:Y:S01]  /*33f0*/  IMAD.IADD R2, R87, 0x1, R2 ;  /* 0x0000000157027824 */ /* 0x000fe200078e0202 */
[----:B-12---:R-:W-:Y:S01]  /*3400*/  LOP3.LUT R5, R88, 0x400, RZ, 0xc0, !PT ;  /* 0x0000040058057812 */ /* 0x006fe200078ec0ff */
[----:B------:R-:W-:Y:S01]  /*3410*/  IMAD.MOV.U32 R176, RZ, RZ, 0x20 ;  /* 0x00000020ffb07424 */ /* 0x000fe200078e00ff */
[----:B------:R-:W-:Y:S01]  /*3420*/  R2P PR, R178, 0x6 ;  /* 0x00000006b2007804 */ /* 0x000fe20000000000 */
[----:B------:R-:W-:Y:S01]  /*3430*/  IMAD.MOV.U32 R8, RZ, RZ, 0x40 ;  /* 0x00000040ff087424 */ /* 0x000fe200078e00ff */
[----:B------:R-:W-:Y:S01]  /*3440*/  LEA R107, R2, UR5, 0x1 ;  /* 0x00000005026b7c11 */ /* 0x000fe2000f8e08ff */
[----:B------:R-:W-:Y:S01]  /*3450*/  IMAD R106, R6, 0x2, R5 ;  /* 0x00000002066a7824 */ /* 0x000fe200078e0205 */
[----:B------:R-:W-:Y:S01]  /*3460*/  SHF.R.U32.HI R135, RZ, 0x2, R178 ;  /* 0x00000002ff877819 */ /* 0x000fe200000116b2 */
[----:B------:R-:W0:Y:S01]  /*3470*/  LDGDEPBAR ;  /* 0x00000000000079af */ /* 0x000e220000000000 */
[----:B------:R-:W-:Y:S01]  /*3480*/  SEL R86, R176, 0xffffffe0, !P1 ;  /* 0xffffffe0b0567807 */ /* 0x000fe20004800000 */
[----:B------:R-:W-:Y:S01]  /*3490*/  VIADD R103, R106, UR5 ;  /* 0x000000056a677c36 */ /* 0x000fe20008000000 */
[----:B------:R-:W-:Y:S01]  /*34a0*/  SEL R8, R8, 0xffffffc0, !P2 ;  /* 0xffffffc008087807 */ /* 0x000fe20005000000 */
[----:B------:R-:W-:Y:S01]  /*34b0*/  LDSM.16.M88.4 R40, [R107] ;  /* 0x000000006b28783b */ /* 0x000fe20000000200 */
[----:B------:R-:W-:Y:S01]  /*34c0*/  LOP3.LUT R150, R180, 0x1f0, RZ, 0xc0, !PT ;  /* 0x000001f0b4967812 */ /* 0x000fe200078ec0ff */
[--C-:B------:R-:W-:Y:S01]  /*34d0*/  IMAD.IADD R104, R107, 0x1, R86.reuse ;  /* 0x000000016b687824 */ /* 0x100fe200078e0256 */
[----:B------:R-:W-:Y:S01]  /*34e0*/  LOP3.LUT R135, R135, 0x7, RZ, 0xc0, !PT ;  /* 0x0000000787877812 */ /* 0x000fe200078ec0ff */
[----:B------:R-:W1:Y:S01]  /*34f0*/  LDSM.16.M88.4 R12, [R106+UR5+0x6000] ;  /* 0x006000056a0c783b */ /* 0x000e620008000200 */
[----:B------:R-:W-:-:S02]  /*3500*/  IMAD.IADD R2, R103, 0x1, R86 ;  /* 0x0000000167027824 */ /* 0x000fc400078e0256 */
[--C-:B------:R-:W-:Y:S01]  /*3510*/  IMAD.IADD R103, R103, 0x1, R8.reuse ;  /* 0x0000000167677824 */ /* 0x100fe200078e0208 */
[----:B------:R-:W2:Y:S01]  /*3520*/  LDSM.16.M88.4 R48, [R106+UR5+0x7000] ;  /* 0x007000056a30783b */ /* 0x000ea20008000200 */
[----:B------:R-:W-:Y:S02]  /*3530*/  IMAD.IADD R105, R107, 0x1, R8 ;  /* 0x000000016b697824 */ /* 0x000fe400078e0208 */
[C---:B------:R-:W-:Y:S01]  /*3540*/  IMAD.IADD R101, R86.reuse, 0x1, R103 ;  /* 0x0000000156657824 */ /* 0x040fe200078e0267 */
[----:B------:R-:W5:Y:S01]  /*3550*/  LDSM.16.M88.4 R56, [R106+UR5+0x6800] ;  /* 0x006800056a38783b */ /* 0x000f620008000200 */
[----:B------:R-:W-:-:S03]  /*3560*/  IMAD.IADD R102, R86, 0x1, R105 ;  /* 0x0000000156667824 */ /* 0x000fc600078e0269 */
[----:B---3--:R-:W3:Y:S04]  /*3570*/  LDSM.16.M88.4 R20, [R106+UR5+0x7800] ;  /* 0x007800056a14783b */ /* 0x008ee80008000200 */
[----:B------:R-:W-:Y:S04]  /*3580*/  LDSM.16.M88.4 R4, [R104] ;  /* 0x000000006804783b */ /* 0x000fe80000000200 */
[----:B------:R-:W4:Y:S04]  /*3590*/  LDSM.16.M88.4 R68, [R2+0x6000] ;  /* 0x006000000244783b */ /* 0x000f280000000200 */
[----:B------:R-:W4:Y:S04]  /*35a0*/  LDSM.16.M88.4 R36, [R2+0x7000] ;  /* 0x007000000224783b */ /* 0x000f280000000200 */
[----:B------:R-:W4:Y:S04]  /*35b0*/  LDSM.16.M88.4 R64, [R2+0x6800] ;  /* 0x006800000240783b */ /* 0x000f280000000200 */
[----:B------:R-:W4:Y:S04]  /*35c0*/  LDSM.16.M88.4 R28, [R2+0x7800] ;  /* 0x00780000021c783b */ /* 0x000f280000000200 */
[----:B------:R-:W-:Y:S01]  /*35d0*/  LDSM.16.M88.4 R8, [R105] ;  /* 0x000000006908783b */ /* 0x000fe20000000200 */
[C---:B-1----:R-:W-:Y:S03]  /*35e0*/  HMMA.16816.F32 R16, R40.reuse, R12, RZ ;  /* 0x0000000c2810723c */ /* 0x042fe600000018ff */
[----:B------:R-:W1:Y:S04]  /*35f0*/  LDSM.16.M88.4 R80, [R103+0x6000] ;  /* 0x006000006750783b */ /* 0x000e680000000200 */
[----:B------:R-:W1:Y:S01]  /*3600*/  LDSM.16.M88.4 R24, [R103+0x7000] ;  /* 0x007000006718783b */ /* 0x000e620000000200 */
[C---:B--2---:R-:W-:Y:S03]  /*3610*/  HMMA.16816.F32 R52, R40.reuse, R48, RZ ;  /* 0x000000302834723c */ /* 0x044fe600000018ff */
[----:B------:R-:W2:Y:S04]  /*3620*/  LDSM.16.M88.4 R76, [R103+0x6800] ;  /* 0x00680000674c783b */ /* 0x000ea80000000200 */
[----:B------:R-:W-:Y:S01]  /*3630*/  LDSM.16.M88.4 R32, [R102] ;  /* 0x000000006620783b */ /* 0x000fe20000000200 */
[C---:B------:R-:W-:Y:S03]  /*3640*/  HMMA.16816.F32 R12, R40.reuse, R14, RZ ;  /* 0x0000000e280c723c */ /* 0x040fe600000018ff */
[----:B------:R-:W-:Y:S05]  /*3650*/  LDSM.16.M88.4 R72, [R101+0x6000] ;  /* 0x006000006548783b */ /* 0x000fea0000000200 */
[C---:B-----5:R-:W-:Y:S08]  /*3660*/  HMMA.16816.F32 R60, R40.reuse, R56, RZ ;  /* 0x00000038283c723c */ /* 0x060ff000000018ff */
[C---:B------:R-:W-:Y:S08]  /*3670*/  HMMA.16816.F32 R48, R40.reuse, R50, RZ ;  /* 0x000000322830723c */ /* 0x040ff000000018ff */
[C---:B------:R-:W-:Y:S08]  /*3680*/  HMMA.16816.F32 R56, R40.reuse, R58, RZ ;  /* 0x0000003a2838723c */ /* 0x040ff000000018ff */
[C---:B---3--:R-:W-:Y:S08]  /*3690*/  HMMA.16816.F32 R44, R40.reuse, R20, RZ ;  /* 0x00000014282c723c */ /* 0x048ff000000018ff */
[----:B------:R-:W-:Y:S01]  /*36a0*/  HMMA.16816.F32 R40, R40, R22, RZ ;  /* 0x000000162828723c */ /* 0x000fe200000018ff */
[----:B------:R-:W3:Y:S07]  /*36b0*/  LDSM.16.M88.4 R20, [R103+0x7800] ;  /* 0x007800006714783b */ /* 0x000eee0000000200 */
[C---:B----4-:R-:W-:Y:S08]  /*36c0*/  HMMA.16816.F32 R16, R4.reuse, R68, R16 ;  /* 0x000000440410723c */ /* 0x050ff00000001810 */
[C---:B------:R-:W-:Y:S01]  /*36d0*/  HMMA.16816.F32 R12, R4.reuse, R70, R12 ;  /* 0x00000046040c723c */ /* 0x040fe2000000180c */
[----:B------:R-:W4:Y:S07]  /*36e0*/  LDSM.16.M88.4 R68, [R101+0x6800] ;  /* 0x006800006544783b */ /* 0x000f2e0000000200 */
[C---:B------:R-:W-:Y:S08]  /*36f0*/  HMMA.16816.F32 R52, R4.reuse, R36, R52 ;  /* 0x000000240434723c */ /* 0x040ff00000001834 */
[C---:B------:R-:W-:Y:S01]  /*3700*/  HMMA.16816.F32 R48, R4.reuse, R38, R48 ;  /* 0x000000260430723c */ /* 0x040fe20000001830 */
[----:B------:R-:W-:Y:S07]  /*3710*/  LDSM.16.M88.4 R36, [R101+0x7800] ;  /* 0x007800006524783b */ /* 0x000fee0000000200 */
[C---:B------:R-:W-:Y:S08]  /*3720*/  HMMA.16816.F32 R60, R4.reuse, R64, R60 ;  /* 0x00000040043c723c */ /* 0x040ff0000000183c */
[C---:B------:R-:W-:Y:S01]  /*3730*/  HMMA.16816.F32 R56, R4.reuse, R66, R56 ;  /* 0x000000420438723c */ /* 0x040fe20000001838 */
[----:B------:R-:W5:Y:S07]  /*3740*/  LDSM.16.M88.4 R64, [R101+0x7000] ;  /* 0x007000006540783b */ /* 0x000f6e0000000200 */
[C---:B------:R-:W-:Y:S08]  /*3750*/  HMMA.16816.F32 R44, R4.reuse, R28, R44 ;  /* 0x0000001c042c723c */ /* 0x040ff0000000182c */
[----:B------:R-:W-:Y:S01]  /*3760*/  HMMA.16816.F32 R40, R4, R30, R40 ;  /* 0x0000001e0428723c */ /* 0x000fe20000001828 */
[----:B------:R-:W-:Y:S04]  /*3770*/  LDSM.16.M88.4 R4, [R107+0x2000] ;  /* 0x002000006b04783b */ /* 0x000fe80000000200 */
[----:B------:R-:W5:Y:S03]  /*3780*/  LDSM.16.M88.4 R28, [R106+UR5+0x8000] ;  /* 0x008000056a1c783b */ /* 0x000f660008000200 */
[C---:B-1----:R-:W-:Y:S08]  /*3790*/  HMMA.16816.F32 R16, R8.reuse, R80, R16 ;  /* 0x000000500810723c */ /* 0x042ff00000001810 */
[C---:B------:R-:W-:Y:S01]  /*37a0*/  HMMA.16816.F32 R12, R8.reuse, R82, R12 ;  /* 0x00000052080c723c */ /* 0x040fe2000000180c */
[----:B------:R-:W-:Y:S07]  /*37b0*/  LDSM.16.M88.4 R80, [R2+0x8000] ;  /* 0x008000000250783b */ /* 0x000fee0000000200 */
[C---:B------:R-:W-:Y:S08]  /*37c0*/  HMMA.16816.F32 R52, R8.reuse, R24, R52 ;  /* 0x000000180834723c */ /* 0x040ff00000001834 */
[C---:B------:R-:W-:Y:S01]  /*37d0*/  HMMA.16816.F32 R48, R8.reuse, R26, R48 ;  /* 0x0000001a0830723c */ /* 0x040fe20000001830 */
[----:B------:R-:W1:Y:S07]  /*37e0*/  LDSM.16.M88.4 R24, [R106+UR5+0x8800] ;  /* 0x008800056a18783b */ /* 0x000e6e0008000200 */
[C---:B--2---:R-:W-:Y:S08]  /*37f0*/  HMMA.16816.F32 R60, R8.reuse, R76, R60 ;  /* 0x0000004c083c723c */ /* 0x044ff0000000183c */
[C---:B------:R-:W-:Y:S01]  /*3800*/  HMMA.16816.F32 R56, R8.reuse, R78, R56 ;  /* 0x0000004e0838723c */ /* 0x040fe20000001838 */
[----:B------:R-:W-:Y:S07]  /*3810*/  LDSM.16.M88.4 R76, [R104+0x2000] ;  /* 0x00200000684c783b */ /* 0x000fee0000000200 */
[C---:B---3--:R-:W-:Y:S08]  /*3820*/  HMMA.16816.F32 R44, R8.reuse, R20, R44 ;  /* 0x00000014082c723c */ /* 0x048ff0000000182c */
[----:B------:R-:W-:Y:S01]  /*3830*/  HMMA.16816.F32 R40, R8, R22, R40 ;  /* 0x000000160828723c */ /* 0x000fe20000001828 */
[----:B------:R-:W2:Y:S04]  /*3840*/  LDSM.16.M88.4 R8, [R106+UR5+0x9800] ;  /* 0x009800056a08783b */ /* 0x000ea80008000200 */
[----:B------:R-:W3:Y:S03]  /*3850*/  LDSM.16.M88.4 R20, [R106+UR5+0x9000] ;  /* 0x009000056a14783b */ /* 0x000ee60008000200 */
[C---:B------:R-:W-:Y:S08]  /*3860*/  HMMA.16816.F32 R16, R32.reuse, R72, R16 ;  /* 0x000000482010723c */ /* 0x040ff00000001810 */
[C---:B------:R-:W-:Y:S01]  /*3870*/  HMMA.16816.F32 R12, R32.reuse, R74, R12 ;  /* 0x0000004a200c723c */ /* 0x040fe2000000180c */
[----:B------:R-:W3:Y:S07]  /*3880*/  LDSM.16.M88.4 R72, [R2+0x8800] ;  /* 0x008800000248783b */ /* 0x000eee0000000200 */
[C---:B----4-:R-:W-:Y:S08]  /*3890*/  HMMA.16816.F32 R60, R32.reuse, R68, R60 ;  /* 0x00000044203c723c */ /* 0x050ff0000000183c */
[C---:B------:R-:W-:Y:S01]  /*38a0*/  HMMA.16816.F32 R56, R32.reuse, R70, R56 ;  /* 0x000000462038723c */ /* 0x040fe20000001838 */
[----:B------:R-:W-:Y:S07]  /*38b0*/  LDSM.16.M88.4 R68, [R2+0x9000] ;  /* 0x009000000244783b */ /* 0x000fee0000000200 */
[C---:B-----5:R-:W-:Y:S08]  /*38c0*/  HMMA.16816.F32 R52, R32.reuse, R64, R52 ;  /* 0x000000402034723c */ /* 0x060ff00000001834 */
[C---:B------:R-:W-:Y:S01]  /*38d0*/  HMMA.16816.F32 R48, R32.reuse, R66, R48 ;  /* 0x000000422030723c */ /* 0x040fe20000001830 */
[----:B------:R-:W4:Y:S07]  /*38e0*/  LDSM.16.M88.4 R64, [R2+0x9800] ;  /* 0x009800000240783b */ /* 0x000f2e0000000200 */
[C---:B------:R-:W-:Y:S08]  /*38f0*/  HMMA.16816.F32 R44, R32.reuse, R36, R44 ;  /* 0x00000024202c723c */ /* 0x040ff0000000182c */
[----:B------:R-:W-:Y:S01]  /*3900*/  HMMA.16816.F32 R40, R32, R38, R40 ;  /* 0x000000262028723c */ /* 0x000fe20000001828 */
[----:B------:R-:W-:Y:S04]  /*3910*/  LDSM.16.M88.4 R36, [R105+0x2000] ;  /* 0x002000006924783b */ /* 0x000fe80000000200 */
[----:B------:R-:W-:Y:S03]  /*3920*/  LDSM.16.M88.4 R32, [R103+0x8000] ;  /* 0x008000006720783b */ /* 0x000fe60000000200 */
[C---:B------:R-:W-:Y:S08]  /*3930*/  HMMA.16816.F32 R16, R4.reuse, R28, R16 ;  /* 0x0000001c0410723c */ /* 0x040ff00000001810 */
[C---:B------:R-:W-:Y:S01]  /*3940*/  HMMA.16816.F32 R12, R4.reuse, R30, R12 ;  /* 0x0000001e040c723c */ /* 0x040fe2000000180c */
[----:B------:R-:W5:Y:S07]  /*3950*/  LDSM.16.M88.4 R28, [R103+0x8800] ;  /* 0x00880000671c783b */ /* 0x000f6e0000000200 */
[C---:B-1----:R-:W-:Y:S08]  /*3960*/  HMMA.16816.F32 R60, R4.reuse, R24, R60 ;  /* 0x00000018043c723c */ /* 0x042ff0000000183c */
[C---:B------:R-:W-:Y:S01]  /*3970*/  HMMA.16816.F32 R56, R4.reuse, R26, R56 ;  /* 0x0000001a0438723c */ /* 0x040fe20000001838 */
[----:B------:R-:W1:Y:S07]  /*3980*/  LDSM.16.M88.4 R24, [R103+0x9000] ;  /* 0x009000006718783b */ /* 0x000e6e0000000200 */
[C---:B--2---:R-:W-:Y:S08]  /*3990*/  HMMA.16816.F32 R44, R4.reuse, R8, R44 ;  /* 0x00000008042c723c */ /* 0x044ff0000000182c */
[C---:B---3--:R-:W-:Y:S08]  /*39a0*/  HMMA.16816.F32 R52, R4.reuse, R20, R52 ;  /* 0x000000140434723c */ /* 0x048ff00000001834 */
[C---:B------:R-:W-:Y:S01]  /*39b0*/  HMMA.16816.F32 R48, R4.reuse, R22, R48 ;  /* 0x000000160430723c */ /* 0x040fe20000001830 */
[----:B------:R-:W2:Y:S07]  /*39c0*/  LDSM.16.M88.4 R20, [R103+0x9800] ;  /* 0x009800006714783b */ /* 0x000eae0000000200 */
[----:B------:R-:W-:Y:S01]  /*39d0*/  HMMA.16816.F32 R40, R4, R10, R40 ;  /* 0x0000000a0428723c */ /* 0x000fe20000001828 */
[----:B------:R-:W-:Y:S04]  /*39e0*/  LDSM.16.M88.4 R8, [R102+0x2000] ;  /* 0x002000006608783b */ /* 0x000fe80000000200 */
[----:B------:R-:W3:Y:S03]  /*39f0*/  LDSM.16.M88.4 R4, [R101+0x8000] ;  /* 0x008000006504783b */ /* 0x000ee60000000200 */
[C---:B------:R-:W-:Y:S08]  /*3a00*/  HMMA.16816.F32 R60, R76.reuse, R72, R60 ;  /* 0x000000484c3c723c */ /* 0x040ff0000000183c */
[C---:B------:R-:W-:Y:S08]  /*3a10*/  HMMA.16816.F32 R56, R76.reuse, R74, R56 ;  /* 0x0000004a4c38723c */ /* 0x040ff00000001838 */
[C---:B------:R-:W-:Y:S08]  /*3a20*/  HMMA.16816.F32 R16, R76.reuse, R80, R16 ;  /* 0x000000504c10723c */ /* 0x040ff00000001810 */
[C---:B------:R-:W-:Y:S08]  /*3a30*/  HMMA.16816.F32 R12, R76.reuse, R82, R12 ;  /* 0x000000524c0c723c */ /* 0x040ff0000000180c */
[C---:B----4-:R-:W-:Y:S08]  /*3a40*/  HMMA.16816.F32 R44, R76.reuse, R64, R44 ;  /* 0x000000404c2c723c */ /* 0x050ff0000000182c */
[C---:B------:R-:W-:Y:S08]  /*3a50*/  HMMA.16816.F32 R52, R76.reuse, R68, R52 ;  /* 0x000000444c34723c */ /* 0x040ff00000001834 */
[C---:B------:R-:W-:Y:S01]  /*3a60*/  HMMA.16816.F32 R48, R76.reuse, R70, R48 ;  /* 0x000000464c30723c */ /* 0x040fe20000001830 */
[----:B------:R-:W-:Y:S07]  /*3a70*/  LDSM.16.M88.4 R68, [R101+0x9000] ;  /* 0x009000006544783b */ /* 0x000fee0000000200 */
[----:B------:R-:W-:Y:S01]  /*3a80*/  HMMA.16816.F32 R64, R76, R66, R40 ;  /* 0x000000424c40723c */ /* 0x000fe20000001828 */
[----:B------:R-:W4:Y:S07]  /*3a90*/  LDSM.16.M88.4 R40, [R101+0x8800] ;  /* 0x008800006528783b */ /* 0x000f2e0000000200 */
[C---:B-----5:R-:W-:Y:S08]  /*3aa0*/  HMMA.16816.F32 R60, R36.reuse, R28, R60 ;  /* 0x0000001c243c723c */ /* 0x060ff0000000183c */
[C---:B------:R-:W-:Y:S01]  /*3ab0*/  HMMA.16816.F32 R56, R36.reuse, R30, R56 ;  /* 0x0000001e2438723c */ /* 0x040fe20000001838 */
[----:B------:R-:W5:Y:S07]  /*3ac0*/  LDSM.16.M88.4 R28, [R101+0x9800] ;  /* 0x00980000651c783b */ /* 0x000f6e0000000200 */
[C---:B------:R-:W-:Y:S08]  /*3ad0*/  HMMA.16816.F32 R16, R36.reuse, R32, R16 ;  /* 0x000000202410723c */ /* 0x040ff00000001810 */
[C---:B------:R-:W-:Y:S01]  /*3ae0*/  HMMA.16816.F32 R12, R36.reuse, R34, R12 ;  /* 0x00000022240c723c */ /* 0x040fe2000000180c */
[----:B------:R-:W-:Y:S07]  /*3af0*/  LDSM.16.M88.4 R32, [R106+UR5+0xb000] ;  /* 0x00b000056a20783b */ /* 0x000fee0008000200 */
[C---:B-1----:R-:W-:Y:S08]  /*3b00*/  HMMA.16816.F32 R52, R36.reuse, R24, R52 ;  /* 0x000000182434723c */ /* 0x042ff00000001834 */
[C---:B------:R-:W-:Y:S01]  /*3b10*/  HMMA.16816.F32 R48, R36.reuse, R26, R48 ;  /* 0x0000001a2430723c */ /* 0x040fe20000001830 */
[----:B------:R-:W-:Y:S07]  /*3b20*/  LDSM.16.M88.4 R24, [R107+0x4000] ;  /* 0x004000006b18783b */ /* 0x000fee0000000200 */
[C---:B--2---:R-:W-:Y:S08]  /*3b30*/  HMMA.16816.F32 R44, R36.reuse, R20, R44 ;  /* 0x00000014242c723c */ /* 0x044ff0000000182c */
[----:B------:R-:W-:Y:S01]  /*3b40*/  HMMA.16816.F32 R64, R36, R22, R64 ;  /* 0x000000162440723c */ /* 0x000fe20000001840 */
[----:B------:R-:W1:Y:S04]  /*3b50*/  LDSM.16.M88.4 R20, [R106+UR5+0xa000] ;  /* 0x00a000056a14783b */ /* 0x000e680008000200 */
[----:B------:R-:W-:Y:S03]  /*3b60*/  LDSM.16.M88.4 R36, [R106+UR5+0xb800] ;  /* 0x00b800056a24783b */ /* 0x000fe60008000200 */
[C---:B---3--:R-:W-:Y:S08]  /*3b70*/  HMMA.16816.F32 R16, R8.reuse, R4, R16 ;  /* 0x000000040810723c */ /* 0x048ff00000001810 */
[C---:B------:R-:W-:Y:S01]  /*3b80*/  HMMA.16816.F32 R12, R8.reuse, R6, R12 ;  /* 0x00000006080c723c */ /* 0x040fe2000000180c */
[----:B------:R-:W2:Y:S07]  /*3b90*/  LDSM.16.M88.4 R4, [R106+UR5+0xa800] ;  /* 0x00a800056a04783b */ /* 0x000eae0008000200 */
[C---:B----4-:R-:W-:Y:S08]  /*3ba0*/  HMMA.16816.F32 R60, R8.reuse, R40, R60 ;  /* 0x00000028083c723c */ /* 0x050ff0000000183c */
[C---:B------:R-:W-:Y:S01]  /*3bb0*/  HMMA.16816.F32 R56, R8.reuse, R42, R56 ;  /* 0x0000002a0838723c */ /* 0x040fe20000001838 */
[----:B------:R-:W-:Y:S07]  /*3bc0*/  LDSM.16.M88.4 R40, [R2+0xa000] ;  /* 0x00a000000228783b */ /* 0x000fee0000000200 */
[C---:B------:R-:W-:Y:S08]  /*3bd0*/  HMMA.16816.F32 R52, R8.reuse, R68, R52 ;  /* 0x000000440834723c */ /* 0x040ff00000001834 */
[C---:B------:R-:W-:Y:S01]  /*3be0*/  HMMA.16816.F32 R48, R8.reuse, R70, R48 ;  /* 0x000000460830723c */ /* 0x040fe20000001830 */
[----:B------:R-:W-:Y:S04]  /*3bf0*/  LDSM.16.M88.4 R68, [R104+0x4000] ;  /* 0x004000006844783b */ /* 0x000fe80000000200 */
[----:B------:R-:W-:Y:S03]  /*3c00*/  LDSM.16.M88.4 R104, [R105+0x4000] ;  /* 0x004000006968783b */ /* 0x000fe60000000200 */
[C---:B-----5:R-:W-:Y:S08]  /*3c10*/  HMMA.16816.F32 R44, R8.reuse, R28, R44 ;  /* 0x0000001c082c723c */ /* 0x060ff0000000182c */
[----:B------:R-:W-:Y:S01]  /*3c20*/  HMMA.16816.F32 R64, R8, R30, R64 ;  /* 0x0000001e0840723c */ /* 0x000fe20000001840 */
[----:B------:R-:W3:Y:S04]  /*3c30*/  LDSM.16.M88.4 R8, [R2+0xa800] ;  /* 0x00a800000208783b */ /* 0x000ee80000000200 */
[----:B------:R-:W-:Y:S03]  /*3c40*/  LDSM.16.M88.4 R28, [R103+0xa800] ;  /* 0x00a80000671c783b */ /* 0x000fe60000000200 */
[C---:B-1----:R-:W-:Y:S08]  /*3c50*/  HMMA.16816.F32 R16, R24.reuse, R20, R16 ;  /* 0x000000141810723c */ /* 0x042ff00000001810 */
[C---:B------:R-:W-:Y:S01]  /*3c60*/  HMMA.16816.F32 R12, R24.reuse, R22, R12 ;  /* 0x00000016180c723c */ /* 0x040fe2000000180c */
[----:B------:R-:W1:Y:S07]  /*3c70*/  LDSM.16.M88.4 R20, [R2+0xb000] ;  /* 0x00b000000214783b */ /* 0x000e6e0000000200 */
[C---:B--2---:R-:W-:Y:S08]  /*3c80*/  HMMA.16816.F32 R60, R24.reuse, R4, R60 ;  /* 0x00000004183c723c */ /* 0x044ff0000000183c */
[C---:B------:R-:W-:Y:S01]  /*3c90*/  HMMA.16816.F32 R56, R24.reuse, R6, R56 ;  /* 0x000000061838723c */ /* 0x040fe20000001838 */
[----:B------:R2:W4:Y:S07]  /*3ca0*/  LDSM.16.M88.4 R4, [R2+0xb800] ;  /* 0x00b800000204783b */ /* 0x00052e0000000200 */
[----:B------:R-:W-:Y:S08]  /*3cb0*/  HMMA.16816.F32 R52, R24, R32, R52 ;  /* 0x000000201834723c */ /* 0x000ff00000001834 */
[C---:B---3--:R-:W-:Y:S08]  /*3cc0*/  HMMA.16816.F32 R60, R68.reuse, R8, R60 ;  /* 0x00000008443c723c */ /* 0x048ff0000000183c */
[----:B------:R-:W-:Y:S01]  /*3cd0*/  HMMA.16816.F32 R56, R68, R10, R56 ;  /* 0x0000000a4438723c */ /* 0x000fe20000001838 */
[----:B------:R-:W3:Y:S01]  /*3ce0*/  LDSM.16.M88.4 R8, [R103+0xb000] ;  /* 0x00b000006708783b */ /* 0x000ee20000000200 */
[----:B--2---:R-:W-:-:S05]  /*3cf0*/  IMAD.SHL.U32 R2, R178, 0x2, RZ ;  /* 0x00000002b2027824 */ /* 0x004fca00078e00ff */
[----:B------:R-:W-:Y:S01]  /*3d00*/  LOP3.LUT R2, R2, 0x6, RZ, 0xc0, !PT ;  /* 0x0000000602027812 */ /* 0x000fe200078ec0ff */
[----:B------:R-:W-:Y:S01]  /*3d10*/  HMMA.16816.F32 R48, R24, R34, R48 ;  /* 0x000000221830723c */ /* 0x000fe20000001830 */
[----:B------:R-:W-:Y:S03]  /*3d20*/  LDSM.16.M88.4 R32, [R102+0x4000] ;  /* 0x004000006620783b */ /* 0x000fe60000000200 */
[----:B------:R-:W-:-:S04]  /*3d30*/  IMAD R97, R97, 0x40, R2 ;  /* 0x0000004061617824 */ /* 0x000fc800078e0202 */
[----:B------:R-:W-:Y:S01]  /*3d40*/  HMMA.16816.F32 R44, R24, R36, R44 ;  /* 0x00000024182c723c */ /* 0x000fe2000000182c */
[----:B------:R-:W-:-:S07]  /*3d50*/  ISETP.GE.AND P4, PT, R97, R148, PT ;  /* 0x000000946100720c */ /* 0x000fce0003f86270 */
[----:B------:R-:W-:Y:S01]  /*3d60*/  HMMA.16816.F32 R64, R24, R38, R64 ;  /* 0x000000261840723c */ /* 0x000fe20000001840 */
[----:B------:R-:W2:Y:S04]  /*3d70*/  LDSM.16.M88.4 R24, [R103+0xa000] ;  /* 0x00a000006718783b */ /* 0x000ea80000000200 */
[----:B------:R-:W5:Y:S03]  /*3d80*/  LDSM.16.M88.4 R36, [R103+0xb800] ;  /* 0x00b800006724783b */ /* 0x000f660000000200 */
[C---:B-1----:R-:W-:Y:S08]  /*3d90*/  HMMA.16816.F32 R52, R68.reuse, R20, R52 ;  /* 0x000000144434723c */ /* 0x042ff00000001834 */
[C---:B------:R-:W-:Y:S01]  /*3da0*/  HMMA.16816.F32 R48, R68.reuse, R22, R48 ;  /* 0x000000164430723c */ /* 0x040fe20000001830 */
[----:B------:R-:W-:Y:S07]  /*3db0*/  LDSM.16.M88.4 R20, [R101+0xa800] ;  /* 0x00a800006514783b */ /* 0x000fee0000000200 */
[C---:B----4-:R-:W-:Y:S08]  /*3dc0*/  HMMA.16816.F32 R44, R68.reuse, R4, R44 ;  /* 0x00000004442c723c */ /* 0x050ff0000000182c */
[C---:B------:R-:W-:Y:S01]  /*3dd0*/  HMMA.16816.F32 R64, R68.reuse, R6, R64 ;  /* 0x000000064440723c */ /* 0x040fe20000001840 */
[----:B------:R-:W1:Y:S07]  /*3de0*/  LDSM.16.M88.4 R4, [R101+0xb000] ;  /* 0x00b000006504783b */ /* 0x000e6e0000000200 */
[C---:B------:R-:W-:Y:S08]  /*3df0*/  HMMA.16816.F32 R16, R68.reuse, R40, R16 ;  /* 0x000000284410723c */ /* 0x040ff00000001810 */
[----:B------:R-:W-:Y:S01]  /*3e00*/  HMMA.16816.F32 R12, R68, R42, R12 ;  /* 0x0000002a440c723c */ /* 0x000fe2000000180c */
[----:B------:R-:W4:Y:S07]  /*3e10*/  LDSM.16.M88.4 R40, [R101+0xa000] ;  /* 0x00a000006528783b */ /* 0x000f2e0000000200 */
[C---:B---3--:R-:W-:Y:S08]  /*3e20*/  HMMA.16816.F32 R52, R104.reuse, R8, R52 ;  /* 0x000000086834723c */ /* 0x048ff00000001834 */
[----:B------:R-:W-:Y:S01]  /*3e30*/  HMMA.16816.F32 R48, R104, R10, R48 ;  /* 0x0000000a6830723c */ /* 0x000fe20000001830 */
[----:B------:R-:W3:Y:S01]  /*3e40*/  LDSM.16.M88.4 R8, [R101+0xb800] ;  /* 0x00b800006508783b */ /* 0x000ee20000000200 */
[----:B------:R-:W-:-:S06]  /*3e50*/  DEPBAR.LE SB0, 0x0 ;  /* 0x000080000000791a */ /* 0x000fcc0000000000 */
[C---:B------:R-:W-:Y:S08]  /*3e60*/  HMMA.16816.F32 R56, R104.reuse, R30, R56 ;  /* 0x0000001e6838723c */ /* 0x040ff00000001838 */
[----:B--2---:R-:W-:Y:S01]  /*3e70*/  HMMA.16816.F32 R12, R104, R26, R12 ;  /* 0x0000001a680c723c */ /* 0x004fe2000000180c */
[----:B------:R-:W-:-:S07]  /*3e80*/  VIADD R27, R97, 0x18 ;  /* 0x00000018611b7836 */ /* 0x000fce0000000000 */
[----:B------:R-:W-:Y:S01]  /*3e90*/  HMMA.16816.F32 R60, R104, R28, R60 ;  /* 0x0000001c683c723c */ /* 0x000fe2000000183c */
[----:B------:R-:W-:-:S05]  /*3ea0*/  VIADD R29, R97, 0x11 ;  /* 0x00000011611d7836 */ /* 0x000fca0000000000 */
[----:B------:R-:W-:Y:S02]  /*3eb0*/  ISETP.GE.AND P5, PT, R29, R148, PT ;  /* 0x000000941d00720c */ /* 0x000fe40003fa6270 */
[C---:B------:R-:W-:Y:S08]  /*3ec0*/  HMMA.16816.F32 R16, R104.reuse, R24, R16 ;  /* 0x000000186810723c */ /* 0x040ff00000001810 */
[----:B-----5:R-:W-:Y:S01]  /*3ed0*/  HMMA.16816.F32 R44, R104, R36, R44 ;  /* 0x00000024682c723c */ /* 0x020fe2000000182c */
[----:B------:R-:W-:-:S07]  /*3ee0*/  VIADD R37, R97, 0x29 ;  /* 0x0000002961257836 */ /* 0x000fce0000000000 */
[----:B-1----:R-:W-:Y:S01]  /*3ef0*/  HMMA.16816.F32 R52, R32, R4, R52 ;  /* 0x000000042034723c */ /* 0x002fe20000001834 */
[----:B------:R-:W-:Y:S01]  /*3f00*/  IADD3 R4, PT, PT, R135, R150, R100 ;  /* 0x0000009687047210 */ /* 0x000fe20007ffe064 */
[----:B------:R-:W-:-:S03]  /*3f10*/  VIADD R5, R97, 0x10 ;  /* 0x0000001061057836 */ /* 0x000fc60000000000 */
[----:B------:R-:W-:Y:S02]  /*3f20*/  IADD3 R4, PT, PT, R148, R4, -R211 ;  /* 0x0000000494047210 */ /* 0x000fe40007ffe8d3 */
[-C--:B------:R-:W-:Y:S01]  /*3f30*/  ISETP.GE.AND P6, PT, R5, R148.reuse, PT ;  /* 0x000000940500720c */ /* 0x080fe20003fc6270 */
[C---:B------:R-:W-:Y:S01]  /*3f40*/  HMMA.16816.F32 R56, R32.reuse, R22, R56 ;  /* 0x000000162038723c */ /* 0x040fe20000001838 */
[----:B------:R-:W-:Y:S02]  /*3f50*/  VIADD R23, R97, 0x8 ;  /* 0x0000000861177836 */ /* 0x000fe40000000000 */
[C---:B------:R-:W-:Y:S02]  /*3f60*/  IMAD.IADD R25, R4.reuse, 0x1, -R5 ;  /* 0x0000000104197824 */ /* 0x040fe400078e0a05 */
[C---:B------:R-:W-:Y:S01]  /*3f70*/  IMAD.IADD R31, R4.reuse, 0x1, -R27 ;  /* 0x00000001041f7824 */ /* 0x040fe200078e0a1b */
[----:B------:R-:W-:Y:S01]  /*3f80*/  ISETP.GE.AND P1, PT, R23, R148, PT ;  /* 0x000000941700720c */ /* 0x000fe20003f26270 */
[----:B------:R-:W-:Y:S01]  /*3f90*/  IMAD.IADD R23, R4, 0x1, -R23 ;  /* 0x0000000104177824 */ /* 0x000fe200078e0a17 */
[----:B----4-:R-:W-:Y:S01]  /*3fa0*/  HMMA.16816.F32 R12, R32, R42, R12 ;  /* 0x0000002a200c723c */ /* 0x010fe2000000180c */
[----:B------:R-:W-:-:S02]  /*3fb0*/  IABS R25, R25 ;  /* 0x0000001900197213 */ /* 0x000fc40000000000 */
[----:B------:R-:W-:Y:S02]  /*3fc0*/  IABS R31, R31 ;  /* 0x0000001f001f7213 */ /* 0x000fe40000000000 */
[----:B------:R-:W-:Y:S02]  /*3fd0*/  IABS R23, R23 ;  /* 0x0000001700177213 */ /* 0x000fe40000000000 */
[----:B------:R-:W-:Y:S01]  /*3fe0*/  I2FP.F32.S32 R25, R25 ;  /* 0x0000001900197245 */ /* 0x000fe20000201400 */
[C---:B------:R-:W-:Y:S01]  /*3ff0*/  HMMA.16816.F32 R60, R32.reuse, R20, R60 ;  /* 0x00000014203c723c */ /* 0x040fe2000000183c */
[----:B------:R-:W-:Y:S01]  /*4000*/  VIADD R21, R97, 0x1 ;  /* 0x0000000161157836 */ /* 0x000fe20000000000 */
[----:B------:R-:W-:Y:S02]  /*4010*/  I2FP.F32.S32 R23, R23 ;  /* 0x0000001700177245 */ /* 0x000fe40000201400 */
[----:B------:R-:W-:Y:S01]  /*4020*/  I2FP.F32.S32 R31, R31 ;  /* 0x0000001f001f7245 */ /* 0x000fe20000201400 */
[----:B------:R-:W-:Y:S01]  /*4030*/  IMAD.IADD R20, R4, 0x1, -R21 ;  /* 0x0000000104147824 */ /* 0x000fe200078e0a15 */
[----:B------:R-:W-:Y:S01]  /*4040*/  BAR.SYNC.DEFER_BLOCKING 0x0 ;  /* 0x0000000000007b1d */ /* 0x000fe20000010000 */
[----:B------:R-:W-:Y:S01]  /*4050*/  ISETP.GE.AND P3, PT, R21, R148, PT ;  /* 0x000000941500720c */ /* 0x000fe20003f66270 */
[----:B------:R-:W-:Y:S02]  /*4060*/  HMMA.16816.F32 R16, R32, R40, R16 ;  /* 0x000000282010723c */ /* 0x000fe40000001810 */
[----:B------:R-:W-:Y:S01]  /*4070*/  IABS R20, R20 ;  /* 0x0000001400147213 */ /* 0x000fe20000000000 */
[----:B------:R-:W-:-:S03]  /*4080*/  FFMA.FTZ R23, R23, -R0, R12 ;  /* 0x8000000017177223 */ /* 0x000fc6000001000c */
[----:B------:R-:W-:Y:S02]  /*4090*/  I2FP.F32.S32 R20, R20 ;  /* 0x0000001400147245 */ /* 0x000fe40000201400 */
[C---:B------:R-:W-:Y:S01]  /*40a0*/  HMMA.16816.F32 R48, R32.reuse, R6, R48 ;  /* 0x000000062030723c */ /* 0x040fe20000001830 */
[----:B------:R-:W-:Y:S02]  /*40b0*/  VIADD R7, R97, 0x9 ;  /* 0x0000000961077836 */ /* 0x000fe40000000000 */
[-C--:B------:R-:W-:Y:S01]  /*40c0*/  FFMA.FTZ R6, R31, -R0.reuse, R56 ;  /* 0x800000001f067223 */ /* 0x080fe20000010038 */
[----:B------:R-:W-:Y:S01]  /*40d0*/  FFMA.FTZ R12, R25, -R0, R60 ;  /* 0x80000000190c7223 */ /* 0x000fe2000001003c */
[----:B------:R-:W-:Y:S02]  /*40e0*/  VIADD R25, R97, 0x19 ;  /* 0x0000001961197836 */ /* 0x000fe40000000000 */
[----:B------:R-:W-:Y:S01]  /*40f0*/  IMAD.IADD R24, R4, 0x1, -R7 ;  /* 0x0000000104187824 */ /* 0x000fe200078e0a07 */
[----:B------:R-:W-:Y:S01]  /*4100*/  ISETP.GE.AND P0, PT, R7, R148, PT ;  /* 0x000000940700720c */ /* 0x000fe20003f06270 */
[----:B---3--:R-:W-:Y:S01]  /*4110*/  HMMA.16816.F32 R44, R32, R8, R44 ;  /* 0x00000008202c723c */ /* 0x008fe2000000182c */
[----:B------:R-:W-:Y:S01]  /*4120*/  VIADD R9, R97, 0x21 ;  /* 0x0000002161097836 */ /* 0x000fe20000000000 */
[----:B------:R-:W-:Y:S01]  /*4130*/  FSEL R12, R12, -INF , !P6 ;  /* 0xff8000000c0c7808 */ /* 0x000fe20007000000 */
[----:B------:R-:W-:Y:S01]  /*4140*/  FFMA.FTZ R20, R20, -R0, R17 ;  /* 0x8000000014147223 */ /* 0x000fe20000010011 */
[----:B------:R-:W-:Y:S01]  /*4150*/  IABS R24, R24 ;  /* 0x0000001800187213 */ /* 0x000fe20000000000 */
[----:B------:R-:W-:-:S02]  /*4160*/  IMAD.IADD R22, R4, 0x1, -R9 ;  /* 0x0000000104167824 */ /* 0x000fc400078e0a09 */
[C---:B------:R-:W-:Y:S01]  /*4170*/  VIADD R17, R97.reuse, 0x20 ;  /* 0x0000002061117836 */ /* 0x040fe20000000000 */
[----:B------:R-:W-:Y:S01]  /*4180*/  I2FP.F32.S32 R24, R24 ;  /* 0x0000001800187245 */ /* 0x000fe20000201400 */
[C---:B------:R-:W-:Y:S01]  /*4190*/  IMAD.IADD R26, R4.reuse, 0x1, -R25 ;  /* 0x00000001041a7824 */ /* 0x040fe200078e0a19 */
[----:B------:R-:W-:Y:S01]  /*41a0*/  IABS R22, R22 ;  /* 0x0000001600167213 */ /* 0x000fe20000000000 */
[----:B------:R-:W-:Y:S01]  /*41b0*/  HMMA.16816.F32 R64, R104, R38, R64 ;  /* 0x000000266840723c */ /* 0x000fe20000001840 */
[----:B------:R-:W-:Y:S02]  /*41c0*/  IMAD.IADD R8, R4, 0x1, -R29 ;  /* 0x0000000104087824 */ /* 0x000fe400078e0a1d */
[----:B------:R-:W-:Y:S01]  /*41d0*/  FFMA.FTZ R24, R24, -R0, R13 ;  /* 0x8000000018187223 */ /* 0x000fe2000001000d */
[----:B------:R-:W-:Y:S01]  /*41e0*/  IMAD.IADD R13, R4, 0x1, -R17 ;  /* 0x00000001040d7824 */ /* 0x000fe200078e0a11 */
[----:B------:R-:W-:Y:S01]  /*41f0*/  I2FP.F32.S32 R22, R22 ;  /* 0x0000001600167245 */ /* 0x000fe20000201400 */
[C---:B------:R-:W-:Y:S01]  /*4200*/  VIADD R39, R97.reuse, 0x28 ;  /* 0x0000002861277836 */ /* 0x040fe20000000000 */
[----:B------:R-:W-:Y:S01]  /*4210*/  IABS R26, R26 ;  /* 0x0000001a001a7213 */ /* 0x000fe20000000000 */
[----:B------:R-:W-:Y:S01]  /*4220*/  VIADD R31, R97, 0x30 ;  /* 0x00000030611f7836 */ /* 0x000fe20000000000 */
[----:B------:R-:W-:Y:S01]  /*4230*/  IABS R13, R13 ;  /* 0x0000000d000d7213 */ /* 0x000fe20000000000 */
[----:B------:R-:W-:Y:S01]  /*4240*/  FFMA.FTZ R53, R22, -R0, R53 ;  /* 0x8000000016357223 */ /* 0x000fe20000010035 */
[----:B------:R-:W-:Y:S01]  /*4250*/  I2FP.F32.S32 R26, R26 ;  /* 0x0000001a001a7245 */ /* 0x000fe20000201400 */
[----:B------:R-:W-:Y:S01]  /*4260*/  VIADD R22, R4, 0x8 ;  /* 0x0000000804167836 */ /* 0x000fe20000000000 */
[----:B------:R-:W-:-:S02]  /*4270*/  I2FP.F32.S32 R13, R13 ;  /* 0x0000000d000d7245 */ /* 0x000fc40000201400 */
[----:B------:R-:W-:Y:S01]  /*4280*/  IABS R8, R8 ;  /* 0x0000000800087213 */ /* 0x000fe20000000000 */
[-C--:B------:R-:W-:Y:S01]  /*4290*/  FFMA.FTZ R57, R26, -R0.reuse, R57 ;  /* 0x800000001a397223 */ /* 0x080fe20000010039 */
[C---:B------:R-:W-:Y:S02]  /*42a0*/  IMAD.IADD R30, R22.reuse, 0x1, -R97 ;  /* 0x00000001161e7824 */ /* 0x040fe400078e0a61 */
[----:B------:R-:W-:Y:S01]  /*42b0*/  FFMA.FTZ R52, R13, -R0, R52 ;  /* 0x800000000d347223 */ /* 0x000fe20000010034 */
[----:B------:R-:W-:Y:S01]  /*42c0*/  IMAD.IADD R26, R22, 0x1, -R7 ;  /* 0x00000001161a7824 */ /* 0x000fe200078e0a07 */
[----:B------:R-:W-:Y:S01]  /*42d0*/  I2FP.F32.S32 R8, R8 ;  /* 0x0000000800087245 */ /* 0x000fe20000201400 */
[----:B------:R-:W-:Y:S01]  /*42e0*/  IMAD.IADD R13, R4, 0x1, -R97 ;  /* 0x00000001040d7824 */ /* 0x000fe200078e0a61 */
[----:B------:R-:W-:Y:S01]  /*42f0*/  HMMA.16816.F32 R64, R32, R10, R64 ;  /* 0x0000000a2040723c */ /* 0x000fe20000001840 */
[C---:B------:R-:W-:Y:S01]  /*4300*/  IMAD.IADD R28, R22.reuse, 0x1, -R21 ;  /* 0x00000001161c7824 */ /* 0x040fe200078e0a15 */
[----:B------:R-:W-:Y:S01]  /*4310*/  IABS R21, R30 ;  /* 0x0000001e00157213 */ /* 0x000fe20000000000 */
[----:B------:R-:W-:Y:S01]  /*4320*/  IMAD.IADD R5, R22, 0x1, -R5 ;  /* 0x0000000116057824 */ /* 0x000fe200078e0a05 */
[----:B------:R-:W-:Y:S01]  /*4330*/  IABS R26, R26 ;  /* 0x0000001a001a7213 */ /* 0x000fe20000000000 */
[----:B------:R-:W-:Y:S01]  /*4340*/  IMAD.IADD R30, R4, 0x1, -R39 ;  /* 0x00000001041e7824 */ /* 0x000fe200078e0a27 */
[----:B------:R-:W-:Y:S01]  /*4350*/  IABS R13, R13 ;  /* 0x0000000d000d7213 */ /* 0x000fe20000000000 */
[----:B------:R-:W-:Y:S01]  /*4360*/  FFMA.FTZ R8, R8, -R0, R61 ;  /* 0x8000000008087223 */ /* 0x000fe2000001003d */
[----:B------:R-:W-:-:S02]  /*4370*/  IABS R7, R28 ;  /* 0x0000001c00077213 */ /* 0x000fc40000000000 */
[----:B------:R-:W-:Y:S02]  /*4380*/  I2FP.F32.S32 R21, R21 ;  /* 0x0000001500157245 */ /* 0x000fe40000201400 */
[----:B------:R-:W-:Y:S02]  /*4390*/  I2FP.F32.S32 R26, R26 ;  /* 0x0000001a001a7245 */ /* 0x000fe40000201400 */
[----:B------:R-:W-:Y:S01]  /*43a0*/  I2FP.F32.S32 R13, R13 ;  /* 0x0000000d000d7245 */ /* 0x000fe20000201400 */
[-C--:B------:R-:W-:Y:S01]  /*43b0*/  FFMA.FTZ R18, R21, -R0.reuse, R18 ;  /* 0x8000000015127223 */ /* 0x080fe20000010012 */
[----:B------:R-:W-:Y:S01]  /*43c0*/  I2FP.F32.S32 R28, R7 ;  /* 0x00000007001c7245 */ /* 0x000fe20000201400 */
[-C--:B------:R-:W-:Y:S01]  /*43d0*/  FFMA.FTZ R21, R26, -R0.reuse, R15 ;  /* 0x800000001a157223 */ /* 0x080fe2000001000f */
[----:B------:R-:W-:Y:S01]  /*43e0*/  IABS R5, R5 ;  /* 0x0000000500057213 */ /* 0x000fe20000000000 */
[CC--:B------:R-:W-:Y:S01]  /*43f0*/  FFMA.FTZ R16, R13.reuse, -R0.reuse, R16 ;  /* 0x800000000d107223 */ /* 0x0c0fe20000010010 */
[----:B------:R-:W-:Y:S01]  /*4400*/  FFMA.FTZ R14, R13, -R0, R14 ;  /* 0x800000000d0e7223 */ /* 0x000fe2000001000e */
[----:B------:R-:W-:-:S02]  /*4410*/  IMAD.IADD R26, R22, 0x1, -R25 ;  /* 0x00000001161a7824 */ /* 0x000fc400078e0a19 */
[-C--:B------:R-:W-:Y:S01]  /*4420*/  FFMA.FTZ R19, R28, -R0.reuse, R19 ;  /* 0x800000001c137223 */ /* 0x080fe20000010013 */
[----:B------:R-:W-:Y:S01]  /*4430*/  I2FP.F32.S32 R5, R5 ;  /* 0x0000000500057245 */ /* 0x000fe20000201400 */
[----:B------:R-:W-:Y:S01]  /*4440*/  IMAD.IADD R28, R22, 0x1, -R29 ;  /* 0x00000001161c7824 */ /* 0x000fe200078e0a1d */
[----:B------:R-:W-:Y:S01]  /*4450*/  FSEL R15, R18, -INF , !P4 ;  /* 0xff800000120f7808 */ /* 0x000fe20006000000 */
[----:B------:R-:W-:Y:S01]  /*4460*/  VIADD R29, R97, 0x31 ;  /* 0x00000031611d7836 */ /* 0x000fe20000000000 */
[----:B------:R-:W-:Y:S01]  /*4470*/  FSEL R18, R23, -INF , !P1 ;  /* 0xff80000017127808 */ /* 0x000fe20004800000 */
[----:B------:R-:W-:Y:S01]  /*4480*/  FFMA.FTZ R13, R5, -R0, R62 ;  /* 0x80000000050d7223 */ /* 0x000fe2000001003e */
[----:B------:R-:W-:Y:S02]  /*4490*/  FSEL R16, R16, -INF , !P4 ;  /* 0xff80000010107808 */ /* 0x000fe40006000000 */
[----:B------:R-:W-:Y:S02]  /*44a0*/  FSEL R23, R14, -INF , !P1 ;  /* 0xff8000000e177808 */ /* 0x000fe40004800000 */
[----:B------:R-:W-:-:S02]  /*44b0*/  IABS R26, R26 ;  /* 0x0000001a001a7213 */ /* 0x000fc40000000000 */
[-C--:B------:R-:W-:Y:S01]  /*44c0*/  ISETP.GE.AND P4, PT, R27, R148.reuse, PT ;  /* 0x000000941b00720c */ /* 0x080fe20003f86270 */
[C---:B------:R-:W-:Y:S01]  /*44d0*/  IMAD.IADD R27, R22.reuse, 0x1, -R27 ;  /* 0x00000001161b7824 */ /* 0x040fe200078e0a1b */
[----:B------:R-:W-:Y:S01]  /*44e0*/  ISETP.GE.AND P1, PT, R17, R148, PT ;  /* 0x000000941100720c */ /* 0x000fe20003f26270 */
[----:B------:R-:W-:Y:S01]  /*44f0*/  IMAD.IADD R17, R22, 0x1, -R17 ;  /* 0x0000000116117824 */ /* 0x000fe200078e0a11 */
[----:B------:R-:W-:Y:S01]  /*4500*/  FSEL R14, R24, -INF , !P0 ;  /* 0xff800000180e7808 */ /* 0x000fe20004000000 */
[----:B------:R-:W-:Y:S01]  /*4510*/  IMAD.IADD R24, R22, 0x1, -R9 ;  /* 0x0000000116187824 */ /* 0x000fe200078e0a09 */
[----:B------:R-:W-:Y:S02]  /*4520*/  IABS R28, R28 ;  /* 0x0000001c001c7213 */ /* 0x000fe40000000000 */
[----:B------:R-:W-:Y:S02]  /*4530*/  I2FP.F32.S32 R26, R26 ;  /* 0x0000001a001a7245 */ /* 0x000fe40000201400 */
[----:B------:R-:W-:-:S02]  /*4540*/  FSEL R21, R21, -INF , !P0 ;  /* 0xff80000015157808 */ /* 0x000fc40004000000 */
[----:B------:R-:W-:Y:S01]  /*4550*/  ISETP.GE.AND P0, PT, R9, R148, PT ;  /* 0x000000940900720c */ /* 0x000fe20003f06270 */
[----:B------:R-:W-:Y:S01]  /*4560*/  FFMA.FTZ R7, R26, -R0, R59 ;  /* 0x800000001a077223 */ /* 0x000fe2000001003b */
[----:B------:R-:W-:Y:S01]  /*4570*/  I2FP.F32.S32 R28, R28 ;  /* 0x0000001c001c7245 */ /* 0x000fe20000201400 */
[----:B------:R-:W-:Y:S01]  /*4580*/  IMAD.IADD R26, R4, 0x1, -R31 ;  /* 0x00000001041a7824 */ /* 0x000fe200078e0a1f */
[----:B------:R-:W-:Y:S02]  /*4590*/  FSEL R13, R13, -INF , !P6 ;  /* 0xff8000000d0d7808 */ /* 0x000fe40007000000 */
[----:B------:R-:W-:Y:S01]  /*45a0*/  IABS R9, R27 ;  /* 0x0000001b00097213 */ /* 0x000fe20000000000 */
[----:B------:R-:W-:Y:S01]  /*45b0*/  FFMA.FTZ R5, R28, -R0, R63 ;  /* 0x800000001c057223 */ /* 0x000fe2000001003f */
[----:B------:R-:W-:Y:S01]  /*45c0*/  IABS R17, R17 ;  /* 0x0000001100117213 */ /* 0x000fe20000000000 */
[----:B------:R-:W-:Y:S01]  /*45d0*/  IMAD.IADD R28, R4, 0x1, -R37 ;  /* 0x00000001041c7824 */ /* 0x000fe200078e0a25 */
[----:B------:R-:W-:Y:S01]  /*45e0*/  IABS R24, R24 ;  /* 0x0000001800187213 */ /* 0x000fe20000000000 */
[----:B------:R-:W-:Y:S01]  /*45f0*/  VIADD R27, R97, 0x38 ;  /* 0x00000038611b7836 */ /* 0x000fe20000000000 */
[----:B------:R-:W-:Y:S01]  /*4600*/  ISETP.GE.AND P6, PT, R39, R148, PT ;  /* 0x000000942700720c */ /* 0x000fe20003fc6270 */
[----:B------:R-:W-:Y:S01]  /*4610*/  IMAD.IADD R39, R22, 0x1, -R39 ;  /* 0x0000000116277824 */ /* 0x000fe200078e0a27 */
[----:B------:R-:W-:Y:S01]  /*4620*/  I2FP.F32.S32 R9, R9 ;  /* 0x0000000900097245 */ /* 0x000fe20000201400 */
[----:B------:R-:W-:Y:S01]  /*4630*/  VIADD R97, R97, 0x39 ;  /* 0x0000003961617836 */ /* 0x000fe20000000000 */
[----:B------:R-:W-:-:S02]  /*4640*/  I2FP.F32.S32 R17, R17 ;  /* 0x0000001100117245 */ /* 0x000fc40000201400 */
[----:B------:R-:W-:Y:S01]  /*4650*/  I2FP.F32.S32 R24, R24 ;  /* 0x0000001800187245 */ /* 0x000fe20000201400 */
[----:B------:R-:W-:Y:S01]  /*4660*/  FFMA.FTZ R9, R9, -R0, R58 ;  /* 0x8000000009097223 */ /* 0x000fe2000001003a */
[----:B------:R-:W-:Y:S01]  /*4670*/  IABS R30, R30 ;  /* 0x0000001e001e7213 */ /* 0x000fe20000000000 */
[-C--:B------:R-:W-:Y:S01]  /*4680*/  FFMA.FTZ R54, R17, -R0.reuse, R54 ;  /* 0x8000000011367223 */ /* 0x080fe20000010036 */
[----:B------:R-:W-:Y:S01]  /*4690*/  IABS R11, R39 ;  /* 0x00000027000b7213 */ /* 0x000fe20000000000 */
[----:B------:R-:W-:Y:S01]  /*46a0*/  FFMA.FTZ R55, R24, -R0, R55 ;  /* 0x8000000018377223 */ /* 0x000fe20000010037 */
[----:B------:R-:W-:Y:S01]  /*46b0*/  IABS R26, R26 ;  /* 0x0000001a001a7213 */ /* 0x000fe20000000000 */
[----:B------:R-:W-:Y:S01]  /*46c0*/  IMAD.IADD R24, R4, 0x1, -R29 ;  /* 0x0000000104187824 */ /* 0x000fe200078e0a1d */
[----:B------:R-:W-:Y:S01]  /*46d0*/  FSEL R20, R20, -INF , !P3 ;  /* 0xff80000014147808 */ /* 0x000fe20005800000 */
[C---:B------:R-:W-:Y:S01]  /*46e0*/  IMAD.IADD R17, R4.reuse, 0x1, -R27 ;  /* 0x0000000104117824 */ /* 0x040fe200078e0a1b */
[----:B------:R-:W-:Y:S01]  /*46f0*/  FSEL R19, R19, -INF , !P3 ;  /* 0xff80000013137808 */ /* 0x000fe20005800000 */
[----:B------:R-:W-:Y:S01]  /*4700*/  IMAD.MOV.U32 R41, RZ, RZ, R26 ;  /* 0x000000ffff297224 */ /* 0x000fe200078e001a */
[----:B------:R-:W-:Y:S01]  /*4710*/  ISETP.GE.AND P3, PT, R25, R148, PT ;  /* 0x000000941900720c */ /* 0x000fe20003f66270 */
[----:B------:R-:W-:Y:S01]  /*4720*/  IMAD.IADD R25, R4, 0x1, -R97 ;  /* 0x0000000104197824 */ /* 0x000fe200078e0a61 */
[----:B------:R-:W-:-:S02]  /*4730*/  IABS R28, R28 ;  /* 0x0000001c001c7213 */ /* 0x000fc40000000000 */
[----:B------:R-:W-:Y:S02]  /*4740*/  I2FP.F32.S32 R43, R30 ;  /* 0x0000001e002b7245 */ /* 0x000fe40000201400 */
[----:B------:R-:W-:Y:S02]  /*4750*/  I2FP.F32.S32 R11, R11 ;  /* 0x0000000b000b7245 */ /* 0x000fe40000201400 */
[----:B------:R-:W-:Y:S01]  /*4760*/  FSEL R8, R8, -INF , !P5 ;  /* 0xff80000008087808 */ /* 0x000fe20006800000 */
[-C--:B------:R-:W-:Y:S01]  /*4770*/  FFMA.FTZ R43, R43, -R0.reuse, R48 ;  /* 0x800000002b2b7223 */ /* 0x080fe20000010030 */
[----:B------:R-:W-:Y:S01]  /*4780*/  FSEL R5, R5, -INF , !P5 ;  /* 0xff80000005057808 */ /* 0x000fe20006800000 */
[----:B------:R-:W-:Y:S01]  /*4790*/  FFMA.FTZ R11, R11, -R0, R50 ;  /* 0x800000000b0b7223 */ /* 0x000fe20000010032 */
[----:B------:R-:W-:Y:S02]  /*47a0*/  FSEL R6, R6, -INF , !P4 ;  /* 0xff80000006067808 */ /* 0x000fe40006000000 */
[----:B------:R-:W-:-:S02]  /*47b0*/  FSEL R9, R9, -INF , !P4 ;  /* 0xff80000009097808 */ /* 0x000fc40006000000 */
[----:B------:R-:W-:Y:S02]  /*47c0*/  FSEL R4, R57, -INF , !P3 ;  /* 0xff80000039047808 */ /* 0x000fe40005800000 */
[----:B------:R-:W-:Y:S02]  /*47d0*/  FSEL R7, R7, -INF , !P3 ;  /* 0xff80000007077808 */ /* 0x000fe40005800000 */
[----:B------:R-:W-:Y:S02]  /*47e0*/  FSEL R168, R52, -INF , !P1 ;  /* 0xff80000034a87808 */ /* 0x000fe40004800000 */
[----:B------:R-:W-:Y:S02]  /*47f0*/  FSEL R173, R54, -INF , !P1 ;  /* 0xff80000036ad7808 */ /* 0x000fe40004800000 */
[----:B------:R-:W-:Y:S02]  /*4800*/  I2FP.F32.S32 R26, R28 ;  /* 0x0000001c001a7245 */ /* 0x000fe40000201400 */
[-C--:B------:R-:W-:Y:S01]  /*4810*/  ISETP.GE.AND P5, PT, R37, R148.reuse, PT ;  /* 0x000000942500720c */ /* 0x080fe20003fa6270 */
[C---:B------:R-:W-:Y:S01]  /*4820*/  IMAD.IADD R37, R22.reuse, 0x1, -R37 ;  /* 0x0000000116257824 */ /* 0x040fe200078e0a25 */
[-C--:B------:R-:W-:Y:S01]  /*4830*/  ISETP.GE.AND P4, PT, R31, R148.reuse, PT ;  /* 0x000000941f00720c */ /* 0x080fe20003f86270 */
[C---:B------:R-:W-:Y:S01]  /*4840*/  IMAD.IADD R31, R22.reuse, 0x1, -R31 ;  /* 0x00000001161f7824 */ /* 0x040fe200078e0a1f */
[-C--:B------:R-:W-:Y:S01]  /*4850*/  ISETP.GE.AND P3, PT, R29, R148.reuse, PT ;  /* 0x000000941d00720c */ /* 0x080fe20003f66270 */
[C---:B------:R-:W-:Y:S01]  /*4860*/  IMAD.IADD R29, R22.reuse, 0x1, -R29 ;  /* 0x00000001161d7824 */ /* 0x040fe200078e0a1d */
[----:B------:R-:W-:Y:S01]  /*4870*/  ISETP.GE.AND P1, PT, R27, R148, PT ;  /* 0x000000941b00720c */ /* 0x000fe20003f26270 */
[C---:B------:R-:W-:Y:S01]  /*4880*/  IMAD.IADD R27, R22.reuse, 0x1, -R27 ;  /* 0x00000001161b7824 */ /* 0x040fe200078e0a1b */
[----:B------:R-:W-:Y:S01]  /*4890*/  IABS R28, R24 ;  /* 0x00000018001c7213 */ /* 0x000fe20000000000 */
[----:B------:R-:W-:Y:S01]  /*48a0*/  IMAD.IADD R22, R22, 0x1, -R97 ;  /* 0x0000000116167824 */ /* 0x000fe200078e0a61 */
[----:B------:R-:W-:Y:S01]  /*48b0*/  IABS R24, R25 ;  /* 0x0000001900187213 */ /* 0x000fe20000000000 */
[----:B------:R-:W-:Y:S01]  /*48c0*/  FFMA.FTZ R26, R26, -R0, R49 ;  /* 0x800000001a1a7223 */ /* 0x000fe20000010031 */
[----:B------:R-:W-:-:S02]  /*48d0*/  FSEL R198, R43, -INF , !P6 ;  /* 0xff8000002bc67808 */ /* 0x000fc40007000000 */
[----:B------:R-:W-:Y:S02]  /*48e0*/  I2FP.F32.S32 R24, R24 ;  /* 0x0000001800187245 */ /* 0x000fe40000201400 */
[----:B------:R-:W-:Y:S02]  /*48f0*/  FSEL R191, R11, -INF , !P6 ;  /* 0xff8000000bbf7808 */ /* 0x000fe40007000000 */
[----:B------:R-:W-:Y:S01]  /*4900*/  ISETP.GE.U32.AND P6, PT, R148, 0x41, PT ;  /* 0x000000419400780c */ /* 0x000fe20003fc6070 */
[----:B------:R-:W-:Y:S01]  /*4910*/  FFMA.FTZ R65, R24, -R0, R65 ;  /* 0x8000000018417223 */ /* 0x000fe20000010041 */
        /* <DEDUP_REMOVED lines=9> */
[----:B------:R-:W-:Y:S01]  /*49b0*/  FFMA.FTZ R41, R41, -R0, R44 ;  /* 0x8000000029297223 */ /* 0x000fe2000001002c */
        /* <DEDUP_REMOVED lines=22> */
[----:B------:R-:W-:Y:S02]  /*4b20*/  FSEL R187, R66, -INF , !P1 ;  /* 0xff80000042bb7808 */ /* 0x000fe40004800000 */
        /* <DEDUP_REMOVED lines=9> */
[----:B------:R-:W-:Y:S02]  /*4bc0*/  LEA R26, P1, R24, R207, 0x1 ;  /* 0x000000cf181a7211 */ /* 0x000fe400078208ff */
[----:B------:R-:W-:Y:S02]  /*4bd0*/  IADD3 R11, P0, PT, R94, R24, RZ ;  /* 0x000000185e0b7210 */ /* 0x000fe40007f1e0ff */
[--C-:B------:R-:W-:Y:S02]  /*4be0*/  LEA.HI.X R27, R24, R206, R10.reuse, 0x1, P1 ;  /* 0x000000ce181b7211 */ /* 0x100fe400008f0c0a */
[----:B-1----:R-:W-:Y:S01]  /*4bf0*/  ISETP.GE.AND P3, PT, R177, UR4, PT ;  /* 0x00000004b1007c0c */ /* 0x002fe2000bf66270 */
[----:B------:R-:W-:Y:S01]  /*4c00*/  IMAD.X R10, R93, 0x1, R10, P0 ;  /* 0x000000015d0a7824 */ /* 0x000fe200000e060a */
[----:B------:R-:W-:Y:S02]  /*4c10*/  IADD3 R94, P0, PT, R94, R11, RZ ;  /* 0x0000000b5e5e7210 */ /* 0x000fe40007f1e0ff */
[----:B------:R-:W-:-:S02]  /*4c20*/  ISETP.GE.AND P1, PT, R195, UR4, PT ;  /* 0x00000004c3007c0c */ /* 0x000fc4000bf26270 */
[-C--:B------:R-:W-:Y:S01]  /*4c30*/  LEA R24, P5, R11, R207.reuse, 0x1 ;  /* 0x000000cf0b187211 */ /* 0x080fe200078a08ff */
[--C-:B------:R-:W-:Y:S01]  /*4c40*/  IMAD.X R93, R93, 0x1, R10.reuse, P0 ;  /* 0x000000015d5d7824 */ /* 0x100fe200000e060a */
[----:B------:R-:W-:Y:S02]  /*4c50*/  ISETP.GE.AND P0, PT, R194, UR4, PT ;  /* 0x00000004c2007c0c */ /* 0x000fe4000bf06270 */
[-C--:B------:R-:W-:Y:S02]  /*4c60*/  LEA.HI.X R25, R11, R206.reuse, R10, 0x1, P5 ;  /* 0x000000ce0b197211 */ /* 0x080fe400028f0c0a */
[----:B------:R-:W-:Y:S01]  /*4c70*/  LEA R28, P5, R94, R207, 0x1 ;  /* 0x000000cf5e1c7211 */ /* 0x000fe200078a08ff */
[----:B------:R-:W-:Y:S01]  /*4c80*/  @!PT LDS RZ, [RZ] ;  /* 0x00000000fffff984 */ /* 0x000fe20000000800 */
[----:B------:R-:W-:Y:S01]  /*4c90*/  @!PT LDS RZ, [RZ] ;  /* 0x00000000fffff984 */ /* 0x000fe20000000800 */
[----:B------:R-:W-:Y:S01]  /*4ca0*/  @!PT LDS RZ, [RZ] ;  /* 0x00000000fffff984 */ /* 0x000fe20000000800 */
[----:B------:R1:W-:Y:S01]  /*4cb0*/  @!P3 LDGSTS.E.BYPASS.LTC128B.128 [R95+0x6000], desc[UR14][R26.64] ;  /* 0x060000001a5fbfae */ /* 0x0003e2000b981a0e */
[----:B------:R-:W-:Y:S02]  /*4cc0*/  LEA R17, P4, R84, R11, 0x5 ;  /* 0x0000000b54117211 */ /* 0x000fe400078828ff */
        /* <DEDUP_REMOVED lines=61> */
.L_x_994:
[----:B------:R3:W-:Y:S02]  /*50a0*/  STS.128 [R95+0xb800], RZ ;  /* 0x00b800ff5f007388 */ /* 0x0007e40000000c00 */
.L_x_995:
[----:B------:R-:W-:Y:S05]  /*50b0*/  BSYNC.RECONVERGENT B0 ;  /* 0x0000000000007941 */ /* 0x000fea0003800200 */
.L_x_993:
[----:B------:R-:W0:Y:S02]  /*50c0*/  LDGDEPBAR ;  /* 0x00000000000079af */ /* 0x000e240000000000 */
.L_x_992:
[----:B-1----:R-:W-:Y:S01]  /*50d0*/  FMNMX3.FTZ R25, R16, R20, R18, !PT ;  /* 0x0000001410197276 */ /* 0x002fe20007810012 */
[----:B------:R-:W1:Y:S01]  /*50e0*/  LDCU UR4, c[0x0][0x3e0] ;  /* 0x00007c00ff0477ac */ /* 0x000e620008000800 */
[----:B------:R-:W-:Y:S01]  /*50f0*/  FMNMX3.FTZ R10, R15, R19, R23, !PT ;  /* 0x000000130f0a7276 */ /* 0x000fe20007810017 */
[----:B------:R-:W-:Y:S01]  /*5100*/  IMAD.SHL.U32 R210, R3, 0x2, RZ ;  /* 0x0000000203d27824 */ /* 0x000fe200078e00ff */
        /* <DEDUP_REMOVED lines=13> */
[----:B------:R-:W-:Y:S01]  /*51e0*/  VIADD R193, R223, 0xa9066899 ;  /* 0xa9066899dfc17836 */ /* 0x000fe20000000000 */
[----:B------:R-:W-:Y:S01]  /*51f0*/  FMNMX3.FTZ R10, R10, R181, R191, !PT ;  /* 0x000000b50a0a7276 */ /* 0x000fe200078100bf */
[----:B-1----:R-:W-:Y:S01]  /*5200*/  IMAD R17, R96, UR4, R98 ;  /* 0x0000000460117c24 */ /* 0x002fe2000f8e0262 */
[----:B------:R-:W-:Y:S01]  /*5210*/  FMNMX3.FTZ R25, R25, R174, R192, !PT ;  /* 0x000000ae19197276 */ /* 0x000fe200078100c0 */
[----:B------:R-:W1:Y:S01]  /*5220*/  LDCU UR4, c[0x0][0x45c] ;  /* 0x00008b80ff0477ac */ /* 0x000e620008000800 */
[----:B------:R-:W-:Y:S01]  /*5230*/  FMNMX3.FTZ R10, R10, R189, R145, !PT ;  /* 0x000000bd0a0a7276 */ /* 0x000fe20007810091 */
[----:B------:R-:W-:Y:S01]  /*5240*/  IMAD.SHL.U32 R17, R17, 0x20, RZ ;  /* 0x0000002011117824 */ /* 0x000fe200078e00ff */
[----:B------:R-:W-:Y:S01]  /*5250*/  FMNMX3.FTZ R25, R25, R190, R146, !PT ;  /* 0x000000be19197276 */ /* 0x000fe20007810092 */
[----:B------:R-:W4:Y:S01]  /*5260*/  LDC R172, c[0x0][0x4f8] ;  /* 0x00013e00ffac7b82 */ /* 0x000f220000000800 */
[----:B------:R-:W-:Y:S01]  /*5270*/  FMNMX3.FTZ R10, R10, R185, R187, !PT ;  /* 0x000000b90a0a7276 */ /* 0x000fe200078100bb */
[----:B------:R-:W-:Y:S01]  /*5280*/  VIADD R182, R223, 0xed9eba14 ;  /* 0xed9eba14dfb67836 */ /* 0x000fe20000000000 */
[----:B------:R-:W-:Y:S01]  /*5290*/  FMNMX.FTZ R25, R144, R25, !PT ;  /* 0x0000001990197209 */ /* 0x000fe20007810000 */
[C---:B------:R-:W-:Y:S01]  /*52a0*/  VIADD R200, R222.reuse, 0xb54cda56 ;  /* 0xb54cda56dec87836 */ /* 0x040fe20000000000 */
[----:B------:R-:W-:Y:S01]  /*52b0*/  FMNMX.FTZ R11, R183, R10, !PT ;  /* 0x0000000ab70b7209 */ /* 0x000fe20007810000 */
[----:B------:R-:W-:Y:S01]  /*52c0*/  VIADD R201, R222, 0x1715609d ;  /* 0x1715609ddec97836 */ /* 0x000fe20000000000 */
[----:B------:R-:W-:Y:S01]  /*52d0*/  SHF.R.U32.HI R220, RZ, 0x5, R178 ;  /* 0x00000005ffdc7819 */ /* 0x000fe200000116b2 */
[----:B------:R-:W5:Y:S01]  /*52e0*/  SHFL.BFLY PT, R22, R25, 0x2, 0x1f ;  /* 0x0c401f0019167f89 */ /* 0x000f6200000e0000 */
[----:B------:R-:W-:Y:S01]  /*52f0*/  LOP3.LUT R216, R178, 0x1f, RZ, 0xc0, !PT ;  /* 0x0000001fb2d87812 */ /* 0x000fe200078ec0ff */
[----:B------:R-:W-:Y:S01]  /*5300*/  VIADD R188, R223, 0x646e171e ;  /* 0x646e171edfbc7836 */ /* 0x000fe20000000000 */
[----:B------:R-:W-:Y:S01]  /*5310*/  SHF.R.S32.HI R24, RZ, 0x1f, R17 ;  /* 0x0000001fff187819 */ /* 0x000fe20000011411 */
[----:B------:R-:W2:Y:S01]  /*5320*/  SHFL.BFLY PT, R10, R11, 0x2, 0x1f ;  /* 0x0c401f000b0a7f89 */ /* 0x000ea200000e0000 */
[----:B------:R-:W-:Y:S01]  /*5330*/  IMAD R220, R209, 0x4, R220 ;  /* 0x00000004d1dc7824 */ /* 0x000fe200078e02dc */
[----:B------:R-:W-:Y:S01]  /*5340*/  IADD3 R216, P1, P0, R17, R90, R216 ;  /* 0x0000005a11d87210 */ /* 0x000fe2000783e0d8 */
[----:B------:R-:W-:Y:S01]  /*5350*/  VIADD R17, R223, 0xbb67ae85 ;  /* 0xbb67ae85df117836 */ /* 0x000fe20000000000 */
[----:B------:R-:W-:Y:S01]  /*5360*/  LOP3.LUT R170, R87, 0x200, R88, 0xf8, !PT ;  /* 0x0000020057aa7812 */ /* 0x000fe200078ef858 */
[----:B------:R-:W-:Y:S01]  /*5370*/  IMAD.WIDE.U32 R220, R220, -0x326172a9, RZ ;  /* 0xcd9e8d57dcdc7825 */ /* 0x000fe200078e00ff */
[----:B------:R-:W-:-:S02]  /*5380*/  IADD3.X R89, PT, PT, R24, R89, RZ, P1, P0 ;  /* 0x0000005918597210 */ /* 0x000fc40000fe04ff */
[----:B------:R-:W-:Y:S01]  /*5390*/  LEA R170, R170, UR5, 0x1 ;  /* 0x00000005aaaa7c11 */ /* 0x000fe2000f8e08ff */
[----:B------:R-:W-:Y:S01]  /*53a0*/  IMAD.WIDE.U32 R216, R216, -0x2daee0ad, RZ ;  /* 0xd2511f53d8d87825 */ /* 0x000fe200078e00ff */
[----:B------:R-:W-:Y:S02]  /*53b0*/  LOP3.LUT R214, R222, R89, R221, 0x96, !PT ;  /* 0x00000059ded67212 */ /* 0x000fe400078e96dd */
[----:B----4-:R-:W-:Y:S01]  /*53c0*/  LOP3.LUT R172, R172, 0xff, RZ, 0xc0, !PT ;  /* 0x000000ffacac7812 */ /* 0x010fe200078ec0ff */
[----:B------:R-:W-:Y:S01]  /*53d0*/  VIADD R167, R170, 0xc040 ;  /* 0x0000c040aaa77836 */ /* 0x000fe20000000000 */
[----:B------:R-:W-:Y:S01]  /*53e0*/  LDSM.16.MT88.4 R64, [R170+0xe000] ;  /* 0x00e00000aa40783b */ /* 0x000fe20000004200 */
[----:B------:R-:W-:-:S03]  /*53f0*/  IMAD.WIDE.U32 R214, R214, -0x2daee0ad, RZ ;  /* 0xd2511f53d6d67825 */ /* 0x000fc600078e00ff */
[----:B------:R-:W-:Y:S01]  /*5400*/  LDSM.16.MT88.4 R96, [R170+0x10000] ;  /* 0x01000000aa60783b */ /* 0x000fe20000004200 */
[----:B------:R-:W-:Y:S01]  /*5410*/  IMAD R172, R172, 0x10000, R172 ;  /* 0x00010000acac7824 */ /* 0x000fe200078e02ac */
[----:B-----5:R-:W-:Y:S01]  /*5420*/  FMNMX.FTZ R22, R25, R22, !PT ;  /* 0x0000001619167209 */ /* 0x020fe20007810000 */
[----:B------:R-:W-:Y:S01]  /*5430*/  VIADD R25, R210, 0xfffffffe ;  /* 0xfffffffed2197836 */ /* 0x000fe20000000000 */
[----:B------:R-:W-:Y:S01]  /*5440*/  LOP3.LUT R212, R17, R216, R215, 0x96, !PT ;  /* 0x000000d811d47212 */ /* 0x000fe200078e96d7 */
[----:B------:R-:W-:Y:S01]  /*5450*/  IMAD.IADD R175, R86, 0x1, R170 ;  /* 0x0000000156af7824 */ /* 0x000fe200078e02aa */
[----:B--2---:R-:W-:Y:S01]  /*5460*/  FMNMX.FTZ R11, R11, R10, !PT ;  /* 0x0000000a0b0b7209 */ /* 0x004fe20007810000 */
[----:B------:R-:W2:Y:S01]  /*5470*/  SHFL.BFLY PT, R133, R22, 0x1, 0x1f ;  /* 0x0c201f0016857f89 */ /* 0x000ea200000e0000 */
[----:B------:R-:W-:Y:S01]  /*5480*/  LOP3.LUT R10, R223, R25, R217, 0x96, !PT ;  /* 0x00000019df0a7212 */ /* 0x000fe200078e96d9 */
[----:B------:R-:W-:Y:S02]  /*5490*/  IMAD.WIDE.U32 R212, R212, -0x326172a9, RZ ;  /* 0xcd9e8d57d4d47825 */ /* 0x000fe400078e00ff */
[----:B------:R-:W4:Y:S02]  /*54a0*/  SHFL.BFLY PT, R132, R11, 0x1, 0x1f ;  /* 0x0c201f000b847f89 */ /* 0x000f2400000e0000 */
[----:B------:R-:W-:-:S02]  /*54b0*/  IMAD.WIDE.U32 R24, R10, -0x326172a9, RZ ;  /* 0xcd9e8d570a187825 */ /* 0x000fc400078e00ff */
[----:B------:R-:W5:Y:S03]  /*54c0*/  LDSM.16.MT88.4 R104, [R175+0x10000] ;  /* 0x01000000af68783b */ /* 0x000f660000004200 */
[----:B------:R-:W-:Y:S01]  /*54d0*/  LOP3.LUT R26, R199, R220, R25, 0x96, !PT ;  /* 0x000000dcc71a7212 */ /* 0x000fe200078e9619 */
[----:B------:R-:W-:Y:S01]  /*54e0*/  LDSM.16.MT88.4 R40, [R175+0xc000] ;  /* 0x00c00000af28783b */ /* 0x000fe20000004200 */
[----:B------:R-:W-:-:S03]  /*54f0*/  LOP3.LUT R24, R169, R24, R213, 0x96, !PT ;  /* 0x00000018a9187212 */ /* 0x000fc600078e96d5 */
[----:B------:R-:W-:Y:S01]  /*5500*/  IMAD.WIDE.U32 R26, R26, -0x2daee0ad, RZ ;  /* 0xd2511f531a1a7825 */ /* 0x000fe200078e00ff */
[----:B------:R-:W-:Y:S03]  /*5510*/  LDSM.16.MT88.4 R72, [R175+0xe000] ;  /* 0x00e00000af48783b */ /* 0x000fe60000004200 */
[----:B------:R-:W-:Y:S01]  /*5520*/  IMAD.WIDE.U32 R24, R24, -0x2daee0ad, RZ ;  /* 0xd2511f5318187825 */ /* 0x000fe200078e00ff */
[----:B------:R-:W-:Y:S01]  /*5530*/  LOP3.LUT R10, R197, R214, R27, 0x96, !PT ;  /* 0x000000d6c50a7212 */ /* 0x000fe200078e961b */
[----:B------:R-:W-:Y:S01]  /*5540*/  LDSM.16.MT88.4 R124, [R170+0xc000] ;  /* 0x00c00000aa7c783b */ /* 0x000fe20000004200 */
[----:B--2---:R-:W-:-:S03]  /*5550*/  FMNMX.FTZ R133, R22, R133, !PT ;  /* 0x0000008516857209 */ /* 0x004fc60007810000 */
[----:B------:R-:W-:Y:S01]  /*5560*/  LDSM.16.MT88.4 R136, [R175+0xc800] ;  /* 0x00c80000af88783b */ /* 0x000fe20000004200 */
[C---:B------:R-:W-:Y:S01]  /*5570*/  FSETP.NEU.FTZ.AND P0, PT, R133.reuse, -INF , PT ;  /* 0xff8000008500780b */ /* 0x040fe20003f1d000 */
[----:B-1----:R-:W-:Y:S01]  /*5580*/  FMUL.FTZ R147, R133, UR4 ;  /* 0x0000000485937c20 */ /* 0x002fe20008410000 */
[----:B----4-:R-:W-:Y:S01]  /*5590*/  FMNMX.FTZ R132, R11, R132, !PT ;  /* 0x000000840b847209 */ /* 0x010fe20007810000 */
[----:B------:R-:W-:Y:S03]  /*55a0*/  LDSM.16.MT88.4 R32, [R175+0xe800] ;  /* 0x00e80000af20783b */ /* 0x000fe60000004200 */
[----:B------:R-:W-:Y:S01]  /*55b0*/  FSEL R147, R147, RZ, P0 ;  /* 0x000000ff93937208 */ /* 0x000fe20000000000 */
[C---:B------:R-:W-:Y:S01]  /*55c0*/  FMUL.FTZ R186, R132.reuse, UR4 ;  /* 0x0000000484ba7c20 */ /* 0x040fe20008410000 */
[----:B------:R-:W-:Y:S01]  /*55d0*/  FSETP.NEU.FTZ.AND P0, PT, R132, -INF , PT ;  /* 0xff8000008400780b */ /* 0x000fe20003f1d000 */
[----:B------:R-:W-:Y:S02]  /*55e0*/  LDSM.16.MT88.4 R28, [R170+0xc800] ;  /* 0x00c80000aa1c783b */ /* 0x000fe40000004200 */
[----:B------:R-:W-:Y:S01]  /*55f0*/  FFMA.FTZ R166, R16, UR4, -R147 ;  /* 0x0000000410a67c23 */ /* 0x000fe20008010893 */
[----:B------:R-:W-:Y:S01]  /*5600*/  LOP3.LUT R16, R171, R26, R25, 0x96, !PT ;  /* 0x0000001aab107212 */ /* 0x000fe200078e9619 */
[----:B------:R-:W-:-:S04]  /*5610*/  IMAD.WIDE.U32 R26, R10, -0x326172a9, RZ ;  /* 0xcd9e8d570a1a7825 */ /* 0x000fc800078e00ff */
[--C-:B------:R-:W-:Y:S01]  /*5620*/  FFMA.FTZ R159, R14, UR4, -R147.reuse ;  /* 0x000000040e9f7c23 */ /* 0x100fe20008010893 */
[----:B------:R-:W-:Y:S01]  /*5630*/  FSEL R186, R186, RZ, P0 ;  /* 0x000000ffbaba7208 */ /* 0x000fe20000000000 */
[----:B------:R-:W-:Y:S01]  /*5640*/  FFMA.FTZ R163, R20, UR4, -R147 ;  /* 0x0000000414a37c23 */ /* 0x000fe20008010893 */
[----:B------:R-:W-:Y:S01]  /*5650*/  IMAD.WIDE.U32 R16, R16, -0x326172a9, RZ ;  /* 0xcd9e8d5710107825 */ /* 0x000fe200078e00ff */
[----:B------:R-:W-:-:S03]  /*5660*/  LOP3.LUT R11, R203, R212, R27, 0x96, !PT ;  /* 0x000000d4cb0b7212 */ /* 0x000fc600078e961b */
[----:B------:R-:W-:Y:S01]  /*5670*/  FFMA.FTZ R164, R18, UR4, -R147 ;  /* 0x0000000412a47c23 */ /* 0x000fe20008010893 */
[--C-:B------:R-:W-:Y:S01]  /*5680*/  FFMA.FTZ R162, R15, UR4, -R186.reuse ;  /* 0x000000040fa27c23 */ /* 0x100fe200080108ba */
[----:B------:R-:W-:Y:S01]  /*5690*/  FFMA.FTZ R161, R19, UR4, -R186 ;  /* 0x0000000413a17c23 */ /* 0x000fe200080108ba */
[----:B------:R-:W-:Y:S01]  /*56a0*/  LOP3.LUT R10, R202, R26, R17, 0x96, !PT ;  /* 0x0000001aca0a7212 */ /* 0x000fe200078e9611 */
[----:B------:R-:W-:-:S04]  /*56b0*/  IMAD.WIDE.U32 R26, R11, -0x2daee0ad, RZ ;  /* 0xd2511f530b1a7825 */ /* 0x000fc800078e00ff */
[--C-:B------:R-:W-:Y:S01]  /*56c0*/  FFMA.FTZ R157, R21, UR4, -R186.reuse ;  /* 0x00000004159d7c23 */ /* 0x100fe200080108ba */
[----:B------:R-:W-:Y:S01]  /*56d0*/  MUFU.EX2 R164, R164 ;  /* 0x000000a400a47308 */ /* 0x000fe20000000800 */
[----:B------:R-:W-:Y:S01]  /*56e0*/  FFMA.FTZ R158, R23, UR4, -R186 ;  /* 0x00000004179e7c23 */ /* 0x000fe200080108ba */
[----:B------:R-:W-:Y:S01]  /*56f0*/  IMAD.WIDE.U32 R10, R10, -0x2daee0ad, RZ ;  /* 0xd2511f530a0a7825 */ /* 0x000fe200078e00ff */
[----:B------:R-:W-:-:S03]  /*5700*/  LOP3.LUT R14, R182, R24, R27, 0x96, !PT ;  /* 0x00000018b60e7212 */ /* 0x000fc600078e961b */
[--C-:B------:R-:W-:Y:S01]  /*5710*/  FFMA.FTZ R151, R4, UR4, -R147.reuse ;  /* 0x0000000404977c23 */ /* 0x100fe20008010893 */
[----:B------:R-:W-:Y:S01]  /*5720*/  FFMA.FTZ R154, R6, UR4, -R147 ;  /* 0x00000004069a7c23 */ /* 0x000fe20008010893 */
[----:B------:R-:W-:Y:S01]  /*5730*/  VIADD R17, R170, 0xc000 ;  /* 0x0000c000aa117836 */ /* 0x000fe20000000000 */
[----:B------:R-:W-:Y:S01]  /*5740*/  LOP3.LUT R11, R193, R26, R11, 0x96, !PT ;  /* 0x0000001ac10b7212 */ /* 0x000fe200078e960b */
[----:B------:R-:W-:Y:S01]  /*5750*/  IMAD.WIDE.U32 R14, R14, -0x326172a9, RZ ;  /* 0xcd9e8d570e0e7825 */ /* 0x000fe200078e00ff */
[----:B------:R-:W-:Y:S03]  /*5760*/  MUFU.EX2 R162, R162 ;  /* 0x000000a200a27308 */ /* 0x000fe60000000800 */
[----:B------:R-:W-:Y:S01]  /*5770*/  FFMA.FTZ R155, R8, UR4, -R147 ;  /* 0x00000004089b7c23 */ /* 0x000fe20008010893 */
[----:B------:R-:W-:Y:S01]  /*5780*/  FFMA.FTZ R152, R9, UR4, -R186 ;  /* 0x0000000409987c23 */ /* 0x000fe200080108ba */
[----:B------:R-:W-:-:S04]  /*5790*/  IMAD.WIDE.U32 R24, R11, -0x326172a9, RZ ;  /* 0xcd9e8d570b187825 */ /* 0x000fc800078e00ff */
[--C-:B------:R-:W-:Y:S01]  /*57a0*/  FFMA.FTZ R149, R7, UR4, -R186.reuse ;  /* 0x0000000407957c23 */ /* 0x100fe200080108ba */
[----:B------:R-:W-:Y:S01]  /*57b0*/  FFMA.FTZ R153, R13, UR4, -R186 ;  /* 0x000000040d997c23 */ /* 0x000fe200080108ba */
[----:B------:R-:W-:Y:S01]  /*57c0*/  FFMA.FTZ R160, R12, UR4, -R147 ;  /* 0x000000040ca07c23 */ /* 0x000fe20008010893 */
[----:B------:R-:W-:Y:S01]  /*57d0*/  IMAD.MOV.U32 R20, RZ, RZ, R24 ;  /* 0x000000ffff147224 */ /* 0x000fe200078e0018 */
[----:B------:R-:W-:Y:S01]  /*57e0*/  LOP3.LUT R18, R200, R14, R25, 0x96, !PT ;  /* 0x0000000ec8127212 */ /* 0x000fe200078e9619 */
[----:B------:R-:W1:Y:S01]  /*57f0*/  MUFU.EX2 R161, R161 ;  /* 0x000000a100a17308 */ /* 0x000e620000000800 */
[----:B------:R-:W-:Y:S01]  /*5800*/  PRMT R11, R24, 0x7771, RZ ;  /* 0x00007771180b7816 */ /* 0x000fe200000000ff */
[----:B------:R-:W-:Y:S01]  /*5810*/  @P2 VIADD R167, R17, 0xffffffc0 ;  /* 0xffffffc011a72836 */ /* 0x000fe20000000000 */
[----:B------:R-:W-:Y:S01]  /*5820*/  LOP3.LUT R20, R20, 0xff, RZ, 0xc0, !PT ;  /* 0x000000ff14147812 */ /* 0x000fe200078ec0ff */
[----:B------:R-:W-:Y:S01]  /*5830*/  FFMA.FTZ R156, R5, UR4, -R186 ;  /* 0x00000004059c7c23 */ /* 0x000fe200080108ba */
[----:B------:R-:W-:Y:S01]  /*5840*/  PRMT R19, R18, 0x7632, R19 ;  /* 0x0000763212137816 */ /* 0x000fe20000000013 */
[----:B------:R-:W-:Y:S01]  /*5850*/  IMAD.IADD R165, R86, 0x1, R167 ;  /* 0x0000000156a57824 */ /* 0x000fe200078e02a7 */
[----:B------:R-:W-:Y:S01]  /*5860*/  PRMT R11, R20, 0x5410, R11 ;  /* 0x00005410140b7816 */ /* 0x000fe2000000000b */
[----:B------:R-:W2:Y:S01]  /*5870*/  MUFU.EX2 R159, R159 ;  /* 0x0000009f009f7308 */ /* 0x000ea20000000800 */
[C---:B------:R-:W-:Y:S01]  /*5880*/  LOP3.LUT R20, R18.reuse, 0xffff, RZ, 0xc0, !PT ;  /* 0x0000ffff12147812 */ /* 0x040fe200078ec0ff */
[----:B------:R-:W-:Y:S01]  /*5890*/  LDSM.16.MT88.4 R80, [R167+0x2000] ;  /* 0x00200000a750783b */ /* 0x000fe20000004200 */
[----:B------:R-:W-:Y:S01]  /*58a0*/  LOP3.LUT R21, R18, 0xff, RZ, 0xc0, !PT ;  /* 0x000000ff12157812 */ /* 0x000fe200078ec0ff */
[--C-:B------:R-:W-:Y:S01]  /*58b0*/  FFMA.FTZ R174, R174, UR4, -R147.reuse ;  /* 0x00000004aeae7c23 */ /* 0x100fe20008010893 */
[----:B------:R-:W-:Y:S01]  /*58c0*/  SHF.R.U32.HI R18, RZ, 0x18, R18 ;  /* 0x00000018ff127819 */ /* 0x000fe20000011612 */
[----:B------:R-:W4:Y:S01]  /*58d0*/  LDSM.16.MT88.4 R140, [R165+0x4000] ;  /* 0x00400000a58c783b */ /* 0x000f220000004200 */
[----:B------:R-:W-:Y:S01]  /*58e0*/  LOP3.LUT R19, R19, 0xff, RZ, 0xc0, !PT ;  /* 0x000000ff13137812 */ /* 0x000fe200078ec0ff */
[----:B------:R-:W-:Y:S01]  /*58f0*/  MUFU.EX2 R166, R166 ;  /* 0x000000a600a67308 */ /* 0x000fe20000000800 */
[C---:B------:R-:W-:Y:S01]  /*5900*/  PRMT R17, R24.reuse, 0x7773, RZ ;  /* 0x0000777318117816 */ /* 0x040fe200000000ff */
[----:B------:R-:W3:Y:S01]  /*5910*/  LDSM.16.MT88.4 R56, [R165] ;  /* 0x00000000a538783b */ /* 0x000ee20000004200 */
[----:B------:R-:W-:Y:S01]  /*5920*/  PRMT R14, R24, 0x7772, RZ ;  /* 0x00007772180e7816 */ /* 0x000fe200000000ff */
[----:B------:R-:W-:Y:S01]  /*5930*/  FFMA.FTZ R168, R168, UR4, -R147 ;  /* 0x00000004a8a87c23 */ /* 0x000fe20008010893 */
[----:B------:R-:W-:Y:S01]  /*5940*/  PRMT R19, R19, 0x5410, R18 ;  /* 0x0000541013137816 */ /* 0x000fe20000000012 */
[----:B------:R-:W-:Y:S01]  /*5950*/  LDSM.16.MT88.4 R88, [R165+0x2000] ;  /* 0x00200000a558783b */ /* 0x000fe20000004200 */
[----:B------:R-:W-:Y:S01]  /*5960*/  PRMT R14, R14, 0x5410, R17 ;  /* 0x000054100e0e7816 */ /* 0x000fe20000000011 */
[----:B------:R-:W5:Y:S01]  /*5970*/  MUFU.EX2 R163, R163 ;  /* 0x000000a300a37308 */ /* 0x000f620000000800 */
[----:B------:R-:W-:Y:S01]  /*5980*/  SHF.R.U32.HI R20, RZ, 0x8, R20 ;  /* 0x00000008ff147819 */ /* 0x000fe20000011614 */
[----:B------:R-:W-:Y:S01]  /*5990*/  LDSM.16.MT88.4 R48, [R167] ;  /* 0x00000000a730783b */ /* 0x000fe20000004200 */
[----:B------:R-:W-:Y:S01]  /*59a0*/  LOP3.LUT R17, R14, 0xff00ff, RZ, 0xc0, !PT ;  /* 0x00ff00ff0e117812 */ /* 0x000fe200078ec0ff */
[--C-:B------:R-:W-:Y:S01]  /*59b0*/  FFMA.FTZ R173, R173, UR4, -R186.reuse ;  /* 0x00000004adad7c23 */ /* 0x100fe200080108ba */
[--C-:B------:R-:W-:Y:S01]  /*59c0*/  HSET2.LE.AND R113, R19, R172.reuse, PT ;  /* 0x000000ac13717233 */ /* 0x100fe20003803000 */
[----:B------:R-:W-:Y:S01]  /*59d0*/  LDSM.16.MT88.4 R120, [R167+0x4000] ;  /* 0x00400000a778783b */ /* 0x000fe20000004200 */
[----:B-1----:R-:W-:Y:S01]  /*59e0*/  F2FP.F16.F32.PACK_AB R14, R161, R162 ;  /* 0x000000a2a10e723e */ /* 0x002fe200000000ff */
[----:B------:R-:W-:Y:S01]  /*59f0*/  MUFU.EX2 R158, R158 ;  /* 0x0000009e009e7308 */ /* 0x000fe20000000800 */
[--C-:B------:R-:W-:Y:S01]  /*5a00*/  HSET2.LE.AND R11, R11, R172.reuse, PT ;  /* 0x000000ac0b0b7233 */ /* 0x100fe20003803000 */
[----:B------:R-:W-:Y:S01]  /*5a10*/  LDSM.16.MT88.4 R24, [R167+0x800] ;  /* 0x00080000a718783b */ /* 0x000fe20000004200 */
[----:B------:R-:W-:Y:S01]  /*5a20*/  LOP3.LUT R113, R14, R113, RZ, 0xc0, !PT ;  /* 0x000000710e717212 */ /* 0x000fe200078ec0ff */
[----:B------:R-:W-:Y:S01]  /*5a30*/  FFMA.FTZ R190, R190, UR4, -R147 ;  /* 0x00000004bebe7c23 */ /* 0x000fe20008010893 */
[----:B------:R-:W-:Y:S01]  /*5a40*/  LOP3.LUT R14, R201, R16, R15, 0x96, !PT ;  /* 0x00000010c90e7212 */ /* 0x000fe200078e960f */
[----:B------:R-:W-:Y:S01]  /*5a50*/  FFMA.FTZ R187, R187, UR4, -R186 ;  /* 0x00000004bbbb7c23 */ /* 0x000fe200080108ba */
[----:B------:R-:W-:Y:S01]  /*5a60*/  PRMT R21, R21, 0x5410, R20 ;  /* 0x0000541015157816 */ /* 0x000fe20000000014 */
[----:B------:R-:W1:Y:S01]  /*5a70*/  MUFU.EX2 R157, R157 ;  /* 0x0000009d009d7308 */ /* 0x000e620000000800 */
[----:B--2---:R-:W-:Y:S01]  /*5a80*/  F2FP.F16.F32.PACK_AB R114, R159, R164 ;  /* 0x000000a49f72723e */ /* 0x004fe200000000ff */
[----:B------:R-:W-:Y:S01]  /*5a90*/  IMAD.WIDE.U32 R14, R14, -0x2daee0ad, RZ ;  /* 0xd2511f530e0e7825 */ /* 0x000fe200078e00ff */
[----:B------:R-:W-:-:S03]  /*5aa0*/  HSET2.LE.AND R17, R17, R172, PT ;  /* 0x000000ac11117233 */ /* 0x000fc60003803000 */
[----:B------:R-:W-:Y:S01]  /*5ab0*/  FFMA.FTZ R185, R185, UR4, -R186 ;  /* 0x00000004b9b97c23 */ /* 0x000fe200080108ba */
[----:B------:R-:W-:Y:S01]  /*5ac0*/  LOP3.LUT R114, R114, R11, RZ, 0xc0, !PT ;  /* 0x0000000b72727212 */ /* 0x000fe200078ec0ff */
[----:B------:R-:W-:Y:S01]  /*5ad0*/  IMAD.MOV.U32 R8, RZ, RZ, R14 ;  /* 0x000000ffff087224 */ /* 0x000fe200078e000e */
[----:B------:R-:W-:Y:S01]  /*5ae0*/  HSET2.LE.AND R112, R21, R172, PT ;  /* 0x000000ac15707233 */ /* 0x000fe20003803000 */
[----:B------:R-:W-:Y:S01]  /*5af0*/  MUFU.EX2 R154, R154 ;  /* 0x0000009a009a7308 */ /* 0x000fe20000000800 */
[----:B-----5:R-:W-:Y:S01]  /*5b00*/  F2FP.F16.F32.PACK_AB R11, R163, R166 ;  /* 0x000000a6a30b723e */ /* 0x020fe200000000ff */
[----:B------:R-:W-:Y:S01]  /*5b10*/  LDSM.16.MT88.4 R20, [R165+0x800] ;  /* 0x00080000a514783b */ /* 0x000fe20000004200 */
[----:B------:R-:W-:Y:S01]  /*5b20*/  LOP3.LUT R4, R188, R10, R15, 0x96, !PT ;  /* 0x0000000abc047212 */ /* 0x000fe200078e960f */
[----:B------:R-:W-:Y:S01]  /*5b30*/  FADD.FTZ R163, R166, R163 ;  /* 0x000000a3a6a37221 */ /* 0x000fe20000010000 */
[----:B------:R-:W-:Y:S01]  /*5b40*/  LOP3.LUT R112, R11, R112, RZ, 0xc0, !PT ;  /* 0x000000700b707212 */ /* 0x000fe200078ec0ff */
[----:B------:R-:W-:Y:S01]  /*5b50*/  FADD.FTZ R161, R162, R161 ;  /* 0x000000a1a2a17221 */ /* 0x000fe20000010000 */
[----:B------:R-:W-:Y:S01]  /*5b60*/  PRMT R6, R14, 0x7773, RZ ;  /* 0x000077730e067816 */ /* 0x000fe200000000ff */
[----:B------:R-:W2:Y:S01]  /*5b70*/  MUFU.EX2 R151, R151 ;  /* 0x0000009700977308 */ /* 0x000ea20000000800 */
[----:B-1----:R-:W-:Y:S01]  /*5b80*/  F2FP.F16.F32.PACK_AB R18, R157, R158 ;  /* 0x0000009e9d12723e */ /* 0x002fe200000000ff */
[----:B------:R-:W-:Y:S01]  /*5b90*/  FADD.FTZ R164, R164, R163 ;  /* 0x000000a3a4a47221 */ /* 0x000fe20000010000 */
[----:B------:R-:W-:-:S02]  /*5ba0*/  PRMT R11, R14, 0x7772, RZ ;  /* 0x000077720e0b7816 */ /* 0x000fc400000000ff */
[----:B------:R-:W-:Y:S01]  /*5bb0*/  LOP3.LUT R9, R4, 0xffff, RZ, 0xc0, !PT ;  /* 0x0000ffff04097812 */ /* 0x000fe200078ec0ff */
[----:B------:R-:W-:Y:S01]  /*5bc0*/  FADD.FTZ R159, R159, R164 ;  /* 0x000000a49f9f7221 */ /* 0x000fe20000010000 */
[----:B------:R-:W-:Y:S01]  /*5bd0*/  LOP3.LUT R115, R18, R17, RZ, 0xc0, !PT ;  /* 0x0000001112737212 */ /* 0x000fe200078ec0ff */
[----:B------:R-:W-:Y:S01]  /*5be0*/  MUFU.EX2 R160, R160 ;  /* 0x000000a000a07308 */ /* 0x000fe20000000800 */
[----:B------:R-:W-:Y:S01]  /*5bf0*/  PRMT R11, R11, 0x5410, R6 ;  /* 0x000054100b0b7816 */ /* 0x000fe20000000006 */
[----:B------:R-:W1:Y:S01]  /*5c00*/  LDSM.16.MT88.4 R16, [R175+0x10800] ;  /* 0x01080000af10783b */ /* 0x000e620000004200 */
[----:B------:R-:W-:Y:S02]  /*5c10*/  LOP3.LUT R6, R4, 0xff, RZ, 0xc0, !PT ;  /* 0x000000ff04067812 */ /* 0x000fe400078ec0ff */
[----:B------:R-:W-:Y:S01]  /*5c20*/  SHF.R.U32.HI R7, RZ, 0x8, R9 ;  /* 0x00000008ff077819 */ /* 0x000fe20000011609 */
[----:B------:R-:W-:Y:S01]  /*5c30*/  HMMA.16816.F32 R100, R112, R104, RZ ;  /* 0x000000687064723c */ /* 0x000fe200000018ff */
[----:B------:R-:W-:Y:S01]  /*5c40*/  PRMT R13, R14, 0x7771, RZ ;  /* 0x000077710e0d7816 */ /* 0x000fe200000000ff */
[----:B------:R-:W5:Y:S01]  /*5c50*/  MUFU.EX2 R155, R155 ;  /* 0x0000009b009b7308 */ /* 0x000f620000000800 */
[----:B------:R-:W-:-:S02]  /*5c60*/  LOP3.LUT R8, R8, 0xff, RZ, 0xc0, !PT ;  /* 0x000000ff08087812 */ /* 0x000fc400078ec0ff */
[----:B------:R-:W-:Y:S02]  /*5c70*/  PRMT R7, R6, 0x5410, R7 ;  /* 0x0000541006077816 */ /* 0x000fe40000000007 */
[----:B------:R-:W-:Y:S01]  /*5c80*/  PRMT R13, R8, 0x5410, R13 ;  /* 0x00005410080d7816 */ /* 0x000fe2000000000d */
[C---:B------:R-:W-:Y:S01]  /*5c90*/  HMMA.16816.F32 R104, R112.reuse, R106, RZ ;  /* 0x0000006a7068723c */ /* 0x040fe200000018ff */
[----:B------:R-:W-:Y:S01]  /*5ca0*/  PRMT R6, R4, 0x7632, R6 ;  /* 0x0000763204067816 */ /* 0x000fe20000000006 */
[----:B------:R-:W-:Y:S01]  /*5cb0*/  MUFU.EX2 R152, R152 ;  /* 0x0000009800987308 */ /* 0x000fe20000000800 */
[----:B------:R-:W-:Y:S02]  /*5cc0*/  SHF.R.U32.HI R5, RZ, 0x18, R4 ;  /* 0x00000018ff057819 */ /* 0x000fe40000011604 */
[----:B------:R-:W-:Y:S02]  /*5cd0*/  LOP3.LUT R4, R6, 0xff, RZ, 0xc0, !PT ;  /* 0x000000ff06047812 */ /* 0x000fe400078ec0ff */
[----:B------:R-:W-:Y:S01]  /*5ce0*/  HSET2.LE.AND R6, R13, R172, PT ;  /* 0x000000ac0d067233 */ /* 0x000fe20003803000 */
[----:B----4-:R-:W-:Y:S01]  /*5cf0*/  HMMA.16816.F32 R116, R112, R140, RZ ;  /* 0x0000008c7074723c */ /* 0x010fe200000018ff */
[----:B------:R-:W4:Y:S01]  /*5d00*/  LDSM.16.MT88.4 R12, [R170+0xe800] ;  /* 0x00e80000aa0c783b */ /* 0x000f220000004200 */
[----:B------:R-:W3:Y:S01]  /*5d10*/  MUFU.EX2 R149, R149 ;  /* 0x0000009500957308 */ /* 0x000ee20000000800 */
[----:B------:R-:W-:-:S02]  /*5d20*/  LOP3.LUT R11, R11, 0xff00ff, RZ, 0xc0, !PT ;  /* 0x00ff00ff0b0b7812 */ /* 0x000fc400078ec0ff */
[----:B--2---:R-:W-:Y:S02]  /*5d30*/  F2FP.F16.F32.PACK_AB R9, R151, R154 ;  /* 0x0000009a9709723e */ /* 0x004fe400000000ff */
[----:B------:R-:W-:Y:S01]  /*5d40*/  PRMT R5, R4, 0x5410, R5 ;  /* 0x0000541004057816 */ /* 0x000fe20000000005 */
[C---:B------:R-:W-:Y:S01]  /*5d50*/  HMMA.16816.F32 R60, R112.reuse, R64, RZ ;  /* 0x00000040703c723c */ /* 0x040fe200000018ff */
[----:B------:R-:W-:Y:S01]  /*5d60*/  LOP3.LUT R6, R9, R6, RZ, 0xc0, !PT ;  /* 0x0000000609067212 */ /* 0x000fe200078ec0ff */
[----:B------:R-:W-:Y:S01]  /*5d70*/  MUFU.EX2 R153, R153 ;  /* 0x0000009900997308 */ /* 0x000fe20000000800 */
[--C-:B------:R-:W-:Y:S02]  /*5d80*/  HSET2.LE.AND R4, R11, R172.reuse, PT ;  /* 0x000000ac0b047233 */ /* 0x100fe40003803000 */
[--C-:B------:R-:W-:Y:S02]  /*5d90*/  HSET2.LE.AND R8, R7, R172.reuse, PT ;  /* 0x000000ac07087233 */ /* 0x100fe40003803000 */
[----:B-----5:R-:W-:Y:S01]  /*5da0*/  F2FP.F16.F32.PACK_AB R11, R155, R160 ;  /* 0x000000a09b0b723e */ /* 0x020fe200000000ff */
[----:B------:R-:W-:Y:S01]  /*5db0*/  HMMA.16816.F32 R64, R112, R66, RZ ;  /* 0x000000427040723c */ /* 0x000fe200000018ff */
[----:B------:R-:W-:Y:S01]  /*5dc0*/  HSET2.LE.AND R5, R5, R172, PT ;  /* 0x000000ac05057233 */ /* 0x000fe20003803000 */
[----:B------:R-:W2:Y:S01]  /*5dd0*/  MUFU.EX2 R156, R156 ;  /* 0x0000009c009c7308 */ /* 0x000ea20000000800 */
[----:B---3--:R-:W-:Y:S01]  /*5de0*/  F2FP.F16.F32.PACK_AB R9, R149, R152 ;  /* 0x000000989509723e */ /* 0x008fe200000000ff */
[----:B------:R-:W-:-:S03]  /*5df0*/  FADD.FTZ R160, R160, R159 ;  /* 0x0000009fa0a07221 */ /* 0x000fc60000010000 */
[----:B------:R-:W-:Y:S01]  /*5e00*/  LOP3.LUT R7, R9, R4, RZ, 0xc0, !PT ;  /* 0x0000000409077212 */ /* 0x000fe200078ec0ff */
[----:B------:R-:W-:Y:S01]  /*5e10*/  HMMA.16816.F32 R52, R112, R56, RZ ;  /* 0x000000387034723c */ /* 0x000fe200000018ff */
[----:B------:R-:W-:Y:S01]  /*5e20*/  LOP3.LUT R4, R11, R8, RZ, 0xc0, !PT ;  /* 0x000000080b047212 */ /* 0x000fe200078ec0ff */
[----:B------:R-:W-:Y:S01]  /*5e30*/  MUFU.EX2 R174, R174 ;  /* 0x000000ae00ae7308 */ /* 0x000fe20000000800 */
[----:B------:R-:W3:Y:S01]  /*5e40*/  LDSM.16.MT88.4 R8, [R167+0x2800] ;  /* 0x00280000a708783b */ /* 0x000ee20000004200 */
[----:B------:R-:W-:-:S04]  /*5e50*/  FADD.FTZ R155, R155, R160 ;  /* 0x000000a09b9b7221 */ /* 0x000fc80000010000 */
[C---:B------:R-:W-:Y:S01]  /*5e60*/  HMMA.16816.F32 R76, R112.reuse, R80, RZ ;  /* 0x00000050704c723c */ /* 0x040fe200000018ff */
[----:B------:R-:W-:Y:S01]  /*5e70*/  FADD.FTZ R154, R154, R155 ;  /* 0x0000009b9a9a7221 */ /* 0x000fe20000010000 */
[----:B------:R-:W-:Y:S01]  /*5e80*/  MUFU.EX2 R168, R168 ;  /* 0x000000a800a87308 */ /* 0x000fe20000000800 */
[----:B--2---:R-:W-:Y:S02]  /*5e90*/  F2FP.F16.F32.PACK_AB R140, R156, R153 ;  /* 0x000000999c8c723e */ /* 0x004fe400000000ff */
[----:B------:R-:W-:Y:S02]  /*5ea0*/  FADD.FTZ R151, R151, R154 ;  /* 0x0000009a97977221 */ /* 0x000fe40000010000 */
[----:B------:R-:W-:Y:S01]  /*5eb0*/  LOP3.LUT R5, R140, R5, RZ, 0xc0, !PT ;  /* 0x000000058c057212 */ /* 0x000fe200078ec0ff */
[----:B------:R-:W-:Y:S02]  /*5ec0*/  HMMA.16816.F32 R80, R112, R82, RZ ;  /* 0x000000527050723c */ /* 0x000fe400000018ff */
[----:B------:R-:W-:Y:S06]  /*5ed0*/  MUFU.EX2 R173, R173 ;  /* 0x000000ad00ad7308 */ /* 0x000fec0000000800 */
[C---:B-1----:R-:W-:Y:S02]  /*5ee0*/  HMMA.16816.F32 R100, R4.reuse, R16, R100 ;  /* 0x000000100464723c */ /* 0x042fe40000001864 */
[----:B------:R-:W-:Y:S06]  /*5ef0*/  MUFU.EX2 R190, R190 ;  /* 0x000000be00be7308 */ /* 0x000fec0000000800 */
[C---:B------:R-:W-:Y:S01]  /*5f00*/  HMMA.16816.F32 R104, R4.reuse, R18, R104 ;  /* 0x000000120468723c */ /* 0x040fe20000001868 */
[----:B------:R-:W1:Y:S01]  /*5f10*/  LDSM.16.MT88.4 R16, [R165+0x2800] ;  /* 0x00280000a510783b */ /* 0x000e620000004200 */
[----:B------:R-:W-:Y:S06]  /*5f20*/  MUFU.EX2 R185, R185 ;  /* 0x000000b900b97308 */ /* 0x000fec0000000800 */
[C---:B----4-:R-:W-:Y:S08]  /*5f30*/  HMMA.16816.F32 R60, R4.reuse, R12, R60 ;  /* 0x0000000c043c723c */ /* 0x050ff0000000183c */
[C---:B------:R-:W-:Y:S01]  /*5f40*/  HMMA.16816.F32 R64, R4.reuse, R14, R64 ;  /* 0x0000000e0440723c */ /* 0x040fe20000001840 */
[----:B------:R-:W2:Y:S07]  /*5f50*/  LDSM.16.MT88.4 R12, [R170+0x10800] ;  /* 0x01080000aa0c783b */ /* 0x000eae0000004200 */
[----:B------:R-:W-:Y:S01]  /*5f60*/  HMMA.16816.F32 R52, R4, R20, R52 ;  /* 0x000000140434723c */ /* 0x000fe20000001834 */
[----:B------:R-:W-:-:S05]  /*5f70*/  VIADD R21, R210, 0xffffffff ;  /* 0xffffffffd2157836 */ /* 0x000fca0000000000 */
[----:B------:R-:W-:Y:S02]  /*5f80*/  LOP3.LUT R20, R223, R21, R217, 0x96, !PT ;  /* 0x00000015df147212 */ /* 0x000fe400078e96d9 */
[----:B------:R-:W-:Y:S03]  /*5f90*/  HMMA.16816.F32 R84, R112, R88, RZ ;  /* 0x000000587054723c */ /* 0x000fe600000018ff */
[----:B------:R-:W-:-:S05]  /*5fa0*/  IMAD.WIDE.U32 R20, R20, -0x326172a9, RZ ;  /* 0xcd9e8d5714147825 */ /* 0x000fca00078e00ff */
[----:B------:R-:W-:Y:S01]  /*5fb0*/  LOP3.LUT R199, R199, R220, R21, 0x96, !PT ;  /* 0x000000dcc7c77212 */ /* 0x000fe200078e9615 */
[----:B---3--:R-:W-:Y:S01]  /*5fc0*/  HMMA.16816.F32 R76, R4, R8, R76 ;  /* 0x00000008044c723c */ /* 0x008fe2000000184c */
[----:B------:R-:W-:Y:S01]  /*5fd0*/  LOP3.LUT R20, R169, R20, R213, 0x96, !PT ;  /* 0x00000014a9147212 */ /* 0x000fe200078e96d5 */
[----:B------:R-:W-:Y:S01]  /*5fe0*/  FFMA.FTZ R169, R184, UR4, -R147 ;  /* 0x00000004b8a97c23 */ /* 0x000fe20008010893 */
[----:B------:R-:W-:Y:S01]  /*5ff0*/  FFMA.FTZ R184, R189, UR4, -R186 ;  /* 0x00000004bdb87c23 */ /* 0x000fe200080108ba */
[----:B------:R-:W-:-:S04]  /*6000*/  IMAD.WIDE.U32 R224, R199, -0x2daee0ad, RZ ;  /* 0xd2511f53c7e07825 */ /* 0x000fc800078e00ff */
[----:B------:R-:W-:Y:S01]  /*6010*/  HMMA.16816.F32 R80, R4, R10, R80 ;  /* 0x0000000a0450723c */ /* 0x000fe20000001850 */
[----:B------:R-:W3:Y:S01]  /*6020*/  LDSM.16.MT88.4 R8, [R167+0x4800] ;  /* 0x00480000a708783b */ /* 0x000ee20000004200 */
[----:B------:R-:W-:Y:S01]  /*6030*/  IMAD.WIDE.U32 R20, R20, -0x2daee0ad, RZ ;  /* 0xd2511f5314147825 */ /* 0x000fe200078e00ff */
[----:B------:R-:W-:Y:S01]  /*6040*/  LOP3.LUT R197, R197, R214, R225, 0x96, !PT ;  /* 0x000000d6c5c57212 */ /* 0x000fe200078e96e1 */
[----:B------:R-:W-:Y:S03]  /*6050*/  MUFU.EX2 R184, R184 ;  /* 0x000000b800b87308 */ /* 0x000fe60000000800 */
[----:B------:R-:W-:Y:S01]  /*6060*/  LOP3.LUT R224, R171, R224, R21, 0x96, !PT ;  /* 0x000000e0abe07212 */ /* 0x000fe200078e9615 */
[----:B------:R-:W-:Y:S04]  /*6070*/  HMMA.16816.F32 R92, R112, R96, RZ ;  /* 0x00000060705c723c */ /* 0x000fe800000018ff */
[----:B------:R-:W-:Y:S01]  /*6080*/  IMAD.WIDE.U32 R224, R224, -0x326172a9, RZ ;  /* 0xcd9e8d57e0e07825 */ /* 0x000fe200078e00ff */
[----:B------:R-:W4:Y:S03]  /*6090*/  MUFU.EX2 R169, R169 ;  /* 0x000000a900a97308 */ /* 0x000f260000000800 */
[----:B-1----:R-:W-:Y:S01]  /*60a0*/  HMMA.16816.F32 R84, R4, R16, R84 ;  /* 0x000000100454723c */ /* 0x002fe20000001854 */
[----:B------:R-:W-:Y:S01]  /*60b0*/  FFMA.FTZ R17, R198, UR4, -R147 ;  /* 0x00000004c6117c23 */ /* 0x000fe20008010893 */
[----:B------:R-:W-:-:S03]  /*60c0*/  IMAD.WIDE.U32 R198, R197, -0x326172a9, RZ ;  /* 0xcd9e8d57c5c67825 */ /* 0x000fc600078e00ff */
[----:B------:R1:W5:Y:S02]  /*60d0*/  MUFU.EX2 R171, R17 ;  /* 0x0000001100ab7308 */ /* 0x0003640000000800 */
[----:B------:R-:W-:Y:S01]  /*60e0*/  LOP3.LUT R16, R203, R212, R199, 0x96, !PT ;  /* 0x000000d4cb107212 */ /* 0x000fe200078e96c7 */
[----:B------:R-:W-:Y:S01]  /*60f0*/  HMMA.16816.F32 R96, R112, R98, RZ ;  /* 0x000000627060723c */ /* 0x000fe200000018ff */
[----:B------:R-:W-:-:S05]  /*6100*/  LOP3.LUT R198, R202, R198, R225, 0x96, !PT ;  /* 0x000000c6cac67212 */ /* 0x000fca00078e96e1 */
[----:B------:R-:W-:Y:S01]  /*6110*/  IMAD.WIDE.U32 R198, R198, -0x2daee0ad, RZ ;  /* 0xd2511f53c6c67825 */ /* 0x000fe200078e00ff */
[----:B----4-:R-:W-:Y:S01]  /*6120*/  F2FP.F16.F32.PACK_AB R210, R169, R168 ;  /* 0x000000a8a9d2723e */ /* 0x010fe200000000ff */
[----:B------:R-:W-:Y:S02]  /*6130*/  HMMA.16816.F32 R36, R112, R40, RZ ;  /* 0x000000287024723c */ /* 0x000fe400000018ff */
[----:B------:R-:W-:-:S04]  /*6140*/  FADD.FTZ R168, R168, R151 ;  /* 0x00000097a8a87221 */ /* 0x000fc80000010000 */
[----:B------:R-:W-:Y:S02]  /*6150*/  FADD.FTZ R168, R169, R168 ;  /* 0x000000a8a9a87221 */ /* 0x000fe40000010000 */
        /* <DEDUP_REMOVED lines=12> */
[----:B------:R-:W4:Y:S07]  /*6220*/  LDSM.16.MT88.4 R140, [R165+0x4800] ;  /* 0x00480000a58c783b */ /* 0x000f2e0000004200 */
[----:B--2---:R-:W-:Y:S01]  /*6230*/  HMMA.16816.F32 R92, R4, R12, R92 ;  /* 0x0000000c045c723c */ /* 0x004fe2000000185c */
[----:B------:R-:W-:-:S03]  /*6240*/  IMAD.WIDE.U32 R12, R16, -0x2daee0ad, RZ ;  /* 0xd2511f53100c7825 */ /* 0x000fc600078e00ff */
[----:B------:R-:W-:-:S04]  /*6250*/  LOP3.LUT R193, R193, R12, R199, 0x96, !PT ;  /* 0x0000000cc1c17212 */ /* 0x000fc800078e96c7 */
[----:B------:R-:W-:Y:S01]  /*6260*/  HMMA.16816.F32 R96, R4, R14, R96 ;  /* 0x0000000e0460723c */ /* 0x000fe20000001860 */
[----:B------:R-:W-:Y:S01]  /*6270*/  LOP3.LUT R218, R182, R20, R13, 0x96, !PT ;  /* 0x00000014b6da7212 */ /* 0x000fe200078e960d */
[----:B------:R-:W-:-:S04]  /*6280*/  IMAD.WIDE.U32 R14, R193, -0x326172a9, RZ ;  /* 0xcd9e8d57c10e7825 */ /* 0x000fc800078e00ff */
[----:B------:R-:W-:Y:S02]  /*6290*/  IMAD.MOV.U32 R12, RZ, RZ, R14 ;  /* 0x000000ffff0c7224 */ /* 0x000fe400078e000e */
[C---:B---3--:R-:W-:Y:S01]  /*62a0*/  HMMA.16816.F32 R108, R4.reuse, R8, R108 ;  /* 0x00000008046c723c */ /* 0x048fe2000000186c */
[----:B------:R-:W-:Y:S01]  /*62b0*/  IMAD.WIDE.U32 R218, R218, -0x326172a9, RZ ;  /* 0xcd9e8d57dada7825 */ /* 0x000fe200078e00ff */
[----:B------:R-:W-:Y:S02]  /*62c0*/  PRMT R9, R14, 0x7771, RZ ;  /* 0x000077710e097816 */ /* 0x000fe400000000ff */
[----:B------:R-:W-:Y:S02]  /*62d0*/  LOP3.LUT R12, R12, 0xff, RZ, 0xc0, !PT ;  /* 0x000000ff0c0c7812 */ /* 0x000fe400078ec0ff */
[----:B------:R-:W-:Y:S01]  /*62e0*/  LOP3.LUT R16, R200, R218, R15, 0x96, !PT ;  /* 0x000000dac8107212 */ /* 0x000fe200078e960f */
[----:B------:R-:W-:Y:S01]  /*62f0*/  FFMA.FTZ R218, R144, UR4, -R147 ;  /* 0x0000000490da7c23 */ /* 0x000fe20008010893 */
[C---:B------:R-:W-:Y:S01]  /*6300*/  HMMA.16816.F32 R88, R4.reuse, R18, R88 ;  /* 0x000000120458723c */ /* 0x040fe20000001858 */
[C---:B-1----:R-:W-:Y:S01]  /*6310*/  PRMT R17, R14.reuse, 0x7773, RZ ;  /* 0x000077730e117816 */ /* 0x042fe200000000ff */
[--C-:B------:R-:W-:Y:S01]  /*6320*/  FFMA.FTZ R18, R181, UR4, -R186.reuse ;  /* 0x00000004b5127c23 */ /* 0x100fe200080108ba */
[----:B------:R-:W-:Y:S01]  /*6330*/  PRMT R8, R14, 0x7772, RZ ;  /* 0x000077720e087816 */ /* 0x000fe200000000ff */
[----:B------:R-:W-:Y:S01]  /*6340*/  FFMA.FTZ R181, R191, UR4, -R186 ;  /* 0x00000004bfb57c23 */ /* 0x000fe200080108ba */
[----:B------:R-:W-:Y:S01]  /*6350*/  PRMT R9, R12, 0x5410, R9 ;  /* 0x000054100c097816 */ /* 0x000fe20000000009 */
[----:B------:R5:W-:Y:S01]  /*6360*/  MUFU.EX2 R182, R18 ;  /* 0x0000001200b67308 */ /* 0x000be20000000800 */
[----:B------:R-:W1:Y:S01]  /*6370*/  LDSM.16.MT88.4 R12, [R175+0x11000] ;  /* 0x01100000af0c783b */ /* 0x000e620000004200 */
[----:B------:R-:W-:Y:S01]  /*6380*/  HMMA.16816.F32 R120, R4, R10, R120 ;  /* 0x0000000a0478723c */ /* 0x000fe20000001878 */
[----:B------:R-:W-:Y:S01]  /*6390*/  LOP3.LUT R10, R16, 0xffff, RZ, 0xc0, !PT ;  /* 0x0000ffff100a7812 */ /* 0x000fe200078ec0ff */
[----:B------:R-:W-:Y:S01]  /*63a0*/  FFMA.FTZ R191, R146, UR4, -R147 ;  /* 0x0000000492bf7c23 */ /* 0x000fe20008010893 */
[----:B------:R-:W-:-:S02]  /*63b0*/  PRMT R11, R16, 0x7632, R11 ;  /* 0x00007632100b7816 */ /* 0x000fc4000000000b */
[----:B------:R-:W-:Y:S01]  /*63c0*/  LOP3.LUT R19, R16, 0xff, RZ, 0xc0, !PT ;  /* 0x000000ff10137812 */ /* 0x000fe200078ec0ff */
[----:B------:R-:W2:Y:S01]  /*63d0*/  MUFU.EX2 R181, R181 ;  /* 0x000000b500b57308 */ /* 0x000ea20000000800 */
[----:B------:R-:W-:Y:S01]  /*63e0*/  SHF.R.U32.HI R10, RZ, 0x8, R10 ;  /* 0x00000008ff0a7819 */ /* 0x000fe2000001160a */
[C---:B----4-:R-:W-:Y:S01]  /*63f0*/  HMMA.16816.F32 R116, R4.reuse, R140, R116 ;  /* 0x0000008c0474723c */ /* 0x050fe20000001874 */
[----:B------:R-:W-:Y:S02]  /*6400*/  LOP3.LUT R11, R11, 0xff, RZ, 0xc0, !PT ;  /* 0x000000ff0b0b7812 */ /* 0x000fe400078ec0ff */
[----:B------:R-:W-:Y:S02]  /*6410*/  HSET2.LE.AND R9, R9, R172, PT ;  /* 0x000000ac09097233 */ /* 0x000fe40003803000 */
[----:B------:R-:W-:Y:S01]  /*6420*/  PRMT R8, R8, 0x5410, R17 ;  /* 0x0000541008087816 */ /* 0x000fe20000000011 */
[----:B------:R-:W-:Y:S01]  /*6430*/  MUFU.EX2 R191, R191 ;  /* 0x000000bf00bf7308 */ /* 0x000fe20000000800 */
[----:B------:R-:W-:Y:S01]  /*6440*/  SHF.R.U32.HI R16, RZ, 0x18, R16 ;  /* 0x00000018ff107819 */ /* 0x000fe20000011610 */
[----:B------:R-:W-:Y:S01]  /*6450*/  HMMA.16816.F32 R36, R4, R136, R36 ;  /* 0x000000880424723c */ /* 0x000fe20000001824 */
[----:B-----5:R-:W-:Y:S01]  /*6460*/  F2FP.F16.F32.PACK_AB R18, R174, R171 ;  /* 0x000000abae12723e */ /* 0x020fe200000000ff */
[----:B------:R-:W-:Y:S01]  /*6470*/  FADD.FTZ R171, R171, R168 ;  /* 0x000000a8abab7221 */ /* 0x000fe20000010000 */
[----:B------:R-:W-:-:S02]  /*6480*/  PRMT R19, R19, 0x5410, R10 ;  /* 0x0000541013137816 */ /* 0x000fc4000000000a */
[----:B------:R-:W-:Y:S01]  /*6490*/  PRMT R17, R11, 0x5410, R16 ;  /* 0x000054100b117816 */ /* 0x000fe20000000010 */
[----:B------:R-:W-:Y:S01]  /*64a0*/  MUFU.EX2 R218, R218 ;  /* 0x000000da00da7308 */ /* 0x000fe20000000800 */
[----:B------:R-:W-:Y:S01]  /*64b0*/  LOP3.LUT R18, R18, R9, RZ, 0xc0, !PT ;  /* 0x0000000912127212 */ /* 0x000fe200078ec0ff */
[C---:B------:R-:W-:Y:S01]  /*64c0*/  HMMA.16816.F32 R40, R4.reuse, R138, R40 ;  /* 0x0000008a0428723c */ /* 0x040fe20000001828 */
[----:B------:R-:W-:Y:S01]  /*64d0*/  LOP3.LUT R141, R8, 0xff00ff, RZ, 0xc0, !PT ;  /* 0x00ff00ff088d7812 */ /* 0x000fe200078ec0ff */
[----:B------:R-:W-:Y:S01]  /*64e0*/  LDSM.16.MT88.4 R136, [R175+0xd000] ;  /* 0x00d00000af88783b */ /* 0x000fe20000004200 */
[----:B--2---:R-:W-:Y:S01]  /*64f0*/  F2FP.F16.F32.PACK_AB R189, R184, R181 ;  /* 0x000000b5b8bd723e */ /* 0x004fe200000000ff */
[----:B------:R-:W-:Y:S01]  /*6500*/  FADD.FTZ R174, R174, R171 ;  /* 0x000000abaeae7221 */ /* 0x000fe20000010000 */
[--C-:B------:R-:W-:Y:S01]  /*6510*/  HSET2.LE.AND R17, R17, R172.reuse, PT ;  /* 0x000000ac11117233 */ /* 0x100fe20003803000 */
[----:B------:R-:W2:Y:S01]  /*6520*/  LDSM.16.MT88.4 R8, [R165+0x1000] ;  /* 0x00100000a508783b */ /* 0x000ea20000004200 */
[--C-:B------:R-:W-:Y:S01]  /*6530*/  HSET2.LE.AND R16, R141, R172.reuse, PT ;  /* 0x000000ac8d107233 */ /* 0x100fe20003803000 */
[----:B------:R-:W-:Y:S01]  /*6540*/  HMMA.16816.F32 R68, R4, R32, R68 ;  /* 0x000000200444723c */ /* 0x000fe20000001844 */
[----:B------:R-:W-:-:S02]  /*6550*/  HSET2.LE.AND R141, R19, R172, PT ;  /* 0x000000ac138d7233 */ /* 0x000fc40003803000 */
[----:B------:R-:W-:Y:S02]  /*6560*/  F2FP.F16.F32.PACK_AB R140, R182, R173 ;  /* 0x000000adb68c723e */ /* 0x000fe400000000ff */
[----:B------:R-:W-:Y:S01]  /*6570*/  LOP3.LUT R19, R189, R16, RZ, 0xc0, !PT ;  /* 0x00000010bd137212 */ /* 0x000fe200078ec0ff */
[----:B------:R-:W-:Y:S01]  /*6580*/  FFMA.FTZ R189, R192, UR4, -R147 ;  /* 0x00000004c0bd7c23 */ /* 0x000fe20008010893 */
[----:B------:R-:W-:Y:S01]  /*6590*/  LOP3.LUT R16, R210, R141, RZ, 0xc0, !PT ;  /* 0x0000008dd2107212 */ /* 0x000fe200078ec0ff */
[C---:B------:R-:W-:Y:S01]  /*65a0*/  HMMA.16816.F32 R72, R4.reuse, R34, R72 ;  /* 0x000000220448723c */ /* 0x040fe20000001848 */
[----:B------:R-:W-:Y:S01]  /*65b0*/  LOP3.LUT R17, R140, R17, RZ, 0xc0, !PT ;  /* 0x000000118c117212 */ /* 0x000fe200078ec0ff */
[--C-:B------:R-:W-:Y:S01]  /*65c0*/  FFMA.FTZ R192, R145, UR4, -R186.reuse ;  /* 0x0000000491c07c23 */ /* 0x100fe200080108ba */
[----:B------:R-:W-:Y:S01]  /*65d0*/  FFMA.FTZ R186, R183, UR4, -R186 ;  /* 0x00000004b7ba7c23 */ /* 0x000fe200080108ba */
[----:B------:R-:W-:Y:S01]  /*65e0*/  LDSM.16.MT88.4 R144, [R165+0x5000] ;  /* 0x00500000a590783b */ /* 0x000fe20000004200 */
[----:B------:R-:W-:Y:S03]  /*65f0*/  MUFU.EX2 R189, R189 ;  /* 0x000000bd00bd7308 */ /* 0x000fe60000000800 */
[C---:B------:R-:W-:Y:S01]  /*6600*/  HMMA.16816.F32 R128, R4.reuse, R28, R128 ;  /* 0x0000001c0480723c */ /* 0x040fe20000001880 */
[----:B------:R-:W-:Y:S04]  /*6610*/  LDSM.16.MT88.4 R32, [R175+0xf000] ;  /* 0x00f00000af20783b */ /* 0x000fe80000004200 */
[----:B------:R-:W-:Y:S03]  /*6620*/  MUFU.EX2 R192, R192 ;  /* 0x000000c000c07308 */ /* 0x000fe60000000800 */
[C---:B------:R-:W-:Y:S01]  /*6630*/  HMMA.16816.F32 R124, R4.reuse, R30, R124 ;  /* 0x0000001e047c723c */ /* 0x040fe2000000187c */
[----:B------:R-:W-:Y:S04]  /*6640*/  LDSM.16.MT88.4 R28, [R170+0xd000] ;  /* 0x00d00000aa1c783b */ /* 0x000fe80000004200 */
[----:B------:R-:W-:Y:S03]  /*6650*/  MUFU.EX2 R183, R187 ;  /* 0x000000bb00b77308 */ /* 0x000fe60000000800 */
[C---:B------:R-:W-:Y:S05]  /*6660*/  HMMA.16816.F32 R44, R4.reuse, R24, R44 ;  /* 0x00000018042c723c */ /* 0x040fea000000182c */
[----:B------:R-:W3:Y:S03]  /*6670*/  MUFU.EX2 R186, R186 ;  /* 0x000000ba00ba7308 */ /* 0x000ee60000000800 */
[C---:B------:R-:W-:Y:S01]  /*6680*/  HMMA.16816.F32 R48, R4.reuse, R26, R48 ;  /* 0x0000001a0430723c */ /* 0x040fe20000001830 */
[----:B------:R-:W4:Y:S07]  /*6690*/  LDSM.16.MT88.4 R24, [R167+0x1000] ;  /* 0x00100000a718783b */ /* 0x000f2e0000004200 */
[C---:B------:R-:W-:Y:S01]  /*66a0*/  HMMA.16816.F32 R56, R4.reuse, R22, R56 ;  /* 0x000000160438723c */ /* 0x040fe20000001838 */
[----:B------:R-:W-:Y:S07]  /*66b0*/  LDSM.16.MT88.4 R20, [R170+0xf000] ;  /* 0x00f00000aa14783b */ /* 0x000fee0000004200 */
        /* <DEDUP_REMOVED lines=9> */
[C---:B----4-:R-:W-:Y:S08]  /*6750*/  HMMA.16816.F32 R44, R16.reuse, R24, R44 ;  /* 0x00000018102c723c */ /* 0x050ff0000000182c */
[C---:B-----5:R-:W-:Y:S08]  /*6760*/  HMMA.16816.F32 R76, R16.reuse, R4, R76 ;  /* 0x00000004104c723c */ /* 0x060ff0000000184c */
[C---:B------:R-:W-:Y:S01]  /*6770*/  HMMA.16816.F32 R80, R16.reuse, R6, R80 ;  /* 0x000000061050723c */ /* 0x040fe20000001850 */
[----:B------:R-:W4:Y:S07]  /*6780*/  LDSM.16.MT88.4 R4, [R167+0x5000] ;  /* 0x00500000a704783b */ /* 0x000f2e0000004200 */
[----:B-1----:R-:W-:Y:S01]  /*6790*/  HMMA.16816.F32 R84, R16, R12, R84 ;  /* 0x0000000c1054723c */ /* 0x002fe20000001854 */
[----:B------:R-:W-:-:S05]  /*67a0*/  LOP3.LUT R12, R201, R224, R219, 0x96, !PT ;  /* 0x000000e0c90c7212 */ /* 0x000fca00078e96db */
[----:B------:R-:W-:Y:S02]  /*67b0*/  IMAD.WIDE.U32 R12, R12, -0x2daee0ad, RZ ;  /* 0xd2511f530c0c7825 */ /* 0x000fe400078e00ff */
[----:B------:R-:W-:Y:S01]  /*67c0*/  HMMA.16816.F32 R60, R16, R20, R60 ;  /* 0x00000014103c723c */ /* 0x000fe2000000183c */
[C---:B------:R-:W-:Y:S02]  /*67d0*/  PRMT R21, R12.reuse, 0x7771, RZ ;  /* 0x000077710c157816 */ /* 0x040fe400000000ff */
[C---:B------:R-:W-:Y:S02]  /*67e0*/  PRMT R20, R12.reuse, 0x7773, RZ ;  /* 0x000077730c147816 */ /* 0x040fe400000000ff */
[----:B------:R-:W-:-:S03]  /*67f0*/  PRMT R25, R12, 0x7772, RZ ;  /* 0x000077720c197816 */ /* 0x000fc600000000ff */
[C---:B------:R-:W-:Y:S01]  /*6800*/  HMMA.16816.F32 R64, R16.reuse, R22, R64 ;  /* 0x000000161040723c */ /* 0x040fe20000001840 */
[----:B------:R-:W-:Y:S01]  /*6810*/  IMAD.MOV.U32 R22, RZ, RZ, R12 ;  /* 0x000000ffff167224 */ /* 0x000fe200078e000c */
[----:B------:R-:W-:Y:S02]  /*6820*/  PRMT R25, R25, 0x5410, R20 ;  /* 0x0000541019197816 */ /* 0x000fe40000000014 */
[----:B---3--:R-:W-:Y:S02]  /*6830*/  F2FP.F16.F32.PACK_AB R20, R186, R183 ;  /* 0x000000b7ba14723e */ /* 0x008fe400000000ff */
[----:B------:R-:W-:Y:S02]  /*6840*/  LOP3.LUT R22, R22, 0xff, RZ, 0xc0, !PT ;  /* 0x000000ff16167812 */ /* 0x000fe400078ec0ff */
[----:B--2---:R-:W-:Y:S01]  /*6850*/  HMMA.16816.F32 R92, R16, R8, R92 ;  /* 0x00000008105c723c */ /* 0x004fe2000000185c */
[----:B------:R-:W-:Y:S02]  /*6860*/  LOP3.LUT R8, R188, R198, R13, 0x96, !PT ;  /* 0x000000c6bc087212 */ /* 0x000fe400078e960d */
[----:B------:R-:W-:-:S02]  /*6870*/  PRMT R21, R22, 0x5410, R21 ;  /* 0x0000541016157816 */ /* 0x000fc40000000015 */
[C---:B------:R-:W-:Y:S02]  /*6880*/  PRMT R9, R8.reuse, 0x7632, R9 ;  /* 0x0000763208097816 */ /* 0x040fe40000000009 */
[C---:B------:R-:W-:Y:S01]  /*6890*/  LOP3.LUT R23, R8.reuse, 0xffff, RZ, 0xc0, !PT ;  /* 0x0000ffff08177812 */ /* 0x040fe200078ec0ff */
[C---:B------:R-:W-:Y:S01]  /*68a0*/  HMMA.16816.F32 R88, R16.reuse, R14, R88 ;  /* 0x0000000e1058723c */ /* 0x040fe20000001858 */
[----:B------:R-:W1:Y:S01]  /*68b0*/  LDSM.16.MT88.4 R12, [R175+0xd800] ;  /* 0x00d80000af0c783b */ /* 0x000e620000004200 */
[----:B------:R-:W-:Y:S02]  /*68c0*/  LOP3.LUT R9, R9, 0xff, RZ, 0xc0, !PT ;  /* 0x000000ff09097812 */ /* 0x000fe400078ec0ff */
[----:B------:R-:W-:Y:S02]  /*68d0*/  SHF.R.U32.HI R23, RZ, 0x8, R23 ;  /* 0x00000008ff177819 */ /* 0x000fe40000011617 */
[----:B------:R-:W-:Y:S02]  /*68e0*/  LOP3.LUT R25, R25, 0xff00ff, RZ, 0xc0, !PT ;  /* 0x00ff00ff19197812 */ /* 0x000fe400078ec0ff */
[----:B------:R-:W-:Y:S01]  /*68f0*/  HMMA.16816.F32 R96, R16, R10, R96 ;  /* 0x0000000a1060723c */ /* 0x000fe20000001860 */
[----:B------:R-:W-:-:S02]  /*6900*/  LOP3.LUT R10, R8, 0xff, RZ, 0xc0, !PT ;  /* 0x000000ff080a7812 */ /* 0x000fc400078ec0ff */
[----:B------:R-:W-:Y:S02]  /*6910*/  SHF.R.U32.HI R8, RZ, 0x18, R8 ;  /* 0x00000018ff087819 */ /* 0x000fe40000011608 */
[----:B------:R-:W-:-:S03]  /*6920*/  PRMT R23, R10, 0x5410, R23 ;  /* 0x000054100a177816 */ /* 0x000fc60000000017 */
[C---:B----4-:R-:W-:Y:S01]  /*6930*/  HMMA.16816.F32 R108, R16.reuse, R4, R108 ;  /* 0x00000004106c723c */ /* 0x050fe2000000186c */
[----:B------:R-:W-:Y:S02]  /*6940*/  PRMT R5, R9, 0x5410, R8 ;  /* 0x0000541009057816 */ /* 0x000fe40000000008 */
[----:B------:R-:W2:Y:S01]  /*6950*/  LDSM.16.MT88.4 R8, [R170+0xf800] ;  /* 0x00f80000aa08783b */ /* 0x000ea20000004200 */
[--C-:B------:R-:W-:Y:S02]  /*6960*/  HSET2.LE.AND R4, R23, R172.reuse, PT ;  /* 0x000000ac17047233 */ /* 0x100fe40003803000 */
[----:B------:R-:W-:Y:S02]  /*6970*/  HSET2.LE.AND R5, R5, R172, PT ;  /* 0x000000ac05057233 */ /* 0x000fe40003803000 */
[----:B------:R-:W-:Y:S01]  /*6980*/  HMMA.16816.F32 R36, R16, R136, R36 ;  /* 0x000000881024723c */ /* 0x000fe20000001824 */
[----:B------:R-:W-:Y:S01]  /*6990*/  F2FP.F16.F32.PACK_AB R23, R190, R189 ;  /* 0x000000bdbe17723e */ /* 0x000fe200000000ff */
[----:B------:R-:W-:-:S03]  /*69a0*/  FADD.FTZ R189, R189, R174 ;  /* 0x000000aebdbd7221 */ /* 0x000fc60000010000 */
[----:B------:R-:W-:Y:S01]  /*69b0*/  LOP3.LUT R4, R23, R4, RZ, 0xc0, !PT ;  /* 0x0000000417047212 */ /* 0x000fe200078ec0ff */
[----:B------:R-:W-:Y:S02]  /*69c0*/  FADD.FTZ R190, R190, R189 ;  /* 0x000000bdbebe7221 */ /* 0x000fe40000010000 */
[C---:B------:R-:W-:Y:S01]  /*69d0*/  HMMA.16816.F32 R40, R16.reuse, R138, R40 ;  /* 0x0000008a1028723c */ /* 0x040fe20000001828 */
[----:B------:R-:W-:Y:S07]  /*69e0*/  LDSM.16.MT88.4 R136, [R175+0x11800] ;  /* 0x01180000af88783b */ /* 0x000fee0000004200 */
[----:B------:R-:W-:Y:S01]  /*69f0*/  HMMA.16816.F32 R120, R16, R6, R120 ;  /* 0x000000061078723c */ /* 0x000fe20000001878 */
[----:B------:R-:W-:-:S02]  /*6a00*/  HSET2.LE.AND R6, R21, R172, PT ;  /* 0x000000ac15067233 */ /* 0x000fc40003803000 */
[----:B------:R-:W-:Y:S02]  /*6a10*/  HSET2.LE.AND R7, R25, R172, PT ;  /* 0x000000ac19077233 */ /* 0x000fe40003803000 */
[C---:B------:R-:W-:Y:S01]  /*6a20*/  F2FP.F16.F32.PACK_AB R21, R218.reuse, R191 ;  /* 0x000000bfda15723e */ /* 0x040fe200000000ff */
[----:B------:R-:W-:Y:S02]  /*6a30*/  FADD.FTZ R191, R191, R190 ;  /* 0x000000bebfbf7221 */ /* 0x000fe40000010000 */
[----:B------:R-:W-:Y:S01]  /*6a40*/  HMMA.16816.F32 R116, R16, R144, R116 ;  /* 0x000000901074723c */ /* 0x000fe20000001874 */
[----:B------:R-:W-:Y:S01]  /*6a50*/  F2FP.F16.F32.PACK_AB R144, R185, R192 ;  /* 0x000000c0b990723e */ /* 0x000fe200000000ff */
[----:B------:R-:W-:Y:S01]  /*6a60*/  FADD.FTZ R218, R218, R191 ;  /* 0x000000bfdada7221 */ /* 0x000fe20000010000 */
[----:B------:R-:W-:Y:S02]  /*6a70*/  LOP3.LUT R6, R21, R6, RZ, 0xc0, !PT ;  /* 0x0000000615067212 */ /* 0x000fe400078ec0ff */
[----:B------:R-:W-:-:S02]  /*6a80*/  LOP3.LUT R7, R20, R7, RZ, 0xc0, !PT ;  /* 0x0000000714077212 */ /* 0x000fc400078ec0ff */
[----:B------:R-:W-:Y:S01]  /*6a90*/  LOP3.LUT R5, R144, R5, RZ, 0xc0, !PT ;  /* 0x0000000590057212 */ /* 0x000fe200078ec0ff */
[----:B------:R-:W-:Y:S01]  /*6aa0*/  HMMA.16816.F32 R68, R16, R32, R68 ;  /* 0x000000201044723c */ /* 0x000fe20000001844 */
[----:B------:R-:W-:Y:S07]  /*6ab0*/  LDSM.16.MT88.4 R20, [R167+0x3800] ;  /* 0x00380000a714783b */ /* 0x000fee0000004200 */
        /* <DEDUP_REMOVED lines=21> */
[C---:B------:R-:W-:Y:S08]  /*6c10*/  HMMA.16816.F32 R72, R4.reuse, R142, R72 ;  /* 0x0000008e0448723c */ /* 0x040ff00000001848 */
[C---:B---3--:R-:W-:Y:S08]  /*6c20*/  HMMA.16816.F32 R108, R4.reuse, R16, R108 ;  /* 0x00000010046c723c */ /* 0x048ff0000000186c */
        /* <DEDUP_REMOVED lines=29> */
[----:B------:R-:W1:Y:S01]  /*6e00*/  S2R R178, SR_TID.X ;  /* 0x0000000000b27919 */ /* 0x000e620000002100 */
[----:B------:R-:W2:Y:S01]  /*6e10*/  S2UR UR9, SR_CgaCtaId ;  /* 0x00000000000979c3 */ /* 0x000ea20000008800 */
[----:B------:R-:W3:Y:S01]  /*6e20*/  LDCU UR4, c[0x0][0x440] ;  /* 0x00008800ff0477ac */ /* 0x000ee20008000800 */
[----:B------:R-:W-:Y:S01]  /*6e30*/  IMAD R150, R209, 0x40, R150 ;  /* 0x00000040d1967824 */ /* 0x000fe200078e0296 */
[----:B------:R-:W-:Y:S01]  /*6e40*/  LOP3.LUT R196, R196, 0x38, RZ, 0xc0, !PT ;  /* 0x00000038c4c47812 */ /* 0x000fe200078ec0ff */
[----:B------:R-:W-:Y:S01]  /*6e50*/  VIADD R210, R3, 0xfffffffe ;  /* 0xfffffffe03d27836 */ /* 0x000fe20000000000 */
[----:B------:R-:W-:Y:S01]  /*6e60*/  UMOV UR5, 0x400 ;  /* 0x0000040000057882 */ /* 0x000fe20000000000 */
[----:B------:R-:W-:Y:S01]  /*6e70*/  IMAD.IADD R135, R135, 0x1, R150 ;  /* 0x0000000187877824 */ /* 0x000fe200078e0296 */
[----:B------:R-:W-:Y:S01]  /*6e80*/  MOV R3, R132 ;  /* 0x0000008400037202 */ /* 0x000fe20000000f00 */
[----:B------:R-:W4:Y:S01]  /*6e90*/  S2UR UR7, SR_CgaCtaId ;  /* 0x00000000000779c3 */ /* 0x000f220000008800 */
[--C-:B------:R-:W-:Y:S01]  /*6ea0*/  IMAD.IADD R199, R2, 0x1, R211.reuse ;  /* 0x0000000102c77824 */ /* 0x100fe200078e02d3 */
[----:B------:R-:W-:Y:S01]  /*6eb0*/  UMOV UR8, 0x400 ;  /* 0x0000040000087882 */ /* 0x000fe20000000000 */
[----:B------:R-:W-:Y:S01]  /*6ec0*/  IMAD.IADD R198, R135, 0x1, R148 ;  /* 0x0000000187c67824 */ /* 0x000fe200078e0294 */
[----:B------:R-:W-:Y:S01]  /*6ed0*/  IADD3 R148, PT, PT, R148, R135, -R211 ;  /* 0x0000008794947210 */ /* 0x000fe20007ffe8d3 */
[----:B------:R-:W-:Y:S01]  /*6ee0*/  IMAD.MOV.U32 R2, RZ, RZ, R133 ;  /* 0x000000ffff027224 */ /* 0x000fe200078e0085 */
[----:B------:R-:W4:Y:S01]  /*6ef0*/  LDCU UR6, c[0x0][0x440] ;  /* 0x00008800ff0677ac */ /* 0x000f220008000800 */
[----:B------:R-:W-:Y:S01]  /*6f00*/  IMAD.MOV.U32 R175, RZ, RZ, 0x40 ;  /* 0x00000040ffaf7424 */ /* 0x000fe200078e00ff */
[----:B------:R-:W4:Y:S01]  /*6f10*/  LDC.64 R190, c[0x0][0x3c0] ;  /* 0x0000f000ffbe7b82 */ /* 0x000f220000000a00 */
[----:B------:R-:W-:-:S02]  /*6f20*/  IADD3 R197, PT, PT, R148, 0x8, R211 ;  /* 0x0000000894c57810 */ /* 0x000fc40007ffe0d3 */
[----:B---3--:R-:W-:Y:S01]  /*6f30*/  ISETP.GE.AND P1, PT, R196, UR4, PT ;  /* 0x00000004c4007c0c */ /* 0x008fe2000bf26270 */
[----:B------:R-:W3:Y:S01]  /*6f40*/  LDCU UR4, c[0x0][0x45c] ;  /* 0x00008b80ff0477ac */ /* 0x000ee20008000800 */
[----:B--2---:R-:W-:-:S06]  /*6f50*/  ULEA UR9, UR9, UR5, 0x18 ;  /* 0x0000000509097291 */ /* 0x004fcc000f8ec0ff */
[----:B------:R-:W-:Y:S01]  /*6f60*/  LEA R193, R134, UR9, 0x1 ;  /* 0x0000000986c17c11 */ /* 0x000fe2000f8e08ff */
[C---:B-1----:R-:W-:Y:S01]  /*6f70*/  IMAD.SHL.U32 R192, R178.reuse, 0x20, RZ ;  /* 0x00000020b2c07824 */ /* 0x042fe200078e00ff */
[C---:B------:R-:W-:Y:S01]  /*6f80*/  LOP3.LUT P0, RZ, R178.reuse, 0x2, RZ, 0xc0, !PT ;  /* 0x00000002b2ff7812 */ /* 0x040fe2000780c0ff */
[----:B----4-:R-:W-:Y:S01]  /*6f90*/  ULEA UR5, UR7, UR8, 0x18 ;  /* 0x0000000807057291 */ /* 0x010fe2000f8ec0ff */
[----:B------:R-:W-:Y:S02]  /*6fa0*/  SHF.L.U32 R174, R178, 0x6, RZ ;  /* 0x00000006b2ae7819 */ /* 0x000fe400000006ff */
[----:B------:R-:W-:Y:S02]  /*6fb0*/  SEL R172, R176, 0xffffffe0, !P0 ;  /* 0xffffffe0b0ac7807 */ /* 0x000fe40004000000 */
[----:B------:R-:W-:Y:S01]  /*6fc0*/  LOP3.LUT R173, R174, 0x400, RZ, 0xc0, !PT ;  /* 0x00000400aead7812 */ /* 0x000fe200078ec0ff */
[----:B---3--:R-:W-:Y:S06]  /*6fd0*/  BRA `(.L_x_997) ;  /* 0x0000000400587947 */ /* 0x008fec0003800000 */
.L_x_999:
[----:B------:R-:W1:Y:S01]  /*6fe0*/  LDC.64 R136, c[0x0][0x3b8] ;  /* 0x0000ee00ff887b82 */ /* 0x000e620000000a00 */
[----:B------:R-:W-:Y:S01]  /*6ff0*/  VIADD R135, R210, 0xffffffff ;  /* 0xffffffffd2877836 */ /* 0x000fe20000000000 */
[----:B------:R-:W-:Y:S04]  /*7000*/  LOP3.LUT R143, R196, 0x1f8, RZ, 0xc0, !PT ;  /* 0x000001f8c48f7812 */ /* 0x000fe800078ec0ff */
[----:B------:R-:W-:Y:S04]  /*7010*/  LOP3.LUT R143, R143, 0x38, R178, 0x78, !PT ;  /* 0x000000388f8f7812 */ /* 0x000fe800078e78b2 */
[----:B------:R-:W-:Y:S04]  /*7020*/  LOP3.LUT R143, R143, 0x1e00, R196, 0xf8, !PT ;  /* 0x00001e008f8f7812 */ /* 0x000fe800078ef8c4 */
[----:B------:R-:W-:Y:S01]  /*7030*/  LEA R193, R143, UR5, 0x1 ;  /* 0x000000058fc17c11 */ /* 0x000fe2000f8e08ff */
[C---:B-1----:R-:W-:Y:S01]  /*7040*/  IMAD.WIDE.U32 R144, R135.reuse, R136, RZ ;  /* 0x0000008887907225 */ /* 0x042fe200078e00ff */
[----:B------:R-:W-:Y:S03]  /*7050*/  SHF.L.U64.HI R140, R136, 0x4, R137 ;  /* 0x00000004888c7819 */ /* 0x000fe60000010289 */
[----:B------:R-:W-:Y:S01]  /*7060*/  IMAD R145, R135, R137, R145 ;  /* 0x0000008987917224 */ /* 0x000fe200078e0291 */
[----:B------:R-:W-:Y:S01]  /*7070*/  LEA R146, P4, R144, R207, 0x7 ;  /* 0x000000cf90927211 */ /* 0x000fe200078838ff */
[----:B------:R-:W-:Y:S03]  /*7080*/  IMAD.SHL.U32 R141, R136, 0x10, RZ ;  /* 0x00000010888d7824 */ /* 0x000fe600078e00ff */
[C-C-:B------:R-:W-:Y:S02]  /*7090*/  LEA.HI.X R147, R144.reuse, R206, R145.reuse, 0x7, P4 ;  /* 0x000000ce90937211 */ /* 0x140fe400020f3c91 */
[----:B------:R-:W-:Y:S03]  /*70a0*/  LEA R138, P5, R144, R141, 0x6 ;  /* 0x0000008d908a7211 */ /* 0x000fe600078a30ff */
[----:B------:R-:W-:Y:S01]  /*70b0*/  @!PT LDS RZ, [RZ] ;  /* 0x00000000fffff984 */ /* 0x000fe20000000800 */
[----:B------:R-:W-:Y:S01]  /*70c0*/  @!PT LDS RZ, [RZ] ;  /* 0x00000000fffff984 */ /* 0x000fe20000000800 */
[----:B------:R-:W-:Y:S01]  /*70d0*/  @!PT LDS RZ, [RZ] ;  /* 0x00000000fffff984 */ /* 0x000fe20000000800 */
[----:B------:R1:W-:Y:S01]  /*70e0*/  @!P1 LDGSTS.E.BYPASS.LTC128B.128 [R193+0x6000], desc[UR14][R146.64] ;  /* 0x0600000092c19fae */ /* 0x0003e2000b981a0e */
[-C--:B------:R-:W-:Y:S02]  /*70f0*/  LEA R142, P6, R138, R207.reuse, 0x1 ;  /* 0x000000cf8a8e7211 */ /* 0x080fe400078c08ff */
[----:B------:R-:W-:Y:S01]  /*7100*/  LEA.HI.X R135, R144, R140, R145, 0x6, P5 ;  /* 0x0000008c90877211 */ /* 0x000fe200028f3491 */
[----:B------:R1:W-:Y:S01]  /*7110*/  @P1 STS.128 [R193+0x6000], RZ ;  /* 0x006000ffc1001388 */ /* 0x0003e20000000c00 */
[----:B------:R-:W-:Y:S02]  /*7120*/  IADD3 R141, P4, PT, R141, R138, RZ ;  /* 0x0000008a8d8d7210 */ /* 0x000fe40007f9e0ff */
[--C-:B------:R-:W-:Y:S01]  /*7130*/  LEA.HI.X R143, R138, R206, R135.reuse, 0x1, P6 ;  /* 0x000000ce8a8f7211 */ /* 0x100fe200030f0c87 */
[----:B------:R-:W-:Y:S01]  /*7140*/  @!PT LDS RZ, [RZ] ;  /* 0x00000000fffff984 */ /* 0x000fe20000000800 */
[----:B------:R-:W-:Y:S01]  /*7150*/  @!PT LDS RZ, [RZ] ;  /* 0x00000000fffff984 */ /* 0x000fe20000000800 */
[----:B------:R-:W-:Y:S01]  /*7160*/  @!PT LDS RZ, [RZ] ;  /* 0x00000000fffff984 */ /* 0x000fe20000000800 */
[----:B------:R1:W-:Y:S01]  /*7170*/  @!P3 LDGSTS.E.BYPASS.LTC128B.128 [R193+0x8000], desc[UR14][R146.64+0x80] ;  /* 0x0800008092c1bfae */ /* 0x0003e2000b981a0e */
[----:B------:R-:W-:Y:S01]  /*7180*/  LEA R139, P5, R136, R138, 0x5 ;  /* 0x0000008a888b7211 */ /* 0x000fe200078a28ff */
[----:B------:R-:W-:Y:S02]  /*7190*/  IMAD.X R140, R140, 0x1, R135, P4 ;  /* 0x000000018c8c7824 */ /* 0x000fe400020e0687 */
[----:B------:R1:W-:Y:S01]  /*71a0*/  @P3 STS.128 [R193+0x8000], RZ ;  /* 0x008000ffc1003388 */ /* 0x0003e20000000c00 */
[----:B------:R-:W-:Y:S02]  /*71b0*/  LEA R144, P4, R139, R207, 0x1 ;  /* 0x000000cf8b907211 */ /* 0x000fe400078808ff */
[----:B------:R-:W-:Y:S01]  /*71c0*/  LEA.HI.X R136, R136, R135, R137, 0x5, P5 ;  /* 0x0000008788887211 */ /* 0x000fe200028f2c89 */
[----:B------:R-:W-:Y:S01]  /*71d0*/  @!PT LDS RZ, [RZ] ;  /* 0x00000000fffff984 */ /* 0x000fe20000000800 */
[----:B------:R-:W-:Y:S01]  /*71e0*/  @!PT LDS RZ, [RZ] ;  /* 0x00000000fffff984 */ /* 0x000fe20000000800 */
[----:B------:R-:W-:Y:S01]  /*71f0*/  @!PT LDS RZ, [RZ] ;  /* 0x00000000fffff984 */ /* 0x000fe20000000800 */
[----:B------:R1:W-:Y:S01]  /*7200*/  @!P0 LDGSTS.E.BYPASS.LTC128B.128 [R193+0xa000], desc[UR14][R146.64+0x100] ;  /* 0x0a00010092c18fae */ /* 0x0003e2000b981a0e */
[----:B------:R-:W-:Y:S02]  /*7210*/  LEA R148, P5, R141, R207, 0x1 ;  /* 0x000000cf8d947211 */ /* 0x000fe400078a08ff */
        /* <DEDUP_REMOVED lines=50> */
.L_x_997:
[----:B------:R-:W-:Y:S04]  /*7540*/  DEPBAR.LE SB0, 0x0 ;  /* 0x000080000000791a */ /* 0x000fe80000000000 */
[----:B------:R-:W-:Y:S01]  /*7550*/  BAR.SYNC.DEFER_BLOCKING 0x0 ;  /* 0x0000000000007b1d */ /* 0x000fe20000010000 */
[----:B------:R-:W-:Y:S01]  /*7560*/  IMAD.SHL.U32 R196, R178, 0x8, RZ ;  /* 0x00000008b2c47824 */ /* 0x000fe200078e00ff */
[----:B------:R-:W-:Y:S01]  /*7570*/  SHF.R.U32.HI R180, RZ, 0x1, R178 ;  /* 0x00000001ffb47819 */ /* 0x000fe200000116b2 */
[----:B------:R-:W-:Y:S01]  /*7580*/  IMAD.WIDE.U32 R168, R210, R190, RZ ;  /* 0x000000bed2a87225 */ /* 0x000fe200078e00ff */
[----:B------:R-:W-:Y:S02]  /*7590*/  LOP3.LUT R179, R192, 0x7c00, RZ, 0xc0, !PT ;  /* 0x00007c00c0b37812 */ /* 0x000fe400078ec0ff */
[----:B------:R-:W-:Y:S01]  /*75a0*/  LOP3.LUT R177, R196, 0x38, RZ, 0xc0, !PT ;  /* 0x00000038c4b17812 */ /* 0x000fe200078ec0ff */
[----:B------:R-:W-:Y:S01]  /*75b0*/  IMAD R169, R210, R191, R169 ;  /* 0x000000bfd2a97224 */ /* 0x000fe200078e02a9 */
[C---:B------:R-:W-:Y:S01]  /*75c0*/  LEA R226, P0, R168.reuse, R205, 0x7 ;  /* 0x000000cda8e27211 */ /* 0x040fe200078038ff */
[C---:B------:R-:W-:Y:S01]  /*75d0*/  IMAD.SHL.U32 R133, R168.reuse, 0x40, RZ ;  /* 0x00000040a8857824 */ /* 0x040fe200078e00ff */
[----:B------:R-:W-:Y:S02]  /*75e0*/  LOP3.LUT R195, R177, 0x40, RZ, 0xfc, !PT ;  /* 0x00000040b1c37812 */ /* 0x000fe400078efcff */
[CCC-:B------:R-:W-:Y:S02]  /*75f0*/  LEA.HI.X R227, R168.reuse, R204.reuse, R169.reuse, 0x7, P0 ;  /* 0x000000cca8e37211 */ /* 0x1c0fe400000f3ca9 */
[----:B------:R-:W-:Y:S02]  /*7600*/  ISETP.GE.AND P3, PT, R195, UR6, PT ;  /* 0x00000006c3007c0c */ /* 0x000fe4000bf66270 */
[----:B------:R-:W-:Y:S02]  /*7610*/  SHF.L.U64.HI R171, R168, 0x6, R169 ;  /* 0x00000006a8ab7819 */ /* 0x000fe400000102a9 */
[C---:B------:R-:W-:Y:S02]  /*7620*/  LEA R133, P0, R190.reuse, R133, 0x4 ;  /* 0x00000085be857211 */ /* 0x040fe400078020ff */
[----:B------:R-:W-:Y:S02]  /*7630*/  LOP3.LUT R194, R177, 0x80, RZ, 0xfc, !PT ;  /* 0x00000080b1c27812 */ /* 0x000fe400078efcff */
[----:B------:R-:W-:Y:S01]  /*7640*/  LEA.HI.X R171, R190, R171, R191, 0x4, P0 ;  /* 0x000000abbeab7211 */ /* 0x000fe200000f24bf */
[----:B------:R-:W-:Y:S01]  /*7650*/  @!PT LDS RZ, [RZ] ;  /* 0x00000000fffff984 */ /* 0x000fe20000000800 */
[----:B------:R-:W-:Y:S01]  /*7660*/  @!PT LDS RZ, [RZ] ;  /* 0x00000000fffff984 */ /* 0x000fe20000000800 */
[----:B------:R-:W-:Y:S01]  /*7670*/  @!PT LDS RZ, [RZ] ;  /* 0x00000000fffff984 */ /* 0x000fe20000000800 */
[----:B------:R-:W-:Y:S01]  /*7680*/  @!P1 LDGSTS.E.BYPASS.LTC128B.128 [R193+0xc000], desc[UR14][R226.64] ;  /* 0x0c000000e2c19fae */ /* 0x000fe2000b981a0e */
[----:B------:R-:W-:Y:S02]  /*7690*/  ISETP.GE.AND P0, PT, R194, UR6, PT ;  /* 0x00000006c2007c0c */ /* 0x000fe4000bf06270 */
[----:B------:R-:W-:Y:S02]  /*76a0*/  LEA R224, P5, R133, R205, 0x1 ;  /* 0x000000cd85e07211 */ /* 0x000fe400078a08ff */
[----:B------:R-:W-:Y:S01]  /*76b0*/  @P1 STS.128 [R193+0xc000], RZ ;  /* 0x00c000ffc1001388 */ /* 0x000fe20000000c00 */
[----:B------:R-:W-:Y:S02]  /*76c0*/  ISETP.GE.AND P1, PT, R177, UR6, PT ;  /* 0x00000006b1007c0c */ /* 0x000fe4000bf26270 */
[-C--:B------:R-:W-:Y:S02]  /*76d0*/  LEA.HI.X R225, R133, R204.reuse, R171, 0x1, P5 ;  /* 0x000000cc85e17211 */ /* 0x080fe400028f0cab */
[----:B------:R-:W-:Y:S01]  /*76e0*/  @!PT LDS RZ, [RZ] ;  /* 0x00000000fffff984 */ /* 0x000fe20000000800 */
[----:B------:R-:W-:Y:S01]  /*76f0*/  @!PT LDS RZ, [RZ] ;  /* 0x00000000fffff984 */ /* 0x000fe20000000800 */
[----:B------:R-:W-:Y:S01]  /*7700*/  @!PT LDS RZ, [RZ] ;  /* 0x00000000fffff984 */ /* 0x000fe20000000800 */
[----:B------:R-:W-:Y:S01]  /*7710*/  @!P3 LDGSTS.E.BYPASS.LTC128B.128 [R193+0xe000], desc[UR14][R226.64+0x80] ;  /* 0x0e000080e2c1bfae */ /* 0x000fe2000b981a0e */
[CC--:B------:R-:W-:Y:S02]  /*7720*/  LEA R134, P4, R190.reuse, R133.reuse, 0x4 ;  /* 0x00000085be867211 */ /* 0x0c0fe400078820ff */
[C---:B------:R-:W-:Y:S02]  /*7730*/  LEA R170, P2, R190.reuse, R133, 0x5 ;  /* 0x00000085beaa7211 */ /* 0x040fe400078428ff */
[----:B------:R-:W-:Y:S01]  /*7740*/  @P3 STS.128 [R193+0xe000], RZ ;  /* 0x00e000ffc1003388 */ /* 0x000fe20000000c00 */
[--C-:B------:R-:W-:Y:S02]  /*7750*/  LEA.HI.X R133, R190, R171, R191.reuse, 0x4, P4 ;  /* 0x000000abbe857211 */ /* 0x100fe400020f24bf */
[----:B------:R-:W-:Y:S02]  /*7760*/  LEA R168, P4, R134, R205, 0x1 ;  /* 0x000000cd86a87211 */ /* 0x000fe400078808ff */
[----:B------:R-:W-:Y:S01]  /*7770*/  @!PT LDS RZ, [RZ] ;  /* 0x00000000fffff984 */ /* 0x000fe20000000800 */
[----:B------:R-:W-:Y:S01]  /*7780*/  @!PT LDS RZ, [RZ] ;  /* 0x00000000fffff984 */ /* 0x000fe20000000800 */
[----:B------:R-:W-:Y:S01]  /*7790*/  @!PT LDS RZ, [RZ] ;  /* 0x00000000fffff984 */ /* 0x000fe20000000800 */
[----:B------:R-:W-:Y:S01]  /*77a0*/  @!P0 LDGSTS.E.BYPASS.LTC128B.128 [R193+0x10000], desc[UR14][R226.64+0x100] ;  /* 0x10000100e2c18fae */ /* 0x000fe2000b981a0e */
[----:B------:R-:W-:Y:S02]  /*77b0*/  LEA.HI.X R171, R190, R171, R191, 0x5, P2 ;  /* 0x000000abbeab7211 */ /* 0x000fe400010f2cbf */
[-C--:B------:R-:W-:Y:S02]  /*77c0*/  LEA.HI.X R169, R134, R204.reuse, R133, 0x1, P4 ;  /* 0x000000cc86a97211 */ /* 0x080fe400020f0c85 */
[----:B------:R-:W-:Y:S01]  /*77d0*/  @P0 STS.128 [R193+0x10000], RZ ;  /* 0x010000ffc1000388 */ /* 0x000fe20000000c00 */
[----:B------:R-:W-:Y:S02]  /*77e0*/  LEA R132, P2, R170, R205, 0x1 ;  /* 0x000000cdaa847211 */ /* 0x000fe400078408ff */
[----:B------:R-:W-:Y:S02]  /*77f0*/  LOP3.LUT R138, R180, 0x8, RZ, 0xc0, !PT ;  /* 0x00000008b48a7812 */ /* 0x000fe400078ec0ff */
[----:B------:R-:W-:Y:S01]  /*7800*/  @!PT LDS RZ, [RZ] ;  /* 0x00000000fffff984 */ /* 0x000fe20000000800 */
[----:B------:R-:W-:Y:S01]  /*7810*/  @!PT LDS RZ, [RZ] ;  /* 0x00000000fffff984 */ /* 0x000fe20000000800 */
[----:B------:R-:W-:Y:S01]  /*7820*/  @!PT LDS RZ, [RZ] ;  /* 0x00000000fffff984 */ /* 0x000fe20000000800 */
[----:B------:R-:W-:Y:S01]  /*7830*/  @!P1 LDGSTS.E.BYPASS.LTC128B.128 [R193+0xc800], desc[UR14][R224.64] ;  /* 0x0c800000e0c19fae */ /* 0x000fe2000b981a0e */
[----:B------:R-:W-:Y:S02]  /*7840*/  LEA.HI.X R133, R170, R204, R171, 0x1, P2 ;  /* 0x000000ccaa857211 */ /* 0x000fe400010f0cab */
[--C-:B------:R-:W-:Y:S02]  /*7850*/  LOP3.LUT R135, R177, 0x1c0, R174.reuse, 0xf8, !PT ;  /* 0x000001c0b1877812 */ /* 0x100fe400078ef8ae */
[----:B------:R-:W-:Y:S01]  /*7860*/  @P1 STS.128 [R193+0xc800], RZ ;  /* 0x00c800ffc1001388 */ /* 0x000fe20000000c00 */
[----:B------:R-:W-:Y:S02]  /*7870*/  LOP3.LUT R136, R179, 0x200, R174, 0xf8, !PT ;  /* 0x00000200b3887812 */ /* 0x000fe400078ef8ae */
[C---:B------:R-:W-:Y:S02]  /*7880*/  LOP3.LUT R181, R135.reuse, R138, RZ, 0x3c, !PT ;  /* 0x0000008a87b57212 */ /* 0x040fe400078e3cff */
[----:B------:R-:W-:Y:S01]  /*7890*/  @!PT LDS RZ, [RZ] ;  /* 0x00000000fffff984 */ /* 0x000fe20000000800 */
[----:B------:R-:W-:Y:S01]  /*78a0*/  @!PT LDS RZ, [RZ] ;  /* 0x00000000fffff984 */ /* 0x000fe20000000800 */
[----:B------:R-:W-:Y:S01]  /*78b0*/  @!PT LDS RZ, [RZ] ;  /* 0x00000000fffff984 */ /* 0x000fe20000000800 */
[----:B------:R-:W-:Y:S01]  /*78c0*/  @!P3 LDGSTS.E.BYPASS.LTC128B.128 [R193+0xe800], desc[UR14][R224.64+0x80] ;  /* 0x0e800080e0c1bfae */ /* 0x000fe2000b981a0e */
[----:B------:R-:W-:Y:S02]  /*78d0*/  LOP3.LUT R188, R135, 0x8, R178, 0x78, !PT ;  /* 0x0000000887bc7812 */ /* 0x000fe400078e78b2 */
[----:B------:R-:W-:Y:S02]  /*78e0*/  LOP3.LUT R189, R136, R181, RZ, 0xfc, !PT ;  /* 0x000000b588bd7212 */ /* 0x000fe400078efcff */
[----:B------:R-:W-:Y:S01]  /*78f0*/  @P3 STS.128 [R193+0xe800], RZ ;  /* 0x00e800ffc1003388 */ /* 0x000fe20000000c00 */
[----:B------:R-:W-:Y:S01]  /*7900*/  LOP3.LUT P2, RZ, R178, 0x4, RZ, 0xc0, !PT ;  /* 0x00000004b2ff7812 */ /* 0x000fe2000784c0ff */
[----:B------:R-:W-:Y:S01]  /*7910*/  IMAD R188, R188, 0x2, R173 ;  /* 0x00000002bcbc7824 */ /* 0x000fe200078e02ad */
[----:B------:R-:W-:Y:S02]  /*7920*/  LEA R189, R189, UR5, 0x1 ;  /* 0x00000005bdbd7c11 */ /* 0x000fe4000f8e08ff */
[----:B------:R-:W-:Y:S01]  /*7930*/  @!PT LDS RZ, [RZ] ;  /* 0x00000000fffff984 */ /* 0x000fe20000000800 */
[----:B------:R-:W-:Y:S01]  /*7940*/  @!PT LDS RZ, [RZ] ;  /* 0x00000000fffff984 */ /* 0x000fe20000000800 */
[----:B------:R-:W-:Y:S01]  /*7950*/  @!PT LDS RZ, [RZ] ;  /* 0x00000000fffff984 */ /* 0x000fe20000000800 */
[----:B------:R-:W-:Y:S01]  /*7960*/  @!P0 LDGSTS.E.BYPASS.LTC128B.128 [R193+0x10800], desc[UR14][R224.64+0x100] ;  /* 0x10800100e0c18fae */ /* 0x000fe2000b981a0e */
[----:B------:R-:W-:Y:S01]  /*7970*/  ISETP.NE.AND P4, PT, R210, RZ, PT ;  /* 0x000000ffd200720c */ /* 0x000fe20003f85270 */
[----:B------:R-:W-:Y:S03]  /*7980*/  VIADD R183, R188, UR5 ;  /* 0x00000005bcb77c36 */ /* 0x000fe60008000000 */
[----:B------:R-:W-:Y:S01]  /*7990*/  @P0 STS.128 [R193+0x10800], RZ ;  /* 0x010800ffc1000388 */ /* 0x000fe20000000c00 */
[--C-:B------:R-:W-:Y:S02]  /*79a0*/  IMAD.IADD R187, R172, 0x1, R189.reuse ;  /* 0x00000001acbb7824 */ /* 0x100fe400078e02bd */
[----:B------:R-:W-:Y:S02]  /*79b0*/  IMAD.IADD R184, R183, 0x1, R172 ;  /* 0x00000001b7b87824 */ /* 0x000fe400078e02ac */
        /* <DEDUP_REMOVED lines=31> */
[----:B------:R-:W3:Y:S05]  /*7bb0*/  LDSM.16.M88.4 R140, [R188+UR5+0x6000] ;  /* 0x00600005bc8c783b */ /* 0x000eea0008000200 */
[----:B------:R-:W4:Y:S05]  /*7bc0*/  LDSM.16.M88.4 R144, [R188+UR5+0x6800] ;  /* 0x00680005bc90783b */ /* 0x000f2a0008000200 */
[----:B------:R-:W5:Y:S05]  /*7bd0*/  LDSM.16.M88.4 R148, [R188+UR5+0x7000] ;  /* 0x00700005bc94783b */ /* 0x000f6a0008000200 */
[----:B------:R-:W0:Y:S05]  /*7be0*/  LDGDEPBAR ;  /* 0x00000000000079af */ /* 0x000e2a0000000000 */
[----:B------:R-:W5:Y:S05]  /*7bf0*/  LDSM.16.M88.4 R152, [R188+UR5+0x7800] ;  /* 0x00780005bc98783b */ /* 0x000f6a0008000200 */
[----:B------:R-:W-:Y:S05]  /*7c00*/  LDSM.16.M88.4 R156, [R187] ;  /* 0x00000000bb9c783b */ /* 0x000fea0000000200 */
[----:B------:R-:W5:Y:S05]  /*7c10*/  LDSM.16.M88.4 R160, [R184+0x6000] ;  /* 0x00600000b8a0783b */ /* 0x000f6a0000000200 */
[----:B------:R-:W5:Y:S05]  /*7c20*/  LDSM.16.M88.4 R164, [R184+0x6800] ;  /* 0x00680000b8a4783b */ /* 0x000f6a0000000200 */
[----:B-1----:R-:W-:Y:S01]  /*7c30*/  LDSM.16.M88.4 R168, [R188+UR5+0x8000] ;  /* 0x00800005bca8783b */ /* 0x002fe20008000200 */
[C---:B---3--:R-:W-:Y:S08]  /*7c40*/  HMMA.16816.F32 R4, R136.reuse, R140, RZ ;  /* 0x0000008c8804723c */ /* 0x048ff000000018ff */
[C---:B------:R-:W-:Y:S01]  /*7c50*/  HMMA.16816.F32 R8, R136.reuse, R142, RZ ;  /* 0x0000008e8808723c */ /* 0x040fe200000018ff */
[----:B------:R-:W1:Y:S07]  /*7c60*/  LDSM.16.M88.4 R140, [R184+0x7000] ;  /* 0x00700000b88c783b */ /* 0x000e6e0000000200 */
[C---:B----4-:R-:W-:Y:S01]  /*7c70*/  HMMA.16816.F32 R12, R136.reuse, R144, RZ ;  /* 0x00000090880c723c */ /* 0x050fe200000018ff */
[----:B------:R-:W-:Y:S05]  /*7c80*/  SEL R144, R175, 0xffffffc0, !P2 ;  /* 0xffffffc0af907807 */ /* 0x000fea0005000000 */
[----:B------:R-:W-:Y:S02]  /*7c90*/  IMAD.IADD R185, R144, 0x1, R189 ;  /* 0x0000000190b97824 */ /* 0x000fe400078e02bd */
[C---:B------:R-:W-:Y:S01]  /*7ca0*/  HMMA.16816.F32 R16, R136.reuse, R146, RZ ;  /* 0x000000928810723c */ /* 0x040fe200000018ff */
[----:B------:R-:W-:Y:S02]  /*7cb0*/  IMAD.IADD R183, R183, 0x1, R144 ;  /* 0x00000001b7b77824 */ /* 0x000fe400078e0290 */
[----:B--2---:R-:W-:Y:S01]  /*7cc0*/  LDSM.16.M88.4 R132, [R185] ;  /* 0x00000000b984783b */ /* 0x004fe20000000200 */
[C---:B------:R-:W-:Y:S02]  /*7cd0*/  IMAD.IADD R186, R172.reuse, 0x1, R185 ;  /* 0x00000001acba7824 */ /* 0x040fe400078e02b9 */
[----:B------:R-:W-:Y:S02]  /*7ce0*/  IMAD.IADD R182, R172, 0x1, R183 ;  /* 0x00000001acb67824 */ /* 0x000fe400078e02b7 */
[C---:B-----5:R-:W-:Y:S01]  /*7cf0*/  HMMA.16816.F32 R20, R136.reuse, R148, RZ ;  /* 0x000000948814723c */ /* 0x060fe200000018ff */
[----:B------:R-:W-:Y:S07]  /*7d00*/  LDSM.16.M88.4 R144, [R183+0x6000] ;  /* 0x00600000b790783b */ /* 0x000fee0000000200 */
[C---:B------:R-:W-:Y:S01]  /*7d10*/  HMMA.16816.F32 R24, R136.reuse, R150, RZ ;  /* 0x000000968818723c */ /* 0x040fe200000018ff */
[----:B------:R-:W-:Y:S07]  /*7d20*/  LDSM.16.M88.4 R148, [R183+0x6800] ;  /* 0x00680000b794783b */ /* 0x000fee0000000200 */
[C---:B------:R-:W-:Y:S08]  /*7d30*/  HMMA.16816.F32 R28, R136.reuse, R152, RZ ;  /* 0x00000098881c723c */ /* 0x040ff000000018ff */
        /* <DEDUP_REMOVED lines=8> */
[----:B------:R-:W-:Y:S07]  /*7dc0*/  LDSM.16.M88.4 R164, [R182+0x6000] ;  /* 0x00600000b6a4783b */ /* 0x000fee0000000200 */
[C---:B-1----:R-:W-:Y:S08]  /*7dd0*/  HMMA.16816.F32 R20, R156.reuse, R140, R20 ;  /* 0x0000008c9c14723c */ /* 0x042ff00000001814 */
[C---:B------:R-:W-:Y:S01]  /*7de0*/  HMMA.16816.F32 R24, R156.reuse, R142, R24 ;  /* 0x0000008e9c18723c */ /* 0x040fe20000001818 */
[----:B------:R-:W1:Y:S07]  /*7df0*/  LDSM.16.M88.4 R140, [R183+0x7800] ;  /* 0x00780000b78c783b */ /* 0x000e6e0000000200 */
[C---:B--2---:R-:W-:Y:S08]  /*7e00*/  HMMA.16816.F32 R28, R156.reuse, R136, R28 ;  /* 0x000000889c1c723c */ /* 0x044ff0000000181c */
[----:B------:R-:W-:Y:S01]  /*7e10*/  HMMA.16816.F32 R32, R156, R138, R32 ;  /* 0x0000008a9c20723c */ /* 0x000fe20000001820 */
[----:B------:R-:W2:Y:S05]  /*7e20*/  LDSM.16.M88.4 R136, [R182+0x6800] ;  /* 0x00680000b688783b */ /* 0x000eaa0000000200 */
[----:B------:R-:W-:Y:S02]  /*7e30*/  LDSM.16.M88.4 R156, [R189+0x2000] ;  /* 0x00200000bd9c783b */ /* 0x000fe40000000200 */
[C---:B------:R-:W-:Y:S08]  /*7e40*/  HMMA.16816.F32 R4, R132.reuse, R144, R4 ;  /* 0x000000908404723c */ /* 0x040ff00000001804 */
[C---:B------:R-:W-:Y:S01]  /*7e50*/  HMMA.16816.F32 R8, R132.reuse, R146, R8 ;  /* 0x000000928408723c */ /* 0x040fe20000001808 */
[----:B------:R-:W4:Y:S07]  /*7e60*/  LDSM.16.M88.4 R144, [R182+0x7000] ;  /* 0x00700000b690783b */ /* 0x000f2e0000000200 */
[C---:B------:R-:W-:Y:S08]  /*7e70*/  HMMA.16816.F32 R12, R132.reuse, R148, R12 ;  /* 0x00000094840c723c */ /* 0x040ff0000000180c */
[C---:B------:R-:W-:Y:S01]  /*7e80*/  HMMA.16816.F32 R16, R132.reuse, R150, R16 ;  /* 0x000000968410723c */ /* 0x040fe20000001810 */
[----:B------:R-:W5:Y:S07]  /*7e90*/  LDSM.16.M88.4 R148, [R182+0x7800] ;  /* 0x00780000b694783b */ /* 0x000f6e0000000200 */
[C---:B---3--:R-:W-:Y:S08]  /*7ea0*/  HMMA.16816.F32 R20, R132.reuse, R152, R20 ;  /* 0x000000988414723c */ /* 0x048ff00000001814 */
[C---:B------:R-:W-:Y:S01]  /*7eb0*/  HMMA.16816.F32 R24, R132.reuse, R154, R24 ;  /* 0x0000009a8418723c */ /* 0x040fe20000001818 */
[----:B------:R-:W-:Y:S07]  /*7ec0*/  LDSM.16.M88.4 R152, [R188+UR5+0x9800] ;  /* 0x00980005bc98783b */ /* 0x000fee0008000200 */
[C---:B-1----:R-:W-:Y:S08]  /*7ed0*/  HMMA.16816.F32 R28, R132.reuse, R140, R28 ;  /* 0x0000008c841c723c */ /* 0x042ff0000000181c */
[----:B------:R-:W-:Y:S01]  /*7ee0*/  HMMA.16816.F32 R32, R132, R142, R32 ;  /* 0x0000008e8420723c */ /* 0x000fe20000001820 */
[----:B------:R-:W1:Y:S05]  /*7ef0*/  LDSM.16.M88.4 R132, [R188+UR5+0x8800] ;  /* 0x00880005bc84783b */ /* 0x000e6a0008000200 */
[----:B------:R-:W3:Y:S02]  /*7f00*/  LDSM.16.M88.4 R140, [R188+UR5+0x9000] ;  /* 0x00900005bc8c783b */ /* 0x000ee40008000200 */
[C---:B------:R-:W-:Y:S08]  /*7f10*/  HMMA.16816.F32 R4, R160.reuse, R164, R4 ;  /* 0x000000a4a004723c */ /* 0x040ff00000001804 */
[C---:B------:R-:W-:Y:S01]  /*7f20*/  HMMA.16816.F32 R8, R160.reuse, R166, R8 ;  /* 0x000000a6a008723c */ /* 0x040fe20000001808 */
[----:B------:R-:W-:Y:S07]  /*7f30*/  LDSM.16.M88.4 R164, [R182+0x8000] ;  /* 0x00800000b6a4783b */ /* 0x000fee0000000200 */
[C---:B--2---:R-:W-:Y:S08]  /*7f40*/  HMMA.16816.F32 R12, R160.reuse, R136, R12 ;  /* 0x00000088a00c723c */ /* 0x044ff0000000180c */
[C---:B------:R-:W-:Y:S01]  /*7f50*/  HMMA.16816.F32 R16, R160.reuse, R138, R16 ;  /* 0x0000008aa010723c */ /* 0x040fe20000001810 */
[----:B------:R-:W-:Y:S07]  /*7f60*/  LDSM.16.M88.4 R136, [R187+0x2000] ;  /* 0x00200000bb88783b */ /* 0x000fee0000000200 */
[C---:B----4-:R-:W-:Y:S08]  /*7f70*/  HMMA.16816.F32 R20, R160.reuse, R144, R20 ;  /* 0x00000090a014723c */ /* 0x050ff00000001814 */
[C---:B------:R-:W-:Y:S01]  /*7f80*/  HMMA.16816.F32 R24, R160.reuse, R146, R24 ;  /* 0x00000092a018723c */ /* 0x040fe20000001818 */
[----:B------:R-:W2:Y:S07]  /*7f90*/  LDSM.16.M88.4 R144, [R184+0x8000] ;  /* 0x00800000b890783b */ /* 0x000eae0000000200 */
[C---:B-----5:R-:W-:Y:S08]  /*7fa0*/  HMMA.16816.F32 R28, R160.reuse, R148, R28 ;  /* 0x00000094a01c723c */ /* 0x060ff0000000181c */
[----:B------:R-:W-:Y:S01]  /*7fb0*/  HMMA.16816.F32 R32, R160, R150, R32 ;  /* 0x00000096a020723c */ /* 0x000fe20000001820 */
[----:B------:R-:W-:Y:S05]  /*7fc0*/  LDSM.16.M88.4 R148, [R184+0x9000] ;  /* 0x00900000b894783b */ /* 0x000fea0000000200 */
[----:B------:R-:W-:Y:S02]  /*7fd0*/  LDSM.16.M88.4 R160, [R186+0x2000] ;  /* 0x00200000baa0783b */ /* 0x000fe40000000200 */
        /* <DEDUP_REMOVED lines=11> */
[----:B------:R-:W-:Y:S05]  /*8090*/  LDSM.16.M88.4 R152, [R185+0x2000] ;  /* 0x00200000b998783b */ /* 0x000fea0000000200 */
[----:B------:R-:W4:Y:S02]  /*80a0*/  LDSM.16.M88.4 R156, [R183+0x8000] ;  /* 0x00800000b79c783b */ /* 0x000f240000000200 */
        /* <DEDUP_REMOVED lines=11> */
[----:B------:R-:W3:Y:S05]  /*8160*/  LDSM.16.M88.4 R136, [R182+0x9000] ;  /* 0x00900000b688783b */ /* 0x000eea0000000200 */
[----:B------:R-:W3:Y:S02]  /*8170*/  LDSM.16.M88.4 R140, [R182+0x9800] ;  /* 0x00980000b68c783b */ /* 0x000ee40000000200 */
[C---:B----4-:R-:W-:Y:S08]  /*8180*/  HMMA.16816.F32 R4, R152.reuse, R156, R4 ;  /* 0x0000009c9804723c */ /* 0x050ff00000001804 */
[C---:B------:R-:W-:Y:S01]  /*8190*/  HMMA.16816.F32 R8, R152.reuse, R158, R8 ;  /* 0x0000009e9808723c */ /* 0x040fe20000001808 */
[----:B------:R-:W-:Y:S07]  /*81a0*/  LDSM.16.M88.4 R156, [R184+0xa000] ;  /* 0x00a00000b89c783b */ /* 0x000fee0000000200 */
[C---:B--2---:R-:W-:Y:S08]  /*81b0*/  HMMA.16816.F32 R12, R152.reuse, R144, R12 ;  /* 0x00000090980c723c */ /* 0x044ff0000000180c */
[C---:B------:R-:W-:Y:S01]  /*81c0*/  HMMA.16816.F32 R16, R152.reuse, R146, R16 ;  /* 0x000000929810723c */ /* 0x040fe20000001810 */
[----:B------:R-:W-:Y:S07]  /*81d0*/  LDSM.16.M88.4 R144, [R188+UR5+0xa000] ;  /* 0x00a00005bc90783b */ /* 0x000fee0008000200 */
[C---:B-1----:R-:W-:Y:S08]  /*81e0*/  HMMA.16816.F32 R20, R152.reuse, R132, R20 ;  /* 0x000000849814723c */ /* 0x042ff00000001814 */
[C---:B------:R-:W-:Y:S01]  /*81f0*/  HMMA.16816.F32 R24, R152.reuse, R134, R24 ;  /* 0x000000869818723c */ /* 0x040fe20000001818 */
[----:B------:R-:W1:Y:S07]  /*8200*/  LDSM.16.M88.4 R132, [R189+0x4000] ;  /* 0x00400000bd84783b */ /* 0x000e6e0000000200 */
[C---:B-----5:R-:W-:Y:S08]  /*8210*/  HMMA.16816.F32 R28, R152.reuse, R148, R28 ;  /* 0x00000094981c723c */ /* 0x060ff0000000181c */
[----:B------:R-:W-:Y:S01]  /*8220*/  HMMA.16816.F32 R32, R152, R150, R32 ;  /* 0x000000969820723c */ /* 0x000fe20000001820 */
[----:B------:R-:W2:Y:S05]  /*8230*/  LDSM.16.M88.4 R148, [R188+UR5+0xa800] ;  /* 0x00a80005bc94783b */ /* 0x000eaa0008000200 */
[----:B------:R-:W4:Y:S02]  /*8240*/  LDSM.16.M88.4 R152, [R188+UR5+0xb000] ;  /* 0x00b00005bc98783b */ /* 0x000f240008000200 */
        /* <DEDUP_REMOVED lines=9> */
[C---:B------:R-:W-:Y:S08]  /*82e0*/  HMMA.16816.F32 R28, R160.reuse, R140, R28 ;  /* 0x0000008ca01c723c */ /* 0x040ff0000000181c */
[----:B------:R-:W-:Y:S01]  /*82f0*/  HMMA.16816.F32 R32, R160, R142, R32 ;  /* 0x0000008ea020723c */ /* 0x000fe20000001820 */
[----:B------:R-:W5:Y:S05]  /*8300*/  LDSM.16.M88.4 R140, [R187+0x4000] ;  /* 0x00400000bb8c783b */ /* 0x000f6a0000000200 */
[----:B------:R-:W-:Y:S02]  /*8310*/  LDSM.16.M88.4 R160, [R183+0xb000] ;  /* 0x00b00000b7a0783b */ /* 0x000fe40000000200 */
        /* <DEDUP_REMOVED lines=16> */
[C---:B-1----:R-:W-:Y:S08]  /*8420*/  HMMA.16816.F32 R12, R140.reuse, R144, R12 ;  /* 0x000000908c0c723c */ /* 0x042ff0000000180c */
[C---:B------:R-:W-:Y:S01]  /*8430*/  HMMA.16816.F32 R16, R140.reuse, R146, R16 ;  /* 0x000000928c10723c */ /* 0x040fe20000001810 */
[----:B------:R1:W5:Y:S07]  /*8440*/  LDSM.16.M88.4 R144, [R186+0x4000] ;  /* 0x00400000ba90783b */ /* 0x00036e0000000200 */
[C---:B--2---:R-:W-:Y:S08]  /*8450*/  HMMA.16816.F32 R20, R140.reuse, R148, R20 ;  /* 0x000000948c14723c */ /* 0x044ff00000001814 */
[C---:B------:R-:W-:Y:S08]  /*8460*/  HMMA.16816.F32 R24, R140.reuse, R150, R24 ;  /* 0x000000968c18723c */ /* 0x040ff00000001818 */
[C---:B---3--:R-:W-:Y:S03]  /*8470*/  HMMA.16816.F32 R28, R140.reuse, R132, R28 ;  /* 0x000000848c1c723c */ /* 0x048fe6000000181c */
[----:B-1----:R-:W-:Y:S04]  /*8480*/  IMAD R186, R210, 0x40, R199 ;  /* 0x00000040d2ba7824 */ /* 0x002fe800078e02c7 */
[C-C-:B------:R-:W-:Y:S01]  /*8490*/  IMAD.IADD R225, R197.reuse, 0x1, -R186.reuse ;  /* 0x00000001c5e17824 */ /* 0x140fe200078e0aba */
[----:B------:R-:W-:Y:S01]  /*84a0*/  HMMA.16816.F32 R32, R140, R134, R32 ;  /* 0x000000868c20723c */ /* 0x000fe20000001820 */
[----:B------:R-:W1:Y:S03]  /*84b0*/  LDSM.16.M88.4 R132, [R182+0xa800] ;  /* 0x00a80000b684783b */ /* 0x000e660000000200 */
[----:B------:R-:W-:Y:S04]  /*84c0*/  IABS R225, R225 ;  /* 0x000000e100e17213 */ /* 0x000fe80000000000 */
[----:B------:R-:W-:Y:S01]  /*84d0*/  I2FP.F32.S32 R225, R225 ;  /* 0x000000e100e17245 */ /* 0x000fe20000201400 */
[C---:B----4-:R-:W-:Y:S08]  /*84e0*/  HMMA.16816.F32 R4, R136.reuse, R152, R4 ;  /* 0x000000988804723c */ /* 0x050ff00000001804 */
[C---:B------:R-:W-:Y:S08]  /*84f0*/  HMMA.16816.F32 R8, R136.reuse, R154, R8 ;  /* 0x0000009a8808723c */ /* 0x040ff00000001808 */
[C---:B-----5:R-:W-:Y:S08]  /*8500*/  HMMA.16816.F32 R12, R136.reuse, R156, R12 ;  /* 0x0000009c880c723c */ /* 0x060ff0000000180c */
[C---:B------:R-:W-:Y:S08]  /*8510*/  HMMA.16816.F32 R16, R136.reuse, R158, R16 ;  /* 0x0000009e8810723c */ /* 0x040ff00000001810 */
[C---:B------:R-:W-:Y:S08]  /*8520*/  HMMA.16816.F32 R20, R136.reuse, R160, R20 ;  /* 0x000000a08814723c */ /* 0x040ff00000001814 */
[C---:B------:R-:W-:Y:S08]  /*8530*/  HMMA.16816.F32 R24, R136.reuse, R162, R24 ;  /* 0x000000a28818723c */ /* 0x040ff00000001818 */
[C---:B------:R-:W-:Y:S08]  /*8540*/  HMMA.16816.F32 R28, R136.reuse, R164, R28 ;  /* 0x000000a4881c723c */ /* 0x040ff0000000181c */
[----:B------:R-:W-:Y:S01]  /*8550*/  HMMA.16816.F32 R32, R136, R166, R32 ;  /* 0x000000a68820723c */ /* 0x000fe20000001820 */
[----:B------:R-:W2:Y:S07]  /*8560*/  LDSM.16.M88.4 R136, [R182+0xb000] ;  /* 0x00b00000b688783b */ /* 0x000eae0000000200 */
[C---:B------:R-:W-:Y:S05]  /*8570*/  HMMA.16816.F32 R4, R144.reuse, R168, R4 ;  /* 0x000000a89004723c */ /* 0x040fea0000001804 */
[----:B------:R-:W-:Y:S03]  /*8580*/  LOP3.LUT R169, RZ, R186, RZ, 0x33, !PT ;  /* 0x000000baffa97212 */ /* 0x000fe600078e33ff */
[C---:B------:R-:W-:Y:S03]  /*8590*/  HMMA.16816.F32 R8, R144.reuse, R170, R8 ;  /* 0x000000aa9008723c */ /* 0x040fe60000001808 */
[C---:B------:R-:W-:Y:S02]  /*85a0*/  IMAD.IADD R168, R198.reuse, 0x1, R169 ;  /* 0x00000001c6a87824 */ /* 0x040fe400078e02a9 */
[--C-:B------:R-:W-:Y:S02]  /*85b0*/  IMAD.IADD R169, R198, 0x1, -R186.reuse ;  /* 0x00000001c6a97824 */ /* 0x100fe400078e0aba */
[----:B------:R-:W-:Y:S01]  /*85c0*/  VIADD R224, R168, 0x8 ;  /* 0x00000008a8e07836 */ /* 0x000fe20000000000 */
[----:B------:R-:W-:Y:S01]  /*85d0*/  IABS R170, R168 ;  /* 0x000000a800aa7213 */ /* 0x000fe20000000000 */
[C---:B-1----:R-:W-:Y:S03]  /*85e0*/  HMMA.16816.F32 R12, R144.reuse, R132, R12 ;  /* 0x00000084900c723c */ /* 0x042fe6000000180c */
[--C-:B------:R-:W-:Y:S01]  /*85f0*/  IADD3 R132, PT, PT, R197, -0x9, -R186.reuse ;  /* 0xfffffff7c5847810 */ /* 0x100fe20007ffe8ba */
[----:B------:R-:W-:Y:S01]  /*8600*/  VIADD R171, R169, 0xfffffff8 ;  /* 0xfffffff8a9ab7836 */ /* 0x000fe20000000000 */
        /* <DEDUP_REMOVED lines=8> */
[----:B------:R-:W-:Y:S01]  /*8690*/  IABS R168, R224 ;  /* 0x000000e000a87213 */ /* 0x000fe20000000000 */
[-C--:B------:R-:W-:Y:S01]  /*86a0*/  FFMA.FTZ R11, R132, -R0.reuse, R11 ;  /* 0x80000000840b7223 */ /* 0x080fe2000001000b */
[----:B------:R-:W-:Y:S01]  /*86b0*/  IABS R171, R171 ;  /* 0x000000ab00ab7213 */ /* 0x000fe20000000000 */
[----:B------:R-:W-:Y:S01]  /*86c0*/  FFMA.FTZ R13, R134, -R0, R13 ;  /* 0x80000000860d7223 */ /* 0x000fe2000001000d */
[----:B------:R-:W-:Y:S01]  /*86d0*/  I2FP.F32.S32 R168, R168 ;  /* 0x000000a800a87245 */ /* 0x000fe20000201400 */
[----:B------:R-:W1:Y:S01]  /*86e0*/  LDSM.16.M88.4 R132, [R182+0xb800] ;  /* 0x00b80000b684783b */ /* 0x000e620000000200 */
[----:B------:R-:W-:Y:S01]  /*86f0*/  I2FP.F32.S32 R171, R171 ;  /* 0x000000ab00ab7245 */ /* 0x000fe20000201400 */
[----:B------:R-:W-:Y:S04]  /*8700*/  DEPBAR.LE SB0, 0x0 ;  /* 0x000080000000791a */ /* 0x000fe80000000000 */
[----:B------:R-:W-:Y:S01]  /*8710*/  IABS R169, R169 ;  /* 0x000000a900a97213 */ /* 0x000fe20000000000 */
[----:B------:R-:W-:Y:S01]  /*8720*/  BAR.SYNC.DEFER_BLOCKING 0x0 ;  /* 0x0000000000007b1d */ /* 0x000fe20000010000 */
[----:B------:R-:W-:Y:S01]  /*8730*/  I2FP.F32.S32 R170, R170 ;  /* 0x000000aa00aa7245 */ /* 0x000fe20000201400 */
[-C--:B------:R-:W-:Y:S01]  /*8740*/  FFMA.FTZ R7, R168, -R0.reuse, R7 ;  /* 0x80000000a8077223 */ /* 0x080fe20000010007 */
[----:B------:R-:W-:Y:S01]  /*8750*/  IADD3 R168, PT, PT, R198, -0x10, -R186 ;  /* 0xfffffff0c6a87810 */ /* 0x000fe20007ffe8ba */
[----:B------:R-:W-:Y:S01]  /*8760*/  FFMA.FTZ R8, R171, -R0, R8 ;  /* 0x80000000ab087223 */ /* 0x000fe20000010008 */
[----:B------:R-:W-:Y:S01]  /*8770*/  I2FP.F32.S32 R169, R169 ;  /* 0x000000a900a97245 */ /* 0x000fe20000201400 */
[C---:B------:R-:W-:Y:S05]  /*8780*/  HMMA.16816.F32 R24, R144.reuse, R138, R24 ;  /* 0x0000008a9018723c */ /* 0x040fea0000001818 */
[----:B------:R-:W-:Y:S01]  /*8790*/  IABS R168, R168 ;  /* 0x000000a800a87213 */ /* 0x000fe20000000000 */
[-C--:B------:R-:W-:Y:S01]  /*87a0*/  FFMA.FTZ R5, R170, -R0.reuse, R5 ;  /* 0x80000000aa057223 */ /* 0x080fe20000010005 */
[C---:B------:R-:W-:Y:S01]  /*87b0*/  IADD3 R170, PT, PT, R198.reuse, -0x9, -R186 ;  /* 0xfffffff7c6aa7810 */ /* 0x040fe20007ffe8ba */
[C---:B------:R-:W-:Y:S01]  /*87c0*/  FFMA.FTZ R4, R169.reuse, -R0, R4 ;  /* 0x80000000a9047223 */ /* 0x040fe20000010004 */
[----:B------:R-:W-:Y:S01]  /*87d0*/  I2FP.F32.S32 R171, R168 ;  /* 0x000000a800ab7245 */ /* 0x000fe20000201400 */
[-C--:B------:R-:W-:Y:S01]  /*87e0*/  FFMA.FTZ R10, R169, -R0.reuse, R10 ;  /* 0x80000000a90a7223 */ /* 0x080fe2000001000a */
[C-C-:B------:R-:W-:Y:S02]  /*87f0*/  IADD3 R168, PT, PT, R198.reuse, -0x19, -R186.reuse ;  /* 0xffffffe7c6a87810 */ /* 0x140fe40007ffe8ba */
[----:B------:R-:W-:Y:S01]  /*8800*/  IADD3 R169, PT, PT, R197, -0x18, -R186 ;  /* 0xffffffe8c5a97810 */ /* 0x000fe20007ffe8ba */
[----:B------:R-:W-:Y:S01]  /*8810*/  FFMA.FTZ R12, R171, -R0, R12 ;  /* 0x80000000ab0c7223 */ /* 0x000fe2000001000c */
[----:B------:R-:W-:Y:S02]  /*8820*/  IABS R168, R168 ;  /* 0x000000a800a87213 */ /* 0x000fe40000000000 */
[----:B------:R-:W-:Y:S02]  /*8830*/  IABS R170, R170 ;  /* 0x000000aa00aa7213 */ /* 0x000fe40000000000 */
[----:B------:R-:W-:Y:S02]  /*8840*/  I2FP.F32.S32 R168, R168 ;  /* 0x000000a800a87245 */ /* 0x000fe40000201400 */
[--C-:B------:R-:W-:Y:S02]  /*8850*/  IADD3 R171, PT, PT, R198, -0x18, -R186.reuse ;  /* 0xffffffe8c6ab7810 */ /* 0x100fe40007ffe8ba */
[----:B------:R-:W-:Y:S01]  /*8860*/  IABS R169, R169 ;  /* 0x000000a900a97213 */ /* 0x000fe20000000000 */
[----:B------:R-:W-:Y:S01]  /*8870*/  FFMA.FTZ R17, R168, -R0, R17 ;  /* 0x80000000a8117223 */ /* 0x000fe20000010011 */
[C-C-:B------:R-:W-:Y:S02]  /*8880*/  IADD3 R168, PT, PT, R197.reuse, -0x21, -R186.reuse ;  /* 0xffffffdfc5a87810 */ /* 0x140fe40007ffe8ba */
[----:B------:R-:W-:Y:S01]  /*8890*/  I2FP.F32.S32 R170, R170 ;  /* 0x000000aa00aa7245 */ /* 0x000fe20000201400 */
[C---:B-1----:R-:W-:Y:S03]  /*88a0*/  HMMA.16816.F32 R28, R144.reuse, R132, R28 ;  /* 0x00000084901c723c */ /* 0x042fe6000000181c */
[----:B------:R-:W-:Y:S01]  /*88b0*/  IABS R168, R168 ;  /* 0x000000a800a87213 */ /* 0x000fe20000000000 */
[----:B------:R-:W-:Y:S01]  /*88c0*/  FFMA.FTZ R9, R170, -R0, R9 ;  /* 0x80000000aa097223 */ /* 0x000fe20000010009 */
[C-C-:B------:R-:W-:Y:S02]  /*88d0*/  IADD3 R132, PT, PT, R197.reuse, -0x29, -R186.reuse ;  /* 0xffffffd7c5847810 */ /* 0x140fe40007ffe8ba */
[----:B------:R-:W-:Y:S01]  /*88e0*/  I2FP.F32.S32 R168, R168 ;  /* 0x000000a800a87245 */ /* 0x000fe20000201400 */
[----:B------:R-:W-:Y:S03]  /*88f0*/  HMMA.16816.F32 R32, R144, R134, R32 ;  /* 0x000000869020723c */ /* 0x000fe60000001820 */
[----:B------:R-:W-:Y:S01]  /*8900*/  IABS R132, R132 ;  /* 0x0000008400847213 */ /* 0x000fe20000000000 */
[----:B------:R-:W-:Y:S01]  /*8910*/  FFMA.FTZ R23, R168, -R0, R23 ;  /* 0x80000000a8177223 */ /* 0x000fe20000010017 */
[--C-:B------:R-:W-:Y:S02]  /*8920*/  IADD3 R168, PT, PT, R198, -0x29, -R186.reuse ;  /* 0xffffffd7c6a87810 */ /* 0x100fe40007ffe8ba */
[----:B------:R-:W-:Y:S02]  /*8930*/  IABS R171, R171 ;  /* 0x000000ab00ab7213 */ /* 0x000fe40000000000 */
[----:B------:R-:W-:Y:S02]  /*8940*/  IABS R168, R168 ;  /* 0x000000a800a87213 */ /* 0x000fe40000000000 */
[----:B------:R-:W-:Y:S02]  /*8950*/  I2FP.F32.S32 R132, R132 ;  /* 0x0000008400847245 */ /* 0x000fe40000201400 */
[----:B------:R-:W-:Y:S02]  /*8960*/  I2FP.F32.S32 R169, R169 ;  /* 0x000000a900a97245 */ /* 0x000fe40000201400 */
[----:B------:R-:W-:Y:S01]  /*8970*/  I2FP.F32.S32 R171, R171 ;  /* 0x000000ab00ab7245 */ /* 0x000fe20000201400 */
[-C--:B------:R-:W-:Y:S01]  /*8980*/  FFMA.FTZ R27, R132, -R0.reuse, R27 ;  /* 0x80000000841b7223 */ /* 0x080fe2000001001b */
[----:B------:R-:W-:Y:S01]  /*8990*/  IADD3 R170, PT, PT, R197, -0x11, -R186 ;  /* 0xffffffefc5aa7810 */ /* 0x000fe20007ffe8ba */
[----:B------:R-:W-:Y:S01]  /*89a0*/  FFMA.FTZ R18, R169, -R0, R18 ;  /* 0x80000000a9127223 */ /* 0x000fe20000010012 */
[----:B------:R-:W-:Y:S01]  /*89b0*/  I2FP.F32.S32 R168, R168 ;  /* 0x000000a800a87245 */ /* 0x000fe20000201400 */
[-C--:B------:R-:W-:Y:S01]  /*89c0*/  FFMA.FTZ R16, R171, -R0.reuse, R16 ;  /* 0x80000000ab107223 */ /* 0x080fe20000010010 */
[--C-:B------:R-:W-:Y:S02]  /*89d0*/  IADD3 R132, PT, PT, R198, -0x31, -R186.reuse ;  /* 0xffffffcfc6847810 */ /* 0x100fe40007ffe8ba */
[C-C-:B------:R-:W-:Y:S01]  /*89e0*/  IADD3 R169, PT, PT, R197.reuse, -0x20, -R186.reuse ;  /* 0xffffffe0c5a97810 */ /* 0x140fe20007ffe8ba */
[----:B------:R-:W-:Y:S01]  /*89f0*/  FFMA.FTZ R25, R168, -R0, R25 ;  /* 0x80000000a8197223 */ /* 0x000fe20000010019 */
[----:B------:R-:W-:Y:S02]  /*8a00*/  IABS R170, R170 ;  /* 0x000000aa00aa7213 */ /* 0x000fe40000000000 */
[C-C-:B------:R-:W-:Y:S02]  /*8a10*/  IADD3 R171, PT, PT, R198.reuse, -0x20, -R186.reuse ;  /* 0xffffffe0c6ab7810 */ /* 0x140fe40007ffe8ba */
[--C-:B------:R-:W-:Y:S02]  /*8a20*/  IADD3 R168, PT, PT, R197, -0x31, -R186.reuse ;  /* 0xffffffcfc5a87810 */ /* 0x100fe40007ffe8ba */
[----:B------:R-:W-:Y:S02]  /*8a30*/  IABS R132, R132 ;  /* 0x0000008400847213 */ /* 0x000fe40000000000 */
[----:B------:R-:W-:Y:S02]  /*8a40*/  IABS R169, R169 ;  /* 0x000000a900a97213 */ /* 0x000fe40000000000 */
[----:B------:R-:W-:Y:S02]  /*8a50*/  I2FP.F32.S32 R170, R170 ;  /* 0x000000aa00aa7245 */ /* 0x000fe40000201400 */
[----:B------:R-:W-:Y:S02]  /*8a60*/  IABS R171, R171 ;  /* 0x000000ab00ab7213 */ /* 0x000fe40000000000 */
[----:B------:R-:W-:Y:S01]  /*8a70*/  IADD3 R133, PT, PT, R198, -0x30, -R186 ;  /* 0xffffffd0c6857810 */ /* 0x000fe20007ffe8ba */
[----:B------:R-:W-:Y:S01]  /*8a80*/  FFMA.FTZ R15, R170, -R0, R15 ;  /* 0x80000000aa0f7223 */ /* 0x000fe2000001000f */
[----:B------:R-:W-:Y:S02]  /*8a90*/  IABS R168, R168 ;  /* 0x000000a800a87213 */ /* 0x000fe40000000000 */
[----:B------:R-:W-:Y:S02]  /*8aa0*/  I2FP.F32.S32 R132, R132 ;  /* 0x0000008400847245 */ /* 0x000fe40000201400 */
[----:B------:R-:W-:Y:S02]  /*8ab0*/  I2FP.F32.S32 R169, R169 ;  /* 0x000000a900a97245 */ /* 0x000fe40000201400 */
[----:B------:R-:W-:Y:S01]  /*8ac0*/  I2FP.F32.S32 R171, R171 ;  /* 0x000000ab00ab7245 */ /* 0x000fe20000201400 */
[-C--:B------:R-:W-:Y:S01]  /*8ad0*/  FFMA.FTZ R29, R132, -R0.reuse, R29 ;  /* 0x80000000841d7223 */ /* 0x080fe2000001001d */
[----:B------:R-:W-:Y:S01]  /*8ae0*/  IABS R133, R133 ;  /* 0x0000008500857213 */ /* 0x000fe20000000000 */
[-C--:B------:R-:W-:Y:S01]  /*8af0*/  FFMA.FTZ R22, R169, -R0.reuse, R22 ;  /* 0x80000000a9167223 */ /* 0x080fe20000010016 */
[----:B------:R-:W-:Y:S01]  /*8b00*/  IADD3 R225, PT, PT, R197, -0x10, -R186 ;  /* 0xfffffff0c5e17810 */ /* 0x000fe20007ffe8ba */
[----:B------:R-:W-:Y:S01]  /*8b10*/  FFMA.FTZ R20, R171, -R0, R20 ;  /* 0x80000000ab147223 */ /* 0x000fe20000010014 */
[--C-:B------:R-:W-:Y:S02]  /*8b20*/  IADD3 R170, PT, PT, R198, -0x21, -R186.reuse ;  /* 0xffffffdfc6aa7810 */ /* 0x100fe40007ffe8ba */
[----:B------:R-:W-:Y:S02]  /*8b30*/  I2FP.F32.S32 R168, R168 ;  /* 0x000000a800a87245 */ /* 0x000fe40000201400 */
[----:B------:R-:W-:Y:S02]  /*8b40*/  I2FP.F32.S32 R133, R133 ;  /* 0x0000008500857245 */ /* 0x000fe40000201400 */
[----:B------:R-:W-:Y:S01]  /*8b50*/  FMNMX3.FTZ R132, R2, R4, R5, !PT ;  /* 0x0000000402847276 */ /* 0x000fe20007810005 */
[-C--:B------:R-:W-:Y:S01]  /*8b60*/  FFMA.FTZ R31, R168, -R0.reuse, R31 ;  /* 0x80000000a81f7223 */ /* 0x080fe2000001001f */
[----:B------:R-:W-:Y:S01]  /*8b70*/  IADD3 R169, PT, PT, R197, -0x28, -R186 ;  /* 0xffffffd8c5a97810 */ /* 0x000fe20007ffe8ba */
[----:B------:R-:W-:Y:S01]  /*8b80*/  FFMA.FTZ R28, R133, -R0, R28 ;  /* 0x80000000851c7223 */ /* 0x000fe2000001001c */
[----:B------:R-:W-:Y:S02]  /*8b90*/  IABS R225, R225 ;  /* 0x000000e100e17213 */ /* 0x000fe40000000000 */
[--C-:B------:R-:W-:Y:S02]  /*8ba0*/  IADD3 R182, PT, PT, R197, -0x19, -R186.reuse ;  /* 0xffffffe7c5b67810 */ /* 0x100fe40007ffe8ba */
[----:B------:R-:W-:Y:S02]  /*8bb0*/  IABS R170, R170 ;  /* 0x000000aa00aa7213 */ /* 0x000fe40000000000 */
[----:B------:R-:W-:Y:S02]  /*8bc0*/  IADD3 R171, PT, PT, R198, -0x28, -R186 ;  /* 0xffffffd8c6ab7810 */ /* 0x000fe40007ffe8ba */
[----:B------:R-:W-:Y:S02]  /*8bd0*/  FMNMX3.FTZ R168, R132, R8, R9, !PT ;  /* 0x0000000884a87276 */ /* 0x000fe40007810009 */
[----:B------:R-:W-:Y:S02]  /*8be0*/  IABS R169, R169 ;  /* 0x000000a900a97213 */ /* 0x000fe40000000000 */
[----:B------:R-:W-:Y:S02]  /*8bf0*/  I2FP.F32.S32 R225, R225 ;  /* 0x000000e100e17245 */ /* 0x000fe40000201400 */
[----:B------:R-:W-:Y:S02]  /*8c00*/  IABS R182, R182 ;  /* 0x000000b600b67213 */ /* 0x000fe40000000000 */
[----:B------:R-:W-:Y:S01]  /*8c10*/  I2FP.F32.S32 R170, R170 ;  /* 0x000000aa00aa7245 */ /* 0x000fe20000201400 */
[-C--:B------:R-:W-:Y:S01]  /*8c20*/  FFMA.FTZ R14, R225, -R0.reuse, R14 ;  /* 0x80000000e10e7223 */ /* 0x080fe2000001000e */
[----:B------:R-:W-:Y:S02]  /*8c30*/  IABS R171, R171 ;  /* 0x000000ab00ab7213 */ /* 0x000fe40000000000 */
[--C-:B------:R-:W-:Y:S01]  /*8c40*/  IADD3 R133, PT, PT, R198, -0x38, -R186.reuse ;  /* 0xffffffc8c6857810 */ /* 0x100fe20007ffe8ba */
[----:B------:R-:W-:Y:S01]  /*8c50*/  FFMA.FTZ R21, R170, -R0, R21 ;  /* 0x80000000aa157223 */ /* 0x000fe20000010015 */
[----:B------:R-:W-:Y:S02]  /*8c60*/  IADD3 R134, PT, PT, R198, -0x39, -R186 ;  /* 0xffffffc7c6867810 */ /* 0x000fe40007ffe8ba */
[----:B------:R-:W-:Y:S02]  /*8c70*/  FMNMX3.FTZ R132, R3, R6, R7, !PT ;  /* 0x0000000603847276 */ /* 0x000fe40007810007 */
[----:B------:R-:W-:Y:S02]  /*8c80*/  FMNMX3.FTZ R168, R168, R12, R13, !PT ;  /* 0x0000000ca8a87276 */ /* 0x000fe4000781000d */
[----:B------:R-:W-:Y:S02]  /*8c90*/  I2FP.F32.S32 R169, R169 ;  /* 0x000000a900a97245 */ /* 0x000fe40000201400 */
[----:B------:R-:W-:Y:S02]  /*8ca0*/  I2FP.F32.S32 R182, R182 ;  /* 0x000000b600b67245 */ /* 0x000fe40000201400 */
[----:B------:R-:W-:Y:S01]  /*8cb0*/  I2FP.F32.S32 R171, R171 ;  /* 0x000000ab00ab7245 */ /* 0x000fe20000201400 */
[-C--:B------:R-:W-:Y:S01]  /*8cc0*/  FFMA.FTZ R26, R169, -R0.reuse, R26 ;  /* 0x80000000a91a7223 */ /* 0x080fe2000001001a */
[----:B------:R-:W-:Y:S01]  /*8cd0*/  IABS R133, R133 ;  /* 0x0000008500857213 */ /* 0x000fe20000000000 */
[----:B------:R-:W-:Y:S01]  /*8ce0*/  FFMA.FTZ R19, R182, -R0, R19 ;  /* 0x80000000b6137223 */ /* 0x000fe20000010013 */
[----:B------:R-:W-:Y:S01]  /*8cf0*/  IABS R134, R134 ;  /* 0x0000008600867213 */ /* 0x000fe20000000000 */
[----:B------:R-:W-:Y:S01]  /*8d00*/  FFMA.FTZ R24, R171, -R0, R24 ;  /* 0x80000000ab187223 */ /* 0x000fe20000010018 */
[----:B------:R-:W-:Y:S02]  /*8d10*/  FMNMX3.FTZ R132, R132, R10, R11, !PT ;  /* 0x0000000a84847276 */ /* 0x000fe4000781000b */
[----:B------:R-:W-:Y:S02]  /*8d20*/  FMNMX3.FTZ R168, R168, R16, R17, !PT ;  /* 0x00000010a8a87276 */ /* 0x000fe40007810011 */
[----:B------:R-:W-:Y:S02]  /*8d30*/  I2FP.F32.S32 R133, R133 ;  /* 0x0000008500857245 */ /* 0x000fe40000201400 */
[----:B------:R-:W-:Y:S02]  /*8d40*/  I2FP.F32.S32 R134, R134 ;  /* 0x0000008600867245 */ /* 0x000fe40000201400 */
[----:B------:R-:W-:Y:S01]  /*8d50*/  IADD3 R169, PT, PT, R197, -0x30, -R186 ;  /* 0xffffffd0c5a97810 */ /* 0x000fe20007ffe8ba */
[----:B------:R-:W-:Y:S01]  /*8d60*/  FFMA.FTZ R32, R133, -R0, R32 ;  /* 0x8000000085207223 */ /* 0x000fe20000010020 */
[----:B------:R-:W-:Y:S01]  /*8d70*/  FMNMX3.FTZ R132, R132, R14, R15, !PT ;  /* 0x0000000e84847276 */ /* 0x000fe2000781000f */
[----:B------:R-:W-:Y:S01]  /*8d80*/  FFMA.FTZ R33, R134, -R0, R33 ;  /* 0x8000000086217223 */ /* 0x000fe20000010021 */
[----:B------:R-:W-:Y:S02]  /*8d90*/  FMNMX3.FTZ R168, R168, R20, R21, !PT ;  /* 0x00000014a8a87276 */ /* 0x000fe40007810015 */
[----:B------:R-:W-:Y:S02]  /*8da0*/  IABS R169, R169 ;  /* 0x000000a900a97213 */ /* 0x000fe40000000000 */
[C-C-:B------:R-:W-:Y:S02]  /*8db0*/  IADD3 R133, PT, PT, R197.reuse, -0x38, -R186.reuse ;  /* 0xffffffc8c5857810 */ /* 0x140fe40007ffe8ba */
[----:B------:R-:W-:Y:S02]  /*8dc0*/  IADD3 R134, PT, PT, R197, -0x39, -R186 ;  /* 0xffffffc7c5867810 */ /* 0x000fe40007ffe8ba */
[----:B------:R-:W-:Y:S02]  /*8dd0*/  FMNMX3.FTZ R132, R132, R18, R19, !PT ;  /* 0x0000001284847276 */ /* 0x000fe40007810013 */
[----:B------:R-:W-:Y:S02]  /*8de0*/  FMNMX3.FTZ R168, R168, R24, R25, !PT ;  /* 0x00000018a8a87276 */ /* 0x000fe40007810019 */
[----:B------:R-:W-:Y:S02]  /*8df0*/  I2FP.F32.S32 R169, R169 ;  /* 0x000000a900a97245 */ /* 0x000fe40000201400 */
[----:B------:R-:W-:Y:S02]  /*8e00*/  IABS R133, R133 ;  /* 0x0000008500857213 */ /* 0x000fe40000000000 */
[----:B------:R-:W-:Y:S01]  /*8e10*/  IABS R134, R134 ;  /* 0x0000008600867213 */ /* 0x000fe20000000000 */
[----:B------:R-:W-:Y:S01]  /*8e20*/  FFMA.FTZ R30, R169, -R0, R30 ;  /* 0x80000000a91e7223 */ /* 0x000fe2000001001e */
[----:B------:R-:W-:Y:S02]  /*8e30*/  FMNMX3.FTZ R132, R132, R22, R23, !PT ;  /* 0x0000001684847276 */ /* 0x000fe40007810017 */
[----:B------:R-:W-:Y:S02]  /*8e40*/  FMNMX3.FTZ R168, R168, R28, R29, !PT ;  /* 0x0000001ca8a87276 */ /* 0x000fe4000781001d */
[----:B------:R-:W-:Y:S02]  /*8e50*/  I2FP.F32.S32 R133, R133 ;  /* 0x0000008500857245 */ /* 0x000fe40000201400 */
[----:B------:R-:W-:Y:S02]  /*8e60*/  I2FP.F32.S32 R134, R134 ;  /* 0x0000008600867245 */ /* 0x000fe40000201400 */
[----:B------:R-:W-:Y:S02]  /*8e70*/  FMNMX3.FTZ R132, R132, R26, R27, !PT ;  /* 0x0000001a84847276 */ /* 0x000fe4000781001b */
[----:B------:R-:W-:Y:S01]  /*8e80*/  FMNMX3.FTZ R168, R168, R32, R33, !PT ;  /* 0x00000020a8a87276 */ /* 0x000fe20007810021 */
[----:B------:R-:W-:Y:S06]  /*8e90*/  @P4 BRA `(.L_x_999) ;  /* 0xffffffe000504947 */ /* 0x000fec000383ffff */
.L_x_998:
[-C--:B------:R-:W-:Y:S01]  /*8ea0*/  FFMA.FTZ R34, R133, -R0.reuse, R34 ;  /* 0x8000000085227223 */ /* 0x080fe20000010022 */
[----:B------:R-:W-:Y:S01]  /*8eb0*/  FFMA.FTZ R35, R134, -R0, R35 ;  /* 0x8000000086237223 */ /* 0x000fe20000010023 */
[----:B------:R-:W2:Y:S01]  /*8ec0*/  SHFL.BFLY PT, R139, R168, 0x2, 0x1f ;  /* 0x0c401f00a88b7f89 */ /* 0x000ea200000e0000 */
[----:B------:R-:W-:Y:S01]  /*8ed0*/  FMNMX3.FTZ R132, R132, R30, R31, !PT ;  /* 0x0000001e84847276 */ /* 0x000fe2000781001f */
[----:B------:R-:W3:Y:S01]  /*8ee0*/  LDC R171, c[0x0][0x4f8] ;  /* 0x00013e00ffab7b82 */ /* 0x000ee20000000800 */
[----:B------:R-:W-:Y:S02]  /*8ef0*/  SHF.L.U32 R235, R210, 0x1, RZ ;  /* 0x00000001d2eb7819 */ /* 0x000fe400000006ff */
[----:B------:R-:W-:Y:S02]  /*8f00*/  FMNMX3.FTZ R137, R132, R34, R35, !PT ;  /* 0x0000002284897276 */ /* 0x000fe40007810023 */
[----:B------:R-:W-:Y:S02]  /*8f10*/  LOP3.LUT R136, R235, R217, R223, 0x96, !PT ;  /* 0x000000d9eb887212 */ /* 0x000fe400078e96df */
[C---:B------:R-:W-:Y:S01]  /*8f20*/  IADD3 R233, PT, PT, R222.reuse, -0x61c88647, RZ ;  /* 0x9e3779b9dee97810 */ /* 0x040fe20007ffe0ff */
[----:B------:R-:W4:Y:S01]  /*8f30*/  SHFL.BFLY PT, R132, R137, 0x2, 0x1f ;  /* 0x0c401f0089847f89 */ /* 0x000f2200000e0000 */
[----:B------:R-:W-:Y:S01]  /*8f40*/  IADD3 R231, PT, PT, R222, 0x3c6ef372, RZ ;  /* 0x3c6ef372dee77810 */ /* 0x000fe20007ffe0ff */
[----:B------:R-:W-:Y:S01]  /*8f50*/  IMAD.WIDE.U32 R150, R136, -0x326172a9, RZ ;  /* 0xcd9e8d5788967825 */ /* 0x000fe200078e00ff */
[C---:B------:R-:W-:Y:S02]  /*8f60*/  IADD3 R227, PT, PT, R223.reuse, 0x32370b8f, RZ ;  /* 0x32370b8fdfe37810 */ /* 0x040fe40007ffe0ff */
[----:B------:R-:W-:Y:S02]  /*8f70*/  IADD3 R229, PT, PT, R223, 0x76cf5d0a, RZ ;  /* 0x76cf5d0adfe57810 */ /* 0x000fe40007ffe0ff */
[----:B------:R-:W-:Y:S02]  /*8f80*/  LOP3.LUT R150, R213, R231, R150, 0x96, !PT ;  /* 0x000000e7d5967212 */ /* 0x000fe400078e9696 */
[----:B------:R-:W-:Y:S02]  /*8f90*/  IADD3 R225, PT, PT, R223, -0x56f99767, RZ ;  /* 0xa9066899dfe17810 */ /* 0x000fe40007ffe0ff */
[----:B------:R-:W-:Y:S02]  /*8fa0*/  LOP3.LUT R181, R181, 0x200, R174, 0xf8, !PT ;  /* 0x00000200b5b57812 */ /* 0x000fe400078ef8ae */
[----:B------:R-:W-:Y:S02]  /*8fb0*/  IADD3 R226, PT, PT, R223, -0x126145ec, RZ ;  /* 0xed9eba14dfe27810 */ /* 0x000fe40007ffe0ff */
[----:B------:R-:W-:Y:S02]  /*8fc0*/  LEA R161, R181, UR5, 0x1 ;  /* 0x00000005b5a17c11 */ /* 0x000fe4000f8e08ff */
[----:B------:R-:W-:Y:S02]  /*8fd0*/  IADD3 R228, PT, PT, R223, 0x646e171e, RZ ;  /* 0x646e171edfe47810 */ /* 0x000fe40007ffe0ff */
[----:B------:R-:W-:Y:S01]  /*8fe0*/  IADD3 R235, PT, PT, R235, 0x1, RZ ;  /* 0x00000001ebeb7810 */ /* 0x000fe20007ffe0ff */
[----:B-1----:R-:W-:Y:S01]  /*8ff0*/  LDSM.16.MT88.4 R140, [R161+0xc000] ;  /* 0x00c00000a18c783b */ /* 0x002fe20000004200 */
[----:B--2---:R-:W-:Y:S02]  /*9000*/  FMNMX.FTZ R134, R168, R139, !PT ;  /* 0x0000008ba8867209 */ /* 0x004fe40007810000 */
[----:B---3--:R-:W-:Y:S02]  /*9010*/  LOP3.LUT R171, R171, 0xff, RZ, 0xc0, !PT ;  /* 0x000000ffabab7812 */ /* 0x008fe400078ec0ff */
[----:B----4-:R-:W-:Y:S02]  /*9020*/  FMNMX.FTZ R135, R137, R132, !PT ;  /* 0x0000008489877209 */ /* 0x010fe40007810000 */
[----:B------:R-:W-:Y:S01]  /*9030*/  LEA R171, R171, R171, 0x10 ;  /* 0x000000ababab7211 */ /* 0x000fe200078e80ff */
[----:B------:R-:W1:Y:S08]  /*9040*/  SHFL.BFLY PT, R133, R134, 0x1, 0x1f ;  /* 0x0c201f0086857f89 */ /* 0x000e7000000e0000 */
[----:B------:R-:W2:Y:S01]  /*9050*/  SHFL.BFLY PT, R132, R135, 0x1, 0x1f ;  /* 0x0c201f0087847f89 */ /* 0x000ea200000e0000 */
[----:B-1----:R-:W-:Y:S02]  /*9060*/  FMNMX.FTZ R133, R134, R133, !PT ;  /* 0x0000008586857209 */ /* 0x002fe40007810000 */
[----:B------:R-:W-:Y:S01]  /*9070*/  LOP3.LUT R134, R220, R233, R151, 0x96, !PT ;  /* 0x000000e9dc867212 */ /* 0x000fe200078e9697 */
[----:B------:R-:W-:Y:S01]  /*9080*/  IMAD.WIDE.U32 R150, R150, -0x2daee0ad, RZ ;  /* 0xd2511f5396967825 */ /* 0x000fe200078e00ff */
[C---:B------:R-:W-:Y:S03]  /*9090*/  FSETP.NEU.FTZ.AND P0, PT, R133.reuse, -INF , PT ;  /* 0xff8000008500780b */ /* 0x040fe60003f1d000 */
[----:B------:R-:W-:Y:S01]  /*90a0*/  FMUL.FTZ R182, R133, UR4 ;  /* 0x0000000485b67c20 */ /* 0x000fe20008410000 */
[----:B--2---:R-:W-:Y:S01]  /*90b0*/  FMNMX.FTZ R132, R135, R132, !PT ;  /* 0x0000008487847209 */ /* 0x004fe20007810000 */
[----:B------:R-:W-:Y:S04]  /*90c0*/  IMAD.WIDE.U32 R134, R134, -0x2daee0ad, RZ ;  /* 0xd2511f5386867825 */ /* 0x000fe800078e00ff */
[----:B------:R-:W-:Y:S01]  /*90d0*/  FADD.FTZ R2, -R133, R2 ;  /* 0x0000000285027221 */ /* 0x000fe20000010100 */
[----:B------:R-:W-:Y:S01]  /*90e0*/  FSEL R182, R182, RZ, P0 ;  /* 0x000000ffb6b67208 */ /* 0x000fe20000000000 */
[C---:B------:R-:W-:Y:S01]  /*90f0*/  FMUL.FTZ R183, R132.reuse, UR4 ;  /* 0x0000000484b77c20 */ /* 0x040fe20008410000 */
[----:B------:R-:W-:Y:S02]  /*9100*/  LOP3.LUT R152, R227, R134, R151, 0x96, !PT ;  /* 0x00000086e3987212 */ /* 0x000fe400078e9697 */
[----:B------:R-:W-:Y:S01]  /*9110*/  FSETP.NEU.FTZ.AND P0, PT, R132, -INF , PT ;  /* 0xff8000008400780b */ /* 0x000fe20003f1d000 */
[--C-:B------:R-:W-:Y:S01]  /*9120*/  FFMA.FTZ R166, R8, UR4, -R182.reuse ;  /* 0x0000000408a67c23 */ /* 0x100fe200080108b6 */
[----:B------:R-:W-:Y:S01]  /*9130*/  LOP3.LUT R8, R214, R229, R135, 0x96, !PT ;  /* 0x000000e5d6087212 */ /* 0x000fe200078e9687 */
[----:B------:R-:W-:Y:S04]  /*9140*/  IMAD.WIDE.U32 R152, R152, -0x326172a9, RZ ;  /* 0xcd9e8d5798987825 */ /* 0x000fe800078e00ff */
[--C-:B------:R-:W-:Y:S01]  /*9150*/  FFMA.FTZ R165, R9, UR4, -R182.reuse ;  /* 0x0000000409a57c23 */ /* 0x100fe200080108b6 */
[----:B------:R-:W-:Y:S01]  /*9160*/  FSEL R183, R183, RZ, P0 ;  /* 0x000000ffb7b77208 */ /* 0x000fe20000000000 */
[----:B------:R-:W-:Y:S04]  /*9170*/  IMAD.WIDE.U32 R148, R8, -0x326172a9, RZ ;  /* 0xcd9e8d5708947825 */ /* 0x000fe800078e00ff */
[--C-:B------:R-:W-:Y:S01]  /*9180*/  FFMA.FTZ R170, R4, UR4, -R182.reuse ;  /* 0x0000000404aa7c23 */ /* 0x100fe200080108b6 */
[----:B------:R-:W-:Y:S01]  /*9190*/  MUFU.EX2 R166, R166 ;  /* 0x000000a600a67308 */ /* 0x000fe20000000800 */
[--C-:B------:R-:W-:Y:S01]  /*91a0*/  FFMA.FTZ R168, R5, UR4, -R182.reuse ;  /* 0x0000000405a87c23 */ /* 0x100fe200080108b6 */
[----:B------:R-:W-:Y:S01]  /*91b0*/  FFMA.FTZ R164, R10, UR4, -R183 ;  /* 0x000000040aa47c23 */ /* 0x000fe200080108b7 */
[----:B------:R-:W-:Y:S01]  /*91c0*/  LOP3.LUT R148, R202, R148, R153, 0x96, !PT ;  /* 0x00000094ca947212 */ /* 0x000fe200078e9699 */
[----:B------:R-:W-:Y:S01]  /*91d0*/  FFMA.FTZ R163, R11, UR4, -R183 ;  /* 0x000000040ba37c23 */ /* 0x000fe200080108b7 */
[----:B------:R-:W-:Y:S01]  /*91e0*/  LOP3.LUT R8, R212, R203, R149, 0x96, !PT ;  /* 0x000000cbd4087212 */ /* 0x000fe200078e9695 */
[--C-:B------:R-:W-:Y:S01]  /*91f0*/  FFMA.FTZ R169, R6, UR4, -R183.reuse ;  /* 0x0000000406a97c23 */ /* 0x100fe200080108b7 */
[----:B------:R-:W-:Y:S01]  /*9200*/  FFMA.FTZ R167, R7, UR4, -R183 ;  /* 0x0000000407a77c23 */ /* 0x000fe200080108b7 */
[----:B------:R-:W-:Y:S02]  /*9210*/  IMAD.WIDE.U32 R148, R148, -0x2daee0ad, RZ ;  /* 0xd2511f5394947825 */ /* 0x000fe400078e00ff */
[----:B------:R-:W-:Y:S01]  /*9220*/  MUFU.EX2 R164, R164 ;  /* 0x000000a400a47308 */ /* 0x000fe20000000800 */
[----:B------:R-:W-:Y:S01]  /*9230*/  ISETP.GT.AND P0, PT, R210, RZ, PT ;  /* 0x000000ffd200720c */ /* 0x000fe20003f04270 */
[--C-:B------:R-:W-:Y:S01]  /*9240*/  FFMA.FTZ R184, R16, UR4, -R182.reuse ;  /* 0x0000000410b87c23 */ /* 0x100fe200080108b6 */
[----:B------:R-:W-:Y:S01]  /*9250*/  IMAD.WIDE.U32 R8, R8, -0x2daee0ad, RZ ;  /* 0xd2511f5308087825 */ /* 0x000fe200078e00ff */
[----:B------:R-:W-:Y:S02]  /*9260*/  IADD3 R134, PT, PT, R172, R161, RZ ;  /* 0x000000a1ac867210 */ /* 0x000fe40007ffe0ff */
[----:B------:R-:W-:Y:S01]  /*9270*/  IADD3 R135, PT, PT, R161, 0xc040, RZ ;  /* 0x0000c040a1877810 */ /* 0x000fe20007ffe0ff */
[--C-:B------:R-:W-:Y:S01]  /*9280*/  FFMA.FTZ R181, R17, UR4, -R182.reuse ;  /* 0x0000000411b57c23 */ /* 0x100fe200080108b6 */
[----:B------:R-:W-:Y:S02]  /*9290*/  LOP3.LUT R10, R225, R8, R149, 0x96, !PT ;  /* 0x00000008e10a7212 */ /* 0x000fe400078e9695 */
[----:B------:R-:W-:Y:S01]  /*92a0*/  MUFU.EX2 R163, R163 ;  /* 0x000000a300a37308 */ /* 0x000fe20000000800 */
[----:B------:R-:W-:Y:S01]  /*92b0*/  LOP3.LUT R150, R226, R150, R9, 0x96, !PT ;  /* 0x00000096e2967212 */ /* 0x000fe200078e9609 */
[----:B------:R-:W1:Y:S01]  /*92c0*/  LDSM.16.MT88.4 R144, [R134+0xc000] ;  /* 0x00c000008690783b */ /* 0x000e620000004200 */
[--C-:B------:R-:W-:Y:S01]  /*92d0*/  FFMA.FTZ R185, R18, UR4, -R183.reuse ;  /* 0x0000000412b97c23 */ /* 0x100fe200080108b7 */
[----:B------:R-:W-:Y:S04]  /*92e0*/  IMAD.WIDE.U32 R10, R10, -0x326172a9, RZ ;  /* 0xcd9e8d570a0a7825 */ /* 0x000fe800078e00ff */
[--C-:B------:R-:W-:Y:S01]  /*92f0*/  FFMA.FTZ R186, R19, UR4, -R183.reuse ;  /* 0x0000000413ba7c23 */ /* 0x100fe200080108b7 */
[--C-:B------:R-:W-:Y:S01]  /*9300*/  FFMA.FTZ R187, R12, UR4, -R182.reuse ;  /* 0x000000040cbb7c23 */ /* 0x100fe200080108b6 */
[----:B------:R-:W-:Y:S01]  /*9310*/  IMAD.WIDE.U32 R150, R150, -0x326172a9, RZ ;  /* 0xcd9e8d5796967825 */ /* 0x000fe200078e00ff */
[C---:B------:R-:W-:Y:S01]  /*9320*/  PRMT R4, R10.reuse, 0x7773, RZ ;  /* 0x000077730a047816 */ /* 0x040fe200000000ff */
[----:B------:R-:W-:Y:S01]  /*9330*/  MUFU.EX2 R170, R170 ;  /* 0x000000aa00aa7308 */ /* 0x000fe20000000800 */
[----:B------:R-:W-:Y:S01]  /*9340*/  PRMT R5, R10, 0x7772, RZ ;  /* 0x000077720a057816 */ /* 0x000fe200000000ff */
[----:B------:R-:W-:Y:S01]  /*9350*/  FFMA.FTZ R188, R13, UR4, -R182 ;  /* 0x000000040dbc7c23 */ /* 0x000fe200080108b6 */
[----:B------:R-:W-:Y:S01]  /*9360*/  MOV R8, R10 ;  /* 0x0000000a00087202 */ /* 0x000fe20000000f00 */
[----:B------:R-:W-:Y:S01]  /*9370*/  FFMA.FTZ R224, R14, UR4, -R183 ;  /* 0x000000040ee07c23 */ /* 0x000fe200080108b7 */
[----:B------:R-:W-:Y:S01]  /*9380*/  PRMT R5, R5, 0x5410, R4 ;  /* 0x0000541005057816 */ /* 0x000fe20000000004 */
[----:B------:R-:W-:Y:S01]  /*9390*/  FMUL.FTZ R4, R2, UR4 ;  /* 0x0000000402047c20 */ /* 0x000fe20008410000 */
[----:B------:R-:W-:Y:S01]  /*93a0*/  FADD.FTZ R2, -R132, R3 ;  /* 0x0000000384027221 */ /* 0x000fe20000010100 */
[----:B------:R-:W-:Y:S02]  /*93b0*/  LOP3.LUT R6, R200, R150, R11, 0x96, !PT ;  /* 0x00000096c8067212 */ /* 0x000fe400078e960b */
[----:B------:R-:W-:Y:S01]  /*93c0*/  MUFU.EX2 R168, R168 ;  /* 0x000000a800a87308 */ /* 0x000fe20000000800 */
[----:B------:R-:W-:Y:S01]  /*93d0*/  LOP3.LUT R9, R8, 0xff, RZ, 0xc0, !PT ;  /* 0x000000ff08097812 */ /* 0x000fe200078ec0ff */
[----:B------:R-:W-:Y:S01]  /*93e0*/  FFMA.FTZ R189, R15, UR4, -R183 ;  /* 0x000000040fbd7c23 */ /* 0x000fe200080108b7 */
[----:B------:R-:W-:Y:S01]  /*93f0*/  LOP3.LUT R8, R5, 0xff00ff, RZ, 0xc0, !PT ;  /* 0x00ff00ff05087812 */ /* 0x000fe200078ec0ff */
[----:B------:R-:W-:Y:S01]  /*9400*/  FMUL.FTZ R5, R2, UR4 ;  /* 0x0000000402057c20 */ /* 0x000fe20008410000 */
[----:B------:R-:W-:Y:S02]  /*9410*/  PRMT R138, R10, 0x7771, RZ ;  /* 0x000077710a8a7816 */ /* 0x000fe400000000ff */
[C---:B------:R-:W-:Y:S03]  /*9420*/  PRMT R7, R6.reuse, 0x7632, R7 ;  /* 0x0000763206077816 */ /* 0x040fe60000000007 */
[----:B------:R-:W2:Y:S01]  /*9430*/  MUFU.EX2 R3, R4 ;  /* 0x0000000400037308 */ /* 0x000ea20000000800 */
[C---:B------:R-:W-:Y:S02]  /*9440*/  LOP3.LUT R136, R6.reuse, 0xffff, RZ, 0xc0, !PT ;  /* 0x0000ffff06887812 */ /* 0x040fe400078ec0ff */
[----:B------:R-:W-:Y:S02]  /*9450*/  PRMT R138, R9, 0x5410, R138 ;  /* 0x00005410098a7816 */ /* 0x000fe4000000008a */
[----:B------:R-:W-:Y:S02]  /*9460*/  LOP3.LUT R9, R6, 0xff, RZ, 0xc0, !PT ;  /* 0x000000ff06097812 */ /* 0x000fe400078ec0ff */
[----:B------:R-:W-:Y:S03]  /*9470*/  LOP3.LUT R7, R7, 0xff, RZ, 0xc0, !PT ;  /* 0x000000ff07077812 */ /* 0x000fe600078ec0ff */
[----:B------:R-:W-:Y:S01]  /*9480*/  MUFU.EX2 R169, R169 ;  /* 0x000000a900a97308 */ /* 0x000fe20000000800 */
[----:B------:R-:W-:Y:S02]  /*9490*/  SHF.R.U32.HI R136, RZ, 0x8, R136 ;  /* 0x00000008ff887819 */ /* 0x000fe40000011688 */
[----:B------:R-:W-:Y:S02]  /*94a0*/  SHF.R.U32.HI R6, RZ, 0x18, R6 ;  /* 0x00000018ff067819 */ /* 0x000fe40000011606 */
[----:B------:R-:W-:Y:S02]  /*94b0*/  PRMT R136, R9, 0x5410, R136 ;  /* 0x0000541009887816 */ /* 0x000fe40000000088 */
[----:B------:R-:W-:Y:S03]  /*94c0*/  PRMT R6, R7, 0x5410, R6 ;  /* 0x0000541007067816 */ /* 0x000fe60000000006 */
[----:B------:R-:W3:Y:S01]  /*94d0*/  MUFU.EX2 R167, R167 ;  /* 0x000000a700a77308 */ /* 0x000ee20000000800 */
[--C-:B------:R-:W-:Y:S01]  /*94e0*/  HSET2.LE.AND R139, R8, R171.reuse, PT ;  /* 0x000000ab088b7233 */ /* 0x100fe20003803000 */
[----:B--2---:R-:W-:Y:S01]  /*94f0*/  FMUL.FTZ R36, R3, R36 ;  /* 0x0000002403247220 */ /* 0x004fe20000410000 */
[----:B------:R-:W-:Y:S01]  /*9500*/  IADD3 R8, PT, PT, R161, 0xc000, RZ ;  /* 0x0000c000a1087810 */ /* 0x000fe20007ffe0ff */
[C---:B------:R-:W-:Y:S01]  /*9510*/  FMUL.FTZ R37, R3.reuse, R37 ;  /* 0x0000002503257220 */ /* 0x040fe20000410000 */
[--C-:B------:R-:W-:Y:S01]  /*9520*/  HSET2.LE.AND R136, R136, R171.reuse, PT ;  /* 0x000000ab88887233 */ /* 0x100fe20003803000 */
[----:B------:R-:W-:Y:S01]  /*9530*/  FMUL.FTZ R40, R3, R40 ;  /* 0x0000002803287220 */ /* 0x000fe20000410000 */
[--C-:B------:R-:W-:Y:S03]  /*9540*/  HSET2.LE.AND R137, R6, R171.reuse, PT ;  /* 0x000000ab06897233 */ /* 0x100fe60003803000 */
[----:B------:R-:W2:Y:S01]  /*9550*/  MUFU.EX2 R165, R165 ;  /* 0x000000a500a57308 */ /* 0x000ea20000000800 */
[----:B------:R-:W-:Y:S01]  /*9560*/  F2FP.F16.F32.PACK_AB R6, R163, R164 ;  /* 0x000000a4a306723e */ /* 0x000fe200000000ff */
[C---:B------:R-:W-:Y:S01]  /*9570*/  FMUL.FTZ R41, R3.reuse, R41 ;  /* 0x0000002903297220 */ /* 0x040fe20000410000 */
[----:B------:R-:W-:Y:S01]  /*9580*/  F2FP.F16.F32.PACK_AB R7, R168, R170 ;  /* 0x000000aaa807723e */ /* 0x000fe200000000ff */
[C---:B------:R-:W-:Y:S01]  /*9590*/  FMUL.FTZ R44, R3.reuse, R44 ;  /* 0x0000002c032c7220 */ /* 0x040fe20000410000 */
[----:B------:R-:W-:Y:S01]  /*95a0*/  @P2 IADD3 R135, PT, PT, R8, -0x40, RZ ;  /* 0xffffffc008872810 */ /* 0x000fe20007ffe0ff */
[----:B------:R-:W-:Y:S01]  /*95b0*/  FMUL.FTZ R8, R3, R124 ;  /* 0x0000007c03087220 */ /* 0x000fe20000410000 */
[--C-:B------:R-:W-:Y:S03]  /*95c0*/  HSET2.LE.AND R138, R138, R171.reuse, PT ;  /* 0x000000ab8a8a7233 */ /* 0x100fe60003803000 */
[----:B------:R4:W5:Y:S01]  /*95d0*/  MUFU.EX2 R2, R5 ;  /* 0x0000000500027308 */ /* 0x0009620000000800 */
[----:B---3--:R-:W-:Y:S01]  /*95e0*/  F2FP.F16.F32.PACK_AB R4, R167, R169 ;  /* 0x000000a9a704723e */ /* 0x008fe200000000ff */
[C---:B------:R-:W-:Y:S01]  /*95f0*/  FMUL.FTZ R45, R3.reuse, R45 ;  /* 0x0000002d032d7220 */ /* 0x040fe20000410000 */
[----:B------:R-:W-:Y:S01]  /*9600*/  LOP3.LUT R139, R6, R139, RZ, 0xc0, !PT ;  /* 0x0000008b068b7212 */ /* 0x000fe200078ec0ff */
[----:B------:R-:W-:Y:S01]  /*9610*/  FMUL.FTZ R48, R3, R48 ;  /* 0x0000003003307220 */ /* 0x000fe20000410000 */
[----:B------:R-:W-:Y:S01]  /*9620*/  LOP3.LUT R136, R7, R136, RZ, 0xc0, !PT ;  /* 0x0000008807887212 */ /* 0x000fe200078ec0ff */
[C---:B------:R-:W-:Y:S01]  /*9630*/  FMUL.FTZ R49, R3.reuse, R49 ;  /* 0x0000003103317220 */ /* 0x040fe20000410000 */
[----:B------:R-:W-:Y:S01]  /*9640*/  LOP3.LUT R137, R4, R137, RZ, 0xc0, !PT ;  /* 0x0000008904897212 */ /* 0x000fe200078ec0ff */
[----:B------:R-:W-:Y:S01]  /*9650*/  FMUL.FTZ R4, R3, R128 ;  /* 0x0000008003047220 */ /* 0x000fe20000410000 */
[----:B--2---:R-:W-:Y:S01]  /*9660*/  F2FP.F16.F32.PACK_AB R9, R165, R166 ;  /* 0x000000a6a509723e */ /* 0x004fe200000000ff */
[C---:B------:R-:W-:Y:S01]  /*9670*/  FMUL.FTZ R52, R3.reuse, R52 ;  /* 0x0000003403347220 */ /* 0x040fe20000410000 */
[----:B------:R-:W-:Y:S01]  /*9680*/  IADD3 R160, PT, PT, R172, R135, RZ ;  /* 0x00000087aca07210 */ /* 0x000fe20007ffe0ff */
[----:B------:R-:W-:Y:S01]  /*9690*/  FMUL.FTZ R53, R3, R53 ;  /* 0x0000003503357220 */ /* 0x000fe20000410000 */
[----:B------:R-:W-:Y:S01]  /*96a0*/  LOP3.LUT R138, R9, R138, RZ, 0xc0, !PT ;  /* 0x0000008a098a7212 */ /* 0x000fe200078ec0ff */
[----:B------:R-:W-:Y:S01]  /*96b0*/  FMUL.FTZ R9, R3, R125 ;  /* 0x0000007d03097220 */ /* 0x000fe20000410000 */
[----:B------:R-:W-:Y:S01]  /*96c0*/  LOP3.LUT R150, R201, R152, R151, 0x96, !PT ;  /* 0x00000098c9967212 */ /* 0x000fe200078e9697 */
[C---:B------:R-:W-:Y:S01]  /*96d0*/  FMUL.FTZ R56, R3.reuse, R56 ;  /* 0x0000003803387220 */ /* 0x040fe20000410000 */
[C---:B----4-:R-:W-:Y:S01]  /*96e0*/  FMUL.FTZ R5, R3.reuse, R129 ;  /* 0x0000008103057220 */ /* 0x050fe20000410000 */
[C---:B-----5:R-:W-:Y:S01]  /*96f0*/  FMUL.FTZ R6, R2.reuse, R130 ;  /* 0x0000008202067220 */ /* 0x060fe20000410000 */
[C---:B------:R-:W-:Y:S01]  /*9700*/  FMUL.FTZ R7, R2.reuse, R131 ;  /* 0x0000008302077220 */ /* 0x040fe20000410000 */
[----:B------:R-:W-:Y:S01]  /*9710*/  LDSM.16.MT88.4 R152, [R134+0xe800] ;  /* 0x00e800008698783b */ /* 0x000fe20000004200 */
[C---:B------:R-:W-:Y:S01]  /*9720*/  FMUL.FTZ R10, R2.reuse, R126 ;  /* 0x0000007e020a7220 */ /* 0x040fe20000410000 */
[C---:B------:R-:W-:Y:S01]  /*9730*/  FMUL.FTZ R11, R2.reuse, R127 ;  /* 0x0000007f020b7220 */ /* 0x040fe20000410000 */
[C---:B------:R-:W-:Y:S01]  /*9740*/  FMUL.FTZ R18, R2.reuse, R122 ;  /* 0x0000007a02127220 */ /* 0x040fe20000410000 */
[C---:B------:R-:W-:Y:S01]  /*9750*/  FMUL.FTZ R19, R2.reuse, R123 ;  /* 0x0000007b02137220 */ /* 0x040fe20000410000 */
[C---:B------:R-:W-:Y:S01]  /*9760*/  FMUL.FTZ R38, R2.reuse, R38 ;  /* 0x0000002602267220 */ /* 0x040fe20000410000 */
[C---:B------:R-:W-:Y:S01]  /*9770*/  HMMA.16816.F32 R4, R136.reuse, R140, R4 ;  /* 0x0000008c8804723c */ /* 0x040fe20000001804 */
[----:B------:R-:W-:Y:S01]  /*9780*/  MUFU.EX2 R187, R187 ;  /* 0x000000bb00bb7308 */ /* 0x000fe20000000800 */
[----:B------:R-:W2:Y:S03]  /*9790*/  LDSM.16.MT88.4 R128, [R135] ;  /* 0x000000008780783b */ /* 0x000ea60000004200 */
[C---:B------:R-:W-:Y:S01]  /*97a0*/  FMUL.FTZ R39, R2.reuse, R39 ;  /* 0x0000002702277220 */ /* 0x040fe20000410000 */
[C---:B------:R-:W-:Y:S01]  /*97b0*/  FMUL.FTZ R42, R2.reuse, R42 ;  /* 0x0000002a022a7220 */ /* 0x040fe20000410000 */
[C---:B------:R-:W-:Y:S01]  /*97c0*/  FMUL.FTZ R43, R2.reuse, R43 ;  /* 0x0000002b022b7220 */ /* 0x040fe20000410000 */
[C---:B------:R-:W-:Y:S03]  /*97d0*/  HMMA.16816.F32 R8, R136.reuse, R142, R8 ;  /* 0x0000008e8808723c */ /* 0x040fe60000001808 */
[----:B------:R-:W-:Y:S01]  /*97e0*/  MUFU.EX2 R188, R188 ;  /* 0x000000bc00bc7308 */ /* 0x000fe20000000800 */
[----:B------:R-:W3:Y:S01]  /*97f0*/  LDSM.16.MT88.4 R124, [R160] ;  /* 0x00000000a07c783b */ /* 0x000ee20000004200 */
[C---:B------:R-:W-:Y:S01]  /*9800*/  FMUL.FTZ R46, R2.reuse, R46 ;  /* 0x0000002e022e7220 */ /* 0x040fe20000410000 */
[C---:B------:R-:W-:Y:S01]  /*9810*/  FMUL.FTZ R47, R2.reuse, R47 ;  /* 0x0000002f022f7220 */ /* 0x040fe20000410000 */
[C---:B------:R-:W-:Y:S01]  /*9820*/  FMUL.FTZ R50, R2.reuse, R50 ;  /* 0x0000003202327220 */ /* 0x040fe20000410000 */
[C---:B------:R-:W-:Y:S01]  /*9830*/  FMUL.FTZ R51, R2.reuse, R51 ;  /* 0x0000003302337220 */ /* 0x040fe20000410000 */
[C---:B------:R-:W-:Y:S01]  /*9840*/  FMUL.FTZ R54, R2.reuse, R54 ;  /* 0x0000003602367220 */ /* 0x040fe20000410000 */
[C---:B-1----:R-:W-:Y:S03]  /*9850*/  HMMA.16816.F32 R36, R136.reuse, R144, R36 ;  /* 0x000000908824723c */ /* 0x042fe60000001824 */
[----:B------:R-:W-:Y:S01]  /*9860*/  MUFU.EX2 R224, R224 ;  /* 0x000000e000e07308 */ /* 0x000fe20000000800 */
[----:B------:R-:W1:Y:S01]  /*9870*/  LDSM.16.MT88.4 R140, [R161+0xe000] ;  /* 0x00e00000a18c783b */ /* 0x000e620000004200 */
        /* <DEDUP_REMOVED lines=22> */
[C---:B--2---:R-:W-:Y:S01]  /*99e0*/  HMMA.16816.F32 R44, R136.reuse, R128, R44 ;  /* 0x00000080882c723c */ /* 0x044fe2000000182c */
[----:B------:R-:W-:Y:S02]  /*99f0*/  MUFU.EX2 R184, R184 ;  /* 0x000000b800b87308 */ /* 0x000fe40000000800 */
[C---:B------:R-:W-:Y:S01]  /*9a00*/  FMUL.FTZ R76, R3.reuse, R76 ;  /* 0x0000004c034c7220 */ /* 0x040fe20000410000 */
[C---:B------:R-:W-:Y:S01]  /*9a10*/  FMUL.FTZ R77, R3.reuse, R77 ;  /* 0x0000004d034d7220 */ /* 0x040fe20000410000 */
[C---:B------:R-:W-:Y:S01]  /*9a20*/  FMUL.FTZ R78, R2.reuse, R78 ;  /* 0x0000004e024e7220 */ /* 0x040fe20000410000 */
[C---:B------:R-:W-:Y:S01]  /*9a30*/  FMUL.FTZ R79, R2.reuse, R79 ;  /* 0x0000004f024f7220 */ /* 0x040fe20000410000 */
[C---:B------:R-:W-:Y:S01]  /*9a40*/  FMUL.FTZ R80, R3.reuse, R80 ;  /* 0x0000005003507220 */ /* 0x040fe20000410000 */
[C---:B------:R-:W-:Y:S01]  /*9a50*/  HMMA.16816.F32 R48, R136.reuse, R130, R48 ;  /* 0x000000828830723c */ /* 0x040fe20000001830 */
[----:B------:R-:W2:Y:S02]  /*9a60*/  LDSM.16.MT88.4 R128, [R134+0xe000] ;  /* 0x00e000008680783b */ /* 0x000ea40000004200 */
[----:B------:R-:W4:Y:S01]  /*9a70*/  MUFU.EX2 R181, R181 ;  /* 0x000000b500b57308 */ /* 0x000f220000000800 */
[C---:B------:R-:W-:Y:S01]  /*9a80*/  FMUL.FTZ R81, R3.reuse, R81 ;  /* 0x0000005103517220 */ /* 0x040fe20000410000 */
[C---:B------:R-:W-:Y:S01]  /*9a90*/  FMUL.FTZ R82, R2.reuse, R82 ;  /* 0x0000005202527220 */ /* 0x040fe20000410000 */
[C---:B------:R-:W-:Y:S01]  /*9aa0*/  FMUL.FTZ R83, R2.reuse, R83 ;  /* 0x0000005302537220 */ /* 0x040fe20000410000 */
[C---:B------:R-:W-:Y:S01]  /*9ab0*/  FMUL.FTZ R84, R3.reuse, R84 ;  /* 0x0000005403547220 */ /* 0x040fe20000410000 */
[C---:B------:R-:W-:Y:S01]  /*9ac0*/  FMUL.FTZ R85, R3.reuse, R85 ;  /* 0x0000005503557220 */ /* 0x040fe20000410000 */
[C---:B---3--:R-:W-:Y:S04]  /*9ad0*/  HMMA.16816.F32 R52, R136.reuse, R124, R52 ;  /* 0x0000007c8834723c */ /* 0x048fe80000001834 */
[----:B------:R-:W-:Y:S01]  /*9ae0*/  MUFU.EX2 R185, R185 ;  /* 0x000000b900b97308 */ /* 0x000fe20000000800 */
[C---:B------:R-:W-:Y:S01]  /*9af0*/  FMUL.FTZ R86, R2.reuse, R86 ;  /* 0x0000005602567220 */ /* 0x040fe20000410000 */
[C---:B------:R-:W-:Y:S01]  /*9b00*/  FMUL.FTZ R87, R2.reuse, R87 ;  /* 0x0000005702577220 */ /* 0x040fe20000410000 */
[C---:B------:R-:W-:Y:S01]  /*9b10*/  FMUL.FTZ R88, R3.reuse, R88 ;  /* 0x0000005803587220 */ /* 0x040fe20000410000 */
[C---:B------:R-:W-:Y:S01]  /*9b20*/  FMUL.FTZ R89, R3.reuse, R89 ;  /* 0x0000005903597220 */ /* 0x040fe20000410000 */
[C---:B------:R-:W-:Y:S01]  /*9b30*/  FMUL.FTZ R90, R2.reuse, R90 ;  /* 0x0000005a025a7220 */ /* 0x040fe20000410000 */
[C---:B------:R-:W-:Y:S01]  /*9b40*/  HMMA.16816.F32 R56, R136.reuse, R126, R56 ;  /* 0x0000007e8838723c */ /* 0x040fe20000001838 */
[----:B------:R-:W3:Y:S03]  /*9b50*/  LDSM.16.MT88.4 R124, [R135+0x2000] ;  /* 0x00200000877c783b */ /* 0x000ee60000004200 */
[----:B------:R-:W5:Y:S01]  /*9b60*/  MUFU.EX2 R186, R186 ;  /* 0x000000ba00ba7308 */ /* 0x000f620000000800 */
[C---:B------:R-:W-:Y:S01]  /*9b70*/  FMUL.FTZ R91, R2.reuse, R91 ;  /* 0x0000005b025b7220 */ /* 0x040fe20000410000 */
[C---:B------:R-:W-:Y:S01]  /*9b80*/  FMUL.FTZ R92, R3.reuse, R92 ;  /* 0x0000005c035c7220 */ /* 0x040fe20000410000 */
[C---:B------:R-:W-:Y:S01]  /*9b90*/  FMUL.FTZ R93, R3.reuse, R93 ;  /* 0x0000005d035d7220 */ /* 0x040fe20000410000 */
[C---:B------:R-:W-:Y:S01]  /*9ba0*/  FMUL.FTZ R94, R2.reuse, R94 ;  /* 0x0000005e025e7220 */ /* 0x040fe20000410000 */
[C---:B------:R-:W-:Y:S01]  /*9bb0*/  FMUL.FTZ R95, R2.reuse, R95 ;  /* 0x0000005f025f7220 */ /* 0x040fe20000410000 */
[C---:B-1----:R-:W-:Y:S03]  /*9bc0*/  HMMA.16816.F32 R60, R136.reuse, R140, R60 ;  /* 0x0000008c883c723c */ /* 0x042fe6000000183c */
[C---:B------:R-:W-:Y:S01]  /*9bd0*/  FMUL.FTZ R96, R3.reuse, R96 ;  /* 0x0000006003607220 */ /* 0x040fe20000410000 */
[C---:B------:R-:W-:Y:S01]  /*9be0*/  FMUL.FTZ R97, R3.reuse, R97 ;  /* 0x0000006103617220 */ /* 0x040fe20000410000 */
[C---:B------:R-:W-:Y:S01]  /*9bf0*/  FMUL.FTZ R98, R2.reuse, R98 ;  /* 0x0000006202627220 */ /* 0x040fe20000410000 */
[C---:B------:R-:W-:Y:S01]  /*9c00*/  FMUL.FTZ R99, R2.reuse, R99 ;  /* 0x0000006302637220 */ /* 0x040fe20000410000 */
[C---:B------:R-:W-:Y:S01]  /*9c10*/  FMUL.FTZ R100, R3.reuse, R100 ;  /* 0x0000006403647220 */ /* 0x040fe20000410000 */
[C---:B------:R-:W-:Y:S01]  /*9c20*/  HMMA.16816.F32 R64, R136.reuse, R142, R64 ;  /* 0x0000008e8840723c */ /* 0x040fe20000001840 */
[----:B------:R-:W1:Y:S02]  /*9c30*/  LDSM.16.MT88.4 R140, [R160+0x2000] ;  /* 0x00200000a08c783b */ /* 0x000e640000004200 */
[C---:B------:R-:W-:Y:S01]  /*9c40*/  FMUL.FTZ R101, R3.reuse, R101 ;  /* 0x0000006503657220 */ /* 0x040fe20000410000 */
[C---:B------:R-:W-:Y:S01]  /*9c50*/  FMUL.FTZ R102, R2.reuse, R102 ;  /* 0x0000006602667220 */ /* 0x040fe20000410000 */
[C---:B------:R-:W-:Y:S01]  /*9c60*/  FMUL.FTZ R103, R2.reuse, R103 ;  /* 0x0000006702677220 */ /* 0x040fe20000410000 */
[C---:B------:R-:W-:Y:S01]  /*9c70*/  FMUL.FTZ R104, R3.reuse, R104 ;  /* 0x0000006803687220 */ /* 0x040fe20000410000 */
[C---:B------:R-:W-:Y:S01]  /*9c80*/  FMUL.FTZ R105, R3.reuse, R105 ;  /* 0x0000006903697220 */ /* 0x040fe20000410000 */
[C---:B------:R-:W-:Y:S01]  /*9c90*/  FMUL.FTZ R106, R2.reuse, R106 ;  /* 0x0000006a026a7220 */ /* 0x040fe20000410000 */
[C---:B--2---:R-:W-:Y:S03]  /*9ca0*/  HMMA.16816.F32 R68, R136.reuse, R128, R68 ;  /* 0x000000808844723c */ /* 0x044fe60000001844 */
[C---:B------:R-:W-:Y:S01]  /*9cb0*/  FMUL.FTZ R107, R2.reuse, R107 ;  /* 0x0000006b026b7220 */ /* 0x040fe20000410000 */
[C---:B------:R-:W-:Y:S01]  /*9cc0*/  FMUL.FTZ R108, R3.reuse, R108 ;  /* 0x0000006c036c7220 */ /* 0x040fe20000410000 */
[C---:B------:R-:W-:Y:S01]  /*9cd0*/  FMUL.FTZ R109, R3.reuse, R109 ;  /* 0x0000006d036d7220 */ /* 0x040fe20000410000 */
[C---:B------:R-:W-:Y:S01]  /*9ce0*/  FMUL.FTZ R110, R2.reuse, R110 ;  /* 0x0000006e026e7220 */ /* 0x040fe20000410000 */
[C---:B------:R-:W-:Y:S01]  /*9cf0*/  FMUL.FTZ R111, R2.reuse, R111 ;  /* 0x0000006f026f7220 */ /* 0x040fe20000410000 */
[C---:B------:R-:W-:Y:S01]  /*9d00*/  HMMA.16816.F32 R72, R136.reuse, R130, R72 ;  /* 0x000000828848723c */ /* 0x040fe20000001848 */
[----:B------:R-:W2:Y:S02]  /*9d10*/  LDSM.16.MT88.4 R128, [R161+0x10000] ;  /* 0x01000000a180783b */ /* 0x000ea40000004200 */
[C---:B------:R-:W-:Y:S01]  /*9d20*/  FMUL.FTZ R12, R3.reuse, R116 ;  /* 0x00000074030c7220 */ /* 0x040fe20000410000 */
[----:B------:R-:W-:Y:S01]  /*9d30*/  FMUL.FTZ R13, R3, R117 ;  /* 0x00000075030d7220 */ /* 0x000fe20000410000 */
[C---:B------:R-:W-:Y:S01]  /*9d40*/  FMUL.FTZ R14, R2.reuse, R118 ;  /* 0x00000076020e7220 */ /* 0x040fe20000410000 */
[C---:B------:R-:W-:Y:S01]  /*9d50*/  FMUL.FTZ R15, R2.reuse, R119 ;  /* 0x00000077020f7220 */ /* 0x040fe20000410000 */
[----:B----4-:R-:W-:Y:S01]  /*9d60*/  F2FP.F16.F32.PACK_AB R117, R181, R184 ;  /* 0x000000b8b575723e */ /* 0x010fe200000000ff */
[C---:B---3--:R-:W-:Y:S03]  /*9d70*/  HMMA.16816.F32 R76, R136.reuse, R124, R76 ;  /* 0x0000007c884c723c */ /* 0x048fe6000000184c */
[C---:B------:R-:W-:Y:S01]  /*9d80*/  FMUL.FTZ R112, R3.reuse, R112 ;  /* 0x0000007003707220 */ /* 0x040fe20000410000 */
[C---:B------:R-:W-:Y:S01]  /*9d90*/  FMUL.FTZ R113, R3.reuse, R113 ;  /* 0x0000007103717220 */ /* 0x040fe20000410000 */
[C---:B------:R-:W-:Y:S01]  /*9da0*/  FMUL.FTZ R114, R2.reuse, R114 ;  /* 0x0000007202727220 */ /* 0x040fe20000410000 */
[----:B------:R-:W-:Y:S01]  /*9db0*/  FMUL.FTZ R115, R2, R115 ;  /* 0x0000007302737220 */ /* 0x000fe20000410000 */
[----:B-----5:R-:W-:Y:S01]  /*9dc0*/  F2FP.F16.F32.PACK_AB R162, R186, R185 ;  /* 0x000000b9baa2723e */ /* 0x020fe200000000ff */
[C---:B------:R-:W-:Y:S01]  /*9dd0*/  HMMA.16816.F32 R80, R136.reuse, R126, R80 ;  /* 0x0000007e8850723c */ /* 0x040fe20000001850 */
[----:B------:R-:W3:Y:S02]  /*9de0*/  LDSM.16.MT88.4 R124, [R134+0x10000] ;  /* 0x01000000867c783b */ /* 0x000ee40000004200 */
[----:B------:R-:W-:Y:S01]  /*9df0*/  FFMA.FTZ R170, R3, R218, R170 ;  /* 0x000000da03aa7223 */ /* 0x000fe200000100aa */
[----:B------:R-:W-:Y:S04]  /*9e00*/  FFMA.FTZ R169, R2, R219, R169 ;  /* 0x000000db02a97223 */ /* 0x000fe800000100a9 */
[C---:B-1----:R-:W-:Y:S03]  /*9e10*/  HMMA.16816.F32 R84, R136.reuse, R140, R84 ;  /* 0x0000008c8854723c */ /* 0x042fe60000001854 */
[----:B------:R-:W-:Y:S04]  /*9e20*/  FADD.FTZ R169, R167, R169 ;  /* 0x000000a9a7a97221 */ /* 0x000fe80000010000 */
[----:B------:R-:W-:Y:S01]  /*9e30*/  FADD.FTZ R164, R164, R169 ;  /* 0x000000a9a4a47221 */ /* 0x000fe20000010000 */
[C---:B------:R-:W-:Y:S01]  /*9e40*/  HMMA.16816.F32 R88, R136.reuse, R142, R88 ;  /* 0x0000008e8858723c */ /* 0x040fe20000001858 */
[----:B------:R-:W1:Y:S02]  /*9e50*/  LDSM.16.MT88.4 R140, [R135+0x4000] ;  /* 0x00400000878c783b */ /* 0x000e640000004200 */
[----:B------:R-:W-:Y:S05]  /*9e60*/  FADD.FTZ R163, R163, R164 ;  /* 0x000000a4a3a37221 */ /* 0x000fea0000010000 */
[C---:B--2---:R-:W-:Y:S08]  /*9e70*/  HMMA.16816.F32 R92, R136.reuse, R128, R92 ;  /* 0x00000080885c723c */ /* 0x044ff0000000185c */
[C---:B------:R-:W-:Y:S08]  /*9e80*/  HMMA.16816.F32 R96, R136.reuse, R130, R96 ;  /* 0x000000828860723c */ /* 0x040ff00000001860 */
[C---:B---3--:R-:W-:Y:S03]  /*9e90*/  HMMA.16816.F32 R100, R136.reuse, R124, R100 ;  /* 0x0000007c8864723c */ /* 0x048fe60000001864 */
[----:B------:R-:W-:Y:S05]  /*9ea0*/  IMAD.WIDE.U32 R124, R150, -0x2daee0ad, RZ ;  /* 0xd2511f53967c7825 */ /* 0x000fea00078e00ff */
[C---:B------:R-:W-:Y:S03]  /*9eb0*/  HMMA.16816.F32 R104, R136.reuse, R126, R104 ;  /* 0x0000007e8868723c */ /* 0x040fe60000001868 */
[----:B------:R-:W-:Y:S02]  /*9ec0*/  LOP3.LUT R148, R228, R148, R125, 0x96, !PT ;  /* 0x00000094e4947212 */ /* 0x000fe400078e967d */
[C---:B------:R-:W-:Y:S02]  /*9ed0*/  PRMT R144, R124.reuse, 0x7773, RZ ;  /* 0x000077737c907816 */ /* 0x040fe400000000ff */
[C---:B------:R-:W-:Y:S01]  /*9ee0*/  PRMT R17, R124.reuse, 0x7772, RZ ;  /* 0x000077727c117816 */ /* 0x040fe200000000ff */
[C---:B-1----:R-:W-:Y:S03]  /*9ef0*/  HMMA.16816.F32 R108, R136.reuse, R140, R108 ;  /* 0x0000008c886c723c */ /* 0x042fe6000000186c */
[----:B------:R-:W-:Y:S02]  /*9f00*/  MOV R16, R124 ;  /* 0x0000007c00107202 */ /* 0x000fe40000000f00 */
[----:B------:R-:W-:Y:S02]  /*9f10*/  PRMT R128, R124, 0x7771, RZ ;  /* 0x000077717c807816 */ /* 0x000fe400000000ff */
[----:B------:R-:W1:Y:S01]  /*9f20*/  LDSM.16.MT88.4 R124, [R160+0x4000] ;  /* 0x00400000a07c783b */ /* 0x000e620000004200 */
[----:B------:R-:W-:Y:S01]  /*9f30*/  PRMT R144, R17, 0x5410, R144 ;  /* 0x0000541011907816 */ /* 0x000fe20000000090 */
[C---:B------:R-:W-:Y:S01]  /*9f40*/  FMUL.FTZ R17, R3.reuse, R121 ;  /* 0x0000007903117220 */ /* 0x040fe20000410000 */
[----:B------:R-:W-:Y:S01]  /*9f50*/  LOP3.LUT R131, R16, 0xff, RZ, 0xc0, !PT ;  /* 0x000000ff10837812 */ /* 0x000fe200078ec0ff */
[----:B------:R-:W-:Y:S01]  /*9f60*/  FMUL.FTZ R16, R3, R120 ;  /* 0x0000007803107220 */ /* 0x000fe20000410000 */
[----:B------:R-:W-:Y:S01]  /*9f70*/  PRMT R129, R148, 0x7632, R129 ;  /* 0x0000763294817816 */ /* 0x000fe20000000081 */
[----:B------:R-:W-:Y:S01]  /*9f80*/  FADD.FTZ R3, R168, R170 ;  /* 0x000000aaa8037221 */ /* 0x000fe20000010000 */
[----:B------:R-:W-:Y:S01]  /*9f90*/  PRMT R128, R131, 0x5410, R128 ;  /* 0x0000541083807816 */ /* 0x000fe20000000080 */
[----:B------:R-:W2:Y:S01]  /*9fa0*/  LDSM.16.MT88.4 R120, [R161+0xc800] ;  /* 0x00c80000a178783b */ /* 0x000ea20000004200 */
[----:B------:R-:W-:Y:S01]  /*9fb0*/  LOP3.LUT R129, R129, 0xff, RZ, 0xc0, !PT ;  /* 0x000000ff81817812 */ /* 0x000fe200078ec0ff */
[----:B------:R-:W-:Y:S01]  /*9fc0*/  FADD.FTZ R2, R166, R3 ;  /* 0x00000003a6027221 */ /* 0x000fe20000010000 */
[C---:B------:R-:W-:Y:S03]  /*9fd0*/  HMMA.16816.F32 R16, R136.reuse, R142, R16 ;  /* 0x0000008e8810723c */ /* 0x040fe60000001810 */
[----:B------:R-:W-:Y:S01]  /*9fe0*/  SHF.R.U32.HI R156, RZ, 0x18, R148 ;  /* 0x00000018ff9c7819 */ /* 0x000fe20000011694 */
[----:B------:R-:W-:Y:S01]  /*9ff0*/  FADD.FTZ R2, R165, R2 ;  /* 0x00000002a5027221 */ /* 0x000fe20000010000 */
[C---:B------:R-:W-:Y:S02]  /*a000*/  LOP3.LUT R141, R148.reuse, 0xffff, RZ, 0xc0, !PT ;  /* 0x0000ffff948d7812 */ /* 0x040fe400078ec0ff */
[----:B------:R-:W-:Y:S01]  /*a010*/  LOP3.LUT R158, R148, 0xff, RZ, 0xc0, !PT ;  /* 0x000000ff949e7812 */ /* 0x000fe200078ec0ff */
[----:B------:R-:W-:Y:S01]  /*a020*/  FADD.FTZ R3, R187, R2 ;  /* 0x00000002bb037221 */ /* 0x000fe20000010000 */
[----:B------:R-:W-:Y:S02]  /*a030*/  PRMT R156, R129, 0x5410, R156 ;  /* 0x00005410819c7816 */ /* 0x000fe4000000009c */
[--C-:B------:R-:W-:Y:S01]  /*a040*/  HSET2.LE.AND R148, R128, R171.reuse, PT ;  /* 0x000000ab80947233 */ /* 0x100fe20003803000 */
[----:B------:R-:W-:Y:S01]  /*a050*/  FADD.FTZ R3, R188, R3 ;  /* 0x00000003bc037221 */ /* 0x000fe20000010000 */
[----:B------:R-:W3:Y:S01]  /*a060*/  LDSM.16.MT88.4 R128, [R134+0xc800] ;  /* 0x00c800008680783b */ /* 0x000ee20000004200 */
[----:B------:R-:W-:Y:S02]  /*a070*/  SHF.R.U32.HI R141, RZ, 0x8, R141 ;  /* 0x00000008ff8d7819 */ /* 0x000fe4000001168d */
[----:B------:R-:W-:Y:S01]  /*a080*/  LOP3.LUT R116, R144, 0xff00ff, RZ, 0xc0, !PT ;  /* 0x00ff00ff90747812 */ /* 0x000fe200078ec0ff */
[----:B------:R-:W-:Y:S01]  /*a090*/  FADD.FTZ R2, R184, R3 ;  /* 0x00000003b8027221 */ /* 0x000fe20000010000 */
[----:B------:R-:W-:Y:S02]  /*a0a0*/  PRMT R158, R158, 0x5410, R141 ;  /* 0x000054109e9e7816 */ /* 0x000fe4000000008d */
[----:B------:R-:W-:Y:S01]  /*a0b0*/  LOP3.LUT R118, R117, R148, RZ, 0xc0, !PT ;  /* 0x0000009475767212 */ /* 0x000fe200078ec0ff */
[----:B------:R-:W4:Y:S01]  /*a0c0*/  LDSM.16.MT88.4 R140, [R135+0x800] ;  /* 0x00080000878c783b */ /* 0x000f220000004200 */
[--C-:B------:R-:W-:Y:S01]  /*a0d0*/  HSET2.LE.AND R117, R156, R171.reuse, PT ;  /* 0x000000ab9c757233 */ /* 0x100fe20003803000 */
[----:B------:R-:W-:Y:S01]  /*a0e0*/  FADD.FTZ R2, R181, R2 ;  /* 0x00000002b5027221 */ /* 0x000fe20000010000 */
[--C-:B------:R-:W-:Y:S02]  /*a0f0*/  HSET2.LE.AND R119, R116, R171.reuse, PT ;  /* 0x000000ab74777233 */ /* 0x100fe40003803000 */
[--C-:B------:R-:W-:Y:S01]  /*a100*/  HSET2.LE.AND R116, R158, R171.reuse, PT ;  /* 0x000000ab9e747233 */ /* 0x100fe20003803000 */
[C---:B-1----:R-:W-:Y:S02]  /*a110*/  HMMA.16816.F32 R12, R136.reuse, R124, R12 ;  /* 0x0000007c880c723c */ /* 0x042fe4000000180c */
[----:B------:R-:W1:Y:S01]  /*a120*/  LDSM.16.MT88.4 R144, [R160+0x800] ;  /* 0x00080000a090783b */ /* 0x000e620000004200 */
[----:B------:R-:W-:Y:S02]  /*a130*/  F2FP.F16.F32.PACK_AB R125, R188, R187 ;  /* 0x000000bbbc7d723e */ /* 0x000fe400000000ff */
[----:B------:R-:W-:Y:S01]  /*a140*/  F2FP.F16.F32.PACK_AB R124, R189, R224 ;  /* 0x000000e0bd7c723e */ /* 0x000fe200000000ff */
[----:B------:R-:W-:Y:S01]  /*a150*/  FADD.FTZ R224, R224, R163 ;  /* 0x000000a3e0e07221 */ /* 0x000fe20000010000 */
[----:B------:R-:W-:Y:S01]  /*a160*/  LOP3.LUT R119, R162, R119, RZ, 0xc0, !PT ;  /* 0x00000077a2777212 */ /* 0x000fe200078ec0ff */
[----:B------:R-:W-:Y:S02]  /*a170*/  HMMA.16816.F32 R112, R136, R126, R112 ;  /* 0x0000007e8870723c */ /* 0x000fe40000001870 */
[----:B------:R-:W5:Y:S01]  /*a180*/  LDSM.16.MT88.4 R148, [R161+0xe800] ;  /* 0x00e80000a194783b */ /* 0x000f620000004200 */
[----:B------:R-:W-:Y:S01]  /*a190*/  LOP3.LUT R116, R125, R116, RZ, 0xc0, !PT ;  /* 0x000000747d747212 */ /* 0x000fe200078ec0ff */
[----:B------:R-:W-:Y:S01]  /*a1a0*/  FFMA.FTZ R162, R23, UR4, -R183 ;  /* 0x0000000417a27c23 */ /* 0x000fe200080108b7 */
[----:B------:R-:W-:Y:S01]  /*a1b0*/  LOP3.LUT R117, R124, R117, RZ, 0xc0, !PT ;  /* 0x000000757c757212 */ /* 0x000fe200078ec0ff */
[----:B------:R-:W-:Y:S04]  /*a1c0*/  FADD.FTZ R224, R189, R224 ;  /* 0x000000e0bde07221 */ /* 0x000fe80000010000 */
[----:B------:R-:W5:Y:S01]  /*a1d0*/  LDSM.16.MT88.4 R156, [R135+0x2800] ;  /* 0x00280000879c783b */ /* 0x000f620000004200 */
[----:B------:R-:W-:Y:S01]  /*a1e0*/  MUFU.EX2 R162, R162 ;  /* 0x000000a200a27308 */ /* 0x000fe20000000800 */
[----:B------:R-:W-:Y:S01]  /*a1f0*/  FADD.FTZ R185, R185, R224 ;  /* 0x000000e0b9b97221 */ /* 0x000fe20000010000 */
[C---:B--2---:R-:W-:Y:S05]  /*a200*/  HMMA.16816.F32 R4, R116.reuse, R120, R4 ;  /* 0x000000787404723c */ /* 0x044fea0000001804 */
[----:B------:R-:W2:Y:S01]  /*a210*/  LDSM.16.MT88.4 R124, [R160+0x2800] ;  /* 0x00280000a07c783b */ /* 0x000ea20000004200 */
[----:B------:R-:W-:Y:S02]  /*a220*/  FADD.FTZ R186, R186, R185 ;  /* 0x000000b9baba7221 */ /* 0x000fe40000010000 */
[C---:B------:R-:W-:Y:S05]  /*a230*/  HMMA.16816.F32 R8, R116.reuse, R122, R8 ;  /* 0x0000007a7408723c */ /* 0x040fea0000001808 */
[----:B------:R-:W2:Y:S03]  /*a240*/  LDSM.16.MT88.4 R120, [R161+0x10800] ;  /* 0x01080000a178783b */ /* 0x000ea60000004200 */
[C---:B---3--:R-:W-:Y:S03]  /*a250*/  HMMA.16816.F32 R36, R116.reuse, R128, R36 ;  /* 0x000000807424723c */ /* 0x048fe60000001824 */
[----:B------:R-:W-:Y:S05]  /*a260*/  LOP3.LUT R128, R217, R223, R235, 0x96, !PT ;  /* 0x000000dfd9807212 */ /* 0x000fea00078e96eb */
[C---:B------:R-:W-:Y:S03]  /*a270*/  HMMA.16816.F32 R40, R116.reuse, R130, R40 ;  /* 0x000000827428723c */ /* 0x040fe60000001828 */
[----:B------:R-:W-:Y:S02]  /*a280*/  IMAD.WIDE.U32 R136, R128, -0x326172a9, RZ ;  /* 0xcd9e8d5780887825 */ /* 0x000fe400078e00ff */
[----:B------:R-:W3:Y:S03]  /*a290*/  LDSM.16.MT88.4 R128, [R134+0x10800] ;  /* 0x010800008680783b */ /* 0x000ee60000004200 */
[C---:B----4-:R-:W-:Y:S03]  /*a2a0*/  HMMA.16816.F32 R44, R116.reuse, R140, R44 ;  /* 0x0000008c742c723c */ /* 0x050fe6000000182c */
[----:B------:R-:W-:Y:S02]  /*a2b0*/  LOP3.LUT R233, R220, R233, R137, 0x96, !PT ;  /* 0x000000e9dce97212 */ /* 0x000fe400078e9689 */
[----:B------:R-:W-:Y:S03]  /*a2c0*/  LOP3.LUT R136, R213, R231, R136, 0x96, !PT ;  /* 0x000000e7d5887212 */ /* 0x000fe600078e9688 */
[C---:B------:R-:W-:Y:S01]  /*a2d0*/  HMMA.16816.F32 R48, R116.reuse, R142, R48 ;  /* 0x0000008e7430723c */ /* 0x040fe20000001830 */
[----:B------:R-:W-:Y:S02]  /*a2e0*/  LDSM.16.MT88.4 R140, [R160+0x1000] ;  /* 0x00100000a08c783b */ /* 0x000fe40000004200 */
[----:B------:R-:W-:Y:S04]  /*a2f0*/  IMAD.WIDE.U32 R136, R136, -0x2daee0ad, RZ ;  /* 0xd2511f5388887825 */ /* 0x000fe800078e00ff */
[----:B------:R-:W-:Y:S01]  /*a300*/  IMAD.WIDE.U32 R232, R233, -0x2daee0ad, RZ ;  /* 0xd2511f53e9e87825 */ /* 0x000fe200078e00ff */
[C---:B-1----:R-:W-:Y:S03]  /*a310*/  HMMA.16816.F32 R52, R116.reuse, R144, R52 ;  /* 0x000000907434723c */ /* 0x042fe60000001834 */
[----:B------:R-:W-:Y:S01]  /*a320*/  LOP3.LUT R232, R227, R232, R137, 0x96, !PT ;  /* 0x000000e8e3e87212 */ /* 0x000fe200078e9689 */
[----:B------:R-:W-:Y:S01]  /*a330*/  FFMA.FTZ R227, R26, UR4, -R183 ;  /* 0x000000041ae37c23 */ /* 0x000fe200080108b7 */
[----:B------:R-:W-:Y:S03]  /*a340*/  LOP3.LUT R229, R214, R229, R233, 0x96, !PT ;  /* 0x000000e5d6e57212 */ /* 0x000fe600078e96e9 */
[C---:B------:R-:W-:Y:S03]  /*a350*/  HMMA.16816.F32 R56, R116.reuse, R146, R56 ;  /* 0x000000927438723c */ /* 0x040fe60000001838 */
[----:B------:R-:W-:Y:S01]  /*a360*/  IMAD.WIDE.U32 R234, R229, -0x326172a9, RZ ;  /* 0xcd9e8d57e5ea7825 */ /* 0x000fe200078e00ff */
[----:B------:R-:W-:Y:S03]  /*a370*/  MUFU.EX2 R227, R227 ;  /* 0x000000e300e37308 */ /* 0x000fe60000000800 */
[----:B------:R-:W-:Y:S01]  /*a380*/  IMAD.WIDE.U32 R232, R232, -0x326172a9, RZ ;  /* 0xcd9e8d57e8e87825 */ /* 0x000fe200078e00ff */
[C---:B-----5:R-:W-:Y:S04]  /*a390*/  HMMA.16816.F32 R60, R116.reuse, R148, R60 ;  /* 0x00000094743c723c */ /* 0x060fe8000000183c */
[----:B------:R-:W-:Y:S04]  /*a3a0*/  LOP3.LUT R234, R202, R234, R233, 0x96, !PT ;  /* 0x000000eacaea7212 */ /* 0x000fe800078e96e9 */
[C---:B------:R-:W-:Y:S08]  /*a3b0*/  HMMA.16816.F32 R64, R116.reuse, R150, R64 ;  /* 0x000000967440723c */ /* 0x040ff00000001840 */
[C---:B------:R-:W-:Y:S08]  /*a3c0*/  HMMA.16816.F32 R68, R116.reuse, R152, R68 ;  /* 0x000000987444723c */ /* 0x040ff00000001844 */
[C---:B------:R-:W-:Y:S01]  /*a3d0*/  HMMA.16816.F32 R72, R116.reuse, R154, R72 ;  /* 0x0000009a7448723c */ /* 0x040fe20000001848 */
[----:B------:R-:W-:Y:S07]  /*a3e0*/  LDSM.16.MT88.4 R152, [R160+0x3000] ;  /* 0x00300000a098783b */ /* 0x000fee0000004200 */
[C---:B------:R-:W-:Y:S03]  /*a3f0*/  HMMA.16816.F32 R76, R116.reuse, R156, R76 ;  /* 0x0000009c744c723c */ /* 0x040fe6000000184c */
[--C-:B------:R-:W-:Y:S01]  /*a400*/  FFMA.FTZ R157, R20, UR4, -R182.reuse ;  /* 0x00000004149d7c23 */ /* 0x100fe200080108b6 */
[----:B------:R-:W-:Y:S01]  /*a410*/  LOP3.LUT R20, R212, R203, R235, 0x96, !PT ;  /* 0x000000cbd4147212 */ /* 0x000fe200078e96eb */
[----:B------:R-:W-:Y:S03]  /*a420*/  IMAD.WIDE.U32 R234, R234, -0x2daee0ad, RZ ;  /* 0xd2511f53eaea7825 */ /* 0x000fe600078e00ff */
[C---:B------:R-:W-:Y:S01]  /*a430*/  HMMA.16816.F32 R80, R116.reuse, R158, R80 ;  /* 0x0000009e7450723c */ /* 0x040fe20000001850 */
[----:B------:R-:W-:Y:S02]  /*a440*/  MUFU.EX2 R157, R157 ;  /* 0x0000009d009d7308 */ /* 0x000fe40000000800 */
[----:B------:R-:W-:Y:S01]  /*a450*/  FFMA.FTZ R159, R22, UR4, -R183 ;  /* 0x00000004169f7c23 */ /* 0x000fe200080108b7 */
[--C-:B------:R-:W-:Y:S01]  /*a460*/  FFMA.FTZ R158, R21, UR4, -R182.reuse ;  /* 0x00000004159e7c23 */ /* 0x100fe200080108b6 */
[----:B------:R-:W-:Y:S03]  /*a470*/  IMAD.WIDE.U32 R20, R20, -0x2daee0ad, RZ ;  /* 0xd2511f5314147825 */ /* 0x000fe600078e00ff */
[C---:B--2---:R-:W-:Y:S03]  /*a480*/  HMMA.16816.F32 R84, R116.reuse, R124, R84 ;  /* 0x0000007c7454723c */ /* 0x044fe60000001854 */
[----:B------:R-:W-:Y:S01]  /*a490*/  MUFU.EX2 R159, R159 ;  /* 0x0000009f009f7308 */ /* 0x000fe20000000800 */
[----:B------:R-:W-:Y:S01]  /*a4a0*/  LOP3.LUT R137, R225, R20, R235, 0x96, !PT ;  /* 0x00000014e1897212 */ /* 0x000fe200078e96eb */
[--C-:B------:R-:W-:Y:S01]  /*a4b0*/  FFMA.FTZ R225, R24, UR4, -R182.reuse ;  /* 0x0000000418e17c23 */ /* 0x100fe200080108b6 */
[----:B------:R-:W-:Y:S01]  /*a4c0*/  LOP3.LUT R230, R226, R136, R21, 0x96, !PT ;  /* 0x00000088e2e67212 */ /* 0x000fe200078e9615 */
[----:B------:R-:W-:Y:S01]  /*a4d0*/  FFMA.FTZ R226, R25, UR4, -R182 ;  /* 0x0000000419e27c23 */ /* 0x000fe200080108b6 */
[----:B------:R-:W-:Y:S01]  /*a4e0*/  LDSM.16.MT88.4 R20, [R160+0x4800] ;  /* 0x00480000a014783b */ /* 0x000fe20000004200 */
[C---:B------:R-:W-:Y:S04]  /*a4f0*/  HMMA.16816.F32 R88, R116.reuse, R126, R88 ;  /* 0x0000007e7458723c */ /* 0x040fe80000001858 */
[----:B------:R-:W-:Y:S01]  /*a500*/  MUFU.EX2 R158, R158 ;  /* 0x0000009e009e7308 */ /* 0x000fe20000000800 */
[----:B------:R-:W-:Y:S02]  /*a510*/  IMAD.WIDE.U32 R136, R137, -0x326172a9, RZ ;  /* 0xcd9e8d5789887825 */ /* 0x000fe400078e00ff */
[----:B------:R-:W1:Y:S01]  /*a520*/  LDSM.16.MT88.4 R124, [R135+0x4800] ;  /* 0x00480000877c783b */ /* 0x000e620000004200 */
[C---:B------:R-:W-:Y:S06]  /*a530*/  HMMA.16816.F32 R92, R116.reuse, R120, R92 ;  /* 0x00000078745c723c */ /* 0x040fec000000185c */
[----:B------:R-:W-:Y:S01]  /*a540*/  MUFU.EX2 R225, R225 ;  /* 0x000000e100e17308 */ /* 0x000fe20000000800 */
[----:B------:R-:W-:Y:S01]  /*a550*/  MOV R120, R136 ;  /* 0x0000008800787202 */ /* 0x000fe20000000f00 */
[----:B------:R-:W-:Y:S01]  /*a560*/  IMAD.WIDE.U32 R230, R230, -0x326172a9, RZ ;  /* 0xcd9e8d57e6e67825 */ /* 0x000fe200078e00ff */
[C---:B------:R-:W-:Y:S02]  /*a570*/  PRMT R145, R136.reuse, 0x7773, RZ ;  /* 0x0000777388917816 */ /* 0x040fe400000000ff */
[C---:B------:R-:W-:Y:S01]  /*a580*/  PRMT R24, R136.reuse, 0x7771, RZ ;  /* 0x0000777188187816 */ /* 0x040fe200000000ff */
[C---:B------:R-:W-:Y:S04]  /*a590*/  HMMA.16816.F32 R96, R116.reuse, R122, R96 ;  /* 0x0000007a7460723c */ /* 0x040fe80000001860 */
[----:B------:R-:W2:Y:S01]  /*a5a0*/  MUFU.EX2 R226, R226 ;  /* 0x000000e200e27308 */ /* 0x000ea20000000800 */
[----:B------:R-:W-:Y:S02]  /*a5b0*/  PRMT R122, R136, 0x7772, RZ ;  /* 0x00007772887a7816 */ /* 0x000fe400000000ff */
[----:B------:R-:W-:Y:S01]  /*a5c0*/  LOP3.LUT R144, R200, R230, R137, 0x96, !PT ;  /* 0x000000e6c8907212 */ /* 0x000fe200078e9689 */
[----:B------:R-:W-:Y:S01]  /*a5d0*/  FFMA.FTZ R230, R27, UR4, -R183 ;  /* 0x000000041be67c23 */ /* 0x000fe200080108b7 */
[----:B------:R-:W-:Y:S01]  /*a5e0*/  PRMT R145, R122, 0x5410, R145 ;  /* 0x000054107a917816 */ /* 0x000fe20000000091 */
[C---:B---3--:R-:W-:Y:S03]  /*a5f0*/  HMMA.16816.F32 R100, R116.reuse, R128, R100 ;  /* 0x000000807464723c */ /* 0x048fe60000001864 */
[----:B------:R-:W-:Y:S01]  /*a600*/  LOP3.LUT R137, R120, 0xff, RZ, 0xc0, !PT ;  /* 0x000000ff78897812 */ /* 0x000fe200078ec0ff */
[----:B------:R-:W3:Y:S01]  /*a610*/  MUFU.EX2 R230, R230 ;  /* 0x000000e600e67308 */ /* 0x000ee20000000800 */
[----:B------:R-:W4:Y:S01]  /*a620*/  LDSM.16.MT88.4 R120, [R161+0xd000] ;  /* 0x00d00000a178783b */ /* 0x000f220000004200 */
[C---:B------:R-:W-:Y:S02]  /*a630*/  LOP3.LUT R136, R144.reuse, 0xff, RZ, 0xc0, !PT ;  /* 0x000000ff90887812 */ /* 0x040fe400078ec0ff */
[C---:B------:R-:W-:Y:S03]  /*a640*/  HMMA.16816.F32 R104, R116.reuse, R130, R104 ;  /* 0x000000827468723c */ /* 0x040fe60000001868 */
[----:B------:R-:W-:Y:S02]  /*a650*/  PRMT R26, R137, 0x5410, R24 ;  /* 0x00005410891a7816 */ /* 0x000fe40000000018 */
[----:B------:R-:W5:Y:S01]  /*a660*/  LDSM.16.MT88.4 R128, [R134+0xd000] ;  /* 0x00d000008680783b */ /* 0x000f620000004200 */
[----:B------:R-:W-:Y:S02]  /*a670*/  LOP3.LUT R148, R145, 0xff00ff, RZ, 0xc0, !PT ;  /* 0x00ff00ff91947812 */ /* 0x000fe400078ec0ff */
[----:B------:R-:W-:Y:S02]  /*a680*/  LOP3.LUT R139, R144, 0xffff, RZ, 0xc0, !PT ;  /* 0x0000ffff908b7812 */ /* 0x000fe400078ec0ff */
[----:B--2---:R-:W-:Y:S02]  /*a690*/  F2FP.F16.F32.PACK_AB R27, R226, R225 ;  /* 0x000000e1e21b723e */ /* 0x004fe400000000ff */
[----:B------:R-:W-:Y:S02]  /*a6a0*/  SHF.R.U32.HI R139, RZ, 0x8, R139 ;  /* 0x00000008ff8b7819 */ /* 0x000fe4000001168b */
[--C-:B------:R-:W-:Y:S01]  /*a6b0*/  HSET2.LE.AND R26, R26, R171.reuse, PT ;  /* 0x000000ab1a1a7233 */ /* 0x100fe20003803000 */
[C---:B-1----:R-:W-:Y:S03]  /*a6c0*/  HMMA.16816.F32 R108, R116.reuse, R124, R108 ;  /* 0x0000007c746c723c */ /* 0x042fe6000000186c */
[----:B------:R-:W-:Y:S02]  /*a6d0*/  PRMT R25, R144, 0x7632, R25 ;  /* 0x0000763290197816 */ /* 0x000fe40000000019 */
[----:B------:R-:W-:Y:S02]  /*a6e0*/  PRMT R24, R136, 0x5410, R139 ;  /* 0x0000541088187816 */ /* 0x000fe4000000008b */
[----:B------:R-:W1:Y:S01]  /*a6f0*/  LDSM.16.MT88.4 R136, [R135+0x1000] ;  /* 0x001000008788783b */ /* 0x000e620000004200 */
[C---:B------:R-:W-:Y:S03]  /*a700*/  HMMA.16816.F32 R16, R116.reuse, R126, R16 ;  /* 0x0000007e7410723c */ /* 0x040fe60000001810 */
[----:B------:R-:W-:Y:S02]  /*a710*/  SHF.R.U32.HI R144, RZ, 0x18, R144 ;  /* 0x00000018ff907819 */ /* 0x000fe40000011690 */
[----:B------:R-:W-:Y:S02]  /*a720*/  LOP3.LUT R25, R25, 0xff, RZ, 0xc0, !PT ;  /* 0x000000ff19197812 */ /* 0x000fe400078ec0ff */
[--C-:B------:R-:W-:Y:S01]  /*a730*/  HSET2.LE.AND R24, R24, R171.reuse, PT ;  /* 0x000000ab18187233 */ /* 0x100fe20003803000 */
[C---:B------:R-:W-:Y:S01]  /*a740*/  HMMA.16816.F32 R12, R116.reuse, R20, R12 ;  /* 0x00000014740c723c */ /* 0x040fe2000000180c */
[----:B------:R-:W2:Y:S02]  /*a750*/  LDSM.16.MT88.4 R124, [R161+0xf000] ;  /* 0x00f00000a17c783b */ /* 0x000ea40000004200 */
[----:B------:R-:W-:Y:S02]  /*a760*/  PRMT R144, R25, 0x5410, R144 ;  /* 0x0000541019907816 */ /* 0x000fe40000000090 */
[C---:B------:R-:W-:Y:S01]  /*a770*/  F2FP.F16.F32.PACK_AB R25, R158.reuse, R157 ;  /* 0x0000009d9e19723e */ /* 0x040fe200000000ff */
[----:B------:R-:W-:Y:S01]  /*a780*/  FADD.FTZ R157, R157, R2 ;  /* 0x000000029d9d7221 */ /* 0x000fe20000010000 */
[----:B------:R-:W-:Y:S01]  /*a790*/  LOP3.LUT R26, R27, R26, RZ, 0xc0, !PT ;  /* 0x0000001a1b1a7212 */ /* 0x000fe200078ec0ff */
[----:B------:R-:W-:Y:S01]  /*a7a0*/  HMMA.16816.F32 R112, R116, R22, R112 ;  /* 0x000000167470723c */ /* 0x000fe20000001870 */
[----:B------:R-:W-:Y:S02]  /*a7b0*/  LDSM.16.MT88.4 R20, [R161+0x11000] ;  /* 0x01100000a114783b */ /* 0x000fe40000004200 */
[----:B------:R-:W-:Y:S01]  /*a7c0*/  LOP3.LUT R24, R25, R24, RZ, 0xc0, !PT ;  /* 0x0000001819187212 */ /* 0x000fe200078ec0ff */
[----:B------:R-:W-:Y:S01]  /*a7d0*/  FADD.FTZ R158, R158, R157 ;  /* 0x0000009d9e9e7221 */ /* 0x000fe20000010000 */
[--C-:B------:R-:W-:Y:S02]  /*a7e0*/  HSET2.LE.AND R27, R148, R171.reuse, PT ;  /* 0x000000ab941b7233 */ /* 0x100fe40003803000 */
[--C-:B------:R-:W-:Y:S01]  /*a7f0*/  HSET2.LE.AND R25, R144, R171.reuse, PT ;  /* 0x000000ab90197233 */ /* 0x100fe20003803000 */
[----:B------:R-:W-:Y:S01]  /*a800*/  FADD.FTZ R3, R225, R158 ;  /* 0x0000009ee1037221 */ /* 0x000fe20000010000 */
[----:B------:R-:W-:Y:S01]  /*a810*/  F2FP.F16.F32.PACK_AB R144, R162, R159 ;  /* 0x0000009fa290723e */ /* 0x000fe200000000ff */
[----:B------:R-:W-:Y:S01]  /*a820*/  LDSM.16.MT88.4 R148, [R135+0x3000] ;  /* 0x003000008794783b */ /* 0x000fe20000004200 */
[----:B---3--:R-:W-:Y:S01]  /*a830*/  F2FP.F16.F32.PACK_AB R156, R230, R227 ;  /* 0x000000e3e69c723e */ /* 0x008fe200000000ff */
[----:B------:R-:W-:Y:S01]  /*a840*/  FADD.FTZ R159, R159, R186 ;  /* 0x000000ba9f9f7221 */ /* 0x000fe20000010000 */
[----:B------:R-:W-:Y:S01]  /*a850*/  LOP3.LUT R25, R144, R25, RZ, 0xc0, !PT ;  /* 0x0000001990197212 */ /* 0x000fe200078ec0ff */
[----:B------:R-:W-:Y:S01]  /*a860*/  FADD.FTZ R3, R226, R3 ;  /* 0x00000003e2037221 */ /* 0x000fe20000010000 */
[----:B------:R-:W-:Y:S01]  /*a870*/  LOP3.LUT R27, R156, R27, RZ, 0xc0, !PT ;  /* 0x0000001b9c1b7212 */ /* 0x000fe200078ec0ff */
[----:B------:R-:W-:Y:S01]  /*a880*/  FFMA.FTZ R156, R32, UR4, -R182 ;  /* 0x00000004209c7c23 */ /* 0x000fe200080108b6 */
[----:B------:R-:W-:Y:S01]  /*a890*/  LOP3.LUT R231, R201, R232, R231, 0x96, !PT ;  /* 0x000000e8c9e77212 */ /* 0x000fe200078e96e7 */
[----:B------:R-:W3:Y:S01]  /*a8a0*/  LDSM.16.MT88.4 R144, [R134+0xf000] ;  /* 0x00f000008690783b */ /* 0x000ee20000004200 */
[----:B------:R-:W-:Y:S01]  /*a8b0*/  FADD.FTZ R162, R162, R159 ;  /* 0x0000009fa2a27221 */ /* 0x000fe20000010000 */
[----:B------:R-:W-:Y:S02]  /*a8c0*/  IADD3 R2, PT, PT, R210, -0x1, RZ ;  /* 0xffffffffd2027810 */ /* 0x000fe40007ffe0ff */
[C---:B----4-:R-:W-:Y:S01]  /*a8d0*/  HMMA.16816.F32 R4, R24.reuse, R120, R4 ;  /* 0x000000781804723c */ /* 0x050fe20000001804 */
[----:B------:R-:W-:Y:S03]  /*a8e0*/  MUFU.EX2 R156, R156 ;  /* 0x0000009c009c7308 */ /* 0x000fe60000000800 */
[----:B------:R-:W4:Y:S01]  /*a8f0*/  LDSM.16.MT88.4 R116, [R134+0x11000] ;  /* 0x011000008674783b */ /* 0x000f220000004200 */
[----:B------:R-:W-:Y:S01]  /*a900*/  FADD.FTZ R227, R227, R162 ;  /* 0x000000a2e3e37221 */ /* 0x000fe20000010000 */
[----:B------:R-:W-:Y:S02]  /*a910*/  MOV R210, R2 ;  /* 0x0000000200d27202 */ /* 0x000fe40000000f00 */
[C---:B------:R-:W-:Y:S03]  /*a920*/  HMMA.16816.F32 R8, R24.reuse, R122, R8 ;  /* 0x0000007a1808723c */ /* 0x040fe60000001808 */
[----:B------:R-:W-:Y:S01]  /*a930*/  FADD.FTZ R227, R230, R227 ;  /* 0x000000e3e6e37221 */ /* 0x000fe20000010000 */
[----:B------:R-:W4:Y:S01]  /*a940*/  LDSM.16.MT88.4 R120, [R135+0x5000] ;  /* 0x005000008778783b */ /* 0x000f220000004200 */
[----:B------:R-:W-:Y:S03]  /*a950*/  MOV R2, R133 ;  /* 0x0000008500027202 */ /* 0x000fe60000000f00 */
[C---:B-----5:R-:W-:Y:S08]  /*a960*/  HMMA.16816.F32 R36, R24.reuse, R128, R36 ;  /* 0x000000801824723c */ /* 0x060ff00000001824 */
[C---:B------:R-:W-:Y:S08]  /*a970*/  HMMA.16816.F32 R40, R24.reuse, R130, R40 ;  /* 0x000000821828723c */ /* 0x040ff00000001828 */
[C---:B-1----:R-:W-:Y:S08]  /*a980*/  HMMA.16816.F32 R44, R24.reuse, R136, R44 ;  /* 0x00000088182c723c */ /* 0x042ff0000000182c */
[C---:B------:R-:W-:Y:S01]  /*a990*/  HMMA.16816.F32 R48, R24.reuse, R138, R48 ;  /* 0x0000008a1830723c */ /* 0x040fe20000001830 */
[----:B------:R-:W-:Y:S07]  /*a9a0*/  LDSM.16.MT88.4 R136, [R161+0xf800] ;  /* 0x00f80000a188783b */ /* 0x000fee0000004200 */
[C---:B------:R-:W-:Y:S08]  /*a9b0*/  HMMA.16816.F32 R52, R24.reuse, R140, R52 ;  /* 0x0000008c1834723c */ /* 0x040ff00000001834 */
[C---:B------:R-:W-:Y:S01]  /*a9c0*/  HMMA.16816.F32 R56, R24.reuse, R142, R56 ;  /* 0x0000008e1838723c */ /* 0x040fe20000001838 */
[----:B------:R-:W-:Y:S07]  /*a9d0*/  LDSM.16.MT88.4 R140, [R134+0xf800] ;  /* 0x00f80000868c783b */ /* 0x000fee0000004200 */
[C---:B--2---:R-:W-:Y:S08]  /*a9e0*/  HMMA.16816.F32 R60, R24.reuse, R124, R60 ;  /* 0x0000007c183c723c */ /* 0x044ff0000000183c */
[C---:B------:R-:W-:Y:S01]  /*a9f0*/  HMMA.16816.F32 R64, R24.reuse, R126, R64 ;  /* 0x0000007e1840723c */ /* 0x040fe20000001840 */
[----:B------:R-:W-:Y:S07]  /*aa00*/  LDSM.16.MT88.4 R124, [R161+0xd800] ;  /* 0x00d80000a17c783b */ /* 0x000fee0000004200 */
        /* <DEDUP_REMOVED lines=13> */
[----:B------:R-:W-:Y:S01]  /*aae0*/  FFMA.FTZ R155, R31, UR4, -R183 ;  /* 0x000000041f9b7c23 */ /* 0x000fe200080108b7 */
[----:B------:R-:W-:Y:S03]  /*aaf0*/  IMAD.WIDE.U32 R30, R231, -0x2daee0ad, RZ ;  /* 0xd2511f53e71e7825 */ /* 0x000fe600078e00ff */
[C---:B------:R-:W-:Y:S03]  /*ab00*/  HMMA.16816.F32 R92, R24.reuse, R20, R92 ;  /* 0x00000014185c723c */ /* 0x040fe6000000185c */
[----:B------:R-:W-:Y:S01]  /*ab10*/  MUFU.EX2 R154, R154 ;  /* 0x0000009a009a7308 */ /* 0x000fe20000000800 */
[----:B------:R-:W-:Y:S02]  /*ab20*/  MOV R32, R30 ;  /* 0x0000001e00207202 */ /* 0x000fe40000000f00 */
[----:B------:R-:W-:Y:S01]  /*ab30*/  LOP3.LUT R234, R228, R234, R31, 0x96, !PT ;  /* 0x000000eae4ea7212 */ /* 0x000fe200078e961f */
[--C-:B------:R-:W-:Y:S01]  /*ab40*/  FFMA.FTZ R228, R34, UR4, -R183.reuse ;  /* 0x0000000422e47c23 */ /* 0x100fe200080108b7 */
[----:B------:R-:W-:Y:S01]  /*ab50*/  FFMA.FTZ R183, R35, UR4, -R183 ;  /* 0x0000000423b77c23 */ /* 0x000fe200080108b7 */
[C---:B------:R-:W-:Y:S01]  /*ab60*/  HMMA.16816.F32 R96, R24.reuse, R22, R96 ;  /* 0x000000161860723c */ /* 0x040fe20000001860 */
[----:B------:R-:W1:Y:S03]  /*ab70*/  LDSM.16.MT88.4 R20, [R160+0x5000] ;  /* 0x00500000a014783b */ /* 0x000e660000004200 */
[----:B------:R-:W2:Y:S01]  /*ab80*/  MUFU.EX2 R155, R155 ;  /* 0x0000009b009b7308 */ /* 0x000ea20000000800 */
[----:B------:R-:W-:Y:S02]  /*ab90*/  LOP3.LUT R131, R32, 0xff, RZ, 0xc0, !PT ;  /* 0x000000ff20837812 */ /* 0x000fe400078ec0ff */
[----:B------:R-:W-:Y:S02]  /*aba0*/  LOP3.LUT R129, R234, 0xff, RZ, 0xc0, !PT ;  /* 0x000000ffea817812 */ /* 0x000fe400078ec0ff */
[----:B------:R-:W-:Y:S01]  /*abb0*/  SHF.R.U32.HI R130, RZ, 0x18, R234 ;  /* 0x00000018ff827819 */ /* 0x000fe200000116ea */
[C---:B----4-:R-:W-:Y:S01]  /*abc0*/  HMMA.16816.F32 R100, R24.reuse, R116, R100 ;  /* 0x000000741864723c */ /* 0x050fe20000001864 */
[----:B------:R-:W3:Y:S03]  /*abd0*/  LDSM.16.MT88.4 R32, [R134+0xd800] ;  /* 0x00d800008620783b */ /* 0x000ee60000004200 */
[----:B------:R-:W-:Y:S01]  /*abe0*/  MUFU.EX2 R152, R152 ;  /* 0x0000009800987308 */ /* 0x000fe20000000800 */
[C---:B------:R-:W-:Y:S02]  /*abf0*/  PRMT R29, R30.reuse, 0x7773, RZ ;  /* 0x000077731e1d7816 */ /* 0x040fe400000000ff */
[C---:B------:R-:W-:Y:S02]  /*ac00*/  PRMT R28, R30.reuse, 0x7772, RZ ;  /* 0x000077721e1c7816 */ /* 0x040fe400000000ff */
[----:B------:R-:W-:Y:S01]  /*ac10*/  PRMT R30, R30, 0x7771, RZ ;  /* 0x000077711e1e7816 */ /* 0x000fe200000000ff */
[C---:B------:R-:W-:Y:S01]  /*ac20*/  HMMA.16816.F32 R104, R24.reuse, R118, R104 ;  /* 0x000000761868723c */ /* 0x040fe20000001868 */
[----:B------:R-:W4:Y:S03]  /*ac30*/  LDSM.16.MT88.4 R116, [R135+0x1800] ;  /* 0x001800008774783b */ /* 0x000f260000004200 */
[----:B------:R-:W5:Y:S01]  /*ac40*/  MUFU.EX2 R153, R153 ;  /* 0x0000009900997308 */ /* 0x000f620000000800 */
[----:B------:R-:W-:Y:S02]  /*ac50*/  PRMT R30, R131, 0x5410, R30 ;  /* 0x00005410831e7816 */ /* 0x000fe4000000001e */
[----:B------:R-:W-:Y:S02]  /*ac60*/  PRMT R29, R28, 0x5410, R29 ;  /* 0x000054101c1d7816 */ /* 0x000fe4000000001d */
[C---:B------:R-:W-:Y:S01]  /*ac70*/  PRMT R31, R234.reuse, 0x7632, R31 ;  /* 0x00007632ea1f7816 */ /* 0x040fe2000000001f */
[C---:B------:R-:W-:Y:S04]  /*ac80*/  HMMA.16816.F32 R108, R24.reuse, R120, R108 ;  /* 0x00000078186c723c */ /* 0x040fe8000000186c */
[----:B------:R-:W-:Y:S01]  /*ac90*/  MUFU.EX2 R228, R228 ;  /* 0x000000e400e47308 */ /* 0x000fe20000000800 */
[----:B------:R-:W-:Y:S02]  /*aca0*/  LOP3.LUT R128, R234, 0xffff, RZ, 0xc0, !PT ;  /* 0x0000ffffea807812 */ /* 0x000fe400078ec0ff */
[--C-:B------:R-:W-:Y:S02]  /*acb0*/  HSET2.LE.AND R30, R30, R171.reuse, PT ;  /* 0x000000ab1e1e7233 */ /* 0x100fe40003803000 */
[----:B------:R-:W-:Y:S01]  /*acc0*/  LOP3.LUT R31, R31, 0xff, RZ, 0xc0, !PT ;  /* 0x000000ff1f1f7812 */ /* 0x000fe200078ec0ff */
[C---:B------:R-:W-:Y:S01]  /*acd0*/  HMMA.16816.F32 R16, R24.reuse, R122, R16 ;  /* 0x0000007a1810723c */ /* 0x040fe20000001810 */
[----:B------:R-:W4:Y:S03]  /*ace0*/  LDSM.16.MT88.4 R120, [R160+0x1800] ;  /* 0x00180000a078783b */ /* 0x000f260000004200 */
[----:B------:R-:W3:Y:S01]  /*acf0*/  MUFU.EX2 R183, R183 ;  /* 0x000000b700b77308 */ /* 0x000ee20000000800 */
[----:B------:R-:W-:Y:S02]  /*ad00*/  SHF.R.U32.HI R128, RZ, 0x8, R128 ;  /* 0x00000008ff807819 */ /* 0x000fe40000011680 */
[----:B------:R-:W-:Y:S02]  /*ad10*/  PRMT R130, R31, 0x5410, R130 ;  /* 0x000054101f827816 */ /* 0x000fe40000000082 */
[----:B------:R-:W-:Y:S01]  /*ad20*/  PRMT R28, R129, 0x5410, R128 ;  /* 0x00005410811c7816 */ /* 0x000fe20000000080 */
[C---:B-1----:R-:W-:Y:S03]  /*ad30*/  HMMA.16816.F32 R12, R24.reuse, R20, R12 ;  /* 0x00000014180c723c */ /* 0x042fe6000000180c */
[----:B------:R-:W-:Y:S02]  /*ad40*/  LOP3.LUT R128, R29, 0xff00ff, RZ, 0xc0, !PT ;  /* 0x00ff00ff1d807812 */ /* 0x000fe400078ec0ff */
[--C-:B------:R-:W-:Y:S02]  /*ad50*/  HSET2.LE.AND R29, R130, R171.reuse, PT ;  /* 0x000000ab821d7233 */ /* 0x100fe40003803000 */
[--C-:B------:R-:W-:Y:S01]  /*ad60*/  HSET2.LE.AND R28, R28, R171.reuse, PT ;  /* 0x000000ab1c1c7233 */ /* 0x100fe20003803000 */
[----:B------:R-:W-:Y:S03]  /*ad70*/  HMMA.16816.F32 R112, R24, R22, R112 ;  /* 0x000000161870723c */ /* 0x000fe60000001870 */
[----:B------:R-:W-:Y:S02]  /*ad80*/  HSET2.LE.AND R31, R128, R171, PT ;  /* 0x000000ab801f7233 */ /* 0x000fe40003803000 */
[----:B--2---:R-:W-:Y:S01]  /*ad90*/  F2FP.F16.F32.PACK_AB R20, R155, R154 ;  /* 0x0000009a9b14723e */ /* 0x004fe200000000ff */
[----:B------:R-:W-:Y:S01]  /*ada0*/  FADD.FTZ R154, R154, R227 ;  /* 0x000000e39a9a7221 */ /* 0x000fe20000010000 */
[----:B------:R-:W-:Y:S02]  /*adb0*/  F2FP.F16.F32.PACK_AB R21, R229, R156 ;  /* 0x0000009ce515723e */ /* 0x000fe400000000ff */
[----:B-----5:R-:W-:Y:S01]  /*adc0*/  F2FP.F16.F32.PACK_AB R129, R153, R152 ;  /* 0x000000989981723e */ /* 0x020fe200000000ff */
[----:B------:R-:W-:Y:S01]  /*add0*/  FADD.FTZ R152, R152, R3 ;  /* 0x0000000398987221 */ /* 0x000fe20000010000 */
[----:B---3--:R-:W-:Y:S01]  /*ade0*/  F2FP.F16.F32.PACK_AB R128, R183, R228 ;  /* 0x000000e4b780723e */ /* 0x008fe200000000ff */
        /* <DEDUP_REMOVED lines=9> */
[----:B------:R-:W-:Y:S01]  /*ae80*/  MOV R3, R132 ;  /* 0x0000008400037202 */ /* 0x000fe20000000f00 */
[----:B------:R-:W-:Y:S02]  /*ae90*/  FADD.FTZ R219, R183, R228 ;  /* 0x000000e4b7db7221 */ /* 0x000fe40000010000 */
[----:B------:R-:W-:Y:S02]  /*aea0*/  FADD.FTZ R218, R229, R156 ;  /* 0x0000009ce5da7221 */ /* 0x000fe40000010000 */
[C---:B------:R-:W-:Y:S01]  /*aeb0*/  HMMA.16816.F32 R128, R28.reuse, R124, R4 ;  /* 0x0000007c1c80723c */ /* 0x040fe20000001804 */
[----:B------:R-:W2:Y:S07]  /*aec0*/  LDSM.16.MT88.4 R4, [R134+0x11800] ;  /* 0x011800008604783b */ /* 0x000eae0000004200 */
        /* <DEDUP_REMOVED lines=27> */
.L_x_996:
[----:B------:R-:W1:Y:S01]  /*b080*/  SHFL.BFLY PT, R7, R218, 0x2, 0x1f ;  /* 0x0c401f00da077f89 */ /* 0x000e6200000e0000 */
[----:B------:R-:W2:Y:S01]  /*b090*/  LDCU UR4, c[0x0][0x4fc] ;  /* 0x00009f80ff0477ac */ /* 0x000ea20008000800 */
[C---:B------:R-:W-:Y:S01]  /*b0a0*/  SHF.L.U32 R5, R178.reuse, 0x4, RZ ;  /* 0x00000004b2057819 */ /* 0x040fe200000006ff */
[----:B------:R-:W3:Y:S01]  /*b0b0*/  LDC R23, c[0x0][0x434] ;  /* 0x00010d00ff177b82 */ /* 0x000ee20000000800 */
[----:B------:R-:W4:Y:S01]  /*b0c0*/  SHFL.BFLY PT, R8, R219, 0x2, 0x1f ;  /* 0x0c401f00db087f89 */ /* 0x000f2200000e0000 */
[C---:B------:R-:W-:Y:S02]  /*b0d0*/  SHF.L.U32 R0, R178.reuse, 0x1, RZ ;  /* 0x00000001b2007819 */ /* 0x040fe400000006ff */
[----:B------:R-:W-:Y:S02]  /*b0e0*/  LOP3.LUT R5, R5, 0x1c0, RZ, 0xc0, !PT ;  /* 0x000001c005057812 */ /* 0x000fe400078ec0ff */
[--C-:B------:R-:W-:Y:S02]  /*b0f0*/  LOP3.LUT R179, R179, 0x6, R0.reuse, 0xf8, !PT ;  /* 0x00000006b3b37812 */ /* 0x100fe400078ef800 */
[----:B------:R-:W-:Y:S01]  /*b100*/  LOP3.LUT R0, R5, 0x38, R0, 0xf8, !PT ;  /* 0x0000003805007812 */ /* 0x000fe200078ef800 */
[----:B------:R-:W3:Y:S01]  /*b110*/  LDC R12, c[0x0][0x434] ;  /* 0x00010d00ff0c7b82 */ /* 0x000ee20000000800 */
[----:B------:R-:W-:-:S02]  /*b120*/  LOP3.LUT P3, RZ, R178, 0x8, RZ, 0xc0, !PT ;  /* 0x00000008b2ff7812 */ /* 0x000fc4000786c0ff */
[----:B------:R-:W-:Y:S02]  /*b130*/  LOP3.LUT R0, R179, R0, RZ, 0xfc, !PT ;  /* 0x00000000b3007212 */ /* 0x000fe400078efcff */
[----:B------:R-:W-:Y:S02]  /*b140*/  SEL R176, R176, 0xffffffe0, !P3 ;  /* 0xffffffe0b0b07807 */ /* 0x000fe40005800000 */
[----:B------:R-:W-:Y:S02]  /*b150*/  LEA R5, R0, UR5, 0x1 ;  /* 0x0000000500057c11 */ /* 0x000fe4000f8e08ff */
[----:B------:R-:W5:Y:S02]  /*b160*/  LDC.U8 R0, c[0x0][0x549] ;  /* 0x00015240ff007b82 */ /* 0x000f640000000000 */
[----:B------:R-:W-:Y:S01]  /*b170*/  IADD3 R11, PT, PT, R5, 0x40, RZ ;  /* 0x00000040050b7810 */ /* 0x000fe20007ffe0ff */
[----:B-1----:R-:W-:Y:S01]  /*b180*/  FADD.FTZ R7, R7, R218 ;  /* 0x000000da07077221 */ /* 0x002fe20000010000 */
[----:B------:R-:W-:Y:S01]  /*b190*/  IADD3 R9, PT, PT, R5, R176, RZ ;  /* 0x000000b005097210 */ /* 0x000fe20007ffe0ff */
[----:B----4-:R-:W-:-:S03]  /*b1a0*/  FADD.FTZ R8, R8, R219 ;  /* 0x000000db08087221 */ /* 0x010fc60000010000 */
[----:B------:R-:W1:Y:S04]  /*b1b0*/  SHFL.BFLY PT, R4, R7, 0x1, 0x1f ;  /* 0x0c201f0007047f89 */ /* 0x000e6800000e0000 */
[----:B------:R-:W4:Y:S01]  /*b1c0*/  SHFL.BFLY PT, R3, R8, 0x1, 0x1f ;  /* 0x0c201f0008037f89 */ /* 0x000f2200000e0000 */
[----:B-----5:R-:W-:Y:S02]  /*b1d0*/  ISETP.NE.AND P4, PT, R0, RZ, PT ;  /* 0x000000ff0000720c */ /* 0x020fe40003f85270 */
[----:B------:R-:W5:Y:S01]  /*b1e0*/  S2R R0, SR_CTAID.Y ;  /* 0x0000000000007919 */ /* 0x000f620000002600 */
[----:B-1----:R-:W-:-:S04]  /*b1f0*/  FADD.FTZ R4, R7, R4 ;  /* 0x0000000407047221 */ /* 0x002fc80000010000 */
[----:B------:R-:W1:Y:S01]  /*b200*/  MUFU.RCP R2, R4 ;  /* 0x0000000400027308 */ /* 0x000e620000001000 */
[----:B----4-:R-:W-:Y:S01]  /*b210*/  FADD.FTZ R3, R8, R3 ;  /* 0x0000000308037221 */ /* 0x010fe20000010000 */
[----:B------:R-:W-:-:S04]  /*b220*/  FSETP.NE.FTZ.AND P1, PT, R4, RZ, PT ;  /* 0x000000ff0400720b */ /* 0x000fc80003f35000 */
[----:B------:R-:W3:Y:S01]  /*b230*/  @P4 LDC R8, c[0x0][0x430] ;  /* 0x00010c00ff084b82 */ /* 0x000ee20000000800 */
[----:B------:R-:W-:Y:S01]  /*b240*/  FSETP.NE.FTZ.AND P0, PT, R3, RZ, PT ;  /* 0x000000ff0300720b */ /* 0x000fe20003f15000 */
[----:B------:R-:W4:Y:S01]  /*b250*/  MUFU.RCP R6, R3 ;  /* 0x0000000300067308 */ /* 0x000f220000001000 */
[----:B-1----:R-:W-:-:S05]  /*b260*/  FSEL R2, R2, 1, P1 ;  /* 0x3f80000002027808 */ /* 0x002fca0000800000 */
[----:B--2---:R-:W-:Y:S01]  /*b270*/  FMUL.FTZ R2, R2, UR4 ;  /* 0x0000000402027c20 */ /* 0x004fe20008410000 */
[----:B----4-:R-:W-:-:S03]  /*b280*/  FSEL R6, R6, 1, P0 ;  /* 0x3f80000006067808 */ /* 0x010fc60000000000 */
        /* <DEDUP_REMOVED lines=49> */
[----:B------:R-:W-:Y:S01]  /*b5a0*/  FMUL.FTZ R6, R6, UR4 ;  /* 0x0000000406067c20 */ /* 0x000fe20008410000 */
[----:B------:R-:W-:Y:S01]  /*b5b0*/  F2FP.F16.F32.PACK_AB R128, R129, R128 ;  /* 0x000000808180723e */ /* 0x000fe200000000ff */
[----:B---3--:R-:W-:Y:S01]  /*b5c0*/  @P4 IMAD R12, R8, R23, RZ ;  /* 0x00000017080c4224 */ /* 0x008fe200078e02ff */
[----:B------:R-:W-:Y:S01]  /*b5d0*/  SEL R2, R2, 0xfffffff0, !P2 ;  /* 0xfffffff002027807 */ /* 0x000fe20005000000 */
[----:B------:R-:W-:Y:S01]  /*b5e0*/  FMUL.FTZ R130, R6, R130 ;  /* 0x0000008206827220 */ /* 0x000fe20000410000 */
        /* <DEDUP_REMOVED lines=12> */
[----:B------:R-:W-:Y:S01]  /*b6b0*/  F2FP.F16.F32.PACK_AB R130, R131, R130 ;  /* 0x000000828382723e */ /* 0x000fe200000000ff */
[C---:B------:R-:W-:Y:S01]  /*b6c0*/  FMUL.FTZ R54, R6.reuse, R54 ;  /* 0x0000003606367220 */ /* 0x040fe20000410000 */
[----:B------:R-:W-:Y:S01]  /*b6d0*/  @P2 IADD3 R11, PT, PT, R5, -0x40, RZ ;  /* 0xffffffc0050b2810 */ /* 0x000fe20007ffe0ff */
[C---:B------:R-:W-:Y:S01]  /*b6e0*/  FMUL.FTZ R55, R6.reuse, R55 ;  /* 0x0000003706377220 */ /* 0x040fe20000410000 */
[----:B------:R-:W-:Y:S01]  /*b6f0*/  F2FP.F16.F32.PACK_AB R124, R125, R124 ;  /* 0x0000007c7d7c723e */ /* 0x000fe200000000ff */
[C---:B------:R-:W-:Y:S01]  /*b700*/  FMUL.FTZ R58, R6.reuse, R58 ;  /* 0x0000003a063a7220 */ /* 0x040fe20000410000 */
[----:B------:R-:W-:Y:S01]  /*b710*/  F2FP.F16.F32.PACK_AB R126, R127, R126 ;  /* 0x0000007e7f7e723e */ /* 0x000fe200000000ff */
[C---:B------:R-:W-:Y:S01]  /*b720*/  FMUL.FTZ R59, R6.reuse, R59 ;  /* 0x0000003b063b7220 */ /* 0x040fe20000410000 */
[----:B------:R-:W-:Y:S01]  /*b730*/  IADD3 R7, PT, PT, R5, R2, RZ ;  /* 0x0000000205077210 */ /* 0x000fe20007ffe0ff */
[C---:B------:R-:W-:Y:S01]  /*b740*/  FMUL.FTZ R62, R6.reuse, R62 ;  /* 0x0000003e063e7220 */ /* 0x040fe20000410000 */
[----:B------:R-:W-:Y:S01]  /*b750*/  F2FP.F16.F32.PACK_AB R36, R37, R36 ;  /* 0x000000242524723e */ /* 0x000fe200000000ff */
[C---:B------:R-:W-:Y:S01]  /*b760*/  FMUL.FTZ R63, R6.reuse, R63 ;  /* 0x0000003f063f7220 */ /* 0x040fe20000410000 */
[----:B------:R-:W-:Y:S01]  /*b770*/  F2FP.F16.F32.PACK_AB R38, R39, R38 ;  /* 0x000000262726723e */ /* 0x000fe200000000ff */
[C---:B------:R-:W-:Y:S01]  /*b780*/  FMUL.FTZ R66, R6.reuse, R66 ;  /* 0x0000004206427220 */ /* 0x040fe20000410000 */
[----:B------:R-:W-:Y:S01]  /*b790*/  F2FP.F16.F32.PACK_AB R40, R41, R40 ;  /* 0x000000282928723e */ /* 0x000fe200000000ff */
[C---:B------:R-:W-:Y:S01]  /*b7a0*/  FMUL.FTZ R67, R6.reuse, R67 ;  /* 0x0000004306437220 */ /* 0x040fe20000410000 */
[----:B------:R-:W-:Y:S01]  /*b7b0*/  F2FP.F16.F32.PACK_AB R42, R43, R42 ;  /* 0x0000002a2b2a723e */ /* 0x000fe200000000ff */
[----:B------:R-:W-:Y:S01]  /*b7c0*/  FMUL.FTZ R70, R6, R70 ;  /* 0x0000004606467220 */ /* 0x000fe20000410000 */
[----:B------:R-:W-:Y:S01]  /*b7d0*/  IADD3 R13, PT, PT, R2, R9, RZ ;  /* 0x00000009020d7210 */ /* 0x000fe20007ffe0ff */
[----:B------:R-:W-:Y:S01]  /*b7e0*/  FMUL.FTZ R71, R6, R71 ;  /* 0x0000004706477220 */ /* 0x000fe20000410000 */
[----:B------:R-:W-:Y:S01]  /*b7f0*/  IADD3 R15, PT, PT, R176, R11, RZ ;  /* 0x0000000bb00f7210 */ /* 0x000fe20007ffe0ff */
[----:B------:R-:W-:Y:S01]  /*b800*/  STS [R5], R128 ;  /* 0x0000008005007388 */ /* 0x000fe20000000800 */
[----:B------:R-:W-:Y:S01]  /*b810*/  F2FP.F16.F32.PACK_AB R44, R45, R44 ;  /* 0x0000002c2d2c723e */ /* 0x000fe200000000ff */
[C---:B------:R-:W-:Y:S01]  /*b820*/  FMUL.FTZ R74, R6.reuse, R74 ;  /* 0x0000004a064a7220 */ /* 0x040fe20000410000 */
[----:B------:R-:W-:Y:S01]  /*b830*/  F2FP.F16.F32.PACK_AB R46, R47, R46 ;  /* 0x0000002e2f2e723e */ /* 0x000fe200000000ff */
[----:B------:R-:W-:Y:S01]  /*b840*/  STS [R5+0x400], R130 ;  /* 0x0004008205007388 */ /* 0x000fe20000000800 */
[----:B------:R-:W-:Y:S01]  /*b850*/  F2FP.F16.F32.PACK_AB R48, R49, R48 ;  /* 0x000000303130723e */ /* 0x000fe200000000ff */
[----:B------:R-:W-:Y:S01]  /*b860*/  FMUL.FTZ R75, R6, R75 ;  /* 0x0000004b064b7220 */ /* 0x000fe20000410000 */
[----:B------:R-:W-:Y:S01]  /*b870*/  F2FP.F16.F32.PACK_AB R50, R51, R50 ;  /* 0x000000323332723e */ /* 0x000fe200000000ff */
[----:B------:R-:W-:Y:S01]  /*b880*/  STS [R7], R124 ;  /* 0x0000007c07007388 */ /* 0x000fe20000000800 */
[----:B------:R-:W-:Y:S01]  /*b890*/  IADD3 R17, PT, PT, R2, R11, RZ ;  /* 0x0000000b02117210 */ /* 0x000fe20007ffe0ff */
[C---:B------:R-:W-:Y:S01]  /*b8a0*/  FMUL.FTZ R78, R6.reuse, R78 ;  /* 0x0000004e064e7220 */ /* 0x040fe20000410000 */
[----:B------:R-:W-:Y:S01]  /*b8b0*/  F2FP.F16.F32.PACK_AB R52, R53, R52 ;  /* 0x000000343534723e */ /* 0x000fe200000000ff */
[----:B------:R-:W-:Y:S01]  /*b8c0*/  STS [R7+0x400], R126 ;  /* 0x0004007e07007388 */ /* 0x000fe20000000800 */
[----:B------:R-:W-:Y:S01]  /*b8d0*/  F2FP.F16.F32.PACK_AB R54, R55, R54 ;  /* 0x000000363736723e */ /* 0x000fe200000000ff */
[C---:B------:R-:W-:Y:S01]  /*b8e0*/  FMUL.FTZ R79, R6.reuse, R79 ;  /* 0x0000004f064f7220 */ /* 0x040fe20000410000 */
[----:B------:R-:W-:Y:S01]  /*b8f0*/  F2FP.F16.F32.PACK_AB R56, R57, R56 ;  /* 0x000000383938723e */ /* 0x000fe200000000ff */
[----:B------:R-:W-:Y:S01]  /*b900*/  STS [R9], R36 ;  /* 0x0000002409007388 */ /* 0x000fe20000000800 */
[----:B------:R-:W-:Y:S01]  /*b910*/  F2FP.F16.F32.PACK_AB R58, R59, R58 ;  /* 0x0000003a3b3a723e */ /* 0x000fe200000000ff */
[----:B------:R-:W-:Y:S01]  /*b920*/  FMUL.FTZ R82, R6, R82 ;  /* 0x0000005206527220 */ /* 0x000fe20000410000 */
[----:B------:R-:W-:Y:S01]  /*b930*/  IADD3 R19, PT, PT, R2, R15, RZ ;  /* 0x0000000f02137210 */ /* 0x000fe20007ffe0ff */
[----:B------:R-:W-:Y:S01]  /*b940*/  STS [R9+0x400], R38 ;  /* 0x0004002609007388 */ /* 0x000fe20000000800 */
[C---:B------:R-:W-:Y:S01]  /*b950*/  FMUL.FTZ R83, R6.reuse, R83 ;  /* 0x0000005306537220 */ /* 0x040fe20000410000 */
[----:B------:R-:W-:Y:S01]  /*b960*/  F2FP.F16.F32.PACK_AB R60, R61, R60 ;  /* 0x0000003c3d3c723e */ /* 0x000fe200000000ff */
[C---:B------:R-:W-:Y:S01]  /*b970*/  FMUL.FTZ R86, R6.reuse, R86 ;  /* 0x0000005606567220 */ /* 0x040fe20000410000 */
[----:B------:R-:W-:Y:S01]  /*b980*/  F2FP.F16.F32.PACK_AB R62, R63, R62 ;  /* 0x0000003e3f3e723e */ /* 0x000fe200000000ff */
[----:B------:R-:W-:Y:S01]  /*b990*/  STS [R13], R40 ;  /* 0x000000280d007388 */ /* 0x000fe20000000800 */
[C---:B------:R-:W-:Y:S01]  /*b9a0*/  FMUL.FTZ R87, R6.reuse, R87 ;  /* 0x0000005706577220 */ /* 0x040fe20000410000 */
[----:B------:R-:W-:Y:S01]  /*b9b0*/  F2FP.F16.F32.PACK_AB R64, R65, R64 ;  /* 0x000000404140723e */ /* 0x000fe200000000ff */
[C---:B------:R-:W-:Y:S01]  /*b9c0*/  FMUL.FTZ R90, R6.reuse, R90 ;  /* 0x0000005a065a7220 */ /* 0x040fe20000410000 */
[----:B------:R-:W-:Y:S01]  /*b9d0*/  STS [R13+0x400], R42 ;  /* 0x0004002a0d007388 */ /* 0x000fe20000000800 */
[----:B------:R-:W-:Y:S01]  /*b9e0*/  F2FP.F16.F32.PACK_AB R66, R67, R66 ;  /* 0x000000424342723e */ /* 0x000fe200000000ff */
[C---:B------:R-:W-:Y:S01]  /*b9f0*/  FMUL.FTZ R91, R6.reuse, R91 ;  /* 0x0000005b065b7220 */ /* 0x040fe20000410000 */
[----:B------:R-:W-:Y:S01]  /*ba00*/  F2FP.F16.F32.PACK_AB R68, R69, R68 ;  /* 0x000000444544723e */ /* 0x000fe200000000ff */
[----:B------:R-:W-:Y:S01]  /*ba10*/  STS [R11], R44 ;  /* 0x0000002c0b007388 */ /* 0x000fe20000000800 */
[----:B------:R-:W-:Y:S01]  /*ba20*/  F2FP.F16.F32.PACK_AB R70, R71, R70 ;  /* 0x000000464746723e */ /* 0x000fe200000000ff */
[C---:B------:R-:W-:Y:S01]  /*ba30*/  FMUL.FTZ R94, R6.reuse, R94 ;  /* 0x0000005e065e7220 */ /* 0x040fe20000410000 */
[C---:B------:R-:W-:Y:S01]  /*ba40*/  FMUL.FTZ R95, R6.reuse, R95 ;  /* 0x0000005f065f7220 */ /* 0x040fe20000410000 */
[----:B------:R-:W-:Y:S01]  /*ba50*/  STS [R11+0x400], R46 ;  /* 0x0004002e0b007388 */ /* 0x000fe20000000800 */
[----:B------:R-:W-:Y:S01]  /*ba60*/  F2FP.F16.F32.PACK_AB R72, R73, R72 ;  /* 0x000000484948723e */ /* 0x000fe200000000ff */
[----:B------:R-:W-:Y:S01]  /*ba70*/  FMUL.FTZ R98, R6, R98 ;  /* 0x0000006206627220 */ /* 0x000fe20000410000 */
[----:B------:R-:W-:Y:S01]  /*ba80*/  F2FP.F16.F32.PACK_AB R74, R75, R74 ;  /* 0x0000004a4b4a723e */ /* 0x000fe200000000ff */
[----:B------:R-:W-:Y:S01]  /*ba90*/  STS [R17], R48 ;  /* 0x0000003011007388 */ /* 0x000fe20000000800 */
[----:B------:R-:W-:Y:S01]  /*baa0*/  ISETP.NE.AND P2, PT, R208, -0x1, PT ;  /* 0xffffffffd000780c */ /* 0x000fe20003f45270 */
[C---:B------:R-:W-:Y:S01]  /*bab0*/  FMUL.FTZ R99, R6.reuse, R99 ;  /* 0x0000006306637220 */ /* 0x040fe20000410000 */
[----:B------:R-:W-:Y:S01]  /*bac0*/  F2FP.F16.F32.PACK_AB R76, R77, R76 ;  /* 0x0000004c4d4c723e */ /* 0x000fe200000000ff */
[----:B------:R-:W-:Y:S01]  /*bad0*/  STS [R17+0x400], R50 ;  /* 0x0004003211007388 */ /* 0x000fe20000000800 */
[----:B------:R-:W-:Y:S01]  /*bae0*/  F2FP.F16.F32.PACK_AB R78, R79, R78 ;  /* 0x0000004e4f4e723e */ /* 0x000fe200000000ff */
[C---:B------:R-:W-:Y:S01]  /*baf0*/  FMUL.FTZ R102, R6.reuse, R102 ;  /* 0x0000006606667220 */ /* 0x040fe20000410000 */
[C---:B------:R-:W-:Y:S01]  /*bb00*/  FMUL.FTZ R103, R6.reuse, R103 ;  /* 0x0000006706677220 */ /* 0x040fe20000410000 */
[----:B------:R-:W-:Y:S01]  /*bb10*/  STS [R15], R52 ;  /* 0x000000340f007388 */ /* 0x000fe20000000800 */
[----:B------:R-:W-:Y:S01]  /*bb20*/  F2FP.F16.F32.PACK_AB R80, R81, R80 ;  /* 0x000000505150723e */ /* 0x000fe200000000ff */
[C---:B------:R-:W-:Y:S01]  /*bb30*/  FMUL.FTZ R106, R6.reuse, R106 ;  /* 0x0000006a066a7220 */ /* 0x040fe20000410000 */
[----:B------:R-:W-:Y:S01]  /*bb40*/  F2FP.F16.F32.PACK_AB R82, R83, R82 ;  /* 0x000000525352723e */ /* 0x000fe200000000ff */
[----:B------:R-:W-:Y:S01]  /*bb50*/  STS [R15+0x400], R54 ;  /* 0x000400360f007388 */ /* 0x000fe20000000800 */
[C---:B------:R-:W-:Y:S01]  /*bb60*/  FMUL.FTZ R107, R6.reuse, R107 ;  /* 0x0000006b066b7220 */ /* 0x040fe20000410000 */
[----:B------:R-:W-:Y:S01]  /*bb70*/  F2FP.F16.F32.PACK_AB R84, R85, R84 ;  /* 0x000000545554723e */ /* 0x000fe200000000ff */
[C---:B------:R-:W-:Y:S01]  /*bb80*/  FMUL.FTZ R110, R6.reuse, R110 ;  /* 0x0000006e066e7220 */ /* 0x040fe20000410000 */
[----:B------:R-:W-:Y:S01]  /*bb90*/  STS [R19], R56 ;  /* 0x0000003813007388 */ /* 0x000fe20000000800 */
[----:B------:R-:W-:Y:S01]  /*bba0*/  F2FP.F16.F32.PACK_AB R86, R87, R86 ;  /* 0x000000565756723e */ /* 0x000fe200000000ff */
[C---:B------:R-:W-:Y:S01]  /*bbb0*/  FMUL.FTZ R111, R6.reuse, R111 ;  /* 0x0000006f066f7220 */ /* 0x040fe20000410000 */
[----:B------:R-:W-:Y:S01]  /*bbc0*/  F2FP.F16.F32.PACK_AB R88, R89, R88 ;  /* 0x000000585958723e */ /* 0x000fe200000000ff */
[----:B------:R-:W-:Y:S01]  /*bbd0*/  STS [R19+0x400], R58 ;  /* 0x0004003a13007388 */ /* 0x000fe20000000800 */
[----:B------:R-:W-:Y:S01]  /*bbe0*/  F2FP.F16.F32.PACK_AB R90, R91, R90 ;  /* 0x0000005a5b5a723e */ /* 0x000fe200000000ff */
[C---:B------:R-:W-:Y:S01]  /*bbf0*/  FMUL.FTZ R122, R6.reuse, R122 ;  /* 0x0000007a067a7220 */ /* 0x040fe20000410000 */
[C---:B------:R-:W-:Y:S01]  /*bc00*/  FMUL.FTZ R123, R6.reuse, R123 ;  /* 0x0000007b067b7220 */ /* 0x040fe20000410000 */
[----:B------:R-:W-:Y:S01]  /*bc10*/  STS [R5+0x2000], R60 ;  /* 0x0020003c05007388 */ /* 0x000fe20000000800 */
[----:B------:R-:W-:Y:S01]  /*bc20*/  F2FP.F16.F32.PACK_AB R92, R93, R92 ;  /* 0x0000005c5d5c723e */ /* 0x000fe200000000ff */
[C---:B------:R-:W-:Y:S01]  /*bc30*/  FMUL.FTZ R118, R6.reuse, R118 ;  /* 0x0000007606767220 */ /* 0x040fe20000410000 */
[----:B------:R-:W-:Y:S01]  /*bc40*/  F2FP.F16.F32.PACK_AB R94, R95, R94 ;  /* 0x0000005e5f5e723e */ /* 0x000fe200000000ff */
[----:B------:R-:W-:Y:S01]  /*bc50*/  STS [R5+0x2400], R62 ;  /* 0x0024003e05007388 */ /* 0x000fe20000000800 */
[C---:B------:R-:W-:Y:S01]  /*bc60*/  FMUL.FTZ R119, R6.reuse, R119 ;  /* 0x0000007706777220 */ /* 0x040fe20000410000 */
[----:B------:R-:W-:Y:S01]  /*bc70*/  F2FP.F16.F32.PACK_AB R96, R97, R96 ;  /* 0x000000606160723e */ /* 0x000fe200000000ff */
[C---:B------:R-:W-:Y:S01]  /*bc80*/  FMUL.FTZ R114, R6.reuse, R114 ;  /* 0x0000007206727220 */ /* 0x040fe20000410000 */
[----:B------:R-:W-:Y:S01]  /*bc90*/  STS [R7+0x2000], R64 ;  /* 0x0020004007007388 */ /* 0x000fe20000000800 */
[----:B------:R-:W-:Y:S01]  /*bca0*/  F2FP.F16.F32.PACK_AB R98, R99, R98 ;  /* 0x000000626362723e */ /* 0x000fe200000000ff */
[----:B------:R-:W-:Y:S01]  /*bcb0*/  FMUL.FTZ R115, R6, R115 ;  /* 0x0000007306737220 */ /* 0x000fe20000410000 */
[----:B------:R-:W-:Y:S01]  /*bcc0*/  F2FP.F16.F32.PACK_AB R100, R101, R100 ;  /* 0x000000646564723e */ /* 0x000fe200000000ff */
[----:B------:R-:W-:Y:S01]  /*bcd0*/  STS [R7+0x2400], R66 ;  /* 0x0024004207007388 */ /* 0x000fe20000000800 */
[----:B------:R-:W-:Y:S01]  /*bce0*/  F2FP.F16.F32.PACK_AB R102, R103, R102 ;  /* 0x000000666766723e */ /* 0x000fe200000000ff */
[----:B------:R-:W5:Y:S01]  /*bcf0*/  @!P2 LDC.64 R20, c[0x0][0x400] ;  /* 0x00010000ff14ab82 */ /* 0x000f620000000a00 */
        /* <DEDUP_REMOVED lines=14> */
[----:B------:R-:W-:-:S03]  /*bde0*/  F2FP.F16.F32.PACK_AB R114, R115, R114 ;  /* 0x000000727372723e */ /* 0x000fc600000000ff */
[----:B------:R-:W-:Y:S01]  /*bdf0*/  STS [R11+0x2400], R78 ;  /* 0x0024004e0b007388 */ /* 0x000fe20000000800 */
[----:B-----5:R-:W-:-:S03]  /*be00*/  @!P2 IMAD.WIDE.U32 R24, R0, R20, RZ ;  /* 0x000000140018a225 */ /* 0x020fc600078e00ff */
        /* <DEDUP_REMOVED lines=16> */
[----:B-1----:R-:W1:Y:S03]  /*bf10*/  @P2 LDC.64 R6, c[0x0][0x408] ;  /* 0x00010200ff062b82 */ /* 0x002e660000000a00 */
[----:B------:R-:W-:Y:S04]  /*bf20*/  STS [R17+0x4000], R120 ;  /* 0x0040007811007388 */ /* 0x000fe80000000800 */
[----:B------:R4:W-:Y:S01]  /*bf30*/  STS [R17+0x4400], R122 ;  /* 0x0044007a11007388 */ /* 0x0009e20000000800 */
[----:B--2---:R-:W-:-:S03]  /*bf40*/  LOP3.LUT R9, R196, 0x1f8, RZ, 0xc0, !PT ;  /* 0x000001f8c4097812 */ /* 0x004fc600078ec0ff */
[----:B------:R-:W-:Y:S01]  /*bf50*/  STS [R15+0x4000], R116 ;  /* 0x004000740f007388 */ /* 0x000fe20000000800 */
[----:B------:R-:W-:-:S03]  /*bf60*/  LOP3.LUT R9, R9, 0x38, R178, 0x78, !PT ;  /* 0x0000003809097812 */ /* 0x000fc600078e78b2 */
[----:B------:R2:W-:Y:S01]  /*bf70*/  STS [R15+0x4400], R118 ;  /* 0x004400760f007388 */ /* 0x0005e20000000800 */
[----:B---3--:R-:W3:Y:S01]  /*bf80*/  LDC.U8 R13, c[0x0][0x548] ;  /* 0x00015200ff0d7b82 */ /* 0x008ee20000000000 */
[----:B------:R-:W-:Y:S01]  /*bf90*/  LOP3.LUT R14, R9, 0x1e00, R196, 0xf8, !PT ;  /* 0x00001e00090e7812 */ /* 0x000fe200078ef8c4 */
[----:B------:R-:W1:Y:S03]  /*bfa0*/  S2R R2, SR_CTAID.X ;  /* 0x0000000000027919 */ /* 0x000e660000002500 */
[----:B------:R-:W-:Y:S01]  /*bfb0*/  LEA R14, R14, UR5, 0x1 ;  /* 0x000000050e0e7c11 */ /* 0x000fe2000f8e08ff */
[----:B------:R1:W-:Y:S04]  /*bfc0*/  STS [R19+0x4000], R112 ;  /* 0x0040007013007388 */ /* 0x0003e80000000800 */
[----:B------:R1:W-:Y:S01]  /*bfd0*/  STS [R19+0x4400], R114 ;  /* 0x0044007213007388 */ /* 0x0003e20000000800 */
[----:B------:R-:W1:Y:S01]  /*bfe0*/  S2R R5, SR_CTAID.Z ;  /* 0x0000000000057919 */ /* 0x000e620000002700 */
[----:B----4-:R-:W-:Y:S01]  /*bff0*/  @P4 MOV R17, 0x1 ;  /* 0x0000000100114802 */ /* 0x010fe20000000f00 */
[----:B--2---:R-:W2:Y:S01]  /*c000*/  @P4 LDC R15, c[0x0][0x430] ;  /* 0x00010c00ff0f4b82 */ /* 0x004ea20000000800 */
[----:B------:R-:W-:Y:S05]  /*c010*/  @P4 BRA `(.L_x_1000) ;  /* 0x0000000000204947 */ /* 0x000fea0003800000 */
[----:B---3--:R-:W-:Y:S01]  /*c020*/  ISETP.NE.AND P3, PT, R13, RZ, PT ;  /* 0x000000ff0d00720c */ /* 0x008fe20003f65270 */
[----:B------:R-:W3:-:S12]  /*c030*/  LDC R8, c[0x0][0x3e0] ;  /* 0x0000f800ff087b82 */ /* 0x000ed80000000800 */
[----:B------:R-:W3:Y:S01]  /*c040*/  @P3 LDC R17, c[0x0][0x454] ;  /* 0x00011500ff113b82 */ /* 0x000ee20000000800 */
[----:B--2---:R-:W-:Y:S02]  /*c050*/  @P3 MOV R15, 0x1 ;  /* 0x00000001000f3802 */ /* 0x004fe40000000f00 */
[----:B------:R-:W-:-:S05]  /*c060*/  @!P3 MOV R15, 0x1 ;  /* 0x00000001000fb802 */ /* 0x000fca0000000f00 */
[----:B------:R-:W4:Y:S01]  /*c070*/  @P3 LDC R12, c[0x0][0x454] ;  /* 0x00011500ff0c3b82 */ /* 0x000f220000000800 */
[-C--:B---3--:R-:W-:Y:S02]  /*c080*/  @P3 IMAD R17, R17, R8.reuse, RZ ;  /* 0x0000000811113224 */ /* 0x088fe400078e02ff */
[----:B------:R-:W-:-:S07]  /*c090*/  @!P3 IMAD R17, R23, R8, RZ ;  /* 0x000000081711b224 */ /* 0x000fce00078e02ff */
.L_x_1000:
[----:B------:R-:W-:Y:S01]  /*c0a0*/  BAR.SYNC.DEFER_BLOCKING 0x0 ;  /* 0x0000000000007b1d */ /* 0x000fe20000010000 */
[----:B---3--:R-:W-:Y:S01]  /*c0b0*/  ISETP.NE.AND P3, PT, R13, RZ, !P4 ;  /* 0x000000ff0d00720c */ /* 0x008fe20006765270 */
[C---:B-1----:R-:W-:Y:S01]  /*c0c0*/  @P2 IMAD.WIDE.U32 R26, R208.reuse, R6, RZ ;  /* 0x00000006d01a2225 */ /* 0x042fe200078e00ff */
[----:B------:R-:W-:Y:S02]  /*c0d0*/  ISETP.NE.AND P4, PT, R208, -0x1, PT ;  /* 0xffffffffd000780c */ /* 0x000fe40003f85270 */
[----:B------:R-:W-:-:S03]  /*c0e0*/  LOP3.LUT P5, RZ, R178, 0x3, RZ, 0xc0, !PT ;  /* 0x00000003b2ff7812 */ /* 0x000fc600078ac0ff */
[----:B------:R-:W1:Y:S01]  /*c0f0*/  @P1 LDC R18, c[0x0][0x458] ;  /* 0x00011600ff121b82 */ /* 0x000e620000000800 */
[----:B------:R-:W3:Y:S01]  /*c100*/  @P0 MUFU.LG2 R3, R3 ;  /* 0x0000000300030308 */ /* 0x000ee20000000c00 */
[----:B------:R-:W-:Y:S01]  /*c110*/  @!P2 IMAD R21, R0, R21, R25 ;  /* 0x000000150015a224 */ /* 0x000fe200078e0219 */
[----:B------:R-:W-:Y:S01]  /*c120*/  LOP3.LUT R180, R180, 0x30, RZ, 0xc0, !PT ;  /* 0x00000030b4b47812 */ /* 0x000fe200078ec0ff */
[----:B------:R-:W-:Y:S01]  /*c130*/  @P2 IMAD R21, R208, R7, R27 ;  /* 0x00000007d0152224 */ /* 0x000fe200078e021b */
[----:B------:R-:W-:Y:S01]  /*c140*/  SHF.R.U32.HI R19, RZ, 0x2, R178 ;  /* 0x00000002ff137819 */ /* 0x000fe200000116b2 */
[----:B----4-:R-:W-:Y:S01]  /*c150*/  IMAD R12, R5, R12, RZ ;  /* 0x0000000c050c7224 */ /* 0x010fe200078e02ff */
[----:B------:R-:W-:Y:S01]  /*c160*/  BSSY.RECONVERGENT B0, `(.L_x_1001) ;  /* 0x000002a000007945 */ /* 0x000fe20003800200 */
[----:B------:R-:W4:Y:S01]  /*c170*/  @P0 LDC R13, c[0x0][0x458] ;  /* 0x00011600ff0d0b82 */ /* 0x000f220000000800 */
[----:B------:R-:W5:Y:S01]  /*c180*/  @P1 MUFU.LG2 R4, R4 ;  /* 0x0000000400041308 */ /* 0x000f620000000c00 */
[----:B------:R-:W-:Y:S01]  /*c190*/  @!P4 IMAD R208, R0, R23, RZ ;  /* 0x0000001700d0c224 */ /* 0x000fe200078e02ff */
[----:B------:R-:W-:Y:S01]  /*c1a0*/  LOP3.LUT R180, R180, 0x7, R19, 0xf8, !PT ;  /* 0x00000007b4b47812 */ /* 0x000fe200078ef813 */
[----:B--2---:R-:W-:-:S02]  /*c1b0*/  IMAD R7, R2, R15, RZ ;  /* 0x0000000f02077224 */ /* 0x004fc400078e02ff */
[----:B------:R-:W-:Y:S01]  /*c1c0*/  @!P3 IMAD R12, R0, R17, R12 ;  /* 0x00000011000cb224 */ /* 0x000fe200078e020c */
[----:B------:R-:W-:Y:S01]  /*c1d0*/  SHF.R.S32.HI R6, RZ, 0x1f, R208 ;  /* 0x0000001fff067819 */ /* 0x000fe200000114d0 */
[----:B------:R-:W-:Y:S01]  /*c1e0*/  IMAD.SHL.U32 R7, R7, 0x40, RZ ;  /* 0x0000004007077824 */ /* 0x000fe200078e00ff */
[----:B------:R-:W-:Y:S01]  /*c1f0*/  SEL R208, R208, RZ, P3 ;  /* 0x000000ffd0d07207 */ /* 0x000fe20001800000 */
[----:B------:R2:W2:Y:S01]  /*c200*/  LDS.128 R8, [R14+0x1800] ;  /* 0x001800000e087984 */ /* 0x0004a20000000c00 */
[----:B------:R-:W-:Y:S02]  /*c210*/  IMAD.SHL.U32 R16, R209, 0x40, RZ ;  /* 0x00000040d1107824 */ /* 0x000fe400078e00ff */
[----:B---3--:R-:W-:Y:S01]  /*c220*/  @P0 FMUL.FTZ R17, R3, 0.69314718246459960938 ;  /* 0x3f31721803110820 */ /* 0x008fe20000410000 */
[----:B------:R-:W-:Y:S02]  /*c230*/  SEL R6, R6, RZ, P3 ;  /* 0x000000ff06067207 */ /* 0x000fe40001800000 */
[----:B------:R-:W-:-:S02]  /*c240*/  IADD3 R3, P4, P3, R7, R208, R12 ;  /* 0x000000d007037210 */ /* 0x000fc40007b9e00c */
[----:B------:R-:W-:Y:S01]  /*c250*/  SHF.R.S32.HI R19, RZ, 0x1f, R12 ;  /* 0x0000001fff137819 */ /* 0x000fe2000001140c */
[----:B-----5:R-:W-:Y:S01]  /*c260*/  @P1 FMUL.FTZ R4, R4, 0.69314718246459960938 ;  /* 0x3f31721804041820 */ /* 0x020fe20000410000 */
[----:B------:R-:W-:Y:S02]  /*c270*/  SHF.R.S32.HI R7, RZ, 0x1f, R7 ;  /* 0x0000001fff077819 */ /* 0x000fe40000011407 */
[----:B------:R-:W-:Y:S01]  /*c280*/  IADD3 R211, PT, PT, -R16, R211, RZ ;  /* 0x000000d310d37210 */ /* 0x000fe20007ffe1ff */
[----:B------:R-:W-:Y:S01]  /*c290*/  IMAD.MOV.U32 R16, RZ, RZ, 0x7f800000 ;  /* 0x7f800000ff107424 */ /* 0x000fe200078e00ff */
[----:B------:R-:W-:Y:S01]  /*c2a0*/  MOV R0, 0x7f800000 ;  /* 0x7f80000000007802 */ /* 0x000fe20000000f00 */
[----:B-1----:R-:W-:Y:S01]  /*c2b0*/  @P1 FFMA.FTZ R16, R133, R18, R4 ;  /* 0x0000001285101223 */ /* 0x002fe20000010004 */
[----:B----4-:R-:W-:Y:S01]  /*c2c0*/  @P0 FFMA.FTZ R0, R132, R13, R17 ;  /* 0x0000000d84000223 */ /* 0x010fe20000010011 */
[----:B------:R-:W-:Y:S01]  /*c2d0*/  IADD3.X R19, PT, PT, R7, R6, R19, P4, P3 ;  /* 0x0000000607137210 */ /* 0x000fe200027e6413 */
[----:B--2---:R-:W-:Y:S06]  /*c2e0*/  @P5 BRA `(.L_x_1002) ;  /* 0x0000000000445947 */ /* 0x004fec0003800000 */
        /* <DEDUP_REMOVED lines=17> */
.L_x_1002:
[----:B------:R-:W-:Y:S05]  /*c400*/  BSYNC.RECONVERGENT B0 ;  /* 0x0000000000007941 */ /* 0x000fea0003800200 */
.L_x_1001:
[----:B------:R-:W2:Y:S01]  /*c410*/  LDCU.64 UR4, c[0x0][0x410] ;  /* 0x00008200ff0477ac */ /* 0x000ea20008000a00 */
[----:B------:R-:W-:Y:S01]  /*c420*/  @P2 IMAD.MOV.U32 R24, RZ, RZ, R26 ;  /* 0x000000ffff182224 */ /* 0x000fe200078e001a */
[----:B------:R-:W-:Y:S01]  /*c430*/  SHF.R.U32.HI R178, RZ, 0x3, R178 ;  /* 0x00000003ffb27819 */ /* 0x000fe200000116b2 */
[----:B-1----:R1:W3:Y:S01]  /*c440*/  LDS.128 R16, [R14+0x2000] ;  /* 0x002000000e107984 */ /* 0x0022e20000000c00 */
[----:B------:R-:W-:Y:S01]  /*c450*/  IMAD.MOV.U32 R179, RZ, RZ, RZ ;  /* 0x000000ffffb37224 */ /* 0x000fe200078e00ff */
[----:B------:R-:W-:Y:S01]  /*c460*/  BSSY.RECONVERGENT B0, `(.L_x_1003) ;  /* 0x0000020000007945 */ /* 0x000fe20003800200 */
[----:B------:R-:W-:Y:S01]  /*c470*/  IADD3 R12, P0, PT, R177, R24, RZ ;  /* 0x00000018b10c7210 */ /* 0x000fe20007f1e0ff */
[C---:B------:R-:W-:Y:S01]  /*c480*/  VIADD R6, R178.reuse, 0x10 ;  /* 0x00000010b2067836 */ /* 0x040fe20000000000 */
[C---:B------:R-:W-:Y:S01]  /*c490*/  IADD3 R4, PT, PT, R178.reuse, 0x20, RZ ;  /* 0x00000020b2047810 */ /* 0x040fe20007ffe0ff */
[----:B------:R-:W-:Y:S01]  /*c4a0*/  VIADD R0, R178, 0x30 ;  /* 0x00000030b2007836 */ /* 0x000fe20000000000 */
[----:B------:R-:W-:Y:S01]  /*c4b0*/  IADD3.X R13, PT, PT, RZ, R21, RZ, P0, !PT ;  /* 0x00000015ff0d7210 */ /* 0x000fe200007fe4ff */
[----:B------:R-:W-:Y:S01]  /*c4c0*/  IMAD.WIDE.U32 R2, R2, 0x40, R178 ;  /* 0x0000004002027825 */ /* 0x000fe200078e00b2 */
[-C--:B------:R-:W-:Y:S01]  /*c4d0*/  ISETP.GE.AND P2, PT, R6, R211.reuse, PT ;  /* 0x000000d30600720c */ /* 0x080fe20003f46270 */
[----:B------:R1:W4:Y:S01]  /*c4e0*/  LDS.128 R20, [R14] ;  /* 0x000000000e147984 */ /* 0x0003220000000c00 */
[----:B------:R-:W-:-:S02]  /*c4f0*/  ISETP.GE.AND P1, PT, R4, R211, PT ;  /* 0x000000d30400720c */ /* 0x000fc40003f26270 */
[-C--:B------:R-:W-:Y:S01]  /*c500*/  ISETP.GE.AND P3, PT, R178, R211.reuse, PT ;  /* 0x000000d3b200720c */ /* 0x080fe20003f66270 */
[----:B--2---:R-:W-:Y:S01]  /*c510*/  IMAD.WIDE.U32 R12, R5, UR4, R12 ;  /* 0x00000004050c7c25 */ /* 0x004fe2000f8e000c */
[----:B------:R-:W-:-:S03]  /*c520*/  ISETP.GE.AND P0, PT, R0, R211, PT ;  /* 0x000000d30000720c */ /* 0x000fc60003f06270 */
[----:B------:R-:W-:Y:S02]  /*c530*/  IMAD R25, R5, UR5, R13 ;  /* 0x0000000505197c24 */ /* 0x000fe4000f8e020d */
[----:B------:R1:W2:Y:S06]  /*c540*/  LDS.128 R4, [R14+0x4000] ;  /* 0x004000000e047984 */ /* 0x0002ac0000000c00 */
        /* <DEDUP_REMOVED lines=14> */
[----:B----4-:R1:W-:Y:S04]  /*c630*/  @!P5 STG.E.128 desc[UR14][R28.64], R20 ;  /* 0x000000141c00d986 */ /* 0x0103e8000c101d0e */
[----:B------:R1:W-:Y:S04]  /*c640*/  @!P4 STG.E.128 desc[UR14][R28.64+0x80], R16 ;  /* 0x000080101c00c986 */ /* 0x0003e8000c101d0e */
[----:B--2---:R1:W-:Y:S02]  /*c650*/  @!P3 STG.E.128 desc[UR14][R28.64+0x100], R4 ;  /* 0x000100041c00b986 */ /* 0x0043e4000c101d0e */
.L_x_1004:
[----:B------:R-:W-:Y:S05]  /*c660*/  BSYNC.RECONVERGENT B0 ;  /* 0x0000000000007941 */ /* 0x000fea0003800200 */
.L_x_1003:
[----:B-1--4-:R1:W4:Y:S01]  /*c670*/  LDS.128 R20, [R14+0x800] ;  /* 0x000800000e147984 */ /* 0x0123220000000c00 */
[----:B------:R-:W-:Y:S03]  /*c680*/  BSSY.RECONVERGENT B0, `(.L_x_1005) ;  /* 0x0000017000007945 */ /* 0x000fe60003800200 */
[----:B---3--:R1:W3:Y:S04]  /*c690*/  LDS.128 R16, [R14+0x2800] ;  /* 0x002800000e107984 */ /* 0x0082e80000000c00 */
        /* <DEDUP_REMOVED lines=14> */
[----:B------:R-:W-:Y:S01]  /*c780*/  ISETP.GE.AND P2, PT, R194, UR8, PT ;  /* 0x00000008c2007c0c */ /* 0x000fe2000bf46270 */
[----:B------:R-:W-:Y:S01]  /*c790*/  IMAD.IADD R0, R0, 0x1, R27 ;  /* 0x0000000100007824 */ /* 0x000fe200078e021b */
[----:B----4-:R-:W-:-:S04]  /*c7a0*/  LEA R28, P5, R26, UR4, 0x1 ;  /* 0x000000041a1c7c11 */ /* 0x010fc8000f8a08ff */
[----:B------:R-:W-:-:S05]  /*c7b0*/  LEA.HI.X R29, R26, UR5, R0, 0x1, P5 ;  /* 0x000000051a1d7c11 */ /* 0x000fca000a8f0c00 */
[----:B------:R1:W-:Y:S04]  /*c7c0*/  @!P4 STG.E.128 desc[UR14][R28.64], R20 ;  /* 0x000000141c00c986 */ /* 0x0003e8000c101d0e */
[----:B---3--:R1:W-:Y:S04]  /*c7d0*/  @!P3 STG.E.128 desc[UR14][R28.64+0x80], R16 ;  /* 0x000080101c00b986 */ /* 0x0083e8000c101d0e */
[----:B--2---:R1:W-:Y:S02]  /*c7e0*/  @!P2 STG.E.128 desc[UR14][R28.64+0x100], R4 ;  /* 0x000100041c00a986 */ /* 0x0043e4000c101d0e */
.L_x_1006:
[----:B------:R-:W-:Y:S05]  /*c7f0*/  BSYNC.RECONVERGENT B0 ;  /* 0x0000000000007941 */ /* 0x000fea0003800200 */
.L_x_1005:
        /* <DEDUP_REMOVED lines=24> */
.L_x_1008:
[----:B------:R-:W-:Y:S05]  /*c980*/  BSYNC.RECONVERGENT B0 ;  /* 0x0000000000007941 */ /* 0x000fea0003800200 */
.L_x_1007:
[----:B-12---:R1:W2:Y:S01]  /*c990*/  LDS.128 R4, [R14+0x3800] ;  /* 0x003800000e047984 */ /* 0x0062a20000000c00 */
[----:B------:R-:W-:Y:S05]  /*c9a0*/  @P0 EXIT ;  /* 0x000000000000094d */ /* 0x000fea0003800000 */
[----:B------:R-:W5:Y:S01]  /*c9b0*/  LDCU.64 UR6, c[0x0][0x408] ;  /* 0x00008100ff0677ac */ /* 0x000f620008000a00 */
[----:B---3--:R3:W1:Y:S01]  /*c9c0*/  LDS.128 R16, [R14+0x5800] ;  /* 0x005800000e107984 */ /* 0x0086620000000c00 */
[----:B------:R-:W-:Y:S01]  /*c9d0*/  IADD3 R0, P0, PT, R2, 0x30, RZ ;  /* 0x0000003002007810 */ /* 0x000fe20007f1e0ff */
[----:B------:R-:W-:Y:S01]  /*c9e0*/  IMAD.MOV.U32 R13, RZ, RZ, R25 ;  /* 0x000000ffff0d7224 */ /* 0x000fe200078e0019 */
[----:B------:R-:W4:Y:S03]  /*c9f0*/  LDCU UR8, c[0x0][0x440] ;  /* 0x00008800ff0877ac */ /* 0x000f260008000800 */
[----:B------:R-:W-:Y:S01]  /*ca00*/  IMAD.X R3, RZ, RZ, R3, P0 ;  /* 0x000000ffff037224 */ /* 0x000fe200000e0603 */
[----:B------:R-:W3:Y:S03]  /*ca10*/  LDCU.64 UR4, c[0x0][0x3f0] ;  /* 0x00007e00ff0477ac */ /* 0x000ee60008000a00 */
[----:B-----5:R-:W-:-:S02]  /*ca20*/  IMAD R3, R3, UR6, RZ ;  /* 0x0000000603037c24 */ /* 0x020fc4000f8e02ff */
        /* <DEDUP_REMOVED lines=8> */
[----:B------:R3:W-:Y:S04]  /*cab0*/  @!P2 STG.E.128 desc[UR14][R2.64], R8 ;  /* 0x000000080200a986 */ /* 0x0007e8000c101d0e */
[----:B--2---:R3:W-:Y:S01]  /*cac0*/  @!P1 STG.E.128 desc[UR14][R2.64+0x80], R4 ;  /* 0x0000800402009986 */ /* 0x0047e2000c101d0e */
[----:B-1----:R-:W-:Y:S05]  /*cad0*/  @P0 EXIT ;  /* 0x000000000000094d */ /* 0x002fea0003800000 */
[----:B------:R-:W-:Y:S01]  /*cae0*/  STG.E.128 desc[UR14][R2.64+0x100], R16 ;  /* 0x0001001002007986 */ /* 0x000fe2000c101d0e */
[----:B------:R-:W-:Y:S05]  /*caf0*/  EXIT ;  /* 0x000000000000794d */ /* 0x000fea0003800000 */
.L_x_1009:
        /* <DEDUP_REMOVED lines=16> */
.L_x_1818:


//--------------------- .text._ZN5flash16flash_fwd_kernelI23Flash_fwd_kernel_traitsILi192ELi64ELi64ELi4ELb0ELb0EN7cutlass6half_tE19Flash_kernel_traitsILi192ELi64ELi64ELi4ES3_EELb1ELb0ELb0ELb0ELb0ELb0ELb0ELb1EEEvNS_16Flash_fwd_paramsE --------------------------
	.section	.text._ZN5flash16flash_fwd_kernelI23Flash_fwd_kernel_traitsILi192ELi64ELi64ELi4ELb0ELb0EN7cutlass6half_tE19Flash_kernel_traitsILi192ELi64ELi64ELi4ES3_EELb1ELb0ELb0ELb0ELb0ELb0ELb0ELb1EEEvNS_16Flash_fwd_paramsE,"ax",@progbits
	.align	128
        .global         _ZN5flash16flash_fwd_kernelI23Flash_fwd_kernel_traitsILi192ELi64ELi64ELi4ELb0ELb0EN7cutlass6half_tE19Flash_kernel_traitsILi192ELi64ELi64ELi4ES3_EELb1ELb0ELb0ELb0ELb0ELb0ELb0ELb1EEEvNS_16Flash_fwd_paramsE
        .type           _ZN5flash16flash_fwd_kernelI23Flash_fwd_kernel_traitsILi192ELi64ELi64ELi4ELb0ELb0EN7cutlass6half_tE19Flash_kernel_traitsILi192ELi64ELi64ELi4ES3_EELb1ELb0ELb0ELb0ELb0ELb0ELb0ELb1EEEvNS_16Flash_fwd_paramsE,@function
        .size           _ZN5flash16flash_fwd_kernelI23Flash_fwd_kernel_traitsILi192ELi64ELi64ELi4ELb0ELb0EN7cutlass6half_tE19Flash_kernel_traitsILi192ELi64ELi64ELi4ES3_EELb1ELb0ELb0ELb0ELb0ELb0ELb0ELb1EEEvNS_16Flash_fwd_paramsE,(.L_x_1819 - _ZN5flash16flash_fwd_kernelI23Flash_fwd_kernel_traitsILi192ELi64ELi64ELi4ELb0ELb0EN7cutlass6half_tE19Flash_kernel_traitsILi192ELi64ELi64ELi4ES3_EELb1ELb0ELb0ELb0ELb0ELb0ELb0ELb1EEEvNS_16Flash_fwd_paramsE)
        .other          _ZN5flash16flash_fwd_kernelI23Flash_fwd_kernel_traitsILi192ELi64ELi64ELi4ELb0ELb0EN7cutlass6half_tE19Flash_kernel_traitsILi192ELi64ELi64ELi4ES3_EELb1ELb0ELb0ELb0ELb0ELb0ELb0ELb1EEEvNS_16Flash_fwd_paramsE,@"STO_CUDA_ENTRY STV_DEFAULT"
_ZN5flash16flash_fwd_kernelI23Flash_fwd_kernel_traitsILi192ELi64ELi64ELi4ELb0ELb0EN7cutlass6half_tE19Flash_kernel_traitsILi192ELi64ELi64ELi4ES3_EELb1ELb0ELb0ELb0ELb0ELb0ELb0ELb1EEEvNS_16Flash_fwd_paramsE:
.text._ZN5flash16flash_fwd_kernelI23Flash_fwd_kernel_traitsILi192ELi64ELi64ELi4ELb0ELb0EN7cutlass6half_tE19Flash_kernel_traitsILi192ELi64ELi64ELi4ES3_EELb1ELb0ELb0ELb0ELb0ELb0ELb0ELb1EEEvNS_16Flash_fwd_paramsE:
[----:B------:R-:W1:Y:S01]  /*0000*/  LDC R1, c[0x0][0x37c] ;  /* 0x0000df00ff017b82 */ /* 0x000e620000000800 */
[----:B------:R-:W2:Y:S07]  /*0010*/  LDCU.U8 UR4, c[0x0][0x524] ;  /* 0x0000a480ff0477ac */ /* 0x000eae0008000000 */
[----:B------:R-:W3:Y:S01]  /*0020*/  LDC R99, c[0x0][0x518] ;  /* 0x00014600ff637b82 */ /* 0x000ee20000000800 */
[----:B-1----:R-:W-:Y:S01]  /*0030*/  VIADD R1, R1, 0xffffff78 ;  /* 0xffffff7801017836 */ /* 0x002fe20000000000 */
[----:B------:R-:W1:Y:S06]  /*0040*/  LDCU.64 UR16, c[0x0][0x358] ;  /* 0x00006b00ff1077ac */ /* 0x000e6c0008000a00 */
[----:B------:R-:W4:Y:S01]  /*0050*/  LDC R100, c[0x0][0x51c] ;  /* 0x00014700ff647b82 */ /* 0x000f220000000800 */
[----:B------:R-:W1:Y:S01]  /*0060*/  S2R R107, SR_CTAID.X ;  /* 0x00000000006b7919 */ /* 0x000e620000002500 */
[----:B------:R-:W1:Y:S01]  /*0070*/  LDCU.64 UR8, c[0x0][0x460] ;  /* 0x00008c00ff0877ac */ /* 0x000e620008000a00 */
[----:B------:R-:W1:Y:S01]  /*0080*/  S2R R22, SR_CTAID.Y ;  /* 0x0000000000167919 */ /* 0x000e620000002600 */
[----:B------:R-:W1:Y:S04]  /*0090*/  LDCU.64 UR6, c[0x0][0x470] ;  /* 0x00008e00ff0677ac */ /* 0x000e680008000a00 */
[----:B------:R-:W1:Y:S01]  /*00a0*/  LDC.64 R4, c[0x0][0x460] ;  /* 0x00011800ff047b82 */ /* 0x000e620000000a00 */
[----:B--2---:R-:W-:Y:S01]  /*00b0*/  ISETP.NE.AND P5, PT, RZ, UR4, PT ;  /* 0x00000004ff007c0c */ /* 0x004fe2000bfa5270 */
[----:B------:R-:W2:-:S12]  /*00c0*/  LDCU.64 UR4, c[0x0][0x510] ;  /* 0x0000a200ff0477ac */ /* 0x000e980008000a00 */
[----:B---3--:R-:W-:Y:S02]  /*00d0*/  @P5 IMAD.MOV.U32 R2, RZ, RZ, R99 ;  /* 0x000000ffff025224 */ /* 0x008fe400078e0063 */
[----:B----4-:R-:W-:-:S06]  /*00e0*/  @P5 IMAD.MOV.U32 R3, RZ, RZ, R100 ;  /* 0x000000ffff035224 */ /* 0x010fcc00078e0064 */
[----:B-1----:R-:W3:Y:S01]  /*00f0*/  @P5 LDG.E.64 R2, desc[UR16][R2.64] ;  /* 0x0000001002025981 */ /* 0x002ee2000c1e1b00 */
[----:B--2---:R-:W-:Y:S02]  /*0100*/  IMAD.U32 R194, RZ, RZ, UR4 ;  /* 0x00000004ffc27e24 */ /* 0x004fe4000f8e00ff */
[----:B------:R-:W-:Y:S01]  /*0110*/  IMAD.U32 R195, RZ, RZ, UR5 ;  /* 0x00000005ffc37e24 */ /* 0x000fe2000f8e00ff */
[----:B------:R-:W1:Y:S01]  /*0120*/  S2R R24, SR_CTAID.Z ;  /* 0x0000000000187919 */ /* 0x000e620000002700 */
[----:B------:R-:W2:Y:S04]  /*0130*/  LDCU.64 UR4, c[0x0][0x478] ;  /* 0x00008f00ff0477ac */ /* 0x000ea80008000a00 */
[----:B------:R-:W4:Y:S01]  /*0140*/  @P5 LDG.E.64 R194, desc[UR16][R194.64] ;  /* 0x00000010c2c25981 */ /* 0x000f22000c1e1b00 */
[----:B------:R-:W-:Y:S01]  /*0150*/  ISETP.NE.U32.AND P4, PT, RZ, UR8, PT ;  /* 0x00000008ff007c0c */ /* 0x000fe2000bf85070 */
[----:B------:R-:W-:Y:S01]  /*0160*/  IMAD.MOV.U32 R25, RZ, RZ, -0x1 ;  /* 0xffffffffff197424 */ /* 0x000fe200078e00ff */
[----:B------:R-:W-:Y:S01]  /*0170*/  ISETP.NE.U32.AND P3, PT, RZ, UR8, PT ;  /* 0x00000008ff007c0c */ /* 0x000fe2000bf65070 */
[----:B------:R-:W1:Y:S01]  /*0180*/  S2R R186, SR_TID.X ;  /* 0x0000000000ba7919 */ /* 0x000e620000002100 */
[----:B------:R-:W-:Y:S01]  /*0190*/  ISETP.NE.U32.AND P1, PT, RZ, UR6, PT ;  /* 0x00000006ff007c0c */ /* 0x000fe2000bf25070 */
[----:B------:R-:W-:Y:S01]  /*01a0*/  IMAD.WIDE.U32 R4, R22, 0x4, R4 ;  /* 0x0000000416047825 */ /* 0x000fe200078e0004 */
[----:B------:R-:W-:-:S02]  /*01b0*/  ISETP.NE.AND.EX P4, PT, RZ, UR9, PT, P4 ;  /* 0x00000009ff007c0c */ /* 0x000fc4000bf85340 */
[----:B------:R-:W-:Y:S01]  /*01c0*/  ISETP.NE.AND.EX P3, PT, RZ, UR9, PT, P3 ;  /* 0x00000009ff007c0c */ /* 0x000fe2000bf65330 */
[----:B------:R-:W-:Y:S01]  /*01d0*/  IMAD.SHL.U32 R11, R22, 0x4, RZ ;  /* 0x00000004160b7824 */ /* 0x000fe200078e00ff */
[----:B------:R-:W-:Y:S02]  /*01e0*/  ISETP.NE.AND.EX P1, PT, RZ, UR7, PT, P1 ;  /* 0x00000007ff007c0c */ /* 0x000fe4000bf25310 */
[----:B--2---:R-:W-:-:S04]  /*01f0*/  ISETP.NE.U32.AND P0, PT, RZ, UR4, PT ;  /* 0x00000004ff007c0c */ /* 0x004fc8000bf05070 */
[----:B------:R-:W-:Y:S02]  /*0200*/  ISETP.NE.AND.EX P0, PT, RZ, UR5, PT, P0 ;  /* 0x00000005ff007c0c */ /* 0x000fe4000bf05300 */
[----:B-1----:R-:W-:-:S04]  /*0210*/  LOP3.LUT R0, R24, R107, R22, 0xfe, !PT ;  /* 0x0000006b18007212 */ /* 0x002fc800078efe16 */
[----:B------:R-:W-:Y:S02]  /*0220*/  LOP3.LUT P6, RZ, R0, R186, RZ, 0xfc, !PT ;  /* 0x000000ba00ff7212 */ /* 0x000fe400078cfcff */
[----:B------:R-:W3:Y:S11]  /*0230*/  @P5 LDC R0, c[0x0][0x520] ;  /* 0x00014800ff005b82 */ /* 0x000ef60000000800 */
[----:B------:R-:W4:Y:S01]  /*0240*/  @!P6 LDC.64 R6, c[0x0][0x528] ;  /* 0x00014a00ff06eb82 */ /* 0x000f220000000a00 */
[----:B------:R-:W-:Y:S01]  /*0250*/  SHF.R.U32.HI R10, RZ, 0x1e, R22 ;  /* 0x0000001eff0a7819 */ /* 0x000fe20000011616 */
[----:B------:R-:W-:Y:S01]  /*0260*/  IMAD.MOV.U32 R9, RZ, RZ, RZ ;  /* 0x000000ffff097224 */ /* 0x000fe200078e00ff */
[----:B---3--:R-:W-:-:S05]  /*0270*/  @P5 IADD3 R99, P2, PT, R2, R0, RZ ;  /* 0x0000000002635210 */ /* 0x008fca0007f5e0ff */
[----:B------:R-:W-:Y:S02]  /*0280*/  @P5 IMAD.X R100, RZ, RZ, R3, P2 ;  /* 0x000000ffff645224 */ /* 0x000fe400010e0603 */
[----:B------:R-:W-:Y:S02]  /*0290*/  @!P6 IMAD.MOV.U32 R2, RZ, RZ, R99 ;  /* 0x000000ffff02e224 */ /* 0x000fe400078e0063 */
[----:B------:R-:W-:Y:S01]  /*02a0*/  @!P6 IMAD.MOV.U32 R3, RZ, RZ, R100 ;  /* 0x000000ffff03e224 */ /* 0x000fe200078e0064 */
[----:B----4-:R-:W-:Y:S04]  /*02b0*/  @!P6 STG.E.64 desc[UR16][R6.64], R194 ;  /* 0x000000c20600e986 */ /* 0x010fe8000c101b10 */
[----:B------:R1:W-:Y:S04]  /*02c0*/  @!P6 STG.E.64 desc[UR16][R6.64+0x8], R2 ;  /* 0x000008020600e986 */ /* 0x0003e8000c101b10 */
[----:B------:R-:W2:Y:S04]  /*02d0*/  @P4 LDG.E R25, desc[UR16][R4.64] ;  /* 0x0000001004194981 */ /* 0x000ea8000c1e1900 */
[----:B------:R3:W4:Y:S01]  /*02e0*/  @P3 LDG.E R8, desc[UR16][R4.64+0x4] ;  /* 0x0000041004083981 */ /* 0x000722000c1e1900 */
[C---:B-1----:R-:W-:Y:S01]  /*02f0*/  @P0 IADD3 R2, P2, PT, R11.reuse, UR4, RZ ;  /* 0x000000040b020c10 */ /* 0x042fe2000ff5e0ff */
[----:B------:R-:W1:Y:S01]  /*0300*/  LDC.64 R6, c[0x0][0x468] ;  /* 0x00011a00ff067b82 */ /* 0x000e620000000a00 */
[----:B------:R-:W3:Y:S02]  /*0310*/  LDCU.U8 UR4, c[0x0][0x532] ;  /* 0x0000a640ff0477ac */ /* 0x000ee40008000000 */
[----:B---3--:R-:W-:-:S02]  /*0320*/  @P1 IADD3 R4, P4, PT, R11, UR6, RZ ;  /* 0x000000060b041c10 */ /* 0x008fc4000ff9e0ff */
[C---:B------:R-:W-:Y:S02]  /*0330*/  @P0 IADD3.X R3, PT, PT, R10.reuse, UR5, RZ, P2, !PT ;  /* 0x000000050a030c10 */ /* 0x040fe400097fe4ff */
[----:B------:R-:W-:-:S03]  /*0340*/  @P1 IADD3.X R5, PT, PT, R10, UR7, RZ, P4, !PT ;  /* 0x000000070a051c10 */ /* 0x000fc6000a7fe4ff */
[----:B------:R3:W4:Y:S04]  /*0350*/  @P0 LDG.E R0, desc[UR16][R2.64] ;  /* 0x0000001002000981 */ /* 0x000728000c1e1900 */
[----:B------:R3:W4:Y:S01]  /*0360*/  @P1 LDG.E R9, desc[UR16][R4.64] ;  /* 0x0000001004091981 */ /* 0x000722000c1e1900 */
[----:B------:R-:W-:Y:S01]  /*0370*/  ISETP.NE.AND P1, PT, RZ, UR4, PT ;  /* 0x00000004ff007c0c */ /* 0x000fe2000bf25270 */
[----:B------:R-:W4:Y:S01]  /*0380*/  @!P3 LDC R17, c[0x0][0x434] ;  /* 0x00010d00ff11bb82 */ /* 0x000f220000000800 */
[----:B------:R-:W-:Y:S01]  /*0390*/  IMAD.SHL.U32 R23, R107, 0x40, RZ ;  /* 0x000000406b177824 */ /* 0x000fe200078e00ff */
[----:B------:R-:W1:Y:S02]  /*03a0*/  LDCU UR4, c[0x0][0x3e0] ;  /* 0x00007c00ff0477ac */ /* 0x000e640008000800 */
[----:B-1----:R-:W-:-:S04]  /*03b0*/  ISETP.EQ.U32.AND P4, PT, R6, RZ, PT ;  /* 0x000000ff0600720c */ /* 0x002fc80003f82070 */
[----:B------:R-:W-:Y:S02]  /*03c0*/  ISETP.EQ.OR.EX P4, PT, R7, RZ, !P1, P4 ;  /* 0x000000ff0700720c */ /* 0x000fe40004f82740 */
[----:B---3--:R-:W-:Y:S02]  /*03d0*/  IADD3 R2, P2, PT, R11, R6, RZ ;  /* 0x000000060b027210 */ /* 0x008fe40007f5e0ff */
[----:B------:R-:W1:Y:S03]  /*03e0*/  @!P0 LDC R11, c[0x0][0x43c] ;  /* 0x00010f00ff0b8b82 */ /* 0x000e660000000800 */
[----:B------:R-:W-:Y:S02]  /*03f0*/  IMAD.X R3, R10, 0x1, R7, P2 ;  /* 0x000000010a037824 */ /* 0x000fe400010e0607 */
[----:B------:R-:W-:-:S03]  /*0400*/  IMAD.MOV.U32 R10, RZ, RZ, -0x1 ;  /* 0xffffffffff0a7424 */ /* 0x000fc600078e00ff */
[----:B------:R-:W3:Y:S03]  /*0410*/  @!P0 LDC.64 R4, c[0x0][0x488] ;  /* 0x00012200ff048b82 */ /* 0x000ee60000000a00 */
[----:B------:R1:W5:Y:S01]  /*0420*/  @!P4 LDG.E R10, desc[UR16][R2.64] ;  /* 0x00000010020ac981 */ /* 0x000362000c1e1900 */
[----:B------:R-:W-:-:S04]  /*0430*/  ISETP.NE.U32.AND P4, PT, R6, RZ, PT ;  /* 0x000000ff0600720c */ /* 0x000fc80003f85070 */
[----:B------:R-:W-:Y:S02]  /*0440*/  ISETP.NE.AND.EX P4, PT, R7, RZ, PT, P4 ;  /* 0x000000ff0700720c */ /* 0x000fe40003f85340 */
[----:B---3--:R-:W-:-:S04]  /*0450*/  @!P0 ISETP.NE.U32.AND P2, PT, R4, RZ, PT ;  /* 0x000000ff0400820c */ /* 0x008fc80003f45070 */
[----:B------:R-:W-:-:S04]  /*0460*/  @!P0 ISETP.NE.AND.EX P2, PT, R5, RZ, PT, P2 ;  /* 0x000000ff0500820c */ /* 0x000fc80003f45320 */
[----:B-1----:R-:W-:Y:S01]  /*0470*/  @!P0 SEL R4, R11, RZ, P2 ;  /* 0x000000ff0b048207 */ /* 0x002fe20001000000 */
[----:B--2---:R1:W-:Y:S01]  /*0480*/  STL [R1+0x7c], R25 ;  /* 0x00007c1901007387 */ /* 0x0043e20000100800 */
[----:B----4-:R-:W-:-:S05]  /*0490*/  @P3 IMAD.IADD R17, R8, 0x1, -R25 ;  /* 0x0000000108113824 */ /* 0x010fca00078e0a19 */
[----:B------:R-:W-:Y:S01]  /*04a0*/  ISETP.GT.AND P3, PT, R17, R23, PT ;  /* 0x000000171100720c */ /* 0x000fe20003f64270 */
[----:B------:R-:W-:Y:S02]  /*04b0*/  @P0 IMAD.IADD R16, R0, 0x1, -R9 ;  /* 0x0000000100100824 */ /* 0x000fe400078e0a09 */
[----:B------:R-:W2:Y:S01]  /*04c0*/  @!P4 LDC R0, c[0x0][0x438] ;  /* 0x00010e00ff00cb82 */ /* 0x000ea20000000800 */
[----:B-1----:R-:W-:Y:S09]  /*04d0*/  @!P4 BRA `(.L_x_1010) ;  /* 0x00000000000cc947 */ /* 0x002ff20003800000 */
[----:B--2---:R-:W2:Y:S02]  /*04e0*/  @P1 LDG.E R0, desc[UR16][R2.64+0x4] ;  /* 0x0000041002001981 */ /* 0x004ea4000c1e1900 */
[----:B--2--5:R-:W-:-:S06]  /*04f0*/  @P1 IADD3 R0, PT, PT, R0, -R10, RZ ;  /* 0x8000000a00001210 */ /* 0x024fcc0007ffe0ff */
[----:B------:R1:W5:Y:S02]  /*0500*/  @!P1 LDG.E R0, desc[UR16][R2.64] ;  /* 0x0000001002009981 */ /* 0x000364000c1e1900 */
.L_x_1010:
[----:B--2--5:R-:W-:Y:S01]  /*0510*/  @!P0 IADD3 R16, PT, PT, R4, R0, -R9 ;  /* 0x0000000004108210 */ /* 0x024fe20007ffe809 */
[----:B------:R-:W-:Y:S06]  /*0520*/  @!P3 EXIT ;  /* 0x000000000000b94d */ /* 0x000fec0003800000 */
[----:B------:R-:W-:Y:S01]  /*0530*/  ISETP.GT.AND P0, PT, R16, RZ, PT ;  /* 0x000000ff1000720c */ /* 0x000fe20003f04270 */
[----:B------:R-:W-:Y:S01]  /*0540*/  IMAD R106, R22, UR4, R24 ;  /* 0x00000004166a7c24 */ /* 0x000fe2000f8e0218 */
[----:B------:R-:W-:-:S11]  /*0550*/  LOP3.LUT R111, R186, 0x1f, RZ, 0xc0, !PT ;  /* 0x0000001fba6f7812 */ /* 0x000fd600078ec0ff */
[----:B------:R-:W-:Y:S05]  /*0560*/  @P0 BRA `(.L_x_1011) ;  /* 0x0000000c00080947 */ /* 0x000fea0003800000 */
[----:B------:R-:W2:Y:S01]  /*0570*/  LDC.U8 R0, c[0x0][0x549] ;  /* 0x00015240ff007b82 */ /* 0x000ea20000000000 */
[----:B------:R-:W-:Y:S02]  /*0580*/  ISETP.NE.AND P1, PT, R25, -0x1, PT ;  /* 0xffffffff1900780c */ /* 0x000fe40003f25270 */
[----:B------:R-:W-:-:S05]  /*0590*/  SHF.L.U32 R18, R186, 0x3, RZ ;  /* 0x00000003ba127819 */ /* 0x000fca00000006ff */
[----:B------:R-:W3:Y:S08]  /*05a0*/  LDC.U8 R10, c[0x0][0x548] ;  /* 0x00015200ff0a7b82 */ /* 0x000ef00000000000 */
[----:B------:R-:W4:Y:S01]  /*05b0*/  @!P1 LDC.64 R6, c[0x0][0x400] ;  /* 0x00010000ff069b82 */ /* 0x000f220000000a00 */
[----:B--2---:R-:W-:-:S07]  /*05c0*/  ISETP.NE.AND P6, PT, R0, RZ, PT ;  /* 0x000000ff0000720c */ /* 0x004fce0003fc5270 */
[----:B------:R-:W2:Y:S08]  /*05d0*/  @P1 LDC.64 R8, c[0x0][0x408] ;  /* 0x00010200ff081b82 */ /* 0x000eb00000000a00 */
[----:B-1----:R-:W1:Y:S01]  /*05e0*/  @P6 LDC.64 R2, c[0x0][0x430] ;  /* 0x00010c00ff026b82 */ /* 0x002e620000000a00 */
[----:B------:R-:W-:Y:S01]  /*05f0*/  @P6 MOV R13, 0x1 ;  /* 0x00000001000d6802 */ /* 0x000fe20000000f00 */
[----:B----4-:R-:W-:-:S06]  /*0600*/  @!P1 IMAD.WIDE.U32 R4, R22, R6, RZ ;  /* 0x0000000616049225 */ /* 0x010fcc00078e00ff */
[----:B------:R-:W4:Y:S01]  /*0610*/  @P6 LDC R12, c[0x0][0x430] ;  /* 0x00010c00ff0c6b82 */ /* 0x000f220000000800 */
[----:B------:R-:W-:Y:S01]  /*0620*/  @!P1 MOV R0, R4 ;  /* 0x0000000400009202 */ /* 0x000fe20000000f00 */
[----:B-1----:R-:W-:Y:S02]  /*0630*/  @P6 IMAD R14, R2, R3, RZ ;  /* 0x00000003020e6224 */ /* 0x002fe400078e02ff */
[----:B--2---:R-:W-:Y:S01]  /*0640*/  @P1 IMAD.WIDE.U32 R2, R25, R8, RZ ;  /* 0x0000000819021225 */ /* 0x004fe200078e00ff */
[----:B---3--:R-:W-:Y:S06]  /*0650*/  @P6 BRA `(.L_x_1012) ;  /* 0x0000000000246947 */ /* 0x008fec0003800000 */
[----:B------:R-:W-:-:S13]  /*0660*/  ISETP.NE.AND P0, PT, R10, RZ, PT ;  /* 0x000000ff0a00720c */ /* 0x000fda0003f05270 */
[----:B------:R-:W1:Y:S01]  /*0670*/  @P0 LDC R14, c[0x0][0x454] ;  /* 0x00011500ff0e0b82 */ /* 0x000e620000000800 */
[----:B----4-:R-:W-:Y:S02]  /*0680*/  @P0 MOV R12, 0x1 ;  /* 0x00000001000c0802 */ /* 0x010fe40000000f00 */
[----:B------:R-:W-:-:S05]  /*0690*/  @!P0 MOV R12, 0x1 ;  /* 0x00000001000c8802 */ /* 0x000fca0000000f00 */
[----:B------:R-:W2:Y:S08]  /*06a0*/  @P0 LDC R8, c[0x0][0x454] ;  /* 0x00011500ff080b82 */ /* 0x000eb00000000800 */
[----:B------:R-:W3:Y:S08]  /*06b0*/  @!P0 LDC R6, c[0x0][0x434] ;  /* 0x00010d00ff068b82 */ /* 0x000ef00000000800 */
[----:B------:R-:W4:Y:S01]  /*06c0*/  @!P0 LDC R14, c[0x0][0x434] ;  /* 0x00010d00ff0e8b82 */ /* 0x000f220000000800 */
[----:B--2---:R-:W-:-:S02]  /*06d0*/  @P0 IMAD R13, R8, UR4, RZ ;  /* 0x00000004080d0c24 */ /* 0x004fc4000f8e02ff */
[----:B-1-3--:R-:W-:-:S07]  /*06e0*/  @!P0 IMAD R13, R6, UR4, RZ ;  /* 0x00000004060d8c24 */ /* 0x00afce000f8e02ff */
.L_x_1012:
[----:B------:R-:W-:Y:S01]  /*06f0*/  @P1 IMAD.MOV.U32 R0, RZ, RZ, R2 ;  /* 0x000000ffff001224 */ /* 0x000fe200078e0002 */
[----:B------:R-:W1:Y:S01]  /*0700*/  LDCU.64 UR4, c[0x0][0x410] ;  /* 0x00008200ff0477ac */ /* 0x000e620008000a00 */
[----:B------:R-:W-:Y:S01]  /*0710*/  LOP3.LUT R18, R18, 0x38, RZ, 0xc0, !PT ;  /* 0x0000003812127812 */ /* 0x000fe200078ec0ff */
[----:B------:R-:W-:Y:S01]  /*0720*/  @!P1 IMAD R4, R22, R7, R5 ;  /* 0x0000000716049224 */ /* 0x000fe200078e0205 */
[----:B------:R-:W2:Y:S01]  /*0730*/  LDC R19, c[0x0][0x434] ;  /* 0x00010d00ff137b82 */ /* 0x000ea20000000800 */
        /* <DEDUP_REMOVED lines=13> */
[----:B-1----:R-:W-:Y:S01]  /*0810*/  IMAD.WIDE.U32 R10, R24, UR4, R2 ;  /* 0x00000004180a7c25 */ /* 0x002fe2000f8e0002 */
[----:B------:R-:W-:Y:S02]  /*0820*/  IADD3 R17, PT, PT, R186, 0x20, RZ ;  /* 0x00000020ba117810 */ /* 0x000fe40007ffe0ff */
[----:B------:R-:W-:Y:S01]  /*0830*/  LOP3.LUT R21, R18, 0x40, RZ, 0xfc, !PT ;  /* 0x0000004012157812 */ /* 0x000fe200078efcff */
[----:B------:R-:W-:Y:S01]  /*0840*/  IMAD R9, R24, UR5, R11 ;  /* 0x0000000518097c24 */ /* 0x000fe2000f8e020b */
[----:B------:R-:W-:Y:S01]  /*0850*/  LOP3.LUT R20, R18, 0x80, RZ, 0xfc, !PT ;  /* 0x0000008012147812 */ /* 0x000fe200078efcff */
[----:B------:R-:W-:Y:S06]  /*0860*/  @P0 BRA `(.L_x_1014) ;  /* 0x0000000000400947 */ /* 0x000fec0003800000 */
[----:B------:R-:W1:Y:S01]  /*0870*/  LDCU.64 UR4, c[0x0][0x408] ;  /* 0x00008100ff0477ac */ /* 0x000e620008000a00 */
[----:B------:R-:W-:Y:S01]  /*0880*/  IMAD.MOV.U32 R8, RZ, RZ, R10 ;  /* 0x000000ffff087224 */ /* 0x000fe200078e000a */
[----:B------:R-:W3:Y:S01]  /*0890*/  LDCU UR8, c[0x0][0x440] ;  /* 0x00008800ff0877ac */ /* 0x000ee20008000800 */
[----:B------:R-:W5:Y:S01]  /*08a0*/  LDCU.64 UR6, c[0x0][0x3f0] ;  /* 0x00007e00ff0677ac */ /* 0x000f620008000a00 */
[----:B-1----:R-:W-:Y:S02]  /*08b0*/  IMAD R2, R5, UR4, RZ ;  /* 0x0000000405027c24 */ /* 0x002fe4000f8e02ff */
        /* <DEDUP_REMOVED lines=11> */
.L_x_1014:
[----:B------:R-:W-:Y:S05]  /*0970*/  BSYNC.RECONVERGENT B0 ;  /* 0x0000000000007941 */ /* 0x000fea0003800200 */
.L_x_1013:
        /* <DEDUP_REMOVED lines=8> */
[----:B------:R-:W-:Y:S01]  /*0a00*/  IMAD.X R3, RZ, RZ, R5, P2 ;  /* 0x000000ffff037224 */ /* 0x000fe200010e0605 */
        /* <DEDUP_REMOVED lines=13> */
.L_x_1016:
[----:B------:R-:W-:Y:S05]  /*0ae0*/  BSYNC.RECONVERGENT B0 ;  /* 0x0000000000007941 */ /* 0x000fea0003800200 */
.L_x_1015:
[----:B------:R-:W-:Y:S01]  /*0af0*/  BSSY.RECONVERGENT B0, `(.L_x_1017) ;  /* 0x0000018000007945 */ /* 0x000fe20003800200 */
[----:B------:R-:W-:Y:S01]  /*0b00*/  ISETP.NE.AND P2, PT, R18, RZ, PT ;  /* 0x000000ff1200720c */ /* 0x000fe20003f45270 */
[----:B--2---:R-:W-:Y:S01]  /*0b10*/  IMAD R19, R22, R19, RZ ;  /* 0x0000001316137224 */ /* 0x004fe200078e02ff */
[----:B------:R-:W-:Y:S01]  /*0b20*/  IADD3 R15, PT, PT, R186, 0x30, RZ ;  /* 0x00000030ba0f7810 */ /* 0x000fe20007ffe0ff */
[----:B------:R-:W-:Y:S05]  /*0b30*/  @P0 BRA `(.L_x_1018) ;  /* 0x00000000004c0947 */ /* 0x000fea0003800000 */
[----:B------:R-:W2:Y:S01]  /*0b40*/  LDCU.64 UR6, c[0x0][0x408] ;  /* 0x00008100ff0677ac */ /* 0x000ea20008000a00 */
[----:B-1-3--:R-:W-:Y:S01]  /*0b50*/  IADD3 R2, P0, PT, R4, 0x20, RZ ;  /* 0x0000002004027810 */ /* 0x00afe20007f1e0ff */
[----:B------:R-:W-:Y:S01]  /*0b60*/  IMAD.MOV.U32 R6, RZ, RZ, R10 ;  /* 0x000000ffff067224 */ /* 0x000fe200078e000a */
[----:B------:R-:W-:Y:S01]  /*0b70*/  MOV R7, R9 ;  /* 0x0000000900077202 */ /* 0x000fe20000000f00 */
[----:B------:R-:W1:Y:S02]  /*0b80*/  LDCU UR8, c[0x0][0x440] ;  /* 0x00008800ff0877ac */ /* 0x000e640008000800 */
[----:B------:R-:W-:Y:S01]  /*0b90*/  IMAD.X R3, RZ, RZ, R5, P0 ;  /* 0x000000ffff037224 */ /* 0x000fe200000e0605 */
        /* <DEDUP_REMOVED lines=13> */
.L_x_1018:
[----:B------:R-:W-:Y:S05]  /*0c70*/  BSYNC.RECONVERGENT B0 ;  /* 0x0000000000007941 */ /* 0x000fea0003800200 */
.L_x_1017:
[----:B------:R-:W-:Y:S01]  /*0c80*/  ISETP.GE.AND P0, PT, R15, R0, PT ;  /* 0x000000000f00720c */ /* 0x000fe20003f06270 */
[----:B----4-:R-:W-:Y:S01]  /*0c90*/  IMAD R6, R24, R14, RZ ;  /* 0x0000000e18067224 */ /* 0x010fe200078e02ff */
[-C--:B------:R-:W-:Y:S01]  /*0ca0*/  ISETP.GE.OR P5, PT, R186, R0.reuse, P2 ;  /* 0x00000000ba00720c */ /* 0x080fe200017a6670 */
[----:B------:R-:W-:Y:S01]  /*0cb0*/  BSSY.RECONVERGENT B0, `(.L_x_1019) ;  /* 0x000001d000007945 */ /* 0x000fe20003800200 */
[-C--:B------:R-:W-:Y:S01]  /*0cc0*/  ISETP.GE.OR P4, PT, R16, R0.reuse, P2 ;  /* 0x000000001000720c */ /* 0x080fe20001786670 */
[----:B------:R-:W-:Y:S01]  /*0cd0*/  @!P6 IMAD R6, R22, R13, R6 ;  /* 0x0000000d1606e224 */ /* 0x000fe200078e0206 */
[----:B------:R-:W-:Y:S01]  /*0ce0*/  ISETP.GE.OR P3, PT, R17, R0, P2 ;  /* 0x000000001100720c */ /* 0x000fe20001766670 */
[----:B------:R-:W-:Y:S01]  /*0cf0*/  IMAD R7, R23, R12, RZ ;  /* 0x0000000c17077224 */ /* 0x000fe200078e02ff */
[----:B------:R-:W-:Y:S02]  /*0d00*/  ISETP.GE.OR P2, PT, R15, R0, P2 ;  /* 0x000000000f00720c */ /* 0x000fe40001746670 */
[----:B------:R-:W-:-:S04]  /*0d10*/  SEL R0, R19, R25, !P1 ;  /* 0x0000001913007207 */ /* 0x000fc80004800000 */
[----:B------:R-:W-:Y:S02]  /*0d20*/  SHF.R.S32.HI R14, RZ, 0x1f, R0 ;  /* 0x0000001fff0e7819 */ /* 0x000fe40000011400 */
[----:B------:R-:W-:Y:S01]  /*0d30*/  SEL R13, R0, RZ, P6 ;  /* 0x000000ff000d7207 */ /* 0x000fe20003000000 */
[----:B------:R-:W-:Y:S06]  /*0d40*/  @P0 BRA `(.L_x_1020) ;  /* 0x00000000004c0947 */ /* 0x000fec0003800000 */
[----:B------:R-:W4:Y:S01]  /*0d50*/  LDCU.64 UR6, c[0x0][0x408] ;  /* 0x00008100ff0677ac */ /* 0x000f220008000a00 */
[----:B------:R-:W-:Y:S01]  /*0d60*/  IADD3 R0, P0, PT, R4, 0x30, RZ ;  /* 0x0000003004007810 */ /* 0x000fe20007f1e0ff */
[----:B-123--:R-:W-:Y:S01]  /*0d70*/  IMAD.MOV.U32 R2, RZ, RZ, R10 ;  /* 0x000000ffff027224 */ /* 0x00efe200078e000a */
[----:B------:R-:W-:Y:S01]  /*0d80*/  MOV R3, R9 ;  /* 0x0000000900037202 */ /* 0x000fe20000000f00 */
[----:B------:R-:W1:Y:S02]  /*0d90*/  LDCU UR8, c[0x0][0x440] ;  /* 0x00008800ff0877ac */ /* 0x000e640008000800 */
[----:B------:R-:W-:Y:S01]  /*0da0*/  IMAD.X R4, RZ, RZ, R5, P0 ;  /* 0x000000ffff047224 */ /* 0x000fe200000e0605 */
[----:B------:R-:W2:Y:S03]  /*0db0*/  LDCU.64 UR4, c[0x0][0x3f0] ;  /* 0x00007e00ff0477ac */ /* 0x000ea60008000a00 */
[----:B----4-:R-:W-:-:S02]  /*0dc0*/  IMAD R8, R4, UR6, RZ ;  /* 0x0000000604087c24 */ /* 0x010fc4000f8e02ff */
[----:B------:R-:W-:Y:S01]  /*0dd0*/  IMAD.WIDE.U32 R4, R0, UR6, R2 ;  /* 0x0000000600047c25 */ /* 0x000fe2000f8e0002 */
[----:B-1----:R-:W-:-:S03]  /*0de0*/  ISETP.GE.AND P0, PT, R18, UR8, PT ;  /* 0x0000000812007c0c */ /* 0x002fc6000bf06270 */
[----:B------:R-:W-:Y:S01]  /*0df0*/  IMAD R0, R0, UR7, R8 ;  /* 0x0000000700007c24 */ /* 0x000fe2000f8e0208 */
[----:B--2---:R-:W-:-:S03]  /*0e00*/  LEA R2, P1, R4, UR4, 0x1 ;  /* 0x0000000404027c11 */ /* 0x004fc6000f8208ff */
[----:B------:R-:W-:-:S05]  /*0e10*/  IMAD.IADD R0, R5, 0x1, R0 ;  /* 0x0000000105007824 */ /* 0x000fca00078e0200 */
[----:B------:R-:W-:Y:S02]  /*0e20*/  LEA.HI.X R3, R4, UR5, R0, 0x1, P1 ;  /* 0x0000000504037c11 */ /* 0x000fe400088f0c00 */
[----:B------:R-:W-:-:S03]  /*0e30*/  ISETP.GE.AND P1, PT, R21, UR8, PT ;  /* 0x0000000815007c0c */ /* 0x000fc6000bf26270 */
[----:B------:R4:W-:Y:S01]  /*0e40*/  @!P0 STG.E.128 desc[UR16][R2.64], RZ ;  /* 0x000000ff02008986 */ /* 0x0009e2000c101d10 */
[----:B------:R-:W-:-:S09]  /*0e50*/  ISETP.GE.AND P0, PT, R20, UR8, PT ;  /* 0x0000000814007c0c */ /* 0x000fd2000bf06270 */
[----:B------:R4:W-:Y:S04]  /*0e60*/  @!P1 STG.E.128 desc[UR16][R2.64+0x80], RZ ;  /* 0x000080ff02009986 */ /* 0x0009e8000c101d10 */
[----:B------:R4:W-:Y:S02]  /*0e70*/  @!P0 STG.E.128 desc[UR16][R2.64+0x100], RZ ;  /* 0x000100ff02008986 */ /* 0x0009e4000c101d10 */
.L_x_1020:
[----:B------:R-:W-:Y:S05]  /*0e80*/  BSYNC.RECONVERGENT B0 ;  /* 0x0000000000007941 */ /* 0x000fea0003800200 */
.L_x_1019:
[----:B------:R-:W-:Y:S01]  /*0e90*/  SEL R0, R14, RZ, P6 ;  /* 0x000000ff0e007207 */ /* 0x000fe20003000000 */
[----:B------:R-:W-:Y:S01]  /*0ea0*/  BSSY.RECONVERGENT B0, `(.L_x_1021) ;  /* 0x000000e000007945 */ /* 0x000fe20003800200 */
[--C-:B------:R-:W-:Y:S02]  /*0eb0*/  IADD3 R5, P1, P0, R7, R13, R6.reuse ;  /* 0x0000000d07057210 */ /* 0x100fe4000783e006 */
[----:B-1234-:R-:W-:Y:S02]  /*0ec0*/  SHF.R.S32.HI R2, RZ, 0x1f, R7 ;  /* 0x0000001fff027819 */ /* 0x01efe40000011407 */
[----:B------:R-:W-:-:S04]  /*0ed0*/  SHF.R.S32.HI R3, RZ, 0x1f, R6 ;  /* 0x0000001fff037819 */ /* 0x000fc80000011406 */
[----:B------:R-:W-:Y:S01]  /*0ee0*/  IADD3.X R4, PT, PT, R2, R0, R3, P1, P0 ;  /* 0x0000000002047210 */ /* 0x000fe20000fe0403 */
[----:B------:R-:W-:Y:S06]  /*0ef0*/  @P5 BRA `(.L_x_1022) ;  /* 0x0000000000205947 */ /* 0x000fec0003800000 */
[----:B------:R-:W1:Y:S01]  /*0f00*/  LDCU.64 UR4, c[0x0][0x420] ;  /* 0x00008400ff0477ac */ /* 0x000e620008000a00 */
[----:B------:R-:W-:-:S05]  /*0f10*/  IMAD R0, R186, R12, RZ ;  /* 0x0000000cba007224 */ /* 0x000fca00078e02ff */
[----:B------:R-:W-:-:S04]  /*0f20*/  IADD3 R3, P0, PT, R0, R5, RZ ;  /* 0x0000000500037210 */ /* 0x000fc80007f1e0ff */
[----:B------:R-:W-:Y:S02]  /*0f30*/  LEA.HI.X.SX32 R0, R0, R4, 0x1, P0 ;  /* 0x0000000400007211 */ /* 0x000fe400000f0eff */
[----:B-1----:R-:W-:-:S04]  /*0f40*/  LEA R2, P0, R3, UR4, 0x2 ;  /* 0x0000000403027c11 */ /* 0x002fc8000f8010ff */
[----:B------:R-:W-:Y:S01]  /*0f50*/  LEA.HI.X R3, R3, UR5, R0, 0x2, P0 ;  /* 0x0000000503037c11 */ /* 0x000fe200080f1400 */
[----:B------:R-:W-:-:S05]  /*0f60*/  IMAD.MOV.U32 R0, RZ, RZ, 0x7f800000 ;  /* 0x7f800000ff007424 */ /* 0x000fca00078e00ff */
[----:B------:R1:W-:Y:S03]  /*0f70*/  STG.E desc[UR16][R2.64], R0 ;  /* 0x0000000002007986 */ /* 0x0003e6000c101910 */
.L_x_1022:
[----:B------:R-:W-:Y:S05]  /*0f80*/  BSYNC.RECONVERGENT B0 ;  /* 0x0000000000007941 */ /* 0x000fea0003800200 */
.L_x_1021:
[----:B------:R-:W-:Y:S04]  /*0f90*/  BSSY.RECONVERGENT B0, `(.L_x_1023) ;  /* 0x000000a000007945 */ /* 0x000fe80003800200 */
[----:B------:R-:W-:Y:S05]  /*0fa0*/  @P4 BRA `(.L_x_1024) ;  /* 0x0000000000204947 */ /* 0x000fea0003800000 */
[----:B------:R-:W2:Y:S01]  /*0fb0*/  LDCU.64 UR4, c[0x0][0x420] ;  /* 0x00008400ff0477ac */ /* 0x000ea20008000a00 */
[----:B-1----:R-:W-:-:S05]  /*0fc0*/  IMAD R0, R16, R12, RZ ;  /* 0x0000000c10007224 */ /* 0x002fca00078e02ff */
[----:B------:R-:W-:-:S04]  /*0fd0*/  IADD3 R3, P0, PT, R0, R5, RZ ;  /* 0x0000000500037210 */ /* 0x000fc80007f1e0ff */
[----:B------:R-:W-:Y:S02]  /*0fe0*/  LEA.HI.X.SX32 R0, R0, R4, 0x1, P0 ;  /* 0x0000000400007211 */ /* 0x000fe400000f0eff */
[----:B--2---:R-:W-:-:S04]  /*0ff0*/  LEA R2, P0, R3, UR4, 0x2 ;  /* 0x0000000403027c11 */ /* 0x004fc8000f8010ff */
[----:B------:R-:W-:Y:S01]  /*1000*/  LEA.HI.X R3, R3, UR5, R0, 0x2, P0 ;  /* 0x0000000503037c11 */ /* 0x000fe200080f1400 */
[----:B------:R-:W-:-:S05]  /*1010*/  IMAD.MOV.U32 R0, RZ, RZ, 0x7f800000 ;  /* 0x7f800000ff007424 */ /* 0x000fca00078e00ff */
[----:B------:R2:W-:Y:S03]  /*1020*/  STG.E desc[UR16][R2.64], R0 ;  /* 0x0000000002007986 */ /* 0x0005e6000c101910 */
.L_x_1024:
[----:B------:R-:W-:Y:S05]  /*1030*/  BSYNC.RECONVERGENT B0 ;  /* 0x0000000000007941 */ /* 0x000fea0003800200 */
.L_x_1023:
[----:B------:R-:W-:Y:S04]  /*1040*/  BSSY.RECONVERGENT B0, `(.L_x_1025) ;  /* 0x000000a000007945 */ /* 0x000fe80003800200 */
[----:B------:R-:W-:Y:S05]  /*1050*/  @P3 BRA `(.L_x_1026) ;  /* 0x0000000000203947 */ /* 0x000fea0003800000 */
[----:B------:R-:W3:Y:S01]  /*1060*/  LDCU.64 UR4, c[0x0][0x420] ;  /* 0x00008400ff0477ac */ /* 0x000ee20008000a00 */
[----:B-12---:R-:W-:-:S05]  /*1070*/  IMAD R0, R17, R12, RZ ;  /* 0x0000000c11007224 */ /* 0x006fca00078e02ff */
[----:B------:R-:W-:-:S04]  /*1080*/  IADD3 R3, P0, PT, R0, R5, RZ ;  /* 0x0000000500037210 */ /* 0x000fc80007f1e0ff */
[----:B------:R-:W-:Y:S02]  /*1090*/  LEA.HI.X.SX32 R0, R0, R4, 0x1, P0 ;  /* 0x0000000400007211 */ /* 0x000fe400000f0eff */
[----:B---3--:R-:W-:-:S04]  /*10a0*/  LEA R2, P0, R3, UR4, 0x2 ;  /* 0x0000000403027c11 */ /* 0x008fc8000f8010ff */
[----:B------:R-:W-:Y:S01]  /*10b0*/  LEA.HI.X R3, R3, UR5, R0, 0x2, P0 ;  /* 0x0000000503037c11 */ /* 0x000fe200080f1400 */
[----:B------:R-:W-:-:S05]  /*10c0*/  IMAD.MOV.U32 R0, RZ, RZ, 0x7f800000 ;  /* 0x7f800000ff007424 */ /* 0x000fca00078e00ff */
[----:B------:R3:W-:Y:S03]  /*10d0*/  STG.E desc[UR16][R2.64], R0 ;  /* 0x0000000002007986 */ /* 0x0007e6000c101910 */
.L_x_1026:
[----:B------:R-:W-:Y:S05]  /*10e0*/  BSYNC.RECONVERGENT B0 ;  /* 0x0000000000007941 */ /* 0x000fea0003800200 */
.L_x_1025:
[----:B------:R-:W-:Y:S05]  /*10f0*/  @P2 EXIT ;  /* 0x000000000000294d */ /* 0x000fea0003800000 */
[----:B------:R-:W4:Y:S01]  /*1100*/  LDCU.64 UR4, c[0x0][0x420] ;  /* 0x00008400ff0477ac */ /* 0x000f220008000a00 */
[----:B-123--:R-:W-:-:S05]  /*1110*/  IMAD R0, R15, R12, RZ ;  /* 0x0000000c0f007224 */ /* 0x00efca00078e02ff */
[----:B------:R-:W-:-:S04]  /*1120*/  IADD3 R3, P0, PT, R0, R5, RZ ;  /* 0x0000000500037210 */ /* 0x000fc80007f1e0ff */
[----:B------:R-:W-:Y:S02]  /*1130*/  LEA.HI.X.SX32 R0, R0, R4, 0x1, P0 ;  /* 0x0000000400007211 */ /* 0x000fe400000f0eff */
[----:B----4-:R-:W-:-:S04]  /*1140*/  LEA R2, P0, R3, UR4, 0x2 ;  /* 0x0000000403027c11 */ /* 0x010fc8000f8010ff */
[----:B------:R-:W-:Y:S01]  /*1150*/  LEA.HI.X R3, R3, UR5, R0, 0x2, P0 ;  /* 0x0000000503037c11 */ /* 0x000fe200080f1400 */
[----:B------:R-:W-:-:S05]  /*1160*/  IMAD.MOV.U32 R0, RZ, RZ, 0x7f800000 ;  /* 0x7f800000ff007424 */ /* 0x000fca00078e00ff */
[----:B------:R-:W-:Y:S01]  /*1170*/  STG.E desc[UR16][R2.64], R0 ;  /* 0x0000000002007986 */ /* 0x000fe2000c101910 */
[----:B------:R-:W-:Y:S05]  /*1180*/  EXIT ;  /* 0x000000000000794d */ /* 0x000fea0003800000 */
.L_x_1011:
[----:B------:R-:W-:Y:S02]  /*1190*/  ISETP.NE.AND P0, PT, R25, -0x1, PT ;  /* 0xffffffff1900780c */ /* 0x000fe40003f05270 */
[----:B------:R-:W-:Y:S02]  /*11a0*/  ISETP.NE.AND P2, PT, R10, -0x1, PT ;  /* 0xffffffff0a00780c */ /* 0x000fe40003f45270 */
[----:B------:R-:W-:-:S04]  /*11b0*/  IADD3 R245, PT, PT, R16, 0x3f, RZ ;  /* 0x0000003f10f57810 */ /* 0x000fc80007ffe0ff */
[----:B------:R-:W-:-:S04]  /*11c0*/  LEA.HI R90, R245, 0xffffffff, RZ, 0x1a ;  /* 0xfffffffff55a7811 */ /* 0x000fc800078fd0ff */
[----:B------:R-:W-:Y:S01]  /*11d0*/  SHF.L.U32 R101, R90, 0x6, RZ ;  /* 0x000000065a657819 */ /* 0x000fe200000006ff */
[----:B-1----:R-:W1:Y:S08]  /*11e0*/  @!P0 LDC.64 R2, c[0x0][0x398] ;  /* 0x0000e600ff028b82 */ /* 0x002e700000000a00 */
[----:B------:R-:W2:Y:S01]  /*11f0*/  @P0 LDC.64 R6, c[0x0][0x3b0] ;  /* 0x0000ec00ff060b82 */ /* 0x000ea20000000a00 */
[----:B-1----:R-:W-:-:S04]  /*1200*/  @!P0 IMAD.WIDE.U32 R4, R22, R2, RZ ;  /* 0x0000000216048225 */ /* 0x002fc800078e00ff */
[----:B------:R-:W-:Y:S01]  /*1210*/  @!P0 IMAD R13, R22, R3, R5 ;  /* 0x00000003160d8224 */ /* 0x000fe200078e0205 */
[----:B------:R-:W-:Y:S01]  /*1220*/  @!P0 MOV R12, R4 ;  /* 0x00000004000c8202 */ /* 0x000fe20000000f00 */
        /* <DEDUP_REMOVED lines=17> */
.L_x_1027:
[----:B------:R-:W1:Y:S01]  /*1340*/  LDC.64 R88, c[0x0][0x3b8] ;  /* 0x0000ee00ff587b82 */ /* 0x000e620000000a00 */
[----:B------:R-:W-:-:S05]  /*1350*/  IADD3 R2, PT, PT, R9, R10, RZ ;  /* 0x0000000a09027210 */ /* 0x000fca0007ffe0ff */
[C---:B-1----:R-:W-:Y:S02]  /*1360*/  IMAD R0, R2.reuse, R89, RZ ;  /* 0x0000005902007224 */ /* 0x042fe400078e02ff */
[----:B------:R-:W-:-:S05]  /*1370*/  IMAD.WIDE.U32 R2, R2, R88, RZ ;  /* 0x0000005802027225 */ /* 0x000fca00078e00ff */
[----:B------:R-:W-:Y:S02]  /*1380*/  IADD3 R5, PT, PT, R3, R0, RZ ;  /* 0x0000000003057210 */ /* 0x000fe40007ffe0ff */
[----:B------:R-:W-:-:S07]  /*1390*/  MOV R6, R2 ;  /* 0x0000000200067202 */ /* 0x000fce0000000f00 */
.L_x_1028:
[----:B------:R-:W1:Y:S01]  /*13a0*/  LDC R7, c[0x0][0x3e8] ;  /* 0x0000fa00ff077b82 */ /* 0x000e620000000800 */
[----:B------:R-:W-:Y:S01]  /*13b0*/  IABS R8, R24 ;  /* 0x0000001800087213 */ /* 0x000fe20000000000 */
[----:B------:R-:W2:Y:S06]  /*13c0*/  LDCU UR4, c[0x0][0x444] ;  /* 0x00008880ff0477ac */ /* 0x000eac0008000800 */
[----:B------:R-:W3:Y:S01]  /*13d0*/  LDC R18, c[0x0][0x448] ;  /* 0x00011200ff127b82 */ /* 0x000ee20000000800 */
[----:B-1----:R-:W-:-:S04]  /*13e0*/  IABS R4, R7 ;  /* 0x0000000700047213 */ /* 0x002fc80000000000 */
[----:B------:R-:W1:Y:S08]  /*13f0*/  I2F.RP R2, R4 ;  /* 0x0000000400027306 */ /* 0x000e700000209400 */
[----:B-1----:R-:W1:Y:S02]  /*1400*/  MUFU.RCP R2, R2 ;  /* 0x0000000200027308 */ /* 0x002e640000001000 */
[----:B-1----:R-:W-:-:S06]  /*1410*/  VIADD R2, R2, 0xffffffe ;  /* 0x0ffffffe02027836 */ /* 0x002fcc0000000000 */
[----:B------:R-:W1:Y:S02]  /*1420*/  F2I.FTZ.U32.TRUNC.NTZ R3, R2 ;  /* 0x0000000200037305 */ /* 0x000e64000021f000 */
[----:B-1----:R-:W-:Y:S01]  /*1430*/  IMAD.MOV R0, RZ, RZ, -R3 ;  /* 0x000000ffff007224 */ /* 0x002fe200078e0a03 */
[----:B------:R-:W-:-:S03]  /*1440*/  MOV R2, RZ ;  /* 0x000000ff00027202 */ /* 0x000fc60000000f00 */
[----:B------:R-:W-:-:S04]  /*1450*/  IMAD R0, R0, R4, RZ ;  /* 0x0000000400007224 */ /* 0x000fc800078e02ff */
        /* <DEDUP_REMOVED lines=12> */
[----:B------:R-:W-:-:S05]  /*1520*/  @P3 VIADD R0, R0, 0x1 ;  /* 0x0000000100003836 */ /* 0x000fca0000000000 */
[----:B------:R-:W-:Y:S01]  /*1530*/  MOV R8, R0 ;  /* 0x0000000000087202 */ /* 0x000fe20000000f00 */
[----:B--2---:R-:W-:-:S04]  /*1540*/  IMAD R0, R106, UR4, R23 ;  /* 0x000000046a007c24 */ /* 0x004fc8000f8e0217 */
[----:B------:R-:W-:Y:S01]  /*1550*/  @!P0 IMAD.MOV R8, RZ, RZ, -R8 ;  /* 0x000000ffff088224 */ /* 0x000fe200078e0a08 */
[----:B------:R-:W-:Y:S01]  /*1560*/  @!P1 LOP3.LUT R8, RZ, R7, RZ, 0x33, !PT ;  /* 0x00000007ff089212 */ /* 0x000fe200078e33ff */
[----:B---3--:R-:W-:Y:S01]  /*1570*/  IMAD R11, R0, R18, R101 ;  /* 0x00000012000b7224 */ /* 0x008fe200078e0265 */
        /* <DEDUP_REMOVED lines=13> */
.L_x_1029:
[----:B------:R-:W1:Y:S01]  /*1650*/  LDC.64 R14, c[0x0][0x3c0] ;  /* 0x0000f000ff0e7b82 */ /* 0x000e620000000a00 */
[----:B------:R-:W-:-:S05]  /*1660*/  IADD3 R0, PT, PT, R9, R10, RZ ;  /* 0x0000000a09007210 */ /* 0x000fca0007ffe0ff */
[C---:B-1----:R-:W-:Y:S02]  /*1670*/  IMAD R4, R0.reuse, R15, RZ ;  /* 0x0000000f00047224 */ /* 0x042fe400078e02ff */
[----:B------:R-:W-:-:S05]  /*1680*/  IMAD.WIDE.U32 R2, R0, R14, RZ ;  /* 0x0000000e00027225 */ /* 0x000fca00078e00ff */
[----:B------:R-:W-:-:S07]  /*1690*/  IADD3 R0, PT, PT, R3, R4, RZ ;  /* 0x0000000403007210 */ /* 0x000fce0007ffe0ff */
.L_x_1030:
[C---:B------:R-:W-:Y:S01]  /*16a0*/  IMAD.SHL.U32 R191, R186.reuse, 0x8, RZ ;  /* 0x00000008babf7824 */ /* 0x040fe200078e00ff */
[----:B------:R-:W1:Y:S01]  /*16b0*/  LDCU.128 UR4, c[0x0][0x3d0] ;  /* 0x00007a00ff0477ac */ /* 0x000e620008000c00 */
[--C-:B------:R-:W-:Y:S01]  /*16c0*/  SHF.R.U32.HI R182, RZ, 0x1, R186.reuse ;  /* 0x00000001ffb67819 */ /* 0x100fe200000116ba */
[----:B------:R-:W-:Y:S01]  /*16d0*/  IMAD.SHL.U32 R9, R186, 0x2, RZ ;  /* 0x00000002ba097824 */ /* 0x000fe200078e00ff */
[----:B------:R-:W2:Y:S01]  /*16e0*/  S2UR UR18, SR_CgaCtaId ;  /* 0x00000000001279c3 */ /* 0x000ea20000008800 */
[----:B------:R-:W-:Y:S01]  /*16f0*/  LOP3.LUT R181, R191, 0x38, RZ, 0xc0, !PT ;  /* 0x00000038bfb57812 */ /* 0x000fe200078ec0ff */
[----:B------:R-:W3:Y:S01]  /*1700*/  LDCU.64 UR10, c[0x0][0x418] ;  /* 0x00008300ff0a77ac */ /* 0x000ee20008000a00 */
[----:B------:R-:W-:Y:S01]  /*1710*/  LOP3.LUT R3, R182, 0x30, RZ, 0xc0, !PT ;  /* 0x00000030b6037812 */ /* 0x000fe200078ec0ff */
[----:B------:R-:W-:Y:S01]  /*1720*/  IMAD.IADD R20, R17, 0x1, -R23 ;  /* 0x0000000111147824 */ /* 0x000fe200078e0a17 */
[C---:B------:R-:W-:Y:S01]  /*1730*/  IADD3 R6, P1, PT, R181.reuse, R6, RZ ;  /* 0x00000006b5067210 */ /* 0x040fe20007f3e0ff */
[----:B------:R-:W4:Y:S01]  /*1740*/  LDCU.64 UR12, c[0x0][0x390] ;  /* 0x00007200ff0c77ac */ /* 0x000f220008000a00 */
[----:B------:R-:W-:Y:S01]  /*1750*/  IADD3 R4, P0, PT, R181, R2, RZ ;  /* 0x00000002b5047210 */ /* 0x000fe20007f1e0ff */
[----:B------:R-:W-:Y:S01]  /*1760*/  IMAD.SHL.U32 R108, R186, 0x40, RZ ;  /* 0x00000040ba6c7824 */ /* 0x000fe200078e00ff */
[----:B------:R-:W-:Y:S01]  /*1770*/  SHF.R.U32.HI R2, RZ, 0x3, R186 ;  /* 0x00000003ff027819 */ /* 0x000fe200000116ba */
[----:B------:R-:W-:Y:S01]  /*1780*/  IMAD.X R7, RZ, RZ, R5, P1 ;  /* 0x000000ffff077224 */ /* 0x000fe200008e0605 */
[----:B------:R-:W-:Y:S01]  /*1790*/  LOP3.LUT R109, R9, 0x6, RZ, 0xc0, !PT ;  /* 0x00000006096d7812 */ /* 0x000fe200078ec0ff */
[----:B------:R-:W-:Y:S01]  /*17a0*/  IMAD.X R5, RZ, RZ, R0, P0 ;  /* 0x000000ffff057224 */ /* 0x000fe200000e0600 */
[----:B------:R-:W-:Y:S01]  /*17b0*/  LOP3.LUT R0, R191, 0x1f8, RZ, 0xc0, !PT ;  /* 0x000001f8bf007812 */ /* 0x000fe200078ec0ff */
[----:B------:R-:W-:Y:S01]  /*17c0*/  IMAD.WIDE.U32 R6, R2, R88, R6 ;  /* 0x0000005802067225 */ /* 0x000fe200078e0006 */
[----:B------:R-:W-:Y:S01]  /*17d0*/  LEA.HI R3, R111, R3, RZ, 0x1e ;  /* 0x000000036f037211 */ /* 0x000fe200078ff0ff */
[----:B------:R-:W5:Y:S01]  /*17e0*/  LDCU.64 UR8, c[0x0][0x3c8] ;  /* 0x00007900ff0877ac */ /* 0x000f620008000a00 */
[----:B------:R-:W-:Y:S01]  /*17f0*/  LOP3.LUT R0, R0, 0x38, R186, 0x78, !PT ;  /* 0x0000003800007812 */ /* 0x000fe200078e78ba */
[----:B------:R-:W-:Y:S01]  /*1800*/  IMAD.WIDE.U32 R4, R2, R14, R4 ;  /* 0x0000000e02047225 */ /* 0x000fe200078e0004 */
[----:B------:R-:W-:Y:S01]  /*1810*/  IADD3 R12, P0, PT, R181, R12, RZ ;  /* 0x0000000cb50c7210 */ /* 0x000fe20007f1e0ff */
[----:B------:R-:W2:Y:S01]  /*1820*/  LDCU.64 UR14, c[0x0][0x388] ;  /* 0x00007100ff0e77ac */ /* 0x000ea20008000a00 */
[----:B------:R-:W-:Y:S01]  /*1830*/  LOP3.LUT R191, R0, 0x1e00, R191, 0xf8, !PT ;  /* 0x00001e0000bf7812 */ /* 0x000fe200078ef8bf */
[----:B------:R-:W-:Y:S01]  /*1840*/  IMAD R3, R3, R18, R109 ;  /* 0x0000001203037224 */ /* 0x000fe200078e026d */
[----:B------:R-:W-:Y:S01]  /*1850*/  SHF.R.S32.HI R0, RZ, 0x1f, R8 ;  /* 0x0000001fff007819 */ /* 0x000fe20000011408 */
[C---:B------:R-:W-:Y:S01]  /*1860*/  IMAD R7, R2.reuse, R89, R7 ;  /* 0x0000005902077224 */ /* 0x040fe200078e0207 */
[C---:B------:R-:W-:Y:S01]  /*1870*/  LOP3.LUT R113, R181.reuse, 0x80, RZ, 0xfc, !PT ;  /* 0x00000080b5717812 */ /* 0x040fe200078efcff */
[----:B------:R-:W-:Y:S01]  /*1880*/  IMAD R5, R2, R15, R5 ;  /* 0x0000000f02057224 */ /* 0x000fe200078e0205 */
[----:B------:R-:W-:Y:S01]  /*1890*/  SHF.R.S32.HI R10, RZ, 0x1f, R11 ;  /* 0x0000001fff0a7819 */ /* 0x000fe2000001140b */
[C---:B-1----:R-:W-:Y:S01]  /*18a0*/  IMAD R9, R0.reuse, UR4, RZ ;  /* 0x0000000400097c24 */ /* 0x042fe2000f8e02ff */
[----:B------:R-:W-:Y:S01]  /*18b0*/  LOP3.LUT R114, R181, 0x40, RZ, 0xfc, !PT ;  /* 0x00000040b5727812 */ /* 0x000fe200078efcff */
[----:B------:R-:W-:Y:S01]  /*18c0*/  IMAD R0, R0, UR6, RZ ;  /* 0x0000000600007c24 */ /* 0x000fe2000f8e02ff */
[----:B------:R1:W-:Y:S01]  /*18d0*/  STL [R1+0x80], R20 ;  /* 0x0000801401007387 */ /* 0x0003e20000100800 */
[C---:B------:R-:W-:Y:S01]  /*18e0*/  IMAD R17, R8.reuse, UR5, R9 ;  /* 0x0000000508117c24 */ /* 0x040fe2000f8e0209 */
[----:B------:R-:W-:Y:S01]  /*18f0*/  BSSY.RECONVERGENT B0, `(.L_x_1031) ;  /* 0x000003a000007945 */ /* 0x000fe20003800200 */
[----:B------:R-:W-:Y:S01]  /*1900*/  IMAD.X R13, RZ, RZ, R13, P0 ;  /* 0x000000ffff0d7224 */ /* 0x000fe200000e060d */
[----:B------:R-:W-:Y:S01]  /*1910*/  IADD3 R9, P0, PT, R3, R11, RZ ;  /* 0x0000000b03097210 */ /* 0x000fe20007f1e0ff */
[C---:B------:R-:W-:Y:S01]  /*1920*/  IMAD R11, R8.reuse, UR7, R0 ;  /* 0x00000007080b7c24 */ /* 0x040fe2000f8e0200 */
[----:B------:R1:W-:Y:S01]  /*1930*/  STL [R1+0x4c], R113 ;  /* 0x00004c7101007387 */ /* 0x0003e20000100800 */
[----:B------:R-:W-:Y:S01]  /*1940*/  IMAD.WIDE.U32 R6, R8, UR4, R6 ;  /* 0x0000000408067c25 */ /* 0x000fe2000f8e0006 */
[----:B------:R-:W-:-:S02]  /*1950*/  SHF.R.U32.HI R110, RZ, 0x5, R186 ;  /* 0x00000005ff6e7819 */ /* 0x000fc400000116ba */
[----:B------:R1:W-:Y:S01]  /*1960*/  STL [R1+0x48], R114 ;  /* 0x0000487201007387 */ /* 0x0003e20000100800 */
[----:B------:R-:W-:Y:S01]  /*1970*/  IMAD.WIDE.U32 R4, R8, UR6, R4 ;  /* 0x0000000608047c25 */ /* 0x000fe2000f8e0004 */
[----:B------:R-:W-:Y:S02]  /*1980*/  LEA.HI.X.SX32 R8, R3, R10, 0x1, P0 ;  /* 0x0000000a03087211 */ /* 0x000fe400000f0eff */
[----:B---3--:R-:W-:Y:S01]  /*1990*/  LEA R192, P0, R9, UR10, 0x1 ;  /* 0x0000000a09c07c11 */ /* 0x008fe2000f8008ff */
[----:B------:R-:W-:Y:S01]  /*19a0*/  IMAD.IADD R3, R5, 0x1, R11 ;  /* 0x0000000105037824 */ /* 0x000fe200078e020b */
[----:B----4-:R-:W-:Y:S01]  /*19b0*/  LEA R236, P1, R4, UR12, 0x1 ;  /* 0x0000000c04ec7c11 */ /* 0x010fe2000f8208ff */
[----:B-----5:R-:W-:Y:S01]  /*19c0*/  IMAD.WIDE.U32 R12, R24, UR8, R12 ;  /* 0x00000008180c7c25 */ /* 0x020fe2000f8e000c */
[----:B------:R-:W-:Y:S01]  /*19d0*/  LEA.HI.X R193, R9, UR11, R8, 0x1, P0 ;  /* 0x0000000b09c17c11 */ /* 0x000fe200080f0c08 */
[----:B------:R-:W-:Y:S01]  /*19e0*/  UMOV UR8, 0x400 ;  /* 0x0000040000087882 */ /* 0x000fe20000000000 */
[----:B------:R-:W-:Y:S01]  /*19f0*/  ISETP.GE.AND P0, PT, R2, R20, PT ;  /* 0x000000140200720c */ /* 0x000fe20003f06270 */
[----:B------:R-:W-:Y:S01]  /*1a00*/  IMAD.IADD R0, R7, 0x1, R17 ;  /* 0x0000000107007824 */ /* 0x000fe200078e0211 */
[----:B--2---:R-:W-:Y:S01]  /*1a10*/  LEA R228, P2, R6, UR14, 0x1 ;  /* 0x0000000e06e47c11 */ /* 0x004fe2000f8408ff */
[----:B------:R-:W-:Y:S01]  /*1a20*/  ULEA UR18, UR18, UR8, 0x18 ;  /* 0x0000000812127291 */ /* 0x000fe2000f8ec0ff */
[----:B------:R-:W-:Y:S01]  /*1a30*/  LEA.HI.X R235, R4, UR13, R3, 0x1, P1 ;  /* 0x0000000d04eb7c11 */ /* 0x000fe200088f0c03 */
[----:B------:R-:W-:Y:S01]  /*1a40*/  IMAD.MOV.U32 R3, RZ, RZ, RZ ;  /* 0x000000ffff037224 */ /* 0x000fe200078e00ff */
[----:B------:R-:W-:Y:S01]  /*1a50*/  LEA.HI.X R227, R6, UR15, R0, 0x1, P2 ;  /* 0x0000000f06e37c11 */ /* 0x000fe200090f0c00 */
[----:B------:R-:W-:Y:S01]  /*1a60*/  IMAD R7, R24, UR9, R13 ;  /* 0x0000000918077c24 */ /* 0x000fe2000f8e020d */
[----:B------:R-:W-:Y:S01]  /*1a70*/  LOP3.LUT R19, R181, 0x1c0, R108, 0xf8, !PT ;  /* 0x000001c0b5137812 */ /* 0x000fe200078ef86c */
[----:B------:R-:W-:Y:S01]  /*1a80*/  IMAD.WIDE.U32 R4, R107, 0x40, R2 ;  /* 0x000000406b047825 */ /* 0x000fe200078e0002 */
[----:B------:R-:W-:-:S03]  /*1a90*/  LEA R191, R191, UR18, 0x1 ;  /* 0x00000012bfbf7c11 */ /* 0x000fc6000f8e08ff */
[----:B------:R-:W-:Y:S05]  /*1aa0*/  @P0 BRA `(.L_x_1032) ;  /* 0x0000000000780947 */ /* 0x000fea0003800000 */
[----:B------:R-:W2:Y:S01]  /*1ab0*/  LDCU.64 UR4, c[0x0][0x3b0] ;  /* 0x00007600ff0477ac */ /* 0x000ea20008000a00 */
[----:B------:R-:W-:Y:S01]  /*1ac0*/  IMAD.MOV.U32 R6, RZ, RZ, R12 ;  /* 0x000000ffff067224 */ /* 0x000fe200078e000c */
[----:B------:R-:W3:Y:S01]  /*1ad0*/  LDCU UR9, c[0x0][0x440] ;  /* 0x00008800ff0977ac */ /* 0x000ee20008000800 */
[----:B------:R-:W4:Y:S01]  /*1ae0*/  LDCU.64 UR6, c[0x0][0x380] ;  /* 0x00007000ff0677ac */ /* 0x000f220008000a00 */
[----:B--2---:R-:W-:Y:S02]  /*1af0*/  IMAD R0, R5, UR4, RZ ;  /* 0x0000000405007c24 */ /* 0x004fe4000f8e02ff */
        /* <DEDUP_REMOVED lines=24> */
.L_x_1033:
[----:B------:R3:W-:Y:S02]  /*1c80*/  STS.128 [R191+0x4000], RZ ;  /* 0x004000ffbf007388 */ /* 0x0007e40000000c00 */
.L_x_1032:
[----:B------:R-:W-:Y:S05]  /*1c90*/  BSYNC.RECONVERGENT B0 ;  /* 0x0000000000007941 */ /* 0x000fea0003800200 */
.L_x_1031:
        /* <DEDUP_REMOVED lines=9> */
[----:B--2-4-:R-:W-:Y:S01]  /*1d30*/  IMAD.X R8, RZ, RZ, R5, P0 ;  /* 0x000000ffff087224 */ /* 0x014fe200000e0605 */
        /* <DEDUP_REMOVED lines=26> */
.L_x_1036:
[----:B------:R2:W-:Y:S02]  /*1ee0*/  STS.128 [R191+0x4800], RZ ;  /* 0x004800ffbf007388 */ /* 0x0005e40000000c00 */
.L_x_1035:
[----:B------:R-:W-:Y:S05]  /*1ef0*/  BSYNC.RECONVERGENT B0 ;  /* 0x0000000000007941 */ /* 0x000fea0003800200 */
.L_x_1034:
        /* <DEDUP_REMOVED lines=8> */
[----:B------:R-:W3:Y:S02]  /*1f80*/  LDCU UR9, c[0x0][0x440] ;  /* 0x00008800ff0977ac */ /* 0x000ee40008000800 */
[----:B-12-4-:R-:W-:Y:S01]  /*1f90*/  IMAD.X R8, RZ, RZ, R5, P0 ;  /* 0x000000ffff087224 */ /* 0x016fe200000e0605 */
[----:B------:R-:W1:Y:S03]  /*1fa0*/  LDCU.64 UR4, c[0x0][0x380] ;  /* 0x00007000ff0477ac */ /* 0x000e660008000a00 */
[----:B-----5:R-:W-:-:S02]  /*1fb0*/  IMAD R8, R8, UR6, RZ ;  /* 0x0000000608087c24 */ /* 0x020fc4000f8e02ff */
[----:B------:R-:W-:Y:S01]  /*1fc0*/  IMAD.WIDE.U32 R10, R0, UR6, R10 ;  /* 0x00000006000a7c25 */ /* 0x000fe2000f8e000a */
[----:B---3--:R-:W-:-:S03]  /*1fd0*/  ISETP.GE.AND P1, PT, R181, UR9, PT ;  /* 0x00000009b5007c0c */ /* 0x008fc6000bf26270 */
[----:B------:R-:W-:Y:S01]  /*1fe0*/  IMAD R0, R0, UR7, R8 ;  /* 0x0000000700007c24 */ /* 0x000fe2000f8e0208 */
[----:B------:R-:W-:Y:S02]  /*1ff0*/  ISETP.GE.AND P0, PT, R114, UR9, PT ;  /* 0x0000000972007c0c */ /* 0x000fe4000bf06270 */
[----:B-1----:R-:W-:Y:S01]  /*2000*/  LEA R8, P2, R10, UR4, 0x1 ;  /* 0x000000040a087c11 */ /* 0x002fe2000f8408ff */
        /* <DEDUP_REMOVED lines=19> */
.L_x_1039:
[----:B------:R2:W-:Y:S02]  /*2140*/  STS.128 [R191+0x5000], RZ ;  /* 0x005000ffbf007388 */ /* 0x0005e40000000c00 */
.L_x_1038:
[----:B------:R-:W-:Y:S05]  /*2150*/  BSYNC.RECONVERGENT B0 ;  /* 0x0000000000007941 */ /* 0x000fea0003800200 */
.L_x_1037:
[----:B------:R-:W-:Y:S01]  /*2160*/  VIADD R10, R2, 0x30 ;  /* 0x00000030020a7836 */ /* 0x000fe20000000000 */
[----:B------:R-:W-:Y:S01]  /*2170*/  BSSY.RECONVERGENT B0, `(.L_x_1040) ;  /* 0x0000025000007945 */ /* 0x000fe20003800200 */
[C---:B------:R-:W-:Y:S01]  /*2180*/  SHF.L.U64.HI R102, R88.reuse, 0x6, R89 ;  /* 0x0000000658667819 */ /* 0x040fe20000010259 */
[----:B------:R-:W-:Y:S02]  /*2190*/  IMAD.SHL.U32 R103, R88, 0x40, RZ ;  /* 0x0000004058677824 */ /* 0x000fe400078e00ff */
[----:B------:R-:W-:-:S13]  /*21a0*/  ISETP.GE.AND P0, PT, R10, R20, PT ;  /* 0x000000140a00720c */ /* 0x000fda0003f06270 */
        /* <DEDUP_REMOVED lines=32> */
.L_x_1042:
[----:B------:R2:W-:Y:S02]  /*23b0*/  STS.128 [R191+0x5800], RZ ;  /* 0x005800ffbf007388 */ /* 0x0005e40000000c00 */
.L_x_1041:
[----:B------:R-:W-:Y:S05]  /*23c0*/  BSYNC.RECONVERGENT B0 ;  /* 0x0000000000007941 */ /* 0x000fea0003800200 */
.L_x_1040:
[----:B-12-4-:R-:W-:Y:S01]  /*23d0*/  IADD3 R8, PT, PT, -R101, R16, RZ ;  /* 0x0000001065087210 */ /* 0x016fe20007ffe1ff */
[----:B------:R-:W-:Y:S01]  /*23e0*/  IMAD R4, R102, R90, RZ ;  /* 0x0000005a66047224 */ /* 0x000fe200078e02ff */
[----:B------:R-:W-:Y:S02]  /*23f0*/  BSSY.RECONVERGENT B0, `(.L_x_1043) ;  /* 0x000001c000007945 */ /* 0x000fe40003800200 */
[----:B------:R-:W-:Y:S01]  /*2400*/  ISETP.GE.AND P3, PT, R2, R8, PT ;  /* 0x000000080200720c */ /* 0x000fe20003f66270 */
[----:B------:R-:W-:-:S05]  /*2410*/  IMAD.WIDE.U32 R2, R103, R90, RZ ;  /* 0x0000005a67027225 */ /* 0x000fca00078e00ff */
[----:B------:R-:W-:-:S07]  /*2420*/  IADD3 R5, PT, PT, R3, R4, RZ ;  /* 0x0000000403057210 */ /* 0x000fce0007ffe0ff */
        /* <DEDUP_REMOVED lines=23> */
.L_x_1045:
[----:B------:R2:W-:Y:S02]  /*25a0*/  STS.128 [R191+0xa000], RZ ;  /* 0x00a000ffbf007388 */ /* 0x0005e40000000c00 */
.L_x_1044:
[----:B------:R-:W-:Y:S05]  /*25b0*/  BSYNC.RECONVERGENT B0 ;  /* 0x0000000000007941 */ /* 0x000fea0003800200 */
.L_x_1043:
[----:B------:R-:W-:Y:S01]  /*25c0*/  ISETP.GE.AND P0, PT, R18, R8, PT ;  /* 0x000000081200720c */ /* 0x000fe20003f06270 */
[----:B------:R-:W-:Y:S01]  /*25d0*/  BSSY.RECONVERGENT B0, `(.L_x_1046) ;  /* 0x000001d000007945 */ /* 0x000fe20003800200 */
[C---:B------:R-:W-:Y:S01]  /*25e0*/  SHF.L.U64.HI R98, R88.reuse, 0x4, R89 ;  /* 0x0000000458627819 */ /* 0x040fe20000010259 */
[----:B------:R-:W-:-:S10]  /*25f0*/  IMAD.SHL.U32 R97, R88, 0x10, RZ ;  /* 0x0000001058617824 */ /* 0x000fd400078e00ff */
[----:B------:R-:W-:Y:S05]  /*2600*/  @P0 BRA `(.L_x_1047) ;  /* 0x0000000000640947 */ /* 0x000fea0003800000 */
[----:B------:R-:W5:Y:S01]  /*2610*/  LDCU UR4, c[0x0][0x440] ;  /* 0x00008800ff0477ac */ /* 0x000f620008000800 */
[----:B------:R-:W-:-:S05]  /*2620*/  IADD3 R0, P2, PT, R97, R2, RZ ;  /* 0x0000000261007210 */ /* 0x000fca0007f5e0ff */
[----:B-1--4-:R-:W-:Y:S01]  /*2630*/  IMAD.X R7, R98, 0x1, R5, P2 ;  /* 0x0000000162077824 */ /* 0x012fe200010e0605 */
        /* <DEDUP_REMOVED lines=21> */
.L_x_1048:
[----:B------:R4:W-:Y:S02]  /*2790*/  STS.128 [R191+0xa800], RZ ;  /* 0x00a800ffbf007388 */ /* 0x0009e40000000c00 */
.L_x_1047:
[----:B------:R-:W-:Y:S05]  /*27a0*/  BSYNC.RECONVERGENT B0 ;  /* 0x0000000000007941 */ /* 0x000fea0003800200 */
.L_x_1046:
        /* <DEDUP_REMOVED lines=29> */
.L_x_1051:
[----:B------:R4:W-:Y:S02]  /*2980*/  STS.128 [R191+0xb000], RZ ;  /* 0x00b000ffbf007388 */ /* 0x0009e40000000c00 */
.L_x_1050:
[----:B------:R-:W-:Y:S05]  /*2990*/  BSYNC.RECONVERGENT B0 ;  /* 0x0000000000007941 */ /* 0x000fea0003800200 */
.L_x_1049:
[----:B------:R-:W-:Y:S01]  /*29a0*/  ISETP.GE.AND P0, PT, R10, R8, PT ;  /* 0x000000080a00720c */ /* 0x000fe20003f06270 */
[----:B------:R-:W-:Y:S01]  /*29b0*/  BSSY.RECONVERGENT B0, `(.L_x_1052) ;  /* 0x000001f000007945 */ /* 0x000fe20003800200 */
[C---:B-1--4-:R-:W-:Y:S01]  /*29c0*/  SHF.L.U64.HI R6, R14.reuse, 0x6, R15 ;  /* 0x000000060e067819 */ /* 0x052fe2000001020f */
        /* <DEDUP_REMOVED lines=28> */
.L_x_1054:
[----:B------:R4:W-:Y:S02]  /*2b90*/  STS.128 [R191+0xb800], RZ ;  /* 0x00b800ffbf007388 */ /* 0x0009e40000000c00 */
.L_x_1053:
[----:B------:R-:W-:Y:S05]  /*2ba0*/  BSYNC.RECONVERGENT B0 ;  /* 0x0000000000007941 */ /* 0x000fea0003800200 */
.L_x_1052:
[----:B------:R-:W0:Y:S01]  /*2bb0*/  LDGDEPBAR ;  /* 0x00000000000079af */ /* 0x000e220000000000 */
[-C--:B------:R-:W-:Y:S01]  /*2bc0*/  IMAD R6, R6, R90.reuse, RZ ;  /* 0x0000005a06067224 */ /* 0x080fe200078e02ff */
[----:B------:R-:W-:Y:S01]  /*2bd0*/  BSSY.RECONVERGENT B0, `(.L_x_1055) ;  /* 0x0000021000007945 */ /* 0x000fe20003800200 */
[----:B------:R-:W-:-:S05]  /*2be0*/  IMAD.WIDE.U32 R4, R7, R90, RZ ;  /* 0x0000005a07047225 */ /* 0x000fca00078e00ff */
[----:B------:R-:W-:Y:S01]  /*2bf0*/  IADD3 R7, PT, PT, R5, R6, RZ ;  /* 0x0000000605077210 */ /* 0x000fe20007ffe0ff */
[----:B------:R-:W-:-:S04]  /*2c00*/  DEPBAR.LE SB0, 0x0 ;  /* 0x000080000000791a */ /* 0x000fc80000000000 */
[----:B------:R-:W-:Y:S06]  /*2c10*/  BAR.SYNC.DEFER_BLOCKING 0x0 ;  /* 0x0000000000007b1d */ /* 0x000fec0000010000 */
[----:B------:R-:W-:Y:S05]  /*2c20*/  @P3 BRA `(.L_x_1056) ;  /* 0x0000000000603947 */ /* 0x000fea0003800000 */
[----:B------:R-:W5:Y:S01]  /*2c30*/  LDCU UR4, c[0x0][0x440] ;  /* 0x00008800ff0477ac */ /* 0x000f620008000800 */
[----:B-1--4-:R-:W-:-:S04]  /*2c40*/  LEA R2, P2, R4, R236, 0x1 ;  /* 0x000000ec04027211 */ /* 0x012fc800078408ff */
        /* <DEDUP_REMOVED lines=20> */
.L_x_1057:
[----:B------:R4:W-:Y:S01]  /*2d90*/  STS.128 [R191+0x10000], RZ ;  /* 0x010000ffbf007388 */ /* 0x0009e20000000c00 */
[----:B------:R-:W-:Y:S05]  /*2da0*/  BRA `(.L_x_1058) ;  /* 0x00000000000c7947 */ /* 0x000fea0003800000 */
.L_x_1056:
[----:B------:R1:W-:Y:S04]  /*2db0*/  STS.128 [R191+0xc000], RZ ;  /* 0x00c000ffbf007388 */ /* 0x0003e80000000c00 */
[----:B------:R1:W-:Y:S04]  /*2dc0*/  STS.128 [R191+0xe000], RZ ;  /* 0x00e000ffbf007388 */ /* 0x0003e80000000c00 */
[----:B------:R1:W-:Y:S02]  /*2dd0*/  STS.128 [R191+0x10000], RZ ;  /* 0x010000ffbf007388 */ /* 0x0003e40000000c00 */
.L_x_1058:
[----:B------:R-:W-:Y:S05]  /*2de0*/  BSYNC.RECONVERGENT B0 ;  /* 0x0000000000007941 */ /* 0x000fea0003800200 */
.L_x_1055:
        /* <DEDUP_REMOVED lines=8> */
[----:B-1--4-:R-:W-:Y:S02]  /*2e70*/  LEA.HI.X R3, R14, R7, R15, 0x4, P2 ;  /* 0x000000070e037211 */ /* 0x012fe400010f240f */
        /* <DEDUP_REMOVED lines=21> */
.L_x_1061:
[----:B------:R4:W-:Y:S02]  /*2fd0*/  STS.128 [R191+0x10800], RZ ;  /* 0x010800ffbf007388 */ /* 0x0009e40000000c00 */
.L_x_1060:
[----:B------:R-:W-:Y:S05]  /*2fe0*/  BSYNC.RECONVERGENT B0 ;  /* 0x0000000000007941 */ /* 0x000fea0003800200 */
.L_x_1059:
[----:B------:R-:W-:Y:S01]  /*2ff0*/  ISETP.GE.AND P0, PT, R17, R8, PT ;  /* 0x000000081100720c */ /* 0x000fe20003f06270 */
[----:B------:R-:W-:-:S12]  /*3000*/  BSSY.RECONVERGENT B0, `(.L_x_1062) ;  /* 0x0000020000007945 */ /* 0x000fd80003800200 */
[----:B------:R1:W-:Y:S04]  /*3010*/  @P0 STS.128 [R191+0xd000], RZ ;  /* 0x00d000ffbf000388 */ /* 0x0003e80000000c00 */
[----:B------:R1:W-:Y:S04]  /*3020*/  @P0 STS.128 [R191+0xf000], RZ ;  /* 0x00f000ffbf000388 */ /* 0x0003e80000000c00 */
[----:B------:R1:W-:Y:S01]  /*3030*/  @P0 STS.128 [R191+0x11000], RZ ;  /* 0x011000ffbf000388 */ /* 0x0003e20000000c00 */
        /* <DEDUP_REMOVED lines=27> */
.L_x_1064:
[----:B------:R4:W-:Y:S02]  /*31f0*/  STS.128 [R191+0x11000], RZ ;  /* 0x011000ffbf007388 */ /* 0x0009e40000000c00 */
.L_x_1063:
[----:B------:R-:W-:Y:S05]  /*3200*/  BSYNC.RECONVERGENT B0 ;  /* 0x0000000000007941 */ /* 0x000fea0003800200 */
.L_x_1062:
        /* <DEDUP_REMOVED lines=37> */
.L_x_1067:
[----:B------:R4:W-:Y:S02]  /*3460*/  STS.128 [R191+0x11800], RZ ;  /* 0x011800ffbf007388 */ /* 0x0009e40000000c00 */
.L_x_1066:
[----:B------:R-:W-:Y:S05]  /*3470*/  BSYNC.RECONVERGENT B0 ;  /* 0x0000000000007941 */ /* 0x000fea0003800200 */
.L_x_1065:
[----:B------:R-:W-:Y:S01]  /*3480*/  LOP3.LUT R0, R19, R9, RZ, 0x3c, !PT ;  /* 0x0000000913007212 */ /* 0x000fe200078e3cff */
[----:B-1--4-:R-:W-:Y:S01]  /*3490*/  IMAD.IADD R2, R105, 0x1, R8 ;  /* 0x0000000169027824 */ /* 0x012fe200078e0208 */
[----:B------:R-:W-:Y:S01]  /*34a0*/  LOP3.LUT R17, R108, 0x400, RZ, 0xc0, !PT ;  /* 0x000004006c117812 */ /* 0x000fe200078ec0ff */
[----:B------:R-:W-:Y:S01]  /*34b0*/  IMAD.MOV.U32 R184, RZ, RZ, 0x20 ;  /* 0x00000020ffb87424 */ /* 0x000fe200078e00ff */
[----:B------:R-:W-:Y:S01]  /*34c0*/  LOP3.LUT P2, RZ, R186, 0x2, RZ, 0xc0, !PT ;  /* 0x00000002baff7812 */ /* 0x000fe2000784c0ff */
[----:B------:R-:W0:Y:S01]  /*34d0*/  LDGDEPBAR ;  /* 0x00000000000079af */ /* 0x000e220000000000 */
[----:B------:R-:W-:Y:S01]  /*34e0*/  LEA R96, R2, UR18, 0x1 ;  /* 0x0000001202607c11 */ /* 0x000fe2000f8e08ff */
[----:B------:R-:W-:Y:S01]  /*34f0*/  IMAD R17, R0, 0x2, R17 ;  /* 0x0000000200117824 */ /* 0x000fe200078e0211 */
[----:B------:R-:W-:Y:S01]  /*3500*/  SEL R104, R184, 0xffffffe0, !P2 ;  /* 0xffffffe0b8687807 */ /* 0x000fe20005000000 */
[----:B------:R-:W-:Y:S01]  /*3510*/  IMAD.MOV.U32 R0, RZ, RZ, 0x40 ;  /* 0x00000040ff007424 */ /* 0x000fe200078e00ff */
[----:B------:R-:W-:Y:S01]  /*3520*/  LOP3.LUT P0, RZ, R186, 0x4, RZ, 0xc0, !PT ;  /* 0x00000004baff7812 */ /* 0x000fe2000780c0ff */
[----:B------:R-:W-:Y:S01]  /*3530*/  LDSM.16.M88.4 R8, [R96] ;  /* 0x000000006008783b */ /* 0x000fe20000000200 */
[----:B------:R-:W-:Y:S01]  /*3540*/  VIADD R2, R17, UR18 ;  /* 0x0000001211027c36 */ /* 0x000fe20008000000 */
[----:B------:R-:W1:Y:S01]  /*3550*/  LDC.U8 R112, c[0x0][0x4f8] ;  /* 0x00013e00ff707b82 */ /* 0x000e620000000000 */
[--C-:B------:R-:W-:Y:S01]  /*3560*/  IMAD.IADD R91, R96, 0x1, R104.reuse ;  /* 0x00000001605b7824 */ /* 0x100fe200078e0268 */
[----:B------:R-:W4:Y:S01]  /*3570*/  LDSM.16.M88.4 R12, [R17+UR18+0x6000] ;  /* 0x00600012110c783b */ /* 0x000f220008000200 */
[----:B------:R-:W-:Y:S01]  /*3580*/  IMAD.IADD R3, R2, 0x1, R104 ;  /* 0x0000000102037824 */ /* 0x000fe200078e0268 */
[----:B------:R-:W-:-:S02]  /*3590*/  SEL R0, R0, 0xffffffc0, !P0 ;  /* 0xffffffc000007807 */ /* 0x000fc40004000000 */
[----:B------:R-:W5:Y:S03]  /*35a0*/  LDSM.16.M88.4 R20, [R17+UR18+0x6800] ;  /* 0x006800121114783b */ /* 0x000f660008000200 */
[--C-:B------:R-:W-:Y:S01]  /*35b0*/  IMAD.IADD R18, R96, 0x1, R0.reuse ;  /* 0x0000000160127824 */ /* 0x100fe200078e0200 */
[----:B------:R-:W2:Y:S01]  /*35c0*/  LDSM.16.M88.4 R28, [R17+UR18+0x7000] ;  /* 0x00700012111c783b */ /* 0x000ea20008000200 */
[----:B------:R-:W-:Y:S02]  /*35d0*/  IMAD.IADD R0, R2, 0x1, R0 ;  /* 0x0000000102007824 */ /* 0x000fe400078e0200 */
[C---:B------:R-:W-:Y:S01]  /*35e0*/  IMAD.IADD R19, R104.reuse, 0x1, R18 ;  /* 0x0000000168137824 */ /* 0x040fe200078e0212 */
[----:B------:R-:W3:Y:S01]  /*35f0*/  LDSM.16.M88.4 R24, [R17+UR18+0x7800] ;  /* 0x007800121118783b */ /* 0x000ee20008000200 */
[----:B------:R-:W-:-:S03]  /*3600*/  IMAD.IADD R2, R104, 0x1, R0 ;  /* 0x0000000168027824 */ /* 0x000fc600078e0200 */
[----:B------:R-:W-:Y:S04]  /*3610*/  LDSM.16.M88.4 R4, [R91] ;  /* 0x000000005b04783b */ /* 0x000fe80000000200 */
[----:B------:R-:W1:Y:S04]  /*3620*/  LDSM.16.M88.4 R56, [R3+0x6000] ;  /* 0x006000000338783b */ /* 0x000e680000000200 */
[----:B------:R-:W1:Y:S04]  /*3630*/  LDSM.16.M88.4 R64, [R3+0x6800] ;  /* 0x006800000340783b */ /* 0x000e680000000200 */
[----:B------:R-:W1:Y:S04]  /*3640*/  LDSM.16.M88.4 R68, [R3+0x7000] ;  /* 0x007000000344783b */ /* 0x000e680000000200 */
[----:B------:R-:W-:Y:S04]  /*3650*/  LDSM.16.M88.4 R80, [R0+0x6000] ;  /* 0x006000000050783b */ /* 0x000fe80000000200 */
[----:B------:R-:W-:Y:S01]  /*3660*/  LDSM.16.M88.4 R72, [R3+0x7800] ;  /* 0x007800000348783b */ /* 0x000fe20000000200 */
[C---:B----4-:R-:W-:Y:S03]  /*3670*/  HMMA.16816.F32 R32, R8.reuse, R12, RZ ;  /* 0x0000000c0820723c */ /* 0x050fe600000018ff */
[----:B------:R-:W-:Y:S04]  /*3680*/  LDSM.16.M88.4 R76, [R0+0x6800] ;  /* 0x00680000004c783b */ /* 0x000fe80000000200 */
[----:B------:R-:W-:Y:S01]  /*3690*/  LDSM.16.M88.4 R92, [R0+0x7000] ;  /* 0x00700000005c783b */ /* 0x000fe20000000200 */
[C---:B------:R-:W-:Y:S03]  /*36a0*/  HMMA.16816.F32 R44, R8.reuse, R14, RZ ;  /* 0x0000000e082c723c */ /* 0x040fe600000018ff */
[----:B------:R-:W4:Y:S04]  /*36b0*/  LDSM.16.M88.4 R12, [R18] ;  /* 0x00000000120c783b */ /* 0x000f280000000200 */
[----:B------:R-:W4:Y:S01]  /*36c0*/  LDSM.16.M88.4 R84, [R0+0x7800] ;  /* 0x007800000054783b */ /* 0x000f220000000200 */
[C---:B-----5:R-:W-:Y:S08]  /*36d0*/  HMMA.16816.F32 R40, R8.reuse, R20, RZ ;  /* 0x000000140828723c */ /* 0x060ff000000018ff */
[C---:B------:R-:W-:Y:S08]  /*36e0*/  HMMA.16816.F32 R52, R8.reuse, R22, RZ ;  /* 0x000000160834723c */ /* 0x040ff000000018ff */
[C---:B--2---:R-:W-:Y:S08]  /*36f0*/  HMMA.16816.F32 R60, R8.reuse, R28, RZ ;  /* 0x0000001c083c723c */ /* 0x044ff000000018ff */
[C---:B------:R-:W-:Y:S08]  /*3700*/  HMMA.16816.F32 R48, R8.reuse, R30, RZ ;  /* 0x0000001e0830723c */ /* 0x040ff000000018ff */
[C---:B---3--:R-:W-:Y:S08]  /*3710*/  HMMA.16816.F32 R36, R8.reuse, R24, RZ ;  /* 0x000000180824723c */ /* 0x048ff000000018ff */
[----:B------:R-:W-:Y:S08]  /*3720*/  HMMA.16816.F32 R20, R8, R26, RZ ;  /* 0x0000001a0814723c */ /* 0x000ff000000018ff */
[C---:B-1----:R-:W-:Y:S08]  /*3730*/  HMMA.16816.F32 R8, R4.reuse, R56, R32 ;  /* 0x000000380408723c */ /* 0x042ff00000001820 */
[C---:B------:R-:W-:Y:S08]  /*3740*/  HMMA.16816.F32 R32, R4.reuse, R64, R40 ;  /* 0x000000400420723c */ /* 0x040ff00000001828 */
[C---:B------:R-:W-:Y:S08]  /*3750*/  HMMA.16816.F32 R28, R4.reuse, R66, R52 ;  /* 0x00000042041c723c */ /* 0x040ff00000001834 */
[C---:B------:R-:W-:Y:S08]  /*3760*/  HMMA.16816.F32 R24, R4.reuse, R58, R44 ;  /* 0x0000003a0418723c */ /* 0x040ff0000000182c */
[----:B------:R-:W-:Y:S01]  /*3770*/  HMMA.16816.F32 R64, R4, R70, R48 ;  /* 0x000000460440723c */ /* 0x000fe20000001830 */
[----:B------:R-:W-:Y:S07]  /*3780*/  LDSM.16.M88.4 R48, [R2+0x6000] ;  /* 0x006000000230783b */ /* 0x000fee0000000200 */
[----:B----4-:R-:W-:Y:S01]  /*3790*/  HMMA.16816.F32 R52, R12, R80, R8 ;  /* 0x000000500c34723c */ /* 0x010fe20000001808 */
[----:B------:R-:W1:Y:S07]  /*37a0*/  LDSM.16.M88.4 R8, [R19] ;  /* 0x000000001308783b */ /* 0x000e6e0000000200 */
[C---:B------:R-:W-:Y:S01]  /*37b0*/  HMMA.16816.F32 R56, R4.reuse, R72, R36 ;  /* 0x000000480438723c */ /* 0x040fe20000001824 */
[----:B------:R-:W2:Y:S07]  /*37c0*/  LDSM.16.M88.4 R36, [R2+0x6800] ;  /* 0x006800000224783b */ /* 0x000eae0000000200 */
[----:B------:R-:W-:Y:S01]  /*37d0*/  HMMA.16816.F32 R60, R4, R68, R60 ;  /* 0x00000044043c723c */ /* 0x000fe2000000183c */
[----:B------:R-:W-:Y:S07]  /*37e0*/  LDSM.16.M88.4 R68, [R17+UR18+0x8800] ;  /* 0x008800121144783b */ /* 0x000fee0008000200 */
[----:B------:R-:W-:Y:S01]  /*37f0*/  HMMA.16816.F32 R40, R12, R76, R32 ;  /* 0x0000004c0c28723c */ /* 0x000fe20000001820 */
[----:B------:R-:W3:Y:S07]  /*3800*/  LDSM.16.M88.4 R32, [R2+0x7000] ;  /* 0x007000000220783b */ /* 0x000eee0000000200 */
[----:B------:R-:W-:Y:S08]  /*3810*/  HMMA.16816.F32 R4, R4, R74, R20 ;  /* 0x0000004a0404723c */ /* 0x000ff00000001814 */
[C---:B------:R-:W-:Y:S01]  /*3820*/  HMMA.16816.F32 R44, R12.reuse, R82, R24 ;  /* 0x000000520c2c723c */ /* 0x040fe20000001818 */
[----:B------:R-:W4:Y:S07]  /*3830*/  LDSM.16.M88.4 R80, [R2+0x7800] ;  /* 0x007800000250783b */ /* 0x000f2e0000000200 */
[C---:B------:R-:W-:Y:S01]  /*3840*/  HMMA.16816.F32 R28, R12.reuse, R78, R28 ;  /* 0x0000004e0c1c723c */ /* 0x040fe2000000181c */
[----:B------:R-:W-:Y:S07]  /*3850*/  LDSM.16.M88.4 R76, [R17+UR18+0x8000] ;  /* 0x00800012114c783b */ /* 0x000fee0008000200 */
[C---:B------:R-:W-:Y:S08]  /*3860*/  HMMA.16816.F32 R24, R12.reuse, R92, R60 ;  /* 0x0000005c0c18723c */ /* 0x040ff0000000183c */
[C---:B------:R-:W-:Y:S01]  /*3870*/  HMMA.16816.F32 R20, R12.reuse, R94, R64 ;  /* 0x0000005e0c14723c */ /* 0x040fe20000001840 */
[----:B------:R-:W-:Y:S07]  /*3880*/  LDSM.16.M88.4 R64, [R3+0x8000] ;  /* 0x008000000340783b */ /* 0x000fee0000000200 */
[C---:B------:R-:W-:Y:S08]  /*3890*/  HMMA.16816.F32 R72, R12.reuse, R84, R56 ;  /* 0x000000540c48723c */ /* 0x040ff00000001838 */
[----:B------:R-:W-:Y:S01]  /*38a0*/  HMMA.16816.F32 R60, R12, R86, R4 ;  /* 0x000000560c3c723c */ /* 0x000fe20000001804 */
[----:B------:R-:W5:Y:S04]  /*38b0*/  LDSM.16.M88.4 R4, [R96+0x2000] ;  /* 0x002000006004783b */ /* 0x000f680000000200 */
[----:B------:R-:W-:Y:S03]  /*38c0*/  LDSM.16.M88.4 R12, [R91+0x2000] ;  /* 0x002000005b0c783b */ /* 0x000fe60000000200 */
[C---:B-1----:R-:W-:Y:S01]  /*38d0*/  HMMA.16816.F32 R56, R8.reuse, R48, R52 ;  /* 0x000000300838723c */ /* 0x042fe20000001834 */
[----:B------:R-:W-:Y:S07]  /*38e0*/  LDSM.16.M88.4 R84, [R3+0x8800] ;  /* 0x008800000354783b */ /* 0x000fee0000000200 */
[C---:B--2---:R-:W-:Y:S01]  /*38f0*/  HMMA.16816.F32 R52, R8.reuse, R36, R40 ;  /* 0x000000240834723c */ /* 0x044fe20000001828 */
[----:B------:R-:W1:Y:S07]  /*3900*/  LDSM.16.M88.4 R40, [R17+UR18+0x9000] ;  /* 0x009000121128783b */ /* 0x000e6e0008000200 */
[C---:B------:R-:W-:Y:S08]  /*3910*/  HMMA.16816.F32 R44, R8.reuse, R50, R44 ;  /* 0x00000032082c723c */ /* 0x040ff0000000182c */
[C---:B------:R-:W-:Y:S08]  /*3920*/  HMMA.16816.F32 R48, R8.reuse, R38, R28 ;  /* 0x000000260830723c */ /* 0x040ff0000000181c */
[C---:B---3--:R-:W-:Y:S08]  /*3930*/  HMMA.16816.F32 R36, R8.reuse, R32, R24 ;  /* 0x000000200824723c */ /* 0x048ff00000001818 */
[C---:B------:R-:W-:Y:S01]  /*3940*/  HMMA.16816.F32 R28, R8.reuse, R34, R20 ;  /* 0x00000022081c723c */ /* 0x040fe20000001814 */
[----:B------:R-:W2:Y:S07]  /*3950*/  LDSM.16.M88.4 R32, [R17+UR18+0x9800] ;  /* 0x009800121120783b */ /* 0x000eae0008000200 */
[C---:B----4-:R-:W-:Y:S01]  /*3960*/  HMMA.16816.F32 R24, R8.reuse, R80, R72 ;  /* 0x000000500818723c */ /* 0x050fe20000001848 */
[----:B------:R-:W-:Y:S07]  /*3970*/  LDSM.16.M88.4 R72, [R3+0x9800] ;  /* 0x009800000348783b */ /* 0x000fee0000000200 */
[----:B------:R-:W-:Y:S01]  /*3980*/  HMMA.16816.F32 R8, R8, R82, R60 ;  /* 0x000000520808723c */ /* 0x000fe2000000183c */
[----:B------:R-:W3:Y:S07]  /*3990*/  LDSM.16.M88.4 R80, [R3+0x9000] ;  /* 0x009000000350783b */ /* 0x000eee0000000200 */
[C---:B-----5:R-:W-:Y:S08]  /*39a0*/  HMMA.16816.F32 R20, R4.reuse, R76, R56 ;  /* 0x0000004c0414723c */ /* 0x060ff00000001838 */
[C---:B------:R-:W-:Y:S08]  /*39b0*/  HMMA.16816.F32 R44, R4.reuse, R78, R44 ;  /* 0x0000004e042c723c */ /* 0x040ff0000000182c */
[C---:B------:R-:W-:Y:S08]  /*39c0*/  HMMA.16816.F32 R56, R4.reuse, R70, R48 ;  /* 0x000000460438723c */ /* 0x040ff00000001830 */
[C---:B------:R-:W-:Y:S01]  /*39d0*/  HMMA.16816.F32 R52, R4.reuse, R68, R52 ;  /* 0x000000440434723c */ /* 0x040fe20000001834 */
[----:B------:R-:W-:Y:S07]  /*39e0*/  LDSM.16.M88.4 R68, [R2+0x8000] ;  /* 0x008000000244783b */ /* 0x000fee0000000200 */
[C---:B-1----:R-:W-:Y:S08]  /*39f0*/  HMMA.16816.F32 R48, R4.reuse, R40, R36 ;  /* 0x000000280430723c */ /* 0x042ff00000001824 */
[C---:B------:R-:W-:Y:S01]  /*3a00*/  HMMA.16816.F32 R40, R4.reuse, R42, R28 ;  /* 0x0000002a0428723c */ /* 0x040fe2000000181c */
[----:B------:R-:W-:Y:S07]  /*3a10*/  LDSM.16.M88.4 R28, [R0+0x8000] ;  /* 0x00800000001c783b */ /* 0x000fee0000000200 */
[C---:B--2---:R-:W-:Y:S08]  /*3a20*/  HMMA.16816.F32 R24, R4.reuse, R32, R24 ;  /* 0x000000200418723c */ /* 0x044ff00000001818 */
[----:B------:R-:W-:Y:S01]  /*3a30*/  HMMA.16816.F32 R8, R4, R34, R8 ;  /* 0x000000220408723c */ /* 0x000fe20000001808 */
[----:B------:R-:W-:Y:S07]  /*3a40*/  LDSM.16.M88.4 R4, [R18+0x2000] ;  /* 0x002000001204783b */ /* 0x000fee0000000200 */
[C---:B------:R-:W-:Y:S08]  /*3a50*/  HMMA.16816.F32 R20, R12.reuse, R64, R20 ;  /* 0x000000400c14723c */ /* 0x040ff00000001814 */
[C---:B------:R-:W-:Y:S01]  /*3a60*/  HMMA.16816.F32 R36, R12.reuse, R66, R44 ;  /* 0x000000420c24723c */ /* 0x040fe2000000182c */
[----:B------:R-:W1:Y:S07]  /*3a70*/  LDSM.16.M88.4 R64, [R0+0x8800] ;  /* 0x008800000040783b */ /* 0x000e6e0000000200 */
[C---:B------:R-:W-:Y:S01]  /*3a80*/  HMMA.16816.F32 R60, R12.reuse, R84, R52 ;  /* 0x000000540c3c723c */ /* 0x040fe20000001834 */
[----:B------:R-:W2:Y:S07]  /*3a90*/  LDSM.16.M88.4 R52, [R0+0x9000] ;  /* 0x009000000034783b */ /* 0x000eae0000000200 */
[C---:B---3--:R-:W-:Y:S01]  /*3aa0*/  HMMA.16816.F32 R44, R12.reuse, R82, R40 ;  /* 0x000000520c2c723c */ /* 0x048fe20000001828 */
[----:B------:R-:W3:Y:S07]  /*3ab0*/  LDSM.16.M88.4 R40, [R0+0x9800] ;  /* 0x009800000028783b */ /* 0x000eee0000000200 */
[C---:B------:R-:W-:Y:S01]  /*3ac0*/  HMMA.16816.F32 R56, R12.reuse, R86, R56 ;  /* 0x000000560c38723c */ /* 0x040fe20000001838 */
[----:B------:R-:W-:Y:S07]  /*3ad0*/  LDSM.16.M88.4 R84, [R2+0x8800] ;  /* 0x008800000254783b */ /* 0x000fee0000000200 */
[C---:B------:R-:W-:Y:S01]  /*3ae0*/  HMMA.16816.F32 R48, R12.reuse, R80, R48 ;  /* 0x000000500c30723c */ /* 0x040fe20000001830 */
[----:B------:R-:W-:Y:S07]  /*3af0*/  LDSM.16.M88.4 R80, [R2+0x9000] ;  /* 0x009000000250783b */ /* 0x000fee0000000200 */
[C---:B------:R-:W-:Y:S08]  /*3b00*/  HMMA.16816.F32 R32, R12.reuse, R72, R24 ;  /* 0x000000480c20723c */ /* 0x040ff00000001818 */
[----:B------:R-:W-:Y:S01]  /*3b10*/  HMMA.16816.F32 R24, R12, R74, R8 ;  /* 0x0000004a0c18723c */ /* 0x000fe20000001808 */
[----:B------:R-:W4:Y:S04]  /*3b20*/  LDSM.16.M88.4 R8, [R19+0x2000] ;  /* 0x002000001308783b */ /* 0x000f280000000200 */
[----:B------:R-:W-:Y:S03]  /*3b30*/  LDSM.16.M88.4 R72, [R17+UR18+0xb000] ;  /* 0x00b000121148783b */ /* 0x000fe60008000200 */
[C---:B-1----:R-:W-:Y:S08]  /*3b40*/  HMMA.16816.F32 R76, R4.reuse, R64, R60 ;  /* 0x00000040044c723c */ /* 0x042ff0000000183c */
[C---:B------:R-:W-:Y:S08]  /*3b50*/  HMMA.16816.F32 R64, R4.reuse, R66, R56 ;  /* 0x000000420440723c */ /* 0x040ff00000001838 */
[C---:B------:R-:W-:Y:S08]  /*3b60*/  HMMA.16816.F32 R12, R4.reuse, R30, R36 ;  /* 0x0000001e040c723c */ /* 0x040ff00000001824 */
[C---:B--2---:R-:W-:Y:S08]  /*3b70*/  HMMA.16816.F32 R60, R4.reuse, R52, R48 ;  /* 0x00000034043c723c */ /* 0x044ff00000001830 */
[C---:B------:R-:W-:Y:S01]  /*3b80*/  HMMA.16816.F32 R56, R4.reuse, R54, R44 ;  /* 0x000000360438723c */ /* 0x040fe2000000182c */
[----:B------:R-:W-:Y:S07]  /*3b90*/  LDSM.16.M88.4 R44, [R17+UR18+0xa800] ;  /* 0x00a80012112c783b */ /* 0x000fee0008000200 */
[C---:B---3--:R-:W-:Y:S08]  /*3ba0*/  HMMA.16816.F32 R52, R4.reuse, R40, R32 ;  /* 0x000000280434723c */ /* 0x048ff00000001820 */
[C---:B------:R-:W-:Y:S01]  /*3bb0*/  HMMA.16816.F32 R36, R4.reuse, R42, R24 ;  /* 0x0000002a0424723c */ /* 0x040fe20000001818 */
[----:B------:R-:W1:Y:S07]  /*3bc0*/  LDSM.16.M88.4 R40, [R2+0x9800] ;  /* 0x009800000228783b */ /* 0x000e6e0000000200 */
[----:B------:R-:W-:Y:S01]  /*3bd0*/  HMMA.16816.F32 R20, R4, R28, R20 ;  /* 0x0000001c0414723c */ /* 0x000fe20000001814 */
[----:B------:R-:W2:Y:S04]  /*3be0*/  LDSM.16.M88.4 R4, [R96+0x4000] ;  /* 0x004000006004783b */ /* 0x000ea80000000200 */
[----:B------:R-:W3:Y:S03]  /*3bf0*/  LDSM.16.M88.4 R28, [R17+UR18+0xa000] ;  /* 0x00a00012111c783b */ /* 0x000ee60008000200 */
[C---:B----4-:R-:W-:Y:S08]  /*3c00*/  HMMA.16816.F32 R48, R8.reuse, R86, R64 ;  /* 0x000000560830723c */ /* 0x050ff00000001840 */
[C---:B------:R-:W-:Y:S01]  /*3c10*/  HMMA.16816.F32 R24, R8.reuse, R70, R12 ;  /* 0x000000460818723c */ /* 0x040fe2000000180c */
[----:B------:R-:W-:Y:S07]  /*3c20*/  LDSM.16.M88.4 R12, [R91+0x4000] ;  /* 0x004000005b0c783b */ /* 0x000fee0000000200 */
[C---:B------:R-:W-:Y:S08]  /*3c30*/  HMMA.16816.F32 R32, R8.reuse, R68, R20 ;  /* 0x000000440820723c */ /* 0x040ff00000001814 */
[C---:B------:R-:W-:Y:S01]  /*3c40*/  HMMA.16816.F32 R20, R8.reuse, R84, R76 ;  /* 0x000000540814723c */ /* 0x040fe2000000184c */
[----:B------:R-:W4:Y:S04]  /*3c50*/  LDSM.16.M88.4 R76, [R17+UR18+0xb800] ;  /* 0x00b80012114c783b */ /* 0x000f280008000200 */
[----:B------:R-:W5:Y:S03]  /*3c60*/  LDSM.16.M88.4 R84, [R3+0xa000] ;  /* 0x00a000000354783b */ /* 0x000f660000000200 */
[C---:B------:R-:W-:Y:S08]  /*3c70*/  HMMA.16816.F32 R60, R8.reuse, R80, R60 ;  /* 0x00000050083c723c */ /* 0x040ff0000000183c */
[C---:B------:R-:W-:Y:S01]  /*3c80*/  HMMA.16816.F32 R56, R8.reuse, R82, R56 ;  /* 0x000000520838723c */ /* 0x040fe20000001838 */
[----:B------:R-:W-:Y:S07]  /*3c90*/  LDSM.16.M88.4 R80, [R3+0xa800] ;  /* 0x00a800000350783b */ /* 0x000fee0000000200 */
[C---:B-1----:R-:W-:Y:S08]  /*3ca0*/  HMMA.16816.F32 R52, R8.reuse, R40, R52 ;  /* 0x000000280834723c */ /* 0x042ff00000001834 */
[----:B------:R-:W-:Y:S08]  /*3cb0*/  HMMA.16816.F32 R8, R8, R42, R36 ;  /* 0x0000002a0808723c */ /* 0x000ff00000001824 */
[C---:B--2---:R-:W-:Y:S01]  /*3cc0*/  HMMA.16816.F32 R36, R4.reuse, R46, R48 ;  /* 0x0000002e0424723c */ /* 0x044fe20000001830 */
[----:B------:R-:W1:Y:S07]  /*3cd0*/  LDSM.16.M88.4 R48, [R3+0xb000] ;  /* 0x00b000000330783b */ /* 0x000e6e0000000200 */
[C---:B------:R-:W-:Y:S01]  /*3ce0*/  HMMA.16816.F32 R40, R4.reuse, R44, R20 ;  /* 0x0000002c0428723c */ /* 0x040fe20000001814 */
[----:B------:R-:W2:Y:S07]  /*3cf0*/  LDSM.16.M88.4 R20, [R3+0xb800] ;  /* 0x00b800000314783b */ /* 0x000eae0000000200 */
[C---:B---3--:R-:W-:Y:S08]  /*3d00*/  HMMA.16816.F32 R32, R4.reuse, R28, R32 ;  /* 0x0000001c0420723c */ /* 0x048ff00000001820 */
[C---:B------:R-:W-:Y:S08]  /*3d10*/  HMMA.16816.F32 R68, R4.reuse, R30, R24 ;  /* 0x0000001e0444723c */ /* 0x040ff00000001818 */
[C---:B------:R-:W-:Y:S08]  /*3d20*/  HMMA.16816.F32 R64, R4.reuse, R72, R60 ;  /* 0x000000480440723c */ /* 0x040ff0000000183c */
[C---:B------:R-:W-:Y:S01]  /*3d30*/  HMMA.16816.F32 R60, R4.reuse, R74, R56 ;  /* 0x0000004a043c723c */ /* 0x040fe20000001838 */
[----:B------:R-:W-:Y:S07]  /*3d40*/  LDSM.16.M88.4 R72, [R0+0xb000] ;  /* 0x00b000000048783b */ /* 0x000fee0000000200 */
[C---:B----4-:R-:W-:Y:S08]  /*3d50*/  HMMA.16816.F32 R56, R4.reuse, R76, R52 ;  /* 0x0000004c0438723c */ /* 0x050ff00000001834 */
[----:B------:R-:W-:Y:S01]  /*3d60*/  HMMA.16816.F32 R24, R4, R78, R8 ;  /* 0x0000004e0418723c */ /* 0x000fe20000001808 */
[----:B------:R-:W-:Y:S04]  /*3d70*/  LDSM.16.M88.4 R8, [R18+0x4000] ;  /* 0x004000001208783b */ /* 0x000fe80000000200 */
[----:B------:R-:W-:Y:S03]  /*3d80*/  LDSM.16.M88.4 R76, [R0+0xb800] ;  /* 0x00b80000004c783b */ /* 0x000fe60000000200 */
[C---:B-----5:R-:W-:Y:S01]  /*3d90*/  HMMA.16816.F32 R28, R12.reuse, R84, R32 ;  /* 0x000000540c1c723c */ /* 0x060fe20000001820 */
[----:B------:R-:W3:Y:S04]  /*3da0*/  LDSM.16.M88.4 R32, [R0+0xa000] ;  /* 0x00a000000020783b */ /* 0x000ee80000000200 */
[----:B------:R-:W-:Y:S03]  /*3db0*/  LDSM.16.M88.4 R4, [R19+0x4000] ;  /* 0x004000001304783b */ /* 0x000fe60000000200 */
[C---:B------:R-:W-:Y:S01]  /*3dc0*/  HMMA.16816.F32 R44, R12.reuse, R86, R68 ;  /* 0x000000560c2c723c */ /* 0x040fe20000001844 */
[----:B------:R4:W5:Y:S07]  /*3dd0*/  LDSM.16.M88.4 R68, [R0+0xa800] ;  /* 0x00a800000044783b */ /* 0x00096e0000000200 */
[C---:B-1----:R-:W-:Y:S01]  /*3de0*/  HMMA.16816.F32 R52, R12.reuse, R48, R64 ;  /* 0x000000300c34723c */ /* 0x042fe20000001840 */
[----:B------:R-:W-:Y:S07]  /*3df0*/  LDSM.16.M88.4 R64, [R2+0xa800] ;  /* 0x00a800000240783b */ /* 0x000fee0000000200 */
[C---:B------:R-:W-:Y:S08]  /*3e00*/  HMMA.16816.F32 R60, R12.reuse, R50, R60 ;  /* 0x000000320c3c723c */ /* 0x040ff0000000183c */
[----:B------:R-:W-:Y:S01]  /*3e10*/  HMMA.16816.F32 R40, R12, R80, R40 ;  /* 0x000000500c28723c */ /* 0x000fe20000001828 */
[----:B----4-:R-:W-:-:S04]  /*3e20*/  IMAD.IADD R0, R101, 0x1, R109 ;  /* 0x0000000165007824 */ /* 0x010fc800078e026d */
[C---:B------:R-:W-:Y:S01]  /*3e30*/  VIADD R3, R0.reuse, 0x8 ;  /* 0x0000000800037836 */ /* 0x040fe20000000000 */
[CC--:B------:R-:W-:Y:S01]  /*3e40*/  ISETP.GE.U32.AND P6, PT, R0.reuse, R16.reuse, PT ;  /* 0x000000100000720c */ /* 0x0c0fe20003fc6070 */
[C---:B------:R-:W-:Y:S01]  /*3e50*/  VIADD R17, R0.reuse, 0x1 ;  /* 0x0000000100117836 */ /* 0x040fe20000000000 */
[----:B------:R-:W-:Y:S01]  /*3e60*/  HMMA.16816.F32 R36, R12, R82, R36 ;  /* 0x000000520c24723c */ /* 0x000fe20000001824 */
[----:B------:R-:W1:Y:S01]  /*3e70*/  LDSM.16.M88.4 R80, [R2+0xa000] ;  /* 0x00a000000250783b */ /* 0x000e620000000200 */
[-C--:B------:R-:W-:Y:S01]  /*3e80*/  ISETP.GE.U32.AND P5, PT, R3, R16.reuse, PT ;  /* 0x000000100300720c */ /* 0x080fe20003fa6070 */
[----:B------:R-:W-:Y:S01]  /*3e90*/  VIADD R3, R0, 0x10 ;  /* 0x0000001000037836 */ /* 0x000fe20000000000 */
[----:B------:R-:W-:-:S04]  /*3ea0*/  ISETP.GE.U32.AND P1, PT, R17, R16, PT ;  /* 0x000000101100720c */ /* 0x000fc80003f26070 */
[----:B--2---:R-:W-:Y:S01]  /*3eb0*/  HMMA.16816.F32 R48, R12, R20, R56 ;  /* 0x000000140c30723c */ /* 0x004fe20000001838 */
[----:B------:R-:W-:Y:S01]  /*3ec0*/  ISETP.GE.U32.AND P3, PT, R3, R16, PT ;  /* 0x000000100300720c */ /* 0x000fe20003f66070 */
[----:B------:R-:W-:-:S06]  /*3ed0*/  VIADD R3, R0, 0x18 ;  /* 0x0000001800037836 */ /* 0x000fcc0000000000 */
[----:B------:R-:W-:Y:S08]  /*3ee0*/  HMMA.16816.F32 R20, R12, R22, R24 ;  /* 0x000000160c14723c */ /* 0x000ff00000001818 */
[C---:B---3--:R-:W-:Y:S08]  /*3ef0*/  HMMA.16816.F32 R12, R8.reuse, R32, R28 ;  /* 0x00000020080c723c */ /* 0x048ff0000000181c */
[C---:B------:R-:W-:Y:S01]  /*3f00*/  HMMA.16816.F32 R56, R8.reuse, R76, R48 ;  /* 0x0000004c0838723c */ /* 0x040fe20000001830 */
[----:B------:R-:W2:Y:S07]  /*3f10*/  LDSM.16.M88.4 R48, [R2+0xb000] ;  /* 0x00b000000230783b */ /* 0x000eae0000000200 */
[C---:B------:R-:W-:Y:S08]  /*3f20*/  HMMA.16816.F32 R24, R8.reuse, R34, R44 ;  /* 0x000000220818723c */ /* 0x040ff0000000182c */
[C---:B-----5:R-:W-:Y:S08]  /*3f30*/  HMMA.16816.F32 R28, R8.reuse, R68, R40 ;  /* 0x00000044081c723c */ /* 0x060ff00000001828 */
[----:B------:R-:W-:Y:S01]  /*3f40*/  HMMA.16816.F32 R32, R8, R70, R36 ;  /* 0x000000460820723c */ /* 0x000fe20000001824 */
[----:B------:R3:W4:Y:S01]  /*3f50*/  LDSM.16.M88.4 R36, [R2+0xb800] ;  /* 0x00b800000224783b */ /* 0x0007220000000200 */
[----:B------:R-:W-:-:S06]  /*3f60*/  DEPBAR.LE SB0, 0x0 ;  /* 0x000080000000791a */ /* 0x000fcc0000000000 */
[----:B------:R-:W-:Y:S08]  /*3f70*/  HMMA.16816.F32 R60, R8, R74, R60 ;  /* 0x0000004a083c723c */ /* 0x000ff0000000183c */
[----:B-1----:R-:W-:Y:S08]  /*3f80*/  HMMA.16816.F32 R12, R4, R80, R12 ;  /* 0x00000050040c723c */ /* 0x002ff0000000180c */
[C---:B------:R-:W-:Y:S01]  /*3f90*/  HMMA.16816.F32 R44, R8.reuse, R72, R52 ;  /* 0x00000048082c723c */ /* 0x040fe20000001834 */
[----:B---3--:R-:W-:Y:S01]  /*3fa0*/  VIADD R2, R0, 0x9 ;  /* 0x0000000900027836 */ /* 0x008fe20000000000 */
[----:B------:R-:W-:Y:S04]  /*3fb0*/  BAR.SYNC.DEFER_BLOCKING 0x0 ;  /* 0x0000000000007b1d */ /* 0x000fe80000010000 */
[----:B------:R-:W-:Y:S01]  /*3fc0*/  ISETP.GE.U32.AND P4, PT, R2, R16, PT ;  /* 0x000000100200720c */ /* 0x000fe20003f86070 */
[----:B------:R-:W-:Y:S01]  /*3fd0*/  VIADD R2, R0, 0x11 ;  /* 0x0000001100027836 */ /* 0x000fe20000000000 */
[----:B------:R-:W-:Y:S03]  /*3fe0*/  HMMA.16816.F32 R52, R8, R78, R20 ;  /* 0x0000004e0834723c */ /* 0x000fe60000001814 */
[----:B------:R-:W-:-:S02]  /*3ff0*/  FSEL R40, R14, -INF , !P6 ;  /* 0xff8000000e287808 */ /* 0x000fc40007000000 */
[----:B------:R-:W-:Y:S02]  /*4000*/  FSEL R41, R12, -INF , !P6 ;  /* 0xff8000000c297808 */ /* 0x000fe40007000000 */
[----:B------:R-:W-:Y:S01]  /*4010*/  FSEL R18, R15, -INF , !P1 ;  /* 0xff8000000f127808 */ /* 0x000fe20004800000 */
[----:B------:R-:W-:Y:S01]  /*4020*/  HMMA.16816.F32 R8, R4, R82, R24 ;  /* 0x000000520408723c */ /* 0x000fe20000001818 */
[----:B------:R-:W-:Y:S01]  /*4030*/  ISETP.GE.U32.AND P6, PT, R2, R16, PT ;  /* 0x000000100200720c */ /* 0x000fe20003fc6070 */
[----:B------:R-:W-:-:S06]  /*4040*/  VIADD R2, R0, 0x19 ;  /* 0x0000001900027836 */ /* 0x000fcc0000000000 */
[C---:B------:R-:W-:Y:S08]  /*4050*/  HMMA.16816.F32 R20, R4.reuse, R64, R28 ;  /* 0x000000400414723c */ /* 0x040ff0000000181c */
[----:B------:R-:W-:Y:S01]  /*4060*/  HMMA.16816.F32 R28, R4, R66, R32 ;  /* 0x00000042041c723c */ /* 0x000fe20000001820 */
[----:B------:R-:W-:Y:S02]  /*4070*/  FSEL R32, R13, -INF , !P1 ;  /* 0xff8000000d207808 */ /* 0x000fe40004800000 */
[----:B------:R-:W-:Y:S01]  /*4080*/  ISETP.GE.U32.AND P1, PT, R3, R16, PT ;  /* 0x000000100300720c */ /* 0x000fe20003f26070 */
[----:B------:R-:W-:Y:S01]  /*4090*/  VIADD R3, R0, 0x20 ;  /* 0x0000002000037836 */ /* 0x000fe20000000000 */
[----:B------:R-:W-:-:S02]  /*40a0*/  FSEL R17, R10, -INF , !P5 ;  /* 0xff8000000a117808 */ /* 0x000fc40006800000 */
[----:B------:R-:W-:Y:S01]  /*40b0*/  FSEL R34, R8, -INF , !P5 ;  /* 0xff80000008227808 */ /* 0x000fe20006800000 */
[C---:B--2---:R-:W-:Y:S01]  /*40c0*/  HMMA.16816.F32 R12, R4.reuse, R50, R60 ;  /* 0x00000032040c723c */ /* 0x044fe2000000183c */
[-C--:B------:R-:W-:Y:S01]  /*40d0*/  ISETP.GE.U32.AND P5, PT, R2, R16.reuse, PT ;  /* 0x000000100200720c */ /* 0x080fe20003fa6070 */
[C---:B------:R-:W-:Y:S01]  /*40e0*/  VIADD R2, R0.reuse, 0x21 ;  /* 0x0000002100027836 */ /* 0x040fe20000000000 */
[----:B------:R-:W-:Y:S02]  /*40f0*/  FSEL R19, R11, -INF , !P4 ;  /* 0xff8000000b137808 */ /* 0x000fe40006000000 */
[----:B------:R-:W-:Y:S02]  /*4100*/  FSEL R33, R9, -INF , !P4 ;  /* 0xff80000009217808 */ /* 0x000fe40006000000 */
[----:B------:R-:W-:Y:S01]  /*4110*/  ISETP.GE.U32.AND P4, PT, R3, R16, PT ;  /* 0x000000100300720c */ /* 0x000fe20003f86070 */
[----:B------:R-:W-:Y:S01]  /*4120*/  HMMA.16816.F32 R24, R4, R48, R44 ;  /* 0x000000300418723c */ /* 0x000fe2000000182c */
[----:B------:R-:W-:Y:S01]  /*4130*/  VIADD R3, R0, 0x28 ;  /* 0x0000002800037836 */ /* 0x000fe20000000000 */
[----:B------:R-:W-:-:S02]  /*4140*/  FSEL R22, R22, -INF , !P3 ;  /* 0xff80000016167808 */ /* 0x000fc40005800000 */
[----:B------:R-:W-:Y:S02]  /*4150*/  FSEL R35, R20, -INF , !P3 ;  /* 0xff80000014237808 */ /* 0x000fe40005800000 */
[-C--:B------:R-:W-:Y:S01]  /*4160*/  ISETP.GE.U32.AND P3, PT, R2, R16.reuse, PT ;  /* 0x000000100200720c */ /* 0x080fe20003f66070 */
[C---:B------:R-:W-:Y:S01]  /*4170*/  VIADD R2, R0.reuse, 0x29 ;  /* 0x0000002900027836 */ /* 0x040fe20000000000 */
[----:B------:R-:W-:Y:S01]  /*4180*/  FSEL R23, R23, -INF , !P6 ;  /* 0xff80000017177808 */ /* 0x000fe20007000000 */
[----:B----4-:R-:W-:Y:S01]  /*4190*/  HMMA.16816.F32 R8, R4, R36, R56 ;  /* 0x000000240408723c */ /* 0x010fe20000001838 */
[----:B------:R-:W-:Y:S02]  /*41a0*/  FSEL R21, R21, -INF , !P6 ;  /* 0xff80000015157808 */ /* 0x000fe40007000000 */
[----:B------:R-:W-:Y:S01]  /*41b0*/  ISETP.GE.U32.AND P6, PT, R3, R16, PT ;  /* 0x000000100300720c */ /* 0x000fe20003fc6070 */
[----:B------:R-:W-:Y:S01]  /*41c0*/  VIADD R3, R0, 0x30 ;  /* 0x0000003000037836 */ /* 0x000fe20000000000 */
[----:B------:R-:W-:-:S02]  /*41d0*/  FSEL R30, R30, -INF , !P1 ;  /* 0xff8000001e1e7808 */ /* 0x000fc40004800000 */
[----:B------:R-:W-:Y:S01]  /*41e0*/  FSEL R28, R28, -INF , !P1 ;  /* 0xff8000001c1c7808 */ /* 0x000fe20004800000 */
[----:B------:R-:W-:Y:S01]  /*41f0*/  HMMA.16816.F32 R4, R4, R38, R52 ;  /* 0x000000260404723c */ /* 0x000fe20000001834 */
[----:B------:R-:W-:Y:S01]  /*4200*/  ISETP.GE.U32.AND P1, PT, R2, R16, PT ;  /* 0x000000100200720c */ /* 0x000fe20003f26070 */
[----:B------:R-:W-:Y:S01]  /*4210*/  VIADD R2, R0, 0x31 ;  /* 0x0000003100027836 */ /* 0x000fe20000000000 */
[----:B------:R-:W-:Y:S02]  /*4220*/  FSEL R60, R14, -INF , !P6 ;  /* 0xff8000000e3c7808 */ /* 0x000fe40007000000 */
[----:B------:R-:W-:Y:S02]  /*4230*/  FSEL R63, R12, -INF , !P6 ;  /* 0xff8000000c3f7808 */ /* 0x000fe40007000000 */
[----:B------:R-:W-:Y:S02]  /*4240*/  ISETP.GE.U32.AND P6, PT, R16, 0x41, PT ;  /* 0x000000411000780c */ /* 0x000fe40003fc6070 */
[----:B------:R-:W-:-:S02]  /*4250*/  FSEL R57, R26, -INF , !P4 ;  /* 0xff8000001a397808 */ /* 0x000fc40006000000 */
[----:B------:R-:W-:Y:S02]  /*4260*/  FSEL R66, R24, -INF , !P4 ;  /* 0xff80000018427808 */ /* 0x000fe40006000000 */
[----:B------:R-:W-:Y:S01]  /*4270*/  ISETP.GE.U32.AND P4, PT, R2, R16, PT ;  /* 0x000000100200720c */ /* 0x000fe20003f86070 */
[C---:B------:R-:W-:Y:S01]  /*4280*/  VIADD R2, R0.reuse, 0x38 ;  /* 0x0000003800027836 */ /* 0x040fe20000000000 */
[----:B------:R-:W-:Y:S01]  /*4290*/  FSEL R31, R31, -INF , !P5 ;  /* 0xff8000001f1f7808 */ /* 0x000fe20006800000 */
[----:B------:R-:W-:Y:S01]  /*42a0*/  VIADD R0, R0, 0x39 ;  /* 0x0000003900007836 */ /* 0x000fe20000000000 */
[----:B------:R-:W-:Y:S02]  /*42b0*/  FSEL R20, R29, -INF , !P5 ;  /* 0xff8000001d147808 */ /* 0x000fe40006800000 */
[----:B------:R-:W-:Y:S02]  /*42c0*/  FSEL R43, R27, -INF , !P3 ;  /* 0xff8000001b2b7808 */ /* 0x000fe40005800000 */
[----:B------:R-:W-:-:S02]  /*42d0*/  FSEL R65, R25, -INF , !P3 ;  /* 0xff80000019417808 */ /* 0x000fc40005800000 */
[----:B------:R-:W-:Y:S02]  /*42e0*/  FSEL R61, R15, -INF , !P1 ;  /* 0xff8000000f3d7808 */ /* 0x000fe40004800000 */
[----:B------:R-:W-:Y:S02]  /*42f0*/  FSEL R64, R13, -INF , !P1 ;  /* 0xff8000000d407808 */ /* 0x000fe40004800000 */
[-C--:B------:R-:W-:Y:S02]  /*4300*/  ISETP.GE.U32.AND P5, PT, R3, R16.reuse, PT ;  /* 0x000000100300720c */ /* 0x080fe40003fa6070 */
[-C--:B------:R-:W-:Y:S02]  /*4310*/  ISETP.GE.U32.AND P3, PT, R2, R16.reuse, PT ;  /* 0x000000100200720c */ /* 0x080fe40003f66070 */
[----:B------:R-:W-:Y:S02]  /*4320*/  ISETP.GE.U32.AND P1, PT, R0, R16, PT ;  /* 0x000000100000720c */ /* 0x000fe40003f26070 */
[----:B------:R-:W-:-:S02]  /*4330*/  FSEL R67, R10, -INF , !P5 ;  /* 0xff8000000a437808 */ /* 0x000fc40006800000 */
[----:B------:R-:W-:Y:S02]  /*4340*/  FSEL R87, R8, -INF , !P5 ;  /* 0xff80000008577808 */ /* 0x000fe40006800000 */
[----:B------:R-:W-:Y:S02]  /*4350*/  FSEL R84, R11, -INF , !P4 ;  /* 0xff8000000b547808 */ /* 0x000fe40006000000 */
[----:B------:R-:W-:Y:S02]  /*4360*/  FSEL R86, R9, -INF , !P4 ;  /* 0xff80000009567808 */ /* 0x000fe40006000000 */
[----:B------:R-:W-:Y:S02]  /*4370*/  FSEL R85, R6, -INF , !P3 ;  /* 0xff80000006557808 */ /* 0x000fe40005800000 */
[----:B------:R-:W-:Y:S02]  /*4380*/  FSEL R91, R4, -INF , !P3 ;  /* 0xff800000045b7808 */ /* 0x000fe40005800000 */
[----:B------:R-:W-:-:S02]  /*4390*/  FSEL R93, R7, -INF , !P1 ;  /* 0xff800000075d7808 */ /* 0x000fc40004800000 */
[----:B------:R-:W-:Y:S01]  /*43a0*/  FSEL R92, R5, -INF , !P1 ;  /* 0xff800000055c7808 */ /* 0x000fe20004800000 */
[----:B------:R-:W-:Y:S06]  /*43b0*/  @!P6 BRA `(.L_x_1068) ;  /* 0x00000004005ce947 */ /* 0x000fec0003800000 */
[----:B------:R-:W-:Y:S01]  /*43c0*/  LEA.HI R2, R245, 0xfffffffe, RZ, 0x1a ;  /* 0xfffffffef5027811 */ /* 0x000fe200078fd0ff */
[----:B------:R-:W1:Y:S01]  /*43d0*/  LDCU UR4, c[0x0][0x440] ;  /* 0x00008800ff0477ac */ /* 0x000e620008000800 */
[----:B------:R-:W-:Y:S03]  /*43e0*/  BSSY.RECONVERGENT B0, `(.L_x_1069) ;  /* 0x0000053000007945 */ /* 0x000fe60003800200 */
[-C--:B------:R-:W-:Y:S02]  /*43f0*/  IMAD R0, R102, R2.reuse, RZ ;  /* 0x0000000266007224 */ /* 0x080fe400078e02ff */
[----:B------:R-:W-:-:S04]  /*4400*/  IMAD.WIDE.U32 R2, R103, R2, RZ ;  /* 0x0000000267027225 */ /* 0x000fc800078e00ff */
[----:B------:R-:W-:Y:S01]  /*4410*/  IMAD.IADD R3, R3, 0x1, R0 ;  /* 0x0000000103037824 */ /* 0x000fe200078e0200 */
[C---:B------:R-:W-:Y:S02]  /*4420*/  LEA R8, P3, R2.reuse, R228, 0x1 ;  /* 0x000000e402087211 */ /* 0x040fe400078608ff */
[C---:B------:R-:W-:Y:S02]  /*4430*/  IADD3 R0, P1, PT, R97.reuse, R2, RZ ;  /* 0x0000000261007210 */ /* 0x040fe40007f3e0ff */
[--C-:B------:R-:W-:Y:S02]  /*4440*/  LEA.HI.X R9, R2, R227, R3.reuse, 0x1, P3 ;  /* 0x000000e302097211 */ /* 0x100fe400018f0c03 */
[----:B------:R-:W-:Y:S01]  /*4450*/  LEA R6, P5, R0, R228, 0x1 ;  /* 0x000000e400067211 */ /* 0x000fe200078a08ff */
[----:B------:R-:W-:Y:S01]  /*4460*/  IMAD.X R2, R98, 0x1, R3, P1 ;  /* 0x0000000162027824 */ /* 0x000fe200008e0603 */
[-C--:B------:R-:W-:Y:S02]  /*4470*/  IADD3 R3, P3, PT, R97, R0.reuse, RZ ;  /* 0x0000000061037210 */ /* 0x080fe40007f7e0ff */
[----:B------:R-:W-:-:S02]  /*4480*/  LEA R10, P1, R88, R0, 0x5 ;  /* 0x00000000580a7211 */ /* 0x000fc400078228ff */
[----:B-1----:R-:W-:Y:S01]  /*4490*/  ISETP.GE.AND P4, PT, R181, UR4, PT ;  /* 0x00000004b5007c0c */ /* 0x002fe2000bf86270 */
[--C-:B------:R-:W-:Y:S01]  /*44a0*/  IMAD.X R5, R98, 0x1, R2.reuse, P3 ;  /* 0x0000000162057824 */ /* 0x100fe200018e0602 */
[----:B------:R-:W-:Y:S02]  /*44b0*/  ISETP.GE.AND P3, PT, R114, UR4, PT ;  /* 0x0000000472007c0c */ /* 0x000fe4000bf66270 */
[----:B------:R-:W-:Y:S02]  /*44c0*/  LEA.HI.X R7, R0, R227, R2, 0x1, P5 ;  /* 0x000000e300077211 */ /* 0x000fe400028f0c02 */
[----:B------:R-:W-:Y:S02]  /*44d0*/  LEA.HI.X R0, R88, R2, R89, 0x5, P1 ;  /* 0x0000000258007211 */ /* 0x000fe400008f2c59 */
[----:B------:R-:W-:Y:S02]  /*44e0*/  ISETP.GE.AND P1, PT, R113, UR4, PT ;  /* 0x0000000471007c0c */ /* 0x000fe4000bf26270 */
[----:B------:R-:W-:-:S03]  /*44f0*/  LEA R4, P5, R3, R228, 0x1 ;  /* 0x000000e403047211 */ /* 0x000fc600078a08ff */
[----:B------:R-:W-:Y:S01]  /*4500*/  @!PT LDS RZ, [RZ] ;  /* 0x00000000fffff984 */ /* 0x000fe20000000800 */
[----:B------:R-:W-:Y:S01]  /*4510*/  @!PT LDS RZ, [RZ] ;  /* 0x00000000fffff984 */ /* 0x000fe20000000800 */
[----:B------:R-:W-:Y:S01]  /*4520*/  @!PT LDS RZ, [RZ] ;  /* 0x00000000fffff984 */ /* 0x000fe20000000800 */
[----:B------:R1:W-:Y:S01]  /*4530*/  @!P4 LDGSTS.E.BYPASS.LTC128B.128 [R191+0x6000], desc[UR16][R8.64] ;  /* 0x0600000008bfcfae */ /* 0x0003e2000b981a10 */
[-C--:B------:R-:W-:Y:S02]  /*4540*/  LEA.HI.X R5, R3, R227.reuse, R5, 0x1, P5 ;  /* 0x000000e303057211 */ /* 0x080fe400028f0c05 */
        /* <DEDUP_REMOVED lines=59> */
.L_x_1070:
[----:B------:R3:W-:Y:S02]  /*4900*/  STS.128 [R191+0xb800], RZ ;  /* 0x00b800ffbf007388 */ /* 0x0007e40000000c00 */
.L_x_1071:
[----:B------:R-:W-:Y:S05]  /*4910*/  BSYNC.RECONVERGENT B0 ;  /* 0x0000000000007941 */ /* 0x000fea0003800200 */
.L_x_1069:
[----:B------:R-:W0:Y:S02]  /*4920*/  LDGDEPBAR ;  /* 0x00000000000079af */ /* 0x000e240000000000 */
.L_x_1068:
[----:B-12---:R-:W-:Y:S01]  /*4930*/  FMNMX3.FTZ R3, R40, R18, R17, !PT ;  /* 0x0000001228037276 */ /* 0x006fe20007810011 */
[----:B------:R-:W1:Y:S01]  /*4940*/  LDCU UR4, c[0x0][0x45c] ;  /* 0x00008b80ff0477ac */ /* 0x000e620008000800 */
[----:B------:R-:W-:Y:S01]  /*4950*/  FMNMX3.FTZ R0, R41, R32, R34, !PT ;  /* 0x0000002029007276 */ /* 0x000fe20007810022 */
[----:B------:R-:W-:Y:S01]  /*4960*/  IMAD.SHL.U32 R5, R106, 0x20, RZ ;  /* 0x000000206a057824 */ /* 0x000fe200078e00ff */
[----:B------:R-:W-:Y:S01]  /*4970*/  FMNMX3.FTZ R3, R3, R19, R22, !PT ;  /* 0x0000001303037276 */ /* 0x000fe20007810016 */
[----:B------:R-:W-:Y:S01]  /*4980*/  IMAD R7, R107, 0x4, R110 ;  /* 0x000000046b077824 */ /* 0x000fe200078e026e */
[----:B------:R-:W-:Y:S01]  /*4990*/  FMNMX3.FTZ R0, R0, R33, R35, !PT ;  /* 0x0000002100007276 */ /* 0x000fe20007810023 */
[----:B------:R-:W-:Y:S01]  /*49a0*/  IMAD.SHL.U32 R36, R90, 0x2, RZ ;  /* 0x000000025a247824 */ /* 0x000fe200078e00ff */
[----:B------:R-:W-:Y:S01]  /*49b0*/  FMNMX3.FTZ R3, R3, R23, R30, !PT ;  /* 0x0000001703037276 */ /* 0x000fe2000781001e */
[----:B------:R-:W-:Y:S01]  /*49c0*/  IMAD.WIDE.U32 R72, R7, -0x326172a9, RZ ;  /* 0xcd9e8d5707487825 */ /* 0x000fe200078e00ff */
[----:B------:R-:W-:Y:S01]  /*49d0*/  FMNMX3.FTZ R0, R0, R21, R28, !PT ;  /* 0x0000001500007276 */ /* 0x000fe2000781001c */
[----:B------:R-:W2:Y:S01]  /*49e0*/  S2UR UR5, SR_CgaCtaId ;  /* 0x00000000000579c3 */ /* 0x000ea20000008800 */
        /* <DEDUP_REMOVED lines=16> */
[----:B------:R-:W-:Y:S01]  /*4af0*/  FMNMX.FTZ R3, R93, R3, !PT ;  /* 0x000000035d037209 */ /* 0x000fe20007810000 */
[----:B------:R-:W-:Y:S01]  /*4b00*/  VIADD R62, R195, 0x646e171e ;  /* 0x646e171ec33e7836 */ /* 0x000fe20000000000 */
[----:B------:R-:W-:-:S02]  /*4b10*/  FMNMX.FTZ R116, R92, R116, !PT ;  /* 0x000000745c747209 */ /* 0x000fc40007810000 */
[----:B------:R-:W-:Y:S01]  /*4b20*/  IADD3 R49, PT, PT, R195, 0x32370b8f, RZ ;  /* 0x32370b8fc3317810 */ /* 0x000fe20007ffe0ff */
[----:B------:R-:W4:Y:S01]  /*4b30*/  SHFL.BFLY PT, R2, R3, 0x2, 0x1f ;  /* 0x0c401f0003027f89 */ /* 0x000f2200000e0000 */
[----:B--2---:R-:W-:-:S03]  /*4b40*/  ULEA UR5, UR5, UR8, 0x18 ;  /* 0x0000000805057291 */ /* 0x004fc6000f8ec0ff */
[----:B------:R-:W2:Y:S01]  /*4b50*/  SHFL.BFLY PT, R4, R116, 0x2, 0x1f ;  /* 0x0c401f0074047f89 */ /* 0x000ea200000e0000 */
[----:B----4-:R-:W-:Y:S02]  /*4b60*/  FMNMX.FTZ R3, R3, R2, !PT ;  /* 0x0000000203037209 */ /* 0x010fe40007810000 */
[----:B--2---:R-:W-:-:S03]  /*4b70*/  FMNMX.FTZ R116, R116, R4, !PT ;  /* 0x0000000474747209 */ /* 0x004fc60007810000 */
[----:B------:R-:W2:Y:S04]  /*4b80*/  SHFL.BFLY PT, R0, R3, 0x1, 0x1f ;  /* 0x0c201f0003007f89 */ /* 0x000ea800000e0000 */
[----:B------:R-:W4:Y:S01]  /*4b90*/  SHFL.BFLY PT, R6, R116, 0x1, 0x1f ;  /* 0x0c201f0074067f89 */ /* 0x000f2200000e0000 */
[----:B--2---:R-:W-:-:S04]  /*4ba0*/  FMNMX.FTZ R3, R3, R0, !PT ;  /* 0x0000000003037209 */ /* 0x004fc80007810000 */
[C---:B------:R-:W-:Y:S01]  /*4bb0*/  FSETP.NEU.FTZ.AND P1, PT, R3.reuse, -INF , PT ;  /* 0xff8000000300780b */ /* 0x040fe20003f3d000 */
[----:B-1----:R-:W-:Y:S01]  /*4bc0*/  FMUL.FTZ R2, R3, UR4 ;  /* 0x0000000403027c20 */ /* 0x002fe20008410000 */
[----:B----4-:R-:W-:Y:S01]  /*4bd0*/  FMNMX.FTZ R116, R116, R6, !PT ;  /* 0x0000000674747209 */ /* 0x010fe20007810000 */
[----:B------:R-:W-:-:S03]  /*4be0*/  VIADD R6, R195, 0xbb67ae85 ;  /* 0xbb67ae85c3067836 */ /* 0x000fc60000000000 */
[----:B------:R-:W-:Y:S02]  /*4bf0*/  FSEL R2, R2, RZ, P1 ;  /* 0x000000ff02027208 */ /* 0x000fe40000800000 */
[----:B------:R-:W-:-:S03]  /*4c00*/  IADD3 R4, P3, P1, R5, R99, R111 ;  /* 0x0000006305047210 */ /* 0x000fc6000797e06f */
[----:B------:R-:W-:Y:S01]  /*4c10*/  FFMA.FTZ R0, R40, UR4, -R2 ;  /* 0x0000000428007c23 */ /* 0x000fe20008010802 */
[----:B------:R-:W-:Y:S02]  /*4c20*/  VIADD R40, R194, 0x3c6ef372 ;  /* 0x3c6ef372c2287836 */ /* 0x000fe40000000000 */
[----:B------:R-:W-:Y:S01]  /*4c30*/  IMAD.WIDE.U32 R52, R4, -0x2daee0ad, RZ ;  /* 0xd2511f5304347825 */ /* 0x000fe200078e00ff */
[----:B------:R1:W-:Y:S04]  /*4c40*/  MUFU.EX2 R130, R0 ;  /* 0x0000000000827308 */ /* 0x0003e80000000800 */
[----:B------:R-:W-:Y:S01]  /*4c50*/  LOP3.LUT R8, R195, R36, R53, 0x96, !PT ;  /* 0x00000024c3087212 */ /* 0x000fe200078e9635 */
[----:B------:R-:W-:Y:S04]  /*4c60*/  STL.64 [R1+0x58], R52 ;  /* 0x0000583401007387 */ /* 0x000fe80000100a00 */
[----:B------:R-:W-:-:S04]  /*4c70*/  IMAD.WIDE.U32 R8, R8, -0x326172a9, RZ ;  /* 0xcd9e8d5708087825 */ /* 0x000fc800078e00ff */
[----:B-1----:R-:W-:-:S04]  /*4c80*/  FFMA.FTZ R0, R18, UR4, -R2 ;  /* 0x0000000412007c23 */ /* 0x002fc80008010802 */
[----:B------:R1:W-:Y:S02]  /*4c90*/  MUFU.EX2 R161, R0 ;  /* 0x0000000000a17308 */ /* 0x0003e40000000800 */
[----:B-1----:R-:W-:-:S06]  /*4ca0*/  FFMA.FTZ R0, R17, UR4, -R2 ;  /* 0x0000000411007c23 */ /* 0x002fcc0008010802 */
[----:B------:R1:W-:Y:S02]  /*4cb0*/  MUFU.EX2 R174, R0 ;  /* 0x0000000000ae7308 */ /* 0x0003e40000000800 */
[----:B-1----:R-:W-:Y:S01]  /*4cc0*/  SHF.R.S32.HI R0, RZ, 0x1f, R5 ;  /* 0x0000001fff007819 */ /* 0x002fe20000011405 */
[----:B------:R-:W-:-:S03]  /*4cd0*/  FFMA.FTZ R5, R19, UR4, -R2 ;  /* 0x0000000413057c23 */ /* 0x000fc60008010802 */
[----:B------:R-:W-:Y:S02]  /*4ce0*/  IADD3.X R0, PT, PT, R0, R100, RZ, P3, P1 ;  /* 0x0000006400007210 */ /* 0x000fe40001fe24ff */
[----:B------:R1:W-:Y:S01]  /*4cf0*/  MUFU.EX2 R173, R5 ;  /* 0x0000000500ad7308 */ /* 0x0003e20000000800 */
[----:B------:R-:W-:Y:S02]  /*4d00*/  FSETP.NEU.FTZ.AND P1, PT, R116, -INF , PT ;  /* 0xff8000007400780b */ /* 0x000fe40003f3d000 */
[----:B------:R-:W-:Y:S01]  /*4d10*/  LOP3.LUT R4, R194, R0, R73, 0x96, !PT ;  /* 0x00000000c2047212 */ /* 0x000fe200078e9649 */
[----:B------:R-:W-:-:S04]  /*4d20*/  FFMA.FTZ R0, R22, UR4, -R2 ;  /* 0x0000000416007c23 */ /* 0x000fc80008010802 */
[----:B------:R-:W-:Y:S01]  /*4d30*/  IMAD.WIDE.U32 R70, R4, -0x2daee0ad, RZ ;  /* 0xd2511f5304467825 */ /* 0x000fe200078e00ff */
[----:B------:R2:W-:Y:S03]  /*4d40*/  MUFU.EX2 R172, R0 ;  /* 0x0000000000ac7308 */ /* 0x0005e60000000800 */
[----:B------:R-:W-:Y:S01]  /*4d50*/  FMUL.FTZ R4, R116, UR4 ;  /* 0x0000000474047c20 */ /* 0x000fe20008410000 */
[----:B------:R-:W-:Y:S04]  /*4d60*/  STL.64 [R1+0x60], R70 ;  /* 0x0000604601007387 */ /* 0x000fe80000100a00 */
[----:B------:R-:W-:Y:S01]  /*4d70*/  FSEL R4, R4, RZ, P1 ;  /* 0x000000ff04047208 */ /* 0x000fe20000800000 */
[----:B-1----:R-:W-:Y:S01]  /*4d80*/  FFMA.FTZ R5, R23, UR4, -R2 ;  /* 0x0000000417057c23 */ /* 0x002fe20008010802 */
[----:B------:R-:W-:Y:S03]  /*4d90*/  STL [R1+0x6c], R69 ;  /* 0x00006c4501007387 */ /* 0x000fe60000100800 */
[----:B------:R1:W-:Y:S01]  /*4da0*/  MUFU.EX2 R131, R5 ;  /* 0x0000000500837308 */ /* 0x0003e20000000800 */
[----:B------:R-:W-:Y:S01]  /*4db0*/  STL [R1+0x70], R68 ;  /* 0x0000704401007387 */ /* 0x000fe20000100800 */
[----:B--2---:R-:W-:-:S03]  /*4dc0*/  LOP3.LUT R0, R6, R52, R71, 0x96, !PT ;  /* 0x0000003406007212 */ /* 0x004fc600078e9647 */
[----:B------:R-:W-:Y:S01]  /*4dd0*/  STL [R1+0x68], R88 ;  /* 0x0000685801007387 */ /* 0x000fe20000100800 */
[----:B------:R-:W-:Y:S01]  /*4de0*/  LOP3.LUT R6, R42, R72, R9, 0x96, !PT ;  /* 0x000000482a067212 */ /* 0x000fe200078e9609 */
[----:B------:R-:W-:-:S04]  /*4df0*/  IMAD.WIDE.U32 R210, R0, -0x326172a9, RZ ;  /* 0xcd9e8d5700d27825 */ /* 0x000fc800078e00ff */
[--C-:B------:R-:W-:Y:S01]  /*4e00*/  FFMA.FTZ R0, R32, UR4, -R4.reuse ;  /* 0x0000000420007c23 */ /* 0x100fe20008010804 */
[----:B------:R-:W-:Y:S01]  /*4e10*/  STL [R1+0x50], R89 ;  /* 0x0000505901007387 */ /* 0x000fe20000100800 */
[----:B------:R-:W-:Y:S01]  /*4e20*/  IMAD.WIDE.U32 R6, R6, -0x2daee0ad, RZ ;  /* 0xd2511f5306067825 */ /* 0x000fe200078e00ff */
[----:B------:R-:W-:Y:S01]  /*4e30*/  LOP3.LUT R12, R40, R8, R211, 0x96, !PT ;  /* 0x00000008280c7212 */ /* 0x000fe200078e96d3 */
[----:B------:R2:W-:Y:S02]  /*4e40*/  MUFU.EX2 R175, R0 ;  /* 0x0000000000af7308 */ /* 0x0005e40000000800 */
[----:B-1----:R-:W-:Y:S01]  /*4e50*/  FFMA.FTZ R5, R41, UR4, -R4 ;  /* 0x0000000429057c23 */ /* 0x002fe20008010804 */
[----:B------:R-:W-:Y:S01]  /*4e60*/  LOP3.LUT R10, R48, R70, R7, 0x96, !PT ;  /* 0x00000046300a7212 */ /* 0x000fe200078e9607 */
[----:B------:R-:W-:-:S04]  /*4e70*/  IMAD.WIDE.U32 R12, R12, -0x2daee0ad, RZ ;  /* 0xd2511f530c0c7825 */ /* 0x000fc800078e00ff */
[----:B------:R-:W-:Y:S01]  /*4e80*/  IMAD.WIDE.U32 R10, R10, -0x326172a9, RZ ;  /* 0xcd9e8d570a0a7825 */ /* 0x000fe200078e00ff */
[----:B------:R-:W-:Y:S01]  /*4e90*/  LOP3.LUT R6, R49, R6, R13, 0x96, !PT ;  /* 0x0000000631067212 */ /* 0x000fe200078e960d */
[----:B------:R-:W1:Y:S03]  /*4ea0*/  MUFU.EX2 R127, R5 ;  /* 0x00000005007f7308 */ /* 0x000e660000000800 */
[----:B------:R-:W-:Y:S01]  /*4eb0*/  LOP3.LUT R8, R69, R210, R11, 0x96, !PT ;  /* 0x000000d245087212 */ /* 0x000fe200078e960b */
[----:B------:R-:W-:-:S04]  /*4ec0*/  IMAD.WIDE.U32 R6, R6, -0x326172a9, RZ ;  /* 0xcd9e8d5706067825 */ /* 0x000fc800078e00ff */
[----:B--2---:R-:W-:Y:S01]  /*4ed0*/  FFMA.FTZ R0, R34, UR4, -R4 ;  /* 0x0000000422007c23 */ /* 0x004fe20008010804 */
[----:B------:R-:W-:Y:S01]  /*4ee0*/  IMAD.WIDE.U32 R8, R8, -0x2daee0ad, RZ ;  /* 0xd2511f5308087825 */ /* 0x000fe200078e00ff */
[----:B------:R-:W-:-:S03]  /*4ef0*/  LOP3.LUT R11, R68, R10, R7, 0x96, !PT ;  /* 0x0000000a440b7212 */ /* 0x000fc600078e9607 */
[----:B------:R-:W-:Y:S01]  /*4f00*/  FFMA.FTZ R7, R28, UR4, -R4 ;  /* 0x000000041c077c23 */ /* 0x000fe20008010804 */
[----:B------:R2:W-:Y:S01]  /*4f10*/  MUFU.EX2 R124, R0 ;  /* 0x00000000007c7308 */ /* 0x0005e20000000800 */
[----:B------:R-:W-:Y:S01]  /*4f20*/  LOP3.LUT R10, R51, R12, R9, 0x96, !PT ;  /* 0x0000000c330a7212 */ /* 0x000fe200078e9609 */
[----:B------:R-:W-:-:S04]  /*4f30*/  IMAD.WIDE.U32 R12, R11, -0x2daee0ad, RZ ;  /* 0xd2511f530b0c7825 */ /* 0x000fc800078e00ff */
[----:B------:R-:W-:Y:S01]  /*4f40*/  IMAD.WIDE.U32 R10, R10, -0x326172a9, RZ ;  /* 0xcd9e8d570a0a7825 */ /* 0x000fe200078e00ff */
[----:B------:R-:W-:Y:S01]  /*4f50*/  LOP3.LUT R8, R50, R8, R13, 0x96, !PT ;  /* 0x0000000832087212 */ /* 0x000fe200078e960d */
[----:B------:R4:W-:Y:S03]  /*4f60*/  MUFU.EX2 R159, R7 ;  /* 0x00000007009f7308 */ /* 0x0009e60000000800 */
[----:B------:R-:W-:Y:S01]  /*4f70*/  LOP3.LUT R6, R88, R6, R11, 0x96, !PT ;  /* 0x0000000658067212 */ /* 0x000fe200078e960b */
[----:B------:R-:W-:-:S04]  /*4f80*/  IMAD.WIDE.U32 R58, R8, -0x326172a9, RZ ;  /* 0xcd9e8d57083a7825 */ /* 0x000fc800078e00ff */
[--C-:B------:R-:W-:Y:S01]  /*4f90*/  FFMA.FTZ R8, R20, UR4, -R4.reuse ;  /* 0x0000000414087c23 */ /* 0x100fe20008010804 */
[----:B--2---:R-:W-:-:S03]  /*4fa0*/  FFMA.FTZ R0, R33, UR4, -R4 ;  /* 0x0000000421007c23 */ /* 0x004fc60008010804 */
[----:B------:R2:W-:Y:S01]  /*4fb0*/  MUFU.EX2 R158, R8 ;  /* 0x00000008009e7308 */ /* 0x0005e20000000800 */
[----:B------:R-:W-:Y:S01]  /*4fc0*/  IMAD.WIDE.U32 R214, R6, -0x2daee0ad, RZ ;  /* 0xd2511f5306d67825 */ /* 0x000fe200078e00ff */
[----:B-1----:R-:W-:Y:S02]  /*4fd0*/  F2FP.F16.F32.PACK_AB R6, R175, R127 ;  /* 0x0000007faf06723e */ /* 0x002fe400000000ff */
[----:B------:R-:W-:Y:S02]  /*4fe0*/  PRMT R168, R58, 0x7773, RZ ;  /* 0x000077733aa87816 */ /* 0x000fe400000000ff */
[C---:B------:R-:W-:Y:S02]  /*4ff0*/  PRMT R151, R6.reuse, 0x7610, R151 ;  /* 0x0000761006977816 */ /* 0x040fe40000000097 */
[----:B------:R1:W5:Y:S01]  /*5000*/  MUFU.EX2 R128, R0 ;  /* 0x0000000000807308 */ /* 0x0003620000000800 */
[----:B----4-:R-:W-:Y:S02]  /*5010*/  F2FP.F16.F32.PACK_AB R7, R161, R130 ;  /* 0x00000082a107723e */ /* 0x010fe400000000ff */
[----:B------:R-:W-:-:S02]  /*5020*/  PRMT R189, R6, 0x7632, R189 ;  /* 0x0000763206bd7816 */ /* 0x000fc400000000bd */
[C---:B------:R-:W-:Y:S02]  /*5030*/  PRMT R188, R7.reuse, 0x7610, R188 ;  /* 0x0000761007bc7816 */ /* 0x040fe400000000bc */
[----:B------:R-:W-:Y:S02]  /*5040*/  PRMT R185, R7, 0x7632, R185 ;  /* 0x0000763207b97816 */ /* 0x000fe400000000b9 */
[----:B------:R-:W-:Y:S01]  /*5050*/  F2FP.F16.F32.PACK_AB R7, R173, R174 ;  /* 0x000000aead07723e */ /* 0x000fe200000000ff */
[----:B--2---:R-:W-:Y:S01]  /*5060*/  FFMA.FTZ R8, R30, UR4, -R2 ;  /* 0x000000041e087c23 */ /* 0x004fe20008010802 */
[----:B------:R-:W-:Y:S02]  /*5070*/  PRMT R169, R58, 0x7772, RZ ;  /* 0x000077723aa97816 */ /* 0x000fe400000000ff */
[C---:B------:R-:W-:Y:S01]  /*5080*/  PRMT R197, R7.reuse, 0x7632, R197 ;  /* 0x0000763207c57816 */ /* 0x040fe200000000c5 */
[----:B------:R-:W-:Y:S01]  /*5090*/  MUFU.EX2 R152, R8 ;  /* 0x0000000800987308 */ /* 0x000fe20000000800 */
[----:B------:R-:W-:Y:S01]  /*50a0*/  PRMT R196, R7, 0x7610, R196 ;  /* 0x0000761007c47816 */ /* 0x000fe200000000c4 */
[----:B-1----:R-:W-:Y:S01]  /*50b0*/  FFMA.FTZ R0, R35, UR4, -R4 ;  /* 0x0000000423007c23 */ /* 0x002fe20008010804 */
[----:B-----5:R-:W-:-:S02]  /*50c0*/  F2FP.F16.F32.PACK_AB R6, R128, R124 ;  /* 0x0000007c8006723e */ /* 0x020fc400000000ff */
[----:B------:R-:W-:-:S03]  /*50d0*/  F2FP.F16.F32.PACK_AB R7, R131, R172 ;  /* 0x000000ac8307723e */ /* 0x000fc600000000ff */
[----:B------:R1:W-:Y:S01]  /*50e0*/  MUFU.EX2 R162, R0 ;  /* 0x0000000000a27308 */ /* 0x0003e20000000800 */
[C---:B------:R-:W-:Y:S02]  /*50f0*/  PRMT R199, R6.reuse, 0x7610, R199 ;  /* 0x0000761006c77816 */ /* 0x040fe400000000c7 */
[----:B------:R-:W-:Y:S02]  /*5100*/  PRMT R198, R6, 0x7632, R198 ;  /* 0x0000763206c67816 */ /* 0x000fe400000000c6 */
[C---:B------:R-:W-:Y:S02]  /*5110*/  PRMT R180, R7.reuse, 0x7610, R180 ;  /* 0x0000761007b47816 */ /* 0x040fe400000000b4 */
[----:B------:R-:W-:Y:S01]  /*5120*/  PRMT R179, R7, 0x7632, R179 ;  /* 0x0000763207b37816 */ /* 0x000fe200000000b3 */
[----:B------:R-:W-:Y:S01]  /*5130*/  IMAD.MOV.U32 R7, RZ, RZ, R214 ;  /* 0x000000ffff077224 */ /* 0x000fe200078e00d6 */
[----:B------:R-:W-:Y:S02]  /*5140*/  LOP3.LUT R5, R89, R10, R59, 0x96, !PT ;  /* 0x0000000a59057212 */ /* 0x000fe400078e963b */
[----:B------:R-:W-:-:S02]  /*5150*/  SHF.L.U32 R59, R112, 0x10, RZ ;  /* 0x00000010703b7819 */ /* 0x000fc400000006ff */
[----:B------:R-:W-:Y:S02]  /*5160*/  PRMT R167, R58, 0x7771, RZ ;  /* 0x000077713aa77816 */ /* 0x000fe400000000ff */
[----:B------:R-:W-:Y:S01]  /*5170*/  LOP3.LUT R10, R7, 0xff, RZ, 0xc0, !PT ;  /* 0x000000ff070a7812 */ /* 0x000fe200078ec0ff */
[----:B-1----:R-:W-:Y:S01]  /*5180*/  FFMA.FTZ R0, R21, UR4, -R4 ;  /* 0x0000000415007c23 */ /* 0x002fe20008010804 */
[----:B------:R-:W-:Y:S02]  /*5190*/  LOP3.LUT R59, R112, 0xff0000, R59, 0xf8, !PT ;  /* 0x00ff0000703b7812 */ /* 0x000fe400078ef83b */
[C---:B------:R-:W-:Y:S01]  /*51a0*/  PRMT R249, R214.reuse, 0x7771, RZ ;  /* 0x00007771d6f97816 */ /* 0x040fe200000000ff */
[----:B------:R1:W2:Y:S01]  /*51b0*/  MUFU.EX2 R160, R0 ;  /* 0x0000000000a07308 */ /* 0x0002a20000000800 */
[----:B------:R-:W-:Y:S02]  /*51c0*/  SHF.R.U32.HI R111, RZ, 0x18, R5 ;  /* 0x00000018ff6f7819 */ /* 0x000fe40000011605 */
[----:B------:R-:W-:-:S02]  /*51d0*/  PRMT R248, R214, 0x7772, RZ ;  /* 0x00007772d6f87816 */ /* 0x000fc400000000ff */
[----:B------:R-:W-:Y:S02]  /*51e0*/  PRMT R247, R214, 0x7773, RZ ;  /* 0x00007773d6f77816 */ /* 0x000fe400000000ff */
[----:B------:R-:W-:-:S04]  /*51f0*/  LOP3.LUT R9, R62, R12, R215, 0x96, !PT ;  /* 0x0000000c3e097212 */ /* 0x000fc800078e96d7 */
[----:B------:R-:W-:Y:S02]  /*5200*/  LOP3.LUT R165, R9, 0xff, RZ, 0xc0, !PT ;  /* 0x000000ff09a57812 */ /* 0x000fe400078ec0ff */
[----:B------:R-:W-:Y:S02]  /*5210*/  SHF.R.U32.HI R164, RZ, 0x18, R9 ;  /* 0x00000018ffa47819 */ /* 0x000fe40000011609 */
[----:B-1----:R-:W-:Y:S02]  /*5220*/  LOP3.LUT R0, R105, 0x200, R108, 0xf8, !PT ;  /* 0x0000020069007812 */ /* 0x002fe400078ef86c */
[----:B--2---:R-:W-:Y:S02]  /*5230*/  F2FP.F16.F32.PACK_AB R6, R160, R162 ;  /* 0x000000a2a006723e */ /* 0x004fe400000000ff */
[----:B------:R-:W-:Y:S02]  /*5240*/  LEA R176, R0, UR5, 0x1 ;  /* 0x0000000500b07c11 */ /* 0x000fe4000f8e08ff */
[----:B------:R-:W-:-:S02]  /*5250*/  F2FP.F16.F32.PACK_AB R0, R158, R159 ;  /* 0x0000009f9e00723e */ /* 0x000fc400000000ff */
[----:B------:R-:W-:Y:S01]  /*5260*/  PRMT R190, R6, 0x7610, R190 ;  /* 0x0000761006be7816 */ /* 0x000fe200000000be */
[----:B------:R-:W-:Y:S01]  /*5270*/  IMAD.IADD R56, R104, 0x1, R176 ;  /* 0x0000000168387824 */ /* 0x000fe200078e02b0 */
[----:B------:R-:W-:Y:S01]  /*5280*/  PRMT R187, R6, 0x7632, R187 ;  /* 0x0000763206bb7816 */ /* 0x000fe200000000bb */
[----:B------:R-:W-:Y:S01]  /*5290*/  FFMA.FTZ R6, R31, UR4, -R2 ;  /* 0x000000041f067c23 */ /* 0x000fe20008010802 */
[C---:B------:R-:W-:Y:S02]  /*52a0*/  PRMT R178, R0.reuse, 0x7610, R178 ;  /* 0x0000761000b27816 */ /* 0x040fe400000000b2 */
[----:B------:R-:W-:Y:S01]  /*52b0*/  PRMT R177, R0, 0x7632, R177 ;  /* 0x0000763200b17816 */ /* 0x000fe200000000b1 */
[----:B------:R-:W-:Y:S01]  /*52c0*/  IMAD.MOV.U32 R0, RZ, RZ, R58 ;  /* 0x000000ffff007224 */ /* 0x000fe200078e003a */
[----:B------:R1:W2:Y:S01]  /*52d0*/  MUFU.EX2 R126, R6 ;  /* 0x00000006007e7308 */ /* 0x0002a20000000800 */
[----:B------:R-:W4:Y:S01]  /*52e0*/  LDSM.16.MT88.4 R28, [R56+0xc000] ;  /* 0x00c00000381c783b */ /* 0x000f220000004200 */
[----:B------:R-:W-:-:S03]  /*52f0*/  LOP3.LUT R108, R5, 0xff, RZ, 0xc0, !PT ;  /* 0x000000ff056c7812 */ /* 0x000fc600078ec0ff */
[----:B------:R-:W-:Y:S04]  /*5300*/  LDSM.16.MT88.4 R24, [R56+0xc800] ;  /* 0x00c800003818783b */ /* 0x000fe80000004200 */
[----:B------:R-:W5:Y:S04]  /*5310*/  LDSM.16.MT88.4 R32, [R56+0xe000] ;  /* 0x00e000003820783b */ /* 0x000f680000004200 */
[----:B------:R-:W3:Y:S01]  /*5320*/  LDSM.16.MT88.4 R44, [R56+0x10000] ;  /* 0x01000000382c783b */ /* 0x000ee20000004200 */
[----:B-1----:R-:W-:Y:S02]  /*5330*/  LOP3.LUT R6, R0, 0xff, RZ, 0xc0, !PT ;  /* 0x000000ff00067812 */ /* 0x002fe400078ec0ff */
[----:B------:R-:W-:-:S02]  /*5340*/  PRMT R0, R169, 0x5410, R168 ;  /* 0x00005410a9007816 */ /* 0x000fc400000000a8 */
[----:B--2---:R-:W-:Y:S02]  /*5350*/  F2FP.F16.F32.PACK_AB R8, R126, R152 ;  /* 0x000000987e08723e */ /* 0x004fe400000000ff */
[----:B------:R-:W-:Y:S02]  /*5360*/  LOP3.LUT R7, R0, 0xff00ff, RZ, 0xc0, !PT ;  /* 0x00ff00ff00077812 */ /* 0x000fe400078ec0ff */
[----:B------:R-:W-:Y:S02]  /*5370*/  PRMT R0, R6, 0x5410, R167 ;  /* 0x0000541006007816 */ /* 0x000fe400000000a7 */
[----:B------:R-:W-:Y:S02]  /*5380*/  PRMT R150, R8, 0x7610, R150 ;  /* 0x0000761008967816 */ /* 0x000fe40000000096 */
[--C-:B------:R-:W-:Y:S02]  /*5390*/  HSET2.LE.AND R6, R7, R59.reuse, PT ;  /* 0x0000003b07067233 */ /* 0x100fe40003803000 */
[----:B------:R-:W-:-:S02]  /*53a0*/  HSET2.LE.AND R0, R0, R59, PT ;  /* 0x0000003b00007233 */ /* 0x000fc40003803000 */
[----:B------:R-:W-:Y:S02]  /*53b0*/  PRMT R7, R199, 0x5410, R198 ;  /* 0x00005410c7077816 */ /* 0x000fe400000000c6 */
[----:B------:R-:W-:Y:S02]  /*53c0*/  PRMT R149, R8, 0x7632, R149 ;  /* 0x0000763208957816 */ /* 0x000fe40000000095 */
[----:B------:R-:W-:Y:S02]  /*53d0*/  LOP3.LUT R18, R7, R0, RZ, 0xc0, !PT ;  /* 0x0000000007127212 */ /* 0x000fe400078ec0ff */
[----:B------:R-:W-:Y:S02]  /*53e0*/  PRMT R0, R10, 0x5410, R249 ;  /* 0x000054100a007816 */ /* 0x000fe400000000f9 */
[----:B------:R-:W-:-:S03]  /*53f0*/  PRMT R7, R196, 0x5410, R197 ;  /* 0x00005410c4077816 */ /* 0x000fc600000000c5 */
[----:B------:R-:W-:Y:S02]  /*5400*/  HSET2.LE.AND R0, R0, R59, PT ;  /* 0x0000003b00007233 */ /* 0x000fe40003803000 */
[----:B------:R-:W-:Y:S02]  /*5410*/  LOP3.LUT R19, R7, R6, RZ, 0xc0, !PT ;  /* 0x0000000607137212 */ /* 0x000fe400078ec0ff */
[----:B------:R-:W-:Y:S02]  /*5420*/  PRMT R6, R178, 0x5410, R177 ;  /* 0x00005410b2067816 */ /* 0x000fe400000000b1 */
[C---:B------:R-:W-:Y:S02]  /*5430*/  LOP3.LUT R7, R5.reuse, 0xffff, RZ, 0xc0, !PT ;  /* 0x0000ffff05077812 */ /* 0x040fe400078ec0ff */
[----:B------:R-:W-:Y:S02]  /*5440*/  LOP3.LUT R14, R6, R0, RZ, 0xc0, !PT ;  /* 0x00000000060e7212 */ /* 0x000fe400078ec0ff */
[----:B------:R-:W-:-:S02]  /*5450*/  PRMT R0, R5, 0x7632, R0 ;  /* 0x0000763205007816 */ /* 0x000fc40000000000 */
[----:B------:R-:W-:Y:S02]  /*5460*/  SHF.R.U32.HI R110, RZ, 0x8, R7 ;  /* 0x00000008ff6e7819 */ /* 0x000fe40000011607 */
[----:B------:R-:W-:Y:S02]  /*5470*/  LOP3.LUT R109, R0, 0xff, RZ, 0xc0, !PT ;  /* 0x000000ff006d7812 */ /* 0x000fe400078ec0ff */
[----:B------:R-:W-:Y:S02]  /*5480*/  PRMT R0, R108, 0x5410, R110 ;  /* 0x000054106c007816 */ /* 0x000fe4000000006e */
[----:B------:R-:W-:Y:S02]  /*5490*/  PRMT R5, R109, 0x5410, R111 ;  /* 0x000054106d057816 */ /* 0x000fe4000000006f */
[----:B------:R-:W-:Y:S02]  /*54a0*/  PRMT R6, R151, 0x5410, R189 ;  /* 0x0000541097067816 */ /* 0x000fe400000000bd */
[----:B------:R-:W-:-:S02]  /*54b0*/  HSET2.LE.AND R0, R0, R59, PT ;  /* 0x0000003b00007233 */ /* 0x000fc40003803000 */
[----:B------:R-:W-:-:S03]  /*54c0*/  HSET2.LE.AND R5, R5, R59, PT ;  /* 0x0000003b05057233 */ /* 0x000fc60003803000 */
[----:B------:R-:W-:Y:S02]  /*54d0*/  LOP3.LUT R16, R6, R0, RZ, 0xc0, !PT ;  /* 0x0000000006107212 */ /* 0x000fe400078ec0ff */
[----:B------:R-:W-:Y:S02]  /*54e0*/  PRMT R0, R188, 0x5410, R185 ;  /* 0x00005410bc007816 */ /* 0x000fe400000000b9 */
[----:B------:R-:W-:Y:S02]  /*54f0*/  PRMT R6, R248, 0x5410, R247 ;  /* 0x00005410f8067816 */ /* 0x000fe400000000f7 */
[----:B------:R-:W-:Y:S02]  /*5500*/  LOP3.LUT R17, R0, R5, RZ, 0xc0, !PT ;  /* 0x0000000500117212 */ /* 0x000fe400078ec0ff */
[----:B------:R-:W-:Y:S02]  /*5510*/  LOP3.LUT R0, R9, 0xffff, RZ, 0xc0, !PT ;  /* 0x0000ffff09007812 */ /* 0x000fe400078ec0ff */
[----:B------:R-:W-:-:S02]  /*5520*/  LOP3.LUT R6, R6, 0xff00ff, RZ, 0xc0, !PT ;  /* 0x00ff00ff06067812 */ /* 0x000fc400078ec0ff */
[----:B------:R-:W-:Y:S01]  /*5530*/  PRMT R5, R9, 0x7632, R5 ;  /* 0x0000763209057816 */ /* 0x000fe20000000005 */
[C---:B----4-:R-:W-:Y:S01]  /*5540*/  HMMA.16816.F32 R20, R16.reuse, R28, RZ ;  /* 0x0000001c1014723c */ /* 0x050fe200000018ff */
[----:B------:R-:W-:Y:S02]  /*5550*/  SHF.R.U32.HI R207, RZ, 0x8, R0 ;  /* 0x00000008ffcf7819 */ /* 0x000fe40000011600 */
[----:B------:R-:W-:Y:S02]  /*5560*/  HSET2.LE.AND R0, R6, R59, PT ;  /* 0x0000003b06007233 */ /* 0x000fe40003803000 */
[----:B------:R-:W-:Y:S02]  /*5570*/  LOP3.LUT R166, R5, 0xff, RZ, 0xc0, !PT ;  /* 0x000000ff05a67812 */ /* 0x000fe400078ec0ff */
[----:B------:R-:W-:Y:S01]  /*5580*/  PRMT R6, R150, 0x5410, R149 ;  /* 0x0000541096067816 */ /* 0x000fe20000000095 */
[----:B------:R-:W-:Y:S01]  /*5590*/  HMMA.16816.F32 R8, R16, R30, RZ ;  /* 0x0000001e1008723c */ /* 0x000fe200000018ff */
[----:B------:R-:W-:-:S02]  /*55a0*/  PRMT R5, R165, 0x5410, R207 ;  /* 0x00005410a5057816 */ /* 0x000fc400000000cf */
[----:B------:R-:W-:Y:S02]  /*55b0*/  LOP3.LUT R15, R6, R0, RZ, 0xc0, !PT ;  /* 0x00000000060f7212 */ /* 0x000fe400078ec0ff */
[----:B------:R-:W-:Y:S02]  /*55c0*/  PRMT R0, R166, 0x5410, R164 ;  /* 0x00005410a6007816 */ /* 0x000fe400000000a4 */
[--C-:B------:R-:W-:Y:S01]  /*55d0*/  HSET2.LE.AND R5, R5, R59.reuse, PT ;  /* 0x0000003b05057233 */ /* 0x100fe20003803000 */
[----:B-----5:R-:W-:Y:S01]  /*55e0*/  HMMA.16816.F32 R28, R16, R32, RZ ;  /* 0x00000020101c723c */ /* 0x020fe200000018ff */
[----:B------:R-:W-:Y:S02]  /*55f0*/  PRMT R6, R190, 0x5410, R187 ;  /* 0x00005410be067816 */ /* 0x000fe400000000bb */
[----:B------:R-:W-:Y:S02]  /*5600*/  HSET2.LE.AND R0, R0, R59, PT ;  /* 0x0000003b00007233 */ /* 0x000fe40003803000 */
[----:B------:R-:W-:-:S02]  /*5610*/  LOP3.LUT R12, R6, R5, RZ, 0xc0, !PT ;  /* 0x00000005060c7212 */ /* 0x000fc400078ec0ff */
[----:B------:R-:W-:-:S04]  /*5620*/  PRMT R5, R180, 0x5410, R179 ;  /* 0x00005410b4057816 */ /* 0x000fc800000000b3 */
[----:B------:R-:W-:Y:S01]  /*5630*/  LOP3.LUT R13, R5, R0, RZ, 0xc0, !PT ;  /* 0x00000000050d7212 */ /* 0x000fe200078ec0ff */
[----:B------:R-:W-:Y:S02]  /*5640*/  VIADD R0, R36, 0x1 ;  /* 0x0000000124007836 */ /* 0x000fe40000000000 */
[----:B------:R-:W-:Y:S01]  /*5650*/  FFMA.FTZ R5, R57, UR4, -R2 ;  /* 0x0000000439057c23 */ /* 0x000fe20008010802 */
[----:B------:R-:W1:Y:S02]  /*5660*/  LDSM.16.MT88.4 R36, [R56+0xe800] ;  /* 0x00e800003824783b */ /* 0x000e640000004200 */
[----:B------:R-:W-:Y:S01]  /*5670*/  LOP3.LUT R0, R195, R0, R53, 0x96, !PT ;  /* 0x00000000c3007212 */ /* 0x000fe200078e9635 */
[----:B------:R2:W-:Y:S01]  /*5680*/  MUFU.EX2 R132, R5 ;  /* 0x0000000500847308 */ /* 0x0005e20000000800 */
[----:B------:R-:W-:Y:S03]  /*5690*/  HMMA.16816.F32 R52, R12, R26, R8 ;  /* 0x0000001a0c34723c */ /* 0x000fe60000001808 */
[----:B------:R-:W-:-:S05]  /*56a0*/  IMAD.WIDE.U32 R6, R0, -0x326172a9, RZ ;  /* 0xcd9e8d5700067825 */ /* 0x000fca00078e00ff */
[----:B------:R-:W-:Y:S01]  /*56b0*/  LOP3.LUT R0, R42, R72, R7, 0x96, !PT ;  /* 0x000000482a007212 */ /* 0x000fe200078e9607 */
[----:B------:R-:W-:Y:S01]  /*56c0*/  HMMA.16816.F32 R80, R12, R24, R20 ;  /* 0x000000180c50723c */ /* 0x000fe20000001814 */
[----:B------:R-:W-:-:S03]  /*56d0*/  LOP3.LUT R8, R40, R6, R211, 0x96, !PT ;  /* 0x0000000628087212 */ /* 0x000fc600078e96d3 */
[----:B------:R-:W-:-:S04]  /*56e0*/  IMAD.WIDE.U32 R6, R0, -0x2daee0ad, RZ ;  /* 0xd2511f5300067825 */ /* 0x000fc800078e00ff */
[--C-:B------:R-:W-:Y:S01]  /*56f0*/  FFMA.FTZ R0, R60, UR4, -R2.reuse ;  /* 0x000000043c007c23 */ /* 0x100fe20008010802 */
[----:B--2---:R-:W-:Y:S01]  /*5700*/  FFMA.FTZ R5, R43, UR4, -R2 ;  /* 0x000000042b057c23 */ /* 0x004fe20008010802 */
[----:B------:R-:W-:Y:S02]  /*5710*/  IMAD.WIDE.U32 R8, R8, -0x2daee0ad, RZ ;  /* 0xd2511f5308087825 */ /* 0x000fe400078e00ff */
[----:B------:R2:W-:Y:S01]  /*5720*/  MUFU.EX2 R157, R0 ;  /* 0x00000000009d7308 */ /* 0x0005e20000000800 */
[----:B------:R-:W-:Y:S01]  /*5730*/  LOP3.LUT R7, R48, R70, R7, 0x96, !PT ;  /* 0x0000004630077212 */ /* 0x000fe200078e9607 */
[----:B------:R-:W4:Y:S01]  /*5740*/  LDSM.16.MT88.4 R40, [R56+0x10800] ;  /* 0x010800003828783b */ /* 0x000f220000004200 */
[C---:B------:R-:W-:Y:S05]  /*5750*/  HMMA.16816.F32 R24, R16.reuse, R34, RZ ;  /* 0x000000221018723c */ /* 0x040fea00000018ff */
[----:B------:R5:W-:Y:S03]  /*5760*/  MUFU.EX2 R125, R5 ;  /* 0x00000005007d7308 */ /* 0x000be60000000800 */
[----:B---3--:R-:W-:Y:S01]  /*5770*/  HMMA.16816.F32 R20, R16, R44, RZ ;  /* 0x0000002c1014723c */ /* 0x008fe200000018ff */
[----:B--2---:R-:W-:Y:S01]  /*5780*/  LOP3.LUT R0, R49, R6, R9, 0x96, !PT ;  /* 0x0000000631007212 */ /* 0x004fe200078e9609 */
[----:B------:R-:W-:-:S06]  /*5790*/  IMAD.WIDE.U32 R6, R7, -0x326172a9, RZ ;  /* 0xcd9e8d5707067825 */ /* 0x000fcc00078e00ff */
[----:B-1----:R-:W-:Y:S01]  /*57a0*/  HMMA.16816.F32 R72, R12, R36, R28 ;  /* 0x000000240c48723c */ /* 0x002fe2000000181c */
[----:B------:R-:W-:Y:S01]  /*57b0*/  LDSM.16.MT88.4 R28, [R56+0xf000] ;  /* 0x00f00000381c783b */ /* 0x000fe20000004200 */
[----:B------:R-:W-:-:S04]  /*57c0*/  IMAD.WIDE.U32 R32, R0, -0x326172a9, RZ ;  /* 0xcd9e8d5700207825 */ /* 0x000fc800078e00ff */
[----:B------:R-:W-:Y:S01]  /*57d0*/  FFMA.FTZ R0, R63, UR4, -R4 ;  /* 0x000000043f007c23 */ /* 0x000fe20008010804 */
[----:B------:R-:W-:Y:S01]  /*57e0*/  LOP3.LUT R7, R69, R210, R7, 0x96, !PT ;  /* 0x000000d245077212 */ /* 0x000fe200078e9607 */
[----:B-----5:R-:W-:Y:S02]  /*57f0*/  FFMA.FTZ R5, R61, UR4, -R2 ;  /* 0x000000043d057c23 */ /* 0x020fe40008010802 */
[----:B------:R1:W-:Y:S08]  /*5800*/  MUFU.EX2 R134, R0 ;  /* 0x0000000000867308 */ /* 0x0003f00000000800 */
[----:B------:R2:W-:Y:S01]  /*5810*/  MUFU.EX2 R135, R5 ;  /* 0x0000000500877308 */ /* 0x0005e20000000800 */
[----:B----4-:R-:W-:Y:S01]  /*5820*/  HMMA.16816.F32 R76, R12, R40, R20 ;  /* 0x000000280c4c723c */ /* 0x010fe20000001814 */
[----:B------:R-:W-:Y:S01]  /*5830*/  VIADD R22, R176, 0xc000 ;  /* 0x0000c000b0167836 */ /* 0x000fe20000000000 */
[----:B-1----:R-:W-:Y:S01]  /*5840*/  LOP3.LUT R0, R68, R6, R33, 0x96, !PT ;  /* 0x0000000644007212 */ /* 0x002fe200078e9621 */
[----:B------:R-:W-:-:S03]  /*5850*/  IMAD.WIDE.U32 R6, R7, -0x2daee0ad, RZ ;  /* 0xd2511f5307067825 */ /* 0x000fc600078e00ff */
[----:B------:R-:W-:Y:S01]  /*5860*/  STL [R1+0x78], R22 ;  /* 0x0000781601007387 */ /* 0x000fe20000100800 */
[----:B------:R-:W-:-:S04]  /*5870*/  IMAD.WIDE.U32 R34, R0, -0x2daee0ad, RZ ;  /* 0xd2511f5300227825 */ /* 0x000fc800078e00ff */
[--C-:B------:R-:W-:Y:S01]  /*5880*/  FFMA.FTZ R0, R66, UR4, -R4.reuse ;  /* 0x0000000442007c23 */ /* 0x100fe20008010804 */
[----:B------:R-:W-:Y:S01]  /*5890*/  LOP3.LUT R8, R51, R8, R7, 0x96, !PT ;  /* 0x0000000833087212 */ /* 0x000fe200078e9607 */
[----:B--2---:R-:W-:Y:S01]  /*58a0*/  FFMA.FTZ R5, R64, UR4, -R4 ;  /* 0x0000000440057c23 */ /* 0x004fe20008010804 */
[----:B------:R-:W-:Y:S01]  /*58b0*/  HMMA.16816.F32 R68, R12, R38, R24 ;  /* 0x000000260c44723c */ /* 0x000fe20000001818 */
[----:B------:R1:W-:Y:S01]  /*58c0*/  MUFU.EX2 R106, R0 ;  /* 0x00000000006a7308 */ /* 0x0003e20000000800 */
[----:B------:R-:W2:Y:S01]  /*58d0*/  LDSM.16.MT88.4 R36, [R56+0xd000] ;  /* 0x00d000003824783b */ /* 0x000ea20000004200 */
[----:B------:R-:W-:-:S05]  /*58e0*/  IMAD.WIDE.U32 R20, R8, -0x326172a9, RZ ;  /* 0xcd9e8d5708147825 */ /* 0x000fca00078e00ff */
[----:B------:R-:W-:Y:S01]  /*58f0*/  HMMA.16816.F32 R24, R16, R46, RZ ;  /* 0x0000002e1018723c */ /* 0x000fe200000018ff */
[----:B------:R3:W4:Y:S01]  /*5900*/  MUFU.EX2 R154, R5 ;  /* 0x00000005009a7308 */ /* 0x0007220000000800 */
[----:B------:R-:W-:Y:S01]  /*5910*/  LDSM.16.MT88.4 R44, [R176+0xc000] ;  /* 0x00c00000b02c783b */ /* 0x000fe20000004200 */
[----:B-1----:R-:W-:-:S06]  /*5920*/  FFMA.FTZ R0, R65, UR4, -R4 ;  /* 0x0000000441007c23 */ /* 0x002fcc0008010804 */
[----:B------:R1:W5:Y:S01]  /*5930*/  MUFU.EX2 R105, R0 ;  /* 0x0000000000697308 */ /* 0x0003620000000800 */
[----:B---3--:R-:W-:Y:S02]  /*5940*/  LOP3.LUT R5, R50, R6, R35, 0x96, !PT ;  /* 0x0000000632057212 */ /* 0x008fe400078e9623 */
[----:B----4-:R-:W-:-:S03]  /*5950*/  F2FP.F16.F32.PACK_AB R6, R154, R134 ;  /* 0x000000869a06723e */ /* 0x010fc600000000ff */
[----:B------:R-:W-:Y:S01]  /*5960*/  IMAD.WIDE.U32 R60, R5, -0x326172a9, RZ ;  /* 0xcd9e8d57053c7825 */ /* 0x000fe200078e00ff */
[C---:B------:R-:W-:Y:S02]  /*5970*/  PRMT R148, R6.reuse, 0x7610, R148 ;  /* 0x0000761006947816 */ /* 0x040fe40000000094 */
[----:B------:R-:W-:Y:S02]  /*5980*/  PRMT R147, R6, 0x7632, R147 ;  /* 0x0000763206937816 */ /* 0x000fe40000000093 */
[C---:B------:R-:W-:Y:S02]  /*5990*/  PRMT R203, R60.reuse, 0x7771, RZ ;  /* 0x000077713ccb7816 */ /* 0x040fe400000000ff */
[C---:B------:R-:W-:Y:S01]  /*59a0*/  PRMT R204, R60.reuse, 0x7772, RZ ;  /* 0x000077723ccc7816 */ /* 0x040fe200000000ff */
[----:B-1----:R-:W-:Y:S01]  /*59b0*/  IMAD.MOV.U32 R0, RZ, RZ, R60 ;  /* 0x000000ffff007224 */ /* 0x002fe200078e003c */
[----:B------:R-:W-:Y:S02]  /*59c0*/  PRMT R205, R60, 0x7773, RZ ;  /* 0x000077733ccd7816 */ /* 0x000fe400000000ff */
[----:B------:R-:W-:-:S02]  /*59d0*/  PRMT R6, R148, 0x5410, R147 ;  /* 0x0000541094067816 */ /* 0x000fc40000000093 */
[----:B------:R-:W-:Y:S02]  /*59e0*/  LOP3.LUT R7, R0, 0xff, RZ, 0xc0, !PT ;  /* 0x000000ff00077812 */ /* 0x000fe400078ec0ff */
[----:B------:R-:W-:Y:S02]  /*59f0*/  F2FP.F16.F32.PACK_AB R0, R135, R157 ;  /* 0x0000009d8700723e */ /* 0x000fe400000000ff */
[----:B------:R-:W-:Y:S02]  /*5a00*/  PRMT R5, R204, 0x5410, R205 ;  /* 0x00005410cc057816 */ /* 0x000fe400000000cd */
[C---:B------:R-:W-:Y:S02]  /*5a10*/  PRMT R146, R0.reuse, 0x7610, R146 ;  /* 0x0000761000927816 */ /* 0x040fe40000000092 */
[----:B------:R-:W-:Y:S02]  /*5a20*/  PRMT R145, R0, 0x7632, R145 ;  /* 0x0000763200917816 */ /* 0x000fe40000000091 */
[----:B------:R-:W-:Y:S01]  /*5a30*/  PRMT R0, R7, 0x5410, R203 ;  /* 0x0000541007007816 */ /* 0x000fe200000000cb */
[----:B------:R-:W-:Y:S01]  /*5a40*/  FFMA.FTZ R7, R67, UR4, -R2 ;  /* 0x0000000443077c23 */ /* 0x000fe20008010802 */
[----:B------:R-:W-:Y:S01]  /*5a50*/  LOP3.LUT R5, R5, 0xff00ff, RZ, 0xc0, !PT ;  /* 0x00ff00ff05057812 */ /* 0x000fe200078ec0ff */
[----:B------:R-:W-:Y:S01]  /*5a60*/  HMMA.16816.F32 R64, R12, R42, R24 ;  /* 0x0000002a0c40723c */ /* 0x000fe20000001818 */
[----:B------:R-:W1:Y:S01]  /*5a70*/  LDSM.16.MT88.4 R24, [R56+0x11000] ;  /* 0x011000003818783b */ /* 0x000e620000004200 */
[--C-:B------:R-:W-:Y:S01]  /*5a80*/  HSET2.LE.AND R0, R0, R59.reuse, PT ;  /* 0x0000003b00007233 */ /* 0x100fe20003803000 */
[----:B------:R3:W-:Y:S01]  /*5a90*/  MUFU.EX2 R155, R7 ;  /* 0x00000007009b7308 */ /* 0x0007e20000000800 */
[----:B------:R-:W-:Y:S01]  /*5aa0*/  HSET2.LE.AND R5, R5, R59, PT ;  /* 0x0000003b05057233 */ /* 0x000fe20003803000 */
[----:B------:R-:W-:Y:S02]  /*5ab0*/  LDSM.16.MT88.4 R40, [R56+0xd800] ;  /* 0x00d800003828783b */ /* 0x000fe40000004200 */
[----:B------:R-:W-:-:S02]  /*5ac0*/  LOP3.LUT R10, R6, R0, RZ, 0xc0, !PT ;  /* 0x00000000060a7212 */ /* 0x000fc400078ec0ff */
[----:B------:R-:W-:Y:S02]  /*5ad0*/  PRMT R0, R146, 0x5410, R145 ;  /* 0x0000541092007816 */ /* 0x000fe40000000091 */
[----:B-----5:R-:W-:Y:S02]  /*5ae0*/  F2FP.F16.F32.PACK_AB R6, R105, R106 ;  /* 0x0000006a6906723e */ /* 0x020fe400000000ff */
[----:B------:R-:W-:Y:S02]  /*5af0*/  LOP3.LUT R11, R0, R5, RZ, 0xc0, !PT ;  /* 0x00000005000b7212 */ /* 0x000fe400078ec0ff */
[----:B------:R-:W-:Y:S02]  /*5b00*/  F2FP.F16.F32.PACK_AB R5, R125, R132 ;  /* 0x000000847d05723e */ /* 0x000fe400000000ff */
[----:B------:R-:W-:Y:S02]  /*5b10*/  LOP3.LUT R0, R89, R20, R61, 0x96, !PT ;  /* 0x0000001459007212 */ /* 0x000fe400078e963d */
[C---:B------:R-:W-:Y:S01]  /*5b20*/  PRMT R142, R5.reuse, 0x7610, R142 ;  /* 0x00007610058e7816 */ /* 0x040fe2000000008e */
[----:B---3--:R-:W-:Y:S01]  /*5b30*/  FFMA.FTZ R7, R84, UR4, -R2 ;  /* 0x0000000454077c23 */ /* 0x008fe20008010802 */
[----:B------:R-:W-:-:S02]  /*5b40*/  PRMT R141, R5, 0x7632, R141 ;  /* 0x00007632058d7816 */ /* 0x000fc4000000008d */
[----:B------:R-:W-:Y:S01]  /*5b50*/  LOP3.LUT R5, R0, 0xffff, RZ, 0xc0, !PT ;  /* 0x0000ffff00057812 */ /* 0x000fe200078ec0ff */
[----:B------:R-:W3:Y:S01]  /*5b60*/  MUFU.EX2 R156, R7 ;  /* 0x00000007009c7308 */ /* 0x000ee20000000800 */
[C---:B------:R-:W-:Y:S02]  /*5b70*/  PRMT R144, R6.reuse, 0x7610, R144 ;  /* 0x0000761006907816 */ /* 0x040fe40000000090 */
[----:B------:R-:W-:Y:S02]  /*5b80*/  PRMT R143, R6, 0x7632, R143 ;  /* 0x00007632068f7816 */ /* 0x000fe4000000008f */
[C---:B------:R-:W-:Y:S02]  /*5b90*/  LOP3.LUT R200, R0.reuse, 0xff, RZ, 0xc0, !PT ;  /* 0x000000ff00c87812 */ /* 0x040fe400078ec0ff */
[----:B------:R-:W-:Y:S02]  /*5ba0*/  SHF.R.U32.HI R206, RZ, 0x8, R5 ;  /* 0x00000008ffce7819 */ /* 0x000fe40000011605 */
[----:B------:R-:W-:-:S02]  /*5bb0*/  PRMT R6, R0, 0x7632, R6 ;  /* 0x0000763200067816 */ /* 0x000fc40000000006 */
[----:B------:R-:W-:Y:S02]  /*5bc0*/  SHF.R.U32.HI R202, RZ, 0x18, R0 ;  /* 0x00000018ffca7819 */ /* 0x000fe40000011600 */
[----:B------:R-:W-:Y:S02]  /*5bd0*/  PRMT R0, R200, 0x5410, R206 ;  /* 0x00005410c8007816 */ /* 0x000fe400000000ce */
[----:B------:R-:W-:Y:S02]  /*5be0*/  LOP3.LUT R57, R6, 0xff, RZ, 0xc0, !PT ;  /* 0x000000ff06397812 */ /* 0x000fe400078ec0ff */
[----:B------:R-:W-:Y:S02]  /*5bf0*/  PRMT R6, R144, 0x5410, R143 ;  /* 0x0000541090067816 */ /* 0x000fe4000000008f */
[----:B------:R-:W-:Y:S02]  /*5c00*/  HSET2.LE.AND R0, R0, R59, PT ;  /* 0x0000003b00007233 */ /* 0x000fe40003803000 */
[----:B------:R-:W-:-:S03]  /*5c10*/  PRMT R5, R57, 0x5410, R202 ;  /* 0x0000541039057816 */ /* 0x000fc600000000ca */
[----:B------:R-:W-:Y:S02]  /*5c20*/  LOP3.LUT R8, R6, R0, RZ, 0xc0, !PT ;  /* 0x0000000006087212 */ /* 0x000fe400078ec0ff */
[----:B------:R-:W-:Y:S02]  /*5c30*/  HSET2.LE.AND R5, R5, R59, PT ;  /* 0x0000003b05057233 */ /* 0x000fe40003803000 */
[----:B------:R-:W-:-:S04]  /*5c40*/  PRMT R0, R142, 0x5410, R141 ;  /* 0x000054108e007816 */ /* 0x000fc8000000008d */
[----:B------:R-:W-:Y:S01]  /*5c50*/  LOP3.LUT R9, R0, R5, RZ, 0xc0, !PT ;  /* 0x0000000500097212 */ /* 0x000fe200078ec0ff */
[--C-:B------:R-:W-:Y:S01]  /*5c60*/  FFMA.FTZ R0, R85, UR4, -R2.reuse ;  /* 0x0000000455007c23 */ /* 0x100fe20008010802 */
[----:B------:R-:W-:Y:S01]  /*5c70*/  LOP3.LUT R5, R88, R32, R21, 0x96, !PT ;  /* 0x0000002058057212 */ /* 0x000fe200078e9615 */
[----:B------:R-:W-:Y:S01]  /*5c80*/  FFMA.FTZ R2, R93, UR4, -R2 ;  /* 0x000000045d027c23 */ /* 0x000fe20008010802 */
[----:B---3--:R-:W-:Y:S01]  /*5c90*/  F2FP.F16.F32.PACK_AB R21, R156, R155 ;  /* 0x0000009b9c15723e */ /* 0x008fe200000000ff */
[----:B------:R3:W-:Y:S02]  /*5ca0*/  MUFU.EX2 R153, R0 ;  /* 0x0000000000997308 */ /* 0x0007e40000000800 */
[----:B------:R-:W-:Y:S01]  /*5cb0*/  IMAD.WIDE.U32 R216, R5, -0x2daee0ad, RZ ;  /* 0xd2511f5305d87825 */ /* 0x000fe200078e00ff */
[----:B--2---:R-:W-:Y:S01]  /*5cc0*/  HMMA.16816.F32 R48, R8, R36, R80 ;  /* 0x000000240830723c */ /* 0x004fe20000001850 */
[C---:B------:R-:W-:Y:S02]  /*5cd0*/  PRMT R138, R21.reuse, 0x7610, R138 ;  /* 0x00007610158a7816 */ /* 0x040fe4000000008a */
[----:B------:R-:W-:-:S02]  /*5ce0*/  PRMT R137, R21, 0x7632, R137 ;  /* 0x0000763215897816 */ /* 0x000fc40000000089 */
[----:B------:R2:W-:Y:S01]  /*5cf0*/  MUFU.EX2 R250, R2 ;  /* 0x0000000200fa7308 */ /* 0x0005e20000000800 */
[C---:B------:R-:W-:Y:S02]  /*5d00*/  PRMT R246, R216.reuse, 0x7772, RZ ;  /* 0x00007772d8f67816 */ /* 0x040fe400000000ff */
[----:B------:R-:W-:Y:S01]  /*5d10*/  PRMT R215, R216, 0x7771, RZ ;  /* 0x00007771d8d77816 */ /* 0x000fe200000000ff */
[----:B------:R-:W-:Y:S01]  /*5d20*/  HMMA.16816.F32 R52, R8, R38, R52 ;  /* 0x000000260834723c */ /* 0x000fe20000001834 */
[----:B---3--:R-:W-:-:S07]  /*5d30*/  FFMA.FTZ R0, R87, UR4, -R4 ;  /* 0x0000000457007c23 */ /* 0x008fce0008010804 */
[----:B------:R-:W-:Y:S01]  /*5d40*/  HMMA.16816.F32 R96, R8, R28, R72 ;  /* 0x0000001c0860723c */ /* 0x000fe20000001848 */
[----:B------:R3:W-:Y:S01]  /*5d50*/  MUFU.EX2 R133, R0 ;  /* 0x0000000000857308 */ /* 0x0007e20000000800 */
[----:B------:R-:W-:Y:S01]  /*5d60*/  LDSM.16.MT88.4 R72, [R56+0xf800] ;  /* 0x00f800003848783b */ /* 0x000fe20000004200 */
[----:B--2---:R-:W-:-:S05]  /*5d70*/  IMAD.MOV.U32 R2, RZ, RZ, R216 ;  /* 0x000000ffff027224 */ /* 0x004fca00078e00d8 */
[----:B-1----:R-:W-:Y:S01]  /*5d80*/  HMMA.16816.F32 R100, R8, R24, R76 ;  /* 0x000000180864723c */ /* 0x002fe2000000184c */
[----:B------:R-:W1:Y:S01]  /*5d90*/  LDSM.16.MT88.4 R76, [R176+0xc800] ;  /* 0x00c80000b04c783b */ /* 0x000e620000004200 */
[----:B------:R-:W-:-:S06]  /*5da0*/  LOP3.LUT R6, R2, 0xff, RZ, 0xc0, !PT ;  /* 0x000000ff02067812 */ /* 0x000fcc00078ec0ff */
[----:B------:R-:W-:Y:S01]  /*5db0*/  HMMA.16816.F32 R80, R8, R26, R64 ;  /* 0x0000001a0850723c */ /* 0x000fe20000001840 */
[----:B------:R-:W-:Y:S01]  /*5dc0*/  LDSM.16.MT88.4 R64, [R176+0xe800] ;  /* 0x00e80000b040783b */ /* 0x000fe20000004200 */
[----:B---3--:R-:W-:-:S04]  /*5dd0*/  FFMA.FTZ R0, R86, UR4, -R4 ;  /* 0x0000000456007c23 */ /* 0x008fc80008010804 */
[----:B------:R2:W3:Y:S02]  /*5de0*/  MUFU.EX2 R129, R0 ;  /* 0x0000000000817308 */ /* 0x0004e40000000800 */
[----:B--2---:R-:W-:Y:S01]  /*5df0*/  FFMA.FTZ R0, R91, UR4, -R4 ;  /* 0x000000045b007c23 */ /* 0x004fe20008010804 */
[----:B---3--:R-:W-:Y:S01]  /*5e00*/  F2FP.F16.F32.PACK_AB R7, R129, R133 ;  /* 0x000000858107723e */ /* 0x008fe200000000ff */
[----:B------:R-:W-:Y:S04]  /*5e10*/  LDSM.16.MT88.4 R88, [R176+0xe000] ;  /* 0x00e00000b058783b */ /* 0x000fe80000004200 */
[----:B------:R2:W-:Y:S01]  /*5e20*/  MUFU.EX2 R252, R0 ;  /* 0x0000000000fc7308 */ /* 0x0005e20000000800 */
[C---:B------:R-:W-:Y:S02]  /*5e30*/  PRMT R140, R7.reuse, 0x7610, R140 ;  /* 0x00007610078c7816 */ /* 0x040fe4000000008c */
[----:B------:R-:W-:-:S02]  /*5e40*/  PRMT R139, R7, 0x7632, R139 ;  /* 0x00007632078b7816 */ /* 0x000fc4000000008b */
[----:B------:R-:W-:-:S04]  /*5e50*/  F2FP.F16.F32.PACK_AB R7, R250, R153 ;  /* 0x00000099fa07723e */ /* 0x000fc800000000ff */
[C---:B------:R-:W-:Y:S02]  /*5e60*/  PRMT R118, R7.reuse, 0x7610, R118 ;  /* 0x0000761007767816 */ /* 0x040fe40000000076 */
[----:B------:R-:W-:Y:S01]  /*5e70*/  PRMT R117, R7, 0x7632, R117 ;  /* 0x0000763207757816 */ /* 0x000fe20000000075 */
[----:B--2---:R-:W-:Y:S02]  /*5e80*/  FFMA.FTZ R0, R92, UR4, -R4 ;  /* 0x000000045c007c23 */ /* 0x004fe40008010804 */
[----:B------:R-:W-:Y:S02]  /*5e90*/  HMMA.16816.F32 R92, R8, R30, R68 ;  /* 0x0000001e085c723c */ /* 0x000fe40000001844 */
[----:B------:R2:W3:Y:S02]  /*5ea0*/  MUFU.EX2 R251, R0 ;  /* 0x0000000000fb7308 */ /* 0x0004e40000000800 */
[----:B--2---:R-:W-:Y:S02]  /*5eb0*/  LOP3.LUT R0, R62, R34, R217, 0x96, !PT ;  /* 0x000000223e007212 */ /* 0x004fe400078e96d9 */
[----:B------:R-:W-:-:S02]  /*5ec0*/  PRMT R217, R216, 0x7773, RZ ;  /* 0x00007773d8d97816 */ /* 0x000fc400000000ff */
[----:B------:R-:W-:Y:S02]  /*5ed0*/  LOP3.LUT R2, R0, 0xffff, RZ, 0xc0, !PT ;  /* 0x0000ffff00027812 */ /* 0x000fe400078ec0ff */
[----:B------:R-:W-:Y:S02]  /*5ee0*/  PRMT R5, R246, 0x5410, R217 ;  /* 0x00005410f6057816 */ /* 0x000fe400000000d9 */
[C---:B------:R-:W-:Y:S02]  /*5ef0*/  LOP3.LUT R61, R0.reuse, 0xff, RZ, 0xc0, !PT ;  /* 0x000000ff003d7812 */ /* 0x040fe400078ec0ff */
[----:B------:R-:W-:Y:S02]  /*5f00*/  PRMT R4, R0, 0x7632, R4 ;  /* 0x0000763200047816 */ /* 0x000fe40000000004 */
[----:B------:R-:W-:Y:S02]  /*5f10*/  SHF.R.U32.HI R63, RZ, 0x18, R0 ;  /* 0x00000018ff3f7819 */ /* 0x000fe40000011600 */
[----:B------:R-:W-:-:S02]  /*5f20*/  LOP3.LUT R0, R5, 0xff00ff, RZ, 0xc0, !PT ;  /* 0x00ff00ff05007812 */ /* 0x000fc400078ec0ff */
[----:B------:R-:W-:Y:S02]  /*5f30*/  SHF.R.U32.HI R201, RZ, 0x8, R2 ;  /* 0x00000008ffc97819 */ /* 0x000fe40000011602 */
[----:B---3--:R-:W-:Y:S02]  /*5f40*/  F2FP.F16.F32.PACK_AB R20, R251, R252 ;  /* 0x000000fcfb14723e */ /* 0x008fe400000000ff */
[----:B------:R-:W-:Y:S02]  /*5f50*/  LOP3.LUT R62, R4, 0xff, RZ, 0xc0, !PT ;  /* 0x000000ff043e7812 */ /* 0x000fe400078ec0ff */
[----:B------:R-:W-:Y:S02]  /*5f60*/  PRMT R2, R6, 0x5410, R215 ;  /* 0x0000541006027816 */ /* 0x000fe400000000d7 */
[----:B------:R-:W-:Y:S02]  /*5f70*/  HSET2.LE.AND R4, R0, R59, PT ;  /* 0x0000003b00047233 */ /* 0x000fe40003803000 */
[----:B------:R-:W-:-:S02]  /*5f80*/  PRMT R0, R61, 0x5410, R201 ;  /* 0x000054103d007816 */ /* 0x000fc400000000c9 */
[C---:B------:R-:W-:Y:S02]  /*5f90*/  PRMT R136, R20.reuse, 0x7610, R136 ;  /* 0x0000761014887816 */ /* 0x040fe40000000088 */
[----:B------:R-:W-:Y:S02]  /*5fa0*/  PRMT R119, R20, 0x7632, R119 ;  /* 0x0000763214777816 */ /* 0x000fe40000000077 */
[--C-:B------:R-:W-:Y:S02]  /*5fb0*/  HSET2.LE.AND R2, R2, R59.reuse, PT ;  /* 0x0000003b02027233 */ /* 0x100fe40003803000 */
[----:B------:R-:W-:Y:S02]  /*5fc0*/  PRMT R7, R136, 0x5410, R119 ;  /* 0x0000541088077816 */ /* 0x000fe40000000077 */
[----:B------:R-:W-:Y:S02]  /*5fd0*/  HSET2.LE.AND R5, R0, R59, PT ;  /* 0x0000003b00057233 */ /* 0x000fe40003803000 */
[----:B------:R-:W-:Y:S01]  /*5fe0*/  IADD3 R0, PT, PT, R176, 0xc040, RZ ;  /* 0x0000c040b0007810 */ /* 0x000fe20007ffe0ff */
[----:B------:R-:W-:Y:S01]  /*5ff0*/  @P0 VIADD R0, R22, 0xffffffc0 ;  /* 0xffffffc016000836 */ /* 0x000fe20000000000 */
[----:B------:R-:W-:Y:S01]  /*6000*/  LOP3.LUT R114, R7, R2, RZ, 0xc0, !PT ;  /* 0x0000000207727212 */ /* 0x000fe200078ec0ff */
[----:B------:R-:W-:Y:S01]  /*6010*/  HMMA.16816.F32 R20, R16, R44, RZ ;  /* 0x0000002c1014723c */ /* 0x000fe200000018ff */
[----:B------:R-:W-:Y:S01]  /*6020*/  PRMT R2, R118, 0x5410, R117 ;  /* 0x0000541076027816 */ /* 0x000fe20000000075 */
[----:B------:R-:W-:Y:S01]  /*6030*/  IMAD.IADD R84, R104, 0x1, R0 ;  /* 0x0000000168547824 */ /* 0x000fe200078e0200 */
[----:B------:R-:W2:Y:S01]  /*6040*/  LDSM.16.MT88.4 R28, [R0] ;  /* 0x00000000001c783b */ /* 0x000ea20000004200 */
[----:B------:R-:W-:-:S02]  /*6050*/  PRMT R6, R62, 0x5410, R63 ;  /* 0x000054103e067816 */ /* 0x000fc4000000003f */
[----:B------:R-:W-:Y:S01]  /*6060*/  LOP3.LUT R115, R2, R4, RZ, 0xc0, !PT ;  /* 0x0000000402737212 */ /* 0x000fe200078ec0ff */
[----:B------:R-:W3:Y:S01]  /*6070*/  LDSM.16.MT88.4 R68, [R84] ;  /* 0x000000005444783b */ /* 0x000ee20000004200 */
[----:B------:R-:W-:Y:S01]  /*6080*/  PRMT R2, R140, 0x5410, R139 ;  /* 0x000054108c027816 */ /* 0x000fe2000000008b */
[----:B------:R-:W-:Y:S01]  /*6090*/  HMMA.16816.F32 R44, R16, R46, RZ ;  /* 0x0000002e102c723c */ /* 0x000fe200000018ff */
[----:B------:R-:W-:Y:S02]  /*60a0*/  HSET2.LE.AND R6, R6, R59, PT ;  /* 0x0000003b06067233 */ /* 0x000fe40003803000 */
[----:B------:R-:W-:Y:S02]  /*60b0*/  LOP3.LUT R112, R2, R5, RZ, 0xc0, !PT ;  /* 0x0000000502707212 */ /* 0x000fe400078ec0ff */
[----:B------:R-:W-:-:S04]  /*60c0*/  PRMT R2, R138, 0x5410, R137 ;  /* 0x000054108a027816 */ /* 0x000fc80000000089 */
[----:B------:R-:W-:Y:S01]  /*60d0*/  LOP3.LUT R113, R2, R6, RZ, 0xc0, !PT ;  /* 0x0000000602717212 */ /* 0x000fe200078ec0ff */
[----:B------:R-:W-:Y:S01]  /*60e0*/  IMAD.MOV.U32 R2, RZ, RZ, R105 ;  /* 0x000000ffff027224 */ /* 0x000fe200078e0069 */
[----:B-1----:R-:W-:Y:S01]  /*60f0*/  HMMA.16816.F32 R120, R12, R76, R20 ;  /* 0x0000004c0c78723c */ /* 0x002fe20000001814 */
[----:B------:R-:W-:Y:S02]  /*6100*/  IMAD.MOV.U32 R76, RZ, RZ, R106 ;  /* 0x000000ffff4c7224 */ /* 0x000fe400078e006a */
[----:B------:R1:W-:Y:S01]  /*6110*/  LDSM.16.MT88.4 R104, [R56+0x11800] ;  /* 0x011800003868783b */ /* 0x0003e20000004200 */
[----:B------:R-:W-:-:S04]  /*6120*/  IMAD.MOV.U32 R77, RZ, RZ, R162 ;  /* 0x000000ffff4d7224 */ /* 0x000fc800078e00a2 */
[C---:B------:R-:W-:Y:S01]  /*6130*/  HMMA.16816.F32 R36, R112.reuse, R40, R48 ;  /* 0x000000287024723c */ /* 0x040fe20000001830 */
[----:B------:R-:W-:Y:S07]  /*6140*/  LDSM.16.MT88.4 R48, [R84+0x800] ;  /* 0x000800005430783b */ /* 0x000fee0000004200 */
[----:B------:R-:W-:Y:S01]  /*6150*/  HMMA.16816.F32 R40, R112, R42, R52 ;  /* 0x0000002a7028723c */ /* 0x000fe20000001834 */
[----:B------:R-:W4:Y:S07]  /*6160*/  LDSM.16.MT88.4 R52, [R0+0x800] ;  /* 0x000800000034783b */ /* 0x000f2e0000004200 */
[----:B--2---:R-:W-:Y:S01]  /*6170*/  HMMA.16816.F32 R32, R16, R28, RZ ;  /* 0x0000001c1020723c */ /* 0x004fe200000018ff */
[----:B-1----:R-:W-:-:S07]  /*6180*/  IMAD.MOV.U32 R56, RZ, RZ, R161 ;  /* 0x000000ffff387224 */ /* 0x002fce00078e00a1 */
[C---:B------:R-:W-:Y:S08]  /*6190*/  HMMA.16816.F32 R28, R16.reuse, R30, RZ ;  /* 0x0000001e101c723c */ /* 0x040ff000000018ff */
[C---:B---3--:R-:W-:Y:S08]  /*61a0*/  HMMA.16816.F32 R20, R16.reuse, R70, RZ ;  /* 0x000000461014723c */ /* 0x048ff000000018ff */
[----:B------:R-:W-:Y:S01]  /*61b0*/  HMMA.16816.F32 R4, R16, R88, RZ ;  /* 0x000000581004723c */ /* 0x000fe200000018ff */
[----:B------:R-:W-:-:S02]  /*61c0*/  IMAD.MOV.U32 R88, RZ, RZ, R129 ;  /* 0x000000ffff587224 */ /* 0x000fc400078e0081 */
[----:B------:R-:W-:-:S05]  /*61d0*/  IMAD.MOV.U32 R89, RZ, RZ, R128 ;  /* 0x000000ffff597224 */ /* 0x000fca00078e0080 */
[----:B------:R-:W-:Y:S01]  /*61e0*/  HMMA.16816.F32 R24, R16, R68, RZ ;  /* 0x000000441018723c */ /* 0x000fe200000018ff */
[----:B------:R-:W-:Y:S01]  /*61f0*/  IMAD.MOV.U32 R68, RZ, RZ, R131 ;  /* 0x000000ffff447224 */ /* 0x000fe200078e0083 */
[----:B------:R-:W-:-:S06]  /*6200*/  MOV R69, R130 ;  /* 0x0000008200457202 */ /* 0x000fcc0000000f00 */
[C---:B------:R-:W-:Y:S01]  /*6210*/  HMMA.16816.F32 R128, R12.reuse, R78, R44 ;  /* 0x0000004e0c80723c */ /* 0x040fe2000000182c */
[----:B------:R-:W-:Y:S02]  /*6220*/  IMAD.MOV.U32 R78, RZ, RZ, R160 ;  /* 0x000000ffff4e7224 */ /* 0x000fe400078e00a0 */
[----:B------:R-:W-:Y:S02]  /*6230*/  IMAD.MOV.U32 R79, RZ, RZ, R159 ;  /* 0x000000ffff4f7224 */ /* 0x000fe400078e009f */
[----:B------:R-:W-:Y:S02]  /*6240*/  IMAD.MOV.U32 R44, RZ, RZ, R158 ;  /* 0x000000ffff2c7224 */ /* 0x000fe400078e009e */
[----:B------:R-:W-:Y:S01]  /*6250*/  IMAD.MOV.U32 R45, RZ, RZ, R157 ;  /* 0x000000ffff2d7224 */ /* 0x000fe200078e009d */
[----:B----4-:R-:W-:Y:S01]  /*6260*/  HMMA.16816.F32 R160, R12, R52, R32 ;  /* 0x000000340ca0723c */ /* 0x010fe20000001820 */
[----:B------:R-:W-:Y:S01]  /*6270*/  IMAD.MOV.U32 R32, RZ, RZ, R156 ;  /* 0x000000ffff207224 */ /* 0x000fe200078e009c */
[----:B------:R-:W-:Y:S01]  /*6280*/  MOV R33, R155 ;  /* 0x0000009b00217202 */ /* 0x000fe20000000f00 */
[----:B------:R-:W-:-:S02]  /*6290*/  IMAD.MOV.U32 R52, RZ, RZ, R135 ;  /* 0x000000ffff347224 */ /* 0x000fc400078e0087 */
[----:B------:R-:W-:Y:S02]  /*62a0*/  IMAD.MOV.U32 R34, RZ, RZ, R154 ;  /* 0x000000ffff227224 */ /* 0x000fe400078e009a */
[----:B------:R-:W-:Y:S01]  /*62b0*/  IMAD.MOV.U32 R35, RZ, RZ, R153 ;  /* 0x000000ffff237224 */ /* 0x000fe200078e0099 */
[C---:B------:R-:W-:Y:S01]  /*62c0*/  HMMA.16816.F32 R156, R12.reuse, R54, R28 ;  /* 0x000000360c9c723c */ /* 0x040fe2000000181c */
[----:B------:R-:W-:Y:S02]  /*62d0*/  IMAD.MOV.U32 R31, RZ, RZ, R134 ;  /* 0x000000ffff1f7224 */ /* 0x000fe400078e0086 */
[----:B------:R-:W-:Y:S02]  /*62e0*/  IMAD.MOV.U32 R55, RZ, RZ, R133 ;  /* 0x000000ffff377224 */ /* 0x000fe400078e0085 */
[----:B------:R-:W-:Y:S02]  /*62f0*/  IMAD.MOV.U32 R54, RZ, RZ, R132 ;  /* 0x000000ffff367224 */ /* 0x000fe400078e0084 */
[----:B------:R-:W-:Y:S01]  /*6300*/  IMAD.MOV.U32 R46, RZ, RZ, R173 ;  /* 0x000000ffff2e7224 */ /* 0x000fe200078e00ad */
[----:B------:R-:W-:Y:S01]  /*6310*/  HMMA.16816.F32 R132, R12, R50, R20 ;  /* 0x000000320c84723c */ /* 0x000fe20000001814 */
[----:B------:R-:W-:Y:S01]  /*6320*/  MOV R51, R2 ;  /* 0x0000000200337202 */ /* 0x000fe20000000f00 */
[----:B------:R-:W-:Y:S01]  /*6330*/  IMAD.MOV.U32 R50, RZ, RZ, R175 ;  /* 0x000000ffff327224 */ /* 0x000fe200078e00af */
[----:B------:R-:W1:Y:S01]  /*6340*/  LDSM.16.MT88.4 R20, [R0+0x2000] ;  /* 0x002000000014783b */ /* 0x000e620000004200 */
[----:B------:R-:W-:-:S02]  /*6350*/  IMAD.MOV.U32 R2, RZ, RZ, R174 ;  /* 0x000000ffff027224 */ /* 0x000fc400078e00ae */
[----:B------:R-:W-:Y:S02]  /*6360*/  IMAD.MOV.U32 R47, RZ, RZ, R172 ;  /* 0x000000ffff2f7224 */ /* 0x000fe400078e00ac */
[----:B------:R-:W-:Y:S01]  /*6370*/  HMMA.16816.F32 R172, R12, R64, R4 ;  /* 0x000000400cac723c */ /* 0x000fe20000001804 */
[----:B------:R-:W-:Y:S02]  /*6380*/  IMAD.MOV.U32 R53, RZ, RZ, R152 ;  /* 0x000000ffff357224 */ /* 0x000fe400078e0098 */
[----:B------:R-:W-:Y:S02]  /*6390*/  IMAD.MOV.U32 R65, RZ, RZ, R68 ;  /* 0x000000ffff417224 */ /* 0x000fe400078e0044 */
[----:B------:R-:W-:-:S03]  /*63a0*/  IMAD.MOV.U32 R64, RZ, RZ, R69 ;  /* 0x000000ffff407224 */ /* 0x000fc600078e0045 */
[----:B------:R-:W-:Y:S01]  /*63b0*/  HMMA.16816.F32 R152, R12, R48, R24 ;  /* 0x000000300c98723c */ /* 0x000fe20000001818 */
[----:B------:R-:W-:Y:S01]  /*63c0*/  MOV R48, R32 ;  /* 0x0000002000307202 */ /* 0x000fe20000000f00 */
[----:B------:R-:W-:-:S06]  /*63d0*/  IMAD.MOV.U32 R49, RZ, RZ, R33 ;  /* 0x000000ffff317224 */ /* 0x000fcc00078e0021 */
[----:B------:R-:W-:Y:S01]  /*63e0*/  HMMA.16816.F32 R68, R112, R72, R96 ;  /* 0x000000487044723c */ /* 0x000fe20000001860 */
[----:B------:R-:W-:Y:S02]  /*63f0*/  IMAD.MOV.U32 R98, RZ, RZ, R34 ;  /* 0x000000ffff627224 */ /* 0x000fe400078e0022 */
[----:B------:R-:W-:Y:S02]  /*6400*/  IMAD.MOV.U32 R96, RZ, RZ, R35 ;  /* 0x000000ffff607224 */ /* 0x000fe400078e0023 */
[----:B------:R-:W2:Y:S01]  /*6410*/  LDSM.16.MT88.4 R32, [R84+0x2000] ;  /* 0x002000005420783b */ /* 0x000ea20000004200 */
[----:B------:R-:W-:Y:S02]  /*6420*/  IMAD.MOV.U32 R99, RZ, RZ, R31 ;  /* 0x000000ffff637224 */ /* 0x000fe400078e001f */
[----:B------:R-:W-:Y:S01]  /*6430*/  HMMA.16816.F32 R4, R16, R90, RZ ;  /* 0x0000005a1004723c */ /* 0x000fe200000018ff */
[----:B------:R-:W3:Y:S01]  /*6440*/  LDSM.16.MT88.4 R28, [R0+0x2800] ;  /* 0x00280000001c783b */ /* 0x000ee20000004200 */
[----:B------:R-:W-:-:S02]  /*6450*/  IMAD.MOV.U32 R97, RZ, RZ, R44 ;  /* 0x000000ffff617224 */ /* 0x000fc400078e002c */
[----:B------:R-:W-:Y:S02]  /*6460*/  IMAD.MOV.U32 R90, RZ, RZ, R88 ;  /* 0x000000ffff5a7224 */ /* 0x000fe400078e0058 */
[----:B------:R-:W-:Y:S02]  /*6470*/  IMAD.MOV.U32 R88, RZ, RZ, R77 ;  /* 0x000000ffff587224 */ /* 0x000fe400078e004d */
[C---:B------:R-:W-:Y:S08]  /*6480*/  HMMA.16816.F32 R100, R112.reuse, R104, R100 ;  /* 0x000000687064723c */ /* 0x040ff00000001864 */
[----:B------:R-:W-:Y:S01]  /*6490*/  HMMA.16816.F32 R72, R112, R74, R92 ;  /* 0x0000004a7048723c */ /* 0x000fe2000000185c */
[----:B------:R-:W-:Y:S01]  /*64a0*/  IMAD.MOV.U32 R93, RZ, RZ, R127 ;  /* 0x000000ffff5d7224 */ /* 0x000fe200078e007f */
[----:B------:R-:W-:Y:S01]  /*64b0*/  MOV R94, R125 ;  /* 0x0000007d005e7202 */ /* 0x000fe20000000f00 */
[----:B------:R-:W-:-:S02]  /*64c0*/  IMAD.MOV.U32 R95, RZ, RZ, R126 ;  /* 0x000000ffff5f7224 */ /* 0x000fc400078e007e */
[----:B------:R-:W-:Y:S02]  /*64d0*/  IMAD.MOV.U32 R92, RZ, RZ, R45 ;  /* 0x000000ffff5c7224 */ /* 0x000fe400078e002d */
[----:B------:R-:W-:Y:S01]  /*64e0*/  IMAD.MOV.U32 R91, RZ, RZ, R94 ;  /* 0x000000ffff5b7224 */ /* 0x000fe200078e005e */
[----:B------:R-:W-:Y:S01]  /*64f0*/  HMMA.16816.F32 R104, R112, R106, R80 ;  /* 0x0000006a7068723c */ /* 0x000fe20000001850 */
[----:B------:R-:W-:Y:S02]  /*6500*/  IMAD.MOV.U32 R83, RZ, RZ, R124 ;  /* 0x000000ffff537224 */ /* 0x000fe400078e007c */
[----:B------:R-:W-:Y:S02]  /*6510*/  IMAD.MOV.U32 R94, RZ, RZ, R89 ;  /* 0x000000ffff5e7224 */ /* 0x000fe400078e0059 */
[----:B------:R-:W-:-:S03]  /*6520*/  IMAD.MOV.U32 R89, RZ, RZ, R76 ;  /* 0x000000ffff597224 */ /* 0x000fc600078e004c */
[----:B------:R-:W-:Y:S01]  /*6530*/  HMMA.16816.F32 R124, R12, R66, R4 ;  /* 0x000000420c7c723c */ /* 0x000fe20000001804 */
[----:B------:R-:W-:Y:S02]  /*6540*/  IMAD.MOV.U32 R66, RZ, RZ, R46 ;  /* 0x000000ffff427224 */ /* 0x000fe400078e002e */
[----:B------:R-:W-:Y:S02]  /*6550*/  IMAD.MOV.U32 R67, RZ, RZ, R47 ;  /* 0x000000ffff437224 */ /* 0x000fe400078e002f */
[----:B------:R-:W4:Y:S03]  /*6560*/  LDSM.16.MT88.4 R44, [R84+0x2800] ;  /* 0x00280000542c783b */ /* 0x000f260000004200 */
[C---:B-1----:R-:W-:Y:S08]  /*6570*/  HMMA.16816.F32 R24, R16.reuse, R20, RZ ;  /* 0x000000141018723c */ /* 0x042ff000000018ff */
[C---:B------:R-:W-:Y:S08]  /*6580*/  HMMA.16816.F32 R20, R16.reuse, R22, RZ ;  /* 0x000000161014723c */ /* 0x040ff000000018ff */
[----:B--2---:R-:W-:Y:S01]  /*6590*/  HMMA.16816.F32 R4, R16, R32, RZ ;  /* 0x000000201004723c */ /* 0x004fe200000018ff */
[----:B------:R-:W-:-:S02]  /*65a0*/  IMAD.MOV.U32 R33, RZ, RZ, R92 ;  /* 0x000000ffff217224 */ /* 0x000fc400078e005c */
[----:B------:R-:W-:Y:S01]  /*65b0*/  IMAD.MOV.U32 R32, RZ, RZ, R93 ;  /* 0x000000ffff207224 */ /* 0x000fe200078e005d */
[----:B------:R-:W-:Y:S01]  /*65c0*/  MOV R93, R79 ;  /* 0x0000004f005d7202 */ /* 0x000fe20000000f00 */
[----:B------:R-:W-:-:S03]  /*65d0*/  IMAD.MOV.U32 R92, RZ, RZ, R78 ;  /* 0x000000ffff5c7224 */ /* 0x000fc600078e004e */
[----:B---3--:R-:W-:Y:S01]  /*65e0*/  HMMA.16816.F32 R76, R12, R28, R24 ;  /* 0x0000001c0c4c723c */ /* 0x008fe20000001818 */
[----:B------:R-:W-:Y:S01]  /*65f0*/  IMAD.MOV.U32 R28, RZ, RZ, R83 ;  /* 0x000000ffff1c7224 */ /* 0x000fe200078e0053 */
[----:B------:R-:W1:Y:S01]  /*6600*/  LDSM.16.MT88.4 R24, [R176+0x10000] ;  /* 0x01000000b018783b */ /* 0x000e620000004200 */
[----:B------:R-:W-:-:S05]  /*6610*/  IMAD.MOV.U32 R29, RZ, RZ, R96 ;  /* 0x000000ffff1d7224 */ /* 0x000fca00078e0060 */
[----:B------:R-:W-:Y:S01]  /*6620*/  HMMA.16816.F32 R80, R12, R30, R20 ;  /* 0x0000001e0c50723c */ /* 0x000fe20000001814 */
[----:B------:R-:W-:Y:S01]  /*6630*/  IMAD.MOV.U32 R23, RZ, RZ, R97 ;  /* 0x000000ffff177224 */ /* 0x000fe200078e0061 */
[----:B------:R-:W-:Y:S01]  /*6640*/  MOV R31, R98 ;  /* 0x00000062001f7202 */ /* 0x000fe20000000f00 */
[----:B------:R-:W-:-:S05]  /*6650*/  IMAD.MOV.U32 R30, RZ, RZ, R99 ;  /* 0x000000ffff1e7224 */ /* 0x000fca00078e0063 */
[----:B----4-:R-:W-:Y:S01]  /*6660*/  HMMA.16816.F32 R96, R12, R44, R4 ;  /* 0x0000002c0c60723c */ /* 0x010fe20000001804 */
[----:B------:R-:W-:Y:S02]  /*6670*/  IMAD.MOV.U32 R45, RZ, RZ, R66 ;  /* 0x000000ffff2d7224 */ /* 0x000fe400078e0042 */
[----:B------:R-:W-:-:S05]  /*6680*/  IMAD.MOV.U32 R44, RZ, RZ, R67 ;  /* 0x000000ffff2c7224 */ /* 0x000fca00078e0043 */
[----:B------:R-:W-:Y:S01]  /*6690*/  HMMA.16816.F32 R4, R16, R34, RZ ;  /* 0x000000221004723c */ /* 0x000fe200000018ff */
[----:B------:R-:W-:Y:S02]  /*66a0*/  IMAD.MOV.U32 R34, RZ, RZ, R64 ;  /* 0x000000ffff227224 */ /* 0x000fe400078e0040 */
[----:B------:R-:W-:Y:S02]  /*66b0*/  IMAD.MOV.U32 R35, RZ, RZ, R65 ;  /* 0x000000ffff237224 */ /* 0x000fe400078e0041 */
[----:B------:R-:W-:Y:S02]  /*66c0*/  IMAD.MOV.U32 R59, RZ, RZ, R34 ;  /* 0x000000ffff3b7224 */ /* 0x000fe400078e0022 */
[----:B------:R-:W-:-:S13]  /*66d0*/  IMAD.MOV.U32 R34, RZ, RZ, R54 ;  /* 0x000000ffff227224 */ /* 0x000fda00078e0036 */
[----:B------:R-:W-:Y:S01]  /*66e0*/  HMMA.16816.F32 R64, R12, R46, R4 ;  /* 0x0000002e0c40723c */ /* 0x000fe20000001804 */
[----:B------:R-:W2:Y:S01]  /*66f0*/  LDC.U8 R4, c[0x0][0x4f8] ;  /* 0x00013e00ff047b82 */ /* 0x000ea20000000000 */
[----:B------:R-:W-:Y:S01]  /*6700*/  IMAD.MOV.U32 R5, RZ, RZ, R23 ;  /* 0x000000ffff057224 */ /* 0x000fe200078e0017 */
[----:B------:R-:W-:Y:S01]  /*6710*/  MOV R7, R2 ;  /* 0x0000000200077202 */ /* 0x000fe20000000f00 */
[----:B------:R-:W3:Y:S01]  /*6720*/  LDSM.16.MT88.4 R20, [R176+0x10800] ;  /* 0x01080000b014783b */ /* 0x000ee20000004200 */
[----:B------:R-:W-:Y:S01]  /*6730*/  IMAD.MOV.U32 R6, RZ, RZ, R28 ;  /* 0x000000ffff067224 */ /* 0x000fe200078e001c */
[----:B------:R-:W-:Y:S01]  /*6740*/  LOP3.LUT R2, R110, 0xffff, RZ, 0xc0, !PT ;  /* 0x0000ffff6e027812 */ /* 0x000fe200078ec0ff */
[----:B------:R-:W-:Y:S01]  /*6750*/  IMAD.MOV.U32 R47, RZ, RZ, R5 ;  /* 0x000000ffff2f7224 */ /* 0x000fe200078e0005 */
[----:B------:R-:W-:Y:S01]  /*6760*/  PRMT R28, R58, 0x7770, RZ ;  /* 0x000077703a1c7816 */ /* 0x000fe200000000ff */
[----:B------:R-:W-:Y:S02]  /*6770*/  IMAD.MOV.U32 R46, RZ, RZ, R6 ;  /* 0x000000ffff2e7224 */ /* 0x000fe400078e0006 */
[----:B------:R-:W-:-:S02]  /*6780*/  IMAD.MOV.U32 R58, RZ, RZ, R7 ;  /* 0x000000ffff3a7224 */ /* 0x000fc400078e0007 */
[----:B------:R-:W-:Y:S02]  /*6790*/  IMAD.MOV.U32 R110, RZ, RZ, R32 ;  /* 0x000000ffff6e7224 */ /* 0x000fe400078e0020 */
[----:B------:R-:W-:Y:S01]  /*67a0*/  IMAD.MOV.U32 R32, RZ, RZ, R50 ;  /* 0x000000ffff207224 */ /* 0x000fe200078e0032 */
[C---:B--2---:R-:W-:Y:S01]  /*67b0*/  ISETP.GE.U32.AND P1, PT, R4.reuse, R108, PT ;  /* 0x0000006c0400720c */ /* 0x044fe20003f26070 */
[----:B------:R-:W-:Y:S01]  /*67c0*/  IMAD.MOV.U32 R108, RZ, RZ, R55 ;  /* 0x000000ffff6c7224 */ /* 0x000fe200078e0037 */
[C---:B------:R-:W-:Y:S01]  /*67d0*/  ISETP.GE.U32.AND P4, PT, R4.reuse, R109, PT ;  /* 0x0000006d0400720c */ /* 0x040fe20003f86070 */
[----:B------:R-:W-:Y:S01]  /*67e0*/  IMAD.MOV.U32 R109, RZ, RZ, R35 ;  /* 0x000000ffff6d7224 */ /* 0x000fe200078e0023 */
[----:B------:R-:W-:Y:S02]  /*67f0*/  ISETP.GE.U32.AND P5, PT, R4, R2, PT ;  /* 0x000000020400720c */ /* 0x000fe40003fa6070 */
[----:B-1----:R-:W-:Y:S01]  /*6800*/  HMMA.16816.F32 R4, R16, R24, RZ ;  /* 0x000000181004723c */ /* 0x002fe200000018ff */
[----:B------:R-:W-:Y:S01]  /*6810*/  PRMT R2, R214, 0x7770, RZ ;  /* 0x00007770d6027816 */ /* 0x000fe200000000ff */
[----:B------:R-:W-:Y:S01]  /*6820*/  IMAD.MOV.U32 R24, RZ, RZ, R52 ;  /* 0x000000ffff187224 */ /* 0x000fe200078e0034 */
[----:B------:R-:W1:Y:S01]  /*6830*/  LDC.U8 R214, c[0x0][0x4f8] ;  /* 0x00013e00ffd67b82 */ /* 0x000e620000000000 */
[----:B------:R-:W-:Y:S01]  /*6840*/  IMAD.MOV.U32 R25, RZ, RZ, R53 ;  /* 0x000000ffff197224 */ /* 0x000fe200078e0035 */
[----:B------:R-:W-:-:S02]  /*6850*/  MOV R35, R51 ;  /* 0x0000003300237202 */ /* 0x000fc40000000f00 */
[----:B------:R-:W-:Y:S02]  /*6860*/  @!P1 HADD2 R87, -R151.H0_H0, -RZ.H0_H0 ;  /* 0xa00000ff97579230 */ /* 0x000fe40000000900 */
[----:B------:R-:W-:Y:S02]  /*6870*/  @!P4 HADD2 R85, -R188.H0_H0, -RZ.H0_H0 ;  /* 0xa00000ffbc55c230 */ /* 0x000fe40000000900 */
[----:B------:R-:W-:Y:S01]  /*6880*/  @!P5 HADD2 R86, -R189.H0_H0, -RZ.H0_H0 ;  /* 0xa00000ffbd56d230 */ /* 0x000fe20000000900 */
[----:B------:R-:W-:Y:S02]  /*6890*/  @!P1 PRMT R151, R87, 0x5410, RZ ;  /* 0x0000541057979816 */ /* 0x000fe400000000ff */
[----:B------:R-:W-:Y:S01]  /*68a0*/  @!P4 PRMT R188, R85, 0x5410, RZ ;  /* 0x0000541055bcc816 */ /* 0x000fe200000000ff */
[----:B------:R-:W-:Y:S01]  /*68b0*/  IMAD.MOV.U32 R85, RZ, RZ, R110 ;  /* 0x000000ffff557224 */ /* 0x000fe200078e006e */
[----:B------:R-:W-:Y:S01]  /*68c0*/  @!P5 PRMT R189, R86, 0x5410, RZ ;  /* 0x0000541056bdd816 */ /* 0x000fe200000000ff */
[----:B------:R-:W-:Y:S01]  /*68d0*/  IMAD.MOV.U32 R86, RZ, RZ, R25 ;  /* 0x000000ffff567224 */ /* 0x000fe200078e0019 */
[----:B------:R-:W-:Y:S02]  /*68e0*/  STG.E.U16 desc[UR16][R192.64], R151 ;  /* 0x00000097c0007986 */ /* 0x000fe4000c101510 */
[----:B---3--:R-:W-:Y:S01]  /*68f0*/  HMMA.16816.F32 R52, R12, R20, R4 ;  /* 0x000000140c34723c */ /* 0x008fe20000001804 */
[----:B------:R-:W-:Y:S01]  /*6900*/  IMAD.MOV.U32 R21, RZ, RZ, R48 ;  /* 0x000000ffff157224 */ /* 0x000fe200078e0030 */
[----:B------:R-:W-:Y:S01]  /*6910*/  STG.E.U16 desc[UR16][R192.64+0x2], R189 ;  /* 0x000002bdc0007986 */ /* 0x000fe2000c101510 */
[----:B-1----:R-:W-:-:S05]  /*6920*/  ISETP.GE.U32.AND P3, PT, R214, R28, PT ;  /* 0x0000001cd600720c */ /* 0x002fca0003f66070 */
[----:B------:R-:W-:Y:S01]  /*6930*/  HMMA.16816.F32 R4, R16, R26, RZ ;  /* 0x0000001a1004723c */ /* 0x000fe200000018ff */
[----:B------:R-:W-:Y:S01]  /*6940*/  IMAD.MOV.U32 R27, RZ, RZ, R49 ;  /* 0x000000ffff1b7224 */ /* 0x000fe200078e0031 */
[-C--:B------:R-:W-:Y:S01]  /*6950*/  ISETP.GT.U32.AND P1, PT, R167, R214.reuse, PT ;  /* 0x000000d6a700720c */ /* 0x080fe20003f24070 */
[----:B------:R-:W-:Y:S01]  /*6960*/  IMAD.MOV.U32 R28, RZ, RZ, R21 ;  /* 0x000000ffff1c7224 */ /* 0x000fe200078e0015 */
[----:B------:R-:W-:Y:S01]  /*6970*/  ISETP.GE.U32.AND P4, PT, R214, R111, PT ;  /* 0x0000006fd600720c */ /* 0x000fe20003f86070 */
[----:B------:R-:W-:Y:S01]  /*6980*/  IMAD.MOV.U32 R167, RZ, RZ, R24 ;  /* 0x000000ffffa77224 */ /* 0x000fe200078e0018 */
[----:B------:R-:W-:Y:S02]  /*6990*/  MOV R87, R27 ;  /* 0x0000001b00577202 */ /* 0x000fe40000000f00 */
[----:B------:R-:W-:Y:S01]  /*69a0*/  LDSM.16.MT88.4 R24, [R0+0x4800] ;  /* 0x004800000018783b */ /* 0x000fe20000004200 */
[----:B------:R-:W-:Y:S01]  /*69b0*/  ISETP.GT.U32.AND P5, PT, R168, R214, PT ;  /* 0x000000d6a800720c */ /* 0x000fe20003fa4070 */
[----:B------:R-:W-:-:S02]  /*69c0*/  IMAD.MOV.U32 R168, RZ, RZ, R109 ;  /* 0x000000ffffa87224 */ /* 0x000fc400078e006d */
[----:B------:R-:W-:-:S03]  /*69d0*/  @!P3 HADD2 R208, -R199.H0_H0, -RZ.H0_H0 ;  /* 0xa00000ffc7d0b230 */ /* 0x000fc60000000900 */
[----:B------:R-:W-:Y:S02]  /*69e0*/  @P1 HADD2 R171, -R198.H0_H0, -RZ.H0_H0 ;  /* 0xa00000ffc6ab1230 */ /* 0x000fe40000000900 */
[----:B------:R-:W-:Y:S01]  /*69f0*/  @!P4 HADD2 R170, -R185.H0_H0, -RZ.H0_H0 ;  /* 0xa00000ffb9aac230 */ /* 0x000fe20000000900 */
[----:B------:R-:W-:Y:S01]  /*6a00*/  @!P3 PRMT R199, R208, 0x5410, RZ ;  /* 0x00005410d0c7b816 */ /* 0x000fe200000000ff */
[----:B------:R-:W-:Y:S01]  /*6a10*/  IMAD.MOV.U32 R208, RZ, RZ, R46 ;  /* 0x000000ffffd07224 */ /* 0x000fe200078e002e */
[----:B------:R-:W-:Y:S01]  /*6a20*/  HMMA.16816.F32 R48, R12, R22, R4 ;  /* 0x000000160c30723c */ /* 0x000fe20000001804 */
[----:B------:R-:W1:Y:S01]  /*6a30*/  LDSM.16.MT88.4 R20, [R0+0x4000] ;  /* 0x004000000014783b */ /* 0x000e620000004200 */
[----:B------:R-:W-:Y:S01]  /*6a40*/  @!P4 PRMT R185, R170, 0x5410, RZ ;  /* 0x00005410aab9c816 */ /* 0x000fe200000000ff */
[----:B------:R-:W-:Y:S01]  /*6a50*/  IMAD.MOV.U32 R170, RZ, RZ, R108 ;  /* 0x000000ffffaa7224 */ /* 0x000fe200078e006c */
[----:B------:R-:W-:Y:S01]  /*6a60*/  ISETP.GT.U32.AND P4, PT, R169, R214, PT ;  /* 0x000000d6a900720c */ /* 0x000fe20003f84070 */
[----:B------:R-:W-:-:S02]  /*6a70*/  IMAD.MOV.U32 R169, RZ, RZ, R34 ;  /* 0x000000ffffa97224 */ /* 0x000fc400078e0022 */
[----:B------:R-:W-:Y:S01]  /*6a80*/  @P5 HADD2 R209, -R197.H0_H0, -RZ.H0_H0 ;  /* 0xa00000ffc5d15230 */ /* 0x000fe20000000900 */
[----:B------:R-:W-:Y:S01]  /*6a90*/  @P1 PRMT R198, R171, 0x5410, RZ ;  /* 0x00005410abc61816 */ /* 0x000fe200000000ff */
[----:B------:R-:W-:Y:S01]  /*6aa0*/  IMAD.MOV.U32 R171, RZ, RZ, R167 ;  /* 0x000000ffffab7224 */ /* 0x000fe200078e00a7 */
[C---:B------:R-:W-:Y:S01]  /*6ab0*/  ISETP.GE.U32.AND P1, PT, R214.reuse, R165, PT ;  /* 0x000000a5d600720c */ /* 0x040fe20003f26070 */
[----:B------:R-:W-:Y:S01]  /*6ac0*/  IMAD.MOV.U32 R167, RZ, RZ, R87 ;  /* 0x000000ffffa77224 */ /* 0x000fe200078e0057 */
[----:B------:R-:W-:Y:S01]  /*6ad0*/  @P5 PRMT R197, R209, 0x5410, RZ ;  /* 0x00005410d1c55816 */ /* 0x000fe200000000ff */
[----:B------:R-:W-:Y:S01]  /*6ae0*/  IMAD.MOV.U32 R87, RZ, RZ, R90 ;  /* 0x000000ffff577224 */ /* 0x000fe200078e005a */
[C---:B------:R-:W-:Y:S01]  /*6af0*/  ISETP.GE.U32.AND P5, PT, R214.reuse, R164, PT ;  /* 0x000000a4d600720c */ /* 0x040fe20003fa6070 */
[----:B------:R-:W-:Y:S01]  /*6b00*/  IMAD.MOV.U32 R164, RZ, RZ, R85 ;  /* 0x000000ffffa47224 */ /* 0x000fe200078e0055 */
[----:B------:R-:W-:Y:S01]  /*6b10*/  ISETP.GE.U32.AND P3, PT, R214, R2, PT ;  /* 0x00000002d600720c */ /* 0x000fe20003f66070 */
[----:B------:R-:W-:-:S02]  /*6b20*/  IMAD.MOV.U32 R2, RZ, RZ, R28 ;  /* 0x000000ffff027224 */ /* 0x000fc400078e001c */
[----:B------:R-:W-:Y:S01]  /*6b30*/  @P4 HADD2 R212, -R196.H0_H0, -RZ.H0_H0 ;  /* 0xa00000ffc4d44230 */ /* 0x000fe20000000900 */
[----:B------:R-:W-:Y:S01]  /*6b40*/  MOV R165, R86 ;  /* 0x0000005600a57202 */ /* 0x000fe20000000f00 */
[----:B------:R-:W-:Y:S02]  /*6b50*/  IMAD.MOV.U32 R85, RZ, RZ, R31 ;  /* 0x000000ffff557224 */ /* 0x000fe400078e001f */
[----:B------:R-:W-:Y:S01]  /*6b60*/  IMAD.MOV.U32 R86, RZ, RZ, R29 ;  /* 0x000000ffff567224 */ /* 0x000fe200078e001d */
[----:B------:R-:W-:Y:S01]  /*6b70*/  @P4 PRMT R196, R212, 0x5410, RZ ;  /* 0x00005410d4c44816 */ /* 0x000fe200000000ff */
[----:B------:R-:W-:Y:S01]  /*6b80*/  @!P1 HADD2 R213, -R190.H0_H0, -RZ.H0_H0 ;  /* 0xa00000ffbed59230 */ /* 0x000fe20000000900 */
[----:B------:R-:W-:Y:S01]  /*6b90*/  ISETP.GE.U32.AND P4, PT, R214, R166, PT ;  /* 0x000000a6d600720c */ /* 0x000fe20003f86070 */
[----:B------:R-:W-:Y:S02]  /*6ba0*/  @!P5 HADD2 R220, -R179.H0_H0, -RZ.H0_H0 ;  /* 0xa00000ffb3dcd230 */ /* 0x000fe40000000900 */
[----:B------:R-:W-:Y:S01]  /*6bb0*/  @!P3 HADD2 R221, -R178.H0_H0, -RZ.H0_H0 ;  /* 0xa00000ffb2ddb230 */ /* 0x000fe20000000900 */
[----:B------:R-:W-:-:S02]  /*6bc0*/  @!P1 PRMT R190, R213, 0x5410, RZ ;  /* 0x00005410d5be9816 */ /* 0x000fc400000000ff */
[----:B------:R-:W-:Y:S02]  /*6bd0*/  @!P5 PRMT R179, R220, 0x5410, RZ ;  /* 0x00005410dcb3d816 */ /* 0x000fe400000000ff */
[----:B------:R-:W-:Y:S02]  /*6be0*/  ISETP.GT.U32.AND P5, PT, R247, R214, PT ;  /* 0x000000d6f700720c */ /* 0x000fe40003fa4070 */
[----:B------:R-:W-:-:S03]  /*6bf0*/  @!P3 PRMT R178, R221, 0x5410, RZ ;  /* 0x00005410ddb2b816 */ /* 0x000fc600000000ff */
[----:B------:R-:W-:Y:S01]  /*6c00*/  @!P4 HADD2 R218, -R180.H0_H0, -RZ.H0_H0 ;  /* 0xa00000ffb4dac230 */ /* 0x000fe20000000900 */
[----:B------:R-:W-:Y:S02]  /*6c10*/  ISETP.GE.U32.AND P3, PT, R214, R200, PT ;  /* 0x000000c8d600720c */ /* 0x000fe40003f66070 */
[----:B------:R-:W-:Y:S01]  /*6c20*/  ISETP.GT.U32.AND P1, PT, R249, R214, PT ;  /* 0x000000d6f900720c */ /* 0x000fe20003f24070 */
[----:B-1----:R-:W-:Y:S01]  /*6c30*/  HMMA.16816.F32 R4, R16, R20, RZ ;  /* 0x000000141004723c */ /* 0x002fe200000018ff */
[----:B------:R-:W-:Y:S01]  /*6c40*/  IMAD.MOV.U32 R20, RZ, RZ, R35 ;  /* 0x000000ffff147224 */ /* 0x000fe200078e0023 */
[----:B------:R-:W-:Y:S01]  /*6c50*/  MOV R21, R32 ;  /* 0x0000002000157202 */ /* 0x000fe20000000f00 */
[----:B------:R-:W-:Y:S01]  /*6c60*/  IMAD.MOV.U32 R249, RZ, RZ, R56 ;  /* 0x000000fffff97224 */ /* 0x000fe200078e0038 */
[----:B------:R-:W-:Y:S01]  /*6c70*/  @!P4 PRMT R180, R218, 0x5410, RZ ;  /* 0x00005410dab4c816 */ /* 0x000fe200000000ff */
[----:B------:R-:W-:Y:S01]  /*6c80*/  @P5 HADD2 R222, -R149.H0_H0, -RZ.H0_H0 ;  /* 0xa00000ff95de5230 */ /* 0x000fe20000000900 */
[----:B------:R-:W-:-:S04]  /*6c90*/  ISETP.GT.U32.AND P4, PT, R248, R214, PT ;  /* 0x000000d6f800720c */ /* 0x000fc80003f84070 */
[----:B------:R-:W-:Y:S01]  /*6ca0*/  @P5 PRMT R149, R222, 0x5410, RZ ;  /* 0x00005410de955816 */ /* 0x000fe200000000ff */
[----:B------:R-:W-:Y:S01]  /*6cb0*/  @!P3 HADD2 R225, -R144.H0_H0, -RZ.H0_H0 ;  /* 0xa00000ff90e1b230 */ /* 0x000fe20000000900 */
[----:B------:R-:W-:Y:S01]  /*6cc0*/  ISETP.GE.U32.AND P5, PT, R214, R202, PT ;  /* 0x000000cad600720c */ /* 0x000fe20003fa6070 */
[----:B------:R-:W-:-:S03]  /*6cd0*/  @P1 HADD2 R219, -R177.H0_H0, -RZ.H0_H0 ;  /* 0xa00000ffb1db1230 */ /* 0x000fc60000000900 */
[----:B------:R-:W-:Y:S02]  /*6ce0*/  @!P3 PRMT R144, R225, 0x5410, RZ ;  /* 0x00005410e190b816 */ /* 0x000fe400000000ff */
[----:B------:R-:W-:Y:S01]  /*6cf0*/  ISETP.GT.U32.AND P3, PT, R203, R214, PT ;  /* 0x000000d6cb00720c */ /* 0x000fe20003f64070 */
[----:B------:R-:W-:Y:S01]  /*6d00*/  @P4 HADD2 R223, -R150.H0_H0, -RZ.H0_H0 ;  /* 0xa00000ff96df4230 */ /* 0x000fe20000000900 */
[----:B------:R-:W-:Y:S01]  /*6d10*/  HMMA.16816.F32 R108, R12, R24, R4 ;  /* 0x000000180c6c723c */ /* 0x000fe20000001804 */
[----:B------:R-:W-:Y:S01]  /*6d20*/  IMAD.MOV.U32 R25, RZ, RZ, R33 ;  /* 0x000000ffff197224 */ /* 0x000fe200078e0021 */
[----:B------:R-:W-:Y:S01]  /*6d30*/  @P1 PRMT R177, R219, 0x5410, RZ ;  /* 0x00005410dbb11816 */ /* 0x000fe200000000ff */
[----:B------:R-:W-:Y:S01]  /*6d40*/  IMAD.MOV.U32 R24, RZ, RZ, R20 ;  /* 0x000000ffff187224 */ /* 0x000fe200078e0014 */
[----:B------:R-:W-:Y:S01]  /*6d50*/  @P4 PRMT R150, R223, 0x5410, RZ ;  /* 0x00005410df964816 */ /* 0x000fe200000000ff */
[----:B------:R-:W-:Y:S02]  /*6d60*/  IMAD.MOV.U32 R209, RZ, RZ, R25 ;  /* 0x000000ffffd17224 */ /* 0x000fe400078e0019 */
[----:B------:R-:W-:-:S02]  /*6d70*/  @!P5 HADD2 R226, -R141.H0_H0, -RZ.H0_H0 ;  /* 0xa00000ff8de2d230 */ /* 0x000fc40000000900 */
[----:B------:R-:W-:Y:S01]  /*6d80*/  IMAD.MOV.U32 R25, RZ, RZ, R21 ;  /* 0x000000ffff197224 */ /* 0x000fe200078e0015 */
[----:B------:R-:W-:Y:S01]  /*6d90*/  HMMA.16816.F32 R4, R16, R22, RZ ;  /* 0x000000161004723c */ /* 0x000fe200000018ff */
[----:B------:R-:W-:Y:S01]  /*6da0*/  IMAD.MOV.U32 R166, RZ, RZ, R24 ;  /* 0x000000ffffa67224 */ /* 0x000fe200078e0018 */
[----:B------:R-:W-:Y:S01]  /*6db0*/  ISETP.GE.U32.AND P1, PT, R214, R57, PT ;  /* 0x00000039d600720c */ /* 0x000fe20003f26070 */
[----:B------:R-:W-:Y:S01]  /*6dc0*/  IMAD.MOV.U32 R212, RZ, RZ, R25 ;  /* 0x000000ffffd47224 */ /* 0x000fe200078e0019 */
[----:B------:R-:W-:Y:S01]  /*6dd0*/  MOV R25, R30 ;  /* 0x0000001e00197202 */ /* 0x000fe20000000f00 */
[----:B------:R-:W-:Y:S01]  /*6de0*/  IMAD.MOV.U32 R24, RZ, RZ, R45 ;  /* 0x000000ffff187224 */ /* 0x000fe200078e002d */
[----:B------:R-:W-:Y:S01]  /*6df0*/  @!P5 PRMT R141, R226, 0x5410, RZ ;  /* 0x00005410e28dd816 */ /* 0x000fe200000000ff */
[----:B------:R-:W-:Y:S01]  /*6e00*/  @P3 HADD2 R229, -R147.H0_H0, -RZ.H0_H0 ;  /* 0xa00000ff93e53230 */ /* 0x000fe20000000900 */
[----:B------:R-:W-:-:S04]  /*6e10*/  ISETP.GT.U32.AND P5, PT, R205, R214, PT ;  /* 0x000000d6cd00720c */ /* 0x000fc80003fa4070 */
[----:B------:R-:W-:Y:S02]  /*6e20*/  @P3 PRMT R147, R229, 0x5410, RZ ;  /* 0x00005410e5933816 */ /* 0x000fe400000000ff */
[----:B------:R-:W-:Y:S01]  /*6e30*/  ISETP.GE.U32.AND P3, PT, R214, R62, PT ;  /* 0x0000003ed600720c */ /* 0x000fe20003f66070 */
[----:B------:R-:W-:-:S05]  /*6e40*/  @!P1 HADD2 R224, -R142.H0_H0, -RZ.H0_H0 ;  /* 0xa00000ff8ee09230 */ /* 0x000fca0000000900 */
[----:B------:R-:W-:Y:S01]  /*6e50*/  HMMA.16816.F32 R32, R12, R26, R4 ;  /* 0x0000001a0c20723c */ /* 0x000fe20000001804 */
[----:B------:R-:W1:Y:S01]  /*6e60*/  LDSM.16.MT88.4 R4, [R84+0x4000] ;  /* 0x004000005404783b */ /* 0x000e620000004200 */
[----:B------:R-:W-:Y:S02]  /*6e70*/  IMAD.MOV.U32 R26, RZ, RZ, R47 ;  /* 0x000000ffff1a7224 */ /* 0x000fe400078e002f */
[----:B------:R-:W-:Y:S02]  /*6e80*/  @P5 HADD2 R233, -R145.H0_H0, -RZ.H0_H0 ;  /* 0xa00000ff91e95230 */ /* 0x000fe40000000900 */
[----:B------:R-:W-:Y:S01]  /*6e90*/  IMAD.MOV.U32 R27, RZ, RZ, R44 ;  /* 0x000000ffff1b7224 */ /* 0x000fe200078e002c */
[----:B------:R-:W-:Y:S01]  /*6ea0*/  @!P1 PRMT R142, R224, 0x5410, RZ ;  /* 0x00005410e08e9816 */ /* 0x000fe200000000ff */
[----:B------:R-:W-:Y:S01]  /*6eb0*/  @!P3 HADD2 R234, -R138.H0_H0, -RZ.H0_H0 ;  /* 0xa00000ff8aeab230 */ /* 0x000fe20000000900 */
[----:B------:R-:W-:Y:S02]  /*6ec0*/  @P5 PRMT R145, R233, 0x5410, RZ ;  /* 0x00005410e9915816 */ /* 0x000fe400000000ff */
[----:B------:R-:W-:-:S02]  /*6ed0*/  ISETP.GT.U32.AND P1, PT, R204, R214, PT ;  /* 0x000000d6cc00720c */ /* 0x000fc40003f24070 */
[----:B------:R-:W-:Y:S02]  /*6ee0*/  @!P3 PRMT R138, R234, 0x5410, RZ ;  /* 0x00005410ea8ab816 */ /* 0x000fe400000000ff */
[----:B------:R-:W-:-:S09]  /*6ef0*/  ISETP.GT.U32.AND P3, PT, R246, R214, PT ;  /* 0x000000d6f600720c */ /* 0x000fd20003f64070 */
[----:B------:R-:W-:-:S04]  /*6f00*/  @P1 HADD2 R231, -R146.H0_H0, -RZ.H0_H0 ;  /* 0xa00000ff92e71230 */ /* 0x000fc80000000900 */
[----:B------:R-:W-:Y:S01]  /*6f10*/  @P3 HADD2 R240, -R118.H0_H0, -RZ.H0_H0 ;  /* 0xa00000ff76f03230 */ /* 0x000fe20000000900 */
[----:B------:R-:W-:Y:S02]  /*6f20*/  @P1 PRMT R146, R231, 0x5410, RZ ;  /* 0x00005410e7921816 */ /* 0x000fe400000000ff */
[----:B------:R-:W-:Y:S02]  /*6f30*/  ISETP.GE.U32.AND P1, PT, R214, R63, PT ;  /* 0x0000003fd600720c */ /* 0x000fe40003f26070 */
[----:B------:R-:W-:Y:S01]  /*6f40*/  @P3 PRMT R118, R240, 0x5410, RZ ;  /* 0x00005410f0763816 */ /* 0x000fe200000000ff */
[----:B-1----:R-:W-:Y:S10]  /*6f50*/  HMMA.16816.F32 R20, R16, R4, RZ ;  /* 0x000000041014723c */ /* 0x002ff400000018ff */
[----:B------:R-:W-:-:S05]  /*6f60*/  @!P1 HADD2 R237, -R137.H0_H0, -RZ.H0_H0 ;  /* 0xa00000ff89ed9230 */ /* 0x000fca0000000900 */
[----:B------:R-:W-:Y:S01]  /*6f70*/  @!P1 PRMT R137, R237, 0x5410, RZ ;  /* 0x00005410ed899816 */ /* 0x000fe200000000ff */
[----:B------:R-:W-:Y:S01]  /*6f80*/  HMMA.16816.F32 R16, R16, R6, RZ ;  /* 0x000000061010723c */ /* 0x000fe200000018ff */
[----:B------:R-:W1:Y:S01]  /*6f90*/  LDSM.16.MT88.4 R4, [R84+0x4800] ;  /* 0x004800005404783b */ /* 0x000e620000004200 */
[----:B------:R-:W-:-:S13]  /*6fa0*/  ISETP.GT.U32.AND P1, PT, R217, R214, PT ;  /* 0x000000d6d900720c */ /* 0x000fda0003f24070 */
[----:B------:R-:W-:-:S05]  /*6fb0*/  @P1 HADD2 R241, -R117.H0_H0, -RZ.H0_H0 ;  /* 0xa00000ff75f11230 */ /* 0x000fca0000000900 */
[----:B------:R-:W-:Y:S01]  /*6fc0*/  @P1 PRMT R117, R241, 0x5410, RZ ;  /* 0x00005410f1751816 */ /* 0x000fe200000000ff */
[C---:B-1----:R-:W-:Y:S08]  /*6fd0*/  HMMA.16816.F32 R28, R12.reuse, R4, R20 ;  /* 0x000000040c1c723c */ /* 0x042ff00000001814 */
[----:B------:R-:W-:Y:S01]  /*6fe0*/  HMMA.16816.F32 R20, R12, R6, R16 ;  /* 0x000000060c14723c */ /* 0x000fe20000001810 */
[----:B------:R-:W1:Y:S01]  /*6ff0*/  LDSM.16.MT88.4 R4, [R176+0xd000] ;  /* 0x00d00000b004783b */ /* 0x000e620000004200 */
[----:B------:R-:W-:-:S02]  /*7000*/  IMAD.MOV.U32 R17, RZ, RZ, R91 ;  /* 0x000000ffff117224 */ /* 0x000fc400078e005b */
[----:B------:R-:W-:Y:S01]  /*7010*/  IMAD.MOV.U32 R18, RZ, RZ, R88 ;  /* 0x000000ffff127224 */ /* 0x000fe200078e0058 */
[----:B------:R-:W2:Y:S01]  /*7020*/  LDSM.16.MT88.4 R12, [R0+0x1000] ;  /* 0x00100000000c783b */ /* 0x000ea20000004200 */
[----:B------:R-:W-:Y:S02]  /*7030*/  IMAD.MOV.U32 R19, RZ, RZ, R89 ;  /* 0x000000ffff137224 */ /* 0x000fe400078e0059 */
[C---:B-1----:R-:W-:Y:S08]  /*7040*/  HMMA.16816.F32 R120, R8.reuse, R4, R120 ;  /* 0x000000040878723c */ /* 0x042ff00000001878 */
[----:B------:R-:W-:Y:S01]  /*7050*/  HMMA.16816.F32 R88, R8, R6, R128 ;  /* 0x000000060858723c */ /* 0x000fe20000001880 */
[----:B------:R-:W1:Y:S01]  /*7060*/  LDSM.16.MT88.4 R4, [R84+0x1000] ;  /* 0x001000005404783b */ /* 0x000e620000004200 */
[----:B------:R-:W-:-:S02]  /*7070*/  IMAD.MOV.U32 R131, RZ, RZ, R212 ;  /* 0x000000ffff837224 */ /* 0x000fc400078e00d4 */
[----:B------:R-:W-:Y:S02]  /*7080*/  IMAD.MOV.U32 R212, RZ, RZ, R2 ;  /* 0x000000ffffd47224 */ /* 0x000fe400078e0002 */
[----:B------:R-:W-:Y:S01]  /*7090*/  IMAD.MOV.U32 R2, RZ, RZ, R208 ;  /* 0x000000ffff027224 */ /* 0x000fe200078e00d0 */
[----:B------:R-:W-:Y:S01]  /*70a0*/  MOV R213, R131 ;  /* 0x0000008300d57202 */ /* 0x000fe20000000f00 */
[----:B--2---:R-:W-:Y:S01]  /*70b0*/  HMMA.16816.F32 R44, R8, R12, R160 ;  /* 0x0000000c082c723c */ /* 0x004fe200000018a0 */
[----:B------:R-:W-:Y:S01]  /*70c0*/  MOV R160, R26 ;  /* 0x0000001a00a07202 */ /* 0x000fe20000000f00 */
[----:B------:R-:W-:Y:S01]  /*70d0*/  IMAD.MOV.U32 R128, RZ, RZ, R27 ;  /* 0x000000ffff807224 */ /* 0x000fe200078e001b */
[----:B------:R-:W-:Y:S01]  /*70e0*/  MOV R162, R18 ;  /* 0x0000001200a27202 */ /* 0x000fe20000000f00 */
[----:B------:R-:W-:Y:S02]  /*70f0*/  IMAD.MOV.U32 R129, RZ, RZ, R24 ;  /* 0x000000ffff817224 */ /* 0x000fe400078e0018 */
[----:B------:R-:W-:-:S02]  /*7100*/  IMAD.MOV.U32 R208, RZ, RZ, R25 ;  /* 0x000000ffffd07224 */ /* 0x000fc400078e0019 */
[----:B------:R-:W-:Y:S01]  /*7110*/  HMMA.16816.F32 R24, R8, R14, R156 ;  /* 0x0000000e0818723c */ /* 0x000fe2000000189c */
[----:B------:R-:W-:Y:S01]  /*7120*/  IMAD.MOV.U32 R156, RZ, RZ, R92 ;  /* 0x000000ffff9c7224 */ /* 0x000fe200078e005c */
[----:B------:R-:W2:Y:S01]  /*7130*/  LDSM.16.MT88.4 R12, [R176+0xf000] ;  /* 0x00f00000b00c783b */ /* 0x000ea20000004200 */
[----:B------:R-:W-:Y:S02]  /*7140*/  IMAD.MOV.U32 R157, RZ, RZ, R93 ;  /* 0x000000ffff9d7224 */ /* 0x000fe400078e005d */
[----:B------:R-:W-:Y:S02]  /*7150*/  IMAD.MOV.U32 R158, RZ, RZ, R94 ;  /* 0x000000ffff9e7224 */ /* 0x000fe400078e005e */
[----:B------:R-:W-:Y:S02]  /*7160*/  IMAD.MOV.U32 R159, RZ, RZ, R95 ;  /* 0x000000ffff9f7224 */ /* 0x000fe400078e005f */
[----:B------:R-:W-:Y:S02]  /*7170*/  IMAD.MOV.U32 R130, RZ, RZ, R164 ;  /* 0x000000ffff827224 */ /* 0x000fe400078e00a4 */
[----:B------:R-:W-:-:S02]  /*7180*/  IMAD.MOV.U32 R164, RZ, RZ, R165 ;  /* 0x000000ffffa47224 */ /* 0x000fc400078e00a5 */
[----:B------:R-:W-:Y:S02]  /*7190*/  IMAD.MOV.U32 R165, RZ, RZ, R171 ;  /* 0x000000ffffa57224 */ /* 0x000fe400078e00ab */
[----:B------:R-:W-:Y:S02]  /*71a0*/  IMAD.MOV.U32 R163, RZ, RZ, R17 ;  /* 0x000000ffffa37224 */ /* 0x000fe400078e0011 */
[----:B------:R-:W-:Y:S01]  /*71b0*/  IMAD.MOV.U32 R161, RZ, RZ, R19 ;  /* 0x000000ffffa17224 */ /* 0x000fe200078e0013 */
[----:B-1----:R-:W-:Y:S01]  /*71c0*/  HMMA.16816.F32 R92, R8, R4, R152 ;  /* 0x00000004085c723c */ /* 0x002fe20000001898 */
[----:B------:R-:W-:Y:S01]  /*71d0*/  MOV R153, R169 ;  /* 0x000000a900997202 */ /* 0x000fe20000000f00 */
[----:B------:R-:W-:Y:S02]  /*71e0*/  IMAD.MOV.U32 R154, RZ, RZ, R170 ;  /* 0x000000ffff9a7224 */ /* 0x000fe400078e00aa */
[----:B------:R-:W-:-:S04]  /*71f0*/  IMAD.MOV.U32 R155, RZ, RZ, R168 ;  /* 0x000000ffff9b7224 */ /* 0x000fc800078e00a8 */
[C---:B------:R-:W-:Y:S01]  /*7200*/  HMMA.16816.F32 R132, R8.reuse, R6, R132 ;  /* 0x000000060884723c */ /* 0x040fe20000001884 */
[----:B------:R-:W1:Y:S07]  /*7210*/  LDSM.16.MT88.4 R4, [R0+0x3000] ;  /* 0x003000000004783b */ /* 0x000e6e0000004200 */
[C---:B--2---:R-:W-:Y:S08]  /*7220*/  HMMA.16816.F32 R172, R8.reuse, R12, R172 ;  /* 0x0000000c08ac723c */ /* 0x044ff000000018ac */
[----:B------:R-:W-:Y:S01]  /*7230*/  HMMA.16816.F32 R168, R8, R14, R124 ;  /* 0x0000000e08a8723c */ /* 0x000fe2000000187c */
[----:B------:R-:W2:Y:S01]  /*7240*/  LDSM.16.MT88.4 R12, [R84+0x3000] ;  /* 0x00300000540c783b */ /* 0x000ea20000004200 */
[----:B------:R-:W-:Y:S01]  /*7250*/  IMAD.MOV.U32 R124, RZ, RZ, R157 ;  /* 0x000000ffff7c7224 */ /* 0x000fe200078e009d */
[----:B------:R-:W-:Y:S01]  /*7260*/  MOV R125, R158 ;  /* 0x0000009e007d7202 */ /* 0x000fe20000000f00 */
[----:B------:R-:W-:-:S02]  /*7270*/  IMAD.MOV.U32 R126, RZ, RZ, R159 ;  /* 0x000000ffff7e7224 */ /* 0x000fc400078e009f */
[----:B------:R-:W-:Y:S02]  /*7280*/  IMAD.MOV.U32 R127, RZ, RZ, R160 ;  /* 0x000000ffff7f7224 */ /* 0x000fe400078e00a0 */
[C---:B-1----:R-:W-:Y:S08]  /*7290*/  HMMA.16816.F32 R76, R8.reuse, R4, R76 ;  /* 0x00000004084c723c */ /* 0x042ff0000000184c */
[----:B------:R-:W-:Y:S01]  /*72a0*/  HMMA.16816.F32 R16, R8, R6, R80 ;  /* 0x000000060810723c */ /* 0x000fe20000001850 */
[----:B------:R-:W1:Y:S01]  /*72b0*/  LDSM.16.MT88.4 R4, [R176+0x11000] ;  /* 0x01100000b004783b */ /* 0x000e620000004200 */
[----:B------:R-:W-:-:S02]  /*72c0*/  IMAD.MOV.U32 R83, RZ, RZ, R153 ;  /* 0x000000ffff537224 */ /* 0x000fc400078e0099 */
[----:B------:R-:W-:Y:S02]  /*72d0*/  IMAD.MOV.U32 R82, RZ, RZ, R154 ;  /* 0x000000ffff527224 */ /* 0x000fe400078e009a */
[----:B------:R-:W-:Y:S02]  /*72e0*/  IMAD.MOV.U32 R81, RZ, RZ, R155 ;  /* 0x000000ffff517224 */ /* 0x000fe400078e009b */
[----:B------:R-:W-:Y:S01]  /*72f0*/  IMAD.MOV.U32 R80, RZ, RZ, R156 ;  /* 0x000000ffff507224 */ /* 0x000fe200078e009c */
[----:B--2---:R-:W-:Y:S01]  /*7300*/  HMMA.16816.F32 R152, R8, R12, R96 ;  /* 0x0000000c0898723c */ /* 0x004fe20000001860 */
[----:B------:R-:W-:Y:S02]  /*7310*/  IMAD.MOV.U32 R98, RZ, RZ, R161 ;  /* 0x000000ffff627224 */ /* 0x000fe400078e00a1 */
[----:B------:R-:W-:Y:S02]  /*7320*/  IMAD.MOV.U32 R99, RZ, RZ, R162 ;  /* 0x000000ffff637224 */ /* 0x000fe400078e00a2 */
[----:B------:R-:W-:-:S02]  /*7330*/  IMAD.MOV.U32 R96, RZ, RZ, R163 ;  /* 0x000000ffff607224 */ /* 0x000fc400078e00a3 */
[----:B------:R-:W-:Y:S01]  /*7340*/  IMAD.MOV.U32 R97, RZ, RZ, R166 ;  /* 0x000000ffff617224 */ /* 0x000fe200078e00a6 */
[----:B------:R-:W-:Y:S01]  /*7350*/  HMMA.16816.F32 R156, R8, R14, R64 ;  /* 0x0000000e089c723c */ /* 0x000fe20000001840 */
[----:B------:R-:W-:Y:S01]  /*7360*/  MOV R65, R164 ;  /* 0x000000a400417202 */ /* 0x000fe20000000f00 */
[----:B------:R-:W-:Y:S01]  /*7370*/  IMAD.MOV.U32 R66, RZ, RZ, R165 ;  /* 0x000000ffff427224 */ /* 0x000fe200078e00a5 */
[----:B------:R-:W2:Y:S01]  /*7380*/  LDSM.16.MT88.4 R12, [R0+0x5000] ;  /* 0x00500000000c783b */ /* 0x000ea20000004200 */
[----:B------:R-:W-:-:S04]  /*7390*/  IMAD.MOV.U32 R67, RZ, RZ, R167 ;  /* 0x000000ffff437224 */ /* 0x000fc800078e00a7 */
[C---:B-1----:R-:W-:Y:S08]  /*73a0*/  HMMA.16816.F32 R160, R8.reuse, R4, R52 ;  /* 0x0000000408a0723c */ /* 0x042ff00000001834 */
[C---:B------:R-:W-:Y:S01]  /*73b0*/  HMMA.16816.F32 R164, R8.reuse, R6, R48 ;  /* 0x0000000608a4723c */ /* 0x040fe20000001830 */
[----:B------:R-:W1:Y:S04]  /*73c0*/  LDSM.16.MT88.4 R4, [R84+0x5000] ;  /* 0x005000005404783b */ /* 0x000e680000004200 */
[----:B------:R-:W3:Y:S03]  /*73d0*/  LDSM.16.MT88.4 R48, [R0+0x1800] ;  /* 0x001800000030783b */ /* 0x000ee60000004200 */
[C---:B--2---:R-:W-:Y:S08]  /*73e0*/  HMMA.16816.F32 R108, R8.reuse, R12, R108 ;  /* 0x0000000c086c723c */ /* 0x044ff0000000186c */
[----:B------:R-:W-:Y:S01]  /*73f0*/  HMMA.16816.F32 R12, R8, R14, R32 ;  /* 0x0000000e080c723c */ /* 0x000fe20000001820 */
[----:B------:R-:W-:-:S02]  /*7400*/  IMAD.MOV.U32 R35, RZ, RZ, R82 ;  /* 0x000000ffff237224 */ /* 0x000fc400078e0052 */
[----:B------:R-:W-:Y:S02]  /*7410*/  IMAD.MOV.U32 R33, RZ, RZ, R65 ;  /* 0x000000ffff217224 */ /* 0x000fe400078e0041 */
[----:B------:R-:W-:Y:S02]  /*7420*/  IMAD.MOV.U32 R32, RZ, RZ, R66 ;  /* 0x000000ffff207224 */ /* 0x000fe400078e0042 */
[----:B------:R-:W-:Y:S02]  /*7430*/  IMAD.MOV.U32 R34, RZ, RZ, R67 ;  /* 0x000000ffff227224 */ /* 0x000fe400078e0043 */
[----:B------:R-:W-:Y:S01]  /*7440*/  LDSM.16.MT88.4 R64, [R176+0xf800] ;  /* 0x00f80000b040783b */ /* 0x000fe20000004200 */
[----:B-1----:R-:W-:Y:S01]  /*7450*/  HMMA.16816.F32 R28, R8, R4, R28 ;  /* 0x00000004081c723c */ /* 0x002fe2000000181c */
[----:B------:R-:W-:Y:S02]  /*7460*/  IMAD.MOV.U32 R4, RZ, RZ, R2 ;  /* 0x000000ffff047224 */ /* 0x000fe400078e0002 */
[----:B------:R-:W-:-:S02]  /*7470*/  IMAD.MOV.U32 R2, RZ, RZ, R59 ;  /* 0x000000ffff027224 */ /* 0x000fc400078e003b */
[----:B------:R-:W-:Y:S02]  /*7480*/  IMAD.MOV.U32 R5, RZ, RZ, R127 ;  /* 0x000000ffff057224 */ /* 0x000fe400078e007f */
[----:B------:R-:W-:Y:S01]  /*7490*/  FADD.FTZ R2, R2, R249 ;  /* 0x000000f902027221 */ /* 0x000fe20000010000 */
[----:B------:R-:W-:Y:S01]  /*74a0*/  HMMA.16816.F32 R20, R8, R6, R20 ;  /* 0x000000060814723c */ /* 0x000fe20000001814 */
[----:B------:R-:W-:Y:S01]  /*74b0*/  IMAD.MOV.U32 R10, RZ, RZ, R80 ;  /* 0x000000ffff0a7224 */ /* 0x000fe200078e0050 */
[----:B------:R-:W-:Y:S01]  /*74c0*/  MOV R6, R97 ;  /* 0x0000006100067202 */ /* 0x000fe20000000f00 */
[----:B------:R-:W-:Y:S02]  /*74d0*/  IMAD.MOV.U32 R9, RZ, RZ, R81 ;  /* 0x000000ffff097224 */ /* 0x000fe400078e0051 */
[----:B------:R-:W-:Y:S02]  /*74e0*/  IMAD.MOV.U32 R8, RZ, RZ, R83 ;  /* 0x000000ffff087224 */ /* 0x000fe400078e0053 */
[----:B------:R-:W1:Y:S01]  /*74f0*/  LDSM.16.MT88.4 R80, [R0+0x3800] ;  /* 0x003800000050783b */ /* 0x000e620000004200 */
[----:B---3--:R-:W-:Y:S01]  /*7500*/  HMMA.16816.F32 R44, R112, R48, R44 ;  /* 0x00000030702c723c */ /* 0x008fe2000000182c */
[----:B------:R-:W-:-:S02]  /*7510*/  IMAD.MOV.U32 R11, RZ, RZ, R58 ;  /* 0x000000ffff0b7224 */ /* 0x000fc400078e003a */
[----:B------:R-:W-:Y:S01]  /*7520*/  IMAD.MOV.U32 R7, RZ, RZ, R96 ;  /* 0x000000ffff077224 */ /* 0x000fe200078e0060 */
[----:B------:R-:W2:Y:S01]  /*7530*/  LDSM.16.MT88.4 R56, [R84+0x1800] ;  /* 0x001800005438783b */ /* 0x000ea20000004200 */
[----:B------:R-:W-:-:S03]  /*7540*/  FADD.FTZ R2, R11, R2 ;  /* 0x000000020b027221 */ /* 0x000fc60000010000 */
[C---:B------:R-:W-:Y:S01]  /*7550*/  HMMA.16816.F32 R48, R112.reuse, R50, R24 ;  /* 0x000000327030723c */ /* 0x040fe20000001818 */
[----:B------:R-:W-:Y:S01]  /*7560*/  MOV R25, R124 ;  /* 0x0000007c00197202 */ /* 0x000fe20000000f00 */
[----:B------:R-:W-:Y:S02]  /*7570*/  IMAD.MOV.U32 R24, RZ, RZ, R125 ;  /* 0x000000ffff187224 */ /* 0x000fe400078e007d */
[----:B------:R-:W-:Y:S02]  /*7580*/  IMAD.MOV.U32 R26, RZ, RZ, R99 ;  /* 0x000000ffff1a7224 */ /* 0x000fe400078e0063 */
[----:B------:R-:W-:Y:S02]  /*7590*/  IMAD.MOV.U32 R27, RZ, RZ, R98 ;  /* 0x000000ffff1b7224 */ /* 0x000fe400078e0062 */
[----:B------:R-:W3:Y:S01]  /*75a0*/  LDSM.16.MT88.4 R96, [R176+0x11800] ;  /* 0x01180000b060783b */ /* 0x000ee20000004200 */
[C---:B-1----:R-:W-:Y:S08]  /*75b0*/  HMMA.16816.F32 R76, R112.reuse, R80, R76 ;  /* 0x00000050704c723c */ /* 0x042ff0000000184c */
[----:B------:R-:W-:Y:S01]  /*75c0*/  HMMA.16816.F32 R80, R112, R82, R16 ;  /* 0x000000527050723c */ /* 0x000fe20000001810 */
[----:B------:R-:W-:-:S02]  /*75d0*/  IMAD.MOV.U32 R18, RZ, RZ, R128 ;  /* 0x000000ffff127224 */ /* 0x000fc400078e0080 */
[----:B------:R-:W-:Y:S02]  /*75e0*/  IMAD.MOV.U32 R17, RZ, RZ, R129 ;  /* 0x000000ffff117224 */ /* 0x000fe400078e0081 */
[----:B------:R-:W-:Y:S02]  /*75f0*/  IMAD.MOV.U32 R16, RZ, RZ, R130 ;  /* 0x000000ffff107224 */ /* 0x000fe400078e0082 */
[----:B------:R1:W-:Y:S01]  /*7600*/  LDSM.16.MT88.4 R128, [R0+0x5800] ;  /* 0x005800000080783b */ /* 0x0003e20000004200 */
[----:B------:R-:W-:Y:S01]  /*7610*/  IMAD.MOV.U32 R19, RZ, RZ, R126 ;  /* 0x000000ffff137224 */ /* 0x000fe200078e007e */
[----:B--2---:R-:W-:Y:S01]  /*7620*/  HMMA.16816.F32 R52, R112, R56, R92 ;  /* 0x000000387034723c */ /* 0x004fe2000000185c */
[----:B------:R-:W-:Y:S01]  /*7630*/  IMAD.MOV.U32 R249, RZ, RZ, R17 ;  /* 0x000000fffff97224 */ /* 0x000fe200078e0011 */
[----:B------:R-:W2:Y:S01]  /*7640*/  LDSM.16.MT88.4 R124, [R176+0xd800] ;  /* 0x00d80000b07c783b */ /* 0x000ea20000004200 */
[----:B------:R-:W-:Y:S02]  /*7650*/  IMAD.MOV.U32 R17, RZ, RZ, R25 ;  /* 0x000000ffff117224 */ /* 0x000fe400078e0019 */
[----:B------:R-:W-:Y:S01]  /*7660*/  FADD.FTZ R2, R249, R2 ;  /* 0x00000002f9027221 */ /* 0x000fe20000010000 */
[----:B------:R-:W-:-:S02]  /*7670*/  IMAD.MOV.U32 R25, RZ, RZ, R27 ;  /* 0x000000ffff197224 */ /* 0x000fc400078e001b */
[----:B------:R-:W-:Y:S01]  /*7680*/  IMAD.MOV.U32 R27, RZ, RZ, R10 ;  /* 0x000000ffff1b7224 */ /* 0x000fe200078e000a */
[C---:B------:R-:W-:Y:S08]  /*7690*/  HMMA.16816.F32 R56, R112.reuse, R58, R132 ;  /* 0x0000003a7038723c */ /* 0x040ff00000001884 */
[----:B---3--:R-:W-:Y:S01]  /*76a0*/  HMMA.16816.F32 R92, R112, R96, R160 ;  /* 0x00000060705c723c */ /* 0x008fe200000018a0 */
[----:B-1----:R-:W-:-:S04]  /*76b0*/  PRMT R0, R60, 0x7770, RZ ;  /* 0x000077703c007816 */ /* 0x002fc800000000ff */
[----:B------:R-:W-:-:S03]  /*76c0*/  ISETP.GE.U32.AND P4, PT, R214, R0, PT ;  /* 0x00000000d600720c */ /* 0x000fc60003f86070 */
[----:B------:R-:W-:Y:S01]  /*76d0*/  HMMA.16816.F32 R96, R112, R98, R164 ;  /* 0x000000627060723c */ /* 0x000fe200000018a4 */
[----:B------:R-:W-:-:S04]  /*76e0*/  PRMT R0, R216, 0x7770, RZ ;  /* 0x00007770d8007816 */ /* 0x000fc800000000ff */
[----:B------:R-:W-:Y:S01]  /*76f0*/  ISETP.GE.U32.AND P5, PT, R214, R0, PT ;  /* 0x00000000d600720c */ /* 0x000fe20003fa6070 */
[----:B------:R-:W-:Y:S01]  /*7700*/  FADD.FTZ R0, R16, R213 ;  /* 0x000000d510007221 */ /* 0x000fe20000010000 */
[----:B------:R-:W-:Y:S01]  /*7710*/  IMAD.MOV.U32 R213, RZ, RZ, R18 ;  /* 0x000000ffffd57224 */ /* 0x000fe200078e0012 */
[----:B------:R-:W-:Y:S01]  /*7720*/  MOV R16, R24 ;  /* 0x0000001800107202 */ /* 0x000fe20000000f00 */
[----:B------:R-:W-:Y:S02]  /*7730*/  IMAD.MOV.U32 R18, RZ, RZ, R26 ;  /* 0x000000ffff127224 */ /* 0x000fe400078e001a */
[----:B------:R-:W-:Y:S01]  /*7740*/  FADD.FTZ R4, R4, R0 ;  /* 0x0000000004047221 */ /* 0x000fe20000010000 */
[----:B------:R-:W-:Y:S01]  /*7750*/  LOP3.LUT R0, R207, 0xffff, RZ, 0xc0, !PT ;  /* 0x0000ffffcf007812 */ /* 0x000fe200078ec0ff */
[----:B------:R-:W-:Y:S01]  /*7760*/  @!P4 HADD2 R230, -R148.H0_H0, -RZ.H0_H0 ;  /* 0xa00000ff94e6c230 */ /* 0x000fe20000000900 */
[----:B------:R-:W-:Y:S01]  /*7770*/  MOV R218, R213 ;  /* 0x000000d500da7202 */ /* 0x000fe20000000f00 */
[----:B------:R-:W-:-:S02]  /*7780*/  IMAD.MOV.U32 R26, RZ, RZ, R9 ;  /* 0x000000ffff1a7224 */ /* 0x000fc400078e0009 */
[----:B------:R-:W-:Y:S01]  /*7790*/  FADD.FTZ R4, R16, R4 ;  /* 0x0000000410047221 */ /* 0x000fe20000010000 */
[----:B------:R-:W-:Y:S01]  /*77a0*/  IMAD.MOV.U32 R249, RZ, RZ, R18 ;  /* 0x000000fffff97224 */ /* 0x000fe200078e0012 */
[----:B------:R-:W-:Y:S01]  /*77b0*/  @!P4 PRMT R148, R230, 0x5410, RZ ;  /* 0x00005410e694c816 */ /* 0x000fe200000000ff */
[----:B------:R-:W-:Y:S01]  /*77c0*/  @!P5 HADD2 R238, -R136.H0_H0, -RZ.H0_H0 ;  /* 0xa00000ff88eed230 */ /* 0x000fe20000000900 */
[----:B------:R-:W-:Y:S01]  /*77d0*/  ISETP.GE.U32.AND P4, PT, R214, R61, PT ;  /* 0x0000003dd600720c */ /* 0x000fe20003f86070 */
[----:B------:R-:W-:Y:S02]  /*77e0*/  IMAD.MOV.U32 R213, RZ, RZ, R26 ;  /* 0x000000ffffd57224 */ /* 0x000fe400078e001a */
[----:B------:R-:W-:Y:S01]  /*77f0*/  FADD.FTZ R2, R218, R2 ;  /* 0x00000002da027221 */ /* 0x000fe20000010000 */
[----:B------:R-:W-:Y:S01]  /*7800*/  IMAD.MOV.U32 R18, RZ, RZ, R33 ;  /* 0x000000ffff127224 */ /* 0x000fe200078e0021 */
[----:B------:R-:W-:Y:S01]  /*7810*/  @!P5 PRMT R136, R238, 0x5410, RZ ;  /* 0x00005410ee88d816 */ /* 0x000fe200000000ff */
[----:B------:R-:W-:Y:S01]  /*7820*/  IMAD.MOV.U32 R16, RZ, RZ, R27 ;  /* 0x000000ffff107224 */ /* 0x000fe200078e001b */
[----:B------:R-:W-:Y:S01]  /*7830*/  ISETP.GE.U32.AND P5, PT, R214, R0, PT ;  /* 0x00000000d600720c */ /* 0x000fe20003fa6070 */
[----:B------:R-:W-:Y:S01]  /*7840*/  FADD.FTZ R4, R249, R4 ;  /* 0x00000004f9047221 */ /* 0x000fe20000010000 */
[----:B------:R-:W-:Y:S01]  /*7850*/  LOP3.LUT R0, R206, 0xffff, RZ, 0xc0, !PT ;  /* 0x0000ffffce007812 */ /* 0x000fe200078ec0ff */
[----:B--2---:R-:W-:Y:S01]  /*7860*/  HMMA.16816.F32 R120, R112, R124, R120 ;  /* 0x0000007c7078723c */ /* 0x004fe20000001878 */
[----:B------:R-:W-:-:S02]  /*7870*/  IMAD.MOV.U32 R24, RZ, RZ, R8 ;  /* 0x000000ffff187224 */ /* 0x000fc400078e0008 */
[----:B------:R-:W-:Y:S01]  /*7880*/  LDSM.16.MT88.4 R8, [R84+0x5800] ;  /* 0x005800005408783b */ /* 0x000fe20000004200 */
[----:B------:R-:W-:Y:S02]  /*7890*/  @!P4 HADD2 R232, -R140.H0_H0, -RZ.H0_H0 ;  /* 0xa00000ff8ce8c230 */ /* 0x000fe40000000900 */
[----:B------:R-:W-:Y:S01]  /*78a0*/  IMAD.MOV.U32 R27, RZ, RZ, R6 ;  /* 0x000000ffff1b7224 */ /* 0x000fe200078e0006 */
[----:B------:R-:W-:Y:S01]  /*78b0*/  MOV R6, R209 ;  /* 0x000000d100067202 */ /* 0x000fe20000000f00 */
[----:B------:R-:W-:Y:S01]  /*78c0*/  IMAD.MOV.U32 R26, RZ, RZ, R7 ;  /* 0x000000ffff1a7224 */ /* 0x000fe200078e0007 */
[----:B------:R-:W-:Y:S01]  /*78d0*/  HMMA.16816.F32 R124, R112, R126, R88 ;  /* 0x0000007e707c723c */ /* 0x000fe20000001858 */
[----:B------:R-:W-:Y:S01]  /*78e0*/  @!P4 PRMT R140, R232, 0x5410, RZ ;  /* 0x00005410e88cc816 */ /* 0x000fe200000000ff */
[----:B------:R-:W1:Y:S01]  /*78f0*/  LDSM.16.MT88.4 R88, [R84+0x3800] ;  /* 0x003800005458783b */ /* 0x000e620000004200 */
[----:B------:R-:W-:Y:S01]  /*7900*/  ISETP.GT.U32.AND P4, PT, R215, R214, PT ;  /* 0x000000d6d700720c */ /* 0x000fe20003f84070 */
[----:B------:R-:W-:-:S02]  /*7910*/  @!P5 HADD2 R243, -R187.H0_H0, -RZ.H0_H0 ;  /* 0xa00000ffbbf3d230 */ /* 0x000fc40000000900 */
[----:B------:R-:W-:Y:S02]  /*7920*/  IMAD.MOV.U32 R7, RZ, RZ, R208 ;  /* 0x000000ffff077224 */ /* 0x000fe400078e00d0 */
[----:B------:R-:W-:Y:S01]  /*7930*/  IMAD.MOV.U32 R33, RZ, RZ, R85 ;  /* 0x000000ffff217224 */ /* 0x000fe200078e0055 */
[----:B------:R-:W-:Y:S01]  /*7940*/  HMMA.16816.F32 R108, R112, R128, R108 ;  /* 0x00000080706c723c */ /* 0x000fe2000000186c */
[----:B------:R-:W-:Y:S01]  /*7950*/  @!P5 PRMT R187, R243, 0x5410, RZ ;  /* 0x00005410f3bbd816 */ /* 0x000fe200000000ff */
[----:B------:R-:W-:Y:S02]  /*7960*/  IMAD.MOV.U32 R209, RZ, RZ, R87 ;  /* 0x000000ffffd17224 */ /* 0x000fe400078e0057 */
[----:B------:R-:W-:-:S03]  /*7970*/  IMAD.MOV.U32 R208, RZ, RZ, R86 ;  /* 0x000000ffffd07224 */ /* 0x000fc600078e0056 */
[----:B------:R-:W-:Y:S01]  /*7980*/  @P4 HADD2 R239, -R119.H0_H0, -RZ.H0_H0 ;  /* 0xa00000ff77ef4230 */ /* 0x000fe20000000900 */
[C---:B------:R-:W-:Y:S04]  /*7990*/  HMMA.16816.F32 R60, R112.reuse, R64, R172 ;  /* 0x00000040703c723c */ /* 0x040fe800000018ac */
[----:B------:R-:W-:Y:S02]  /*79a0*/  @P4 PRMT R119, R239, 0x5410, RZ ;  /* 0x00005410ef774816 */ /* 0x000fe400000000ff */
[C---:B------:R-:W-:Y:S02]  /*79b0*/  ISETP.GE.U32.AND P4, PT, R214.reuse, R0, PT ;  /* 0x00000000d600720c */ /* 0x040fe40003f86070 */
[----:B------:R-:W-:Y:S01]  /*79c0*/  LOP3.LUT R0, R201, 0xffff, RZ, 0xc0, !PT ;  /* 0x0000ffffc9007812 */ /* 0x000fe200078ec0ff */
[----:B------:R-:W-:Y:S03]  /*79d0*/  HMMA.16816.F32 R128, R112, R130, R12 ;  /* 0x000000827080723c */ /* 0x000fe6000000180c */
[----:B------:R-:W-:Y:S01]  /*79e0*/  ISETP.GE.U32.AND P3, PT, R214, R0, PT ;  /* 0x00000000d600720c */ /* 0x000fe20003f66070 */
[----:B------:R-:W-:Y:S01]  /*79f0*/  FADD.FTZ R0, R213, R2 ;  /* 0x00000002d5007221 */ /* 0x000fe20000010000 */
[----:B------:R-:W-:-:S03]  /*7a00*/  FADD.FTZ R2, R16, R4 ;  /* 0x0000000410027221 */ /* 0x000fc60000010000 */
[----:B------:R-:W-:Y:S01]  /*7a10*/  FADD.FTZ R0, R18, R0 ;  /* 0x0000000012007221 */ /* 0x000fe20000010000 */
[----:B------:R-:W-:Y:S01]  /*7a20*/  FADD.FTZ R2, R17, R2 ;  /* 0x0000000211027221 */ /* 0x000fe20000010000 */
[----:B------:R-:W2:Y:S01]  /*7a30*/  LDC R18, c[0x0][0x448] ;  /* 0x00011200ff127b82 */ /* 0x000ea20000000800 */
[----:B------:R-:W-:Y:S02]  /*7a40*/  @!P4 HADD2 R242, -R143.H0_H0, -RZ.H0_H0 ;  /* 0xa00000ff8ff2c230 */ /* 0x000fe40000000900 */
[----:B------:R-:W-:Y:S01]  /*7a50*/  FADD.FTZ R0, R19, R0 ;  /* 0x0000000013007221 */ /* 0x000fe20000010000 */
[----:B------:R-:W-:Y:S01]  /*7a60*/  FADD.FTZ R2, R5, R2 ;  /* 0x0000000205027221 */ /* 0x000fe20000010000 */
[----:B------:R-:W-:Y:S01]  /*7a70*/  HMMA.16816.F32 R64, R112, R66, R168 ;  /* 0x000000427040723c */ /* 0x000fe200000018a8 */
[----:B------:R-:W-:Y:S01]  /*7a80*/  @!P3 HADD2 R244, -R139.H0_H0, -RZ.H0_H0 ;  /* 0xa00000ff8bf4b230 */ /* 0x000fe20000000900 */
[----:B------:R-:W-:Y:S01]  /*7a90*/  @!P4 PRMT R143, R242, 0x5410, RZ ;  /* 0x00005410f28fc816 */ /* 0x000fe200000000ff */
[----:B------:R-:W-:Y:S01]  /*7aa0*/  FADD.FTZ R0, R24, R0 ;  /* 0x0000000018007221 */ /* 0x000fe20000010000 */
[----:B------:R-:W-:-:S02]  /*7ab0*/  FADD.FTZ R2, R25, R2 ;  /* 0x0000000219027221 */ /* 0x000fc40000010000 */
[----:B------:R-:W-:Y:S01]  /*7ac0*/  @!P3 PRMT R139, R244, 0x5410, RZ ;  /* 0x00005410f48bb816 */ /* 0x000fe200000000ff */
[----:B------:R-:W-:Y:S01]  /*7ad0*/  FADD.FTZ R0, R26, R0 ;  /* 0x000000001a007221 */ /* 0x000fe20000010000 */
[----:B------:R-:W-:Y:S01]  /*7ae0*/  FADD.FTZ R2, R27, R2 ;  /* 0x000000021b027221 */ /* 0x000fe20000010000 */
[----:B-1----:R-:W-:Y:S02]  /*7af0*/  HMMA.16816.F32 R84, R112, R88, R152 ;  /* 0x000000587054723c */ /* 0x002fe40000001898 */
[----:B------:R-:W-:Y:S01]  /*7b00*/  FADD.FTZ R0, R6, R0 ;  /* 0x0000000006007221 */ /* 0x000fe20000010000 */
[----:B------:R-:W-:-:S03]  /*7b10*/  FADD.FTZ R2, R7, R2 ;  /* 0x0000000207027221 */ /* 0x000fc60000010000 */
[----:B------:R-:W-:Y:S01]  /*7b20*/  FADD.FTZ R0, R32, R0 ;  /* 0x0000000020007221 */ /* 0x000fe20000010000 */
[----:B------:R-:W-:Y:S01]  /*7b30*/  FADD.FTZ R2, R33, R2 ;  /* 0x0000000221027221 */ /* 0x000fe20000010000 */
[----:B------:R-:W-:Y:S01]  /*7b40*/  HMMA.16816.F32 R88, R112, R90, R156 ;  /* 0x0000005a7058723c */ /* 0x000fe2000000189c */
[----:B--2---:R-:W-:Y:S02]  /*7b50*/  IMAD.SHL.U32 R4, R18, 0x8, RZ ;  /* 0x0000000812047824 */ /* 0x004fe400078e00ff */
[----:B------:R-:W-:Y:S01]  /*7b60*/  FADD.FTZ R248, R34, R0 ;  /* 0x0000000022f87221 */ /* 0x000fe20000010000 */
[----:B------:R-:W-:Y:S01]  /*7b70*/  FADD.FTZ R249, R35, R2 ;  /* 0x0000000223f97221 */ /* 0x000fe20000010000 */
[----:B------:R-:W-:-:S04]  /*7b80*/  IMAD.WIDE R4, R4, 0x2, R192 ;  /* 0x0000000204047825 */ /* 0x000fc800078e02c0 */
[----:B------:R-:W-:Y:S01]  /*7b90*/  FADD.FTZ R248, R212, R248 ;  /* 0x000000f8d4f87221 */ /* 0x000fe20000010000 */
[----:B------:R-:W-:Y:S01]  /*7ba0*/  FADD.FTZ R249, R209, R249 ;  /* 0x000000f9d1f97221 */ /* 0x000fe20000010000 */
[C---:B------:R-:W-:Y:S01]  /*7bb0*/  HMMA.16816.F32 R132, R112.reuse, R8, R28 ;  /* 0x000000087084723c */ /* 0x040fe2000000181c */
[----:B------:R1:W-:Y:S01]  /*7bc0*/  STG.E.U16 desc[UR16][R4.64], R188 ;  /* 0x000000bc04007986 */ /* 0x0003e2000c101510 */
[----:B------:R-:W-:Y:S01]  /*7bd0*/  FADD.FTZ R248, R208, R248 ;  /* 0x000000f8d0f87221 */ /* 0x000fe20000010000 */
[----:B------:R-:W-:Y:S02]  /*7be0*/  FADD.FTZ R249, R252, R249 ;  /* 0x000000f9fcf97221 */ /* 0x000fe40000010000 */
[----:B------:R1:W-:Y:S01]  /*7bf0*/  STG.E.U16 desc[UR16][R4.64+0x2], R185 ;  /* 0x000002b904007986 */ /* 0x0003e2000c101510 */
[----:B------:R-:W-:Y:S02]  /*7c00*/  FADD.FTZ R248, R250, R248 ;  /* 0x000000f8faf87221 */ /* 0x000fe40000010000 */
[----:B------:R-:W-:Y:S01]  /*7c10*/  HMMA.16816.F32 R112, R112, R10, R20 ;  /* 0x0000000a7070723c */ /* 0x000fe20000001814 */
[----:B------:R-:W-:Y:S01]  /*7c20*/  FADD.FTZ R249, R251, R249 ;  /* 0x000000f9fbf97221 */ /* 0x000fe20000010000 */
[----:B------:R1:W-:Y:S04]  /*7c30*/  STG.E.U16 desc[UR16][R192.64+0x10], R199 ;  /* 0x000010c7c0007986 */ /* 0x0003e8000c101510 */
        /* <DEDUP_REMOVED lines=26> */
[----:B------:R1:W-:Y:S01]  /*7de0*/  STG.E.U16 desc[UR16][R4.64+0x72], R117 ;  /* 0x0000727504007986 */ /* 0x0003e2000c101510 */
[----:B------:R-:W-:Y:S05]  /*7df0*/  @!P6 BRA `(.L_x_1072) ;  /* 0x000000480048e947 */ /* 0x000fea0003800000 */
[----:B------:R-:W2:Y:S01]  /*7e00*/  S2R R186, SR_TID.X ;  /* 0x0000000000ba7919 */ /* 0x000ea20000002100 */
[----:B------:R-:W3:Y:S01]  /*7e10*/  LDC.64 R224, c[0x0][0x3c0] ;  /* 0x0000f000ffe07b82 */ /* 0x000ee20000000a00 */
[----:B------:R-:W4:Y:S01]  /*7e20*/  LDCU UR4, c[0x0][0x440] ;  /* 0x00008800ff0477ac */ /* 0x000f220008000800 */
[----:B-1----:R-:W-:Y:S01]  /*7e30*/  IMAD.MOV.U32 R178, RZ, RZ, 0x20 ;  /* 0x00000020ffb27424 */ /* 0x002fe200078e00ff */
[----:B------:R-:W-:Y:S01]  /*7e40*/  LEA.HI R190, R245, 0xfffffffe, RZ, 0x1a ;  /* 0xfffffffef5be7811 */ /* 0x000fe200078fd0ff */
[----:B------:R-:W-:Y:S01]  /*7e50*/  IMAD.MOV.U32 R117, RZ, RZ, R3 ;  /* 0x000000ffff757224 */ /* 0x000fe200078e0003 */
[----:B------:R-:W-:Y:S01]  /*7e60*/  IADD3 R3, PT, PT, R176, 0xc040, RZ ;  /* 0x0000c040b0037810 */ /* 0x000fe20007ffe0ff */
[----:B------:R-:W-:Y:S01]  /*7e70*/  IMAD.U32 R2, R214, 0x10000, RZ ;  /* 0x00010000d6027824 */ /* 0x000fe200078e00ff */
[----:B------:R-:W-:Y:S01]  /*7e80*/  SEL R178, R178, 0xffffffe0, !P2 ;  /* 0xffffffe0b2b27807 */ /* 0x000fe20005000000 */
[----:B------:R-:W1:Y:S01]  /*7e90*/  S2UR UR5, SR_CgaCtaId ;  /* 0x00000000000579c3 */ /* 0x000e620000008800 */
[----:B------:R-:W-:Y:S01]  /*7ea0*/  IMAD.MOV.U32 R0, RZ, RZ, R116 ;  /* 0x000000ffff007224 */ /* 0x000fe200078e0074 */
[----:B------:R5:W-:Y:S01]  /*7eb0*/  STL [R1+0x74], R3 ;  /* 0x0000740301007387 */ /* 0x000be20000100800 */
[----:B------:R-:W-:Y:S01]  /*7ec0*/  LOP3.LUT R2, R214, 0xff0000, R2, 0xf8, !PT ;  /* 0x00ff0000d6027812 */ /* 0x000fe200078ef802 */
[----:B------:R-:W-:Y:S01]  /*7ed0*/  IMAD.MOV.U32 R189, RZ, RZ, 0x40 ;  /* 0x00000040ffbd7424 */ /* 0x000fe200078e00ff */
[----:B------:R-:W-:Y:S01]  /*7ee0*/  UMOV UR7, 0x400 ;  /* 0x0000040000077882 */ /* 0x000fe20000000000 */
[----:B------:R-:W-:Y:S01]  /*7ef0*/  IMAD.IADD R178, R178, 0x1, R176 ;  /* 0x00000001b2b27824 */ /* 0x000fe200078e02b0 */
[----:B------:R-:W1:Y:S01]  /*7f00*/  LDCU UR6, c[0x0][0x440] ;  /* 0x00008800ff0677ac */ /* 0x000e620008000800 */
[----:B----4-:R-:W-:Y:S01]  /*7f10*/  ISETP.GE.AND P1, PT, R181, UR4, PT ;  /* 0x00000004b5007c0c */ /* 0x010fe2000bf26270 */
[----:B------:R-:W4:Y:S01]  /*7f20*/  LDCU UR4, c[0x0][0x45c] ;  /* 0x00008b80ff0477ac */ /* 0x000f220008000800 */
[----:B---3--:R-:W-:Y:S01]  /*7f30*/  SHF.L.U32 R2, R224, 0x4, RZ ;  /* 0x00000004e0027819 */ /* 0x008fe200000006ff */
[C---:B--2---:R-:W-:Y:S01]  /*7f40*/  IMAD.SHL.U32 R187, R186.reuse, 0x40, RZ ;  /* 0x00000040babb7824 */ /* 0x044fe200078e00ff */
[----:B------:R-:W-:Y:S01]  /*7f50*/  LOP3.LUT P0, RZ, R186, 0x2, RZ, 0xc0, !PT ;  /* 0x00000002baff7812 */ /* 0x000fe2000780c0ff */
[----:B-1----:R-:W-:Y:S01]  /*7f60*/  ULEA UR5, UR5, UR7, 0x18 ;  /* 0x0000000705057291 */ /* 0x002fe2000f8ec0ff */
[----:B-----5:R-:W-:-:S02]  /*7f70*/  SHF.L.U64.HI R3, R224, 0x4, R225 ;  /* 0x00000004e0037819 */ /* 0x020fc400000102e1 */
[----:B------:R-:W-:Y:S02]  /*7f80*/  LOP3.LUT R188, R187, 0x400, RZ, 0xc0, !PT ;  /* 0x00000400bbbc7812 */ /* 0x000fe400078ec0ff */
[----:B------:R-:W-:Y:S01]  /*7f90*/  SEL R185, R184, 0xffffffe0, !P0 ;  /* 0xffffffe0b8b97807 */ /* 0x000fe20004000000 */
[----:B----4-:R-:W-:Y:S06]  /*7fa0*/  BRA `(.L_x_1073) ;  /* 0x0000000400487947 */ /* 0x010fec0003800000 */
.L_x_1075:
[----:B------:R-:W1:Y:S01]  /*7fb0*/  LDC.64 R118, c[0x0][0x3b8] ;  /* 0x0000ee00ff767b82 */ /* 0x000e620000000a00 */
[----:B------:R-:W-:Y:S04]  /*7fc0*/  VIADD R116, R190, 0xffffffff ;  /* 0xffffffffbe747836 */ /* 0x000fe80000000000 */
[----:B-1----:R-:W-:Y:S01]  /*7fd0*/  IMAD.WIDE.U32 R2, R116, R118, RZ ;  /* 0x0000007674027225 */ /* 0x002fe200078e00ff */
        /* <DEDUP_REMOVED lines=10> */
[----:B------:R-:W-:Y:S02]  /*8080*/  LEA R136, P6, R116, R228, 0x1 ;  /* 0x000000e474887211 */ /* 0x000fe400078c08ff */
[----:B------:R-:W-:Y:S01]  /*8090*/  LEA.HI.X R137, R2, R143, R3, 0x6, P4 ;  /* 0x0000008f02897211 */ /* 0x000fe200020f3403 */
[----:B------:R1:W-:Y:S01]  /*80a0*/  @P1 STS.128 [R191+0x6000], RZ ;  /* 0x006000ffbf001388 */ /* 0x0003e20000000c00 */
[-C--:B------:R-:W-:Y:S02]  /*80b0*/  IADD3 R140, P4, PT, R140, R116.reuse, RZ ;  /* 0x000000748c8c7210 */ /* 0x080fe40007f9e0ff */
[C---:B------:R-:W-:Y:S01]  /*80c0*/  LEA R141, P5, R118.reuse, R116, 0x5 ;  /* 0x00000074768d7211 */ /* 0x040fe200078a28ff */
[----:B------:R-:W-:Y:S01]  /*80d0*/  @!PT LDS RZ, [RZ] ;  /* 0x00000000fffff984 */ /* 0x000fe20000000800 */
[----:B------:R-:W-:Y:S01]  /*80e0*/  @!PT LDS RZ, [RZ] ;  /* 0x00000000fffff984 */ /* 0x000fe20000000800 */
[----:B------:R-:W-:Y:S01]  /*80f0*/  @!PT LDS RZ, [RZ] ;  /* 0x00000000fffff984 */ /* 0x000fe20000000800 */
[----:B------:R1:W-:Y:S02]  /*8100*/  @!P3 LDGSTS.E.BYPASS.LTC128B.128 [R191+0x8000], desc[UR16][R138.64+0x80] ;  /* 0x080000808abfbfae */ /* 0x0003e4000b981a10 */
[----:B------:R-:W-:Y:S01]  /*8110*/  IMAD.X R143, R143, 0x1, R137, P4 ;  /* 0x000000018f8f7824 */ /* 0x000fe200020e0689 */
[CC--:B------:R-:W-:Y:S01]  /*8120*/  LEA R2, P4, R141.reuse, R228.reuse, 0x1 ;  /* 0x000000e48d027211 */ /* 0x0c0fe200078808ff */
[----:B------:R1:W-:Y:S01]  /*8130*/  @P3 STS.128 [R191+0x8000], RZ ;  /* 0x008000ffbf003388 */ /* 0x0003e20000000c00 */
[----:B------:R-:W-:Y:S02]  /*8140*/  LEA.HI.X R3, R118, R137, R119, 0x5, P5 ;  /* 0x0000008976037211 */ /* 0x000fe400028f2c77 */
[-C--:B------:R-:W-:Y:S01]  /*8150*/  LEA.HI.X R137, R116, R227.reuse, R137, 0x1, P6 ;  /* 0x000000e374897211 */ /* 0x080fe200030f0c89 */
[----:B------:R-:W-:Y:S01]  /*8160*/  @!PT LDS RZ, [RZ] ;  /* 0x00000000fffff984 */ /* 0x000fe20000000800 */
[----:B------:R-:W-:Y:S01]  /*8170*/  @!PT LDS RZ, [RZ] ;  /* 0x00000000fffff984 */ /* 0x000fe20000000800 */
[----:B------:R-:W-:Y:S01]  /*8180*/  @!PT LDS RZ, [RZ] ;  /* 0x00000000fffff984 */ /* 0x000fe20000000800 */
[----:B------:R1:W-:Y:S01]  /*8190*/  @!P2 LDGSTS.E.BYPASS.LTC128B.128 [R191+0xa000], desc[UR16][R138.64+0x100] ;  /* 0x0a0001008abfafae */ /* 0x0003e2000b981a10 */
[C---:B------:R-:W-:Y:S02]  /*81a0*/  LEA R118, P5, R140.reuse, R228, 0x1 ;  /* 0x000000e48c767211 */ /* 0x040fe400078a08ff */
        /* <DEDUP_REMOVED lines=50> */
.L_x_1073:
[----:B------:R-:W-:Y:S01]  /*84d0*/  IMAD.SHL.U32 R3, R186, 0x8, RZ ;  /* 0x00000008ba037824 */ /* 0x000fe200078e00ff */
[----:B------:R-:W-:Y:S04]  /*84e0*/  DEPBAR.LE SB0, 0x0 ;  /* 0x000080000000791a */ /* 0x000fe80000000000 */
[----:B------:R-:W-:Y:S01]  /*84f0*/  IMAD.WIDE.U32 R6, R190, R224, RZ ;  /* 0x000000e0be067225 */ /* 0x000fe200078e00ff */
[----:B------:R-:W-:Y:S02]  /*8500*/  BAR.SYNC.DEFER_BLOCKING 0x0 ;  /* 0x0000000000007b1d */ /* 0x000fe40000010000 */
[----:B------:R-:W-:Y:S01]  /*8510*/  LOP3.LUT R181, R3, 0x38, RZ, 0xc0, !PT ;  /* 0x0000003803b57812 */ /* 0x000fe200078ec0ff */
[----:B------:R-:W-:Y:S01]  /*8520*/  IMAD.SHL.U32 R11, R224, 0x10, RZ ;  /* 0x00000010e00b7824 */ /* 0x000fe200078e00ff */
[----:B------:R-:W-:Y:S01]  /*8530*/  LEA R8, P2, R6, R236, 0x7 ;  /* 0x000000ec06087211 */ /* 0x000fe200078438ff */
[----:B------:R-:W-:Y:S01]  /*8540*/  IMAD R7, R190, R225, R7 ;  /* 0x000000e1be077224 */ /* 0x000fe200078e0207 */
[----:B------:R-:W-:Y:S01]  /*8550*/  SHF.L.U64.HI R10, R224, 0x4, R225 ;  /* 0x00000004e00a7819 */ /* 0x000fe200000102e1 */
[----:B------:R-:W-:Y:S01]  /*8560*/  IMAD.SHL.U32 R2, R186, 0x20, RZ ;  /* 0x00000020ba027824 */ /* 0x000fe200078e00ff */
[C---:B------:R-:W-:Y:S02]  /*8570*/  LEA R5, P0, R6.reuse, R11, 0x6 ;  /* 0x0000000b06057211 */ /* 0x040fe400078030ff */
[C---:B------:R-:W-:Y:S02]  /*8580*/  LOP3.LUT R12, R181.reuse, 0x40, RZ, 0xfc, !PT ;  /* 0x00000040b50c7812 */ /* 0x040fe400078efcff */
[C-C-:B------:R-:W-:Y:S02]  /*8590*/  LEA.HI.X R9, R6.reuse, R235, R7.reuse, 0x7, P2 ;  /* 0x000000eb06097211 */ /* 0x140fe400010f3c07 */
[----:B------:R-:W-:Y:S01]  /*85a0*/  LEA.HI.X R7, R6, R10, R7, 0x6, P0 ;  /* 0x0000000a06077211 */ /* 0x000fe200000f3407 */
[----:B------:R1:W-:Y:S01]  /*85b0*/  STL [R1+0x48], R12 ;  /* 0x0000480c01007387 */ /* 0x0003e20000100800 */
[----:B------:R-:W-:Y:S02]  /*85c0*/  LOP3.LUT R6, R181, 0x80, RZ, 0xfc, !PT ;  /* 0x00000080b5067812 */ /* 0x000fe400078efcff */
[----:B------:R-:W-:Y:S02]  /*85d0*/  ISETP.GE.AND P3, PT, R12, UR6, PT ;  /* 0x000000060c007c0c */ /* 0x000fe4000bf66270 */
[----:B------:R-:W-:Y:S01]  /*85e0*/  ISETP.GE.AND P2, PT, R6, UR6, PT ;  /* 0x0000000606007c0c */ /* 0x000fe2000bf46270 */
[----:B------:R2:W-:Y:S01]  /*85f0*/  STL [R1+0x4c], R6 ;  /* 0x00004c0601007387 */ /* 0x0005e20000100800 */
[----:B------:R-:W-:Y:S02]  /*8600*/  IADD3 R11, P4, PT, R5, R11, RZ ;  /* 0x0000000b050b7210 */ /* 0x000fe40007f9e0ff */
[----:B------:R-:W-:Y:S01]  /*8610*/  LEA R13, P0, R224, R5, 0x5 ;  /* 0x00000005e00d7211 */ /* 0x000fe200078028ff */
[----:B------:R-:W-:Y:S01]  /*8620*/  @!PT LDS RZ, [RZ] ;  /* 0x00000000fffff984 */ /* 0x000fe20000000800 */
[----:B------:R-:W-:Y:S01]  /*8630*/  @!PT LDS RZ, [RZ] ;  /* 0x00000000fffff984 */ /* 0x000fe20000000800 */
[----:B------:R-:W-:Y:S01]  /*8640*/  @!PT LDS RZ, [RZ] ;  /* 0x00000000fffff984 */ /* 0x000fe20000000800 */
[----:B------:R-:W-:Y:S01]  /*8650*/  @!P1 LDGSTS.E.BYPASS.LTC128B.128 [R191+0xc000], desc[UR16][R8.64] ;  /* 0x0c00000008bf9fae */ /* 0x000fe2000b981a10 */
[----:B------:R-:W-:Y:S01]  /*8660*/  LOP3.LUT R183, R2, 0x7c00, RZ, 0xc0, !PT ;  /* 0x00007c0002b77812 */ /* 0x000fe200078ec0ff */
[----:B------:R-:W-:Y:S01]  /*8670*/  IMAD.X R14, R7, 0x1, R10, P4 ;  /* 0x00000001070e7824 */ /* 0x000fe200020e060a */
[----:B------:R-:W-:Y:S01]  /*8680*/  LEA.HI.X R15, R224, R7, R225, 0x5, P0 ;  /* 0x00000007e00f7211 */ /* 0x000fe200000f2ce1 */
[----:B------:R-:W-:Y:S01]  /*8690*/  @P1 STS.128 [R191+0xc000], RZ ;  /* 0x00c000ffbf001388 */ /* 0x000fe20000000c00 */
[----:B------:R-:W-:Y:S02]  /*86a0*/  ISETP.GE.AND P1, PT, R181, UR6, PT ;  /* 0x00000006b5007c0c */ /* 0x000fe4000bf26270 */
[CC--:B------:R-:W-:Y:S01]  /*86b0*/  LEA R10, P4, R11.reuse, R236.reuse, 0x1 ;  /* 0x000000ec0b0a7211 */ /* 0x0c0fe200078808ff */
[----:B------:R-:W-:Y:S01]  /*86c0*/  @!PT LDS RZ, [RZ] ;  /* 0x00000000fffff984 */ /* 0x000fe20000000800 */
[----:B------:R-:W-:Y:S01]  /*86d0*/  @!PT LDS RZ, [RZ] ;  /* 0x00000000fffff984 */ /* 0x000fe20000000800 */
[----:B------:R-:W-:Y:S01]  /*86e0*/  @!PT LDS RZ, [RZ] ;  /* 0x00000000fffff984 */ /* 0x000fe20000000800 */
[----:B------:R-:W-:Y:S01]  /*86f0*/  @!P3 LDGSTS.E.BYPASS.LTC128B.128 [R191+0xe000], desc[UR16][R8.64+0x80] ;  /* 0x0e00008008bfbfae */ /* 0x000fe2000b981a10 */
[----:B------:R-:W-:Y:S02]  /*8700*/  SHF.R.U32.HI R182, RZ, 0x1, R186 ;  /* 0x00000001ffb67819 */ /* 0x000fe400000116ba */
[-C--:B------:R-:W-:Y:S01]  /*8710*/  LEA.HI.X R11, R11, R235.reuse, R14, 0x1, P4 ;  /* 0x000000eb0b0b7211 */ /* 0x080fe200020f0c0e */
[----:B------:R-:W-:Y:S01]  /*8720*/  @P3 STS.128 [R191+0xe000], RZ ;  /* 0x00e000ffbf003388 */ /* 0x000fe20000000c00 */
[--C-:B------:R-:W-:Y:S02]  /*8730*/  LOP3.LUT R2, R181, 0x1c0, R187.reuse, 0xf8, !PT ;  /* 0x000001c0b5027812 */ /* 0x100fe400078ef8bb */
[-C--:B-1----:R-:W-:Y:S01]  /*8740*/  LEA R12, P0, R13, R236.reuse, 0x1 ;  /* 0x000000ec0d0c7211 */ /* 0x082fe200078008ff */
[----:B------:R-:W-:Y:S01]  /*8750*/  @!PT LDS RZ, [RZ] ;  /* 0x00000000fffff984 */ /* 0x000fe20000000800 */
[----:B------:R-:W-:Y:S01]  /*8760*/  @!PT LDS RZ, [RZ] ;  /* 0x00000000fffff984 */ /* 0x000fe20000000800 */
[----:B------:R-:W-:Y:S01]  /*8770*/  @!PT LDS RZ, [RZ] ;  /* 0x00000000fffff984 */ /* 0x000fe20000000800 */
[----:B------:R-:W-:Y:S01]  /*8780*/  @!P2 LDGSTS.E.BYPASS.LTC128B.128 [R191+0x10000], desc[UR16][R8.64+0x100] ;  /* 0x1000010008bfafae */ /* 0x000fe2000b981a10 */
[----:B------:R-:W-:Y:S02]  /*8790*/  LOP3.LUT R4, R183, 0x200, R187, 0xf8, !PT ;  /* 0x00000200b7047812 */ /* 0x000fe400078ef8bb */
[-C--:B------:R-:W-:Y:S01]  /*87a0*/  LEA.HI.X R13, R13, R235.reuse, R15, 0x1, P0 ;  /* 0x000000eb0d0d7211 */ /* 0x080fe200000f0c0f */
[----:B------:R-:W-:Y:S01]  /*87b0*/  @P2 STS.128 [R191+0x10000], RZ ;  /* 0x010000ffbf002388 */ /* 0x000fe20000000c00 */
[C---:B--2---:R-:W-:Y:S02]  /*87c0*/  LEA R6, P5, R5.reuse, R236, 0x1 ;  /* 0x000000ec05067211 */ /* 0x044fe400078a08ff */
[----:B------:R-:W-:Y:S02]  /*87d0*/  LOP3.LUT R3, R182, 0x8, RZ, 0xc0, !PT ;  /* 0x00000008b6037812 */ /* 0x000fe400078ec0ff */
[----:B------:R-:W-:Y:S02]  /*87e0*/  LEA.HI.X R7, R5, R235, R7, 0x1, P5 ;  /* 0x000000eb05077211 */ /* 0x000fe400028f0c07 */
[----:B------:R-:W-:Y:S02]  /*87f0*/  LOP3.LUT R3, R4, R2, R3, 0xf6, !PT ;  /* 0x0000000204037212 */ /* 0x000fe400078ef603 */
[----:B------:R-:W-:Y:S01]  /*8800*/  LOP3.LUT R2, R2, 0x8, R186, 0x78, !PT ;  /* 0x0000000802027812 */ /* 0x000fe200078e78ba */
[----:B------:R-:W-:Y:S01]  /*8810*/  @!PT LDS RZ, [RZ] ;  /* 0x00000000fffff984 */ /* 0x000fe20000000800 */
[----:B------:R-:W-:Y:S01]  /*8820*/  @!PT LDS RZ, [RZ] ;  /* 0x00000000fffff984 */ /* 0x000fe20000000800 */
[----:B------:R-:W-:Y:S01]  /*8830*/  @!PT LDS RZ, [RZ] ;  /* 0x00000000fffff984 */ /* 0x000fe20000000800 */
[----:B------:R-:W-:Y:S01]  /*8840*/  @!P1 LDGSTS.E.BYPASS.LTC128B.128 [R191+0xc800], desc[UR16][R6.64] ;  /* 0x0c80000006bf9fae */ /* 0x000fe2000b981a10 */
[----:B------:R-:W-:Y:S02]  /*8850*/  LEA R119, R3, UR5, 0x1 ;  /* 0x0000000503777c11 */ /* 0x000fe4000f8e08ff */
[----:B------:R-:W-:Y:S01]  /*8860*/  LOP3.LUT P0, RZ, R186, 0x4, RZ, 0xc0, !PT ;  /* 0x00000004baff7812 */ /* 0x000fe2000780c0ff */
[----:B------:R-:W-:Y:S01]  /*8870*/  @P1 STS.128 [R191+0xc800], RZ ;  /* 0x00c800ffbf001388 */ /* 0x000fe20000000c00 */
[----:B------:R-:W-:Y:S01]  /*8880*/  IMAD R2, R2, 0x2, R188 ;  /* 0x0000000202027824 */ /* 0x000fe200078e02bc */
[----:B------:R-:W-:Y:S01]  /*8890*/  ISETP.NE.AND P4, PT, R190, RZ, PT ;  /* 0x000000ffbe00720c */ /* 0x000fe20003f85270 */
[----:B------:R-:W-:Y:S01]  /*88a0*/  IMAD.IADD R179, R185, 0x1, R119 ;  /* 0x00000001b9b37824 */ /* 0x000fe200078e0277 */
[----:B------:R-:W-:Y:S01]  /*88b0*/  @!PT LDS RZ, [RZ] ;  /* 0x00000000fffff984 */ /* 0x000fe20000000800 */
[----:B------:R-:W-:Y:S01]  /*88c0*/  @!PT LDS RZ, [RZ] ;  /* 0x00000000fffff984 */ /* 0x000fe20000000800 */
[----:B------:R-:W-:Y:S01]  /*88d0*/  @!PT LDS RZ, [RZ] ;  /* 0x00000000fffff984 */ /* 0x000fe20000000800 */
[----:B------:R-:W-:Y:S01]  /*88e0*/  @!P3 LDGSTS.E.BYPASS.LTC128B.128 [R191+0xe800], desc[UR16][R6.64+0x80] ;  /* 0x0e80008006bfbfae */ /* 0x000fe2000b981a10 */
[----:B------:R-:W-:Y:S01]  /*88f0*/  SEL R116, R189, 0xffffffc0, !P0 ;  /* 0xffffffc0bd747807 */ /* 0x000fe20004000000 */
[----:B------:R-:W-:Y:S02]  /*8900*/  VIADD R118, R2, UR5 ;  /* 0x0000000502767c36 */ /* 0x000fe40008000000 */
[----:B------:R-:W-:Y:S02]  /*8910*/  @P3 STS.128 [R191+0xe800], RZ ;  /* 0x00e800ffbf003388 */ /* 0x000fe40000000c00 */
[----:B------:R-:W-:Y:S02]  /*8920*/  IMAD.IADD R3, R118, 0x1, R185 ;  /* 0x0000000176037824 */ /* 0x000fe400078e02b9 */
        /* <DEDUP_REMOVED lines=40> */
[----:B-1----:R-:W1:Y:S04]  /*8bb0*/  LDSM.16.M88.4 R8, [R2+UR5+0x6000] ;  /* 0x006000050208783b */ /* 0x002e680008000200 */
[----:B------:R-:W2:Y:S04]  /*8bc0*/  LDSM.16.M88.4 R16, [R2+UR5+0x6800] ;  /* 0x006800050210783b */ /* 0x000ea80008000200 */
[----:B------:R-:W3:Y:S04]  /*8bd0*/  LDSM.16.M88.4 R24, [R2+UR5+0x7000] ;  /* 0x007000050218783b */ /* 0x000ee80008000200 */
[----:B------:R-:W0:Y:S04]  /*8be0*/  LDGDEPBAR ;  /* 0x00000000000079af */ /* 0x000e280000000000 */
[----:B------:R-:W4:Y:S04]  /*8bf0*/  LDSM.16.M88.4 R136, [R2+UR5+0x7800] ;  /* 0x007800050288783b */ /* 0x000f280008000200 */
[----:B------:R-:W-:Y:S04]  /*8c00*/  LDSM.16.M88.4 R140, [R179] ;  /* 0x00000000b38c783b */ /* 0x000fe80000000200 */
[----:B------:R-:W5:Y:S04]  /*8c10*/  LDSM.16.M88.4 R144, [R3+0x6000] ;  /* 0x006000000390783b */ /* 0x000f680000000200 */
[----:B------:R-:W5:Y:S04]  /*8c20*/  LDSM.16.M88.4 R148, [R3+0x6800] ;  /* 0x006800000394783b */ /* 0x000f680000000200 */
[----:B------:R-:W5:Y:S04]  /*8c30*/  LDSM.16.M88.4 R152, [R3+0x7000] ;  /* 0x007000000398783b */ /* 0x000f680000000200 */
[----:B------:R-:W-:Y:S01]  /*8c40*/  LDSM.16.M88.4 R156, [R116+0x6000] ;  /* 0x00600000749c783b */ /* 0x000fe20000000200 */
[C---:B-1----:R-:W-:Y:S03]  /*8c50*/  HMMA.16816.F32 R4, R32.reuse, R8, RZ ;  /* 0x000000082004723c */ /* 0x042fe600000018ff */
[----:B------:R-:W-:Y:S04]  /*8c60*/  LDSM.16.M88.4 R160, [R116+0x7800] ;  /* 0x0078000074a0783b */ /* 0x000fe80000000200 */
[----:B------:R-:W-:Y:S01]  /*8c70*/  LDSM.16.M88.4 R164, [R180] ;  /* 0x00000000b4a4783b */ /* 0x000fe20000000200 */
[C---:B------:R-:W-:Y:S03]  /*8c80*/  HMMA.16816.F32 R8, R32.reuse, R10, RZ ;  /* 0x0000000a2008723c */ /* 0x040fe600000018ff */
[----:B------:R-:W-:Y:S04]  /*8c90*/  LDSM.16.M88.4 R168, [R118+0x6000] ;  /* 0x0060000076a8783b */ /* 0x000fe80000000200 */
[----:B------:R-:W-:Y:S01]  /*8ca0*/  LDSM.16.M88.4 R172, [R118+0x6800] ;  /* 0x0068000076ac783b */ /* 0x000fe20000000200 */
[C---:B--2---:R-:W-:Y:S08]  /*8cb0*/  HMMA.16816.F32 R12, R32.reuse, R16, RZ ;  /* 0x00000010200c723c */ /* 0x044ff000000018ff */
[C---:B------:R-:W-:Y:S08]  /*8cc0*/  HMMA.16816.F32 R16, R32.reuse, R18, RZ ;  /* 0x000000122010723c */ /* 0x040ff000000018ff */
[C---:B---3--:R-:W-:Y:S08]  /*8cd0*/  HMMA.16816.F32 R20, R32.reuse, R24, RZ ;  /* 0x000000182014723c */ /* 0x048ff000000018ff */
[C---:B------:R-:W-:Y:S08]  /*8ce0*/  HMMA.16816.F32 R24, R32.reuse, R26, RZ ;  /* 0x0000001a2018723c */ /* 0x040ff000000018ff */
[C---:B----4-:R-:W-:Y:S08]  /*8cf0*/  HMMA.16816.F32 R28, R32.reuse, R136, RZ ;  /* 0x00000088201c723c */ /* 0x050ff000000018ff */
[----:B------:R-:W-:Y:S01]  /*8d00*/  HMMA.16816.F32 R32, R32, R138, RZ ;  /* 0x0000008a2020723c */ /* 0x000fe200000018ff */
[----:B------:R-:W1:Y:S07]  /*8d10*/  LDSM.16.M88.4 R136, [R3+0x7800] ;  /* 0x007800000388783b */ /* 0x000e6e0000000200 */
[C---:B-----5:R-:W-:Y:S08]  /*8d20*/  HMMA.16816.F32 R4, R140.reuse, R144, R4 ;  /* 0x000000908c04723c */ /* 0x060ff00000001804 */
[C---:B------:R-:W-:Y:S01]  /*8d30*/  HMMA.16816.F32 R8, R140.reuse, R146, R8 ;  /* 0x000000928c08723c */ /* 0x040fe20000001808 */
[----:B------:R-:W2:Y:S07]  /*8d40*/  LDSM.16.M88.4 R144, [R177] ;  /* 0x00000000b190783b */ /* 0x000eae0000000200 */
[C---:B------:R-:W-:Y:S08]  /*8d50*/  HMMA.16816.F32 R12, R140.reuse, R148, R12 ;  /* 0x000000948c0c723c */ /* 0x040ff0000000180c */
[C---:B------:R-:W-:Y:S01]  /*8d60*/  HMMA.16816.F32 R16, R140.reuse, R150, R16 ;  /* 0x000000968c10723c */ /* 0x040fe20000001810 */
[----:B------:R-:W3:Y:S07]  /*8d70*/  LDSM.16.M88.4 R148, [R116+0x6800] ;  /* 0x006800007494783b */ /* 0x000eee0000000200 */
[C---:B------:R-:W-:Y:S08]  /*8d80*/  HMMA.16816.F32 R20, R140.reuse, R152, R20 ;  /* 0x000000988c14723c */ /* 0x040ff00000001814 */
[C---:B------:R-:W-:Y:S01]  /*8d90*/  HMMA.16816.F32 R24, R140.reuse, R154, R24 ;  /* 0x0000009a8c18723c */ /* 0x040fe20000001818 */
[----:B------:R-:W4:Y:S07]  /*8da0*/  LDSM.16.M88.4 R152, [R116+0x7000] ;  /* 0x007000007498783b */ /* 0x000f2e0000000200 */
[C---:B-1----:R-:W-:Y:S08]  /*8db0*/  HMMA.16816.F32 R28, R140.reuse, R136, R28 ;  /* 0x000000888c1c723c */ /* 0x042ff0000000181c */
[----:B------:R-:W-:Y:S01]  /*8dc0*/  HMMA.16816.F32 R32, R140, R138, R32 ;  /* 0x0000008a8c20723c */ /* 0x000fe20000001820 */
[----:B------:R-:W1:Y:S04]  /*8dd0*/  LDSM.16.M88.4 R136, [R118+0x7000] ;  /* 0x007000007688783b */ /* 0x000e680000000200 */
[----:B------:R-:W5:Y:S03]  /*8de0*/  LDSM.16.M88.4 R140, [R118+0x7800] ;  /* 0x00780000768c783b */ /* 0x000f660000000200 */
[C---:B--2---:R-:W-:Y:S08]  /*8df0*/  HMMA.16816.F32 R4, R144.reuse, R156, R4 ;  /* 0x0000009c9004723c */ /* 0x044ff00000001804 */
[C---:B------:R-:W-:Y:S01]  /*8e00*/  HMMA.16816.F32 R8, R144.reuse, R158, R8 ;  /* 0x0000009e9008723c */ /* 0x040fe20000001808 */
[----:B------:R-:W-:Y:S07]  /*8e10*/  LDSM.16.M88.4 R156, [R2+UR5+0x9000] ;  /* 0x00900005029c783b */ /* 0x000fee0008000200 */
[C---:B---3--:R-:W-:Y:S08]  /*8e20*/  HMMA.16816.F32 R12, R144.reuse, R148, R12 ;  /* 0x00000094900c723c */ /* 0x048ff0000000180c */
[C---:B------:R-:W-:Y:S01]  /*8e30*/  HMMA.16816.F32 R16, R144.reuse, R150, R16 ;  /* 0x000000969010723c */ /* 0x040fe20000001810 */
[----:B------:R-:W-:Y:S07]  /*8e40*/  LDSM.16.M88.4 R148, [R2+UR5+0x8000] ;  /* 0x008000050294783b */ /* 0x000fee0008000200 */
[C---:B----4-:R-:W-:Y:S08]  /*8e50*/  HMMA.16816.F32 R20, R144.reuse, R152, R20 ;  /* 0x000000989014723c */ /* 0x050ff00000001814 */
[C---:B------:R-:W-:Y:S01]  /*8e60*/  HMMA.16816.F32 R24, R144.reuse, R154, R24 ;  /* 0x0000009a9018723c */ /* 0x040fe20000001818 */
[----:B------:R-:W-:Y:S07]  /*8e70*/  LDSM.16.M88.4 R152, [R2+UR5+0x8800] ;  /* 0x008800050298783b */ /* 0x000fee0008000200 */
[C---:B------:R-:W-:Y:S08]  /*8e80*/  HMMA.16816.F32 R28, R144.reuse, R160, R28 ;  /* 0x000000a0901c723c */ /* 0x040ff0000000181c */
[----:B------:R-:W-:Y:S01]  /*8e90*/  HMMA.16816.F32 R32, R144, R162, R32 ;  /* 0x000000a29020723c */ /* 0x000fe20000001820 */
[----:B------:R-:W2:Y:S04]  /*8ea0*/  LDSM.16.M88.4 R144, [R119+0x2000] ;  /* 0x002000007790783b */ /* 0x000ea80000000200 */
        /* <DEDUP_REMOVED lines=10> */
[C---:B-----5:R-:W-:Y:S08]  /*8f50*/  HMMA.16816.F32 R28, R164.reuse, R140, R28 ;  /* 0x0000008ca41c723c */ /* 0x060ff0000000181c */
        /* <DEDUP_REMOVED lines=11> */
[----:B------:R-:W5:Y:S07]  /*9010*/  LDSM.16.M88.4 R156, [R3+0x9800] ;  /* 0x00980000039c783b */ /* 0x000f6e0000000200 */
[C---:B-1----:R-:W-:Y:S08]  /*9020*/  HMMA.16816.F32 R28, R144.reuse, R136, R28 ;  /* 0x00000088901c723c */ /* 0x042ff0000000181c */
[----:B------:R-:W-:Y:S01]  /*9030*/  HMMA.16816.F32 R32, R144, R138, R32 ;  /* 0x0000008a9020723c */ /* 0x000fe20000001820 */
[----:B------:R-:W-:Y:S04]  /*9040*/  LDSM.16.M88.4 R136, [R177+0x2000] ;  /* 0x00200000b188783b */ /* 0x000fe80000000200 */
[----:B------:R-:W1:Y:S03]  /*9050*/  LDSM.16.M88.4 R144, [R116+0x8000] ;  /* 0x008000007490783b */ /* 0x000e660000000200 */
[C---:B---3--:R-:W-:Y:S08]  /*9060*/  HMMA.16816.F32 R4, R140.reuse, R160, R4 ;  /* 0x000000a08c04723c */ /* 0x048ff00000001804 */
[C---:B------:R-:W-:Y:S01]  /*9070*/  HMMA.16816.F32 R8, R140.reuse, R162, R8 ;  /* 0x000000a28c08723c */ /* 0x040fe20000001808 */
[----:B------:R-:W3:Y:S07]  /*9080*/  LDSM.16.M88.4 R160, [R116+0x8800] ;  /* 0x0088000074a0783b */ /* 0x000eee0000000200 */
[C---:B--2---:R-:W-:Y:S08]  /*9090*/  HMMA.16816.F32 R12, R140.reuse, R148, R12 ;  /* 0x000000948c0c723c */ /* 0x044ff0000000180c */
[C---:B------:R-:W-:Y:S01]  /*90a0*/  HMMA.16816.F32 R16, R140.reuse, R150, R16 ;  /* 0x000000968c10723c */ /* 0x040fe20000001810 */
[----:B------:R-:W2:Y:S07]  /*90b0*/  LDSM.16.M88.4 R148, [R116+0x9000] ;  /* 0x009000007494783b */ /* 0x000eae0000000200 */
[C---:B----4-:R-:W-:Y:S08]  /*90c0*/  HMMA.16816.F32 R20, R140.reuse, R152, R20 ;  /* 0x000000988c14723c */ /* 0x050ff00000001814 */
[C---:B------:R-:W-:Y:S01]  /*90d0*/  HMMA.16816.F32 R24, R140.reuse, R154, R24 ;  /* 0x0000009a8c18723c */ /* 0x040fe20000001818 */
[----:B------:R-:W4:Y:S07]  /*90e0*/  LDSM.16.M88.4 R152, [R116+0x9800] ;  /* 0x009800007498783b */ /* 0x000f2e0000000200 */
[C---:B-----5:R-:W-:Y:S08]  /*90f0*/  HMMA.16816.F32 R28, R140.reuse, R156, R28 ;  /* 0x0000009c8c1c723c */ /* 0x060ff0000000181c */
[----:B------:R-:W-:Y:S01]  /*9100*/  HMMA.16816.F32 R32, R140, R158, R32 ;  /* 0x0000009e8c20723c */ /* 0x000fe20000001820 */
[----:B------:R-:W5:Y:S04]  /*9110*/  LDSM.16.M88.4 R140, [R118+0x8800] ;  /* 0x00880000768c783b */ /* 0x000f680000000200 */
[----:B------:R-:W-:Y:S03]  /*9120*/  LDSM.16.M88.4 R156, [R118+0x9800] ;  /* 0x00980000769c783b */ /* 0x000fe60000000200 */
[C---:B-1----:R-:W-:Y:S08]  /*9130*/  HMMA.16816.F32 R4, R136.reuse, R144, R4 ;  /* 0x000000908804723c */ /* 0x042ff00000001804 */
[C---:B------:R-:W-:Y:S01]  /*9140*/  HMMA.16816.F32 R8, R136.reuse, R146, R8 ;  /* 0x000000928808723c */ /* 0x040fe20000001808 */
[----:B------:R-:W1:Y:S07]  /*9150*/  LDSM.16.M88.4 R144, [R118+0x9000] ;  /* 0x009000007690783b */ /* 0x000e6e0000000200 */
[C---:B---3--:R-:W-:Y:S08]  /*9160*/  HMMA.16816.F32 R12, R136.reuse, R160, R12 ;  /* 0x000000a0880c723c */ /* 0x048ff0000000180c */
[C---:B------:R-:W-:Y:S01]  /*9170*/  HMMA.16816.F32 R16, R136.reuse, R162, R16 ;  /* 0x000000a28810723c */ /* 0x040fe20000001810 */
[----:B------:R-:W-:Y:S07]  /*9180*/  LDSM.16.M88.4 R160, [R2+UR5+0xb800] ;  /* 0x00b8000502a0783b */ /* 0x000fee0008000200 */
[C---:B--2---:R-:W-:Y:S08]  /*9190*/  HMMA.16816.F32 R20, R136.reuse, R148, R20 ;  /* 0x000000948814723c */ /* 0x044ff00000001814 */
[C---:B------:R-:W-:Y:S01]  /*91a0*/  HMMA.16816.F32 R24, R136.reuse, R150, R24 ;  /* 0x000000968818723c */ /* 0x040fe20000001818 */
[----:B------:R-:W-:Y:S07]  /*91b0*/  LDSM.16.M88.4 R148, [R2+UR5+0xa000] ;  /* 0x00a000050294783b */ /* 0x000fee0008000200 */
[C---:B----4-:R-:W-:Y:S08]  /*91c0*/  HMMA.16816.F32 R28, R136.reuse, R152, R28 ;  /* 0x00000098881c723c */ /* 0x050ff0000000181c */
[----:B------:R-:W-:Y:S01]  /*91d0*/  HMMA.16816.F32 R32, R136, R154, R32 ;  /* 0x0000009a8820723c */ /* 0x000fe20000001820 */
[----:B------:R-:W2:Y:S04]  /*91e0*/  LDSM.16.M88.4 R136, [R119+0x4000] ;  /* 0x004000007788783b */ /* 0x000ea80000000200 */
[----:B------:R-:W-:Y:S03]  /*91f0*/  LDSM.16.M88.4 R152, [R2+UR5+0xb000] ;  /* 0x00b000050298783b */ /* 0x000fe60008000200 */
[C---:B------:R-:W-:Y:S08]  /*9200*/  HMMA.16816.F32 R4, R164.reuse, R168, R4 ;  /* 0x000000a8a404723c */ /* 0x040ff00000001804 */
[C---:B------:R-:W-:Y:S01]  /*9210*/  HMMA.16816.F32 R8, R164.reuse, R170, R8 ;  /* 0x000000aaa408723c */ /* 0x040fe20000001808 */
[----:B------:R-:W-:Y:S07]  /*9220*/  LDSM.16.M88.4 R168, [R3+0xa000] ;  /* 0x00a0000003a8783b */ /* 0x000fee0000000200 */
[C---:B-----5:R-:W-:Y:S08]  /*9230*/  HMMA.16816.F32 R12, R164.reuse, R140, R12 ;  /* 0x0000008ca40c723c */ /* 0x060ff0000000180c */
[C---:B------:R-:W-:Y:S01]  /*9240*/  HMMA.16816.F32 R16, R164.reuse, R142, R16 ;  /* 0x0000008ea410723c */ /* 0x040fe20000001810 */
[----:B------:R-:W3:Y:S07]  /*9250*/  LDSM.16.M88.4 R140, [R2+UR5+0xa800] ;  /* 0x00a80005028c783b */ /* 0x000eee0008000200 */
[C---:B-1----:R-:W-:Y:S08]  /*9260*/  HMMA.16816.F32 R20, R164.reuse, R144, R20 ;  /* 0x00000090a414723c */ /* 0x042ff00000001814 */
[C---:B------:R-:W-:Y:S01]  /*9270*/  HMMA.16816.F32 R24, R164.reuse, R146, R24 ;  /* 0x00000092a418723c */ /* 0x040fe20000001818 */
[----:B------:R-:W1:Y:S07]  /*9280*/  LDSM.16.M88.4 R144, [R179+0x4000] ;  /* 0x00400000b390783b */ /* 0x000e6e0000000200 */
[C---:B------:R-:W-:Y:S08]  /*9290*/  HMMA.16816.F32 R28, R164.reuse, R156, R28 ;  /* 0x0000009ca41c723c */ /* 0x040ff0000000181c */
        /* <DEDUP_REMOVED lines=16> */
[C---:B-1----:R-:W-:Y:S08]  /*93a0*/  HMMA.16816.F32 R4, R144.reuse, R168, R4 ;  /* 0x000000a89004723c */ /* 0x042ff00000001804 */
[C---:B------:R-:W-:Y:S01]  /*93b0*/  HMMA.16816.F32 R8, R144.reuse, R170, R8 ;  /* 0x000000aa9008723c */ /* 0x040fe20000001808 */
[----:B------:R-:W-:Y:S07]  /*93c0*/  LDSM.16.M88.4 R168, [R118+0xa000] ;  /* 0x00a0000076a8783b */ /* 0x000fee0000000200 */
[C---:B------:R-:W-:Y:S08]  /*93d0*/  HMMA.16816.F32 R12, R144.reuse, R172, R12 ;  /* 0x000000ac900c723c */ /* 0x040ff0000000180c */
[C---:B------:R-:W-:Y:S08]  /*93e0*/  HMMA.16816.F32 R16, R144.reuse, R174, R16 ;  /* 0x000000ae9010723c */ /* 0x040ff00000001810 */
[C---:B----4-:R-:W-:Y:S08]  /*93f0*/  HMMA.16816.F32 R20, R144.reuse, R156, R20 ;  /* 0x0000009c9014723c */ /* 0x050ff00000001814 */
[C---:B------:R-:W-:Y:S01]  /*9400*/  HMMA.16816.F32 R24, R144.reuse, R158, R24 ;  /* 0x0000009e9018723c */ /* 0x040fe20000001818 */
[----:B------:R-:W1:Y:S07]  /*9410*/  LDSM.16.M88.4 R156, [R116+0xb000] ;  /* 0x00b00000749c783b */ /* 0x000e6e0000000200 */
[C---:B--2---:R-:W-:Y:S08]  /*9420*/  HMMA.16816.F32 R28, R144.reuse, R148, R28 ;  /* 0x00000094901c723c */ /* 0x044ff0000000181c */
[----:B------:R-:W-:Y:S01]  /*9430*/  HMMA.16816.F32 R32, R144, R150, R32 ;  /* 0x000000969020723c */ /* 0x000fe20000001820 */
[----:B------:R-:W2:Y:S04]  /*9440*/  LDSM.16.M88.4 R144, [R118+0xa800] ;  /* 0x00a800007690783b */ /* 0x000ea80000000200 */
[----:B------:R-:W4:Y:S03]  /*9450*/  LDSM.16.M88.4 R148, [R118+0xb000] ;  /* 0x00b000007694783b */ /* 0x000f260000000200 */
[C---:B---3--:R-:W-:Y:S08]  /*9460*/  HMMA.16816.F32 R4, R136.reuse, R140, R4 ;  /* 0x0000008c8804723c */ /* 0x048ff00000001804 */
[C---:B------:R-:W-:Y:S01]  /*9470*/  HMMA.16816.F32 R8, R136.reuse, R142, R8 ;  /* 0x0000008e8808723c */ /* 0x040fe20000001808 */
[----:B------:R-:W3:Y:S01]  /*9480*/  LDSM.16.M88.4 R140, [R118+0xb800] ;  /* 0x00b80000768c783b */ /* 0x000ee20000000200 */
[----:B------:R-:W-:Y:S04]  /*9490*/  DEPBAR.LE SB0, 0x0 ;  /* 0x000080000000791a */ /* 0x000fe80000000000 */
[----:B------:R-:W-:Y:S02]  /*94a0*/  BAR.SYNC.DEFER_BLOCKING 0x0 ;  /* 0x0000000000007b1d */ /* 0x000fe40000010000 */
[C---:B------:R-:W-:Y:S08]  /*94b0*/  HMMA.16816.F32 R12, R136.reuse, R152, R12 ;  /* 0x00000098880c723c */ /* 0x040ff0000000180c */
[C---:B------:R-:W-:Y:S08]  /*94c0*/  HMMA.16816.F32 R16, R136.reuse, R154, R16 ;  /* 0x0000009a8810723c */ /* 0x040ff00000001810 */
[C---:B-1----:R-:W-:Y:S08]  /*94d0*/  HMMA.16816.F32 R20, R136.reuse, R156, R20 ;  /* 0x0000009c8814723c */ /* 0x042ff00000001814 */
[C---:B------:R-:W-:Y:S08]  /*94e0*/  HMMA.16816.F32 R24, R136.reuse, R158, R24 ;  /* 0x0000009e8818723c */ /* 0x040ff00000001818 */
[C---:B------:R-:W-:Y:S08]  /*94f0*/  HMMA.16816.F32 R28, R136.reuse, R160, R28 ;  /* 0x000000a0881c723c */ /* 0x040ff0000000181c */
[----:B------:R-:W-:Y:S08]  /*9500*/  HMMA.16816.F32 R32, R136, R162, R32 ;  /* 0x000000a28820723c */ /* 0x000ff00000001820 */
[C---:B------:R-:W-:Y:S08]  /*9510*/  HMMA.16816.F32 R4, R164.reuse, R168, R4 ;  /* 0x000000a8a404723c */ /* 0x040ff00000001804 */
[C---:B------:R-:W-:Y:S08]  /*9520*/  HMMA.16816.F32 R8, R164.reuse, R170, R8 ;  /* 0x000000aaa408723c */ /* 0x040ff00000001808 */
[C---:B--2---:R-:W-:Y:S03]  /*9530*/  HMMA.16816.F32 R12, R164.reuse, R144, R12 ;  /* 0x00000090a40c723c */ /* 0x044fe6000000180c */
[----:B------:R-:W-:Y:S02]  /*9540*/  FMNMX3.FTZ R2, R0, R4, R5, !PT ;  /* 0x0000000400027276 */ /* 0x000fe40007810005 */
[----:B------:R-:W-:Y:S03]  /*9550*/  FMNMX3.FTZ R3, R117, R6, R7, !PT ;  /* 0x0000000675037276 */ /* 0x000fe60007810007 */
[C---:B------:R-:W-:Y:S03]  /*9560*/  HMMA.16816.F32 R16, R164.reuse, R146, R16 ;  /* 0x00000092a410723c */ /* 0x040fe60000001810 */
[----:B------:R-:W-:Y:S05]  /*9570*/  FMNMX3.FTZ R2, R2, R8, R9, !PT ;  /* 0x0000000802027276 */ /* 0x000fea0007810009 */
[C---:B----4-:R-:W-:Y:S03]  /*9580*/  HMMA.16816.F32 R20, R164.reuse, R148, R20 ;  /* 0x00000094a414723c */ /* 0x050fe60000001814 */
[----:B------:R-:W-:Y:S02]  /*9590*/  FMNMX3.FTZ R116, R2, R12, R13, !PT ;  /* 0x0000000c02747276 */ /* 0x000fe4000781000d */
[----:B------:R-:W-:Y:S03]  /*95a0*/  FMNMX3.FTZ R2, R3, R10, R11, !PT ;  /* 0x0000000a03027276 */ /* 0x000fe6000781000b */
[C---:B------:R-:W-:Y:S03]  /*95b0*/  HMMA.16816.F32 R24, R164.reuse, R150, R24 ;  /* 0x00000096a418723c */ /* 0x040fe60000001818 */
[----:B------:R-:W-:Y:S04]  /*95c0*/  FMNMX3.FTZ R2, R2, R14, R15, !PT ;  /* 0x0000000e02027276 */ /* 0x000fe8000781000f */
[----:B------:R-:W-:Y:S01]  /*95d0*/  FMNMX3.FTZ R2, R2, R18, R19, !PT ;  /* 0x0000001202027276 */ /* 0x000fe20007810013 */
[C---:B---3--:R-:W-:Y:S03]  /*95e0*/  HMMA.16816.F32 R28, R164.reuse, R140, R28 ;  /* 0x0000008ca41c723c */ /* 0x048fe6000000181c */
[----:B------:R-:W-:Y:S05]  /*95f0*/  FMNMX3.FTZ R2, R2, R22, R23, !PT ;  /* 0x0000001602027276 */ /* 0x000fea0007810017 */
[----:B------:R-:W-:Y:S03]  /*9600*/  HMMA.16816.F32 R32, R164, R142, R32 ;  /* 0x0000008ea420723c */ /* 0x000fe60000001820 */
[----:B------:R-:W-:Y:S02]  /*9610*/  FMNMX3.FTZ R142, R116, R16, R17, !PT ;  /* 0x00000010748e7276 */ /* 0x000fe40007810011 */
[----:B------:R-:W-:Y:S02]  /*9620*/  FMNMX3.FTZ R144, R2, R26, R27, !PT ;  /* 0x0000001a02907276 */ /* 0x000fe4000781001b */
[----:B------:R-:W-:Y:S04]  /*9630*/  FMNMX3.FTZ R142, R142, R20, R21, !PT ;  /* 0x000000148e8e7276 */ /* 0x000fe80007810015 */
[----:B------:R-:W-:Y:S04]  /*9640*/  FMNMX3.FTZ R142, R142, R24, R25, !PT ;  /* 0x000000188e8e7276 */ /* 0x000fe80007810019 */
[----:B------:R-:W-:Y:S04]  /*9650*/  FMNMX3.FTZ R142, R142, R28, R29, !PT ;  /* 0x0000001c8e8e7276 */ /* 0x000fe8000781001d */
[----:B------:R-:W-:Y:S01]  /*9660*/  FMNMX3.FTZ R142, R142, R32, R33, !PT ;  /* 0x000000208e8e7276 */ /* 0x000fe20007810021 */
[----:B------:R-:W-:Y:S06]  /*9670*/  @P4 BRA `(.L_x_1075) ;  /* 0xffffffe8004c4947 */ /* 0x000fec000383ffff */
.L_x_1074:
[----:B------:R-:W2:Y:S01]  /*9680*/  LDL.64 R206, [R1+0x58] ;  /* 0x0000580001ce7983 */ /* 0x000ea20000100a00 */
[----:B-1----:R-:W-:Y:S01]  /*9690*/  FMNMX3.FTZ R2, R144, R30, R31, !PT ;  /* 0x0000001e90027276 */ /* 0x002fe2000781001f */
[----:B------:R-:W-:Y:S01]  /*96a0*/  IMAD.SHL.U32 R149, R190, 0x2, RZ ;  /* 0x00000002be957824 */ /* 0x000fe200078e00ff */
[----:B------:R-:W-:Y:S01]  /*96b0*/  SHF.R.U32.HI R172, RZ, 0x5, R186 ;  /* 0x00000005ffac7819 */ /* 0x000fe200000116ba */
[----:B------:R-:W-:Y:S01]  /*96c0*/  VIADD R150, R194, 0x9e3779b9 ;  /* 0x9e3779b9c2967836 */ /* 0x000fe20000000000 */
[----:B------:R-:W-:Y:S01]  /*96d0*/  FMNMX3.FTZ R2, R2, R34, R35, !PT ;  /* 0x0000002202027276 */ /* 0x000fe20007810023 */
[----:B------:R-:W3:Y:S01]  /*96e0*/  LDL.64 R202, [R1+0x60] ;  /* 0x0000600001ca7983 */ /* 0x000ee20000100a00 */
[----:B------:R-:W-:Y:S01]  /*96f0*/  VIADD R151, R194, 0x3c6ef372 ;  /* 0x3c6ef372c2977836 */ /* 0x000fe20000000000 */
[----:B------:R-:W1:Y:S01]  /*9700*/  LDC.U8 R136, c[0x0][0x4f8] ;  /* 0x00013e00ff887b82 */ /* 0x000e620000000000 */
[C---:B------:R-:W-:Y:S02]  /*9710*/  VIADD R152, R195.reuse, 0x76cf5d0a ;  /* 0x76cf5d0ac3987836 */ /* 0x040fe40000000000 */
[C---:B------:R-:W-:Y:S01]  /*9720*/  VIADD R153, R195.reuse, 0x32370b8f ;  /* 0x32370b8fc3997836 */ /* 0x040fe20000000000 */
[----:B------:R-:W4:Y:S01]  /*9730*/  LDL R174, [R1+0x6c] ;  /* 0x00006c0001ae7983 */ /* 0x000f220000100800 */
[C---:B------:R-:W-:Y:S02]  /*9740*/  VIADD R163, R195.reuse, 0xa9066899 ;  /* 0xa9066899c3a37836 */ /* 0x040fe40000000000 */
[----:B------:R-:W-:Y:S01]  /*9750*/  VIADD R162, R195, 0xed9eba14 ;  /* 0xed9eba14c3a27836 */ /* 0x000fe20000000000 */
[----:B------:R-:W5:Y:S04]  /*9760*/  LDL R173, [R1+0x70] ;  /* 0x0000700001ad7983 */ /* 0x000f680000100800 */
[----:B------:R-:W5:Y:S04]  /*9770*/  LDL R169, [R1+0x50] ;  /* 0x0000500001a97983 */ /* 0x000f680000100800 */
[----:B------:R-:W1:Y:S08]  /*9780*/  SHFL.BFLY PT, R116, R142, 0x2, 0x1f ;  /* 0x0c401f008e747f89 */ /* 0x000e7000000e0000 */
[----:B------:R-:W1:Y:S01]  /*9790*/  SHFL.BFLY PT, R118, R2, 0x2, 0x1f ;  /* 0x0c401f0002767f89 */ /* 0x000e6200000e0000 */
[----:B------:R-:W1:Y:S07]  /*97a0*/  S2R R204, SR_CTAID.X ;  /* 0x0000000000cc7919 */ /* 0x000e6e0000002500 */
[----:B------:R-:W5:Y:S04]  /*97b0*/  LDL R154, [R1+0x78] ;  /* 0x00007800019a7983 */ /* 0x000f680000100800 */
[----:B------:R-:W-:Y:S01]  /*97c0*/  LDSM.16.MT88.4 R144, [R178+0xc000] ;  /* 0x00c00000b290783b */ /* 0x000fe20000004200 */
[C---:B-1----:R-:W-:Y:S05]  /*97d0*/  IMAD.U32 R200, R136.reuse, 0x10000, RZ ;  /* 0x0001000088c87824 */ /* 0x042fea00078e00ff */
[----:B------:R-:W-:Y:S02]  /*97e0*/  LOP3.LUT R200, R136, 0xff0000, R200, 0xf8, !PT ;  /* 0x00ff000088c87812 */ /* 0x000fe400078ef8c8 */
[----:B------:R-:W-:Y:S02]  /*97f0*/  FMNMX.FTZ R116, R142, R116, !PT ;  /* 0x000000748e747209 */ /* 0x000fe40007810000 */
[----:B------:R-:W-:Y:S01]  /*9800*/  LDSM.16.MT88.4 R140, [R176+0xc000] ;  /* 0x00c00000b08c783b */ /* 0x000fe20000004200 */
[----:B------:R-:W-:Y:S07]  /*9810*/  FMNMX.FTZ R2, R2, R118, !PT ;  /* 0x0000007602027209 */ /* 0x000fee0007810000 */
[----:B------:R-:W1:Y:S08]  /*9820*/  SHFL.BFLY PT, R3, R116, 0x1, 0x1f ;  /* 0x0c201f0074037f89 */ /* 0x000e7000000e0000 */
[----:B------:R-:W1:Y:S01]  /*9830*/  SHFL.BFLY PT, R118, R2, 0x1, 0x1f ;  /* 0x0c201f0002767f89 */ /* 0x000e6200000e0000 */
[----:B------:R-:W-:Y:S07]  /*9840*/  IMAD R204, R204, 0x4, R172 ;  /* 0x00000004cccc7824 */ /* 0x000fee00078e02ac */
[----:B------:R-:W5:Y:S01]  /*9850*/  LDL R172, [R1+0x68] ;  /* 0x0000680001ac7983 */ /* 0x000f620000100800 */
[----:B------:R-:W-:Y:S01]  /*9860*/  IMAD.WIDE.U32 R204, R204, -0x326172a9, RZ ;  /* 0xcd9e8d57cccc7825 */ /* 0x000fe200078e00ff */
[----:B-1----:R-:W-:Y:S04]  /*9870*/  FMNMX.FTZ R116, R116, R3, !PT ;  /* 0x0000000374747209 */ /* 0x002fe80007810000 */
[C---:B------:R-:W-:Y:S01]  /*9880*/  FSETP.NEU.FTZ.AND P2, PT, R116.reuse, -INF , PT ;  /* 0xff8000007400780b */ /* 0x040fe20003f5d000 */
[----:B------:R-:W-:Y:S01]  /*9890*/  FMUL.FTZ R148, R116, UR4 ;  /* 0x0000000474947c20 */ /* 0x000fe20008410000 */
[----:B------:R-:W-:Y:S01]  /*98a0*/  FMNMX.FTZ R3, R2, R118, !PT ;  /* 0x0000007602037209 */ /* 0x000fe20007810000 */
[----:B------:R-:W-:Y:S03]  /*98b0*/  FADD.FTZ R0, -R116, R0 ;  /* 0x0000000074007221 */ /* 0x000fe60000010100 */
[----:B------:R-:W-:Y:S01]  /*98c0*/  FSEL R148, R148, RZ, P2 ;  /* 0x000000ff94947208 */ /* 0x000fe20001000000 */
[C---:B------:R-:W-:Y:S01]  /*98d0*/  FMUL.FTZ R161, R3.reuse, UR4 ;  /* 0x0000000403a17c20 */ /* 0x040fe20008410000 */
[----:B------:R-:W-:Y:S03]  /*98e0*/  FSETP.NEU.FTZ.AND P2, PT, R3, -INF , PT ;  /* 0xff8000000300780b */ /* 0x000fe60003f5d000 */
[--C-:B------:R-:W-:Y:S01]  /*98f0*/  FFMA.FTZ R4, R4, UR4, -R148.reuse ;  /* 0x0000000404047c23 */ /* 0x100fe20008010894 */
[--C-:B------:R-:W-:Y:S01]  /*9900*/  FFMA.FTZ R5, R5, UR4, -R148.reuse ;  /* 0x0000000405057c23 */ /* 0x100fe20008010894 */
[----:B------:R-:W-:Y:S01]  /*9910*/  FSEL R161, R161, RZ, P2 ;  /* 0x000000ffa1a17208 */ /* 0x000fe20001000000 */
        /* <DEDUP_REMOVED lines=21> */
[----:B------:R-:W-:Y:S01]  /*9a70*/  FFMA.FTZ R21, R21, UR4, -R148 ;  /* 0x0000000415157c23 */ /* 0x000fe20008010894 */
[--C-:B------:R-:W-:Y:S01]  /*9a80*/  FFMA.FTZ R22, R22, UR4, -R161.reuse ;  /* 0x0000000416167c23 */ /* 0x100fe200080108a1 */
[--C-:B------:R-:W-:Y:S01]  /*9a90*/  FFMA.FTZ R23, R23, UR4, -R161.reuse ;  /* 0x0000000417177c23 */ /* 0x100fe200080108a1 */
[--C-:B------:R-:W-:Y:S03]  /*9aa0*/  FFMA.FTZ R26, R26, UR4, -R161.reuse ;  /* 0x000000041a1a7c23 */ /* 0x100fe600080108a1 */
[----:B------:R-:W1:Y:S01]  /*9ab0*/  MUFU.EX2 R223, R7 ;  /* 0x0000000700df7308 */ /* 0x000e620000000800 */
[----:B------:R-:W-:Y:S09]  /*9ac0*/  FFMA.FTZ R27, R27, UR4, -R161 ;  /* 0x000000041b1b7c23 */ /* 0x000ff200080108a1 */
[----:B------:R-:W-:Y:S10]  /*9ad0*/  MUFU.EX2 R233, R8 ;  /* 0x0000000800e97308 */ /* 0x000ff40000000800 */
[----:B------:R-:W1:Y:S02]  /*9ae0*/  MUFU.EX2 R234, R9 ;  /* 0x0000000900ea7308 */ /* 0x000e640000000800 */
[----:B-1----:R-:W-:Y:S04]  /*9af0*/  F2FP.F16.F32.PACK_AB R156, R223, R226 ;  /* 0x000000e2df9c723e */ /* 0x002fe800000000ff */
[----:B------:R-:W-:Y:S04]  /*9b00*/  PRMT R155, R156, 0x7632, R155 ;  /* 0x000076329c9b7816 */ /* 0x000fe8000000009b */
[----:B------:R-:W-:Y:S10]  /*9b10*/  MUFU.EX2 R231, R10 ;  /* 0x0000000a00e77308 */ /* 0x000ff40000000800 */
[----:B------:R-:W1:Y:S01]  /*9b20*/  MUFU.EX2 R232, R11 ;  /* 0x0000000b00e87308 */ /* 0x000e620000000800 */
[----:B------:R-:W-:Y:S04]  /*9b30*/  F2FP.F16.F32.PACK_AB R157, R234, R233 ;  /* 0x000000e9ea9d723e */ /* 0x000fe800000000ff */
[----:B------:R-:W-:Y:S05]  /*9b40*/  PRMT R158, R157, 0x7632, R158 ;  /* 0x000076329d9e7816 */ /* 0x000fea000000009e */
[----:B------:R-:W-:Y:S10]  /*9b50*/  MUFU.EX2 R209, R13 ;  /* 0x0000000d00d17308 */ /* 0x000ff40000000800 */
[----:B------:R-:W-:Y:S01]  /*9b60*/  MUFU.EX2 R218, R16 ;  /* 0x0000001000da7308 */ /* 0x000fe20000000800 */
[----:B-1----:R-:W-:Y:S04]  /*9b70*/  F2FP.F16.F32.PACK_AB R159, R232, R231 ;  /* 0x000000e7e89f723e */ /* 0x002fe800000000ff */
[----:B------:R-:W-:Y:S05]  /*9b80*/  PRMT R160, R159, 0x7632, R160 ;  /* 0x000076329fa07816 */ /* 0x000fea00000000a0 */
[----:B------:R-:W-:Y:S10]  /*9b90*/  MUFU.EX2 R219, R17 ;  /* 0x0000001100db7308 */ /* 0x000ff40000000800 */
[----:B------:R-:W-:Y:S10]  /*9ba0*/  MUFU.EX2 R208, R18 ;  /* 0x0000001200d07308 */ /* 0x000ff40000000800 */
[----:B------:R-:W-:Y:S10]  /*9bb0*/  MUFU.EX2 R216, R19 ;  /* 0x0000001300d87308 */ /* 0x000ff40000000800 */
[----:B------:R-:W-:Y:S10]  /*9bc0*/  MUFU.EX2 R201, R22 ;  /* 0x0000001600c97308 */ /* 0x000ff40000000800 */
[----:B------:R-:W-:Y:S10]  /*9bd0*/  MUFU.EX2 R213, R23 ;  /* 0x0000001700d57308 */ /* 0x000ff40000000800 */
[----:B------:R-:W-:Y:S10]  /*9be0*/  MUFU.EX2 R215, R24 ;  /* 0x0000001800d77308 */ /* 0x000ff40000000800 */
[----:B------:R-:W-:Y:S10]  /*9bf0*/  MUFU.EX2 R217, R25 ;  /* 0x0000001900d97308 */ /* 0x000ff40000000800 */
[----:B------:R-:W-:Y:S10]  /*9c00*/  MUFU.EX2 R214, R26 ;  /* 0x0000001a00d67308 */ /* 0x000ff40000000800 */
[----:B------:R1:W-:Y:S10]  /*9c10*/  MUFU.EX2 R212, R27 ;  /* 0x0000001b00d47308 */ /* 0x0003f40000000800 */
[----:B------:R-:W-:Y:S10]  /*9c20*/  MUFU.EX2 R197, R197 ;  /* 0x000000c500c57308 */ /* 0x000ff40000000800 */
[----:B------:R-:W-:Y:S01]  /*9c30*/  MUFU.EX2 R180, R180 ;  /* 0x000000b400b47308 */ /* 0x000fe20000000800 */
[----:B-1----:R-:W-:Y:S01]  /*9c40*/  LDSM.16.MT88.4 R24, [R176+0xd000] ;  /* 0x00d00000b018783b */ /* 0x002fe20000004200 */
[----:B--2---:R-:W-:Y:S05]  /*9c50*/  LOP3.LUT R4, R149, R207, R195, 0x96, !PT ;  /* 0x000000cf95047212 */ /* 0x004fea00078e96c3 */
[----:B------:R-:W-:Y:S03]  /*9c60*/  IMAD.WIDE.U32 R4, R4, -0x326172a9, RZ ;  /* 0xcd9e8d5704047825 */ /* 0x000fe600078e00ff */
[----:B---3--:R-:W-:Y:S02]  /*9c70*/  MUFU.EX2 R203, R12 ;  /* 0x0000000c00cb7308 */ /* 0x008fe40000000800 */
[----:B------:R-:W-:Y:S02]  /*9c80*/  LOP3.LUT R5, R204, R150, R5, 0x96, !PT ;  /* 0x00000096cc057212 */ /* 0x000fe400078e9605 */
[----:B------:R-:W-:Y:S03]  /*9c90*/  LOP3.LUT R2, R211, R151, R4, 0x96, !PT ;  /* 0x00000097d3027212 */ /* 0x000fe600078e9604 */
[----:B------:R-:W-:Y:S04]  /*9ca0*/  IMAD.WIDE.U32 R4, R5, -0x2daee0ad, RZ ;  /* 0xd2511f5305047825 */ /* 0x000fe800078e00ff */
[----:B------:R-:W-:Y:S01]  /*9cb0*/  IMAD.WIDE.U32 R118, R2, -0x2daee0ad, RZ ;  /* 0xd2511f5302767825 */ /* 0x000fe200078e00ff */
[----:B------:R-:W-:Y:S04]  /*9cc0*/  LOP3.LUT R2, R202, R152, R5, 0x96, !PT ;  /* 0x00000098ca027212 */ /* 0x000fe800078e9605 */
[----:B------:R-:W-:Y:S01]  /*9cd0*/  LOP3.LUT R4, R153, R4, R119, 0x96, !PT ;  /* 0x0000000499047212 */ /* 0x000fe200078e9677 */
[----:B------:R-:W-:Y:S04]  /*9ce0*/  IMAD.WIDE.U32 R6, R2, -0x326172a9, RZ ;  /* 0xcd9e8d5702067825 */ /* 0x000fe800078e00ff */
[----:B------:R-:W-:Y:S01]  /*9cf0*/  IMAD.WIDE.U32 R166, R4, -0x326172a9, RZ ;  /* 0xcd9e8d5704a67825 */ /* 0x000fe200078e00ff */
[----:B----4-:R-:W-:Y:S04]  /*9d00*/  LOP3.LUT R4, R210, R174, R7, 0x96, !PT ;  /* 0x000000aed2047212 */ /* 0x010fe800078e9607 */
[----:B-----5:R-:W-:Y:S01]  /*9d10*/  LOP3.LUT R2, R173, R6, R167, 0x96, !PT ;  /* 0x00000006ad027212 */ /* 0x020fe200078e96a7 */
[----:B------:R-:W-:Y:S04]  /*9d20*/  IMAD.WIDE.U32 R4, R4, -0x2daee0ad, RZ ;  /* 0xd2511f5304047825 */ /* 0x000fe800078e00ff */
[----:B------:R-:W-:Y:S01]  /*9d30*/  IMAD.WIDE.U32 R170, R2, -0x2daee0ad, RZ ;  /* 0xd2511f5302aa7825 */ /* 0x000fe200078e00ff */
[----:B------:R-:W-:Y:S02]  /*9d40*/  LOP3.LUT R2, R162, R118, R5, 0x96, !PT ;  /* 0x00000076a2027212 */ /* 0x000fe400078e9605 */
[----:B------:R-:W-:Y:S02]  /*9d50*/  F2FP.F16.F32.PACK_AB R118, R230, R229 ;  /* 0x000000e5e676723e */ /* 0x000fe400000000ff */
[----:B------:R-:W-:Y:S01]  /*9d60*/  LOP3.LUT R4, R163, R4, R171, 0x96, !PT ;  /* 0x00000004a3047212 */ /* 0x000fe200078e96ab */
[----:B------:R-:W-:Y:S01]  /*9d70*/  IMAD.WIDE.U32 R164, R2, -0x326172a9, RZ ;  /* 0xcd9e8d5702a47825 */ /* 0x000fe200078e00ff */
[----:B------:R-:W-:Y:S03]  /*9d80*/  PRMT R119, R118, 0x7632, R119 ;  /* 0x0000763276777816 */ /* 0x000fe60000000077 */
[----:B------:R-:W-:Y:S04]  /*9d90*/  IMAD.WIDE.U32 R4, R4, -0x326172a9, RZ ;  /* 0xcd9e8d5704047825 */ /* 0x000fe800078e00ff */
[----:B------:R-:W-:Y:S01]  /*9da0*/  IMAD.MOV.U32 R2, RZ, RZ, R4 ;  /* 0x000000ffff027224 */ /* 0x000fe200078e0004 */
[----:B------:R-:W-:Y:S02]  /*9db0*/  LOP3.LUT R5, R169, R164, R5, 0x96, !PT ;  /* 0x000000a4a9057212 */ /* 0x000fe400078e9605 */
[----:B------:R-:W-:Y:S02]  /*9dc0*/  PRMT R171, R4, 0x7773, RZ ;  /* 0x0000777304ab7816 */ /* 0x000fe400000000ff */
[----:B------:R-:W-:Y:S02]  /*9dd0*/  LOP3.LUT R198, R2, 0xff, RZ, 0xc0, !PT ;  /* 0x000000ff02c67812 */ /* 0x000fe400078ec0ff */
[----:B------:R-:W-:Y:S02]  /*9de0*/  LOP3.LUT R2, R5, 0xffff, RZ, 0xc0, !PT ;  /* 0x0000ffff05027812 */ /* 0x000fe400078ec0ff */
[----:B------:R-:W-:Y:S02]  /*9df0*/  PRMT R199, R4, 0x7771, RZ ;  /* 0x0000777104c77816 */ /* 0x000fe400000000ff */
[----:B------:R-:W-:Y:S01]  /*9e00*/  SHF.R.U32.HI R167, RZ, 0x8, R2 ;  /* 0x00000008ffa77819 */ /* 0x000fe20000011602 */
[----:B------:R-:W-:Y:S01]  /*9e10*/  FMUL.FTZ R2, R0, UR4 ;  /* 0x0000000400027c20 */ /* 0x000fe20008410000 */
[----:B------:R-:W-:Y:S01]  /*9e20*/  FADD.FTZ R0, -R3, R117 ;  /* 0x0000007503007221 */ /* 0x000fe20000010100 */
[----:B------:R-:W-:Y:S01]  /*9e30*/  PRMT R164, R4, 0x7772, RZ ;  /* 0x0000777204a47816 */ /* 0x000fe200000000ff */
[----:B------:R2:W3:Y:S01]  /*9e40*/  LDL R117, [R1+0x74] ;  /* 0x0000740001757983 */ /* 0x0004e20000100800 */
[C---:B------:R-:W-:Y:S01]  /*9e50*/  LOP3.LUT R168, R5.reuse, 0xff, RZ, 0xc0, !PT ;  /* 0x000000ff05a87812 */ /* 0x040fe200078ec0ff */
[----:B------:R-:W-:Y:S01]  /*9e60*/  FMUL.FTZ R0, R0, UR4 ;  /* 0x0000000400007c20 */ /* 0x000fe20008410000 */
[----:B------:R-:W-:Y:S01]  /*9e70*/  PRMT R4, R5, 0x7632, R4 ;  /* 0x0000763205047816 */ /* 0x000fe20000000004 */
[----:B------:R-:W1:Y:S01]  /*9e80*/  MUFU.EX2 R2, R2 ;  /* 0x0000000200027308 */ /* 0x000e620000000800 */
[----:B------:R-:W-:Y:S02]  /*9e90*/  PRMT R136, R168, 0x5410, R167 ;  /* 0x00005410a8887816 */ /* 0x000fe400000000a7 */
[----:B------:R-:W-:Y:S02]  /*9ea0*/  SHF.R.U32.HI R196, RZ, 0x18, R5 ;  /* 0x00000018ffc47819 */ /* 0x000fe40000011605 */
[----:B------:R-:W-:Y:S02]  /*9eb0*/  LOP3.LUT R177, R4, 0xff, RZ, 0xc0, !PT ;  /* 0x000000ff04b17812 */ /* 0x000fe400078ec0ff */
[--C-:B------:R-:W-:Y:S03]  /*9ec0*/  HSET2.LE.AND R136, R136, R200.reuse, PT ;  /* 0x000000c888887233 */ /* 0x100fe60003803000 */
[----:B------:R-:W4:Y:S01]  /*9ed0*/  MUFU.EX2 R0, R0 ;  /* 0x0000000000007308 */ /* 0x000f220000000800 */
[----:B------:R-:W-:Y:S02]  /*9ee0*/  PRMT R137, R177, 0x5410, R196 ;  /* 0x00005410b1897816 */ /* 0x000fe400000000c4 */
[----:B------:R-:W-:Y:S02]  /*9ef0*/  PRMT R4, R118, 0x5410, R119 ;  /* 0x0000541076047816 */ /* 0x000fe40000000077 */
[----:B------:R-:W-:Y:S02]  /*9f00*/  PRMT R138, R198, 0x5410, R199 ;  /* 0x00005410c68a7816 */ /* 0x000fe400000000c7 */
[----:B------:R-:W-:Y:S02]  /*9f10*/  LOP3.LUT R136, R4, R136, RZ, 0xc0, !PT ;  /* 0x0000008804887212 */ /* 0x000fe400078ec0ff */
[--C-:B------:R-:W-:Y:S01]  /*9f20*/  HSET2.LE.AND R137, R137, R200.reuse, PT ;  /* 0x000000c889897233 */ /* 0x100fe20003803000 */
[----:B-1----:R-:W-:Y:S01]  /*9f30*/  FMUL.FTZ R5, R2, R121 ;  /* 0x0000007902057220 */ /* 0x002fe20000410000 */
[----:B------:R-:W-:Y:S01]  /*9f40*/  PRMT R139, R164, 0x5410, R171 ;  /* 0x00005410a48b7816 */ /* 0x000fe200000000ab */
[----:B------:R-:W-:Y:S01]  /*9f50*/  FMUL.FTZ R8, R2, R124 ;  /* 0x0000007c02087220 */ /* 0x000fe20000410000 */
[----:B------:R-:W-:Y:S01]  /*9f60*/  PRMT R4, R156, 0x5410, R155 ;  /* 0x000054109c047816 */ /* 0x000fe2000000009b */
[C---:B------:R-:W-:Y:S01]  /*9f70*/  FMUL.FTZ R9, R2.reuse, R125 ;  /* 0x0000007d02097220 */ /* 0x040fe20000410000 */
[--C-:B------:R-:W-:Y:S01]  /*9f80*/  HSET2.LE.AND R138, R138, R200.reuse, PT ;  /* 0x000000c88a8a7233 */ /* 0x100fe20003803000 */
[----:B------:R-:W-:Y:S01]  /*9f90*/  FMUL.FTZ R36, R2, R36 ;  /* 0x0000002402247220 */ /* 0x000fe20000410000 */
[----:B------:R-:W-:Y:S01]  /*9fa0*/  LOP3.LUT R137, R4, R137, RZ, 0xc0, !PT ;  /* 0x0000008904897212 */ /* 0x000fe200078ec0ff */
[C---:B----4-:R-:W-:Y:S01]  /*9fb0*/  FMUL.FTZ R6, R0.reuse, R122 ;  /* 0x0000007a00067220 */ /* 0x050fe20000410000 */
[----:B------:R-:W-:Y:S01]  /*9fc0*/  LOP3.LUT R139, R139, 0xff00ff, RZ, 0xc0, !PT ;  /* 0x00ff00ff8b8b7812 */ /* 0x000fe200078ec0ff */
[C---:B------:R-:W-:Y:S01]  /*9fd0*/  FMUL.FTZ R7, R0.reuse, R123 ;  /* 0x0000007b00077220 */ /* 0x040fe20000410000 */
[----:B------:R-:W-:Y:S01]  /*9fe0*/  PRMT R4, R157, 0x5410, R158 ;  /* 0x000054109d047816 */ /* 0x000fe2000000009e */
[C---:B------:R-:W-:Y:S01]  /*9ff0*/  FMUL.FTZ R10, R0.reuse, R126 ;  /* 0x0000007e000a7220 */ /* 0x040fe20000410000 */
[----:B------:R-:W-:Y:S01]  /*a000*/  FMUL.FTZ R11, R0, R127 ;  /* 0x0000007f000b7220 */ /* 0x000fe20000410000 */
[--C-:B------:R-:W-:Y:S01]  /*a010*/  HSET2.LE.AND R139, R139, R200.reuse, PT ;  /* 0x000000c88b8b7233 */ /* 0x100fe20003803000 */
[----:B------:R-:W-:Y:S01]  /*a020*/  FMUL.FTZ R37, R2, R37 ;  /* 0x0000002502257220 */ /* 0x000fe20000410000 */
[----:B------:R-:W-:Y:S01]  /*a030*/  LOP3.LUT R138, R4, R138, RZ, 0xc0, !PT ;  /* 0x0000008a048a7212 */ /* 0x000fe200078ec0ff */
[C---:B------:R-:W-:Y:S01]  /*a040*/  FMUL.FTZ R38, R0.reuse, R38 ;  /* 0x0000002600267220 */ /* 0x040fe20000410000 */
[----:B------:R-:W-:Y:S01]  /*a050*/  PRMT R4, R159, 0x5410, R160 ;  /* 0x000054109f047816 */ /* 0x000fe200000000a0 */
[----:B------:R-:W-:Y:S01]  /*a060*/  FMUL.FTZ R39, R0, R39 ;  /* 0x0000002700277220 */ /* 0x000fe20000410000 */
[C---:B------:R-:W-:Y:S01]  /*a070*/  FMUL.FTZ R40, R2.reuse, R40 ;  /* 0x0000002802287220 */ /* 0x040fe20000410000 */
[----:B------:R-:W-:Y:S01]  /*a080*/  FMUL.FTZ R41, R2, R41 ;  /* 0x0000002902297220 */ /* 0x000fe20000410000 */
[----:B------:R-:W-:Y:S01]  /*a090*/  LOP3.LUT R139, R4, R139, RZ, 0xc0, !PT ;  /* 0x0000008b048b7212 */ /* 0x000fe200078ec0ff */
[C---:B------:R-:W-:Y:S01]  /*a0a0*/  FMUL.FTZ R4, R2.reuse, R120 ;  /* 0x0000007802047220 */ /* 0x040fe20000410000 */
[C---:B------:R-:W-:Y:S01]  /*a0b0*/  FMUL.FTZ R13, R2.reuse, R129 ;  /* 0x00000081020d7220 */ /* 0x040fe20000410000 */
[C---:B------:R-:W-:Y:S01]  /*a0c0*/  FMUL.FTZ R44, R2.reuse, R44 ;  /* 0x0000002c022c7220 */ /* 0x040fe20000410000 */
[----:B------:R-:W-:Y:S01]  /*a0d0*/  FMUL.FTZ R45, R2, R45 ;  /* 0x0000002d022d7220 */ /* 0x000fe20000410000 */
[C---:B------:R-:W-:Y:S01]  /*a0e0*/  FMUL.FTZ R46, R0.reuse, R46 ;  /* 0x0000002e002e7220 */ /* 0x040fe20000410000 */
[----:B------:R-:W-:Y:S01]  /*a0f0*/  FMUL.FTZ R47, R0, R47 ;  /* 0x0000002f002f7220 */ /* 0x000fe20000410000 */
[C---:B------:R-:W-:Y:S01]  /*a100*/  FMUL.FTZ R48, R2.reuse, R48 ;  /* 0x0000003002307220 */ /* 0x040fe20000410000 */
[C---:B------:R-:W-:Y:S05]  /*a110*/  HMMA.16816.F32 R4, R136.reuse, R140, R4 ;  /* 0x0000008c8804723c */ /* 0x040fea0000001804 */
[----:B------:R-:W-:Y:S01]  /*a120*/  FMUL.FTZ R49, R2, R49 ;  /* 0x0000003102317220 */ /* 0x000fe20000410000 */
[C---:B------:R-:W-:Y:S01]  /*a130*/  FMUL.FTZ R50, R0.reuse, R50 ;  /* 0x0000003200327220 */ /* 0x040fe20000410000 */
[----:B------:R-:W-:Y:S01]  /*a140*/  FMUL.FTZ R51, R0, R51 ;  /* 0x0000003300337220 */ /* 0x000fe20000410000 */
[C---:B------:R-:W-:Y:S01]  /*a150*/  HMMA.16816.F32 R8, R136.reuse, R142, R8 ;  /* 0x0000008e8808723c */ /* 0x040fe20000001808 */
[----:B------:R-:W-:Y:S02]  /*a160*/  LDSM.16.MT88.4 R140, [R176+0xe000] ;  /* 0x00e00000b08c783b */ /* 0x000fe40000004200 */
[C---:B------:R-:W-:Y:S01]  /*a170*/  FMUL.FTZ R52, R2.reuse, R52 ;  /* 0x0000003402347220 */ /* 0x040fe20000410000 */
[----:B------:R-:W-:Y:S01]  /*a180*/  FMUL.FTZ R53, R2, R53 ;  /* 0x0000003502357220 */ /* 0x000fe20000410000 */
[C---:B------:R-:W-:Y:S01]  /*a190*/  FMUL.FTZ R54, R0.reuse, R54 ;  /* 0x0000003600367220 */ /* 0x040fe20000410000 */
[----:B------:R-:W-:Y:S01]  /*a1a0*/  FMUL.FTZ R55, R0, R55 ;  /* 0x0000003700377220 */ /* 0x000fe20000410000 */
[----:B------:R-:W-:Y:S01]  /*a1b0*/  FMUL.FTZ R56, R2, R56 ;  /* 0x0000003802387220 */ /* 0x000fe20000410000 */
[C---:B------:R-:W-:Y:S03]  /*a1c0*/  HMMA.16816.F32 R36, R136.reuse, R144, R36 ;  /* 0x000000908824723c */ /* 0x040fe60000001824 */
        /* <DEDUP_REMOVED lines=65> */
[--C-:B------:R-:W-:Y:S01]  /*a5e0*/  FFMA.FTZ R134, R30, UR4, -R161.reuse ;  /* 0x000000041e867c23 */ /* 0x100fe200080108a1 */
[----:B------:R-:W-:Y:S01]  /*a5f0*/  FFMA.FTZ R135, R31, UR4, -R161 ;  /* 0x000000041f877c23 */ /* 0x000fe200080108a1 */
[----:B---3--:R-:W-:Y:S04]  /*a600*/  @P0 VIADD R117, R154, 0xffffffc0 ;  /* 0xffffffc09a750836 */ /* 0x008fe80000000000 */
[----:B------:R-:W-:Y:S01]  /*a610*/  IMAD.IADD R154, R185, 0x1, R117 ;  /* 0x00000001b99a7824 */ /* 0x000fe200078e0275 */
[----:B------:R-:W1:Y:S08]  /*a620*/  LDSM.16.MT88.4 R120, [R117] ;  /* 0x000000007578783b */ /* 0x000e700000004200 */
[----:B------:R-:W3:Y:S01]  /*a630*/  LDSM.16.MT88.4 R124, [R154] ;  /* 0x000000009a7c783b */ /* 0x000ee20000004200 */
[C---:B-1----:R-:W-:Y:S08]  /*a640*/  HMMA.16816.F32 R44, R136.reuse, R120, R44 ;  /* 0x00000078882c723c */ /* 0x042ff0000000182c */
[C---:B------:R-:W-:Y:S01]  /*a650*/  HMMA.16816.F32 R48, R136.reuse, R122, R48 ;  /* 0x0000007a8830723c */ /* 0x040fe20000001830 */
[----:B------:R-:W1:Y:S07]  /*a660*/  LDSM.16.MT88.4 R120, [R178+0xe000] ;  /* 0x00e00000b278783b */ /* 0x000e6e0000004200 */
[C---:B---3--:R-:W-:Y:S08]  /*a670*/  HMMA.16816.F32 R52, R136.reuse, R124, R52 ;  /* 0x0000007c8834723c */ /* 0x048ff00000001834 */
[C---:B------:R-:W-:Y:S01]  /*a680*/  HMMA.16816.F32 R56, R136.reuse, R126, R56 ;  /* 0x0000007e8838723c */ /* 0x040fe20000001838 */
[----:B------:R-:W3:Y:S07]  /*a690*/  LDSM.16.MT88.4 R124, [R117+0x2000] ;  /* 0x00200000757c783b */ /* 0x000eee0000004200 */
[C---:B------:R-:W-:Y:S08]  /*a6a0*/  HMMA.16816.F32 R60, R136.reuse, R140, R60 ;  /* 0x0000008c883c723c */ /* 0x040ff0000000183c */
[C---:B------:R-:W-:Y:S01]  /*a6b0*/  HMMA.16816.F32 R64, R136.reuse, R142, R64 ;  /* 0x0000008e8840723c */ /* 0x040fe20000001840 */
[----:B------:R-:W4:Y:S07]  /*a6c0*/  LDSM.16.MT88.4 R140, [R154+0x2000] ;  /* 0x002000009a8c783b */ /* 0x000f2e0000004200 */
[C---:B-1----:R-:W-:Y:S03]  /*a6d0*/  HMMA.16816.F32 R68, R136.reuse, R120, R68 ;  /* 0x000000788844723c */ /* 0x042fe60000001844 */
[----:B------:R-:W-:Y:S01]  /*a6e0*/  VIADD R120, R149, 0x1 ;  /* 0x0000000195787836 */ /* 0x000fe20000000000 */
[----:B------:R-:W-:Y:S04]  /*a6f0*/  F2FP.F16.F32.PACK_AB R149, R219, R218 ;  /* 0x000000dadb95723e */ /* 0x000fe800000000ff */
[C---:B------:R-:W-:Y:S08]  /*a700*/  HMMA.16816.F32 R72, R136.reuse, R122, R72 ;  /* 0x0000007a8848723c */ /* 0x040ff00000001848 */
[C---:B---3--:R-:W-:Y:S03]  /*a710*/  HMMA.16816.F32 R76, R136.reuse, R124, R76 ;  /* 0x0000007c884c723c */ /* 0x048fe6000000184c */
[----:B------:R-:W-:Y:S02]  /*a720*/  LOP3.LUT R124, R207, R195, R120, 0x96, !PT ;  /* 0x000000c3cf7c7212 */ /* 0x000fe400078e9678 */
[----:B------:R-:W1:Y:S01]  /*a730*/  LDSM.16.MT88.4 R120, [R176+0x10000] ;  /* 0x01000000b078783b */ /* 0x000e620000004200 */
[----:B------:R3:W-:Y:S02]  /*a740*/  MUFU.EX2 R207, R15 ;  /* 0x0000000f00cf7308 */ /* 0x0007e40000000800 */
[C---:B------:R-:W-:Y:S03]  /*a750*/  HMMA.16816.F32 R80, R136.reuse, R126, R80 ;  /* 0x0000007e8850723c */ /* 0x040fe60000001850 */
[----:B------:R-:W-:Y:S05]  /*a760*/  IMAD.WIDE.U32 R126, R124, -0x326172a9, RZ ;  /* 0xcd9e8d577c7e7825 */ /* 0x000fea00078e00ff */
[C---:B----4-:R-:W-:Y:S03]  /*a770*/  HMMA.16816.F32 R84, R136.reuse, R140, R84 ;  /* 0x0000008c8854723c */ /* 0x050fe60000001854 */
[----:B------:R-:W-:Y:S02]  /*a780*/  LOP3.LUT R124, R204, R150, R127, 0x96, !PT ;  /* 0x00000096cc7c7212 */ /* 0x000fe400078e967f */
[----:B------:R-:W-:Y:S01]  /*a790*/  LOP3.LUT R125, R211, R151, R126, 0x96, !PT ;  /* 0x00000097d37d7212 */ /* 0x000fe200078e967e */
[----:B---3--:R-:W-:Y:S02]  /*a7a0*/  FMUL.FTZ R15, R0, R131 ;  /* 0x00000083000f7220 */ /* 0x008fe40000410000 */
[C---:B------:R-:W-:Y:S03]  /*a7b0*/  HMMA.16816.F32 R88, R136.reuse, R142, R88 ;  /* 0x0000008e8858723c */ /* 0x040fe60000001858 */
[----:B------:R-:W-:Y:S04]  /*a7c0*/  IMAD.WIDE.U32 R140, R124, -0x2daee0ad, RZ ;  /* 0xd2511f537c8c7825 */ /* 0x000fe800078e00ff */
[----:B------:R-:W-:Y:S01]  /*a7d0*/  IMAD.WIDE.U32 R146, R125, -0x2daee0ad, RZ ;  /* 0xd2511f537d927825 */ /* 0x000fe200078e00ff */
[----:B------:R-:W-:Y:S01]  /*a7e0*/  LOP3.LUT R141, R202, R152, R141, 0x96, !PT ;  /* 0x00000098ca8d7212 */ /* 0x000fe200078e968d */
[----:B------:R-:W3:Y:S01]  /*a7f0*/  LDSM.16.MT88.4 R124, [R178+0x10000] ;  /* 0x01000000b27c783b */ /* 0x000ee20000004200 */
[----:B------:R4:W5:Y:S02]  /*a800*/  MUFU.EX2 R202, R14 ;  /* 0x0000000e00ca7308 */ /* 0x0009640000000800 */
[----:B------:R-:W-:Y:S01]  /*a810*/  LOP3.LUT R144, R153, R140, R147, 0x96, !PT ;  /* 0x0000008c99907212 */ /* 0x000fe200078e9693 */
[----:B------:R-:W-:Y:S04]  /*a820*/  IMAD.WIDE.U32 R142, R141, -0x326172a9, RZ ;  /* 0xcd9e8d578d8e7825 */ /* 0x000fe800078e00ff */
[----:B------:R-:W-:Y:S01]  /*a830*/  IMAD.WIDE.U32 R144, R144, -0x326172a9, RZ ;  /* 0xcd9e8d5790907825 */ /* 0x000fe200078e00ff */
[----:B------:R-:W-:Y:S01]  /*a840*/  LOP3.LUT R140, R210, R174, R143, 0x96, !PT ;  /* 0x000000aed28c7212 */ /* 0x000fe200078e968f */
[C---:B-1----:R-:W-:Y:S03]  /*a850*/  HMMA.16816.F32 R92, R136.reuse, R120, R92 ;  /* 0x00000078885c723c */ /* 0x042fe6000000185c */
[----:B------:R-:W-:Y:S01]  /*a860*/  LOP3.LUT R141, R173, R142, R145, 0x96, !PT ;  /* 0x0000008ead8d7212 */ /* 0x000fe200078e9691 */
[----:B------:R-:W-:Y:S04]  /*a870*/  IMAD.WIDE.U32 R120, R140, -0x2daee0ad, RZ ;  /* 0xd2511f538c787825 */ /* 0x000fe800078e00ff */
[----:B------:R-:W-:Y:S01]  /*a880*/  FFMA.FTZ R173, R29, UR4, -R148 ;  /* 0x000000041dad7c23 */ /* 0x000fe20008010894 */
[----:B----4-:R-:W-:Y:S01]  /*a890*/  FMUL.FTZ R14, R0, R130 ;  /* 0x00000082000e7220 */ /* 0x010fe20000410000 */
[C---:B------:R-:W-:Y:S03]  /*a8a0*/  HMMA.16816.F32 R96, R136.reuse, R122, R96 ;  /* 0x0000007a8860723c */ /* 0x040fe60000001860 */
[----:B------:R-:W-:Y:S01]  /*a8b0*/  IMAD.WIDE.U32 R150, R141, -0x2daee0ad, RZ ;  /* 0xd2511f538d967825 */ /* 0x000fe200078e00ff */
[----:B------:R-:W-:Y:S02]  /*a8c0*/  LOP3.LUT R142, R162, R146, R121, 0x96, !PT ;  /* 0x00000092a28e7212 */ /* 0x000fe400078e9679 */
[----:B------:R-:W-:Y:S01]  /*a8d0*/  LOP3.LUT R145, R172, R166, R165, 0x96, !PT ;  /* 0x000000a6ac917212 */ /* 0x000fe200078e96a5 */
[----:B------:R-:W-:Y:S01]  /*a8e0*/  FFMA.FTZ R0, R0, R248, R226 ;  /* 0x000000f800007223 */ /* 0x000fe200000100e2 */
[----:B------:R-:W-:Y:S01]  /*a8f0*/  LOP3.LUT R140, R163, R120, R151, 0x96, !PT ;  /* 0x00000078a38c7212 */ /* 0x000fe200078e9697 */
[----:B------:R-:W-:Y:S01]  /*a900*/  IMAD.WIDE.U32 R142, R142, -0x326172a9, RZ ;  /* 0xcd9e8d578e8e7825 */ /* 0x000fe200078e00ff */
[----:B------:R-:W1:Y:S02]  /*a910*/  LDSM.16.MT88.4 R120, [R117+0x4000] ;  /* 0x004000007578783b */ /* 0x000e640000004200 */
[----:B-----5:R-:W-:Y:S01]  /*a920*/  F2FP.F16.F32.PACK_AB R153, R207, R202 ;  /* 0x000000cacf99723e */ /* 0x020fe200000000ff */
[----:B------:R-:W-:Y:S01]  /*a930*/  IMAD.WIDE.U32 R140, R140, -0x326172a9, RZ ;  /* 0xcd9e8d578c8c7825 */ /* 0x000fe200078e00ff */
[----:B------:R-:W-:Y:S03]  /*a940*/  LOP3.LUT R144, R172, R144, R143, 0x96, !PT ;  /* 0x00000090ac907212 */ /* 0x000fe600078e968f */
[----:B------:R-:W-:Y:S01]  /*a950*/  FFMA.FTZ R172, R28, UR4, -R148 ;  /* 0x000000041cac7c23 */ /* 0x000fe20008010894 */
[----:B------:R-:W-:Y:S01]  /*a960*/  IMAD.MOV.U32 R165, RZ, RZ, R140 ;  /* 0x000000ffffa57224 */ /* 0x000fe200078e008c */
[----:B------:R-:W-:Y:S01]  /*a970*/  LOP3.LUT R162, R169, R142, R141, 0x96, !PT ;  /* 0x0000008ea9a27212 */ /* 0x000fe200078e968d */
[----:B------:R2:W4:Y:S01]  /*a980*/  LDL.S16 R28, [R1+0x44] ;  /* 0x00004400011c7983 */ /* 0x0005220000100600 */
[C---:B---3--:R-:W-:Y:S01]  /*a990*/  HMMA.16816.F32 R100, R136.reuse, R124, R100 ;  /* 0x0000007c8864723c */ /* 0x048fe20000001864 */
[----:B------:R-:W3:Y:S02]  /*a9a0*/  LDC.U8 R169, c[0x0][0x4f8] ;  /* 0x00013e00ffa97b82 */ /* 0x000ee40000000000 */
[----:B------:R-:W-:Y:S01]  /*a9b0*/  VIADD R124, R195, 0x646e171e ;  /* 0x646e171ec37c7836 */ /* 0x000fe20000000000 */
[----:B------:R-:W-:Y:S01]  /*a9c0*/  PRMT R175, R140, 0x7772, RZ ;  /* 0x000077728caf7816 */ /* 0x000fe200000000ff */
[----:B------:R-:W-:Y:S01]  /*a9d0*/  IMAD.WIDE.U32 R204, R144, -0x2daee0ad, RZ ;  /* 0xd2511f5390cc7825 */ /* 0x000fe200078e00ff */
[C---:B------:R-:W-:Y:S02]  /*a9e0*/  PRMT R179, R140.reuse, 0x7773, RZ ;  /* 0x000077738cb37816 */ /* 0x040fe400000000ff */
[C---:B------:R-:W-:Y:S03]  /*a9f0*/  HMMA.16816.F32 R104, R136.reuse, R126, R104 ;  /* 0x0000007e8868723c */ /* 0x040fe60000001868 */
[----:B------:R-:W-:Y:S01]  /*aa00*/  IMAD.WIDE.U32 R142, R145, -0x2daee0ad, RZ ;  /* 0xd2511f53918e7825 */ /* 0x000fe200078e00ff */
[----:B------:R-:W-:Y:S02]  /*aa10*/  PRMT R174, R140, 0x7771, RZ ;  /* 0x000077718cae7816 */ /* 0x000fe400000000ff */
[----:B------:R-:W-:Y:S01]  /*aa20*/  LOP3.LUT R141, R167, 0xffff, RZ, 0xc0, !PT ;  /* 0x0000ffffa78d7812 */ /* 0x000fe200078ec0ff */
[----:B------:R-:W-:Y:S01]  /*aa30*/  FADD.FTZ R0, R223, R0 ;  /* 0x00000000df007221 */ /* 0x000fe20000010000 */
[----:B------:R-:W-:Y:S01]  /*aa40*/  LOP3.LUT R140, R124, R170, R143, 0x96, !PT ;  /* 0x000000aa7c8c7212 */ /* 0x000fe200078e968f */
[----:B------:R-:W5:Y:S01]  /*aa50*/  LDC.U8 R167, c[0x0][0x4f8] ;  /* 0x00013e00ffa77b82 */ /* 0x000f620000000000 */
[----:B------:R-:W-:Y:S01]  /*aa60*/  LOP3.LUT R12, R162, 0xffff, RZ, 0xc0, !PT ;  /* 0x0000ffffa20c7812 */ /* 0x000fe200078ec0ff */
[----:B------:R-:W-:Y:S01]  /*aa70*/  IMAD.MOV.U32 R143, RZ, RZ, R142 ;  /* 0x000000ffff8f7224 */ /* 0x000fe200078e008e */
[----:B------:R-:W-:Y:S01]  /*aa80*/  SHF.R.U32.HI R170, RZ, 0x18, R140 ;  /* 0x00000018ffaa7819 */ /* 0x000fe2000001168c */
[----:B------:R-:W-:Y:S01]  /*aa90*/  FADD.FTZ R0, R231, R0 ;  /* 0x00000000e7007221 */ /* 0x000fe20000010000 */
[----:B------:R-:W-:Y:S01]  /*aaa0*/  SHF.R.U32.HI R163, RZ, 0x8, R12 ;  /* 0x00000008ffa37819 */ /* 0x000fe2000001160c */
[----:B------:R-:W-:Y:S01]  /*aab0*/  FMUL.FTZ R12, R2, R128 ;  /* 0x00000080020c7220 */ /* 0x000fe20000410000 */
[----:B------:R-:W-:Y:S01]  /*aac0*/  PRMT R220, R142, 0x7771, RZ ;  /* 0x000077718edc7816 */ /* 0x000fe200000000ff */
[----:B------:R-:W-:Y:S01]  /*aad0*/  LDSM.16.MT88.4 R128, [R176+0xc800] ;  /* 0x00c80000b080783b */ /* 0x000fe20000004200 */
[----:B---3--:R-:W-:Y:S01]  /*aae0*/  ISETP.GT.U32.AND P6, PT, R164, R169, PT ;  /* 0x000000a9a400720c */ /* 0x008fe20003fc4070 */
[----:B------:R-:W-:Y:S01]  /*aaf0*/  FADD.FTZ R32, R232, R0 ;  /* 0x00000000e8207221 */ /* 0x000fe20000010000 */
[----:B------:R-:W-:Y:S01]  /*ab00*/  LOP3.LUT R164, R124, R150, R205, 0x96, !PT ;  /* 0x000000967ca47212 */ /* 0x000fe200078e96cd */
[C---:B-1----:R-:W-:Y:S01]  /*ab10*/  HMMA.16816.F32 R108, R136.reuse, R120, R108 ;  /* 0x00000078886c723c */ /* 0x042fe2000000186c */
[----:B------:R-:W-:Y:S03]  /*ab20*/  MUFU.EX2 R205, R21 ;  /* 0x0000001500cd7308 */ /* 0x000fe60000000800 */
[----:B------:R-:W1:Y:S01]  /*ab30*/  LDSM.16.MT88.4 R124, [R154+0x4000] ;  /* 0x004000009a7c783b */ /* 0x000e620000004200 */
[C---:B------:R-:W-:Y:S02]  /*ab40*/  LOP3.LUT R120, R140.reuse, 0xffff, RZ, 0xc0, !PT ;  /* 0x0000ffff8c787812 */ /* 0x040fe400078ec0ff */
[----:B------:R-:W-:Y:S01]  /*ab50*/  LOP3.LUT R169, R140, 0xff, RZ, 0xc0, !PT ;  /* 0x000000ff8ca97812 */ /* 0x000fe200078ec0ff */
[C---:B------:R-:W-:Y:S03]  /*ab60*/  HMMA.16816.F32 R12, R136.reuse, R122, R12 ;  /* 0x0000007a880c723c */ /* 0x040fe6000000180c */
[----:B------:R-:W-:Y:S02]  /*ab70*/  SHF.R.U32.HI R120, RZ, 0x8, R120 ;  /* 0x00000008ff787819 */ /* 0x000fe40000011678 */
[C---:B-----5:R-:W-:Y:S01]  /*ab80*/  ISETP.GE.U32.AND P2, PT, R167.reuse, R141, PT ;  /* 0x0000008da700720c */ /* 0x060fe20003f46070 */
[----:B------:R-:W-:Y:S01]  /*ab90*/  FFMA.FTZ R141, R20, UR4, -R148 ;  /* 0x00000004148d7c23 */ /* 0x000fe20008010894 */
[----:B------:R-:W-:Y:S02]  /*aba0*/  LOP3.LUT R16, R120, 0xffff, RZ, 0xc0, !PT ;  /* 0x0000ffff78107812 */ /* 0x000fe400078ec0ff */
[----:B------:R-:W-:Y:S02]  /*abb0*/  PRMT R20, R140, 0x7632, R20 ;  /* 0x000076328c147816 */ /* 0x000fe40000000014 */
[----:B------:R-:W-:Y:S01]  /*abc0*/  ISETP.GE.U32.AND P4, PT, R167, R16, PT ;  /* 0x00000010a700720c */ /* 0x000fe20003f86070 */
[C---:B------:R-:W-:Y:S01]  /*abd0*/  FMUL.FTZ R16, R2.reuse, R132 ;  /* 0x0000008402107220 */ /* 0x040fe20000410000 */
[----:B------:R-:W-:Y:S01]  /*abe0*/  PRMT R120, R169, 0x5410, R120 ;  /* 0x00005410a9787816 */ /* 0x000fe20000000078 */
[----:B------:R-:W-:Y:S01]  /*abf0*/  FFMA.FTZ R2, R2, R249, R229 ;  /* 0x000000f902027223 */ /* 0x000fe200000100e5 */
[----:B------:R-:W-:Y:S01]  /*ac00*/  ISETP.GE.U32.AND P5, PT, R167, R168, PT ;  /* 0x000000a8a700720c */ /* 0x000fe20003fa6070 */
[----:B------:R-:W3:Y:S01]  /*ac10*/  LDC.U8 R229, c[0x0][0x4f8] ;  /* 0x00013e00ffe57b82 */ /* 0x000ee20000000000 */
[----:B------:R-:W-:Y:S01]  /*ac20*/  F2FP.F16.F32.PACK_AB R132, R209, R203 ;  /* 0x000000cbd184723e */ /* 0x000fe200000000ff */
[----:B------:R-:W-:Y:S01]  /*ac30*/  IMAD.U32 R249, R167, 0x10000, RZ ;  /* 0x00010000a7f97824 */ /* 0x000fe200078e00ff */
[----:B------:R-:W-:Y:S01]  /*ac40*/  LOP3.LUT R121, R163, 0xffff, RZ, 0xc0, !PT ;  /* 0x0000ffffa3797812 */ /* 0x000fe200078ec0ff */
[----:B------:R-:W-:Y:S01]  /*ac50*/  FADD.FTZ R2, R230, R2 ;  /* 0x00000002e6027221 */ /* 0x000fe20000010000 */
[----:B------:R-:W-:Y:S02]  /*ac60*/  PRMT R133, R132, 0x7632, R133 ;  /* 0x0000763284857816 */ /* 0x000fe40000000085 */
[----:B------:R-:W-:Y:S01]  /*ac70*/  ISETP.GE.U32.AND P3, PT, R167, R121, PT ;  /* 0x00000079a700720c */ /* 0x000fe20003f66070 */
[----:B------:R-:W-:Y:S01]  /*ac80*/  FADD.FTZ R23, R233, R2 ;  /* 0x00000002e9177221 */ /* 0x000fe20000010000 */
[--C-:B------:R-:W-:Y:S02]  /*ac90*/  HSET2.LE.AND R120, R120, R200.reuse, PT ;  /* 0x000000c878787233 */ /* 0x100fe40003803000 */
[----:B------:R-:W-:Y:S01]  /*aca0*/  LOP3.LUT R206, R143, 0xff, RZ, 0xc0, !PT ;  /* 0x000000ff8fce7812 */ /* 0x000fe200078ec0ff */
[----:B------:R-:W-:Y:S01]  /*acb0*/  FADD.FTZ R23, R234, R23 ;  /* 0x00000017ea177221 */ /* 0x000fe20000010000 */
[C---:B------:R-:W-:Y:S02]  /*acc0*/  PRMT R222, R142.reuse, 0x7772, RZ ;  /* 0x000077728ede7816 */ /* 0x040fe400000000ff */
[----:B------:R-:W-:Y:S02]  /*acd0*/  PRMT R221, R142, 0x7773, RZ ;  /* 0x000077738edd7816 */ /* 0x000fe400000000ff */
[----:B------:R-:W-:Y:S01]  /*ace0*/  F2FP.F16.F32.PACK_AB R142, R213, R201 ;  /* 0x000000c9d58e723e */ /* 0x000fe200000000ff */
[C---:B-1----:R-:W-:Y:S03]  /*acf0*/  HMMA.16816.F32 R16, R136.reuse, R124, R16 ;  /* 0x0000007c8810723c */ /* 0x042fe60000001810 */
[----:B------:R-:W-:Y:S02]  /*ad00*/  PRMT R152, R153, 0x7632, R152 ;  /* 0x0000763299987816 */ /* 0x000fe40000000098 */
[----:B------:R-:W-:Y:S02]  /*ad10*/  PRMT R148, R149, 0x7632, R148 ;  /* 0x0000763295947816 */ /* 0x000fe40000000094 */
[----:B------:R-:W-:Y:S01]  /*ad20*/  F2FP.F16.F32.PACK_AB R151, R216, R208 ;  /* 0x000000d0d897723e */ /* 0x000fe200000000ff */
[----:B------:R-:W-:Y:S01]  /*ad30*/  HMMA.16816.F32 R112, R136, R126, R112 ;  /* 0x0000007e8870723c */ /* 0x000fe20000001870 */
[----:B------:R-:W1:Y:S02]  /*ad40*/  LDSM.16.MT88.4 R124, [R178+0xc800] ;  /* 0x00c80000b27c783b */ /* 0x000e640000004200 */
[----:B------:R-:W-:Y:S02]  /*ad50*/  LOP3.LUT R136, R20, 0xff, RZ, 0xc0, !PT ;  /* 0x000000ff14887812 */ /* 0x000fe400078ec0ff */
[----:B------:R-:W-:Y:S02]  /*ad60*/  PRMT R20, R132, 0x5410, R133 ;  /* 0x0000541084147816 */ /* 0x000fe40000000085 */
[----:B------:R-:W-:Y:S02]  /*ad70*/  PRMT R121, R136, 0x5410, R170 ;  /* 0x0000541088797816 */ /* 0x000fe400000000aa */
[----:B------:R-:W-:Y:S02]  /*ad80*/  LOP3.LUT R120, R20, R120, RZ, 0xc0, !PT ;  /* 0x0000007814787212 */ /* 0x000fe400078ec0ff */
[----:B------:R-:W-:Y:S02]  /*ad90*/  PRMT R122, R206, 0x5410, R220 ;  /* 0x00005410ce7a7816 */ /* 0x000fe400000000dc */
[--C-:B------:R-:W-:Y:S02]  /*ada0*/  HSET2.LE.AND R121, R121, R200.reuse, PT ;  /* 0x000000c879797233 */ /* 0x100fe40003803000 */
[----:B------:R-:W-:Y:S02]  /*adb0*/  PRMT R20, R153, 0x5410, R152 ;  /* 0x0000541099147816 */ /* 0x000fe40000000098 */
[----:B------:R-:W-:Y:S02]  /*adc0*/  PRMT R123, R222, 0x5410, R221 ;  /* 0x00005410de7b7816 */ /* 0x000fe400000000dd */
[----:B------:R-:W-:Y:S02]  /*add0*/  LOP3.LUT R121, R20, R121, RZ, 0xc0, !PT ;  /* 0x0000007914797212 */ /* 0x000fe400078ec0ff */
[--C-:B------:R-:W-:Y:S02]  /*ade0*/  HSET2.LE.AND R122, R122, R200.reuse, PT ;  /* 0x000000c87a7a7233 */ /* 0x100fe40003803000 */
[----:B------:R-:W-:Y:S02]  /*adf0*/  LOP3.LUT R123, R123, 0xff00ff, RZ, 0xc0, !PT ;  /* 0x00ff00ff7b7b7812 */ /* 0x000fe400078ec0ff */
[----:B------:R-:W-:Y:S02]  /*ae00*/  PRMT R20, R149, 0x5410, R148 ;  /* 0x0000541095147816 */ /* 0x000fe40000000094 */
[C---:B------:R-:W-:Y:S02]  /*ae10*/  PRMT R150, R151.reuse, 0x7632, R150 ;  /* 0x0000763297967816 */ /* 0x040fe40000000096 */
[----:B------:R-:W-:Y:S02]  /*ae20*/  LOP3.LUT R122, R20, R122, RZ, 0xc0, !PT ;  /* 0x0000007a147a7212 */ /* 0x000fe400078ec0ff */
[----:B------:R-:W-:Y:S02]  /*ae30*/  HSET2.LE.AND R123, R123, R200, PT ;  /* 0x000000c87b7b7233 */ /* 0x000fe40003803000 */
[----:B------:R-:W-:Y:S01]  /*ae40*/  PRMT R20, R151, 0x5410, R150 ;  /* 0x0000541097147816 */ /* 0x000fe20000000096 */
[----:B------:R-:W5:Y:S01]  /*ae50*/  MUFU.EX2 R200, R141 ;  /* 0x0000008d00c87308 */ /* 0x000f620000000800 */
[----:B------:R-:W-:Y:S02]  /*ae60*/  LOP3.LUT R166, R162, 0xff, RZ, 0xc0, !PT ;  /* 0x000000ffa2a67812 */ /* 0x000fe400078ec0ff */
[----:B------:R-:W-:Y:S02]  /*ae70*/  LOP3.LUT R123, R20, R123, RZ, 0xc0, !PT ;  /* 0x0000007b147b7212 */ /* 0x000fe400078ec0ff */
[----:B------:R-:W-:Y:S02]  /*ae80*/  PRMT R0, R162, 0x7632, R0 ;  /* 0x00007632a2007816 */ /* 0x000fe40000000000 */
[----:B------:R-:W-:Y:S02]  /*ae90*/  SHF.R.U32.HI R168, RZ, 0x18, R162 ;  /* 0x00000018ffa87819 */ /* 0x000fe400000116a2 */
[----:B------:R-:W-:Y:S01]  /*aea0*/  PRMT R147, R142, 0x7632, R147 ;  /* 0x000076328e937816 */ /* 0x000fe20000000093 */
[C---:B------:R-:W-:Y:S05]  /*aeb0*/  HMMA.16816.F32 R4, R120.reuse, R128, R4 ;  /* 0x000000807804723c */ /* 0x040fea0000001804 */
[----:B------:R-:W-:Y:S02]  /*aec0*/  F2FP.F16.F32.PACK_AB R146, R217, R215 ;  /* 0x000000d7d992723e */ /* 0x000fe400000000ff */
[----:B-----5:R-:W-:Y:S01]  /*aed0*/  F2FP.F16.F32.PACK_AB R144, R205, R200 ;  /* 0x000000c8cd90723e */ /* 0x020fe200000000ff */
[C---:B------:R-:W-:Y:S01]  /*aee0*/  HMMA.16816.F32 R8, R120.reuse, R130, R8 ;  /* 0x000000827808723c */ /* 0x040fe20000001808 */
[----:B------:R-:W5:Y:S02]  /*aef0*/  LDSM.16.MT88.4 R128, [R117+0x800] ;  /* 0x000800007580783b */ /* 0x000f640000004200 */
[----:B------:R-:W-:Y:S02]  /*af00*/  PRMT R143, R144, 0x7632, R143 ;  /* 0x00007632908f7816 */ /* 0x000fe4000000008f */
[----:B------:R-:W-:Y:S02]  /*af10*/  PRMT R145, R146, 0x7632, R145 ;  /* 0x0000763292917816 */ /* 0x000fe40000000091 */
[----:B------:R-:W-:Y:S01]  /*af20*/  F2FP.F16.F32.PACK_AB R141, R212, R214 ;  /* 0x000000d6d48d723e */ /* 0x000fe200000000ff */
[C---:B-1----:R-:W-:Y:S03]  /*af30*/  HMMA.16816.F32 R36, R120.reuse, R124, R36 ;  /* 0x0000007c7824723c */ /* 0x042fe60000001824 */
[----:B------:R-:W-:Y:S01]  /*af40*/  PRMT R140, R141, 0x7632, R140 ;  /* 0x000076328d8c7816 */ /* 0x000fe2000000008c */
[----:B------:R-:W-:Y:S01]  /*af50*/  @!P3 HADD2 R252, -R143.H0_H0, -RZ.H0_H0 ;  /* 0xa00000ff8ffcb230 */ /* 0x000fe20000000900 */
[----:B------:R-:W-:Y:S02]  /*af60*/  LOP3.LUT R249, R167, 0xff0000, R249, 0xf8, !PT ;  /* 0x00ff0000a7f97812 */ /* 0x000fe400078ef8f9 */
[----:B------:R-:W-:Y:S01]  /*af70*/  PRMT R2, R175, 0x5410, R179 ;  /* 0x00005410af027816 */ /* 0x000fe200000000b3 */
[C---:B------:R-:W-:Y:S01]  /*af80*/  HMMA.16816.F32 R40, R120.reuse, R126, R40 ;  /* 0x0000007e7828723c */ /* 0x040fe20000001828 */
[----:B------:R-:W1:Y:S02]  /*af90*/  LDSM.16.MT88.4 R124, [R154+0x800] ;  /* 0x000800009a7c783b */ /* 0x000e640000004200 */
[----:B------:R-:W-:Y:S05]  /*afa0*/  LOP3.LUT R2, R2, 0xff00ff, RZ, 0xc0, !PT ;  /* 0x00ff00ff02027812 */ /* 0x000fea00078ec0ff */
[C---:B-----5:R-:W-:Y:S08]  /*afb0*/  HMMA.16816.F32 R44, R120.reuse, R128, R44 ;  /* 0x00000080782c723c */ /* 0x060ff0000000182c */
[C---:B------:R-:W-:Y:S01]  /*afc0*/  HMMA.16816.F32 R48, R120.reuse, R130, R48 ;  /* 0x000000827830723c */ /* 0x040fe20000001830 */
[----:B------:R-:W5:Y:S07]  /*afd0*/  LDSM.16.MT88.4 R128, [R176+0xe800] ;  /* 0x00e80000b080783b */ /* 0x000f6e0000004200 */
[C---:B-1----:R-:W-:Y:S08]  /*afe0*/  HMMA.16816.F32 R52, R120.reuse, R124, R52 ;  /* 0x0000007c7834723c */ /* 0x042ff00000001834 */
[C---:B------:R-:W-:Y:S01]  /*aff0*/  HMMA.16816.F32 R56, R120.reuse, R126, R56 ;  /* 0x0000007e7838723c */ /* 0x040fe20000001838 */
[----:B------:R-:W1:Y:S07]  /*b000*/  LDSM.16.MT88.4 R124, [R178+0xe800] ;  /* 0x00e80000b27c783b */ /* 0x000e6e0000004200 */
        /* <DEDUP_REMOVED lines=11> */
[----:B------:R-:W1:Y:S02]  /*b0c0*/  LDSM.16.MT88.4 R124, [R178+0x10800] ;  /* 0x01080000b27c783b */ /* 0x000e640000004200 */
[----:B----4-:R-:W-:Y:S05]  /*b0d0*/  @!P5 HADD2 R28, -R118.H0_H0, -RZ.H0_H0 ;  /* 0xa00000ff761cd230 */ /* 0x010fea0000000900 */
[----:B------:R-:W-:Y:S01]  /*b0e0*/  PRMT R20, R28, 0x7610, R20 ;  /* 0x000076101c147816 */ /* 0x000fe20000000014 */
[----:B------:R-:W-:Y:S03]  /*b0f0*/  @!P5 STL.S16 [R1+0x44], R28 ;  /* 0x0000441c0100d387 */ /* 0x000fe60000100600 */
[----:B------:R-:W-:Y:S01]  /*b100*/  @!P5 PRMT R118, R20, 0x5410, RZ ;  /* 0x000054101476d816 */ /* 0x000fe200000000ff */
[----:B------:R-:W-:Y:S01]  /*b110*/  LDSM.16.MT88.4 R28, [R178+0xd000] ;  /* 0x00d00000b21c783b */ /* 0x000fe20000004200 */
[----:B------:R-:W-:Y:S02]  /*b120*/  ISETP.GT.U32.AND P5, PT, R171, R167, PT ;  /* 0x000000a7ab00720c */ /* 0x000fe40003fa4070 */
[----:B------:R-:W-:Y:S02]  /*b130*/  PRMT R20, R166, 0x5410, R163 ;  /* 0x00005410a6147816 */ /* 0x000fe400000000a3 */
[----:B------:R-:W-:Y:S02]  /*b140*/  LOP3.LUT R167, R165, 0xff, RZ, 0xc0, !PT ;  /* 0x000000ffa5a77812 */ /* 0x000fe400078ec0ff */
[----:B------:R-:W-:Y:S01]  /*b150*/  LOP3.LUT R165, R0, 0xff, RZ, 0xc0, !PT ;  /* 0x000000ff00a57812 */ /* 0x000fe200078ec0ff */
[----:B------:R2:W4:Y:S01]  /*b160*/  LDL.S16 R171, [R1+0x3c] ;  /* 0x00003c0001ab7983 */ /* 0x0005220000100600 */
[--C-:B------:R-:W-:Y:S02]  /*b170*/  HSET2.LE.AND R20, R20, R249.reuse, PT ;  /* 0x000000f914147233 */ /* 0x100fe40003803000 */
[----:B------:R-:W-:Y:S01]  /*b180*/  PRMT R21, R165, 0x5410, R168 ;  /* 0x00005410a5157816 */ /* 0x000fe200000000a8 */
[----:B------:R-:W-:Y:S01]  /*b190*/  STG.E.U16 desc[UR16][R192.64+-0x80], R118 ;  /* 0xffff8076c0007986 */ /* 0x000fe2000c101510 */
[C---:B-----5:R-:W-:Y:S03]  /*b1a0*/  HMMA.16816.F32 R92, R120.reuse, R128, R92 ;  /* 0x00000080785c723c */ /* 0x060fe6000000185c */
[----:B------:R-:W-:Y:S02]  /*b1b0*/  PRMT R0, R144, 0x5410, R143 ;  /* 0x0000541090007816 */ /* 0x000fe4000000008f */
[--C-:B------:R-:W-:Y:S02]  /*b1c0*/  HSET2.LE.AND R21, R21, R249.reuse, PT ;  /* 0x000000f915157233 */ /* 0x100fe40003803000 */
[----:B------:R-:W-:Y:S01]  /*b1d0*/  LOP3.LUT R20, R0, R20, RZ, 0xc0, !PT ;  /* 0x0000001400147212 */ /* 0x000fe200078ec0ff */
[C---:B------:R-:W-:Y:S01]  /*b1e0*/  HMMA.16816.F32 R96, R120.reuse, R130, R96 ;  /* 0x000000827860723c */ /* 0x040fe20000001860 */
[----:B------:R-:W5:Y:S02]  /*b1f0*/  LDSM.16.MT88.4 R128, [R117+0x4800] ;  /* 0x004800007580783b */ /* 0x000f640000004200 */
[----:B------:R-:W-:Y:S02]  /*b200*/  PRMT R22, R167, 0x5410, R174 ;  /* 0x00005410a7167816 */ /* 0x000fe400000000ae */
[----:B------:R-:W-:Y:S02]  /*b210*/  PRMT R0, R142, 0x5410, R147 ;  /* 0x000054108e007816 */ /* 0x000fe40000000093 */
[----:B------:R-:W-:Y:S01]  /*b220*/  @!P3 PRMT R143, R252, 0x5410, RZ ;  /* 0x00005410fc8fb816 */ /* 0x000fe200000000ff */
[C---:B-1----:R-:W-:Y:S03]  /*b230*/  HMMA.16816.F32 R100, R120.reuse, R124, R100 ;  /* 0x0000007c7864723c */ /* 0x042fe60000001864 */
[--C-:B------:R-:W-:Y:S02]  /*b240*/  HSET2.LE.AND R22, R22, R249.reuse, PT ;  /* 0x000000f916167233 */ /* 0x100fe40003803000 */
[----:B------:R-:W-:Y:S02]  /*b250*/  LOP3.LUT R21, R0, R21, RZ, 0xc0, !PT ;  /* 0x0000001500157212 */ /* 0x000fe400078ec0ff */
[----:B------:R-:W-:Y:S01]  /*b260*/  PRMT R0, R146, 0x5410, R145 ;  /* 0x0000541092007816 */ /* 0x000fe20000000091 */
[C---:B------:R-:W-:Y:S01]  /*b270*/  HMMA.16816.F32 R104, R120.reuse, R126, R104 ;  /* 0x0000007e7868723c */ /* 0x040fe20000001868 */
[----:B------:R-:W1:Y:S02]  /*b280*/  LDSM.16.MT88.4 R124, [R154+0x4800] ;  /* 0x004800009a7c783b */ /* 0x000e640000004200 */
[----:B------:R-:W-:Y:S02]  /*b290*/  LOP3.LUT R22, R0, R22, RZ, 0xc0, !PT ;  /* 0x0000001600167212 */ /* 0x000fe400078ec0ff */
[----:B------:R-:W-:Y:S02]  /*b2a0*/  PRMT R0, R141, 0x5410, R140 ;  /* 0x000054108d007816 */ /* 0x000fe4000000008c */
[----:B---3--:R-:W-:Y:S11]  /*b2b0*/  ISETP.GT.U32.AND P3, PT, R174, R229, PT ;  /* 0x000000e5ae00720c */ /* 0x008ff60003f64070 */
[----:B------:R-:W-:Y:S02]  /*b2c0*/  @!UPT UIADD3 URZ, UPT, UPT, URZ, URZ, URZ ;  /* 0x000000fffffff290 */ /* 0x000fe4000fffe0ff */
[----:B------:R-:W-:Y:S01]  /*b2d0*/  @P3 HADD2 R246, -R145.H0_H0, -RZ.H0_H0 ;  /* 0xa00000ff91f63230 */ /* 0x000fe20000000900 */
[C---:B-----5:R-:W-:Y:S01]  /*b2e0*/  HMMA.16816.F32 R108, R120.reuse, R128, R108 ;  /* 0x00000080786c723c */ /* 0x060fe2000000186c */
[----:B------:R2:W3:Y:S02]  /*b2f0*/  LDL.S16 R129, [R1+0x38] ;  /* 0x0000380001817983 */ /* 0x0004e40000100600 */
[--C-:B------:R-:W-:Y:S01]  /*b300*/  FFMA.FTZ R128, R34, UR4, -R161.reuse ;  /* 0x0000000422807c23 */ /* 0x100fe200080108a1 */
[----:B------:R-:W-:Y:S01]  /*b310*/  FFMA.FTZ R161, R35, UR4, -R161 ;  /* 0x0000000423a17c23 */ /* 0x000fe200080108a1 */
[----:B------:R-:W-:Y:S03]  /*b320*/  @P3 PRMT R145, R246, 0x5410, RZ ;  /* 0x00005410f6913816 */ /* 0x000fe600000000ff */
[C---:B------:R-:W-:Y:S02]  /*b330*/  HMMA.16816.F32 R12, R120.reuse, R130, R12 ;  /* 0x00000082780c723c */ /* 0x040fe4000000180c */
[----:B------:R-:W-:Y:S06]  /*b340*/  MUFU.EX2 R161, R161 ;  /* 0x000000a100a17308 */ /* 0x000fec0000000800 */
[C---:B-1----:R-:W-:Y:S03]  /*b350*/  HMMA.16816.F32 R16, R120.reuse, R124, R16 ;  /* 0x0000007c7810723c */ /* 0x042fe60000001810 */
[----:B------:R-:W-:Y:S01]  /*b360*/  FADD.FTZ R124, R203, R23 ;  /* 0x00000017cb7c7221 */ /* 0x000fe20000010000 */
[--C-:B------:R-:W-:Y:S01]  /*b370*/  HSET2.LE.AND R23, R2, R249.reuse, PT ;  /* 0x000000f902177233 */ /* 0x100fe20003803000 */
[----:B------:R-:W-:Y:S01]  /*b380*/  FADD.FTZ R2, R202, R32 ;  /* 0x00000020ca027221 */ /* 0x000fe20000010000 */
[----:B------:R1:W-:Y:S01]  /*b390*/  MUFU.EX2 R203, R173 ;  /* 0x000000ad00cb7308 */ /* 0x0003e20000000800 */
[----:B------:R-:W5:Y:S01]  /*b3a0*/  LDSM.16.MT88.4 R32, [R117+0x1000] ;  /* 0x001000007520783b */ /* 0x000f620000004200 */
[----:B------:R-:W-:Y:S01]  /*b3b0*/  HMMA.16816.F32 R112, R120, R126, R112 ;  /* 0x0000007e7870723c */ /* 0x000fe20000001870 */
[----:B------:R-:W2:Y:S02]  /*b3c0*/  LDC R122, c[0x0][0x448] ;  /* 0x00011200ff7a7b82 */ /* 0x000ea40000000800 */
[----:B------:R-:W-:Y:S01]  /*b3d0*/  LOP3.LUT R23, R0, R23, RZ, 0xc0, !PT ;  /* 0x0000001700177212 */ /* 0x000fe200078ec0ff */
[----:B------:R-:W-:Y:S04]  /*b3e0*/  FADD.FTZ R2, R207, R2 ;  /* 0x00000002cf027221 */ /* 0x000fe80000010000 */
[----:B------:R1:W2:Y:S01]  /*b3f0*/  MUFU.EX2 R202, R172 ;  /* 0x000000ac00ca7308 */ /* 0x0002a20000000800 */
[----:B------:R2:W3:Y:S01]  /*b400*/  LDL.S16 R121, [R1+0x40] ;  /* 0x0000400001797983 */ /* 0x0004e20000100600 */
[----:B------:R-:W-:Y:S01]  /*b410*/  FADD.FTZ R2, R208, R2 ;  /* 0x00000002d0027221 */ /* 0x000fe20000010000 */
[C---:B------:R-:W-:Y:S02]  /*b420*/  HMMA.16816.F32 R4, R20.reuse, R24, R4 ;  /* 0x000000181404723c */ /* 0x040fe40000001804 */
[----:B------:R2:W3:Y:S03]  /*b430*/  LDL.S16 R127, [R1+0x30] ;  /* 0x00003000017f7983 */ /* 0x0004e60000100600 */
[C---:B-1----:R-:W-:Y:S03]  /*b440*/  PRMT R173, R204.reuse, 0x7772, RZ ;  /* 0x00007772ccad7816 */ /* 0x042fe600000000ff */
[C---:B------:R-:W-:Y:S01]  /*b450*/  HMMA.16816.F32 R8, R20.reuse, R26, R8 ;  /* 0x0000001a1408723c */ /* 0x040fe20000001808 */
[----:B------:R-:W1:Y:S02]  /*b460*/  LDSM.16.MT88.4 R24, [R154+0x1000] ;  /* 0x001000009a18783b */ /* 0x000e640000004200 */
[----:B------:R-:W-:Y:S01]  /*b470*/  PRMT R172, R204, 0x7773, RZ ;  /* 0x00007773ccac7816 */ /* 0x000fe200000000ff */
[----:B--2---:R-:W-:Y:S04]  /*b480*/  IMAD.SHL.U32 R122, R122, 0x8, RZ ;  /* 0x000000087a7a7824 */ /* 0x004fe800078e00ff */
[C---:B------:R-:W-:Y:S03]  /*b490*/  HMMA.16816.F32 R36, R20.reuse, R28, R36 ;  /* 0x0000001c1424723c */ /* 0x040fe60000001824 */
[----:B------:R-:W-:Y:S05]  /*b4a0*/  F2FP.F16.F32.PACK_AB R137, R203, R202 ;  /* 0x000000cacb89723e */ /* 0x000fea00000000ff */
[C---:B------:R-:W-:Y:S01]  /*b4b0*/  HMMA.16816.F32 R40, R20.reuse, R30, R40 ;  /* 0x0000001e1428723c */ /* 0x040fe20000001828 */
[----:B------:R-:W2:Y:S07]  /*b4c0*/  LDSM.16.MT88.4 R28, [R176+0xf000] ;  /* 0x00f00000b01c783b */ /* 0x000eae0000004200 */
[C---:B-----5:R-:W-:Y:S08]  /*b4d0*/  HMMA.16816.F32 R44, R20.reuse, R32, R44 ;  /* 0x00000020142c723c */ /* 0x060ff0000000182c */
[C---:B------:R-:W-:Y:S01]  /*b4e0*/  HMMA.16816.F32 R48, R20.reuse, R34, R48 ;  /* 0x000000221430723c */ /* 0x040fe20000001830 */
[----:B------:R-:W5:Y:S07]  /*b4f0*/  LDSM.16.MT88.4 R32, [R178+0xf000] ;  /* 0x00f00000b220783b */ /* 0x000f6e0000004200 */
[C---:B-1----:R-:W-:Y:S08]  /*b500*/  HMMA.16816.F32 R52, R20.reuse, R24, R52 ;  /* 0x000000181434723c */ /* 0x042ff00000001834 */
[C---:B------:R-:W-:Y:S01]  /*b510*/  HMMA.16816.F32 R56, R20.reuse, R26, R56 ;  /* 0x0000001a1438723c */ /* 0x040fe20000001838 */
[----:B------:R-:W-:Y:S07]  /*b520*/  LDSM.16.MT88.4 R24, [R154+0x3000] ;  /* 0x003000009a18783b */ /* 0x000fee0000004200 */
[C---:B--2---:R-:W-:Y:S08]  /*b530*/  HMMA.16816.F32 R60, R20.reuse, R28, R60 ;  /* 0x0000001c143c723c */ /* 0x044ff0000000183c */
[C---:B------:R-:W-:Y:S01]  /*b540*/  HMMA.16816.F32 R64, R20.reuse, R30, R64 ;  /* 0x0000001e1440723c */ /* 0x040fe20000001840 */
[----:B------:R-:W-:Y:S07]  /*b550*/  LDSM.16.MT88.4 R28, [R176+0x11000] ;  /* 0x01100000b01c783b */ /* 0x000fee0000004200 */
[C---:B-----5:R-:W-:Y:S08]  /*b560*/  HMMA.16816.F32 R68, R20.reuse, R32, R68 ;  /* 0x000000201444723c */ /* 0x060ff00000001844 */
[C---:B------:R-:W-:Y:S03]  /*b570*/  HMMA.16816.F32 R72, R20.reuse, R34, R72 ;  /* 0x000000221448723c */ /* 0x040fe60000001848 */
[----:B----4-:R-:W-:Y:S05]  /*b580*/  @!P2 HADD2 R171, -R119.H0_H0, -RZ.H0_H0 ;  /* 0xa00000ff77aba230 */ /* 0x010fea0000000900 */
[----:B------:R1:W-:Y:S01]  /*b590*/  @!P2 STL.S16 [R1+0x3c], R171 ;  /* 0x00003cab0100a387 */ /* 0x0003e20000100600 */
[----:B------:R-:W-:Y:S04]  /*b5a0*/  PRMT R0, R171, 0x7610, R0 ;  /* 0x00007610ab007816 */ /* 0x000fe80000000000 */
[----:B------:R-:W-:Y:S02]  /*b5b0*/  @!P2 PRMT R119, R0, 0x5410, RZ ;  /* 0x000054100077a816 */ /* 0x000fe400000000ff */
[----:B------:R2:W4:Y:S01]  /*b5c0*/  LDL.S16 R0, [R1+0x34] ;  /* 0x0000340001007983 */ /* 0x0005220000100600 */
[C---:B------:R-:W-:Y:S03]  /*b5d0*/  LEA R162, P2, R122.reuse, R192, 0x1 ;  /* 0x000000c07aa27211 */ /* 0x040fe600078408ff */
[----:B------:R5:W-:Y:S01]  /*b5e0*/  STG.E.U16 desc[UR16][R192.64+-0x7e], R119 ;  /* 0xffff8277c0007986 */ /* 0x000be2000c101510 */
[----:B------:R-:W-:Y:S02]  /*b5f0*/  LEA.HI.X.SX32 R163, R122, R193, 0x1, P2 ;  /* 0x000000c17aa37211 */ /* 0x000fe400010f0eff */
[----:B------:R-:W-:Y:S02]  /*b600*/  ISETP.GE.U32.AND P2, PT, R229, R177, PT ;  /* 0x000000b1e500720c */ /* 0x000fe40003f46070 */
[----:B------:R-:W-:Y:S01]  /*b610*/  MUFU.EX2 R177, R128 ;  /* 0x0000008000b17308 */ /* 0x000fe20000000800 */
[----:B-1----:R-:W-:Y:S02]  /*b620*/  PRMT R171, R204, 0x7771, RZ ;  /* 0x00007771ccab7816 */ /* 0x002fe400000000ff */
[----:B-----5:R-:W-:Y:S08]  /*b630*/  F2FP.F16.F32.PACK_AB R119, R180, R197 ;  /* 0x000000c5b477723e */ /* 0x020ff000000000ff */
[----:B---3--:R-:W-:Y:S05]  /*b640*/  @!P2 HADD2 R121, -R156.H0_H0, -RZ.H0_H0 ;  /* 0xa00000ff9c79a230 */ /* 0x008fea0000000900 */
[----:B------:R-:W-:Y:S01]  /*b650*/  @!P2 STL.S16 [R1+0x40], R121 ;  /* 0x000040790100a387 */ /* 0x000fe20000100600 */
[----:B------:R-:W-:Y:S03]  /*b660*/  PRMT R120, R121, 0x7610, R120 ;  /* 0x0000761079787816 */ /* 0x000fe60000000078 */
[----:B------:R2:W3:Y:S01]  /*b670*/  LDL.S16 R126, [R1+0x2c] ;  /* 0x00002c00017e7983 */ /* 0x0004e20000100600 */
[----:B------:R-:W-:Y:S02]  /*b680*/  @!P2 PRMT R156, R120, 0x5410, RZ ;  /* 0x00005410789ca816 */ /* 0x000fe400000000ff */
[----:B------:R-:W-:Y:S01]  /*b690*/  ISETP.GE.U32.AND P2, PT, R229, R196, PT ;  /* 0x000000c4e500720c */ /* 0x000fe20003f46070 */
[----:B------:R2:W5:Y:S01]  /*b6a0*/  LDL.S16 R125, [R1+0x28] ;  /* 0x00002800017d7983 */ /* 0x0005620000100600 */
[----:B------:R-:W-:Y:S03]  /*b6b0*/  MUFU.EX2 R196, R135 ;  /* 0x0000008700c47308 */ /* 0x000fe60000000800 */
[----:B------:R-:W1:Y:S08]  /*b6c0*/  LDSM.16.MT88.4 R120, [R117+0x3000] ;  /* 0x003000007578783b */ /* 0x000e700000004200 */
[----:B------:R2:W-:Y:S01]  /*b6d0*/  STG.E.U16 desc[UR16][R162.64+-0x80], R156 ;  /* 0xffff809ca2007986 */ /* 0x0005e2000c101510 */
[----:B------:R-:W-:Y:S05]  /*b6e0*/  @!P2 HADD2 R129, -R155.H0_H0, -RZ.H0_H0 ;  /* 0xa00000ff9b81a230 */ /* 0x000fea0000000900 */
[----:B------:R-:W-:Y:S01]  /*b6f0*/  @!P2 STL.S16 [R1+0x38], R129 ;  /* 0x000038810100a387 */ /* 0x000fe20000100600 */
[----:B------:R-:W-:Y:S04]  /*b700*/  PRMT R118, R129, 0x7610, R118 ;  /* 0x0000761081767816 */ /* 0x000fe80000000076 */
[----:B------:R-:W-:Y:S01]  /*b710*/  @!P2 PRMT R155, R118, 0x5410, RZ ;  /* 0x00005410769ba816 */ /* 0x000fe200000000ff */
[----:B------:R-:W-:Y:S01]  /*b720*/  FADD.FTZ R118, R209, R124 ;  /* 0x0000007cd1767221 */ /* 0x000fe20000010000 */
[----:B------:R-:W-:Y:S02]  /*b730*/  ISETP.GE.U32.AND P2, PT, R229, R198, PT ;  /* 0x000000c6e500720c */ /* 0x000fe40003f46070 */
[----:B------:R-:W1:Y:S01]  /*b740*/  MUFU.EX2 R198, R134 ;  /* 0x0000008600c67308 */ /* 0x000e620000000800 */
[----:B------:R-:W-:Y:S10]  /*b750*/  STG.E.U16 desc[UR16][R162.64+-0x7e], R155 ;  /* 0xffff829ba2007986 */ /* 0x000ff4000c101510 */
[----:B------:R-:W-:Y:S01]  /*b760*/  @!P2 HADD2 R127, -R157.H0_H0, -RZ.H0_H0 ;  /* 0xa00000ff9d7fa230 */ /* 0x000fe20000000900 */
[----:B--2---:R-:W-:Y:S04]  /*b770*/  LOP3.LUT R156, R164, 0xff, RZ, 0xc0, !PT ;  /* 0x000000ffa49c7812 */ /* 0x004fe800078ec0ff */
[----:B------:R-:W-:Y:S01]  /*b780*/  @!P2 STL.S16 [R1+0x30], R127 ;  /* 0x0000307f0100a387 */ /* 0x000fe20000100600 */
[----:B------:R-:W-:Y:S01]  /*b790*/  PRMT R32, R127, 0x7610, R32 ;  /* 0x000076107f207816 */ /* 0x000fe20000000020 */
[C---:B-1----:R-:W-:Y:S03]  /*b7a0*/  HMMA.16816.F32 R76, R20.reuse, R120, R76 ;  /* 0x00000078144c723c */ /* 0x042fe6000000184c */
[----:B------:R-:W-:Y:S02]  /*b7b0*/  @!P2 PRMT R157, R32, 0x5410, RZ ;  /* 0x00005410209da816 */ /* 0x000fe400000000ff */
[----:B------:R-:W1:Y:S01]  /*b7c0*/  LDSM.16.MT88.4 R32, [R178+0x11000] ;  /* 0x01100000b220783b */ /* 0x000e620000004200 */
[----:B------:R-:W-:Y:S02]  /*b7d0*/  ISETP.GT.U32.AND P2, PT, R199, R229, PT ;  /* 0x000000e5c700720c */ /* 0x000fe40003f44070 */
[C---:B------:R-:W-:Y:S03]  /*b7e0*/  HMMA.16816.F32 R80, R20.reuse, R122, R80 ;  /* 0x0000007a1450723c */ /* 0x040fe60000001850 */
[----:B------:R-:W-:Y:S01]  /*b7f0*/  IMAD.MOV.U32 R123, RZ, RZ, R204 ;  /* 0x000000ffff7b7224 */ /* 0x000fe200078e00cc */
[----:B------:R-:W-:Y:S01]  /*b800*/  LOP3.LUT R120, R164, 0xffff, RZ, 0xc0, !PT ;  /* 0x0000ffffa4787812 */ /* 0x000fe200078ec0ff */
[----:B------:R2:W-:Y:S01]  /*b810*/  STG.E.U16 desc[UR16][R192.64+-0x70], R157 ;  /* 0xffff909dc0007986 */ /* 0x0005e2000c101510 */
[----:B------:R-:W-:Y:S02]  /*b820*/  F2FP.F16.F32.PACK_AB R139, R196, R198 ;  /* 0x000000c6c48b723e */ /* 0x000fe400000000ff */
[C---:B------:R-:W-:Y:S03]  /*b830*/  HMMA.16816.F32 R84, R20.reuse, R24, R84 ;  /* 0x000000181454723c */ /* 0x040fe60000001854 */
[----:B------:R-:W-:Y:S02]  /*b840*/  SHF.R.U32.HI R120, RZ, 0x8, R120 ;  /* 0x00000008ff787819 */ /* 0x000fe40000011678 */
[----:B------:R-:W-:Y:S03]  /*b850*/  PRMT R138, R139, 0x7632, R138 ;  /* 0x000076328b8a7816 */ /* 0x000fe6000000008a */
[C---:B------:R-:W-:Y:S01]  /*b860*/  HMMA.16816.F32 R88, R20.reuse, R26, R88 ;  /* 0x0000001a1458723c */ /* 0x040fe20000001858 */
[----:B------:R-:W1:Y:S07]  /*b870*/  LDSM.16.MT88.4 R24, [R117+0x5000] ;  /* 0x005000007518783b */ /* 0x000e6e0000004200 */
[C---:B------:R-:W-:Y:S08]  /*b880*/  HMMA.16816.F32 R92, R20.reuse, R28, R92 ;  /* 0x0000001c145c723c */ /* 0x040ff0000000185c */
[C---:B------:R-:W-:Y:S01]  /*b890*/  HMMA.16816.F32 R96, R20.reuse, R30, R96 ;  /* 0x0000001e1460723c */ /* 0x040fe20000001860 */
[----:B------:R-:W1:Y:S02]  /*b8a0*/  LDSM.16.MT88.4 R28, [R154+0x5000] ;  /* 0x005000009a1c783b */ /* 0x000e640000004200 */
[----:B--2---:R-:W-:Y:S05]  /*b8b0*/  SHF.R.U32.HI R157, RZ, 0x18, R164 ;  /* 0x00000018ff9d7819 */ /* 0x004fea00000116a4 */
[C---:B-1----:R-:W-:Y:S08]  /*b8c0*/  HMMA.16816.F32 R100, R20.reuse, R32, R100 ;  /* 0x000000201464723c */ /* 0x042ff00000001864 */
[C---:B------:R-:W-:Y:S08]  /*b8d0*/  HMMA.16816.F32 R104, R20.reuse, R34, R104 ;  /* 0x000000221468723c */ /* 0x040ff00000001868 */
[C---:B------:R-:W-:Y:S03]  /*b8e0*/  HMMA.16816.F32 R108, R20.reuse, R24, R108 ;  /* 0x00000018146c723c */ /* 0x040fe6000000186c */
[----:B------:R-:W-:Y:S02]  /*b8f0*/  PRMT R24, R156, 0x5410, R120 ;  /* 0x000054109c187816 */ /* 0x000fe40000000078 */
[----:B------:R-:W-:Y:S03]  /*b900*/  PRMT R25, R164, 0x7632, R25 ;  /* 0x00007632a4197816 */ /* 0x000fe60000000019 */
[--C-:B------:R-:W-:Y:S01]  /*b910*/  HSET2.LE.AND R24, R24, R249.reuse, PT ;  /* 0x000000f918187233 */ /* 0x100fe20003803000 */
[C---:B------:R-:W-:Y:S03]  /*b920*/  HMMA.16816.F32 R12, R20.reuse, R26, R12 ;  /* 0x0000001a140c723c */ /* 0x040fe6000000180c */
[----:B------:R-:W-:Y:S02]  /*b930*/  LOP3.LUT R155, R25, 0xff, RZ, 0xc0, !PT ;  /* 0x000000ff199b7812 */ /* 0x000fe400078ec0ff */
[----:B------:R-:W-:Y:S02]  /*b940*/  PRMT R26, R139, 0x5410, R138 ;  /* 0x000054108b1a7816 */ /* 0x000fe4000000008a */
[----:B------:R-:W-:Y:S01]  /*b950*/  PRMT R27, R173, 0x5410, R172 ;  /* 0x00005410ad1b7816 */ /* 0x000fe200000000ac */
[C---:B------:R-:W-:Y:S03]  /*b960*/  HMMA.16816.F32 R16, R20.reuse, R28, R16 ;  /* 0x0000001c1410723c */ /* 0x040fe60000001810 */
[----:B------:R-:W-:Y:S02]  /*b970*/  LOP3.LUT R28, R27, 0xff00ff, RZ, 0xc0, !PT ;  /* 0x00ff00ff1b1c7812 */ /* 0x000fe400078ec0ff */
[----:B------:R-:W-:Y:S03]  /*b980*/  ISETP.GE.U32.AND P3, PT, R229, R155, PT ;  /* 0x0000009be500720c */ /* 0x000fe60003f66070 */
[----:B------:R-:W-:Y:S10]  /*b990*/  HMMA.16816.F32 R112, R20, R30, R112 ;  /* 0x0000001e1470723c */ /* 0x000ff40000001870 */
[----:B------:R-:W-:Y:S05]  /*b9a0*/  @!P3 HADD2 R243, -R139.H0_H0, -RZ.H0_H0 ;  /* 0xa00000ff8bf3b230 */ /* 0x000fea0000000900 */
[----:B------:R-:W-:Y:S02]  /*b9b0*/  @!P3 PRMT R139, R243, 0x5410, RZ ;  /* 0x00005410f38bb816 */ /* 0x000fe400000000ff */
[----:B------:R-:W-:Y:S01]  /*b9c0*/  ISETP.GT.U32.AND P3, PT, R172, R229, PT ;  /* 0x000000e5ac00720c */ /* 0x000fe20003f64070 */
[----:B----4-:R-:W-:Y:S05]  /*b9d0*/  @P2 HADD2 R0, -R158.H0_H0, -RZ.H0_H0 ;  /* 0xa00000ff9e002230 */ /* 0x010fea0000000900 */
[----:B------:R1:W-:Y:S01]  /*b9e0*/  @P2 STL.S16 [R1+0x34], R0 ;  /* 0x0000340001002387 */ /* 0x0003e20000100600 */
[----:B------:R-:W-:Y:S04]  /*b9f0*/  PRMT R122, R0, 0x7610, R122 ;  /* 0x00007610007a7816 */ /* 0x000fe8000000007a */
[----:B------:R-:W-:Y:S05]  /*ba00*/  @P2 PRMT R158, R122, 0x5410, RZ ;  /* 0x000054107a9e2816 */ /* 0x000fea00000000ff */
[----:B------:R-:W-:Y:S01]  /*ba10*/  STG.E.U16 desc[UR16][R192.64+-0x6e], R158 ;  /* 0xffff929ec0007986 */ /* 0x000fe2000c101510 */
[----:B-1----:R-:W-:Y:S04]  /*ba20*/  LOP3.LUT R0, R120, 0xffff, RZ, 0xc0, !PT ;  /* 0x0000ffff78007812 */ /* 0x002fe800078ec0ff */
[----:B------:R-:W-:Y:S01]  /*ba30*/  ISETP.GE.U32.AND P2, PT, R229, R0, PT ;  /* 0x00000000e500720c */ /* 0x000fe20003f46070 */
[----:B---3--:R-:W-:Y:S02]  /*ba40*/  @P6 HADD2 R126, -R159.H0_H0, -RZ.H0_H0 ;  /* 0xa00000ff9f7e6230 */ /* 0x008fe40000000900 */
[----:B-----5:R-:W-:Y:S03]  /*ba50*/  @P5 HADD2 R125, -R160.H0_H0, -RZ.H0_H0 ;  /* 0xa00000ffa07d5230 */ /* 0x020fe60000000900 */
[----:B------:R-:W-:Y:S01]  /*ba60*/  @P6 STL.S16 [R1+0x2c], R126 ;  /* 0x00002c7e01006387 */ /* 0x000fe20000100600 */
[----:B------:R-:W-:Y:S03]  /*ba70*/  PRMT R121, R126, 0x7610, R121 ;  /* 0x000076107e797816 */ /* 0x000fe60000000079 */
[----:B------:R-:W-:Y:S01]  /*ba80*/  @P5 STL.S16 [R1+0x28], R125 ;  /* 0x0000287d01005387 */ /* 0x000fe20000100600 */
[----:B------:R-:W-:Y:S01]  /*ba90*/  @P6 PRMT R159, R121, 0x5410, RZ ;  /* 0x00005410799f6816 */ /* 0x000fe200000000ff */
[----:B------:R-:W-:Y:S01]  /*baa0*/  FADD.FTZ R121, R216, R2 ;  /* 0x00000002d8797221 */ /* 0x000fe20000010000 */
[----:B------:R-:W-:Y:S01]  /*bab0*/  ISETP.GE.U32.AND P6, PT, R229, R169, PT ;  /* 0x000000a9e500720c */ /* 0x000fe20003fc6070 */
[----:B------:R2:W3:Y:S01]  /*bac0*/  LDL.S16 R124, [R1+0x24] ;  /* 0x00002400017c7983 */ /* 0x0004e20000100600 */
[----:B------:R-:W-:Y:S02]  /*bad0*/  PRMT R0, R125, 0x7610, R0 ;  /* 0x000076107d007816 */ /* 0x000fe40000000000 */
[----:B------:R-:W-:Y:S01]  /*bae0*/  F2FP.F16.F32.PACK_AB R2, R161, R177 ;  /* 0x000000b1a102723e */ /* 0x000fe200000000ff */
[----:B------:R2:W4:Y:S01]  /*baf0*/  LDL.S16 R122, [R1+0x20] ;  /* 0x00002000017a7983 */ /* 0x0005220000100600 */
[----:B------:R-:W-:Y:S01]  /*bb00*/  @P5 PRMT R160, R0, 0x5410, RZ ;  /* 0x0000541000a05816 */ /* 0x000fe200000000ff */
[----:B------:R-:W-:Y:S01]  /*bb10*/  FADD.FTZ R0, R218, R118 ;  /* 0x00000076da007221 */ /* 0x000fe20000010000 */
[----:B------:R-:W-:Y:S01]  /*bb20*/  ISETP.GE.U32.AND P5, PT, R229, R136, PT ;  /* 0x00000088e500720c */ /* 0x000fe20003fa6070 */
[----:B------:R1:W-:Y:S01]  /*bb30*/  STG.E.U16 desc[UR16][R162.64+-0x70], R159 ;  /* 0xffff909fa2007986 */ /* 0x0003e2000c101510 */
[----:B------:R-:W-:Y:S01]  /*bb40*/  PRMT R136, R137, 0x7632, R136 ;  /* 0x0000763289887816 */ /* 0x000fe20000000088 */
[----:B------:R-:W-:Y:S01]  /*bb50*/  FADD.FTZ R32, R219, R0 ;  /* 0x00000000db207221 */ /* 0x000fe20000010000 */
[----:B------:R-:W-:Y:S01]  /*bb60*/  PRMT R118, R119, 0x7632, R118 ;  /* 0x0000763277767816 */ /* 0x000fe20000000076 */
[----:B------:R5:W-:Y:S01]  /*bb70*/  STG.E.U16 desc[UR16][R162.64+-0x6e], R160 ;  /* 0xffff92a0a2007986 */ /* 0x000be2000c101510 */
[----:B------:R-:W-:Y:S01]  /*bb80*/  PRMT R25, R137, 0x5410, R136 ;  /* 0x0000541089197816 */ /* 0x000fe20000000088 */
[----:B------:R-:W-:Y:S01]  /*bb90*/  @!P2 HADD2 R242, -R136.H0_H0, -RZ.H0_H0 ;  /* 0xa00000ff88f2a230 */ /* 0x000fe20000000900 */
[----:B------:R-:W-:Y:S02]  /*bba0*/  PRMT R27, R119, 0x5410, R118 ;  /* 0x00005410771b7816 */ /* 0x000fe40000000076 */
[----:B------:R-:W-:Y:S02]  /*bbb0*/  LOP3.LUT R24, R25, R24, RZ, 0xc0, !PT ;  /* 0x0000001819187212 */ /* 0x000fe400078ec0ff */
[----:B------:R-:W-:Y:S02]  /*bbc0*/  PRMT R25, R155, 0x5410, R157 ;  /* 0x000054109b197816 */ /* 0x000fe4000000009d */
[----:B------:R-:W-:Y:S02]  /*bbd0*/  PRMT R0, R2, 0x7632, R0 ;  /* 0x0000763202007816 */ /* 0x000fe40000000000 */
[----:B------:R-:W-:Y:S02]  /*bbe0*/  @!P2 PRMT R136, R242, 0x5410, RZ ;  /* 0x00005410f288a816 */ /* 0x000fe400000000ff */
[--C-:B------:R-:W-:Y:S01]  /*bbf0*/  HSET2.LE.AND R25, R25, R249.reuse, PT ;  /* 0x000000f919197233 */ /* 0x100fe20003803000 */
[----:B------:R-:W-:Y:S01]  /*bc00*/  @P3 HADD2 R237, -R0.H0_H0, -RZ.H0_H0 ;  /* 0xa00000ff00ed3230 */ /* 0x000fe20000000900 */
[----:B------:R-:W-:Y:S02]  /*bc10*/  PRMT R20, R2, 0x5410, R0 ;  /* 0x0000541002147816 */ /* 0x000fe40000000000 */
[----:B------:R-:W-:Y:S02]  /*bc20*/  ISETP.GT.U32.AND P2, PT, R173, R229, PT ;  /* 0x000000e5ad00720c */ /* 0x000fe40003f44070 */
[----:B------:R-:W-:Y:S02]  /*bc30*/  LOP3.LUT R25, R26, R25, RZ, 0xc0, !PT ;  /* 0x000000191a197212 */ /* 0x000fe400078ec0ff */
[----:B------:R-:W-:Y:S01]  /*bc40*/  @P3 PRMT R0, R237, 0x5410, RZ ;  /* 0x00005410ed003816 */ /* 0x000fe200000000ff */
[----:B-1----:R-:W-:Y:S01]  /*bc50*/  FADD.FTZ R159, R201, R121 ;  /* 0x00000079c99f7221 */ /* 0x002fe20000010000 */
[----:B------:R-:W-:Y:S02]  /*bc60*/  ISETP.GT.AND P3, PT, R190, RZ, PT ;  /* 0x000000ffbe00720c */ /* 0x000fe40003f64270 */
[----:B-----5:R-:W-:Y:S05]  /*bc70*/  LOP3.LUT R160, R123, 0xff, RZ, 0xc0, !PT ;  /* 0x000000ff7ba07812 */ /* 0x020fea00078ec0ff */
[----:B------:R-:W-:Y:S01]  /*bc80*/  @P2 HADD2 R238, -R2.H0_H0, -RZ.H0_H0 ;  /* 0xa00000ff02ee2230 */ /* 0x000fe20000000900 */
[----:B------:R-:W-:Y:S04]  /*bc90*/  PRMT R26, R160, 0x5410, R171 ;  /* 0x00005410a01a7816 */ /* 0x000fe800000000ab */
[----:B------:R-:W-:Y:S02]  /*bca0*/  @P2 PRMT R2, R238, 0x5410, RZ ;  /* 0x00005410ee022816 */ /* 0x000fe400000000ff */
[--C-:B------:R-:W-:Y:S05]  /*bcb0*/  HSET2.LE.AND R26, R26, R249.reuse, PT ;  /* 0x000000f91a1a7233 */ /* 0x100fea0003803000 */
[----:B------:R-:W-:Y:S02]  /*bcc0*/  LOP3.LUT R26, R27, R26, RZ, 0xc0, !PT ;  /* 0x0000001a1b1a7212 */ /* 0x000fe400078ec0ff */
[----:B------:R-:W-:Y:S05]  /*bcd0*/  HSET2.LE.AND R27, R28, R249, PT ;  /* 0x000000f91c1b7233 */ /* 0x000fea0003803000 */
[----:B------:R-:W-:Y:S01]  /*bce0*/  LOP3.LUT R27, R20, R27, RZ, 0xc0, !PT ;  /* 0x0000001b141b7212 */ /* 0x000fe200078ec0ff */
[----:B---3--:R-:W-:Y:S02]  /*bcf0*/  @!P6 HADD2 R124, -R132.H0_H0, -RZ.H0_H0 ;  /* 0xa00000ff847ce230 */ /* 0x008fe40000000900 */
[----:B----4-:R-:W-:Y:S03]  /*bd00*/  @!P4 HADD2 R122, -R133.H0_H0, -RZ.H0_H0 ;  /* 0xa00000ff857ac230 */ /* 0x010fe60000000900 */
[----:B------:R-:W-:Y:S01]  /*bd10*/  @!P6 STL.S16 [R1+0x24], R124 ;  /* 0x0000247c0100e387 */ /* 0x000fe20000100600 */
[----:B------:R-:W-:Y:S03]  /*bd20*/  PRMT R128, R124, 0x7610, R128 ;  /* 0x000076107c807816 */ /* 0x000fe60000000080 */
[----:B------:R-:W1:Y:S01]  /*bd30*/  LDSM.16.MT88.4 R124, [R176+0xd800] ;  /* 0x00d80000b07c783b */ /* 0x000e620000004200 */
[----:B------:R-:W-:Y:S02]  /*bd40*/  PRMT R134, R122, 0x7610, R134 ;  /* 0x000076107a867816 */ /* 0x000fe40000000086 */
[----:B------:R-:W-:Y:S02]  /*bd50*/  @!P6 PRMT R132, R128, 0x5410, RZ ;  /* 0x000054108084e816 */ /* 0x000fe400000000ff */
[----:B------:R-:W-:Y:S02]  /*bd60*/  @!P4 PRMT R133, R134, 0x5410, RZ ;  /* 0x000054108685c816 */ /* 0x000fe400000000ff */
[C---:B------:R-:W-:Y:S01]  /*bd70*/  ISETP.GE.U32.AND P6, PT, R229.reuse, R170, PT ;  /* 0x000000aae500720c */ /* 0x040fe20003fc6070 */
[----:B------:R-:W-:Y:S08]  /*bd80*/  LDSM.16.MT88.4 R128, [R117+0x1800] ;  /* 0x001800007580783b */ /* 0x000ff00000004200 */
[----:B------:R3:W-:Y:S01]  /*bd90*/  @!P4 STL.S16 [R1+0x20], R122 ;  /* 0x0000207a0100c387 */ /* 0x0007e20000100600 */
[----:B------:R-:W-:Y:S03]  /*bda0*/  ISETP.GE.U32.AND P4, PT, R229, R206, PT ;  /* 0x000000cee500720c */ /* 0x000fe60003f86070 */
[----:B------:R2:W4:Y:S04]  /*bdb0*/  LDL.S16 R204, [R1+0x1c] ;  /* 0x00001c0001cc7983 */ /* 0x0005280000100600 */
[----:B------:R2:W5:Y:S04]  /*bdc0*/  LDL.S16 R201, [R1+0x18] ;  /* 0x0000180001c97983 */ /* 0x0005680000100600 */
[----:B------:R2:W2:Y:S04]  /*bdd0*/  LDL.S16 R199, [R1+0x10] ;  /* 0x0000100001c77983 */ /* 0x0004a80000100600 */
[----:B------:R2:W2:Y:S04]  /*bde0*/  LDL.S16 R169, [R1+0x8] ;  /* 0x0000080001a97983 */ /* 0x0004a80000100600 */
[----:B------:R2:W2:Y:S04]  /*bdf0*/  LDL.S16 R29, [R1] ;  /* 0x00000000011d7983 */ /* 0x0004a80000100600 */
[----:B------:R2:W2:Y:S01]  /*be00*/  LDL.S16 R164, [R1+0xc] ;  /* 0x00000c0001a47983 */ /* 0x0004a20000100600 */
[----:B---3--:R-:W-:Y:S03]  /*be10*/  FADD.FTZ R122, R200, R32 ;  /* 0x00000020c87a7221 */ /* 0x008fe60000010000 */
[----:B------:R3:W3:Y:S01]  /*be20*/  LDL.S16 R200, [R1+0x14] ;  /* 0x0000140001c87983 */ /* 0x0006e20000100600 */
[----:B------:R-:W-:Y:S02]  /*be30*/  FADD.FTZ R158, R205, R122 ;  /* 0x0000007acd9e7221 */ /* 0x000fe40000010000 */
[C---:B-1----:R-:W-:Y:S01]  /*be40*/  HMMA.16816.F32 R120, R24.reuse, R124, R4 ;  /* 0x0000007c1878723c */ /* 0x042fe20000001804 */
[----:B------:R-:W1:Y:S07]  /*be50*/  LDSM.16.MT88.4 R32, [R178+0xd800] ;  /* 0x00d80000b220783b */ /* 0x000e6e0000004200 */
[C---:B------:R-:W-:Y:S01]  /*be60*/  HMMA.16816.F32 R124, R24.reuse, R126, R8 ;  /* 0x0000007e187c723c */ /* 0x040fe20000001808 */
[----:B------:R-:W-:Y:S08]  /*be70*/  LDSM.16.MT88.4 R4, [R176+0xf800] ;  /* 0x00f80000b004783b */ /* 0x000ff00000004200 */
[----:B------:R-:W-:Y:S04]  /*be80*/  STG.E.U16 desc[UR16][R192.64+-0x60], R132 ;  /* 0xffffa084c0007986 */ /* 0x000fe8000c101510 */
[----:B------:R-:W-:Y:S04]  /*be90*/  STG.E.U16 desc[UR16][R192.64+-0x5e], R133 ;  /* 0xffffa285c0007986 */ /* 0x000fe8000c101510 */
[----:B------:R-:W1:Y:S02]  /*bea0*/  LDSM.16.MT88.4 R132, [R154+0x1800] ;  /* 0x001800009a84783b */ /* 0x000e640000004200 */
[C---:B-1----:R-:W-:Y:S08]  /*beb0*/  HMMA.16816.F32 R36, R24.reuse, R32, R36 ;  /* 0x000000201824723c */ /* 0x042ff00000001824 */
[C---:B------:R-:W-:Y:S08]  /*bec0*/  HMMA.16816.F32 R40, R24.reuse, R34, R40 ;  /* 0x000000221828723c */ /* 0x040ff00000001828 */
[C---:B------:R-:W-:Y:S08]  /*bed0*/  HMMA.16816.F32 R44, R24.reuse, R128, R44 ;  /* 0x00000080182c723c */ /* 0x040ff0000000182c */
[C---:B------:R-:W-:Y:S01]  /*bee0*/  HMMA.16816.F32 R48, R24.reuse, R130, R48 ;  /* 0x000000821830723c */ /* 0x040fe20000001830 */
[----:B------:R-:W-:Y:S07]  /*bef0*/  LDSM.16.MT88.4 R128, [R117+0x5800] ;  /* 0x005800007580783b */ /* 0x000fee0000004200 */
[C---:B------:R-:W-:Y:S08]  /*bf00*/  HMMA.16816.F32 R52, R24.reuse, R132, R52 ;  /* 0x000000841834723c */ /* 0x040ff00000001834 */
[C---:B------:R-:W-:Y:S08]  /*bf10*/  HMMA.16816.F32 R56, R24.reuse, R134, R56 ;  /* 0x000000861838723c */ /* 0x040ff00000001838 */
[C---:B------:R-:W-:Y:S08]  /*bf20*/  HMMA.16816.F32 R60, R24.reuse, R4, R60 ;  /* 0x00000004183c723c */ /* 0x040ff0000000183c */
[C---:B------:R-:W-:Y:S03]  /*bf30*/  HMMA.16816.F32 R64, R24.reuse, R6, R64 ;  /* 0x000000061840723c */ /* 0x040fe60000001840 */
[----:B----4-:R-:W-:Y:S02]  /*bf40*/  @!P5 HADD2 R204, -R153.H0_H0, -RZ.H0_H0 ;  /* 0xa00000ff99ccd230 */ /* 0x010fe40000000900 */
[----:B-----5:R-:W-:Y:S03]  /*bf50*/  @!P6 HADD2 R201, -R152.H0_H0, -RZ.H0_H0 ;  /* 0xa00000ff98c9e230 */ /* 0x020fe60000000900 */
[----:B------:R-:W-:Y:S01]  /*bf60*/  @!P5 STL.S16 [R1+0x1c], R204 ;  /* 0x00001ccc0100d387 */ /* 0x000fe20000100600 */
[----:B------:R-:W-:Y:S03]  /*bf70*/  PRMT R8, R204, 0x7610, R8 ;  /* 0x00007610cc087816 */ /* 0x000fe60000000008 */
[----:B------:R4:W5:Y:S01]  /*bf80*/  LDL.S16 R32, [R1+0x4] ;  /* 0x0000040001207983 */ /* 0x0009620000100600 */
[----:B------:R-:W-:Y:S02]  /*bf90*/  @!P5 PRMT R153, R8, 0x5410, RZ ;  /* 0x000054100899d816 */ /* 0x000fe400000000ff */
[-C--:B------:R-:W-:Y:S01]  /*bfa0*/  ISETP.GT.U32.AND P5, PT, R220, R229.reuse, PT ;  /* 0x000000e5dc00720c */ /* 0x080fe20003fa4070 */
[----:B------:R-:W1:Y:S01]  /*bfb0*/  LDSM.16.MT88.4 R8, [R178+0xf800] ;  /* 0x00f80000b208783b */ /* 0x000e620000004200 */
[----:B------:R-:W-:Y:S04]  /*bfc0*/  PRMT R21, R201, 0x7610, R21 ;  /* 0x00007610c9157816 */ /* 0x000fe80000000015 */
[----:B------:R-:W-:Y:S03]  /*bfd0*/  @!P6 PRMT R152, R21, 0x5410, RZ ;  /* 0x000054101598e816 */ /* 0x000fe600000000ff */
[----:B------:R-:W-:Y:S01]  /*bfe0*/  STG.E.U16 desc[UR16][R162.64+-0x60], R153 ;  /* 0xffffa099a2007986 */ /* 0x000fe2000c101510 */
[----:B---3--:R-:W-:Y:S03]  /*bff0*/  @!P4 HADD2 R200, -R149.H0_H0, -RZ.H0_H0 ;  /* 0xa00000ff95c8c230 */ /* 0x008fe60000000900 */
[----:B------:R-:W-:Y:S01]  /*c000*/  @!P6 STL.S16 [R1+0x18], R201 ;  /* 0x000018c90100e387 */ /* 0x000fe20000100600 */
[-C--:B------:R-:W-:Y:S01]  /*c010*/  ISETP.GT.U32.AND P6, PT, R222, R229.reuse, PT ;  /* 0x000000e5de00720c */ /* 0x080fe20003fc4070 */
[----:B--2---:R-:W-:Y:S02]  /*c020*/  @P5 HADD2 R199, -R148.H0_H0, -RZ.H0_H0 ;  /* 0xa00000ff94c75230 */ /* 0x004fe40000000900 */
[----:B------:R-:W-:Y:S01]  /*c030*/  STG.E.U16 desc[UR16][R162.64+-0x5e], R152 ;  /* 0xffffa298a2007986 */ /* 0x000fe2000c101510 */
[----:B------:R-:W-:Y:S02]  /*c040*/  PRMT R20, R200, 0x7610, R20 ;  /* 0x00007610c8147816 */ /* 0x000fe40000000014 */
[----:B------:R-:W-:Y:S01]  /*c050*/  PRMT R28, R199, 0x7610, R28 ;  /* 0x00007610c71c7816 */ /* 0x000fe2000000001c */
[----:B------:R-:W-:Y:S01]  /*c060*/  @!P4 STL.S16 [R1+0x14], R200 ;  /* 0x000014c80100c387 */ /* 0x000fe20000100600 */
[----:B------:R-:W-:Y:S02]  /*c070*/  @!P4 PRMT R149, R20, 0x5410, RZ ;  /* 0x000054101495c816 */ /* 0x000fe400000000ff */
[----:B------:R-:W-:Y:S01]  /*c080*/  ISETP.GT.U32.AND P4, PT, R221, R229, PT ;  /* 0x000000e5dd00720c */ /* 0x000fe20003f84070 */
[----:B------:R2:W3:Y:S01]  /*c090*/  LDSM.16.MT88.4 R20, [R117+0x3800] ;  /* 0x003800007514783b */ /* 0x0004e20000004200 */
[----:B------:R-:W-:Y:S01]  /*c0a0*/  @P5 PRMT R148, R28, 0x5410, RZ ;  /* 0x000054101c945816 */ /* 0x000fe200000000ff */
[----:B------:R-:W-:Y:S05]  /*c0b0*/  @P6 HADD2 R169, -R151.H0_H0, -RZ.H0_H0 ;  /* 0xa00000ff97a96230 */ /* 0x000fea0000000900 */
[----:B------:R-:W-:Y:S01]  /*c0c0*/  PRMT R33, R169, 0x7610, R33 ;  /* 0x00007610a9217816 */ /* 0x000fe20000000021 */
[----:B------:R-:W-:Y:S03]  /*c0d0*/  STG.E.U16 desc[UR16][R192.64+-0x50], R149 ;  /* 0xffffb095c0007986 */ /* 0x000fe6000c101510 */
[----:B------:R-:W-:Y:S01]  /*c0e0*/  @P6 PRMT R151, R33, 0x5410, RZ ;  /* 0x0000541021976816 */ /* 0x000fe200000000ff */
[----:B------:R-:W-:Y:S01]  /*c0f0*/  @P5 STL.S16 [R1+0x10], R199 ;  /* 0x000010c701005387 */ /* 0x000fe20000100600 */
[----:B------:R-:W-:Y:S01]  /*c100*/  ISETP.GE.U32.AND P5, PT, R229, R166, PT ;  /* 0x000000a6e500720c */ /* 0x000fe20003fa6070 */
[----:B------:R-:W-:Y:S02]  /*c110*/  @P4 HADD2 R29, -R150.H0_H0, -RZ.H0_H0 ;  /* 0xa00000ff961d4230 */ /* 0x000fe40000000900 */
[----:B------:R-:W-:Y:S01]  /*c120*/  STG.E.U16 desc[UR16][R192.64+-0x4e], R148 ;  /* 0xffffb294c0007986 */ /* 0x000fe2000c101510 */
[C---:B-1----:R-:W-:Y:S03]  /*c130*/  HMMA.16816.F32 R68, R24.reuse, R8, R68 ;  /* 0x000000081844723c */ /* 0x042fe60000001844 */
[----:B------:R-:W-:Y:S01]  /*c140*/  @P6 STL.S16 [R1+0x8], R169 ;  /* 0x000008a901006387 */ /* 0x000fe20000100600 */
[----:B------:R-:W-:Y:S02]  /*c150*/  PRMT R5, R29, 0x7610, R5 ;  /* 0x000076101d057816 */ /* 0x000fe40000000005 */
[----:B------:R-:W-:Y:S01]  /*c160*/  ISETP.GE.U32.AND P6, PT, R229, R165, PT ;  /* 0x000000a5e500720c */ /* 0x000fe20003fc6070 */
[----:B------:R-:W-:Y:S01]  /*c170*/  STG.E.U16 desc[UR16][R162.64+-0x50], R151 ;  /* 0xffffb097a2007986 */ /* 0x000fe2000c101510 */
[----:B------:R-:W-:Y:S01]  /*c180*/  @P4 PRMT R150, R5, 0x5410, RZ ;  /* 0x0000541005964816 */ /* 0x000fe200000000ff */
[----:B------:R-:W-:Y:S01]  /*c190*/  @!P5 HADD2 R164, -R144.H0_H0, -RZ.H0_H0 ;  /* 0xa00000ff90a4d230 */ /* 0x000fe20000000900 */
[C---:B------:R-:W-:Y:S01]  /*c1a0*/  HMMA.16816.F32 R72, R24.reuse, R10, R72 ;  /* 0x0000000a1848723c */ /* 0x040fe20000001848 */
[----:B------:R-:W-:Y:S02]  /*c1b0*/  @P4 STL.S16 [R1], R29 ;  /* 0x0000001d01004387 */ /* 0x000fe40000100600 */
[----:B------:R-:W-:Y:S01]  /*c1c0*/  ISETP.GE.U32.AND P4, PT, R229, R168, PT ;  /* 0x000000a8e500720c */ /* 0x000fe20003f86070 */
[----:B--2---:R-:W-:Y:S01]  /*c1d0*/  IMAD.MOV.U32 R117, RZ, RZ, R3 ;  /* 0x000000ffff757224 */ /* 0x004fe200078e0003 */
[----:B------:R-:W1:Y:S01]  /*c1e0*/  LDSM.16.MT88.4 R28, [R154+0x3800] ;  /* 0x003800009a1c783b */ /* 0x000e620000004200 */
[----:B------:R-:W-:Y:S04]  /*c1f0*/  PRMT R4, R164, 0x7610, R4 ;  /* 0x00007610a4047816 */ /* 0x000fe80000000004 */
[----:B------:R-:W-:Y:S03]  /*c200*/  @!P5 PRMT R144, R4, 0x5410, RZ ;  /* 0x000054100490d816 */ /* 0x000fe600000000ff */
[----:B------:R-:W2:Y:S01]  /*c210*/  LDSM.16.MT88.4 R4, [R176+0x11800] ;  /* 0x01180000b004783b */ /* 0x000ea20000004200 */
[C---:B---3--:R-:W-:Y:S03]  /*c220*/  HMMA.16816.F32 R76, R24.reuse, R20, R76 ;  /* 0x00000014184c723c */ /* 0x048fe6000000184c */
[----:B------:R-:W-:Y:S02]  /*c230*/  @!P4 HADD2 R251, -R147.H0_H0, -RZ.H0_H0 ;  /* 0xa00000ff93fbc230 */ /* 0x000fe40000000900 */
[----:B------:R-:W-:Y:S02]  /*c240*/  FADD.FTZ R20, R213, R159 ;  /* 0x0000009fd5147221 */ /* 0x000fe40000010000 */
[----:B------:R-:W-:Y:S01]  /*c250*/  @!P5 STL.S16 [R1+0xc], R164 ;  /* 0x00000ca40100d387 */ /* 0x000fe20000100600 */
[C---:B------:R-:W-:Y:S03]  /*c260*/  HMMA.16816.F32 R80, R24.reuse, R22, R80 ;  /* 0x000000161850723c */ /* 0x040fe60000001850 */
[----:B------:R-:W-:Y:S01]  /*c270*/  STG.E.U16 desc[UR16][R162.64+-0x4e], R150 ;  /* 0xffffb296a2007986 */ /* 0x000fe2000c101510 */
[----:B------:R-:W-:Y:S02]  /*c280*/  ISETP.GE.U32.AND P5, PT, R229, R167, PT ;  /* 0x000000a7e500720c */ /* 0x000fe40003fa6070 */
[----:B------:R-:W-:Y:S01]  /*c290*/  @!P4 PRMT R147, R251, 0x5410, RZ ;  /* 0x00005410fb93c816 */ /* 0x000fe200000000ff */
[----:B------:R-:W-:Y:S01]  /*c2a0*/  STG.E.U16 desc[UR16][R192.64+-0x40], R144 ;  /* 0xffffc090c0007986 */ /* 0x000fe2000c101510 */
[----:B------:R-:W-:Y:S03]  /*c2b0*/  ISETP.GT.U32.AND P4, PT, R179, R229, PT ;  /* 0x000000e5b300720c */ /* 0x000fe60003f84070 */
[----:B------:R-:W-:Y:S04]  /*c2c0*/  STG.E.U16 desc[UR16][R192.64+-0x3e], R143 ;  /* 0xffffc28fc0007986 */ /* 0x000fe8000c101510 */
[----:B------:R-:W-:Y:S02]  /*c2d0*/  STG.E.U16 desc[UR16][R162.64+-0x3e], R147 ;  /* 0xffffc293a2007986 */ /* 0x000fe4000c101510 */
[----:B------:R-:W-:Y:S04]  /*c2e0*/  @!P5 HADD2 R250, -R146.H0_H0, -RZ.H0_H0 ;  /* 0xa00000ff92fad230 */ /* 0x000fe80000000900 */
[----:B------:R-:W-:Y:S01]  /*c2f0*/  @P4 HADD2 R245, -R140.H0_H0, -RZ.H0_H0 ;  /* 0xa00000ff8cf54230 */ /* 0x000fe20000000900 */
[----:B------:R-:W-:Y:S01]  /*c300*/  @!P5 PRMT R146, R250, 0x5410, RZ ;  /* 0x00005410fa92d816 */ /* 0x000fe200000000ff */
[C---:B-1----:R-:W-:Y:S03]  /*c310*/  HMMA.16816.F32 R84, R24.reuse, R28, R84 ;  /* 0x0000001c1854723c */ /* 0x042fe60000001854 */
[----:B------:R-:W-:Y:S02]  /*c320*/  ISETP.GE.U32.AND P5, PT, R229, R156, PT ;  /* 0x0000009ce500720c */ /* 0x000fe40003fa6070 */
[----:B------:R-:W-:Y:S02]  /*c330*/  @P4 PRMT R140, R245, 0x5410, RZ ;  /* 0x00005410f58c4816 */ /* 0x000fe400000000ff */
[C---:B------:R-:W-:Y:S01]  /*c340*/  ISETP.GE.U32.AND P4, PT, R229.reuse, R157, PT ;  /* 0x0000009de500720c */ /* 0x040fe20003f86070 */
[C---:B------:R-:W-:Y:S08]  /*c350*/  HMMA.16816.F32 R88, R24.reuse, R30, R88 ;  /* 0x0000001e1858723c */ /* 0x040ff00000001858 */
[C---:B--2---:R-:W-:Y:S03]  /*c360*/  HMMA.16816.F32 R92, R24.reuse, R4, R92 ;  /* 0x00000004185c723c */ /* 0x044fe6000000185c */
[----:B------:R-:W-:Y:S02]  /*c370*/  @!P5 HADD2 R244, -R137.H0_H0, -RZ.H0_H0 ;  /* 0xa00000ff89f4d230 */ /* 0x000fe40000000900 */
[----:B------:R-:W-:Y:S03]  /*c380*/  @!P4 HADD2 R241, -R138.H0_H0, -RZ.H0_H0 ;  /* 0xa00000ff8af1c230 */ /* 0x000fe60000000900 */
[----:B------:R-:W-:Y:S01]  /*c390*/  @!P5 PRMT R137, R244, 0x5410, RZ ;  /* 0x00005410f489d816 */ /* 0x000fe200000000ff */
[C---:B------:R-:W-:Y:S01]  /*c3a0*/  HMMA.16816.F32 R96, R24.reuse, R6, R96 ;  /* 0x000000061860723c */ /* 0x040fe20000001860 */
[----:B------:R-:W-:Y:S02]  /*c3b0*/  LDSM.16.MT88.4 R4, [R154+0x5800] ;  /* 0x005800009a04783b */ /* 0x000fe40000004200 */
[----:B------:R-:W-:Y:S02]  /*c3c0*/  ISETP.GE.U32.AND P5, PT, R229, R160, PT ;  /* 0x000000a0e500720c */ /* 0x000fe40003fa6070 */
[----:B------:R-:W-:Y:S11]  /*c3d0*/  @!P4 PRMT R138, R241, 0x5410, RZ ;  /* 0x00005410f18ac816 */ /* 0x000ff600000000ff */
[----:B------:R-:W-:Y:S05]  /*c3e0*/  @!P5 HADD2 R240, -R119.H0_H0, -RZ.H0_H0 ;  /* 0xa00000ff77f0d230 */ /* 0x000fea0000000900 */
[----:B------:R-:W-:Y:S01]  /*c3f0*/  @!P5 PRMT R119, R240, 0x5410, RZ ;  /* 0x00005410f077d816 */ /* 0x000fe200000000ff */
[----:B-----5:R-:W-:Y:S05]  /*c400*/  @!P6 HADD2 R32, -R142.H0_H0, -RZ.H0_H0 ;  /* 0xa00000ff8e20e230 */ /* 0x020fea0000000900 */
[----:B------:R-:W-:Y:S01]  /*c410*/  @!P6 STL.S16 [R1+0x4], R32 ;  /* 0x000004200100e387 */ /* 0x000fe20000100600 */
[----:B------:R-:W-:Y:S04]  /*c420*/  PRMT R8, R32, 0x7610, R8 ;  /* 0x0000761020087816 */ /* 0x000fe80000000008 */
[----:B------:R-:W-:Y:S02]  /*c430*/  @!P6 PRMT R142, R8, 0x5410, RZ ;  /* 0x00005410088ee816 */ /* 0x000fe400000000ff */
[----:B------:R-:W1:Y:S01]  /*c440*/  LDSM.16.MT88.4 R8, [R178+0x11800] ;  /* 0x01180000b208783b */ /* 0x000e620000004200 */
[-C--:B------:R-:W-:Y:S07]  /*c450*/  ISETP.GT.U32.AND P6, PT, R175, R229.reuse, PT ;  /* 0x000000e5af00720c */ /* 0x080fee0003fc4070 */
[----:B------:R-:W-:Y:S04]  /*c460*/  STG.E.U16 desc[UR16][R162.64+-0x40], R142 ;  /* 0xffffc08ea2007986 */ /* 0x000fe8000c101510 */
[----:B------:R-:W-:Y:S02]  /*c470*/  STG.E.U16 desc[UR16][R192.64+-0x30], R146 ;  /* 0xffffd092c0007986 */ /* 0x000fe4000c101510 */
[----:B------:R-:W-:Y:S02]  /*c480*/  @P6 HADD2 R247, -R141.H0_H0, -RZ.H0_H0 ;  /* 0xa00000ff8df76230 */ /* 0x000fe40000000900 */
[----:B------:R-:W-:Y:S03]  /*c490*/  STG.E.U16 desc[UR16][R192.64+-0x2e], R145 ;  /* 0xffffd291c0007986 */ /* 0x000fe6000c101510 */
[----:B------:R-:W-:Y:S01]  /*c4a0*/  @P6 PRMT R141, R247, 0x5410, RZ ;  /* 0x00005410f78d6816 */ /* 0x000fe200000000ff */
[----:B------:R-:W-:Y:S01]  /*c4b0*/  STG.E.U16 desc[UR16][R162.64+-0x2e], R140 ;  /* 0xffffd28ca2007986 */ /* 0x000fe2000c101510 */
[----:B------:R-:W-:Y:S03]  /*c4c0*/  ISETP.GT.U32.AND P6, PT, R171, R229, PT ;  /* 0x000000e5ab00720c */ /* 0x000fe60003fc4070 */
[----:B------:R-:W-:Y:S04]  /*c4d0*/  STG.E.U16 desc[UR16][R162.64+-0x30], R141 ;  /* 0xffffd08da2007986 */ /* 0x000fe8000c101510 */
[----:B------:R-:W-:Y:S04]  /*c4e0*/  STG.E.U16 desc[UR16][R192.64+-0x20], R137 ;  /* 0xffffe089c0007986 */ /* 0x000fe8000c101510 */
[----:B------:R-:W-:Y:S02]  /*c4f0*/  STG.E.U16 desc[UR16][R192.64+-0x1e], R136 ;  /* 0xffffe288c0007986 */ /* 0x000fe4000c101510 */
[----:B------:R-:W-:Y:S02]  /*c500*/  @P6 HADD2 R239, -R118.H0_H0, -RZ.H0_H0 ;  /* 0xa00000ff76ef6230 */ /* 0x000fe40000000900 */
[----:B------:R-:W-:Y:S03]  /*c510*/  STG.E.U16 desc[UR16][R162.64+-0x20], R139 ;  /* 0xffffe08ba2007986 */ /* 0x000fe6000c101510 */
[----:B------:R-:W-:Y:S01]  /*c520*/  @P6 PRMT R118, R239, 0x5410, RZ ;  /* 0x00005410ef766816 */ /* 0x000fe200000000ff */
[C---:B-1----:R-:W-:Y:S01]  /*c530*/  HMMA.16816.F32 R100, R24.reuse, R8, R100 ;  /* 0x000000081864723c */ /* 0x042fe20000001864 */
[----:B------:R-:W-:Y:S02]  /*c540*/  STG.E.U16 desc[UR16][R162.64+-0x1e], R138 ;  /* 0xffffe28aa2007986 */ /* 0x000fe4000c101510 */
[----:B------:R-:W-:Y:S01]  /*c550*/  FADD.FTZ R9, R214, R20 ;  /* 0x00000014d6097221 */ /* 0x000fe20000010000 */
[----:B------:R-:W-:Y:S01]  /*c560*/  FADD.FTZ R8, R215, R158 ;  /* 0x0000009ed7087221 */ /* 0x000fe20000010000 */
[----:B------:R-:W-:Y:S02]  /*c570*/  STG.E.U16 desc[UR16][R192.64+-0xe], R118 ;  /* 0xfffff276c0007986 */ /* 0x000fe4000c101510 */
[----:B------:R-:W-:Y:S01]  /*c580*/  FADD.FTZ R9, R212, R9 ;  /* 0x00000009d4097221 */ /* 0x000fe20000010000 */
[C---:B------:R-:W-:Y:S01]  /*c590*/  HMMA.16816.F32 R104, R24.reuse, R10, R104 ;  /* 0x0000000a1868723c */ /* 0x040fe20000001868 */
[----:B------:R-:W-:Y:S02]  /*c5a0*/  STG.E.U16 desc[UR16][R192.64+-0x10], R119 ;  /* 0xfffff077c0007986 */ /* 0x000fe4000c101510 */
[----:B------:R-:W-:Y:S02]  /*c5b0*/  FADD.FTZ R8, R217, R8 ;  /* 0x00000008d9087221 */ /* 0x000fe40000010000 */
[----:B------:R1:W-:Y:S02]  /*c5c0*/  STG.E.U16 desc[UR16][R162.64+-0xe], R0 ;  /* 0xfffff200a2007986 */ /* 0x0003e4000c101510 */
[----:B------:R-:W-:Y:S01]  /*c5d0*/  FADD.FTZ R8, R202, R8 ;  /* 0x00000008ca087221 */ /* 0x000fe20000010000 */
[C---:B------:R-:W-:Y:S01]  /*c5e0*/  HMMA.16816.F32 R108, R24.reuse, R128, R108 ;  /* 0x00000080186c723c */ /* 0x040fe2000000186c */
[----:B------:R2:W-:Y:S07]  /*c5f0*/  STG.E.U16 desc[UR16][R162.64+-0x10], R2 ;  /* 0xfffff002a2007986 */ /* 0x0005ee000c101510 */
[C---:B------:R-:W-:Y:S08]  /*c600*/  HMMA.16816.F32 R128, R24.reuse, R130, R12 ;  /* 0x000000821880723c */ /* 0x040ff0000000180c */
[C---:B------:R-:W-:Y:S03]  /*c610*/  HMMA.16816.F32 R132, R24.reuse, R4, R16 ;  /* 0x000000041884723c */ /* 0x040fe60000001810 */
[----:B------:R-:W-:Y:S04]  /*c620*/  FADD.FTZ R4, R203, R8 ;  /* 0x00000008cb047221 */ /* 0x000fe80000010000 */
[----:B------:R-:W-:Y:S01]  /*c630*/  FADD.FTZ R4, R197, R4 ;  /* 0x00000004c5047221 */ /* 0x000fe20000010000 */
[----:B------:R-:W-:Y:S03]  /*c640*/  HMMA.16816.F32 R112, R24, R6, R112 ;  /* 0x000000061870723c */ /* 0x000fe60000001870 */
[----:B-1----:R-:W-:Y:S01]  /*c650*/  FADD.FTZ R0, R198, R9 ;  /* 0x00000009c6007221 */ /* 0x002fe20000010000 */
[----:B------:R-:W-:Y:S01]  /*c660*/  IADD3 R6, P2, PT, R192, -0x80, RZ ;  /* 0xffffff80c0067810 */ /* 0x000fe20007f5e0ff */
[----:B------:R-:W-:Y:S02]  /*c670*/  FADD.FTZ R249, R180, R4 ;  /* 0x00000004b4f97221 */ /* 0x000fe40000010000 */
[----:B------:R-:W-:Y:S01]  /*c680*/  FADD.FTZ R0, R196, R0 ;  /* 0x00000000c4007221 */ /* 0x000fe20000010000 */
[----:B------:R-:W-:Y:S01]  /*c690*/  IADD3.X R5, PT, PT, R193, -0x1, RZ, P2, !PT ;  /* 0xffffffffc1057810 */ /* 0x000fe200017fe4ff */
[----:B------:R-:W-:Y:S02]  /*c6a0*/  IMAD.MOV.U32 R192, RZ, RZ, R6 ;  /* 0x000000ffffc07224 */ /* 0x000fe400078e0006 */
[----:B--2---:R-:W-:Y:S01]  /*c6b0*/  FADD.FTZ R2, R177, R0 ;  /* 0x00000000b1027221 */ /* 0x004fe20000010000 */
[----:B------:R-:W-:Y:S02]  /*c6c0*/  VIADD R0, R190, 0xffffffff ;  /* 0xffffffffbe007836 */ /* 0x000fe40000000000 */
[----:B------:R-:W-:Y:S02]  /*c6d0*/  IMAD.MOV.U32 R193, RZ, RZ, R5 ;  /* 0x000000ffffc17224 */ /* 0x000fe400078e0005 */
[----:B------:R-:W-:Y:S01]  /*c6e0*/  FADD.FTZ R248, R161, R2 ;  /* 0x00000002a1f87221 */ /* 0x000fe20000010000 */
[----:B------:R-:W-:Y:S02]  /*c6f0*/  IMAD.MOV.U32 R190, RZ, RZ, R0 ;  /* 0x000000ffffbe7224 */ /* 0x000fe400078e0000 */
[----:B------:R-:W-:Y:S01]  /*c700*/  IMAD.MOV.U32 R0, RZ, RZ, R116 ;  /* 0x000000ffff007224 */ /* 0x000fe200078e0074 */
[----:B----4-:R-:W-:Y:S06]  /*c710*/  @P3 BRA `(.L_x_1073) ;  /* 0xffffffbc006c3947 */ /* 0x010fec000383ffff */
.L_x_1072:
[----:B-1----:R-:W2:Y:S01]  /*c720*/  LDL R138, [R1+0x7c] ;  /* 0x00007c00018a7983 */ /* 0x002ea20000100800 */
[----:B------:R-:W1:Y:S01]  /*c730*/  LDCU UR4, c[0x0][0x4fc] ;  /* 0x00009f80ff0477ac */ /* 0x000e620008000800 */
[C---:B------:R-:W-:Y:S02]  /*c740*/  LOP3.LUT P4, RZ, R186.reuse, 0x8, RZ, 0xc0, !PT ;  /* 0x00000008baff7812 */ /* 0x040fe4000788c0ff */
[----:B------:R-:W3:Y:S01]  /*c750*/  SHFL.BFLY PT, R0, R248, 0x2, 0x1f ;  /* 0x0c401f00f8007f89 */ /* 0x000ee200000e0000 */
[----:B------:R-:W-:Y:S02]  /*c760*/  LOP3.LUT P3, RZ, R186, 0x10, RZ, 0xc0, !PT ;  /* 0x00000010baff7812 */ /* 0x000fe4000786c0ff */
[----:B------:R-:W-:Y:S01]  /*c770*/  SEL R184, R184, 0xffffffe0, !P4 ;  /* 0xffffffe0b8b87807 */ /* 0x000fe20006000000 */
[----:B------:R-:W4:Y:S01]  /*c780*/  SHFL.BFLY PT, R2, R249, 0x2, 0x1f ;  /* 0x0c401f00f9027f89 */ /* 0x000f2200000e0000 */
[----:B---3--:R-:W-:Y:S01]  /*c790*/  FADD.FTZ R0, R0, R248 ;  /* 0x000000f800007221 */ /* 0x008fe20000010000 */
[----:B----4-:R-:W-:-:S04]  /*c7a0*/  FADD.FTZ R2, R2, R249 ;  /* 0x000000f902027221 */ /* 0x010fc80000010000 */
[----:B------:R-:W3:Y:S04]  /*c7b0*/  SHFL.BFLY PT, R5, R0, 0x1, 0x1f ;  /* 0x0c201f0000057f89 */ /* 0x000ee800000e0000 */
[----:B------:R-:W4:Y:S01]  /*c7c0*/  SHFL.BFLY PT, R4, R2, 0x1, 0x1f ;  /* 0x0c201f0002047f89 */ /* 0x000f2200000e0000 */
[----:B---3--:R-:W-:Y:S01]  /*c7d0*/  FADD.FTZ R118, R0, R5 ;  /* 0x0000000500767221 */ /* 0x008fe20000010000 */
[----:B------:R-:W-:Y:S01]  /*c7e0*/  SHF.L.U32 R5, R186, 0x4, RZ ;  /* 0x00000004ba057819 */ /* 0x000fe200000006ff */
[----:B----4-:R-:W-:Y:S02]  /*c7f0*/  FADD.FTZ R117, R2, R4 ;  /* 0x0000000402757221 */ /* 0x010fe40000010000 */
[----:B------:R-:W3:Y:S01]  /*c800*/  MUFU.RCP R0, R118 ;  /* 0x0000007600007308 */ /* 0x000ee20000001000 */
[----:B------:R-:W-:-:S02]  /*c810*/  FSETP.NE.FTZ.AND P1, PT, R118, RZ, PT ;  /* 0x000000ff7600720b */ /* 0x000fc40003f35000 */
[----:B------:R-:W-:Y:S02]  /*c820*/  SHF.L.U32 R4, R186, 0x1, RZ ;  /* 0x00000001ba047819 */ /* 0x000fe400000006ff */
[----:B------:R-:W-:Y:S02]  /*c830*/  FSETP.NE.FTZ.AND P2, PT, R117, RZ, PT ;  /* 0x000000ff7500720b */ /* 0x000fe40003f55000 */
[----:B------:R-:W-:Y:S01]  /*c840*/  LOP3.LUT R5, R5, 0x1c0, RZ, 0xc0, !PT ;  /* 0x000001c005057812 */ /* 0x000fe200078ec0ff */
[----:B------:R-:W4:Y:S01]  /*c850*/  MUFU.RCP R2, R117 ;  /* 0x0000007500027308 */ /* 0x000f220000001000 */
[--C-:B------:R-:W-:Y:S02]  /*c860*/  LOP3.LUT R183, R183, 0x6, R4.reuse, 0xf8, !PT ;  /* 0x00000006b7b77812 */ /* 0x100fe400078ef804 */
[----:B------:R-:W-:-:S04]  /*c870*/  LOP3.LUT R4, R5, 0x38, R4, 0xf8, !PT ;  /* 0x0000003805047812 */ /* 0x000fc800078ef804 */
[----:B------:R-:W-:Y:S02]  /*c880*/  LOP3.LUT R183, R183, R4, RZ, 0xfc, !PT ;  /* 0x00000004b7b77212 */ /* 0x000fe400078efcff */
[----:B---3--:R-:W-:-:S05]  /*c890*/  FSEL R0, R0, 1, P1 ;  /* 0x3f80000000007808 */ /* 0x008fca0000800000 */
[----:B-1----:R-:W-:Y:S01]  /*c8a0*/  FMUL.FTZ R0, R0, UR4 ;  /* 0x0000000400007c20 */ /* 0x002fe20008410000 */
[----:B----4-:R-:W-:-:S03]  /*c8b0*/  FSEL R2, R2, 1, P2 ;  /* 0x3f80000002027808 */ /* 0x010fc60001000000 */
[C---:B------:R-:W-:Y:S01]  /*c8c0*/  FMUL.FTZ R46, R0.reuse, R46 ;  /* 0x0000002e002e7220 */ /* 0x040fe20000410000 */
[C---:B------:R-:W-:Y:S01]  /*c8d0*/  FMUL.FTZ R14, R0.reuse, R47 ;  /* 0x0000002f000e7220 */ /* 0x040fe20000410000 */
[C---:B------:R-:W-:Y:S01]  /*c8e0*/  FMUL.FTZ R122, R0.reuse, R122 ;  /* 0x0000007a007a7220 */ /* 0x040fe20000410000 */
[----:B------:R-:W-:Y:S01]  /*c8f0*/  FMUL.FTZ R4, R0, R123 ;  /* 0x0000007b00047220 */ /* 0x000fe20000410000 */
[----:B------:R-:W-:Y:S01]  /*c900*/  FMUL.FTZ R2, R2, UR4 ;  /* 0x0000000402027c20 */ /* 0x000fe20008410000 */
[C---:B------:R-:W-:Y:S01]  /*c910*/  FMUL.FTZ R50, R0.reuse, R50 ;  /* 0x0000003200327220 */ /* 0x040fe20000410000 */
[----:B------:R-:W-:Y:S01]  /*c920*/  FMUL.FTZ R47, R0, R51 ;  /* 0x00000033002f7220 */ /* 0x000fe20000410000 */
[----:B------:R-:W-:Y:S01]  /*c930*/  F2FP.F16.F32.PACK_AB R14, R14, R46 ;  /* 0x0000002e0e0e723e */ /* 0x000fe200000000ff */
[C---:B------:R-:W-:Y:S01]  /*c940*/  FMUL.FTZ R7, R2.reuse, R52 ;  /* 0x0000003402077220 */ /* 0x040fe20000410000 */
[C---:B------:R-:W-:Y:S01]  /*c950*/  FMUL.FTZ R6, R2.reuse, R53 ;  /* 0x0000003502067220 */ /* 0x040fe20000410000 */
[C---:B------:R-:W-:Y:S01]  /*c960*/  FMUL.FTZ R13, R2.reuse, R49 ;  /* 0x00000031020d7220 */ /* 0x040fe20000410000 */
[C---:B------:R-:W-:Y:S01]  /*c970*/  FMUL.FTZ R137, R2.reuse, R120 ;  /* 0x0000007802897220 */ /* 0x040fe20000410000 */
[C---:B------:R-:W-:Y:S01]  /*c980*/  FMUL.FTZ R136, R2.reuse, R124 ;  /* 0x0000007c02887220 */ /* 0x040fe20000410000 */
[C---:B------:R-:W-:Y:S01]  /*c990*/  FMUL.FTZ R5, R2.reuse, R125 ;  /* 0x0000007d02057220 */ /* 0x040fe20000410000 */
        /* <DEDUP_REMOVED lines=44> */
[----:B------:R-:W-:Y:S01]  /*cc60*/  FMUL.FTZ R11, R0, R127 ;  /* 0x0000007f000b7220 */ /* 0x000fe20000410000 */
[----:B------:R-:W-:Y:S01]  /*cc70*/  F2FP.F16.F32.PACK_AB R46, R6, R7 ;  /* 0x00000007062e723e */ /* 0x000fe200000000ff */
[C---:B------:R-:W-:Y:S01]  /*cc80*/  FMUL.FTZ R9, R0.reuse, R39 ;  /* 0x0000002700097220 */ /* 0x040fe20000410000 */
[----:B------:R-:W-:Y:S01]  /*cc90*/  SEL R49, R49, 0xfffffff0, !P0 ;  /* 0xfffffff031317807 */ /* 0x000fe20004000000 */
[C---:B------:R-:W-:Y:S01]  /*cca0*/  FMUL.FTZ R12, R0.reuse, R43 ;  /* 0x0000002b000c7220 */ /* 0x040fe20000410000 */
[----:B------:R-:W-:Y:S01]  /*ccb0*/  LEA R6, R183, UR5, 0x1 ;  /* 0x00000005b7067c11 */ /* 0x000fe2000f8e08ff */
        /* <DEDUP_REMOVED lines=38> */
[----:B------:R-:W-:-:S02]  /*cf20*/  F2FP.F16.F32.PACK_AB R0, R121, R137 ;  /* 0x000000897900723e */ /* 0x000fc400000000ff */
[----:B------:R-:W-:Y:S02]  /*cf30*/  F2FP.F16.F32.PACK_AB R4, R4, R122 ;  /* 0x0000007a0404723e */ /* 0x000fe400000000ff */
[----:B------:R-:W-:Y:S01]  /*cf40*/  F2FP.F16.F32.PACK_AB R47, R47, R50 ;  /* 0x000000322f2f723e */ /* 0x000fe200000000ff */
[----:B------:R1:W-:Y:S01]  /*cf50*/  STS [R6], R0 ;  /* 0x0000000006007388 */ /* 0x0003e20000000800 */
[----:B------:R-:W-:Y:S02]  /*cf60*/  F2FP.F16.F32.PACK_AB R5, R5, R136 ;  /* 0x000000880505723e */ /* 0x000fe400000000ff */
[----:B------:R-:W-:Y:S01]  /*cf70*/  F2FP.F16.F32.PACK_AB R11, R11, R126 ;  /* 0x0000007e0b0b723e */ /* 0x000fe200000000ff */
[----:B------:R-:W-:Y:S01]  /*cf80*/  STS [R6+0x400], R4 ;  /* 0x0004000406007388 */ /* 0x000fe20000000800 */
[----:B------:R-:W-:Y:S02]  /*cf90*/  F2FP.F16.F32.PACK_AB R50, R2, R112 ;  /* 0x000000700232723e */ /* 0x000fe400000000ff */
[----:B------:R-:W-:-:S02]  /*cfa0*/  IADD3 R7, PT, PT, R6, R49, RZ ;  /* 0x0000003106077210 */ /* 0x000fc40007ffe0ff */
[----:B------:R-:W-:Y:S02]  /*cfb0*/  F2FP.F16.F32.PACK_AB R10, R10, R125 ;  /* 0x0000007d0a0a723e */ /* 0x000fe400000000ff */
[----:B------:R-:W-:Y:S01]  /*cfc0*/  IADD3 R2, PT, PT, R6, R184, RZ ;  /* 0x000000b806027210 */ /* 0x000fe20007ffe0ff */
[----:B------:R3:W-:Y:S01]  /*cfd0*/  STS [R7], R5 ;  /* 0x0000000507007388 */ /* 0x0007e20000000800 */
[----:B------:R-:W-:Y:S02]  /*cfe0*/  F2FP.F16.F32.PACK_AB R9, R9, R38 ;  /* 0x000000260909723e */ /* 0x000fe400000000ff */
[----:B------:R-:W-:Y:S01]  /*cff0*/  F2FP.F16.F32.PACK_AB R8, R8, R124 ;  /* 0x0000007c0808723e */ /* 0x000fe200000000ff */
[----:B------:R-:W-:Y:S01]  /*d000*/  STS [R7+0x400], R11 ;  /* 0x0004000b07007388 */ /* 0x000fe20000000800 */
[----:B------:R-:W-:Y:S02]  /*d010*/  F2FP.F16.F32.PACK_AB R12, R12, R42 ;  /* 0x0000002a0c0c723e */ /* 0x000fe400000000ff */
[----:B------:R-:W-:Y:S01]  /*d020*/  F2FP.F16.F32.PACK_AB R15, R15, R120 ;  /* 0x000000780f0f723e */ /* 0x000fe200000000ff */
[----:B------:R4:W-:Y:S01]  /*d030*/  STS [R2], R10 ;  /* 0x0000000a02007388 */ /* 0x0009e20000000800 */
[----:B------:R-:W-:-:S02]  /*d040*/  F2FP.F16.F32.PACK_AB R13, R13, R119 ;  /* 0x000000770d0d723e */ /* 0x000fc400000000ff */
[----:B------:R-:W-:Y:S01]  /*d050*/  F2FP.F16.F32.PACK_AB R45, R45, R54 ;  /* 0x000000362d2d723e */ /* 0x000fe200000000ff */
[----:B------:R5:W-:Y:S01]  /*d060*/  STS [R2+0x400], R9 ;  /* 0x0004000902007388 */ /* 0x000be20000000800 */
[C---:B-1----:R-:W-:Y:S02]  /*d070*/  IADD3 R0, PT, PT, R6.reuse, 0x40, RZ ;  /* 0x0000004006007810 */ /* 0x042fe40007ffe0ff */
[----:B------:R-:W-:Y:S02]  /*d080*/  @P3 IADD3 R0, PT, PT, R6, -0x40, RZ ;  /* 0xffffffc006003810 */ /* 0x000fe40007ffe0ff */
[----:B------:R-:W-:Y:S02]  /*d090*/  F2FP.F16.F32.PACK_AB R44, R44, R56 ;  /* 0x000000382c2c723e */ /* 0x000fe400000000ff */
[----:B------:R-:W-:Y:S02]  /*d0a0*/  F2FP.F16.F32.PACK_AB R43, R43, R58 ;  /* 0x0000003a2b2b723e */ /* 0x000fe400000000ff */
[----:B------:R-:W-:-:S02]  /*d0b0*/  F2FP.F16.F32.PACK_AB R42, R61, R60 ;  /* 0x0000003c3d2a723e */ /* 0x000fc400000000ff */
[----:B------:R-:W-:Y:S02]  /*d0c0*/  F2FP.F16.F32.PACK_AB R41, R41, R62 ;  /* 0x0000003e2929723e */ /* 0x000fe400000000ff */
[----:B---3--:R-:W-:Y:S02]  /*d0d0*/  IADD3 R5, PT, PT, R49, R2, RZ ;  /* 0x0000000231057210 */ /* 0x008fe40007ffe0ff */
[----:B------:R-:W-:Y:S02]  /*d0e0*/  F2FP.F16.F32.PACK_AB R40, R40, R64 ;  /* 0x000000402828723e */ /* 0x000fe400000000ff */
[----:B------:R-:W-:Y:S01]  /*d0f0*/  F2FP.F16.F32.PACK_AB R39, R39, R66 ;  /* 0x000000422727723e */ /* 0x000fe200000000ff */
[----:B------:R1:W-:Y:S01]  /*d100*/  STS [R5], R8 ;  /* 0x0000000805007388 */ /* 0x0003e20000000800 */
[----:B------:R-:W-:Y:S01]  /*d110*/  F2FP.F16.F32.PACK_AB R38, R69, R68 ;  /* 0x000000444526723e */ /* 0x000fe200000000ff */
[----:B----4-:R-:W3:Y:S02]  /*d120*/  LDC.U8 R10, c[0x0][0x549] ;  /* 0x00015240ff0a7b82 */ /* 0x010ee40000000000 */
[----:B------:R-:W-:Y:S01]  /*d130*/  STS [R5+0x400], R12 ;  /* 0x0004000c05007388 */ /* 0x000fe20000000800 */
[----:B------:R-:W-:-:S02]  /*d140*/  F2FP.F16.F32.PACK_AB R37, R37, R70 ;  /* 0x000000462525723e */ /* 0x000fc400000000ff */
[----:B-----5:R-:W-:Y:S01]  /*d150*/  IADD3 R9, PT, PT, R184, R0, RZ ;  /* 0x00000000b8097210 */ /* 0x020fe20007ffe0ff */
[----:B------:R-:W-:Y:S01]  /*d160*/  STS [R0], R15 ;  /* 0x0000000f00007388 */ /* 0x000fe20000000800 */
[----:B------:R-:W-:Y:S02]  /*d170*/  F2FP.F16.F32.PACK_AB R36, R36, R72 ;  /* 0x000000482424723e */ /* 0x000fe400000000ff */
[----:B------:R-:W-:Y:S01]  /*d180*/  IADD3 R4, PT, PT, R49, R9, RZ ;  /* 0x0000000931047210 */ /* 0x000fe20007ffe0ff */
[----:B------:R-:W-:Y:S01]  /*d190*/  STS [R0+0x400], R14 ;  /* 0x0004000e00007388 */ /* 0x000fe20000000800 */
[----:B------:R-:W-:Y:S02]  /*d1a0*/  F2FP.F16.F32.PACK_AB R35, R35, R74 ;  /* 0x0000004a2323723e */ /* 0x000fe400000000ff */
[----:B------:R-:W-:Y:S02]  /*d1b0*/  F2FP.F16.F32.PACK_AB R34, R34, R76 ;  /* 0x0000004c2222723e */ /* 0x000fe400000000ff */
[----:B------:R-:W-:-:S02]  /*d1c0*/  F2FP.F16.F32.PACK_AB R33, R33, R78 ;  /* 0x0000004e2121723e */ /* 0x000fc400000000ff */
[----:B------:R-:W-:Y:S02]  /*d1d0*/  F2FP.F16.F32.PACK_AB R32, R32, R80 ;  /* 0x000000502020723e */ /* 0x000fe400000000ff */
[----:B------:R-:W-:Y:S02]  /*d1e0*/  F2FP.F16.F32.PACK_AB R31, R31, R82 ;  /* 0x000000521f1f723e */ /* 0x000fe400000000ff */
[----:B------:R-:W-:Y:S02]  /*d1f0*/  F2FP.F16.F32.PACK_AB R30, R30, R84 ;  /* 0x000000541e1e723e */ /* 0x000fe400000000ff */
[----:B-1----:R-:W-:Y:S02]  /*d200*/  IADD3 R8, PT, PT, R49, R0, RZ ;  /* 0x0000000031087210 */ /* 0x002fe40007ffe0ff */
[----:B---3--:R-:W-:Y:S02]  /*d210*/  ISETP.NE.AND P3, PT, R10, RZ, PT ;  /* 0x000000ff0a00720c */ /* 0x008fe40003f65270 */
        /* <DEDUP_REMOVED lines=26> */
[----:B--2---:R-:W-:Y:S02]  /*d3c0*/  ISETP.NE.AND P0, PT, R138, -0x1, PT ;  /* 0xffffffff8a00780c */ /* 0x004fe40003f05270 */
[----:B------:R-:W-:Y:S01]  /*d3d0*/  F2FP.F16.F32.PACK_AB R48, R48, R114 ;  /* 0x000000723030723e */ /* 0x000fe200000000ff */
[----:B------:R-:W-:Y:S04]  /*d3e0*/  STS [R7+0x2400], R39 ;  /* 0x0024002707007388 */ /* 0x000fe80000000800 */
[----:B------:R-:W-:Y:S04]  /*d3f0*/  STS [R2+0x2000], R38 ;  /* 0x0020002602007388 */ /* 0x000fe80000000800 */
[----:B------:R-:W-:Y:S02]  /*d400*/  STS [R2+0x2400], R37 ;  /* 0x0024002502007388 */ /* 0x000fe40000000800 */
[----:B------:R-:W1:Y:S02]  /*d410*/  @P0 LDC.64 R10, c[0x0][0x408] ;  /* 0x00010200ff0a0b82 */ /* 0x000e640000000a00 */
        /* <DEDUP_REMOVED lines=20> */
[----:B------:R5:W-:Y:S04]  /*d560*/  STS [R8+0x4000], R16 ;  /* 0x0040001008007388 */ /* 0x000be80000000800 */
[----:B------:R-:W-:Y:S01]  /*d570*/  STS [R8+0x4400], R53 ;  /* 0x0044003508007388 */ /* 0x000fe20000000800 */
[----:B--2---:R-:W2:Y:S03]  /*d580*/  LDC R2, c[0x0][0x434] ;  /* 0x00010d00ff027b82 */ /* 0x004ea60000000800 */
[----:B------:R-:W-:Y:S04]  /*d590*/  STS [R9+0x4000], R52 ;  /* 0x0040003409007388 */ /* 0x000fe80000000800 */
[----:B------:R1:W-:Y:S01]  /*d5a0*/  STS [R9+0x4400], R51 ;  /* 0x0044003309007388 */ /* 0x0003e20000000800 */
[----:B---3--:R-:W3:Y:S01]  /*d5b0*/  LDC.U8 R5, c[0x0][0x548] ;  /* 0x00015200ff057b82 */ /* 0x008ee20000000000 */
[----:B------:R-:W2:Y:S01]  /*d5c0*/  S2R R21, SR_CTAID.X ;  /* 0x0000000000157919 */ /* 0x000ea20000002500 */
[----:B------:R-:W2:Y:S06]  /*d5d0*/  S2R R20, SR_CTAID.Z ;  /* 0x0000000000147919 */ /* 0x000eac0000002700 */
[----:B----4-:R-:W2:Y:S01]  /*d5e0*/  LDC R17, c[0x0][0x434] ;  /* 0x00010d00ff117b82 */ /* 0x010ea20000000800 */
[----:B------:R-:W-:Y:S01]  /*d5f0*/  STS [R4+0x4000], R50 ;  /* 0x0040003204007388 */ /* 0x000fe20000000800 */
[----:B-----5:R-:W4:Y:S06]  /*d600*/  S2R R16, SR_CTAID.Y ;  /* 0x0000000000107919 */ /* 0x020f2c0000002600 */
[----:B------:R-:W2:Y:S01]  /*d610*/  @P3 LDC R0, c[0x0][0x430] ;  /* 0x00010c00ff003b82 */ /* 0x000ea20000000800 */
[----:B------:R5:W-:Y:S07]  /*d620*/  STS [R4+0x4400], R48 ;  /* 0x0044003004007388 */ /* 0x000bee0000000800 */
[----:B-1----:R-:W1:Y:S01]  /*d630*/  @!P0 LDC.64 R8, c[0x0][0x400] ;  /* 0x00010000ff088b82 */ /* 0x002e620000000a00 */
[----:B--2---:R-:W-:-:S07]  /*d640*/  @P3 IMAD R2, R0, R17, RZ ;  /* 0x0000001100023224 */ /* 0x004fce00078e02ff */
[----:B------:R-:W2:Y:S01]  /*d650*/  @P3 LDC R0, c[0x0][0x430] ;  /* 0x00010c00ff003b82 */ /* 0x000ea20000000800 */
[----:B-----5:R-:W-:Y:S01]  /*d660*/  @P3 MOV R4, 0x1 ;  /* 0x0000000100043802 */ /* 0x020fe20000000f00 */
[----:B-1-34-:R-:W-:Y:S06]  /*d670*/  @P3 BRA `(.L_x_1076) ;  /* 0x0000000000203947 */ /* 0x01afec0003800000 */
[----:B------:R-:W-:Y:S01]  /*d680*/  ISETP.NE.AND P4, PT, R5, RZ, PT ;  /* 0x000000ff0500720c */ /* 0x000fe20003f85270 */
[----:B------:R-:W1:-:S12]  /*d690*/  LDC R6, c[0x0][0x3e0] ;  /* 0x0000f800ff067b82 */ /* 0x000e580000000800 */
[----:B------:R-:W1:Y:S01]  /*d6a0*/  @P4 LDC R4, c[0x0][0x454] ;  /* 0x00011500ff044b82 */ /* 0x000e620000000800 */
[----:B--2---:R-:W-:Y:S02]  /*d6b0*/  @P4 MOV R0, 0x1 ;  /* 0x0000000100004802 */ /* 0x004fe40000000f00 */
[----:B------:R-:W-:-:S05]  /*d6c0*/  @!P4 MOV R0, 0x1 ;  /* 0x000000010000c802 */ /* 0x000fca0000000f00 */
[----:B------:R-:W3:Y:S01]  /*d6d0*/  @P4 LDC R2, c[0x0][0x454] ;  /* 0x00011500ff024b82 */ /* 0x000ee20000000800 */
[C---:B-1----:R-:W-:Y:S02]  /*d6e0*/  @P4 IMAD R4, R6.reuse, R4, RZ ;  /* 0x0000000406044224 */ /* 0x042fe400078e02ff */
[----:B------:R-:W-:-:S07]  /*d6f0*/  @!P4 IMAD R4, R6, R17, RZ ;  /* 0x000000110604c224 */ /* 0x000fce00078e02ff */
.L_x_1076:
[----:B------:R-:W-:Y:S01]  /*d700*/  BAR.SYNC.DEFER_BLOCKING 0x0 ;  /* 0x0000000000007b1d */ /* 0x000fe20000010000 */
[----:B------:R-:W-:Y:S02]  /*d710*/  ISETP.NE.AND P4, PT, R138, -0x1, PT ;  /* 0xffffffff8a00780c */ /* 0x000fe40003f85270 */
[----:B------:R-:W-:Y:S01]  /*d720*/  ISETP.NE.AND P3, PT, R5, RZ, !P3 ;  /* 0x000000ff0500720c */ /* 0x000fe20005f65270 */
[----:B------:R-:W-:-:S04]  /*d730*/  @!P0 IMAD.WIDE.U32 R6, R16, R8, RZ ;  /* 0x0000000810068225 */ /* 0x000fc800078e00ff */
[----:B------:R-:W1:Y:S01]  /*d740*/  @P1 LDC R13, c[0x0][0x458] ;  /* 0x00011600ff0d1b82 */ /* 0x000e620000000800 */
[----:B------:R-:W4:Y:S01]  /*d750*/  @P1 MUFU.LG2 R8, R118 ;  /* 0x0000007600081308 */ /* 0x000f220000000c00 */
[----:B------:R-:W-:Y:S01]  /*d760*/  @P0 IMAD.WIDE.U32 R14, R138, R10, RZ ;  /* 0x0000000a8a0e0225 */ /* 0x000fe200078e00ff */
[----:B------:R1:W5:Y:S01]  /*d770*/  LDL R22, [R1+0x80] ;  /* 0x0000800001167983 */ /* 0x0003620000100800 */
[----:B------:R-:W-:Y:S01]  /*d780*/  LOP3.LUT P5, RZ, R186, 0x3, RZ, 0xc0, !PT ;  /* 0x00000003baff7812 */ /* 0x000fe200078ac0ff */
[----:B------:R-:W-:Y:S01]  /*d790*/  BSSY.RECONVERGENT B0, `(.L_x_1077) ;  /* 0x000002f000007945 */ /* 0x000fe20003800200 */
[----:B---3--:R-:W-:Y:S02]  /*d7a0*/  IMAD R2, R20, R2, RZ ;  /* 0x0000000214027224 */ /* 0x008fe400078e02ff */
[----:B------:R-:W3:Y:S01]  /*d7b0*/  @P2 LDC R18, c[0x0][0x458] ;  /* 0x00011600ff122b82 */ /* 0x000ee20000000800 */
[----:B------:R-:W1:Y:S01]  /*d7c0*/  @P2 MUFU.LG2 R12, R117 ;  /* 0x00000075000c2308 */ /* 0x000e620000000c00 */
[----:B------:R-:W-:-:S02]  /*d7d0*/  @!P0 IMAD R19, R16, R9, R7 ;  /* 0x0000000910138224 */ /* 0x000fc400078e0207 */
[----:B------:R-:W-:Y:S02]  /*d7e0*/  @P0 IMAD R19, R138, R11, R15 ;  /* 0x0000000b8a130224 */ /* 0x000fe400078e020f */
[C---:B------:R-:W-:Y:S01]  /*d7f0*/  @!P4 IMAD R138, R16.reuse, R17, RZ ;  /* 0x00000011108ac224 */ /* 0x040fe200078e02ff */
[----:B------:R-:W-:Y:S01]  /*d800*/  MOV R17, 0x7f800000 ;  /* 0x7f80000000117802 */ /* 0x000fe20000000f00 */
[----:B------:R-:W-:Y:S01]  /*d810*/  @!P3 IMAD R2, R16, R4, R2 ;  /* 0x000000041002b224 */ /* 0x000fe200078e0202 */
[----:B------:R-:W-:Y:S01]  /*d820*/  MOV R16, 0x7f800000 ;  /* 0x7f80000000107802 */ /* 0x000fe20000000f00 */
[----:B------:R1:W3:Y:S01]  /*d830*/  LDS.128 R24, [R191+0x1800] ;  /* 0x00180000bf187984 */ /* 0x0002e20000000c00 */
[----:B--2---:R-:W-:Y:S01]  /*d840*/  IMAD R4, R21, R0, RZ ;  /* 0x0000000015047224 */ /* 0x004fe200078e02ff */
[----:B------:R-:W-:Y:S01]  /*d850*/  SHF.R.S32.HI R5, RZ, 0x1f, R138 ;  /* 0x0000001fff057819 */ /* 0x000fe2000001148a */
[----:B----4-:R-:W-:Y:S01]  /*d860*/  @P1 FMUL.FTZ R8, R8, 0.69314718246459960938 ;  /* 0x3f31721808081820 */ /* 0x010fe20000410000 */
[----:B------:R-:W-:Y:S01]  /*d870*/  SEL R7, R138, RZ, P3 ;  /* 0x000000ff8a077207 */ /* 0x000fe20001800000 */
[----:B------:R2:W-:Y:S01]  /*d880*/  @!P4 STL [R1+0x7c], R138 ;  /* 0x00007c8a0100c387 */ /* 0x0005e20000100800 */
[----:B------:R-:W-:Y:S01]  /*d890*/  SHF.L.U32 R4, R4, 0x6, RZ ;  /* 0x0000000604047819 */ /* 0x000fe200000006ff */
[----:B-1----:R-:W-:Y:S01]  /*d8a0*/  @P1 FFMA.FTZ R16, R3, R13, R8 ;  /* 0x0000000d03101223 */ /* 0x002fe20000010008 */
[----:B------:R-:W-:Y:S01]  /*d8b0*/  SEL R10, R5, RZ, P3 ;  /* 0x000000ff050a7207 */ /* 0x000fe20001800000 */
[----:B------:R-:W-:Y:S01]  /*d8c0*/  @P2 FMUL.FTZ R9, R12, 0.69314718246459960938 ;  /* 0x3f3172180c092820 */ /* 0x000fe20000410000 */
[----:B------:R-:W-:-:S02]  /*d8d0*/  IADD3 R7, P4, P3, R4, R7, R2 ;  /* 0x0000000704077210 */ /* 0x000fc40007b9e002 */
[----:B------:R-:W-:Y:S02]  /*d8e0*/  SHF.R.S32.HI R5, RZ, 0x1f, R2 ;  /* 0x0000001fff057819 */ /* 0x000fe40000011402 */
[----:B------:R-:W-:Y:S01]  /*d8f0*/  SHF.R.S32.HI R2, RZ, 0x1f, R4 ;  /* 0x0000001fff027819 */ /* 0x000fe20000011404 */
[----:B---3--:R-:W-:Y:S01]  /*d900*/  @P2 FFMA.FTZ R17, R116, R18, R9 ;  /* 0x0000001274112223 */ /* 0x008fe20000010009 */
[----:B------:R-:W-:Y:S02]  /*d910*/  @!P0 MOV R8, R6 ;  /* 0x0000000600088202 */ /* 0x000fe40000000f00 */
[----:B------:R-:W-:Y:S01]  /*d920*/  IADD3.X R5, PT, PT, R2, R10, R5, P4, P3 ;  /* 0x0000000a02057210 */ /* 0x000fe200027e6405 */
[----:B--2---:R-:W-:Y:S06]  /*d930*/  @P5 BRA `(.L_x_1078) ;  /* 0x0000000000505947 */ /* 0x004fec0003800000 */
[----:B------:R-:W-:Y:S02]  /*d940*/  LOP3.LUT R2, R182, 0x30, RZ, 0xc0, !PT ;  /* 0x00000030b6027812 */ /* 0x000fe400078ec0ff */
[----:B------:R-:W-:-:S04]  /*d950*/  LOP3.LUT R3, R186, 0x1f, RZ, 0xc0, !PT ;  /* 0x0000001fba037812 */ /* 0x000fc800078ec0ff */
[----:B------:R-:W-:-:S04]  /*d960*/  LEA.HI R2, R3, R2, RZ, 0x1e ;  /* 0x0000000203027211 */ /* 0x000fc800078ff0ff */
[C---:B-----5:R-:W-:Y:S01]  /*d970*/  ISETP.GE.AND P4, PT, R2.reuse, R22, PT ;  /* 0x000000160200720c */ /* 0x060fe20003f86270 */
[----:B------:R-:W-:-:S05]  /*d980*/  VIADD R3, R2, 0x8 ;  /* 0x0000000802037836 */ /* 0x000fca0000000000 */
[----:B------:R-:W-:-:S07]  /*d990*/  ISETP.GE.AND P3, PT, R3, R22, PT ;  /* 0x000000160300720c */ /* 0x000fce0003f66270 */
[----:B------:R-:W1:Y:S01]  /*d9a0*/  @!P4 LDC.64 R10, c[0x0][0x420] ;  /* 0x00010800ff0acb82 */ /* 0x000e620000000a00 */
[----:B------:R-:W-:-:S05]  /*d9b0*/  @!P4 IMAD R2, R2, R0, RZ ;  /* 0x000000000202c224 */ /* 0x000fca00078e02ff */
[----:B------:R-:W-:Y:S01]  /*d9c0*/  @!P3 IMAD R0, R3, R0, RZ ;  /* 0x000000000300b224 */ /* 0x000fe200078e02ff */
[-C--:B------:R-:W-:Y:S01]  /*d9d0*/  @!P4 IADD3 R3, P2, PT, R2, R7.reuse, RZ ;  /* 0x000000070203c210 */ /* 0x080fe20007f5e0ff */
[----:B------:R-:W2:Y:S03]  /*d9e0*/  @!P3 LDC.64 R12, c[0x0][0x420] ;  /* 0x00010800ff0cbb82 */ /* 0x000ea60000000a00 */
        /* <DEDUP_REMOVED lines=9> */
.L_x_1078:
[----:B------:R-:W-:Y:S05]  /*da80*/  BSYNC.RECONVERGENT B0 ;  /* 0x0000000000007941 */ /* 0x000fea0003800200 */
.L_x_1077:
[----:B------:R2:W5:Y:S01]  /*da90*/  LDL R29, [R1+0x48] ;  /* 0x00004800011d7983 */ /* 0x0005620000100800 */
[----:B------:R-:W3:Y:S03]  /*daa0*/  LDCU.64 UR4, c[0x0][0x410] ;  /* 0x00008200ff0477ac */ /* 0x000ee60008000a00 */
[----:B------:R2:W5:Y:S01]  /*dab0*/  LDL R28, [R1+0x4c] ;  /* 0x00004c00011c7983 */ /* 0x0005620000100800 */
[----:B------:R-:W-:Y:S01]  /*dac0*/  @P0 IMAD.MOV.U32 R8, RZ, RZ, R14 ;  /* 0x000000ffff080224 */ /* 0x000fe200078e000e */
[----:B-1----:R-:W-:Y:S01]  /*dad0*/  SHF.R.U32.HI R2, RZ, 0x3, R186 ;  /* 0x00000003ff027819 */ /* 0x002fe200000116ba */
[----:B------:R-:W-:Y:S01]  /*dae0*/  BSSY.RECONVERGENT B0, `(.L_x_1079) ;  /* 0x0000022000007945 */ /* 0x000fe20003800200 */
[----:B------:R2:W1:Y:S02]  /*daf0*/  LDS.128 R12, [R191+0x4000] ;  /* 0x00400000bf0c7984 */ /* 0x0004640000000c00 */
[----:B------:R-:W-:Y:S01]  /*db00*/  IADD3 R4, P0, PT, R181, R8, RZ ;  /* 0x00000008b5047210 */ /* 0x000fe20007f1e0ff */
[C---:B------:R-:W-:Y:S01]  /*db10*/  VIADD R6, R2.reuse, 0x10 ;  /* 0x0000001002067836 */ /* 0x040fe20000000000 */
[C---:B------:R-:W-:Y:S01]  /*db20*/  IADD3 R3, PT, PT, R2.reuse, 0x20, RZ ;  /* 0x0000002002037810 */ /* 0x040fe20007ffe0ff */
[----:B------:R-:W-:Y:S01]  /*db30*/  VIADD R0, R2, 0x30 ;  /* 0x0000003002007836 */ /* 0x000fe20000000000 */
[----:B------:R-:W-:-:S02]  /*db40*/  IADD3.X R5, PT, PT, RZ, R19, RZ, P0, !PT ;  /* 0x00000013ff057210 */ /* 0x000fc400007fe4ff */
[-C--:B-----5:R-:W-:Y:S01]  /*db50*/  ISETP.GE.AND P1, PT, R3, R22.reuse, PT ;  /* 0x000000160300720c */ /* 0x0a0fe20003f26270 */
[----:B------:R-:W-:Y:S01]  /*db60*/  IMAD.MOV.U32 R3, RZ, RZ, RZ ;  /* 0x000000ffff037224 */ /* 0x000fe200078e00ff */
[-C--:B------:R-:W-:Y:S01]  /*db70*/  ISETP.GE.AND P3, PT, R2, R22.reuse, PT ;  /* 0x000000160200720c */ /* 0x080fe20003f66270 */
[----:B---3--:R-:W-:Y:S01]  /*db80*/  IMAD.WIDE.U32 R10, R20, UR4, R4 ;  /* 0x00000004140a7c25 */ /* 0x008fe2000f8e0004 */
[-C--:B------:R-:W-:Y:S01]  /*db90*/  ISETP.GE.AND P2, PT, R6, R22.reuse, PT ;  /* 0x000000160600720c */ /* 0x080fe20003f46270 */
[----:B------:R2:W3:Y:S01]  /*dba0*/  LDS.128 R16, [R191+0x2000] ;  /* 0x00200000bf107984 */ /* 0x0004e20000000c00 */
[----:B------:R-:W-:Y:S01]  /*dbb0*/  ISETP.GE.AND P0, PT, R0, R22, PT ;  /* 0x000000160000720c */ /* 0x000fe20003f06270 */
[----:B------:R-:W-:-:S04]  /*dbc0*/  IMAD.WIDE.U32 R2, R21, 0x40, R2 ;  /* 0x0000004015027825 */ /* 0x000fc800078e0002 */
[----:B------:R-:W-:Y:S02]  /*dbd0*/  IMAD R9, R20, UR5, R11 ;  /* 0x0000000514097c24 */ /* 0x000fe4000f8e020b */
[----:B------:R2:W4:Y:S02]  /*dbe0*/  LDS.128 R20, [R191] ;  /* 0x00000000bf147984 */ /* 0x0005240000000c00 */
        /* <DEDUP_REMOVED lines=14> */
[----:B----4-:R1:W-:Y:S04]  /*dcd0*/  @!P5 STG.E.128 desc[UR16][R4.64], R20 ;  /* 0x000000140400d986 */ /* 0x0103e8000c101d10 */
[----:B---3--:R1:W-:Y:S04]  /*dce0*/  @!P4 STG.E.128 desc[UR16][R4.64+0x80], R16 ;  /* 0x000080100400c986 */ /* 0x0083e8000c101d10 */
[----:B------:R1:W-:Y:S02]  /*dcf0*/  @!P3 STG.E.128 desc[UR16][R4.64+0x100], R12 ;  /* 0x0001000c0400b986 */ /* 0x0003e4000c101d10 */
.L_x_1080:
[----:B------:R-:W-:Y:S05]  /*dd00*/  BSYNC.RECONVERGENT B0 ;  /* 0x0000000000007941 */ /* 0x000fea0003800200 */
.L_x_1079:
[----:B-1--4-:R1:W4:Y:S01]  /*dd10*/  LDS.128 R20, [R191+0x800] ;  /* 0x00080000bf147984 */ /* 0x0123220000000c00 */
[----:B------:R-:W-:Y:S03]  /*dd20*/  BSSY.RECONVERGENT B0, `(.L_x_1081) ;  /* 0x0000017000007945 */ /* 0x000fe60003800200 */
[----:B---3--:R1:W3:Y:S04]  /*dd30*/  LDS.128 R16, [R191+0x2800] ;  /* 0x00280000bf107984 */ /* 0x0082e80000000c00 */
[----:B------:R1:W1:Y:S01]  /*dd40*/  LDS.128 R12, [R191+0x4800] ;  /* 0x00480000bf0c7984 */ /* 0x0002620000000c00 */
[----:B------:R-:W-:Y:S05]  /*dd50*/  @P2 BRA `(.L_x_1082) ;  /* 0x00000000004c2947 */ /* 0x000fea0003800000 */
[----:B------:R-:W5:Y:S01]  /*dd60*/  LDCU.64 UR6, c[0x0][0x408] ;  /* 0x00008100ff0677ac */ /* 0x000f620008000a00 */
[----:B------:R-:W-:Y:S01]  /*dd70*/  IADD3 R0, P2, PT, R2, 0x10, RZ ;  /* 0x0000001002007810 */ /* 0x000fe20007f5e0ff */
[----:B------:R-:W-:Y:S01]  /*dd80*/  IMAD.MOV.U32 R6, RZ, RZ, R10 ;  /* 0x000000ffff067224 */ /* 0x000fe200078e000a */
[----:B------:R-:W-:Y:S01]  /*dd90*/  MOV R7, R9 ;  /* 0x0000000900077202 */ /* 0x000fe20000000f00 */
[----:B------:R-:W2:Y:S02]  /*dda0*/  LDCU UR8, c[0x0][0x440] ;  /* 0x00008800ff0877ac */ /* 0x000ea40008000800 */
[----:B------:R-:W-:Y:S01]  /*ddb0*/  IMAD.X R4, RZ, RZ, R3, P2 ;  /* 0x000000ffff047224 */ /* 0x000fe200010e0603 */
[----:B------:R-:W4:Y:S03]  /*ddc0*/  LDCU.64 UR4, c[0x0][0x3f0] ;  /* 0x00007e00ff0477ac */ /* 0x000f260008000a00 */
[----:B-----5:R-:W-:-:S02]  /*ddd0*/  IMAD R4, R4, UR6, RZ ;  /* 0x0000000604047c24 */ /* 0x020fc4000f8e02ff */
        /* <DEDUP_REMOVED lines=10> */
[----:B-1----:R2:W-:Y:S02]  /*de80*/  @!P2 STG.E.128 desc[UR16][R4.64+0x100], R12 ;  /* 0x0001000c0400a986 */ /* 0x0025e4000c101d10 */
.L_x_1082:
[----:B------:R-:W-:Y:S05]  /*de90*/  BSYNC.RECONVERGENT B0 ;  /* 0x0000000000007941 */ /* 0x000fea0003800200 */
.L_x_1081:
[----:B--2-4-:R2:W4:Y:S01]  /*dea0*/  LDS.128 R20, [R191+0x1000] ;  /* 0x00100000bf147984 */ /* 0x0145220000000c00 */
[----:B------:R-:W-:Y:S03]  /*deb0*/  BSSY.RECONVERGENT B0, `(.L_x_1083) ;  /* 0x0000017000007945 */ /* 0x000fe60003800200 */
[----:B---3--:R2:W3:Y:S04]  /*dec0*/  LDS.128 R16, [R191+0x3000] ;  /* 0x00300000bf107984 */ /* 0x0084e80000000c00 */
[----:B-1----:R2:W1:Y:S01]  /*ded0*/  LDS.128 R12, [R191+0x5000] ;  /* 0x00500000bf0c7984 */ /* 0x0024620000000c00 */
        /* <DEDUP_REMOVED lines=20> */
.L_x_1084:
[----:B------:R-:W-:Y:S05]  /*e020*/  BSYNC.RECONVERGENT B0 ;  /* 0x0000000000007941 */ /* 0x000fea0003800200 */
.L_x_1083:
[----:B--23--:R2:W3:Y:S01]  /*e030*/  LDS.128 R16, [R191+0x3800] ;  /* 0x00380000bf107984 */ /* 0x00c4e20000000c00 */
[----:B------:R-:W-:Y:S05]  /*e040*/  @P0 EXIT ;  /* 0x000000000000094d */ /* 0x000fea0003800000 */
[----:B------:R-:W5:Y:S01]  /*e050*/  LDCU.64 UR6, c[0x0][0x408] ;  /* 0x00008100ff0677ac */ /* 0x000f620008000a00 */
[----:B-1----:R1:W1:Y:S01]  /*e060*/  LDS.128 R12, [R191+0x5800] ;  /* 0x00580000bf0c7984 */ /* 0x0022620000000c00 */
[----:B------:R-:W-:Y:S01]  /*e070*/  IADD3 R0, P0, PT, R2, 0x30, RZ ;  /* 0x0000003002007810 */ /* 0x000fe20007f1e0ff */
[----:B------:R-:W4:Y:S04]  /*e080*/  LDCU UR8, c[0x0][0x440] ;  /* 0x00008800ff0877ac */ /* 0x000f280008000800 */
[----:B------:R-:W-:Y:S01]  /*e090*/  IMAD.X R2, RZ, RZ, R3, P0 ;  /* 0x000000ffff027224 */ /* 0x000fe200000e0603 */
[----:B------:R-:W2:Y:S01]  /*e0a0*/  LDCU.64 UR4, c[0x0][0x3f0] ;  /* 0x00007e00ff0477ac */ /* 0x000ea20008000a00 */
[----:B------:R-:W-:Y:S02]  /*e0b0*/  MOV R3, R9 ;  /* 0x0000000900037202 */ /* 0x000fe40000000f00 */
[----:B-----5:R-:W-:-:S02]  /*e0c0*/  IMAD R6, R2, UR6, RZ ;  /* 0x0000000602067c24 */ /* 0x020fc4000f8e02ff */
[----:B------:R-:W-:Y:S01]  /*e0d0*/  IMAD.MOV.U32 R2, RZ, RZ, R10 ;  /* 0x000000ffff027224 */ /* 0x000fe200078e000a */
[----:B----4-:R-:W-:-:S03]  /*e0e0*/  ISETP.GE.AND P2, PT, R181, UR8, PT ;  /* 0x00000008b5007c0c */ /* 0x010fc6000bf46270 */
[----:B------:R-:W-:Y:S01]  /*e0f0*/  IMAD.WIDE.U32 R4, R0, UR6, R2 ;  /* 0x0000000600047c25 */ /* 0x000fe2000f8e0002 */
[----:B------:R-:W-:Y:S02]  /*e100*/  ISETP.GE.AND P1, PT, R29, UR8, PT ;  /* 0x000000081d007c0c */ /* 0x000fe4000bf26270 */
[----:B------:R-:W-:Y:S01]  /*e110*/  ISETP.GE.AND P0, PT, R28, UR8, PT ;  /* 0x000000081c007c0c */ /* 0x000fe2000bf06270 */
[----:B------:R-:W-:Y:S01]  /*e120*/  IMAD R0, R0, UR7, R6 ;  /* 0x0000000700007c24 */ /* 0x000fe2000f8e0206 */
[----:B--2---:R-:W-:-:S03]  /*e130*/  LEA R2, P3, R4, UR4, 0x1 ;  /* 0x0000000404027c11 */ /* 0x004fc6000f8608ff */
[----:B------:R-:W-:-:S05]  /*e140*/  IMAD.IADD R0, R0, 0x1, R5 ;  /* 0x0000000100007824 */ /* 0x000fca00078e0205 */
[----:B------:R-:W-:-:S05]  /*e150*/  LEA.HI.X R3, R4, UR5, R0, 0x1, P3 ;  /* 0x0000000504037c11 */ /* 0x000fca00098f0c00 */
[----:B------:R2:W-:Y:S04]  /*e160*/  @!P2 STG.E.128 desc[UR16][R2.64], R24 ;  /* 0x000000180200a986 */ /* 0x0005e8000c101d10 */
[----:B---3--:R2:W-:Y:S01]  /*e170*/  @!P1 STG.E.128 desc[UR16][R2.64+0x80], R16 ;  /* 0x0000801002009986 */ /* 0x0085e2000c101d10 */
[----:B-1----:R-:W-:Y:S05]  /*e180*/  @P0 EXIT ;  /* 0x000000000000094d */ /* 0x002fea0003800000 */
[----:B------:R-:W-:Y:S01]  /*e190*/  STG.E.128 desc[UR16][R2.64+0x100], R12 ;  /* 0x0001000c02007986 */ /* 0x000fe2000c101d10 */
[----:B------:R-:W-:Y:S05]  /*e1a0*/  EXIT ;  /* 0x000000000000794d */ /* 0x000fea0003800000 */
.L_x_1085:
        /* <DEDUP_REMOVED lines=13> */
.L_x_1819:


//--------------------- .text._ZN5flash16flash_fwd_kernelI23Flash_fwd_kernel_traitsILi192ELi64ELi64ELi4ELb0ELb0EN7cutlass6half_tE19Flash_kernel_traitsILi192ELi64ELi64ELi4ES3_EELb0ELb0ELb0ELb0ELb0ELb0ELb1ELb0EEEvNS_16Flash_fwd_paramsE --------------------------
	.section	.text._ZN5flash16flash_fwd_kernelI23Flash_fwd_kernel_traitsILi192ELi64ELi64ELi4ELb0ELb0EN7cutlass6half_tE19Flash_kernel_traitsILi192ELi64ELi64ELi4ES3_EELb0ELb0ELb0ELb0ELb0ELb0ELb1ELb0EEEvNS_16Flash_fwd_paramsE,"ax",@progbits
	.align	128
        .global         _ZN5flash16flash_fwd_kernelI23Flash_fwd_kernel_traitsILi192ELi64ELi64ELi4ELb0ELb0EN7cutlass6half_tE19Flash_kernel_traitsILi192ELi64ELi64ELi4ES3_EELb0ELb0ELb0ELb0ELb0ELb0ELb1ELb0EEEvNS_16Flash_fwd_paramsE
        .type           _ZN5flash16flash_fwd_kernelI23Flash_fwd_kernel_traitsILi192ELi64ELi64ELi4ELb0ELb0EN7cutlass6half_tE19Flash_kernel_traitsILi192ELi64ELi64ELi4ES3_EELb0ELb0ELb0ELb0ELb0ELb0ELb1ELb0EEEvNS_16Flash_fwd_paramsE,@function
        .size           _ZN5flash16flash_fwd_kernelI23Flash_fwd_kernel_traitsILi192ELi64ELi64ELi4ELb0ELb0EN7cutlass6half_tE19Flash_kernel_traitsILi192ELi64ELi64ELi4ES3_EELb0ELb0ELb0ELb0ELb0ELb0ELb1ELb0EEEvNS_16Flash_fwd_paramsE,(.L_x_1820 - _ZN5flash16flash_fwd_kernelI23Flash_fwd_kernel_traitsILi192ELi64ELi64ELi4ELb0ELb0EN7cutlass6half_tE19Flash_kernel_traitsILi192ELi64ELi64ELi4ES3_EELb0ELb0ELb0ELb0ELb0ELb0ELb1ELb0EEEvNS_16Flash_fwd_paramsE)
        .other          _ZN5flash16flash_fwd_kernelI23Flash_fwd_kernel_traitsILi192ELi64ELi64ELi4ELb0ELb0EN7cutlass6half_tE19Flash_kernel_traitsILi192ELi64ELi64ELi4ES3_EELb0ELb0ELb0ELb0ELb0ELb0ELb1ELb0EEEvNS_16Flash_fwd_paramsE,@"STO_CUDA_ENTRY STV_DEFAULT"
_ZN5flash16flash_fwd_kernelI23Flash_fwd_kernel_traitsILi192ELi64ELi64ELi4ELb0ELb0EN7cutlass6half_tE19Flash_kernel_traitsILi192ELi64ELi64ELi4ES3_EELb0ELb0ELb0ELb0ELb0ELb0ELb1ELb0EEEvNS_16Flash_fwd_paramsE:
.text._ZN5flash16flash_fwd_kernelI23Flash_fwd_kernel_traitsILi192ELi64ELi64ELi4ELb0ELb0EN7cutlass6half_tE19Flash_kernel_traitsILi192ELi64ELi64ELi4ES3_EELb0ELb0ELb0ELb0ELb0ELb0ELb1ELb0EEEvNS_16Flash_fwd_paramsE:
        /* <DEDUP_REMOVED lines=19> */
[----:B---3--:R1:W2:Y:S04]  /*0130*/  @P1 LDG.E R208, desc[UR14][R6.64] ;  /* 0x0000000e06d01981 */ /* 0x0082a8000c1e1900 */
[----:B------:R-:W2:Y:S01]  /*0140*/  @P0 LDG.E R11, desc[UR14][R6.64+0x4] ;  /* 0x0000040e060b0981 */ /* 0x000ea2000c1e1900 */
[----:B------:R-:W-:Y:S01]  /*0150*/  SHF.R.U32.HI R0, RZ, 0x1e, R10 ;  /* 0x0000001eff007819 */ /* 0x000fe2000001160a */
[----:B------:R-:W-:Y:S02]  /*0160*/  IMAD.MOV.U32 R8, RZ, RZ, RZ ;  /* 0x000000ffff087224 */ /* 0x000fe400078e00ff */
[----:B------:R-:W-:-:S02]  /*0170*/  @P4 IADD3 R2, P3, PT, R13, UR6, RZ ;  /* 0x000000060d024c10 */ /* 0x000fc4000ff7e0ff */
[----:B------:R-:W-:Y:S01]  /*0180*/  @P2 IADD3 R14, P1, PT, R13, UR4, RZ ;  /* 0x000000040d0e2c10 */ /* 0x000fe2000ff3e0ff */
[----:B------:R-:W3:Y:S01]  /*0190*/  LDCU.U8 UR4, c[0x0][0x532] ;  /* 0x0000a640ff0477ac */ /* 0x000ee20008000000 */
[C---:B------:R-:W-:Y:S02]  /*01a0*/  @P4 IADD3.X R3, PT, PT, R0.reuse, UR7, RZ, P3, !PT ;  /* 0x0000000700034c10 */ /* 0x040fe40009ffe4ff */
[----:B------:R-:W-:-:S03]  /*01b0*/  @P2 IADD3.X R15, PT, PT, R0, UR5, RZ, P1, !PT ;  /* 0x00000005000f2c10 */ /* 0x000fc60008ffe4ff */
[----:B------:R4:W2:Y:S04]  /*01c0*/  @P4 LDG.E R8, desc[UR14][R2.64] ;  /* 0x0000000e02084981 */ /* 0x0008a8000c1e1900 */
[----:B------:R-:W2:Y:S01]  /*01d0*/  @P2 LDG.E R97, desc[UR14][R14.64] ;  /* 0x0000000e0e612981 */ /* 0x000ea2000c1e1900 */
[----:B------:R-:W-:Y:S01]  /*01e0*/  ISETP.EQ.U32.AND P3, PT, R4, RZ, PT ;  /* 0x000000ff0400720c */ /* 0x000fe20003f62070 */
[----:B------:R-:W-:Y:S01]  /*01f0*/  IMAD.MOV.U32 R9, RZ, RZ, -0x1 ;  /* 0xffffffffff097424 */ /* 0x000fe200078e00ff */
[----:B------:R-:W-:Y:S01]  /*0200*/  IADD3 R12, P1, PT, R13, R4, RZ ;  /* 0x000000040d0c7210 */ /* 0x000fe20007f3e0ff */
[----:B-1----:R-:W1:Y:S01]  /*0210*/  @!P0 LDC R7, c[0x0][0x434] ;  /* 0x00010d00ff078b82 */ /* 0x002e620000000800 */
[----:B---3--:R-:W-:-:S03]  /*0220*/  ISETP.NE.AND P4, PT, RZ, UR4, PT ;  /* 0x00000004ff007c0c */ /* 0x008fc6000bf85270 */
[----:B------:R-:W-:Y:S01]  /*0230*/  IMAD.X R13, R0, 0x1, R5, P1 ;  /* 0x00000001000d7824 */ /* 0x000fe200008e0605 */
[----:B------:R-:W-:-:S03]  /*0240*/  ISETP.EQ.OR.EX P3, PT, R5, RZ, !P4, P3 ;  /* 0x000000ff0500720c */ /* 0x000fc60006762730 */
[----:B------:R-:W3:Y:S08]  /*0250*/  @!P2 LDC R0, c[0x0][0x43c] ;  /* 0x00010f00ff00ab82 */ /* 0x000ef00000000800 */
[----:B----4-:R-:W4:Y:S01]  /*0260*/  @!P2 LDC.64 R2, c[0x0][0x488] ;  /* 0x00012200ff02ab82 */ /* 0x010f220000000a00 */
[----:B------:R-:W1:Y:S01]  /*0270*/  S2R R6, SR_CTAID.X ;  /* 0x0000000000067919 */ /* 0x000e620000002500 */
[----:B------:R1:W5:Y:S01]  /*0280*/  @!P3 LDG.E R9, desc[UR14][R12.64] ;  /* 0x0000000e0c09b981 */ /* 0x000362000c1e1900 */
[----:B------:R-:W-:Y:S01]  /*0290*/  ISETP.NE.U32.AND P3, PT, R4, RZ, PT ;  /* 0x000000ff0400720c */ /* 0x000fe20003f65070 */
[----:B------:R-:W2:Y:S03]  /*02a0*/  S2R R17, SR_CTAID.Z ;  /* 0x0000000000117919 */ /* 0x000ea60000002700 */
[----:B------:R-:W-:Y:S01]  /*02b0*/  ISETP.NE.AND.EX P3, PT, R5, RZ, PT, P3 ;  /* 0x000000ff0500720c */ /* 0x000fe20003f65330 */
[----:B------:R-:W2:Y:S01]  /*02c0*/  S2R R193, SR_TID.X ;  /* 0x0000000000c17919 */ /* 0x000ea20000002100 */
[----:B-1----:R-:W-:-:S02]  /*02d0*/  IMAD.SHL.U32 R198, R6, 0x40, RZ ;  /* 0x0000004006c67824 */ /* 0x002fc400078e00ff */
[----:B--2---:R-:W-:Y:S01]  /*02e0*/  @P0 IMAD.IADD R7, R11, 0x1, -R208 ;  /* 0x000000010b070824 */ /* 0x004fe200078e0ad0 */
[----:B----4-:R-:W-:-:S04]  /*02f0*/  @!P2 ISETP.NE.U32.AND P0, PT, R2, RZ, PT ;  /* 0x000000ff0200a20c */ /* 0x010fc80003f05070 */
[----:B------:R-:W-:Y:S02]  /*0300*/  @!P2 ISETP.NE.AND.EX P0, PT, R3, RZ, PT, P0 ;  /* 0x000000ff0300a20c */ /* 0x000fe40003f05300 */
[----:B------:R-:W-:Y:S02]  /*0310*/  ISETP.GT.AND P1, PT, R7, R198, PT ;  /* 0x000000c60700720c */ /* 0x000fe40003f24270 */
[----:B---3--:R-:W-:Y:S02]  /*0320*/  @!P2 SEL R3, R0, RZ, P0 ;  /* 0x000000ff0003a207 */ /* 0x008fe40000000000 */
[----:B------:R-:W1:Y:S01]  /*0330*/  @!P3 LDC R0, c[0x0][0x438] ;  /* 0x00010e00ff00bb82 */ /* 0x000e620000000800 */
[----:B------:R-:W-:Y:S01]  /*0340*/  @P2 IMAD.IADD R97, R97, 0x1, -R8 ;  /* 0x0000000161612824 */ /* 0x000fe200078e0a08 */
[----:B------:R-:W-:Y:S07]  /*0350*/  @!P3 BRA `(.L_x_1086) ;  /* 0x00000000000cb947 */ /* 0x000fee0003800000 */
[----:B-1----:R-:W2:Y:S02]  /*0360*/  @P4 LDG.E R0, desc[UR14][R12.64+0x4] ;  /* 0x0000040e0c004981 */ /* 0x002ea4000c1e1900 */
[----:B--2--5:R-:W-:-:S06]  /*0370*/  @P4 IADD3 R0, PT, PT, R0, -R9, RZ ;  /* 0x8000000900004210 */ /* 0x024fcc0007ffe0ff */
[----:B------:R2:W5:Y:S02]  /*0380*/  @!P4 LDG.E R0, desc[UR14][R12.64] ;  /* 0x0000000e0c00c981 */ /* 0x000564000c1e1900 */
.L_x_1086:
        /* <DEDUP_REMOVED lines=17> */
[----:B-1----:R-:W-:Y:S01]  /*04a0*/  @P1 IMAD.WIDE.U32 R18, R208, R4, RZ ;  /* 0x00000004d0121225 */ /* 0x002fe200078e00ff */
[----:B------:R-:W-:-:S03]  /*04b0*/  @!P1 MOV R4, R14 ;  /* 0x0000000e00049202 */ /* 0x000fc60000000f00 */
        /* <DEDUP_REMOVED lines=13> */
.L_x_1088:
[----:B------:R-:W1:Y:S01]  /*0590*/  LDCU.64 UR4, c[0x0][0x410] ;  /* 0x00008200ff0477ac */ /* 0x000e620008000a00 */
[----:B------:R-:W-:Y:S01]  /*05a0*/  @P1 IMAD.MOV.U32 R4, RZ, RZ, R18 ;  /* 0x000000ffff041224 */ /* 0x000fe200078e0012 */
[----:B------:R-:W-:Y:S01]  /*05b0*/  LOP3.LUT R0, R0, 0x38, RZ, 0xc0, !PT ;  /* 0x0000003800007812 */ /* 0x000fe200078ec0ff */
[----:B------:R-:W-:Y:S01]  /*05c0*/  @!P1 IMAD R9, R10, R9, R15 ;  /* 0x000000090a099224 */ /* 0x000fe200078e020f */
[----:B------:R-:W-:Y:S01]  /*05d0*/  SHF.R.U32.HI R8, RZ, 0x3, R193 ;  /* 0x00000003ff087819 */ /* 0x000fe200000116c1 */
[----:B------:R-:W-:Y:S01]  /*05e0*/  @P1 IMAD R9, R208, R5, R19 ;  /* 0x00000005d0091224 */ /* 0x000fe200078e0213 */
[----:B------:R-:W-:Y:S01]  /*05f0*/  IADD3 R18, P0, PT, R0, R4, RZ ;  /* 0x0000000400127210 */ /* 0x000fe20007f1e0ff */
[----:B------:R-:W2:Y:S01]  /*0600*/  LDC R5, c[0x0][0x434] ;  /* 0x00010d00ff057b82 */ /* 0x000ea20000000800 */
[----:B------:R-:W-:Y:S01]  /*0610*/  IMAD.IADD R7, R7, 0x1, -R198 ;  /* 0x0000000107077824 */ /* 0x000fe200078e0ac6 */
[----:B------:R-:W-:Y:S01]  /*0620*/  BSSY.RECONVERGENT B0, `(.L_x_1089) ;  /* 0x000001f000007945 */ /* 0x000fe20003800200 */
[----:B------:R-:W-:Y:S01]  /*0630*/  IADD3.X R19, PT, PT, RZ, R9, RZ, P0, !PT ;  /* 0x00000009ff137210 */ /* 0x000fe200007fe4ff */
[----:B------:R-:W-:Y:S01]  /*0640*/  VIADD R4, R8, 0x10 ;  /* 0x0000001008047836 */ /* 0x000fe20000000000 */
[----:B------:R-:W-:Y:S01]  /*0650*/  ISETP.NE.AND P6, PT, R12, RZ, !P6 ;  /* 0x000000ff0c00720c */ /* 0x000fe200077c5270 */
[----:B------:R-:W-:Y:S01]  /*0660*/  IMAD.MOV.U32 R9, RZ, RZ, RZ ;  /* 0x000000ffff097224 */ /* 0x000fe200078e00ff */
[----:B------:R-:W-:-:S02]  /*0670*/  ISETP.GE.AND P0, PT, R8, R7, PT ;  /* 0x000000070800720c */ /* 0x000fc40003f06270 */
[----:B------:R-:W-:Y:S01]  /*0680*/  ISETP.NE.AND P1, PT, R208, -0x1, PT ;  /* 0xffffffffd000780c */ /* 0x000fe20003f25270 */
[----:B------:R-:W-:Y:S01]  /*0690*/  IMAD.WIDE.U32 R22, R6, 0x40, R8 ;  /* 0x0000004006167825 */ /* 0x000fe200078e0008 */
[----:B------:R-:W-:Y:S02]  /*06a0*/  ISETP.GE.AND P2, PT, R4, R7, PT ;  /* 0x000000070400720c */ /* 0x000fe40003f46270 */
[----:B------:R-:W-:Y:S01]  /*06b0*/  IADD3 R12, PT, PT, R8, 0x20, RZ ;  /* 0x00000020080c7810 */ /* 0x000fe20007ffe0ff */
[C---:B-1----:R-:W-:Y:S01]  /*06c0*/  IMAD.WIDE.U32 R18, R17.reuse, UR4, R18 ;  /* 0x0000000411127c25 */ /* 0x042fe2000f8e0012 */
[C---:B------:R-:W-:Y:S02]  /*06d0*/  LOP3.LUT R14, R0.reuse, 0x40, RZ, 0xfc, !PT ;  /* 0x00000040000e7812 */ /* 0x040fe400078efcff */
[----:B------:R-:W-:Y:S01]  /*06e0*/  LOP3.LUT R13, R0, 0x80, RZ, 0xfc, !PT ;  /* 0x00000080000d7812 */ /* 0x000fe200078efcff */
[----:B------:R-:W-:Y:S02]  /*06f0*/  IMAD R21, R17, UR5, R19 ;  /* 0x0000000511157c24 */ /* 0x000fe4000f8e0213 */
[----:B------:R-:W-:Y:S05]  /*0700*/  @P0 BRA `(.L_x_1090) ;  /* 0x0000000000400947 */ /* 0x000fea0003800000 */
[----:B------:R-:W1:Y:S01]  /*0710*/  LDCU.64 UR4, c[0x0][0x408] ;  /* 0x00008100ff0477ac */ /* 0x000e620008000a00 */
[----:B------:R-:W-:Y:S01]  /*0720*/  IMAD.MOV.U32 R20, RZ, RZ, R18 ;  /* 0x000000ffff147224 */ /* 0x000fe200078e0012 */
[----:B------:R-:W5:Y:S01]  /*0730*/  LDCU UR8, c[0x0][0x440] ;  /* 0x00008800ff0877ac */ /* 0x000f620008000800 */
[----:B------:R-:W3:Y:S01]  /*0740*/  LDCU.64 UR6, c[0x0][0x3f0] ;  /* 0x00007e00ff0677ac */ /* 0x000ee20008000a00 */
[----:B-1----:R-:W-:Y:S02]  /*0750*/  IMAD R15, R23, UR4, RZ ;  /* 0x00000004170f7c24 */ /* 0x002fe4000f8e02ff */
[----:B------:R-:W-:Y:S01]  /*0760*/  IMAD.WIDE.U32 R24, R22, UR4, R20 ;  /* 0x0000000416187c25 */ /* 0x000fe2000f8e0014 */
[----:B-----5:R-:W-:-:S03]  /*0770*/  ISETP.GE.AND P5, PT, R0, UR8, PT ;  /* 0x0000000800007c0c */ /* 0x020fc6000bfa6270 */
        /* <DEDUP_REMOVED lines=9> */
.L_x_1090:
[----:B------:R-:W-:Y:S05]  /*0810*/  BSYNC.RECONVERGENT B0 ;  /* 0x0000000000007941 */ /* 0x000fea0003800200 */
.L_x_1089:
[----:B------:R-:W-:Y:S01]  /*0820*/  BSSY.RECONVERGENT B0, `(.L_x_1091) ;  /* 0x0000016000007945 */ /* 0x000fe20003800200 */
[----:B------:R-:W-:-:S03]  /*0830*/  ISETP.GE.AND P0, PT, R12, R7, PT ;  /* 0x000000070c00720c */ /* 0x000fc60003f06270 */
[----:B------:R-:W-:Y:S10]  /*0840*/  @P2 BRA `(.L_x_1092) ;  /* 0x00000000004c2947 */ /* 0x000ff40003800000 */
[----:B------:R-:W5:Y:S01]  /*0850*/  LDCU.64 UR6, c[0x0][0x408] ;  /* 0x00008100ff0677ac */ /* 0x000f620008000a00 */
[----:B------:R-:W-:Y:S01]  /*0860*/  IADD3 R15, P2, PT, R22, 0x10, RZ ;  /* 0x00000010160f7810 */ /* 0x000fe20007f5e0ff */
[----:B------:R-:W-:Y:S01]  /*0870*/  IMAD.MOV.U32 R24, RZ, RZ, R18 ;  /* 0x000000ffff187224 */ /* 0x000fe200078e0012 */
[----:B------:R-:W-:Y:S01]  /*0880*/  MOV R25, R21 ;  /* 0x0000001500197202 */ /* 0x000fe20000000f00 */
[----:B------:R-:W3:Y:S02]  /*0890*/  LDCU UR8, c[0x0][0x440] ;  /* 0x00008800ff0877ac */ /* 0x000ee40008000800 */
[----:B------:R-:W-:Y:S01]  /*08a0*/  IMAD.X R6, RZ, RZ, R23, P2 ;  /* 0x000000ffff067224 */ /* 0x000fe200010e0617 */
[----:B------:R-:W1:Y:S03]  /*08b0*/  LDCU.64 UR4, c[0x0][0x3f0] ;  /* 0x00007e00ff0477ac */ /* 0x000e660008000a00 */
[----:B-----5:R-:W-:-:S02]  /*08c0*/  IMAD R6, R6, UR6, RZ ;  /* 0x0000000606067c24 */ /* 0x020fc4000f8e02ff */
        /* <DEDUP_REMOVED lines=11> */
.L_x_1092:
[----:B------:R-:W-:Y:S05]  /*0980*/  BSYNC.RECONVERGENT B0 ;  /* 0x0000000000007941 */ /* 0x000fea0003800200 */
.L_x_1091:
[----:B------:R-:W-:Y:S01]  /*0990*/  BSSY.RECONVERGENT B0, `(.L_x_1093) ;  /* 0x0000018000007945 */ /* 0x000fe20003800200 */
[----:B------:R-:W-:Y:S01]  /*09a0*/  ISETP.NE.AND P2, PT, R0, RZ, PT ;  /* 0x000000ff0000720c */ /* 0x000fe20003f45270 */
[----:B--2---:R-:W-:Y:S01]  /*09b0*/  IMAD R15, R10, R5, RZ ;  /* 0x000000050a0f7224 */ /* 0x004fe200078e02ff */
[----:B------:R-:W-:Y:S01]  /*09c0*/  IADD3 R6, PT, PT, R8, 0x30, RZ ;  /* 0x0000003008067810 */ /* 0x000fe20007ffe0ff */
[----:B------:R-:W-:Y:S10]  /*09d0*/  @P0 BRA `(.L_x_1094) ;  /* 0x00000000004c0947 */ /* 0x000ff40003800000 */
[----:B------:R-:W2:Y:S01]  /*09e0*/  LDCU.64 UR6, c[0x0][0x408] ;  /* 0x00008100ff0677ac */ /* 0x000ea20008000a00 */
[----:B------:R-:W-:Y:S01]  /*09f0*/  IADD3 R16, P0, PT, R22, 0x20, RZ ;  /* 0x0000002016107810 */ /* 0x000fe20007f1e0ff */
[----:B------:R-:W-:Y:S01]  /*0a00*/  IMAD.MOV.U32 R24, RZ, RZ, R18 ;  /* 0x000000ffff187224 */ /* 0x000fe200078e0012 */
[----:B------:R-:W-:Y:S01]  /*0a10*/  MOV R25, R21 ;  /* 0x0000001500197202 */ /* 0x000fe20000000f00 */
[----:B------:R-:W5:Y:S02]  /*0a20*/  LDCU UR8, c[0x0][0x440] ;  /* 0x00008800ff0877ac */ /* 0x000f640008000800 */
[----:B------:R-:W-:Y:S01]  /*0a30*/  IMAD.X R5, RZ, RZ, R23, P0 ;  /* 0x000000ffff057224 */ /* 0x000fe200000e0617 */
[----:B------:R-:W1:Y:S03]  /*0a40*/  LDCU.64 UR4, c[0x0][0x3f0] ;  /* 0x00007e00ff0477ac */ /* 0x000e660008000a00 */
[----:B--2---:R-:W-:-:S02]  /*0a50*/  IMAD R5, R5, UR6, RZ ;  /* 0x0000000605057c24 */ /* 0x004fc4000f8e02ff */
        /* <DEDUP_REMOVED lines=11> */
.L_x_1094:
[----:B------:R-:W-:Y:S05]  /*0b10*/  BSYNC.RECONVERGENT B0 ;  /* 0x0000000000007941 */ /* 0x000fea0003800200 */
.L_x_1093:
[-C--:B------:R-:W-:Y:S01]  /*0b20*/  ISETP.GE.AND P0, PT, R6, R7.reuse, PT ;  /* 0x000000070600720c */ /* 0x080fe20003f06270 */
[----:B----4-:R-:W-:Y:S01]  /*0b30*/  IMAD R2, R17, R2, RZ ;  /* 0x0000000211027224 */ /* 0x010fe200078e02ff */
[----:B------:R-:W-:Y:S01]  /*0b40*/  SEL R15, R15, R208, !P1 ;  /* 0x000000d00f0f7207 */ /* 0x000fe20004800000 */
[----:B------:R-:W-:Y:S01]  /*0b50*/  BSSY.RECONVERGENT B0, `(.L_x_1095) ;  /* 0x000001d000007945 */ /* 0x000fe20003800200 */
[----:B------:R-:W-:Y:S01]  /*0b60*/  ISETP.GE.OR P5, PT, R8, R7, P2 ;  /* 0x000000070800720c */ /* 0x000fe200017a6670 */
[----:B------:R-:W-:Y:S01]  /*0b70*/  @!P6 IMAD R2, R10, R3, R2 ;  /* 0x000000030a02e224 */ /* 0x000fe200078e0202 */
[----:B------:R-:W-:Y:S01]  /*0b80*/  ISETP.GE.OR P4, PT, R4, R7, P2 ;  /* 0x000000070400720c */ /* 0x000fe20001786670 */
[----:B---3--:R-:W-:Y:S01]  /*0b90*/  IMAD R198, R198, R11, RZ ;  /* 0x0000000bc6c67224 */ /* 0x008fe200078e02ff */
[----:B------:R-:W-:Y:S02]  /*0ba0*/  ISETP.GE.OR P3, PT, R12, R7, P2 ;  /* 0x000000070c00720c */ /* 0x000fe40001766670 */
[----:B------:R-:W-:-:S02]  /*0bb0*/  SHF.R.S32.HI R3, RZ, 0x1f, R15 ;  /* 0x0000001fff037819 */ /* 0x000fc4000001140f */
[----:B------:R-:W-:Y:S02]  /*0bc0*/  ISETP.GE.OR P2, PT, R6, R7, P2 ;  /* 0x000000070600720c */ /* 0x000fe40001746670 */
[----:B------:R-:W-:Y:S01]  /*0bd0*/  SEL R15, R15, RZ, P6 ;  /* 0x000000ff0f0f7207 */ /* 0x000fe20003000000 */
[----:B------:R-:W-:Y:S10]  /*0be0*/  @P0 BRA `(.L_x_1096) ;  /* 0x00000000004c0947 */ /* 0x000ff40003800000 */
[----:B------:R-:W3:Y:S01]  /*0bf0*/  LDCU.64 UR6, c[0x0][0x408] ;  /* 0x00008100ff0677ac */ /* 0x000ee20008000a00 */
[----:B------:R-:W-:Y:S01]  /*0c00*/  IADD3 R5, P0, PT, R22, 0x30, RZ ;  /* 0x0000003016057810 */ /* 0x000fe20007f1e0ff */
[----:B------:R-:W-:Y:S01]  /*0c10*/  IMAD.MOV.U32 R16, RZ, RZ, R18 ;  /* 0x000000ffff107224 */ /* 0x000fe200078e0012 */
[----:B------:R-:W-:Y:S01]  /*0c20*/  MOV R17, R21 ;  /* 0x0000001500117202 */ /* 0x000fe20000000f00 */
[----:B------:R-:W4:Y:S02]  /*0c30*/  LDCU UR8, c[0x0][0x440] ;  /* 0x00008800ff0877ac */ /* 0x000f240008000800 */
[----:B------:R-:W-:Y:S01]  /*0c40*/  IMAD.X R10, RZ, RZ, R23, P0 ;  /* 0x000000ffff0a7224 */ /* 0x000fe200000e0617 */
[----:B------:R-:W5:Y:S03]  /*0c50*/  LDCU.64 UR4, c[0x0][0x3f0] ;  /* 0x00007e00ff0477ac */ /* 0x000f660008000a00 */
[----:B---3--:R-:W-:-:S02]  /*0c60*/  IMAD R10, R10, UR6, RZ ;  /* 0x000000060a0a7c24 */ /* 0x008fc4000f8e02ff */
        /* <DEDUP_REMOVED lines=11> */
.L_x_1096:
[----:B------:R-:W-:Y:S05]  /*0d20*/  BSYNC.RECONVERGENT B0 ;  /* 0x0000000000007941 */ /* 0x000fea0003800200 */
.L_x_1095:
[----:B------:R-:W-:Y:S01]  /*0d30*/  IADD3 R15, P1, P0, R198, R15, R2 ;  /* 0x0000000fc60f7210 */ /* 0x000fe2000783e002 */
        /* <DEDUP_REMOVED lines=14> */
.L_x_1098:
[----:B------:R-:W-:Y:S05]  /*0e20*/  BSYNC.RECONVERGENT B0 ;  /* 0x0000000000007941 */ /* 0x000fea0003800200 */
.L_x_1097:
        /* <DEDUP_REMOVED lines=10> */
.L_x_1100:
[----:B------:R-:W-:Y:S05]  /*0ed0*/  BSYNC.RECONVERGENT B0 ;  /* 0x0000000000007941 */ /* 0x000fea0003800200 */
.L_x_1099:
        /* <DEDUP_REMOVED lines=10> */
.L_x_1102:
[----:B------:R-:W-:Y:S05]  /*0f80*/  BSYNC.RECONVERGENT B0 ;  /* 0x0000000000007941 */ /* 0x000fea0003800200 */
.L_x_1101:
        /* <DEDUP_REMOVED lines=10> */
.L_x_1087:
        /* <DEDUP_REMOVED lines=22> */
.L_x_1103:
[----:B------:R-:W1:Y:S01]  /*1190*/  LDC.64 R84, c[0x0][0x3b8] ;  /* 0x0000ee00ff547b82 */ /* 0x000e620000000a00 */
[----:B------:R-:W-:-:S05]  /*11a0*/  IADD3 R12, PT, PT, R8, R9, RZ ;  /* 0x00000009080c7210 */ /* 0x000fca0007ffe0ff */
[C---:B-1----:R-:W-:Y:S02]  /*11b0*/  IMAD R11, R12.reuse, R85, RZ ;  /* 0x000000550c0b7224 */ /* 0x042fe400078e02ff */
[----:B------:R-:W-:-:S05]  /*11c0*/  IMAD.WIDE.U32 R12, R12, R84, RZ ;  /* 0x000000540c0c7225 */ /* 0x000fca00078e00ff */
[----:B------:R-:W-:-:S07]  /*11d0*/  IADD3 R11, PT, PT, R13, R11, RZ ;  /* 0x0000000b0d0b7210 */ /* 0x000fce0007ffe0ff */
.L_x_1104:
        /* <DEDUP_REMOVED lines=39> */
.L_x_1105:
[----:B------:R-:W1:Y:S01]  /*1450*/  LDC.64 R4, c[0x0][0x3c0] ;  /* 0x0000f000ff047b82 */ /* 0x000e620000000a00 */
[----:B------:R-:W-:-:S05]  /*1460*/  IADD3 R8, PT, PT, R8, R9, RZ ;  /* 0x0000000908087210 */ /* 0x000fca0007ffe0ff */
[C---:B-1----:R-:W-:Y:S02]  /*1470*/  IMAD R10, R8.reuse, R5, RZ ;  /* 0x00000005080a7224 */ /* 0x042fe400078e02ff */
[----:B------:R-:W-:-:S05]  /*1480*/  IMAD.WIDE.U32 R20, R8, R4, RZ ;  /* 0x0000000408147225 */ /* 0x000fca00078e00ff */
[----:B------:R-:W-:-:S07]  /*1490*/  IADD3 R10, PT, PT, R21, R10, RZ ;  /* 0x0000000a150a7210 */ /* 0x000fce0007ffe0ff */
.L_x_1106:
[----:B------:R-:W-:Y:S01]  /*14a0*/  IMAD.SHL.U32 R214, R193, 0x8, RZ ;  /* 0x00000008c1d67824 */ /* 0x000fe200078e00ff */
[----:B------:R-:W1:Y:S01]  /*14b0*/  LDCU.128 UR4, c[0x0][0x3d0] ;  /* 0x00007a00ff0477ac */ /* 0x000e620008000c00 */
[----:B------:R-:W-:Y:S01]  /*14c0*/  SHF.R.U32.HI R13, RZ, 0x3, R193 ;  /* 0x00000003ff0d7819 */ /* 0x000fe200000116c1 */
        /* <DEDUP_REMOVED lines=12> */
[----:B------:R-:W-:Y:S01]  /*1590*/  SHF.R.S32.HI R11, RZ, 0x1f, R2 ;  /* 0x0000001fff0b7819 */ /* 0x000fe20000011402 */
[----:B------:R-:W-:Y:S01]  /*15a0*/  IMAD.X R21, RZ, RZ, R10, P0 ;  /* 0x000000ffff157224 */ /* 0x000fe200000e060a */
[----:B------:R-:W5:Y:S01]  /*15b0*/  LDCU.64 UR8, c[0x0][0x3c8] ;  /* 0x00007900ff0877ac */ /* 0x000f620008000a00 */
[----:B------:R-:W-:Y:S01]  /*15c0*/  IMAD.WIDE.U32 R8, R13, R84, R8 ;  /* 0x000000540d087225 */ /* 0x000fe200078e0008 */
[----:B------:R-:W-:-:S02]  /*15d0*/  IADD3 R14, P0, PT, R192, R14, RZ ;  /* 0x0000000ec00e7210 */ /* 0x000fc40007f1e0ff */
[----:B------:R-:W-:Y:S01]  /*15e0*/  LOP3.LUT R210, R210, 0x38, R193, 0x78, !PT ;  /* 0x00000038d2d27812 */ /* 0x000fe200078e78c1 */
[----:B------:R-:W-:Y:S01]  /*15f0*/  IMAD R9, R13, R85, R9 ;  /* 0x000000550d097224 */ /* 0x000fe200078e0209 */
[----:B------:R-:W-:Y:S01]  /*1600*/  SHF.R.U32.HI R195, RZ, 0x1, R193 ;  /* 0x00000001ffc37819 */ /* 0x000fe200000116c1 */
[----:B-1----:R-:W-:Y:S01]  /*1610*/  IMAD R19, R11, UR4, RZ ;  /* 0x000000040b137c24 */ /* 0x002fe2000f8e02ff */
[----:B------:R-:W-:Y:S01]  /*1620*/  LOP3.LUT R210, R210, R7, RZ, 0xfc, !PT ;  /* 0x00000007d2d27212 */ /* 0x000fe200078efcff */
[----:B------:R-:W-:Y:S01]  /*1630*/  IMAD.WIDE.U32 R8, R2, UR4, R8 ;  /* 0x0000000402087c25 */ /* 0x000fe2000f8e0008 */
[C---:B------:R-:W-:Y:S02]  /*1640*/  LOP3.LUT R213, R192.reuse, 0x40, RZ, 0xfc, !PT ;  /* 0x00000040c0d57812 */ /* 0x040fe400078efcff */
[----:B------:R-:W-:Y:S01]  /*1650*/  LOP3.LUT R212, R192, 0x80, RZ, 0xfc, !PT ;  /* 0x00000080c0d47812 */ /* 0x000fe200078efcff */
[----:B------:R-:W-:Y:S01]  /*1660*/  IMAD R19, R2, UR5, R19 ;  /* 0x0000000502137c24 */ /* 0x000fe2000f8e0213 */
[----:B---3--:R-:W-:Y:S01]  /*1670*/  LEA R205, P1, R8, UR12, 0x1 ;  /* 0x0000000c08cd7c11 */ /* 0x008fe2000f8208ff */
[----:B------:R-:W-:Y:S01]  /*1680*/  IMAD.WIDE.U32 R20, R13, R4, R20 ;  /* 0x000000040d147225 */ /* 0x000fe200078e0014 */
[----:B------:R-:W-:-:S02]  /*1690*/  UMOV UR5, 0x400 ;  /* 0x0000040000057882 */ /* 0x000fc40000000000 */
[----:B--2---:R-:W-:Y:S01]  /*16a0*/  ULEA UR5, UR16, UR5, 0x18 ;  /* 0x0000000510057291 */ /* 0x004fe2000f8ec0ff */
[----:B------:R-:W-:Y:S02]  /*16b0*/  IMAD.IADD R204, R9, 0x1, R19 ;  /* 0x0000000109cc7824 */ /* 0x000fe400078e0213 */
[----:B------:R-:W-:Y:S02]  /*16c0*/  IMAD R11, R11, UR6, RZ ;  /* 0x000000060b0b7c24 */ /* 0x000fe4000f8e02ff */
[C---:B------:R-:W-:Y:S01]  /*16d0*/  IMAD R21, R13.reuse, R5, R21 ;  /* 0x000000050d157224 */ /* 0x040fe200078e0215 */
[----:B------:R-:W-:Y:S01]  /*16e0*/  LEA.HI.X R204, R8, UR13, R204, 0x1, P1 ;  /* 0x0000000d08cc7c11 */ /* 0x000fe200088f0ccc */
[----:B------:R-:W-:Y:S01]  /*16f0*/  IMAD R11, R2, UR7, R11 ;  /* 0x00000007020b7c24 */ /* 0x000fe2000f8e020b */
[----:B------:R-:W-:Y:S01]  /*1700*/  ISETP.GE.AND P1, PT, R13, R198, PT ;  /* 0x000000c60d00720c */ /* 0x000fe20003f26270 */
[----:B------:R-:W-:Y:S01]  /*1710*/  IMAD.X R15, RZ, RZ, R3, P0 ;  /* 0x000000ffff0f7224 */ /* 0x000fe200000e0603 */
[----:B------:R-:W-:Y:S01]  /*1720*/  LEA R210, R210, UR5, 0x1 ;  /* 0x00000005d2d27c11 */ /* 0x000fe2000f8e08ff */
[----:B------:R-:W-:-:S04]  /*1730*/  IMAD.WIDE.U32 R2, R2, UR6, R20 ;  /* 0x0000000602027c25 */ /* 0x000fc8000f8e0014 */
[----:B------:R-:W-:Y:S01]  /*1740*/  IMAD.IADD R202, R3, 0x1, R11 ;  /* 0x0000000103ca7824 */ /* 0x000fe200078e020b */
[C---:B----4-:R-:W-:Y:S01]  /*1750*/  LEA R203, P0, R2.reuse, UR10, 0x1 ;  /* 0x0000000a02cb7c11 */ /* 0x050fe2000f8008ff */
[----:B-----5:R-:W-:Y:S01]  /*1760*/  IMAD.WIDE.U32 R14, R17, UR8, R14 ;  /* 0x00000008110e7c25 */ /* 0x020fe2000f8e000e */
[----:B------:R-:W-:Y:S02]  /*1770*/  LOP3.LUT R3, R195, 0x8, RZ, 0xc0, !PT ;  /* 0x00000008c3037812 */ /* 0x000fe400078ec0ff */
[----:B------:R-:W-:Y:S01]  /*1780*/  LEA.HI.X R202, R2, UR11, R202, 0x1, P0 ;  /* 0x0000000b02ca7c11 */ /* 0x000fe200080f0cca */
[----:B------:R-:W-:Y:S01]  /*1790*/  IMAD R17, R17, UR9, R15 ;  /* 0x0000000911117c24 */ /* 0x000fe2000f8e020f */
[----:B------:R-:W-:Y:S02]  /*17a0*/  LEA R19, P0, R6, R13, 0x6 ;  /* 0x0000000d06137211 */ /* 0x000fe400078030ff */
[----:B------:R-:W-:Y:S02]  /*17b0*/  LOP3.LUT R2, R192, 0x1c0, R133, 0xf8, !PT ;  /* 0x000001c0c0027812 */ /* 0x000fe400078ef885 */
[----:B------:R-:W-:-:S02]  /*17c0*/  LEA.HI.X R6, R6, RZ, RZ, 0x6, P0 ;  /* 0x000000ff06067211 */ /* 0x000fc400000f34ff */
[----:B------:R-:W-:Y:S01]  /*17d0*/  LOP3.LUT R90, R2, R3, RZ, 0x3c, !PT ;  /* 0x00000003025a7212 */ /* 0x000fe200078e3cff */
[----:B------:R-:W-:Y:S06]  /*17e0*/  @P1 BRA `(.L_x_1108) ;  /* 0x0000000000781947 */ /* 0x000fec0003800000 */
        /* <DEDUP_REMOVED lines=29> */
.L_x_1109:
[----:B------:R2:W-:Y:S02]  /*19c0*/  STS.128 [R210+0x4000], RZ ;  /* 0x004000ffd2007388 */ /* 0x0005e40000000c00 */
.L_x_1108:
[----:B------:R-:W-:Y:S05]  /*19d0*/  BSYNC.RECONVERGENT B0 ;  /* 0x0000000000007941 */ /* 0x000fea0003800200 */
.L_x_1107:
[----:B------:R-:W-:Y:S01]  /*19e0*/  IADD3 R11, PT, PT, R13, 0x10, RZ ;  /* 0x000000100d0b7810 */ /* 0x000fe20007ffe0ff */
[----:B------:R-:W-:Y:S03]  /*19f0*/  BSSY.RECONVERGENT B0, `(.L_x_1110) ;  /* 0x0000024000007945 */ /* 0x000fe60003800200 */
[----:B------:R-:W-:-:S13]  /*1a00*/  ISETP.GE.AND P0, PT, R11, R198, PT ;  /* 0x000000c60b00720c */ /* 0x000fda0003f06270 */
[----:B------:R-:W-:Y:S05]  /*1a10*/  @P0 BRA `(.L_x_1111) ;  /* 0x0000000000840947 */ /* 0x000fea0003800000 */
[----:B------:R-:W4:Y:S01]  /*1a20*/  LDCU.64 UR8, c[0x0][0x3b0] ;  /* 0x00007600ff0877ac */ /* 0x000f220008000a00 */
[----:B-1-3--:R-:W-:Y:S01]  /*1a30*/  IADD3 R8, P0, PT, R19, 0x10, RZ ;  /* 0x0000001013087810 */ /* 0x00afe20007f1e0ff */
[----:B------:R-:W-:Y:S01]  /*1a40*/  IMAD.MOV.U32 R20, RZ, RZ, R14 ;  /* 0x000000ffff147224 */ /* 0x000fe200078e000e */
        /* <DEDUP_REMOVED lines=29> */
.L_x_1112:
[----:B------:R3:W-:Y:S02]  /*1c20*/  STS.128 [R210+0x4800], RZ ;  /* 0x004800ffd2007388 */ /* 0x0007e40000000c00 */
.L_x_1111:
[----:B------:R-:W-:Y:S05]  /*1c30*/  BSYNC.RECONVERGENT B0 ;  /* 0x0000000000007941 */ /* 0x000fea0003800200 */
.L_x_1110:
[----:B-1-34-:R-:W-:Y:S01]  /*1c40*/  IADD3 R9, PT, PT, R13, 0x20, RZ ;  /* 0x000000200d097810 */ /* 0x01afe20007ffe0ff */
        /* <DEDUP_REMOVED lines=35> */
.L_x_1115:
[----:B------:R3:W-:Y:S02]  /*1e80*/  STS.128 [R210+0x5000], RZ ;  /* 0x005000ffd2007388 */ /* 0x0007e40000000c00 */
.L_x_1114:
[----:B------:R-:W-:Y:S05]  /*1e90*/  BSYNC.RECONVERGENT B0 ;  /* 0x0000000000007941 */ /* 0x000fea0003800200 */
.L_x_1113:
        /* <DEDUP_REMOVED lines=37> */
.L_x_1118:
[----:B------:R2:W-:Y:S02]  /*20f0*/  STS.128 [R210+0x5800], RZ ;  /* 0x005800ffd2007388 */ /* 0x0005e40000000c00 */
.L_x_1117:
[----:B------:R-:W-:Y:S05]  /*2100*/  BSYNC.RECONVERGENT B0 ;  /* 0x0000000000007941 */ /* 0x000fea0003800200 */
.L_x_1116:
[----:B------:R-:W-:Y:S01]  /*2110*/  LEA.HI.SX32 R92, R0, 0xffffffff, 0x1a ;  /* 0xffffffff005c7811 */ /* 0x000fe200078fd2ff */
        /* <DEDUP_REMOVED lines=31> */
.L_x_1121:
[----:B------:R2:W-:Y:S02]  /*2310*/  STS.128 [R210+0xa000], RZ ;  /* 0x00a000ffd2007388 */ /* 0x0005e40000000c00 */
.L_x_1120:
[----:B------:R-:W-:Y:S05]  /*2320*/  BSYNC.RECONVERGENT B0 ;  /* 0x0000000000007941 */ /* 0x000fea0003800200 */
.L_x_1119:
        /* <DEDUP_REMOVED lines=29> */
.L_x_1124:
[----:B------:R2:W-:Y:S02]  /*2500*/  STS.128 [R210+0xa800], RZ ;  /* 0x00a800ffd2007388 */ /* 0x0005e40000000c00 */
.L_x_1123:
[----:B------:R-:W-:Y:S05]  /*2510*/  BSYNC.RECONVERGENT B0 ;  /* 0x0000000000007941 */ /* 0x000fea0003800200 */
.L_x_1122:
[----:B------:R-:W-:Y:S01]  /*2520*/  ISETP.GE.AND P0, PT, R9, R6, PT ;  /* 0x000000060900720c */ /* 0x000fe20003f06270 */
[----:B------:R-:W-:-:S12]  /*2530*/  BSSY.RECONVERGENT B0, `(.L_x_1125) ;  /* 0x000001d000007945 */ /* 0x000fd80003800200 */
[----:B------:R-:W-:Y:S05]  /*2540*/  @P0 BRA `(.L_x_1126) ;  /* 0x00000000006c0947 */ /* 0x000fea0003800000 */
[----:B------:R-:W5:Y:S01]  /*2550*/  LDCU UR4, c[0x0][0x440] ;  /* 0x00008800ff0477ac */ /* 0x000f620008000800 */
[----:B------:R-:W-:-:S04]  /*2560*/  IMAD.WIDE.U32 R18, R84, 0x20, RZ ;  /* 0x0000002054127825 */ /* 0x000fc800078e00ff */
[----:B-12---:R-:W-:Y:S01]  /*2570*/  IMAD.SHL.U32 R13, R85, 0x20, RZ ;  /* 0x00000020550d7824 */ /* 0x006fe200078e00ff */
        /* <DEDUP_REMOVED lines=23> */
.L_x_1127:
[----:B------:R2:W-:Y:S02]  /*26f0*/  STS.128 [R210+0xb000], RZ ;  /* 0x00b000ffd2007388 */ /* 0x0005e40000000c00 */
.L_x_1126:
[----:B------:R-:W-:Y:S05]  /*2700*/  BSYNC.RECONVERGENT B0 ;  /* 0x0000000000007941 */ /* 0x000fea0003800200 */
.L_x_1125:
[----:B------:R-:W-:Y:S01]  /*2710*/  ISETP.GE.AND P0, PT, R7, R6, PT ;  /* 0x000000060700720c */ /* 0x000fe20003f06270 */
[----:B------:R-:W-:Y:S01]  /*2720*/  BSSY.RECONVERGENT B0, `(.L_x_1128) ;  /* 0x000001f000007945 */ /* 0x000fe20003800200 */
[C---:B-12---:R-:W-:Y:S01]  /*2730*/  SHF.L.U64.HI R13, R4.reuse, 0x6, R5 ;  /* 0x00000006040d7819 */ /* 0x046fe20000010205 */
        /* <DEDUP_REMOVED lines=28> */
.L_x_1130:
[----:B------:R2:W-:Y:S02]  /*2900*/  STS.128 [R210+0xb800], RZ ;  /* 0x00b800ffd2007388 */ /* 0x0005e40000000c00 */
.L_x_1129:
[----:B------:R-:W-:Y:S05]  /*2910*/  BSYNC.RECONVERGENT B0 ;  /* 0x0000000000007941 */ /* 0x000fea0003800200 */
.L_x_1128:
[----:B------:R-:W0:Y:S01]  /*2920*/  LDGDEPBAR ;  /* 0x00000000000079af */ /* 0x000e220000000000 */
[-C--:B------:R-:W-:Y:S01]  /*2930*/  IMAD R10, R13, R92.reuse, RZ ;  /* 0x0000005c0d0a7224 */ /* 0x080fe200078e02ff */
[----:B------:R-:W-:Y:S01]  /*2940*/  BSSY.RECONVERGENT B0, `(.L_x_1131) ;  /* 0x0000022000007945 */ /* 0x000fe20003800200 */
[----:B------:R-:W-:-:S04]  /*2950*/  IMAD.WIDE.U32 R12, R19, R92, RZ ;  /* 0x0000005c130c7225 */ /* 0x000fc800078e00ff */
[----:B-12---:R-:W-:-:S05]  /*2960*/  IMAD R15, R8, R19, R10 ;  /* 0x00000013080f7224 */ /* 0x006fca00078e020a */
[----:B------:R-:W-:Y:S01]  /*2970*/  IADD3 R15, PT, PT, R13, R15, RZ ;  /* 0x0000000f0d0f7210 */ /* 0x000fe20007ffe0ff */
[----:B------:R-:W-:-:S04]  /*2980*/  DEPBAR.LE SB0, 0x0 ;  /* 0x000080000000791a */ /* 0x000fc80000000000 */
[----:B------:R-:W-:Y:S06]  /*2990*/  BAR.SYNC.DEFER_BLOCKING 0x0 ;  /* 0x0000000000007b1d */ /* 0x000fec0000010000 */
        /* <DEDUP_REMOVED lines=23> */
.L_x_1133:
[----:B------:R2:W-:Y:S01]  /*2b10*/  STS.128 [R210+0x10000], RZ ;  /* 0x010000ffd2007388 */ /* 0x0005e20000000c00 */
[----:B------:R-:W-:Y:S05]  /*2b20*/  BRA `(.L_x_1134) ;  /* 0x00000000000c7947 */ /* 0x000fea0003800000 */
.L_x_1132:
[----:B------:R1:W-:Y:S04]  /*2b30*/  STS.128 [R210+0xc000], RZ ;  /* 0x00c000ffd2007388 */ /* 0x0003e80000000c00 */
[----:B------:R1:W-:Y:S04]  /*2b40*/  STS.128 [R210+0xe000], RZ ;  /* 0x00e000ffd2007388 */ /* 0x0003e80000000c00 */
[----:B------:R1:W-:Y:S02]  /*2b50*/  STS.128 [R210+0x10000], RZ ;  /* 0x010000ffd2007388 */ /* 0x0003e40000000c00 */
.L_x_1134:
[----:B------:R-:W-:Y:S05]  /*2b60*/  BSYNC.RECONVERGENT B0 ;  /* 0x0000000000007941 */ /* 0x000fea0003800200 */
.L_x_1131:
        /* <DEDUP_REMOVED lines=30> */
.L_x_1137:
[----:B------:R1:W-:Y:S02]  /*2d50*/  STS.128 [R210+0x10800], RZ ;  /* 0x010800ffd2007388 */ /* 0x0003e40000000c00 */
.L_x_1136:
[----:B------:R-:W-:Y:S05]  /*2d60*/  BSYNC.RECONVERGENT B0 ;  /* 0x0000000000007941 */ /* 0x000fea0003800200 */
.L_x_1135:
[----:B------:R-:W-:Y:S01]  /*2d70*/  ISETP.GE.AND P0, PT, R9, R6, PT ;  /* 0x000000060900720c */ /* 0x000fe20003f06270 */
[----:B------:R-:W-:-:S12]  /*2d80*/  BSSY.RECONVERGENT B0, `(.L_x_1138) ;  /* 0x0000020000007945 */ /* 0x000fd80003800200 */
[----:B------:R1:W-:Y:S04]  /*2d90*/  @P0 STS.128 [R210+0xd000], RZ ;  /* 0x00d000ffd2000388 */ /* 0x0003e80000000c00 */
[----:B------:R1:W-:Y:S04]  /*2da0*/  @P0 STS.128 [R210+0xf000], RZ ;  /* 0x00f000ffd2000388 */ /* 0x0003e80000000c00 */
[----:B------:R1:W-:Y:S01]  /*2db0*/  @P0 STS.128 [R210+0x11000], RZ ;  /* 0x011000ffd2000388 */ /* 0x0003e20000000c00 */
[----:B------:R-:W-:Y:S05]  /*2dc0*/  @P0 BRA `(.L_x_1139) ;  /* 0x00000000006c0947 */ /* 0x000fea0003800000 */
[----:B------:R-:W5:Y:S01]  /*2dd0*/  LDCU UR4, c[0x0][0x440] ;  /* 0x00008800ff0477ac */ /* 0x000f620008000800 */
[----:B-1----:R-:W-:-:S04]  /*2de0*/  IMAD.WIDE.U32 R10, R4, 0x20, RZ ;  /* 0x00000020040a7825 */ /* 0x002fc800078e00ff */
        /* <DEDUP_REMOVED lines=24> */
.L_x_1140:
[----:B------:R1:W-:Y:S02]  /*2f70*/  STS.128 [R210+0x11000], RZ ;  /* 0x011000ffd2007388 */ /* 0x0003e40000000c00 */
.L_x_1139:
[----:B------:R-:W-:Y:S05]  /*2f80*/  BSYNC.RECONVERGENT B0 ;  /* 0x0000000000007941 */ /* 0x000fea0003800200 */
.L_x_1138:
        /* <DEDUP_REMOVED lines=36> */
.L_x_1143:
[----:B------:R1:W-:Y:S02]  /*31d0*/  STS.128 [R210+0x11800], RZ ;  /* 0x011800ffd2007388 */ /* 0x0003e40000000c00 */
.L_x_1142:
[----:B------:R-:W-:Y:S05]  /*31e0*/  BSYNC.RECONVERGENT B0 ;  /* 0x0000000000007941 */ /* 0x000fea0003800200 */
.L_x_1141:
        /* <DEDUP_REMOVED lines=14> */
[----:B------:R-:W3:Y:S02]  /*32d0*/  LDSM.16.M88.4 R44, [R96+UR5+0x6000] ;  /* 0x00600005602c783b */ /* 0x000ee40008000200 */
[----:B------:R-:W-:-:S02]  /*32e0*/  IMAD.IADD R100, R101, 0x1, R86 ;  /* 0x0000000165647824 */ /* 0x000fc400078e0256 */
[----:B------:R-:W5:Y:S01]  /*32f0*/  LDSM.16.M88.4 R36, [R96+UR5+0x6800] ;  /* 0x006800056024783b */ /* 0x000f620008000200 */
[----:B------:R-:W-:Y:S02]  /*3300*/  IMAD.IADD R94, R95, 0x1, R86 ;  /* 0x000000015f5e7824 */ /* 0x000fe400078e0256 */
[--C-:B------:R-:W-:Y:S01]  /*3310*/  IMAD.IADD R99, R101, 0x1, R88.reuse ;  /* 0x0000000165637824 */ /* 0x100fe200078e0258 */
[----:B------:R-:W5:Y:S01]  /*3320*/  LDSM.16.M88.4 R28, [R96+UR5+0x7000] ;  /* 0x00700005601c783b */ /* 0x000f620008000200 */
[----:B------:R-:W-:-:S03]  /*3330*/  IMAD.IADD R95, R95, 0x1, R88 ;  /* 0x000000015f5f7824 */ /* 0x000fc600078e0258 */
[----:B------:R-:W5:Y:S01]  /*3340*/  LDSM.16.M88.4 R64, [R96+UR5+0x7800] ;  /* 0x007800056040783b */ /* 0x000f620008000200 */
[C---:B------:R-:W-:Y:S01]  /*3350*/  IADD3 R98, PT, PT, R86.reuse, R99, RZ ;  /* 0x0000006356627210 */ /* 0x040fe20007ffe0ff */
[----:B------:R-:W-:Y:S02]  /*3360*/  IMAD.IADD R93, R86, 0x1, R95 ;  /* 0x00000001565d7824 */ /* 0x000fe400078e025f */
[----:B-1----:R-:W-:Y:S04]  /*3370*/  LDSM.16.M88.4 R8, [R100] ;  /* 0x000000006408783b */ /* 0x002fe80000000200 */
[----:B------:R-:W1:Y:S04]  /*3380*/  LDSM.16.M88.4 R60, [R94+0x6000] ;  /* 0x006000005e3c783b */ /* 0x000e680000000200 */
[----:B------:R-:W1:Y:S04]  /*3390*/  LDSM.16.M88.4 R52, [R94+0x6800] ;  /* 0x006800005e34783b */ /* 0x000e680000000200 */
[----:B----4-:R-:W4:Y:S04]  /*33a0*/  LDSM.16.M88.4 R20, [R94+0x7000] ;  /* 0x007000005e14783b */ /* 0x010f280000000200 */
[----:B------:R-:W4:Y:S04]  /*33b0*/  LDSM.16.M88.4 R12, [R94+0x7800] ;  /* 0x007800005e0c783b */ /* 0x000f280000000200 */
[----:B--2---:R-:W-:Y:S01]  /*33c0*/  LDSM.16.M88.4 R16, [R99] ;  /* 0x000000006310783b */ /* 0x004fe20000000200 */
[C---:B---3--:R-:W-:Y:S03]  /*33d0*/  HMMA.16816.F32 R48, R72.reuse, R44, RZ ;  /* 0x0000002c4830723c */ /* 0x048fe600000018ff */
[----:B------:R-:W2:Y:S04]  /*33e0*/  LDSM.16.M88.4 R4, [R95+0x6000] ;  /* 0x006000005f04783b */ /* 0x000ea80000000200 */
[----:B------:R-:W3:Y:S01]  /*33f0*/  LDSM.16.M88.4 R56, [R95+0x6800] ;  /* 0x006800005f38783b */ /* 0x000ee20000000200 */
[C---:B-----5:R-:W-:Y:S03]  /*3400*/  HMMA.16816.F32 R40, R72.reuse, R36, RZ ;  /* 0x000000244828723c */ /* 0x060fe600000018ff */
[----:B------:R-:W-:Y:S04]  /*3410*/  LDSM.16.M88.4 R76, [R98] ;  /* 0x00000000624c783b */ /* 0x000fe80000000200 */
        /* <DEDUP_REMOVED lines=9> */
[----:B------:R-:W-:Y:S07]  /*34b0*/  LDSM.16.M88.4 R64, [R96+UR5+0x8000] ;  /* 0x008000056040783b */ /* 0x000fee0008000200 */
[C---:B-1----:R-:W-:Y:S08]  /*34c0*/  HMMA.16816.F32 R48, R8.reuse, R60, R48 ;  /* 0x0000003c0830723c */ /* 0x042ff00000001830 */
[C---:B------:R-:W-:Y:S01]  /*34d0*/  HMMA.16816.F32 R44, R8.reuse, R62, R44 ;  /* 0x0000003e082c723c */ /* 0x040fe2000000182c */
[----:B------:R-:W-:Y:S07]  /*34e0*/  LDSM.16.M88.4 R60, [R96+UR5+0x8800] ;  /* 0x00880005603c783b */ /* 0x000fee0008000200 */
[C---:B------:R-:W-:Y:S08]  /*34f0*/  HMMA.16816.F32 R40, R8.reuse, R52, R40 ;  /* 0x000000340828723c */ /* 0x040ff00000001828 */
[C---:B------:R-:W-:Y:S01]  /*3500*/  HMMA.16816.F32 R36, R8.reuse, R54, R36 ;  /* 0x000000360824723c */ /* 0x040fe20000001824 */
[----:B------:R-:W1:Y:S07]  /*3510*/  LDSM.16.M88.4 R52, [R95+0x7000] ;  /* 0x007000005f34783b */ /* 0x000e6e0000000200 */
[C---:B----4-:R-:W-:Y:S08]  /*3520*/  HMMA.16816.F32 R32, R8.reuse, R20, R32 ;  /* 0x000000140820723c */ /* 0x050ff00000001820 */
        /* <DEDUP_REMOVED lines=8> */
[----:B------:R-:W2:Y:S07]  /*35b0*/  LDSM.16.M88.4 R4, [R93+0x7000] ;  /* 0x007000005d04783b */ /* 0x000eae0000000200 */
[C---:B---3--:R-:W-:Y:S08]  /*35c0*/  HMMA.16816.F32 R40, R16.reuse, R56, R40 ;  /* 0x000000381028723c */ /* 0x048ff00000001828 */
[C---:B------:R-:W-:Y:S01]  /*35d0*/  HMMA.16816.F32 R36, R16.reuse, R58, R36 ;  /* 0x0000003a1024723c */ /* 0x040fe20000001824 */
[----:B------:R-:W3:Y:S07]  /*35e0*/  LDSM.16.M88.4 R56, [R96+UR5+0x9000] ;  /* 0x009000056038783b */ /* 0x000eee0008000200 */
[C---:B-1----:R-:W-:Y:S08]  /*35f0*/  HMMA.16816.F32 R32, R16.reuse, R52, R32 ;  /* 0x000000341020723c */ /* 0x042ff00000001820 */
[C---:B------:R-:W-:Y:S01]  /*3600*/  HMMA.16816.F32 R28, R16.reuse, R54, R28 ;  /* 0x00000036101c723c */ /* 0x040fe2000000181c */
[----:B------:R-:W1:Y:S07]  /*3610*/  LDSM.16.M88.4 R52, [R96+UR5+0x9800] ;  /* 0x009800056034783b */ /* 0x000e6e0008000200 */
[C---:B----4-:R-:W-:Y:S08]  /*3620*/  HMMA.16816.F32 R24, R16.reuse, R20, R24 ;  /* 0x000000141018723c */ /* 0x050ff00000001818 */
[----:B------:R-:W-:Y:S01]  /*3630*/  HMMA.16816.F32 R72, R16, R22, R72 ;  /* 0x000000161048723c */ /* 0x000fe20000001848 */
[----:B------:R-:W-:Y:S04]  /*3640*/  LDSM.16.M88.4 R20, [R100+0x2000] ;  /* 0x002000006414783b */ /* 0x000fe80000000200 */
[----:B------:R-:W-:Y:S03]  /*3650*/  LDSM.16.M88.4 R16, [R94+0x8000] ;  /* 0x008000005e10783b */ /* 0x000fe60000000200 */
[C---:B-----5:R-:W-:Y:S08]  /*3660*/  HMMA.16816.F32 R48, R76.reuse, R12, R48 ;  /* 0x0000000c4c30723c */ /* 0x060ff00000001830 */
[C---:B------:R-:W-:Y:S01]  /*3670*/  HMMA.16816.F32 R44, R76.reuse, R14, R44 ;  /* 0x0000000e4c2c723c */ /* 0x040fe2000000182c */
[----:B------:R-:W4:Y:S07]  /*3680*/  LDSM.16.M88.4 R12, [R94+0x8800] ;  /* 0x008800005e0c783b */ /* 0x000f2e0000000200 */
[C---:B------:R-:W-:Y:S08]  /*3690*/  HMMA.16816.F32 R40, R76.reuse, R8, R40 ;  /* 0x000000084c28723c */ /* 0x040ff00000001828 */
[C---:B------:R-:W-:Y:S01]  /*36a0*/  HMMA.16816.F32 R36, R76.reuse, R10, R36 ;  /* 0x0000000a4c24723c */ /* 0x040fe20000001824 */
[----:B------:R-:W5:Y:S07]  /*36b0*/  LDSM.16.M88.4 R8, [R94+0x9000] ;  /* 0x009000005e08783b */ /* 0x000f6e0000000200 */
[C---:B--2---:R-:W-:Y:S08]  /*36c0*/  HMMA.16816.F32 R32, R76.reuse, R4, R32 ;  /* 0x000000044c20723c */ /* 0x044ff00000001820 */
[C---:B------:R-:W-:Y:S01]  /*36d0*/  HMMA.16816.F32 R28, R76.reuse, R6, R28 ;  /* 0x000000064c1c723c */ /* 0x040fe2000000181c */
[----:B------:R-:W2:Y:S07]  /*36e0*/  LDSM.16.M88.4 R4, [R94+0x9800] ;  /* 0x009800005e04783b */ /* 0x000eae0000000200 */
[C---:B------:R-:W-:Y:S08]  /*36f0*/  HMMA.16816.F32 R24, R76.reuse, R80, R24 ;  /* 0x000000504c18723c */ /* 0x040ff00000001818 */
[----:B------:R-:W-:Y:S08]  /*3700*/  HMMA.16816.F32 R72, R76, R82, R72 ;  /* 0x000000524c48723c */ /* 0x000ff00000001848 */
[C---:B------:R-:W-:Y:S08]  /*3710*/  HMMA.16816.F32 R48, R68.reuse, R64, R48 ;  /* 0x000000404430723c */ /* 0x040ff00000001830 */
[C---:B------:R-:W-:Y:S08]  /*3720*/  HMMA.16816.F32 R44, R68.reuse, R66, R44 ;  /* 0x00000042442c723c */ /* 0x040ff0000000182c */
[C---:B------:R-:W-:Y:S08]  /*3730*/  HMMA.16816.F32 R40, R68.reuse, R60, R40 ;  /* 0x0000003c4428723c */ /* 0x040ff00000001828 */
[C---:B------:R-:W-:Y:S08]  /*3740*/  HMMA.16816.F32 R36, R68.reuse, R62, R36 ;  /* 0x0000003e4424723c */ /* 0x040ff00000001824 */
[C---:B---3--:R-:W-:Y:S08]  /*3750*/  HMMA.16816.F32 R32, R68.reuse, R56, R32 ;  /* 0x000000384420723c */ /* 0x048ff00000001820 */
[C---:B------:R-:W-:Y:S01]  /*3760*/  HMMA.16816.F32 R60, R68.reuse, R58, R28 ;  /* 0x0000003a443c723c */ /* 0x040fe2000000181c */
[----:B------:R-:W-:Y:S04]  /*3770*/  LDSM.16.M88.4 R56, [R99+0x2000] ;  /* 0x002000006338783b */ /* 0x000fe80000000200 */
[----:B------:R-:W-:Y:S03]  /*3780*/  LDSM.16.M88.4 R28, [R95+0x8000] ;  /* 0x008000005f1c783b */ /* 0x000fe60000000200 */
[C---:B-1----:R-:W-:Y:S01]  /*3790*/  HMMA.16816.F32 R64, R68.reuse, R52, R24 ;  /* 0x000000344440723c */ /* 0x042fe20000001818 */
[----:B------:R-:W1:Y:S07]  /*37a0*/  LDSM.16.M88.4 R24, [R95+0x8800] ;  /* 0x008800005f18783b */ /* 0x000e6e0000000200 */
[----:B------:R-:W-:Y:S01]  /*37b0*/  HMMA.16816.F32 R72, R68, R54, R72 ;  /* 0x000000364448723c */ /* 0x000fe20000001848 */
[----:B------:R-:W-:Y:S04]  /*37c0*/  LDSM.16.M88.4 R52, [R93+0x9000] ;  /* 0x009000005d34783b */ /* 0x000fe80000000200 */
[----:B------:R-:W-:Y:S03]  /*37d0*/  LDSM.16.M88.4 R68, [R93+0x9800] ;  /* 0x009800005d44783b */ /* 0x000fe60000000200 */
[C---:B----4-:R-:W-:Y:S08]  /*37e0*/  HMMA.16816.F32 R40, R20.reuse, R12, R40 ;  /* 0x0000000c1428723c */ /* 0x050ff00000001828 */
[C---:B------:R-:W-:Y:S01]  /*37f0*/  HMMA.16816.F32 R36, R20.reuse, R14, R36 ;  /* 0x0000000e1424723c */ /* 0x040fe20000001824 */
[----:B------:R-:W-:Y:S07]  /*3800*/  LDSM.16.M88.4 R12, [R98+0x2000] ;  /* 0x00200000620c783b */ /* 0x000fee0000000200 */
[C---:B-----5:R-:W-:Y:S08]  /*3810*/  HMMA.16816.F32 R32, R20.reuse, R8, R32 ;  /* 0x000000081420723c */ /* 0x060ff00000001820 */
[C---:B------:R-:W-:Y:S01]  /*3820*/  HMMA.16816.F32 R60, R20.reuse, R10, R60 ;  /* 0x0000000a143c723c */ /* 0x040fe2000000183c */
[----:B------:R-:W3:Y:S07]  /*3830*/  LDSM.16.M88.4 R8, [R95+0x9000] ;  /* 0x009000005f08783b */ /* 0x000eee0000000200 */
[C---:B--2---:R-:W-:Y:S08]  /*3840*/  HMMA.16816.F32 R64, R20.reuse, R4, R64 ;  /* 0x000000041440723c */ /* 0x044ff00000001840 */
[C---:B------:R-:W-:Y:S01]  /*3850*/  HMMA.16816.F32 R72, R20.reuse, R6, R72 ;  /* 0x000000061448723c */ /* 0x040fe20000001848 */
[----:B------:R-:W2:Y:S07]  /*3860*/  LDSM.16.M88.4 R4, [R93+0x8000] ;  /* 0x008000005d04783b */ /* 0x000eae0000000200 */
[C---:B------:R-:W-:Y:S08]  /*3870*/  HMMA.16816.F32 R48, R20.reuse, R16, R48 ;  /* 0x000000101430723c */ /* 0x040ff00000001830 */
[----:B------:R-:W-:Y:S01]  /*3880*/  HMMA.16816.F32 R44, R20, R18, R44 ;  /* 0x00000012142c723c */ /* 0x000fe2000000182c */
[----:B------:R-:W4:Y:S04]  /*3890*/  LDSM.16.M88.4 R20, [R95+0x9800] ;  /* 0x009800005f14783b */ /* 0x000f280000000200 */
[----:B------:R-:W5:Y:S03]  /*38a0*/  LDSM.16.M88.4 R16, [R93+0x8800] ;  /* 0x008800005d10783b */ /* 0x000f660000000200 */
[C---:B-1----:R-:W-:Y:S08]  /*38b0*/  HMMA.16816.F32 R40, R56.reuse, R24, R40 ;  /* 0x000000183828723c */ /* 0x042ff00000001828 */
[C---:B------:R-:W-:Y:S08]  /*38c0*/  HMMA.16816.F32 R48, R56.reuse, R28, R48 ;  /* 0x0000001c3830723c */ /* 0x040ff00000001830 */
[C---:B------:R-:W-:Y:S01]  /*38d0*/  HMMA.16816.F32 R44, R56.reuse, R30, R44 ;  /* 0x0000001e382c723c */ /* 0x040fe2000000182c */
[----:B------:R-:W-:Y:S07]  /*38e0*/  LDSM.16.M88.4 R28, [R101+0x4000] ;  /* 0x00400000651c783b */ /* 0x000fee0000000200 */
[C---:B------:R-:W-:Y:S01]  /*38f0*/  HMMA.16816.F32 R36, R56.reuse, R26, R36 ;  /* 0x0000001a3824723c */ /* 0x040fe20000001824 */
[----:B------:R-:W1:Y:S07]  /*3900*/  LDSM.16.M88.4 R24, [R96+UR5+0xa000] ;  /* 0x00a000056018783b */ /* 0x000e6e0008000200 */
[C---:B---3--:R-:W-:Y:S08]  /*3910*/  HMMA.16816.F32 R32, R56.reuse, R8, R32 ;  /* 0x000000083820723c */ /* 0x048ff00000001820 */
[----:B------:R-:W-:Y:S01]  /*3920*/  HMMA.16816.F32 R60, R56, R10, R60 ;  /* 0x0000000a383c723c */ /* 0x000fe2000000183c */
[----:B------:R-:W-:Y:S07]  /*3930*/  LDSM.16.M88.4 R8, [R94+0xa000] ;  /* 0x00a000005e08783b */ /* 0x000fee0000000200 */
[C---:B--2---:R-:W-:Y:S01]  /*3940*/  HMMA.16816.F32 R76, R12.reuse, R4, R48 ;  /* 0x000000040c4c723c */ /* 0x044fe20000001830 */
[----:B------:R-:W2:Y:S07]  /*3950*/  LDSM.16.M88.4 R48, [R100+0x4000] ;  /* 0x004000006430783b */ /* 0x000eae0000000200 */
        /* <DEDUP_REMOVED lines=9> */
[C---:B-1----:R-:W-:Y:S08]  /*39f0*/  HMMA.16816.F32 R76, R28.reuse, R24, R76 ;  /* 0x000000181c4c723c */ /* 0x042ff0000000184c */
[----:B------:R-:W-:Y:S01]  /*3a00*/  HMMA.16816.F32 R44, R28, R26, R44 ;  /* 0x0000001a1c2c723c */ /* 0x000fe2000000182c */
[----:B------:R-:W-:Y:S07]  /*3a10*/  LDSM.16.M88.4 R24, [R93+0xa000] ;  /* 0x00a000005d18783b */ /* 0x000fee0000000200 */
[C---:B------:R-:W-:Y:S08]  /*3a20*/  HMMA.16816.F32 R32, R12.reuse, R52, R32 ;  /* 0x000000340c20723c */ /* 0x040ff00000001820 */
[C---:B------:R-:W-:Y:S01]  /*3a30*/  HMMA.16816.F32 R60, R12.reuse, R54, R60 ;  /* 0x000000360c3c723c */ /* 0x040fe2000000183c */
[----:B------:R-:W-:Y:S07]  /*3a40*/  LDSM.16.M88.4 R52, [R98+0x4000] ;  /* 0x004000006234783b */ /* 0x000fee0000000200 */
[C---:B------:R-:W-:Y:S08]  /*3a50*/  HMMA.16816.F32 R64, R12.reuse, R68, R64 ;  /* 0x000000440c40723c */ /* 0x040ff00000001840 */
[----:B------:R-:W-:Y:S01]  /*3a60*/  HMMA.16816.F32 R72, R12, R70, R72 ;  /* 0x000000460c48723c */ /* 0x000fe20000001848 */
[----:B------:R-:W1:Y:S07]  /*3a70*/  LDSM.16.M88.4 R12, [R94+0xa800] ;  /* 0x00a800005e0c783b */ /* 0x000e6e0000000200 */
[C---:B--2---:R-:W-:Y:S08]  /*3a80*/  HMMA.16816.F32 R76, R48.reuse, R8, R76 ;  /* 0x00000008304c723c */ /* 0x044ff0000000184c */
[----:B------:R-:W-:Y:S01]  /*3a90*/  HMMA.16816.F32 R44, R48, R10, R44 ;  /* 0x0000000a302c723c */ /* 0x000fe2000000182c */
[----:B------:R-:W2:Y:S07]  /*3aa0*/  LDSM.16.M88.4 R8, [R95+0xa800] ;  /* 0x00a800005f08783b */ /* 0x000eae0000000200 */
[----:B---3--:R-:W-:Y:S08]  /*3ab0*/  HMMA.16816.F32 R40, R28, R20, R40 ;  /* 0x000000141c28723c */ /* 0x008ff00000001828 */
[----:B----4-:R-:W-:Y:S08]  /*3ac0*/  HMMA.16816.F32 R76, R16, R4, R76 ;  /* 0x00000004104c723c */ /* 0x010ff0000000184c */
[----:B------:R-:W-:Y:S01]  /*3ad0*/  HMMA.16816.F32 R36, R28, R22, R36 ;  /* 0x000000161c24723c */ /* 0x000fe20000001824 */
[----:B------:R-:W-:Y:S07]  /*3ae0*/  LDSM.16.M88.4 R20, [R93+0xa800] ;  /* 0x00a800005d14783b */ /* 0x000fee0000000200 */
[----:B------:R-:W-:Y:S01]  /*3af0*/  HMMA.16816.F32 R44, R16, R6, R44 ;  /* 0x00000006102c723c */ /* 0x000fe2000000182c */
[----:B------:R-:W3:Y:S07]  /*3b00*/  LDSM.16.M88.4 R4, [R96+UR5+0xb000] ;  /* 0x00b000056004783b */ /* 0x000eee0008000200 */
[C---:B-1----:R-:W-:Y:S08]  /*3b10*/  HMMA.16816.F32 R40, R48.reuse, R12, R40 ;  /* 0x0000000c3028723c */ /* 0x042ff00000001828 */
[----:B------:R-:W-:Y:S01]  /*3b20*/  HMMA.16816.F32 R36, R48, R14, R36 ;  /* 0x0000000e3024723c */ /* 0x000fe20000001824 */
[----:B------:R-:W1:Y:S07]  /*3b30*/  LDSM.16.M88.4 R12, [R94+0xb000] ;  /* 0x00b000005e0c783b */ /* 0x000e6e0000000200 */
[----:B------:R-:W-:Y:S08]  /*3b40*/  HMMA.16816.F32 R76, R52, R24, R76 ;  /* 0x00000018344c723c */ /* 0x000ff0000000184c */
[----:B--2---:R-:W-:Y:S08]  /*3b50*/  HMMA.16816.F32 R40, R16, R8, R40 ;  /* 0x000000081028723c */ /* 0x004ff00000001828 */
[----:B------:R-:W-:Y:S01]  /*3b60*/  HMMA.16816.F32 R44, R52, R26, R44 ;  /* 0x0000001a342c723c */ /* 0x000fe2000000182c */
[----:B------:R-:W2:Y:S02]  /*3b70*/  LDSM.16.M88.4 R24, [R96+UR5+0xb800] ;  /* 0x00b800056018783b */ /* 0x000ea40008000200 */
        /* <DEDUP_REMOVED lines=14> */
[----:B------:R-:W5:Y:S06]  /*3c60*/  MUFU.TANH R69, R69 ;  /* 0x0000004500457308 */ /* 0x000f6c0000002400 */
[----:B------:R-:W-:Y:S01]  /*3c70*/  HMMA.16816.F32 R60, R28, R6, R60 ;  /* 0x000000061c3c723c */ /* 0x000fe2000000183c */
[----:B------:R-:W3:Y:S01]  /*3c80*/  LDSM.16.M88.4 R4, [R94+0xb800] ;  /* 0x00b800005e04783b */ /* 0x000ee20000000200 */
[----:B------:R-:W5:Y:S06]  /*3c90*/  MUFU.TANH R71, R71 ;  /* 0x0000004700477308 */ /* 0x000f6c0000002400 */
[----:B-1----:R-:W-:Y:S01]  /*3ca0*/  HMMA.16816.F32 R32, R48, R12, R32 ;  /* 0x0000000c3020723c */ /* 0x002fe20000001820 */
        /* <DEDUP_REMOVED lines=8> */
[----:B------:R-:W5:Y:S06]  /*3d30*/  MUFU.TANH R21, R21 ;  /* 0x0000001500157308 */ /* 0x000f6c0000002400 */
[----:B--2---:R-:W-:Y:S02]  /*3d40*/  HMMA.16816.F32 R64, R28, R24, R64 ;  /* 0x000000181c40723c */ /* 0x004fe40000001840 */
[----:B------:R-:W-:Y:S01]  /*3d50*/  MUFU.TANH R20, R20 ;  /* 0x0000001400147308 */ /* 0x000fe20000002400 */
[----:B-1----:R-:W1:Y:S01]  /*3d60*/  LDSM.16.M88.4 R12, [R95+0xb800] ;  /* 0x00b800005f0c783b */ /* 0x002e620000000200 */
[----:B------:R-:W-:Y:S01]  /*3d70*/  FMUL.FTZ R24, R36, UR4 ;  /* 0x0000000424187c20 */ /* 0x000fe20008410000 */
[----:B------:R-:W-:Y:S01]  /*3d80*/  FMUL.FTZ R36, R38, UR4 ;  /* 0x0000000426247c20 */ /* 0x000fe20008410000 */
[----:B------:R-:W-:-:S02]  /*3d90*/  FMUL.FTZ R25, R37, UR4 ;  /* 0x0000000425197c20 */ /* 0x000fc40008410000 */
[----:B------:R-:W-:Y:S02]  /*3da0*/  HMMA.16816.F32 R72, R28, R26, R72 ;  /* 0x0000001a1c48723c */ /* 0x000fe40000001848 */
[----:B------:R-:W-:Y:S06]  /*3db0*/  MUFU.TANH R45, R45 ;  /* 0x0000002d002d7308 */ /* 0x000fec0000002400 */
[C---:B----4-:R-:W-:Y:S02]  /*3dc0*/  HMMA.16816.F32 R32, R16.reuse, R8, R32 ;  /* 0x000000081020723c */ /* 0x050fe40000001820 */
[----:B------:R-:W2:Y:S06]  /*3dd0*/  MUFU.TANH R40, R40 ;  /* 0x0000002800287308 */ /* 0x000eac0000002400 */
[----:B------:R-:W-:Y:S01]  /*3de0*/  HMMA.16816.F32 R60, R16, R10, R60 ;  /* 0x0000000a103c723c */ /* 0x000fe2000000183c */
[----:B------:R-:W4:Y:S01]  /*3df0*/  LDSM.16.M88.4 R8, [R93+0xb800] ;  /* 0x00b800005d08783b */ /* 0x000f220000000200 */
[----:B------:R-:W-:Y:S01]  /*3e00*/  MUFU.TANH R22, R22 ;  /* 0x0000001600167308 */ /* 0x000fe20000002400 */
[----:B------:R-:W-:-:S05]  /*3e10*/  DEPBAR.LE SB0, 0x0 ;  /* 0x000080000000791a */ /* 0x000fca0000000000 */
[----:B---3--:R-:W-:Y:S01]  /*3e20*/  HMMA.16816.F32 R64, R48, R4, R64 ;  /* 0x000000043040723c */ /* 0x008fe20000001840 */
[----:B------:R-:W-:Y:S01]  /*3e30*/  IMAD.SHL.U32 R5, R193, 0x2, RZ ;  /* 0x00000002c1057824 */ /* 0x000fe200078e00ff */
[----:B------:R-:W3:Y:S01]  /*3e40*/  MUFU.TANH R41, R41 ;  /* 0x0000002900297308 */ /* 0x000ee20000002400 */
[----:B------:R-:W-:-:S03]  /*3e50*/  FMUL.FTZ R4, R39, UR4 ;  /* 0x0000000427047c20 */ /* 0x000fc60008410000 */
[----:B------:R-:W-:Y:S02]  /*3e60*/  LOP3.LUT R5, R5, 0x6, RZ, 0xc0, !PT ;  /* 0x0000000605057812 */ /* 0x000fe400078ec0ff */
[----:B------:R-:W-:Y:S02]  /*3e70*/  HMMA.16816.F32 R72, R48, R6, R72 ;  /* 0x000000063048723c */ /* 0x000fe40000001848 */
[----:B------:R-:W-:Y:S01]  /*3e80*/  MUFU.TANH R24, R24 ;  /* 0x0000001800187308 */ /* 0x000fe20000002400 */
[----:B------:R-:W-:-:S04]  /*3e90*/  IMAD R92, R92, 0x40, R5 ;  /* 0x000000405c5c7824 */ /* 0x000fc800078e0205 */
[C---:B------:R-:W-:Y:S01]  /*3ea0*/  VIADD R6, R92.reuse, 0x1 ;  /* 0x000000015c067836 */ /* 0x040fe20000000000 */
[----:B------:R-:W-:Y:S01]  /*3eb0*/  HMMA.16816.F32 R60, R52, R58, R60 ;  /* 0x0000003a343c723c */ /* 0x000fe2000000183c */
[-C--:B------:R-:W-:Y:S01]  /*3ec0*/  ISETP.GE.AND P6, PT, R92, R97.reuse, PT ;  /* 0x000000615c00720c */ /* 0x080fe20003fc6270 */
[----:B------:R-:W3:Y:S02]  /*3ed0*/  MUFU.TANH R36, R36 ;  /* 0x0000002400247308 */ /* 0x000ee40000002400 */
[-C--:B------:R-:W-:Y:S02]  /*3ee0*/  ISETP.GE.AND P1, PT, R6, R97.reuse, PT ;  /* 0x000000610600720c */ /* 0x080fe40003f26270 */
[----:B------:R-:W-:Y:S02]  /*3ef0*/  IADD3 R6, PT, PT, R92, 0x10, RZ ;  /* 0x000000105c067810 */ /* 0x000fe40007ffe0ff */
[C---:B-1----:R-:W-:Y:S01]  /*3f00*/  HMMA.16816.F32 R64, R16.reuse, R12, R64 ;  /* 0x0000000c1040723c */ /* 0x042fe20000001840 */
[----:B------:R-:W-:Y:S01]  /*3f10*/  FSEL R70, R70, -INF , !P6 ;  /* 0xff80000046467808 */ /* 0x000fe20007000000 */
[----:B------:R-:W-:Y:S01]  /*3f20*/  VIADD R12, R92, 0x8 ;  /* 0x000000085c0c7836 */ /* 0x000fe20000000000 */
[-C--:B------:R-:W-:Y:S01]  /*3f30*/  ISETP.GE.AND P3, PT, R6, R97.reuse, PT ;  /* 0x000000610600720c */ /* 0x080fe20003f66270 */
[----:B------:R-:W-:Y:S01]  /*3f40*/  VIADD R6, R92, 0x11 ;  /* 0x000000115c067836 */ /* 0x000fe20000000000 */
[----:B------:R-:W-:Y:S01]  /*3f50*/  FSEL R13, R68, -INF , !P6 ;  /* 0xff800000440d7808 */ /* 0x000fe20007000000 */
[----:B------:R-:W1:Y:S01]  /*3f60*/  MUFU.TANH R4, R4 ;  /* 0x0000000400047308 */ /* 0x000e620000002400 */
[----:B-----5:R-:W-:Y:S01]  /*3f70*/  FSEL R69, R69, -INF , !P1 ;  /* 0xff80000045457808 */ /* 0x020fe20004800000 */
[----:B------:R-:W-:Y:S01]  /*3f80*/  HMMA.16816.F32 R72, R16, R14, R72 ;  /* 0x0000000e1048723c */ /* 0x000fe20000001848 */
[-C--:B------:R-:W-:Y:S01]  /*3f90*/  ISETP.GE.AND P6, PT, R6, R97.reuse, PT ;  /* 0x000000610600720c */ /* 0x080fe20003fc6270 */
[----:B------:R-:W-:Y:S01]  /*3fa0*/  VIADD R6, R92, 0x18 ;  /* 0x000000185c067836 */ /* 0x000fe20000000000 */
[----:B------:R-:W-:Y:S01]  /*3fb0*/  FSEL R18, R71, -INF , !P1 ;  /* 0xff80000047127808 */ /* 0x000fe20004800000 */
[----:B------:R-:W-:Y:S01]  /*3fc0*/  FMUL.FTZ R60, R60, UR4 ;  /* 0x000000043c3c7c20 */ /* 0x000fe20008410000 */
[-C--:B------:R-:W-:Y:S01]  /*3fd0*/  ISETP.GE.AND P5, PT, R12, R97.reuse, PT ;  /* 0x000000610c00720c */ /* 0x080fe20003fa6270 */
[----:B------:R-:W-:Y:S01]  /*3fe0*/  FMUL.FTZ R62, R62, UR4 ;  /* 0x000000043e3e7c20 */ /* 0x000fe20008410000 */
[-C--:B------:R-:W-:Y:S01]  /*3ff0*/  ISETP.GE.AND P1, PT, R6, R97.reuse, PT ;  /* 0x000000610600720c */ /* 0x080fe20003f26270 */
[C---:B------:R-:W-:Y:S01]  /*4000*/  HMMA.16816.F32 R32, R52.reuse, R56, R32 ;  /* 0x000000383420723c */ /* 0x040fe20000001820 */
[----:B------:R-:W-:Y:S01]  /*4010*/  VIADD R6, R92, 0x19 ;  /* 0x000000195c067836 */ /* 0x000fe20000000000 */
[----:B------:R-:W-:Y:S01]  /*4020*/  FSEL R16, R21, -INF , !P5 ;  /* 0xff80000015107808 */ /* 0x000fe20006800000 */
[----:B------:R-:W-:Y:S01]  /*4030*/  MUFU.TANH R143, R60 ;  /* 0x0000003c008f7308 */ /* 0x000fe20000002400 */
[----:B------:R-:W-:Y:S01]  /*4040*/  FSEL R15, R44, -INF , !P5 ;  /* 0xff8000002c0f7808 */ /* 0x000fe20006800000 */
[----:B------:R-:W-:Y:S01]  /*4050*/  FMUL.FTZ R61, R61, UR4 ;  /* 0x000000043d3d7c20 */ /* 0x000fe20008410000 */
[----:B------:R-:W-:Y:S01]  /*4060*/  ISETP.GE.AND P5, PT, R6, R97, PT ;  /* 0x000000610600720c */ /* 0x000fe20003fa6270 */
[----:B------:R-:W-:Y:S01]  /*4070*/  FMUL.FTZ R63, R63, UR4 ;  /* 0x000000043f3f7c20 */ /* 0x000fe20008410000 */
[----:B----4-:R-:W-:Y:S01]  /*4080*/  HMMA.16816.F32 R64, R52, R8, R64 ;  /* 0x000000083440723c */ /* 0x010fe20000001840 */
[----:B------:R-:W-:Y:S01]  /*4090*/  VIADD R8, R92, 0x9 ;  /* 0x000000095c087836 */ /* 0x000fe20000000000 */
[----:B--2---:R-:W-:Y:S01]  /*40a0*/  FSEL R14, R40, -INF , !P3 ;  /* 0xff800000280e7808 */ /* 0x004fe20005800000 */
[----:B------:R-:W2:Y:S01]  /*40b0*/  MUFU.TANH R168, R62 ;  /* 0x0000003e00a87308 */ /* 0x000ea20000002400 */
[----:B---3--:R-:W-:-:S02]  /*40c0*/  FSEL R12, R41, -INF , !P6 ;  /* 0xff800000290c7808 */ /* 0x008fc40007000000 */
[-C--:B------:R-:W-:Y:S01]  /*40d0*/  ISETP.GE.AND P4, PT, R8, R97.reuse, PT ;  /* 0x000000610800720c */ /* 0x080fe20003f86270 */
[----:B------:R-:W-:Y:S01]  /*40e0*/  VIADD R8, R92, 0x20 ;  /* 0x000000205c087836 */ /* 0x000fe20000000000 */
[----:B------:R-:W-:Y:S01]  /*40f0*/  HMMA.16816.F32 R72, R52, R10, R72 ;  /* 0x0000000a3448723c */ /* 0x000fe20000001848 */
[----:B------:R-:W-:Y:S02]  /*4100*/  FSEL R11, R23, -INF , !P3 ;  /* 0xff800000170b7808 */ /* 0x000fe40005800000 */
[----:B------:R-:W-:Y:S01]  /*4110*/  FSEL R6, R45, -INF , !P4 ;  /* 0xff8000002d067808 */ /* 0x000fe20006000000 */
[----:B------:R-:W-:Y:S01]  /*4120*/  FMUL.FTZ R32, R32, UR4 ;  /* 0x0000000420207c20 */ /* 0x000fe20008410000 */
[----:B------:R-:W-:Y:S01]  /*4130*/  FSEL R17, R20, -INF , !P4 ;  /* 0xff80000014117808 */ /* 0x000fe20006000000 */
[----:B------:R-:W-:Y:S01]  /*4140*/  FMUL.FTZ R34, R34, UR4 ;  /* 0x0000000422227c20 */ /* 0x000fe20008410000 */
[-C--:B------:R-:W-:Y:S01]  /*4150*/  ISETP.GE.AND P4, PT, R8, R97.reuse, PT ;  /* 0x000000610800720c */ /* 0x080fe20003f86270 */
[----:B------:R-:W-:Y:S01]  /*4160*/  VIADD R8, R92, 0x21 ;  /* 0x000000215c087836 */ /* 0x000fe20000000000 */
[----:B------:R-:W-:Y:S01]  /*4170*/  MUFU.TANH R165, R32 ;  /* 0x0000002000a57308 */ /* 0x000fe20000002400 */
[----:B------:R-:W-:Y:S01]  /*4180*/  FMUL.FTZ R33, R33, UR4 ;  /* 0x0000000421217c20 */ /* 0x000fe20008410000 */
[----:B------:R-:W-:Y:S01]  /*4190*/  FMUL.FTZ R35, R35, UR4 ;  /* 0x0000000423237c20 */ /* 0x000fe20008410000 */
[----:B------:R-:W-:Y:S01]  /*41a0*/  FSEL R7, R22, -INF , !P6 ;  /* 0xff80000016077808 */ /* 0x000fe20007000000 */
[----:B------:R-:W-:Y:S01]  /*41b0*/  FMUL.FTZ R64, R64, UR4 ;  /* 0x0000000440407c20 */ /* 0x000fe20008410000 */
[----:B------:R-:W-:Y:S01]  /*41c0*/  ISETP.GE.AND P3, PT, R8, R97, PT ;  /* 0x000000610800720c */ /* 0x000fe20003f66270 */
[----:B------:R-:W-:-:S02]  /*41d0*/  VIADD R8, R92, 0x28 ;  /* 0x000000285c087836 */ /* 0x000fc40000000000 */
[----:B------:R-:W-:Y:S01]  /*41e0*/  FMUL.FTZ R65, R65, UR4 ;  /* 0x0000000441417c20 */ /* 0x000fe20008410000 */
[----:B------:R-:W3:Y:S01]  /*41f0*/  MUFU.TANH R142, R34 ;  /* 0x00000022008e7308 */ /* 0x000ee20000002400 */
[----:B------:R-:W-:Y:S01]  /*4200*/  FMUL.FTZ R66, R66, UR4 ;  /* 0x0000000442427c20 */ /* 0x000fe20008410000 */
[----:B------:R-:W-:Y:S01]  /*4210*/  FMUL.FTZ R67, R67, UR4 ;  /* 0x0000000443437c20 */ /* 0x000fe20008410000 */
[----:B------:R-:W-:Y:S01]  /*4220*/  ISETP.GE.AND P6, PT, R8, R97, PT ;  /* 0x000000610800720c */ /* 0x000fe20003fc6270 */
[----:B------:R-:W-:Y:S01]  /*4230*/  FMUL.FTZ R72, R72, UR4 ;  /* 0x0000000448487c20 */ /* 0x000fe20008410000 */
[----:B------:R-:W-:Y:S01]  /*4240*/  IADD3 R8, PT, PT, R92, 0x29, RZ ;  /* 0x000000295c087810 */ /* 0x000fe20007ffe0ff */
[----:B------:R-:W-:Y:S01]  /*4250*/  FMUL.FTZ R73, R73, UR4 ;  /* 0x0000000449497c20 */ /* 0x000fe20008410000 */
[----:B------:R-:W-:Y:S01]  /*4260*/  FMUL.FTZ R74, R74, UR4 ;  /* 0x000000044a4a7c20 */ /* 0x000fe20008410000 */
[----:B------:R-:W4:Y:S01]  /*4270*/  MUFU.TANH R25, R25 ;  /* 0x0000001900197308 */ /* 0x000f220000002400 */
[----:B------:R-:W-:Y:S01]  /*4280*/  FMUL.FTZ R75, R75, UR4 ;  /* 0x000000044b4b7c20 */ /* 0x000fe20008410000 */
[----:B------:R-:W-:Y:S01]  /*4290*/  FSEL R10, R36, -INF , !P1 ;  /* 0xff800000240a7808 */ /* 0x000fe20004800000 */
[----:B------:R-:W-:Y:S01]  /*42a0*/  VIADD R20, R92, 0x30 ;  /* 0x000000305c147836 */ /* 0x000fe20000000000 */
[----:B------:R-:W-:-:S02]  /*42b0*/  FSEL R5, R24, -INF , !P1 ;  /* 0xff80000018057808 */ /* 0x000fc40004800000 */
[----:B------:R-:W-:Y:S02]  /*42c0*/  ISETP.GE.AND P1, PT, R8, R97, PT ;  /* 0x000000610800720c */ /* 0x000fe40003f26270 */
[----:B------:R-:W5:Y:S01]  /*42d0*/  MUFU.TANH R161, R33 ;  /* 0x0000002100a17308 */ /* 0x000f620000002400 */
[----:B-1----:R-:W-:Y:S01]  /*42e0*/  FSEL R8, R4, -INF , !P5 ;  /* 0xff80000004087808 */ /* 0x002fe20006800000 */
[----:B------:R-:W-:Y:S01]  /*42f0*/  VIADD R4, R92, 0x31 ;  /* 0x000000315c047836 */ /* 0x000fe20000000000 */
[----:B--2---:R-:W-:Y:S02]  /*4300*/  FSEL R168, R168, -INF , !P6 ;  /* 0xff800000a8a87808 */ /* 0x004fe40007000000 */
[----:B------:R-:W-:Y:S02]  /*4310*/  FSEL R143, R143, -INF , !P6 ;  /* 0xff8000008f8f7808 */ /* 0x000fe40007000000 */
[----:B------:R-:W-:Y:S01]  /*4320*/  ISETP.GE.U32.AND P6, PT, R97, 0x41, PT ;  /* 0x000000416100780c */ /* 0x000fe20003fc6070 */
[----:B------:R-:W1:Y:S01]  /*4330*/  MUFU.TANH R140, R35 ;  /* 0x00000023008c7308 */ /* 0x000e620000002400 */
[----:B---3--:R-:W-:-:S02]  /*4340*/  FSEL R142, R142, -INF , !P4 ;  /* 0xff8000008e8e7808 */ /* 0x008fc40006000000 */
[----:B------:R-:W-:Y:S02]  /*4350*/  FSEL R165, R165, -INF , !P4 ;  /* 0xff800000a5a57808 */ /* 0x000fe40006000000 */
[-C--:B------:R-:W-:Y:S01]  /*4360*/  ISETP.GE.AND P4, PT, R4, R97.reuse, PT ;  /* 0x000000610400720c */ /* 0x080fe20003f86270 */
[C---:B------:R-:W-:Y:S01]  /*4370*/  VIADD R4, R92.reuse, 0x38 ;  /* 0x000000385c047836 */ /* 0x040fe20000000000 */
[----:B----4-:R-:W-:Y:S01]  /*4380*/  FSEL R9, R25, -INF , !P5 ;  /* 0xff80000019097808 */ /* 0x010fe20006800000 */
[----:B------:R-:W2:Y:S01]  /*4390*/  MUFU.TANH R141, R61 ;  /* 0x0000003d008d7308 */ /* 0x000ea20000002400 */
[----:B------:R-:W-:Y:S01]  /*43a0*/  VIADD R92, R92, 0x39 ;  /* 0x000000395c5c7836 */ /* 0x000fe20000000000 */
[----:B-----5:R-:W-:Y:S02]  /*43b0*/  FSEL R161, R161, -INF , !P3 ;  /* 0xff800000a1a17808 */ /* 0x020fe40005800000 */
[----:B------:R-:W-:-:S04]  /*43c0*/  ISETP.GE.AND P5, PT, R20, R97, PT ;  /* 0x000000611400720c */ /* 0x000fc80003fa6270 */
[----:B------:R-:W3:Y:S01]  /*43d0*/  MUFU.TANH R178, R63 ;  /* 0x0000003f00b27308 */ /* 0x000ee20000002400 */
[----:B-1----:R-:W-:Y:S02]  /*43e0*/  FSEL R140, R140, -INF , !P3 ;  /* 0xff8000008c8c7808 */ /* 0x002fe40005800000 */
[----:B------:R-:W-:-:S05]  /*43f0*/  ISETP.GE.AND P3, PT, R4, R97, PT ;  /* 0x000000610400720c */ /* 0x000fca0003f66270 */
        /* <DEDUP_REMOVED lines=21> */
[----:B------:R-:W-:Y:S01]  /*4550*/  LEA.HI.SX32 R22, R0, 0xfffffffe, 0x1a ;  /* 0xfffffffe00167811 */ /* 0x000fe200078fd2ff */
[----:B------:R-:W1:Y:S01]  /*4560*/  LDCU UR4, c[0x0][0x440] ;  /* 0x00008800ff0477ac */ /* 0x000e620008000800 */
[----:B------:R-:W-:Y:S03]  /*4570*/  BSSY.RECONVERGENT B0, `(.L_x_1145) ;  /* 0x0000053000007945 */ /* 0x000fe60003800200 */
[-C--:B------:R-:W-:Y:S02]  /*4580*/  IMAD R3, R3, R22.reuse, RZ ;  /* 0x0000001603037224 */ /* 0x080fe400078e02ff */
[----:B------:R-:W-:-:S04]  /*4590*/  IMAD.WIDE.U32 R22, R87, R22, RZ ;  /* 0x0000001657167225 */ /* 0x000fc800078e00ff */
[----:B------:R-:W-:Y:S01]  /*45a0*/  IMAD.IADD R3, R23, 0x1, R3 ;  /* 0x0000000117037824 */ /* 0x000fe200078e0203 */
[CC--:B------:R-:W-:Y:S02]  /*45b0*/  LEA R20, P3, R22.reuse, R205.reuse, 0x1 ;  /* 0x000000cd16147211 */ /* 0x0c0fe400078608ff */
[C---:B------:R-:W-:Y:S02]  /*45c0*/  IADD3 R4, P1, PT, R91.reuse, R22, RZ ;  /* 0x000000165b047210 */ /* 0x040fe40007f3e0ff */
[--C-:B------:R-:W-:Y:S02]  /*45d0*/  LEA.HI.X R21, R22, R204, R3.reuse, 0x1, P3 ;  /* 0x000000cc16157211 */ /* 0x100fe400018f0c03 */
[-C--:B------:R-:W-:Y:S01]  /*45e0*/  IADD3 R91, P3, PT, R91, R4.reuse, RZ ;  /* 0x000000045b5b7210 */ /* 0x080fe20007f7e0ff */
[C---:B------:R-:W-:Y:S01]  /*45f0*/  IMAD.X R3, R89.reuse, 0x1, R3, P1 ;  /* 0x0000000159037824 */ /* 0x040fe200008e0603 */
[----:B------:R-:W-:Y:S02]  /*4600*/  LEA R22, P5, R4, R205, 0x1 ;  /* 0x000000cd04167211 */ /* 0x000fe400078a08ff */
[----:B------:R-:W-:Y:S01]  /*4610*/  LEA R19, P1, R84, R4, 0x5 ;  /* 0x0000000454137211 */ /* 0x000fe200078228ff */
[----:B------:R-:W-:Y:S01]  /*4620*/  IMAD.X R89, R89, 0x1, R3, P3 ;  /* 0x0000000159597824 */ /* 0x000fe200018e0603 */
[----:B-1----:R-:W-:-:S02]  /*4630*/  ISETP.GE.AND P4, PT, R192, UR4, PT ;  /* 0x00000004c0007c0c */ /* 0x002fc4000bf86270 */
        /* <DEDUP_REMOVED lines=69> */
.L_x_1146:
[----:B------:R3:W-:Y:S02]  /*4a90*/  STS.128 [R210+0xb800], RZ ;  /* 0x00b800ffd2007388 */ /* 0x0007e40000000c00 */
.L_x_1147:
[----:B------:R-:W-:Y:S05]  /*4aa0*/  BSYNC.RECONVERGENT B0 ;  /* 0x0000000000007941 */ /* 0x000fea0003800200 */
.L_x_1145:
[----:B------:R-:W0:Y:S02]  /*4ab0*/  LDGDEPBAR ;  /* 0x00000000000079af */ /* 0x000e240000000000 */
.L_x_1144:
[----:B-1----:R-:W-:Y:S01]  /*4ac0*/  FMNMX3.FTZ R20, R13, R69, R15, !PT ;  /* 0x000000450d147276 */ /* 0x002fe2000781000f */
        /* <DEDUP_REMOVED lines=17> */
[----:B------:R-:W4:Y:S03]  /*4be0*/  SHFL.BFLY PT, R19, R20, 0x2, 0x1f ;  /* 0x0c401f0014137f89 */ /* 0x000f2600000e0000 */
[----:B------:R-:W-:Y:S01]  /*4bf0*/  LEA R167, R167, UR5, 0x1 ;  /* 0x00000005a7a77c11 */ /* 0x000fe2000f8e08ff */
[----:B------:R-:W5:Y:S03]  /*4c00*/  SHFL.BFLY PT, R4, R21, 0x2, 0x1f ;  /* 0x0c401f0015047f89 */ /* 0x000f6600000e0000 */
[-C--:B------:R-:W-:Y:S01]  /*4c10*/  IADD3 R159, PT, PT, R88, R167.reuse, RZ ;  /* 0x000000a7589f7210 */ /* 0x080fe20007ffe0ff */
[----:B------:R-:W-:Y:S01]  /*4c20*/  LDSM.16.MT88.4 R40, [R167+0xe000] ;  /* 0x00e00000a728783b */ /* 0x000fe20000004200 */
[----:B------:R-:W-:-:S02]  /*4c30*/  IADD3 R163, PT, PT, R86, R167, RZ ;  /* 0x000000a756a37210 */ /* 0x000fc40007ffe0ff */
[----:B------:R-:W-:Y:S01]  /*4c40*/  IADD3 R158, PT, PT, R86, R159, RZ ;  /* 0x0000009f569e7210 */ /* 0x000fe20007ffe0ff */
[----:B------:R-:W-:Y:S04]  /*4c50*/  LDSM.16.MT88.4 R56, [R159+0xe000] ;  /* 0x00e000009f38783b */ /* 0x000fe80000004200 */
[----:B------:R-:W-:Y:S04]  /*4c60*/  LDSM.16.MT88.4 R124, [R167+0xc000] ;  /* 0x00c00000a77c783b */ /* 0x000fe80000004200 */
[----:B------:R-:W-:Y:S01]  /*4c70*/  LDSM.16.MT88.4 R116, [R163+0xc000] ;  /* 0x00c00000a374783b */ /* 0x000fe20000004200 */
[----:B----4-:R-:W-:-:S03]  /*4c80*/  FMNMX.FTZ R19, R20, R19, !PT ;  /* 0x0000001314137209 */ /* 0x010fc60007810000 */
[----:B------:R-:W-:Y:S01]  /*4c90*/  LDSM.16.MT88.4 R108, [R159+0xc000] ;  /* 0x00c000009f6c783b */ /* 0x000fe20000004200 */
[----:B-----5:R-:W-:-:S03]  /*4ca0*/  FMNMX.FTZ R4, R21, R4, !PT ;  /* 0x0000000415047209 */ /* 0x020fc60007810000 */
[----:B------:R-:W4:Y:S04]  /*4cb0*/  SHFL.BFLY PT, R132, R19, 0x1, 0x1f ;  /* 0x0c201f0013847f89 */ /* 0x000f2800000e0000 */
[----:B------:R-:W5:Y:S04]  /*4cc0*/  SHFL.BFLY PT, R3, R4, 0x1, 0x1f ;  /* 0x0c201f0004037f89 */ /* 0x000f6800000e0000 */
[----:B------:R-:W3:Y:S04]  /*4cd0*/  LDSM.16.MT88.4 R100, [R158+0xc000] ;  /* 0x00c000009e64783b */ /* 0x000ee80000004200 */
[----:B------:R-:W3:Y:S04]  /*4ce0*/  LDSM.16.MT88.4 R48, [R163+0xe000] ;  /* 0x00e00000a330783b */ /* 0x000ee80000004200 */
[----:B------:R-:W3:Y:S04]  /*4cf0*/  LDSM.16.MT88.4 R64, [R158+0xe000] ;  /* 0x00e000009e40783b */ /* 0x000ee80000004200 */
[----:B------:R-:W3:Y:S01]  /*4d00*/  LDSM.16.MT88.4 R72, [R167+0x10000] ;  /* 0x01000000a748783b */ /* 0x000ee20000004200 */
[----:B----4-:R-:W-:-:S03]  /*4d10*/  FMNMX.FTZ R132, R19, R132, !PT ;  /* 0x0000008413847209 */ /* 0x010fc60007810000 */
[----:B------:R-:W4:Y:S01]  /*4d20*/  LDSM.16.MT88.4 R80, [R163+0x10000] ;  /* 0x01000000a350783b */ /* 0x000f220000004200 */
[----:B-----5:R-:W-:Y:S01]  /*4d30*/  FMNMX.FTZ R3, R4, R3, !PT ;  /* 0x0000000304037209 */ /* 0x020fe20007810000 */
        /* <DEDUP_REMOVED lines=25> */
[--C-:B------:R-:W-:Y:S01]  /*4ed0*/  FFMA.FTZ R134, R8, UR4, -R171.reuse ;  /* 0x0000000408867c23 */ /* 0x100fe200080108ab */
[----:B------:R-:W2:Y:S01]  /*4ee0*/  MUFU.EX2 R156, R156 ;  /* 0x0000009c009c7308 */ /* 0x000ea20000000800 */
[----:B------:R-:W5:Y:S01]  /*4ef0*/  LDSM.16.MT88.4 R12, [R167+0xe800] ;  /* 0x00e80000a70c783b */ /* 0x000f620000004200 */
[--C-:B------:R-:W-:Y:S01]  /*4f00*/  FFMA.FTZ R160, R165, UR4, -R176.reuse ;  /* 0x00000004a5a07c23 */ /* 0x100fe200080108b0 */
[--C-:B------:R-:W-:Y:S01]  /*4f10*/  FFMA.FTZ R161, R161, UR4, -R176.reuse ;  /* 0x00000004a1a17c23 */ /* 0x100fe200080108b0 */
[--C-:B------:R-:W-:Y:S01]  /*4f20*/  FFMA.FTZ R162, R143, UR4, -R176.reuse ;  /* 0x000000048fa27c23 */ /* 0x100fe200080108b0 */
[----:B------:R-:W5:Y:S01]  /*4f30*/  LDSM.16.MT88.4 R8, [R159+0xe800] ;  /* 0x00e800009f08783b */ /* 0x000f620000004200 */
[--C-:B------:R-:W-:Y:S01]  /*4f40*/  FFMA.FTZ R165, R141, UR4, -R176.reuse ;  /* 0x000000048da57c23 */ /* 0x100fe200080108b0 */
[--C-:B------:R-:W-:Y:S01]  /*4f50*/  FFMA.FTZ R164, R142, UR4, -R171.reuse ;  /* 0x000000048ea47c23 */ /* 0x100fe200080108ab */
[----:B------:R-:W-:Y:S01]  /*4f60*/  MUFU.EX2 R153, R153 ;  /* 0x0000009900997308 */ /* 0x000fe20000000800 */
[----:B------:R-:W5:Y:S01]  /*4f70*/  LDSM.16.MT88.4 R16, [R158+0xe800] ;  /* 0x00e800009e10783b */ /* 0x000f620000004200 */
[--C-:B------:R-:W-:Y:S01]  /*4f80*/  FFMA.FTZ R169, R140, UR4, -R171.reuse ;  /* 0x000000048ca97c23 */ /* 0x100fe200080108ab */
[--C-:B------:R-:W-:Y:S01]  /*4f90*/  FFMA.FTZ R168, R168, UR4, -R171.reuse ;  /* 0x00000004a8a87c23 */ /* 0x100fe200080108ab */
[--C-:B------:R-:W-:Y:S01]  /*4fa0*/  FFMA.FTZ R173, R178, UR4, -R171.reuse ;  /* 0x00000004b2ad7c23 */ /* 0x100fe200080108ab */
[----:B------:R-:W-:Y:S01]  /*4fb0*/  LDSM.16.MT88.4 R136, [R167+0xc800] ;  /* 0x00c80000a788783b */ /* 0x000fe20000004200 */
[--C-:B------:R-:W-:Y:S01]  /*4fc0*/  FFMA.FTZ R178, R181, UR4, -R176.reuse ;  /* 0x00000004b5b27c23 */ /* 0x100fe200080108b0 */
[--C-:B------:R-:W-:Y:S01]  /*4fd0*/  FFMA.FTZ R179, R179, UR4, -R176.reuse ;  /* 0x00000004b3b37c23 */ /* 0x100fe200080108b0 */
[----:B------:R-:W3:Y:S01]  /*4fe0*/  MUFU.EX2 R152, R152 ;  /* 0x0000009800987308 */ /* 0x000ee20000000800 */
[----:B--2---:R-:W-:Y:S01]  /*4ff0*/  F2FP.F16.F32.PACK_AB R96, R156, R157 ;  /* 0x0000009d9c60723e */ /* 0x004fe200000000ff */
        /* <DEDUP_REMOVED lines=48> */
[C---:B----4-:R-:W-:Y:S07]  /*5300*/  HMMA.16816.F32 R76, R96.reuse, R80, RZ ;  /* 0x00000050604c723c */ /* 0x050fee00000018ff */
[----:B------:R-:W-:Y:S01]  /*5310*/  MUFU.EX2 R168, R168 ;  /* 0x000000a800a87308 */ /* 0x000fe20000000800 */
[C---:B-1----:R-:W-:Y:S07]  /*5320*/  HMMA.16816.F32 R84, R96.reuse, R88, RZ ;  /* 0x000000586054723c */ /* 0x042fee00000018ff */
        /* <DEDUP_REMOVED lines=68> */
[C---:B--2---:R-:W-:Y:S08]  /*5770*/  HMMA.16816.F32 R36, R4.reuse, R12, R36 ;  /* 0x0000000c0424723c */ /* 0x044ff00000001824 */
        /* <DEDUP_REMOVED lines=8> */
[C---:B------:R-:W-:Y:S08]  /*5800*/  HMMA.16816.F32 R128, R4.reuse, R140, R128 ;  /* 0x0000008c0480723c */ /* 0x040ff00000001880 */
[C---:B--2---:R-:W-:Y:S08]  /*5810*/  HMMA.16816.F32 R76, R4.reuse, R12, R76 ;  /* 0x0000000c044c723c */ /* 0x044ff0000000184c */
[C---:B------:R-:W-:Y:S01]  /*5820*/  HMMA.16816.F32 R80, R4.reuse, R14, R80 ;  /* 0x0000000e0450723c */ /* 0x040fe20000001850 */
[----:B------:R-:W2:Y:S07]  /*5830*/  LDSM.16.MT88.4 R12, [R167+0xd800] ;  /* 0x00d80000a70c783b */ /* 0x000eae0000004200 */
[C---:B---3--:R-:W-:Y:S08]  /*5840*/  HMMA.16816.F32 R84, R4.reuse, R8, R84 ;  /* 0x000000080454723c */ /* 0x048ff00000001854 */
[C---:B------:R-:W-:Y:S01]  /*5850*/  HMMA.16816.F32 R88, R4.reuse, R10, R88 ;  /* 0x0000000a0458723c */ /* 0x040fe20000001858 */
[----:B------:R-:W3:Y:S07]  /*5860*/  LDSM.16.MT88.4 R8, [R163+0xf800] ;  /* 0x00f80000a308783b */ /* 0x000eee0000004200 */
        /* <DEDUP_REMOVED lines=19> */
[----:B----4-:R-:W-:Y:S01]  /*59a0*/  F2FP.F16.F32.PACK_AB R4, R179, R178 ;  /* 0x000000b2b304723e */ /* 0x010fe200000000ff */
[----:B------:R-:W1:Y:S01]  /*59b0*/  LDSM.16.MT88.4 R16, [R159+0x11800] ;  /* 0x011800009f10783b */ /* 0x000e620000004200 */
[----:B------:R-:W-:-:S02]  /*59c0*/  F2FP.F16.F32.PACK_AB R5, R175, R174 ;  /* 0x000000aeaf05723e */ /* 0x000fc400000000ff */
        /* <DEDUP_REMOVED lines=52> */
[----:B------:R-:W1:Y:S01]  /*5d10*/  LDC.64 R200, c[0x0][0x3c0] ;  /* 0x0000f000ffc87b82 */ /* 0x000e620000000a00 */
[----:B------:R-:W2:Y:S01]  /*5d20*/  S2R R193, SR_TID.X ;  /* 0x0000000000c17919 */ /* 0x000ea20000002100 */
[----:B------:R-:W3:Y:S01]  /*5d30*/  LDCU UR10, c[0x0][0x440] ;  /* 0x00008800ff0a77ac */ /* 0x000ee20008000800 */
[----:B------:R-:W-:Y:S01]  /*5d40*/  LOP3.LUT R190, R2, 0x8, R5, 0x78, !PT ;  /* 0x0000000802be7812 */ /* 0x000fe200078e7805 */
[----:B------:R-:W-:Y:S01]  /*5d50*/  IMAD.MOV.U32 R189, RZ, RZ, 0x20 ;  /* 0x00000020ffbd7424 */ /* 0x000fe200078e00ff */
[----:B------:R-:W-:Y:S01]  /*5d60*/  LEA.HI.SX32 R209, R0, 0xfffffffe, 0x1a ;  /* 0xfffffffe00d17811 */ /* 0x000fe200078fd2ff */
[----:B------:R-:W-:Y:S01]  /*5d70*/  IMAD.MOV.U32 R0, RZ, RZ, R3 ;  /* 0x000000ffff007224 */ /* 0x000fe200078e0003 */
[----:B------:R-:W-:Y:S01]  /*5d80*/  LOP3.LUT R190, R190, 0x200, R133, 0xf8, !PT ;  /* 0x00000200bebe7812 */ /* 0x000fe200078ef885 */
[----:B------:R-:W4:Y:S01]  /*5d90*/  S2UR UR7, SR_CgaCtaId ;  /* 0x00000000000779c3 */ /* 0x000f220000008800 */
[----:B------:R-:W-:Y:S01]  /*5da0*/  SEL R189, R189, 0xffffffe0, !P2 ;  /* 0xffffffe0bdbd7807 */ /* 0x000fe20005000000 */
[----:B------:R-:W-:Y:S01]  /*5db0*/  IMAD.MOV.U32 R137, RZ, RZ, R132 ;  /* 0x000000ffff897224 */ /* 0x000fe200078e0084 */
[----:B------:R-:W-:Y:S01]  /*5dc0*/  LEA R190, R190, UR5, 0x1 ;  /* 0x00000005bebe7c11 */ /* 0x000fe2000f8e08ff */
[----:B------:R-:W-:Y:S01]  /*5dd0*/  IMAD.MOV.U32 R188, RZ, RZ, 0x40 ;  /* 0x00000040ffbc7424 */ /* 0x000fe200078e00ff */
[----:B------:R-:W-:Y:S01]  /*5de0*/  UMOV UR8, 0x400 ;  /* 0x0000040000087882 */ /* 0x000fe20000000000 */
[----:B------:R-:W1:Y:S02]  /*5df0*/  LDCU UR9, c[0x0][0x440] ;  /* 0x00008800ff0977ac */ /* 0x000e640008000800 */
[----:B------:R-:W-:-:S02]  /*5e00*/  IMAD.IADD R189, R189, 0x1, R190 ;  /* 0x00000001bdbd7824 */ /* 0x000fc400078e02be */
[----:B------:R-:W-:Y:S01]  /*5e10*/  VIADD R216, R190, 0xc000 ;  /* 0x0000c000bed87836 */ /* 0x000fe20000000000 */
[----:B------:R-:W1:Y:S01]  /*5e20*/  LDCU UR6, c[0x0][0x50c] ;  /* 0x0000a180ff0677ac */ /* 0x000e620008000800 */
[----:B---3--:R-:W-:Y:S01]  /*5e30*/  ISETP.GE.AND P1, PT, R192, UR10, PT ;  /* 0x0000000ac0007c0c */ /* 0x008fe2000bf26270 */
[----:B------:R-:W-:Y:S01]  /*5e40*/  VIADD R215, R190, 0xc040 ;  /* 0x0000c040bed77836 */ /* 0x000fe20000000000 */
[----:B------:R-:W3:Y:S01]  /*5e50*/  LDCU UR4, c[0x0][0x45c] ;  /* 0x00008b80ff0477ac */ /* 0x000ee20008000800 */
[C---:B-1----:R-:W-:Y:S01]  /*5e60*/  SHF.L.U64.HI R206, R200.reuse, 0x4, R201 ;  /* 0x00000004c8ce7819 */ /* 0x042fe200000102c9 */
[----:B------:R-:W-:Y:S01]  /*5e70*/  IMAD.SHL.U32 R207, R200, 0x10, RZ ;  /* 0x00000010c8cf7824 */ /* 0x000fe200078e00ff */
[----:B----4-:R-:W-:Y:S01]  /*5e80*/  ULEA UR7, UR7, UR8, 0x18 ;  /* 0x0000000807077291 */ /* 0x010fe2000f8ec0ff */
[C---:B--2---:R-:W-:Y:S01]  /*5e90*/  IMAD.SHL.U32 R187, R193.reuse, 0x40, RZ ;  /* 0x00000040c1bb7824 */ /* 0x044fe200078e00ff */
[C---:B------:R-:W-:Y:S01]  /*5ea0*/  LOP3.LUT P0, RZ, R193.reuse, 0x2, RZ, 0xc0, !PT ;  /* 0x00000002c1ff7812 */ /* 0x040fe2000780c0ff */
[C---:B------:R-:W-:Y:S01]  /*5eb0*/  IMAD.SHL.U32 R211, R193.reuse, 0x20, RZ ;  /* 0x00000020c1d37824 */ /* 0x040fe200078e00ff */
[----:B------:R-:W-:-:S02]  /*5ec0*/  LOP3.LUT R186, R193, 0x8, RZ, 0xc0, !PT ;  /* 0x00000008c1ba7812 */ /* 0x000fc400078ec0ff */
[----:B------:R-:W-:Y:S02]  /*5ed0*/  LOP3.LUT R185, R187, 0x400, RZ, 0xc0, !PT ;  /* 0x00000400bbb97812 */ /* 0x000fe400078ec0ff */
[----:B------:R-:W-:Y:S01]  /*5ee0*/  SEL R184, R191, 0xffffffe0, !P0 ;  /* 0xffffffe0bfb87807 */ /* 0x000fe20004000000 */
[----:B---3--:R-:W-:Y:S06]  /*5ef0*/  BRA `(.L_x_1149) ;  /* 0x0000000400487947 */ /* 0x008fec0003800000 */
.L_x_1151:
[----:B------:R-:W2:Y:S01]  /*5f00*/  LDC.64 R2, c[0x0][0x3b8] ;  /* 0x0000ee00ff027b82 */ /* 0x000ea20000000a00 */
[----:B------:R-:W-:Y:S04]  /*5f10*/  VIADD R9, R209, 0xffffffff ;  /* 0xffffffffd1097836 */ /* 0x000fe80000000000 */
[C---:B--2---:R-:W-:Y:S01]  /*5f20*/  IMAD.WIDE.U32 R14, R9.reuse, R2, RZ ;  /* 0x00000002090e7225 */ /* 0x044fe200078e00ff */
        /* <DEDUP_REMOVED lines=19> */
[--C-:B------:R-:W-:Y:S02]  /*6060*/  LEA.HI.X R9, R9, R204, R6.reuse, 0x1, P6 ;  /* 0x000000cc09097211 */ /* 0x100fe400030f0c06 */
        /* <DEDUP_REMOVED lines=59> */
.L_x_1149:
[----:B------:R-:W-:Y:S04]  /*6420*/  DEPBAR.LE SB0, 0x0 ;  /* 0x000080000000791a */ /* 0x000fe80000000000 */
[----:B------:R-:W-:Y:S01]  /*6430*/  BAR.SYNC.DEFER_BLOCKING 0x0 ;  /* 0x0000000000007b1d */ /* 0x000fe20000010000 */
[C---:B------:R-:W-:Y:S01]  /*6440*/  IMAD.WIDE.U32 R134, R209.reuse, R200, RZ ;  /* 0x000000c8d1867225 */ /* 0x040fe200078e00ff */
[C---:B------:R-:W-:Y:S02]  /*6450*/  LOP3.LUT R213, R192.reuse, 0x40, RZ, 0xfc, !PT ;  /* 0x00000040c0d57812 */ /* 0x040fe400078efcff */
[----:B------:R-:W-:Y:S01]  /*6460*/  LOP3.LUT R212, R192, 0x80, RZ, 0xfc, !PT ;  /* 0x00000080c0d47812 */ /* 0x000fe200078efcff */
[----:B------:R-:W-:Y:S01]  /*6470*/  IMAD R135, R209, R201, R135 ;  /* 0x000000c9d1877224 */ /* 0x000fe200078e0287 */
[C---:B------:R-:W-:Y:S01]  /*6480*/  LEA R222, P2, R134.reuse, R203, 0x7 ;  /* 0x000000cb86de7211 */ /* 0x040fe200078438ff */
[----:B------:R-:W-:Y:S01]  /*6490*/  IMAD.SHL.U32 R214, R193, 0x8, RZ ;  /* 0x00000008c1d67824 */ /* 0x000fe200078e00ff */
[----:B------:R-:W-:Y:S02]  /*64a0*/  ISETP.GE.AND P3, PT, R213, UR9, PT ;  /* 0x00000009d5007c0c */ /* 0x000fe4000bf66270 */
[--C-:B------:R-:W-:Y:S02]  /*64b0*/  LEA.HI.X R223, R134, R202, R135.reuse, 0x7, P2 ;  /* 0x000000ca86df7211 */ /* 0x100fe400010f3c87 */
[----:B------:R-:W-:Y:S02]  /*64c0*/  ISETP.GE.AND P2, PT, R212, UR9, PT ;  /* 0x00000009d4007c0c */ /* 0x000fe4000bf46270 */
[----:B------:R-:W-:Y:S02]  /*64d0*/  LEA R132, P0, R134, R207, 0x6 ;  /* 0x000000cf86847211 */ /* 0x000fe400078030ff */
[----:B------:R-:W-:Y:S02]  /*64e0*/  LOP3.LUT R194, R211, 0x7c00, RZ, 0xc0, !PT ;  /* 0x00007c00d3c27812 */ /* 0x000fe400078ec0ff */
[----:B------:R-:W-:Y:S02]  /*64f0*/  LEA R220, P4, R132, R203, 0x1 ;  /* 0x000000cb84dc7211 */ /* 0x000fe400078808ff */
[----:B------:R-:W-:Y:S02]  /*6500*/  LEA.HI.X R133, R134, R206, R135, 0x6, P0 ;  /* 0x000000ce86857211 */ /* 0x000fe400000f3487 */
[C---:B------:R-:W-:Y:S01]  /*6510*/  IADD3 R136, P0, PT, R132.reuse, R207, RZ ;  /* 0x000000cf84887210 */ /* 0x040fe20007f1e0ff */
[----:B------:R-:W-:Y:S01]  /*6520*/  @!PT LDS RZ, [RZ] ;  /* 0x00000000fffff984 */ /* 0x000fe20000000800 */
[----:B------:R-:W-:Y:S01]  /*6530*/  @!PT LDS RZ, [RZ] ;  /* 0x00000000fffff984 */ /* 0x000fe20000000800 */
[----:B------:R-:W-:Y:S01]  /*6540*/  @!PT LDS RZ, [RZ] ;  /* 0x00000000fffff984 */ /* 0x000fe20000000800 */
[----:B------:R-:W-:Y:S01]  /*6550*/  @!P1 LDGSTS.E.BYPASS.LTC128B.128 [R210+0xc000], desc[UR14][R222.64] ;  /* 0x0c000000ded29fae */ /* 0x000fe2000b981a0e */
[-C--:B------:R-:W-:Y:S01]  /*6560*/  LEA.HI.X R221, R132, R202.reuse, R133, 0x1, P4 ;  /* 0x000000ca84dd7211 */ /* 0x080fe200020f0c85 */
[----:B------:R-:W-:Y:S02]  /*6570*/  UMOV UR5, UR7 ;  /* 0x0000000700057c82 */ /* 0x000fe40008000000 */
[----:B------:R-:W-:Y:S01]  /*6580*/  IMAD.X R135, R133, 0x1, R206, P0 ;  /* 0x0000000185877824 */ /* 0x000fe200000e06ce */
[----:B------:R-:W-:Y:S01]  /*6590*/  @P1 STS.128 [R210+0xc000], RZ ;  /* 0x00c000ffd2001388 */ /* 0x000fe20000000c00 */
[----:B------:R-:W-:Y:S02]  /*65a0*/  ISETP.GE.AND P1, PT, R192, UR9, PT ;  /* 0x00000009c0007c0c */ /* 0x000fe4000bf26270 */
[----:B------:R-:W-:Y:S02]  /*65b0*/  LEA R134, P0, R136, R203, 0x1 ;  /* 0x000000cb88867211 */ /* 0x000fe400078008ff */
[----:B------:R-:W-:Y:S01]  /*65c0*/  @!PT LDS RZ, [RZ] ;  /* 0x00000000fffff984 */ /* 0x000fe20000000800 */
[----:B------:R-:W-:Y:S01]  /*65d0*/  @!PT LDS RZ, [RZ] ;  /* 0x00000000fffff984 */ /* 0x000fe20000000800 */
[----:B------:R-:W-:Y:S01]  /*65e0*/  @!PT LDS RZ, [RZ] ;  /* 0x00000000fffff984 */ /* 0x000fe20000000800 */
[----:B------:R-:W-:Y:S01]  /*65f0*/  @!P3 LDGSTS.E.BYPASS.LTC128B.128 [R210+0xe000], desc[UR14][R222.64+0x80] ;  /* 0x0e000080ded2bfae */ /* 0x000fe2000b981a0e */
[----:B------:R-:W-:Y:S02]  /*6600*/  LOP3.LUT R192, R214, 0x38, RZ, 0xc0, !PT ;  /* 0x00000038d6c07812 */ /* 0x000fe400078ec0ff */
[----:B------:R-:W-:Y:S02]  /*6610*/  LEA.HI.X R135, R136, R202, R135, 0x1, P0 ;  /* 0x000000ca88877211 */ /* 0x000fe400000f0c87 */
[----:B------:R-:W-:Y:S01]  /*6620*/  @P3 STS.128 [R210+0xe000], RZ ;  /* 0x00e000ffd2003388 */ /* 0x000fe20000000c00 */
[C---:B------:R-:W-:Y:S02]  /*6630*/  LEA R136, P0, R200.reuse, R132, 0x5 ;  /* 0x00000084c8887211 */ /* 0x040fe400078028ff */
[----:B------:R-:W-:Y:S02]  /*6640*/  SHF.R.U32.HI R195, RZ, 0x1, R193 ;  /* 0x00000001ffc37819 */ /* 0x000fe400000116c1 */
[----:B------:R-:W-:Y:S01]  /*6650*/  @!PT LDS RZ, [RZ] ;  /* 0x00000000fffff984 */ /* 0x000fe20000000800 */
[----:B------:R-:W-:Y:S01]  /*6660*/  @!PT LDS RZ, [RZ] ;  /* 0x00000000fffff984 */ /* 0x000fe20000000800 */
[----:B------:R-:W-:Y:S01]  /*6670*/  @!PT LDS RZ, [RZ] ;  /* 0x00000000fffff984 */ /* 0x000fe20000000800 */
[----:B------:R-:W-:Y:S01]  /*6680*/  @!P2 LDGSTS.E.BYPASS.LTC128B.128 [R210+0x10000], desc[UR14][R222.64+0x100] ;  /* 0x10000100ded2afae */ /* 0x000fe2000b981a0e */
[----:B------:R-:W-:Y:S02]  /*6690*/  LEA.HI.X R133, R200, R133, R201, 0x5, P0 ;  /* 0x00000085c8857211 */ /* 0x000fe400000f2cc9 */
[----:B------:R-:W-:Y:S02]  /*66a0*/  LEA R132, P0, R136, R203, 0x1 ;  /* 0x000000cb88847211 */ /* 0x000fe400078008ff */
[----:B------:R-:W-:Y:S01]  /*66b0*/  @P2 STS.128 [R210+0x10000], RZ ;  /* 0x010000ffd2002388 */ /* 0x000fe20000000c00 */
[----:B------:R-:W-:Y:S02]  /*66c0*/  LOP3.LUT R139, R192, 0x1c0, R187, 0xf8, !PT ;  /* 0x000001c0c08b7812 */ /* 0x000fe400078ef8bb */
        /* <DEDUP_REMOVED lines=8> */
[----:B------:R-:W-:Y:S02]  /*6750*/  LOP3.LUT P0, RZ, R193, 0x4, RZ, 0xc0, !PT ;  /* 0x00000004c1ff7812 */ /* 0x000fe4000780c0ff */
[----:B------:R-:W-:Y:S02]  /*6760*/  LOP3.LUT R3, R3, R139, R2, 0xf6, !PT ;  /* 0x0000008b03037212 */ /* 0x000fe400078ef602 */
[----:B------:R-:W-:Y:S01]  /*6770*/  @!PT LDS RZ, [RZ] ;  /* 0x00000000fffff984 */ /* 0x000fe20000000800 */
[----:B------:R-:W-:Y:S01]  /*6780*/  @!PT LDS RZ, [RZ] ;  /* 0x00000000fffff984 */ /* 0x000fe20000000800 */
[----:B------:R-:W-:Y:S01]  /*6790*/  @!PT LDS RZ, [RZ] ;  /* 0x00000000fffff984 */ /* 0x000fe20000000800 */
[----:B------:R-:W-:Y:S01]  /*67a0*/  @!P3 LDGSTS.E.BYPASS.LTC128B.128 [R210+0xe800], desc[UR14][R220.64+0x80] ;  /* 0x0e800080dcd2bfae */ /* 0x000fe2000b981a0e */
[----:B------:R-:W-:Y:S02]  /*67b0*/  LOP3.LUT R2, R139, R186, RZ, 0x3c, !PT ;  /* 0x000000ba8b027212 */ /* 0x000fe400078e3cff */
[----:B------:R-:W-:Y:S02]  /*67c0*/  LEA R199, R3, UR5, 0x1 ;  /* 0x0000000503c77c11 */ /* 0x000fe4000f8e08ff */
[----:B------:R-:W-:Y:S01]  /*67d0*/  @P3 STS.128 [R210+0xe800], RZ ;  /* 0x00e800ffd2003388 */ /* 0x000fe20000000c00 */
[----:B------:R-:W-:Y:S01]  /*67e0*/  ISETP.NE.AND P4, PT, R209, RZ, PT ;  /* 0x000000ffd100720c */ /* 0x000fe20003f85270 */
[----:B------:R-:W-:Y:S01]  /*67f0*/  IMAD R197, R2, 0x2, R185 ;  /* 0x0000000202c57824 */ /* 0x000fe200078e02b9 */
[----:B------:R-:W-:Y:S02]  /*6800*/  SEL R2, R188, 0xffffffc0, !P0 ;  /* 0xffffffc0bc027807 */ /* 0x000fe40004000000 */
[----:B------:R-:W-:Y:S01]  /*6810*/  @!PT LDS RZ, [RZ] ;  /* 0x00000000fffff984 */ /* 0x000fe20000000800 */
[----:B------:R-:W-:Y:S01]  /*6820*/  @!PT LDS RZ, [RZ] ;  /* 0x00000000fffff984 */ /* 0x000fe20000000800 */
[----:B------:R-:W-:Y:S01]  /*6830*/  @!PT LDS RZ, [RZ] ;  /* 0x00000000fffff984 */ /* 0x000fe20000000800 */
[----:B------:R-:W-:Y:S01]  /*6840*/  @!P2 LDGSTS.E.BYPASS.LTC128B.128 [R210+0x10800], desc[UR14][R220.64+0x100] ;  /* 0x10800100dcd2afae */ /* 0x000fe2000b981a0e */
[--C-:B------:R-:W-:Y:S02]  /*6850*/  IMAD.IADD R196, R184, 0x1, R199.reuse ;  /* 0x00000001b8c47824 */ /* 0x100fe400078e02c7 */
[----:B------:R-:W-:Y:S02]  /*6860*/  VIADD R3, R197, UR5 ;  /* 0x00000005c5037c36 */ /* 0x000fe40008000000 */
[----:B------:R-:W-:Y:S01]  /*6870*/  @P2 STS.128 [R210+0x10800], RZ ;  /* 0x010800ffd2002388 */ /* 0x000fe20000000c00 */
[----:B------:R-:W-:Y:S02]  /*6880*/  IMAD.IADD R139, R2, 0x1, R199 ;  /* 0x00000001028b7824 */ /* 0x000fe400078e02c7 */
[C---:B------:R-:W-:Y:S02]  /*6890*/  IMAD.IADD R138, R3.reuse, 0x1, R184 ;  /* 0x00000001038a7824 */ /* 0x040fe400078e02b8 */
        /* <DEDUP_REMOVED lines=42> */
[----:B------:R-:W5:Y:S01]  /*6b40*/  LDSM.16.M88.4 R172, [R138+0x7000] ;  /* 0x007000008aac783b */ /* 0x000f620000000200 */
[C---:B--2---:R-:W-:Y:S04]  /*6b50*/  HMMA.16816.F32 R4, R140.reuse, R144, RZ ;  /* 0x000000908c04723c */ /* 0x044fe800000018ff */
[----:B------:R-:W-:Y:S04]  /*6b60*/  LDSM.16.M88.4 R176, [R139] ;  /* 0x000000008bb0783b */ /* 0x000fe80000000200 */
[C---:B------:R-:W-:Y:S01]  /*6b70*/  HMMA.16816.F32 R8, R140.reuse, R146, RZ ;  /* 0x000000928c08723c */ /* 0x040fe200000018ff */
[----:B------:R-:W2:Y:S05]  /*6b80*/  LDSM.16.M88.4 R144, [R138+0x7800] ;  /* 0x007800008a90783b */ /* 0x000eaa0000000200 */
[----:B------:R-:W2:Y:S02]  /*6b90*/  LDSM.16.M88.4 R180, [R3+0x6000] ;  /* 0x0060000003b4783b */ /* 0x000ea40000000200 */
[C---:B---3--:R-:W-:Y:S03]  /*6ba0*/  HMMA.16816.F32 R12, R140.reuse, R148, RZ ;  /* 0x000000948c0c723c */ /* 0x048fe600000018ff */
[----:B-1----:R-:W-:Y:S05]  /*6bb0*/  LDSM.16.M88.4 R132, [R3+0x7800] ;  /* 0x007800000384783b */ /* 0x002fea0000000200 */
[C---:B------:R-:W-:Y:S01]  /*6bc0*/  HMMA.16816.F32 R16, R140.reuse, R150, RZ ;  /* 0x000000968c10723c */ /* 0x040fe200000018ff */
[----:B------:R-:W-:Y:S07]  /*6bd0*/  LDSM.16.M88.4 R148, [R3+0x7000] ;  /* 0x007000000394783b */ /* 0x000fee0000000200 */
[C---:B----4-:R-:W-:Y:S08]  /*6be0*/  HMMA.16816.F32 R20, R140.reuse, R152, RZ ;  /* 0x000000988c14723c */ /* 0x050ff000000018ff */
[C---:B------:R-:W-:Y:S01]  /*6bf0*/  HMMA.16816.F32 R24, R140.reuse, R154, RZ ;  /* 0x0000009a8c18723c */ /* 0x040fe200000018ff */
[----:B------:R-:W-:Y:S07]  /*6c00*/  LDSM.16.M88.4 R152, [R136] ;  /* 0x000000008898783b */ /* 0x000fee0000000200 */
[C---:B-----5:R-:W-:Y:S08]  /*6c10*/  HMMA.16816.F32 R28, R140.reuse, R156, RZ ;  /* 0x0000009c8c1c723c */ /* 0x060ff000000018ff */
[----:B------:R-:W-:Y:S01]  /*6c20*/  HMMA.16816.F32 R32, R140, R158, RZ ;  /* 0x0000009e8c20723c */ /* 0x000fe200000018ff */
[----:B------:R-:W1:Y:S05]  /*6c30*/  LDSM.16.M88.4 R140, [R3+0x6800] ;  /* 0x00680000038c783b */ /* 0x000e6a0000000200 */
[----:B------:R-:W3:Y:S02]  /*6c40*/  LDSM.16.M88.4 R156, [R2+0x6000] ;  /* 0x00600000029c783b */ /* 0x000ee40000000200 */
[C---:B------:R-:W-:Y:S08]  /*6c50*/  HMMA.16816.F32 R4, R160.reuse, R164, R4 ;  /* 0x000000a4a004723c */ /* 0x040ff00000001804 */
[C---:B------:R-:W-:Y:S01]  /*6c60*/  HMMA.16816.F32 R8, R160.reuse, R166, R8 ;  /* 0x000000a6a008723c */ /* 0x040fe20000001808 */
[----:B------:R-:W-:Y:S07]  /*6c70*/  LDSM.16.M88.4 R164, [R2+0x7800] ;  /* 0x0078000002a4783b */ /* 0x000fee0000000200 */
[C---:B------:R-:W-:Y:S08]  /*6c80*/  HMMA.16816.F32 R12, R160.reuse, R168, R12 ;  /* 0x000000a8a00c723c */ /* 0x040ff0000000180c */
[C---:B------:R-:W-:Y:S01]  /*6c90*/  HMMA.16816.F32 R16, R160.reuse, R170, R16 ;  /* 0x000000aaa010723c */ /* 0x040fe20000001810 */
[----:B------:R-:W-:Y:S07]  /*6ca0*/  LDSM.16.M88.4 R168, [R199+0x2000] ;  /* 0x00200000c7a8783b */ /* 0x000fee0000000200 */
[C---:B------:R-:W-:Y:S08]  /*6cb0*/  HMMA.16816.F32 R20, R160.reuse, R172, R20 ;  /* 0x000000aca014723c */ /* 0x040ff00000001814 */
[C---:B------:R-:W-:Y:S01]  /*6cc0*/  HMMA.16816.F32 R24, R160.reuse, R174, R24 ;  /* 0x000000aea018723c */ /* 0x040fe20000001818 */
[----:B------:R-:W-:Y:S07]  /*6cd0*/  LDSM.16.M88.4 R172, [R197+UR5+0x8000] ;  /* 0x00800005c5ac783b */ /* 0x000fee0008000200 */
[C---:B--2---:R-:W-:Y:S08]  /*6ce0*/  HMMA.16816.F32 R28, R160.reuse, R144, R28 ;  /* 0x00000090a01c723c */ /* 0x044ff0000000181c */
[----:B------:R-:W-:Y:S01]  /*6cf0*/  HMMA.16816.F32 R32, R160, R146, R32 ;  /* 0x00000092a020723c */ /* 0x000fe20000001820 */
[----:B------:R-:W2:Y:S05]  /*6d00*/  LDSM.16.M88.4 R144, [R2+0x6800] ;  /* 0x006800000290783b */ /* 0x000eaa0000000200 */
[----:B------:R-:W4:Y:S02]  /*6d10*/  LDSM.16.M88.4 R160, [R2+0x7000] ;  /* 0x0070000002a0783b */ /* 0x000f240000000200 */
[C---:B------:R-:W-:Y:S08]  /*6d20*/  HMMA.16816.F32 R4, R176.reuse, R180, R4 ;  /* 0x000000b4b004723c */ /* 0x040ff00000001804 */
[C---:B------:R-:W-:Y:S01]  /*6d30*/  HMMA.16816.F32 R8, R176.reuse, R182, R8 ;  /* 0x000000b6b008723c */ /* 0x040fe20000001808 */
[----:B------:R-:W-:Y:S07]  /*6d40*/  LDSM.16.M88.4 R180, [R138+0x8000] ;  /* 0x008000008ab4783b */ /* 0x000fee0000000200 */
[C---:B-1----:R-:W-:Y:S08]  /*6d50*/  HMMA.16816.F32 R12, R176.reuse, R140, R12 ;  /* 0x0000008cb00c723c */ /* 0x042ff0000000180c */
[C---:B------:R-:W-:Y:S01]  /*6d60*/  HMMA.16816.F32 R16, R176.reuse, R142, R16 ;  /* 0x0000008eb010723c */ /* 0x040fe20000001810 */
[----:B------:R-:W-:Y:S07]  /*6d70*/  LDSM.16.M88.4 R140, [R197+UR5+0x9000] ;  /* 0x00900005c58c783b */ /* 0x000fee0008000200 */
[C---:B------:R-:W-:Y:S08]  /*6d80*/  HMMA.16816.F32 R20, R176.reuse, R148, R20 ;  /* 0x00000094b014723c */ /* 0x040ff00000001814 */
[C---:B------:R-:W-:Y:S01]  /*6d90*/  HMMA.16816.F32 R24, R176.reuse, R150, R24 ;  /* 0x00000096b018723c */ /* 0x040fe20000001818 */
[----:B------:R-:W-:Y:S07]  /*6da0*/  LDSM.16.M88.4 R148, [R197+UR5+0x9800] ;  /* 0x00980005c594783b */ /* 0x000fee0008000200 */
[C---:B------:R-:W-:Y:S08]  /*6db0*/  HMMA.16816.F32 R28, R176.reuse, R132, R28 ;  /* 0x00000084b01c723c */ /* 0x040ff0000000181c */
[----:B------:R-:W-:Y:S01]  /*6dc0*/  HMMA.16816.F32 R32, R176, R134, R32 ;  /* 0x00000086b020723c */ /* 0x000fe20000001820 */
[----:B------:R-:W1:Y:S05]  /*6dd0*/  LDSM.16.M88.4 R132, [R197+UR5+0x8800] ;  /* 0x00880005c584783b */ /* 0x000e6a0008000200 */
[----:B------:R-:W5:Y:S02]  /*6de0*/  LDSM.16.M88.4 R176, [R196+0x2000] ;  /* 0x00200000c4b0783b */ /* 0x000f640000000200 */
        /* <DEDUP_REMOVED lines=9> */
[C---:B------:R-:W-:Y:S08]  /*6e80*/  HMMA.16816.F32 R28, R152.reuse, R164, R28 ;  /* 0x000000a4981c723c */ /* 0x040ff0000000181c */
        /* <DEDUP_REMOVED lines=12> */
[C---:B------:R-:W-:Y:S08]  /*6f50*/  HMMA.16816.F32 R28, R168.reuse, R148, R28 ;  /* 0x00000094a81c723c */ /* 0x040ff0000000181c */
[----:B------:R-:W-:Y:S01]  /*6f60*/  HMMA.16816.F32 R32, R168, R150, R32 ;  /* 0x00000096a820723c */ /* 0x000fe20000001820 */
[----:B------:R-:W1:Y:S05]  /*6f70*/  LDSM.16.M88.4 R148, [R3+0x9800] ;  /* 0x009800000394783b */ /* 0x000e6a0000000200 */
[----:B------:R-:W1:Y:S02]  /*6f80*/  LDSM.16.M88.4 R168, [R136+0x2000] ;  /* 0x0020000088a8783b */ /* 0x000e640000000200 */
[C---:B-----5:R-:W-:Y:S08]  /*6f90*/  HMMA.16816.F32 R4, R176.reuse, R180, R4 ;  /* 0x000000b4b004723c */ /* 0x060ff00000001804 */
        /* <DEDUP_REMOVED lines=10> */
[----:B------:R-:W5:Y:S05]  /*7040*/  LDSM.16.M88.4 R156, [R2+0x9800] ;  /* 0x00980000029c783b */ /* 0x000f6a0000000200 */
[----:B------:R-:W-:Y:S02]  /*7050*/  LDSM.16.M88.4 R176, [R197+UR5+0xa000] ;  /* 0x00a00005c5b0783b */ /* 0x000fe40008000200 */
[C---:B----4-:R-:W-:Y:S08]  /*7060*/  HMMA.16816.F32 R4, R160.reuse, R164, R4 ;  /* 0x000000a4a004723c */ /* 0x050ff00000001804 */
        /* <DEDUP_REMOVED lines=8> */
[C---:B------:R-:W-:Y:S08]  /*70f0*/  HMMA.16816.F32 R28, R160.reuse, R148, R28 ;  /* 0x00000094a01c723c */ /* 0x040ff0000000181c */
[----:B------:R-:W-:Y:S01]  /*7100*/  HMMA.16816.F32 R32, R160, R150, R32 ;  /* 0x00000096a020723c */ /* 0x000fe20000001820 */
[----:B------:R-:W1:Y:S05]  /*7110*/  LDSM.16.M88.4 R148, [R197+UR5+0xb800] ;  /* 0x00b80005c594783b */ /* 0x000e6a0008000200 */
[----:B------:R-:W-:Y:S02]  /*7120*/  LDSM.16.M88.4 R160, [R196+0x4000] ;  /* 0x00400000c4a0783b */ /* 0x000fe40000000200 */
[C---:B------:R-:W-:Y:S08]  /*7130*/  HMMA.16816.F32 R4, R168.reuse, R172, R4 ;  /* 0x000000aca804723c */ /* 0x040ff00000001804 */
        /* <DEDUP_REMOVED lines=10> */
[----:B------:R-:W5:Y:S05]  /*71e0*/  LDSM.16.M88.4 R156, [R138+0xb800] ;  /* 0x00b800008a9c783b */ /* 0x000f6a0000000200 */
[----:B------:R-:W-:Y:S02]  /*71f0*/  LDSM.16.M88.4 R168, [R139+0x4000] ;  /* 0x004000008ba8783b */ /* 0x000fe40000000200 */
[C---:B----4-:R-:W-:Y:S08]  /*7200*/  HMMA.16816.F32 R4, R164.reuse, R176, R4 ;  /* 0x000000b0a404723c */ /* 0x050ff00000001804 */
        /* <DEDUP_REMOVED lines=12> */
[C---:B------:R-:W-:Y:S08]  /*72d0*/  HMMA.16816.F32 R4, R160.reuse, R172, R4 ;  /* 0x000000aca004723c */ /* 0x040ff00000001804 */
[C---:B------:R-:W-:Y:S08]  /*72e0*/  HMMA.16816.F32 R8, R160.reuse, R174, R8 ;  /* 0x000000aea008723c */ /* 0x040ff00000001808 */
[C---:B--2---:R-:W-:Y:S08]  /*72f0*/  HMMA.16816.F32 R12, R160.reuse, R144, R12 ;  /* 0x00000090a00c723c */ /* 0x044ff0000000180c */
[C---:B------:R-:W-:Y:S08]  /*7300*/  HMMA.16816.F32 R16, R160.reuse, R146, R16 ;  /* 0x00000092a010723c */ /* 0x040ff00000001810 */
[C---:B---3--:R-:W-:Y:S08]  /*7310*/  HMMA.16816.F32 R20, R160.reuse, R152, R20 ;  /* 0x00000098a014723c */ /* 0x048ff00000001814 */
[C---:B------:R-:W-:Y:S08]  /*7320*/  HMMA.16816.F32 R24, R160.reuse, R154, R24 ;  /* 0x0000009aa018723c */ /* 0x040ff00000001818 */
[C---:B-----5:R-:W-:Y:S08]  /*7330*/  HMMA.16816.F32 R28, R160.reuse, R156, R28 ;  /* 0x0000009ca01c723c */ /* 0x060ff0000000181c */
[----:B------:R-:W-:Y:S08]  /*7340*/  HMMA.16816.F32 R32, R160, R158, R32 ;  /* 0x0000009ea020723c */ /* 0x000ff00000001820 */
[C---:B----4-:R-:W-:Y:S08]  /*7350*/  HMMA.16816.F32 R4, R168.reuse, R176, R4 ;  /* 0x000000b0a804723c */ /* 0x050ff00000001804 */
[C---:B------:R-:W-:Y:S08]  /*7360*/  HMMA.16816.F32 R8, R168.reuse, R178, R8 ;  /* 0x000000b2a808723c */ /* 0x040ff00000001808 */
[C---:B-1----:R-:W-:Y:S08]  /*7370*/  HMMA.16816.F32 R12, R168.reuse, R132, R12 ;  /* 0x00000084a80c723c */ /* 0x042ff0000000180c */
        /* <DEDUP_REMOVED lines=15> */
[----:B------:R-:W-:Y:S01]  /*7470*/  MUFU.TANH R245, R245 ;  /* 0x000000f500f57308 */ /* 0x000fe20000002400 */
[----:B------:R-:W1:Y:S01]  /*7480*/  LDSM.16.M88.4 R132, [R2+0xb800] ;  /* 0x00b800000284783b */ /* 0x000e620000000200 */
[----:B------:R-:W-:Y:S04]  /*7490*/  DEPBAR.LE SB0, 0x0 ;  /* 0x000080000000791a */ /* 0x000fe80000000000 */
[----:B------:R-:W-:Y:S01]  /*74a0*/  FMUL.FTZ R249, R8, UR6 ;  /* 0x0000000608f97c20 */ /* 0x000fe20008410000 */
[C---:B--2---:R-:W-:Y:S03]  /*74b0*/  HMMA.16816.F32 R20, R164.reuse, R140, R20 ;  /* 0x0000008ca414723c */ /* 0x044fe60000001814 */
        /* <DEDUP_REMOVED lines=13> */
[----:B------:R-:W2:Y:S01]  /*7590*/  MUFU.TANH R236, R236 ;  /* 0x000000ec00ec7308 */ /* 0x000ea20000002400 */
        /* <DEDUP_REMOVED lines=12> */
[----:B--2---:R-:W-:Y:S01]  /*7660*/  FMNMX3.FTZ R251, R0, R238, R236, !PT ;  /* 0x000000ee00fb7276 */ /* 0x004fe200078100ec */
[C---:B-1----:R-:W-:Y:S03]  /*7670*/  HMMA.16816.F32 R28, R164.reuse, R132, R28 ;  /* 0x00000084a41c723c */ /* 0x042fe6000000181c */
        /* <DEDUP_REMOVED lines=50> */
.L_x_1150:
[----:B--2---:R-:W2:Y:S01]  /*79a0*/  SHFL.BFLY PT, R3, R244, 0x2, 0x1f ;  /* 0x0c401f00f4037f89 */ /* 0x004ea200000e0000 */
        /* <DEDUP_REMOVED lines=382> */
.L_x_1148:
        /* <DEDUP_REMOVED lines=254> */
.L_x_1152:
        /* <DEDUP_REMOVED lines=53> */
.L_x_1154:
[----:B------:R-:W-:Y:S05]  /*a4c0*/  BSYNC.RECONVERGENT B0 ;  /* 0x0000000000007941 */ /* 0x000fea0003800200 */
.L_x_1153:
[----:B------:R-:W2:Y:S01]  /*a4d0*/  LDCU.64 UR4, c[0x0][0x410] ;  /* 0x00008200ff0477ac */ /* 0x000ea20008000a00 */
[----:B------:R-:W-:Y:S01]  /*a4e0*/  @P0 IMAD.MOV.U32 R20, RZ, RZ, R24 ;  /* 0x000000ffff140224 */ /* 0x000fe200078e0018 */
[----:B-1----:R-:W-:Y:S01]  /*a4f0*/  SHF.R.U32.HI R4, RZ, 0x3, R193 ;  /* 0x00000003ff047819 */ /* 0x002fe200000116c1 */
[----:B------:R1:W3:Y:S01]  /*a500*/  LDS.128 R16, [R7+0x2000] ;  /* 0x0020000007107984 */ /* 0x0002e20000000c00 */
[----:B------:R-:W-:Y:S02]  /*a510*/  BSSY.RECONVERGENT B0, `(.L_x_1155) ;  /* 0x0000021000007945 */ /* 0x000fe40003800200 */
[----:B------:R-:W-:Y:S01]  /*a520*/  IADD3 R20, P0, PT, R192, R20, RZ ;  /* 0x00000014c0147210 */ /* 0x000fe20007f1e0ff */
[C---:B------:R-:W-:Y:S01]  /*a530*/  VIADD R3, R4.reuse, 0x30 ;  /* 0x0000003004037836 */ /* 0x040fe20000000000 */
[C---:B------:R-:W-:Y:S01]  /*a540*/  ISETP.GE.AND P3, PT, R4.reuse, R198, PT ;  /* 0x000000c60400720c */ /* 0x040fe20003f66270 */
[----:B------:R-:W-:Y:S01]  /*a550*/  VIADD R11, R4, 0x10 ;  /* 0x00000010040b7836 */ /* 0x000fe20000000000 */
[----:B------:R-:W-:-:S02]  /*a560*/  IADD3.X R21, PT, PT, RZ, R9, RZ, P0, !PT ;  /* 0x00000009ff157210 */ /* 0x000fc400007fe4ff */
[-C--:B------:R-:W-:Y:S02]  /*a570*/  ISETP.GE.AND P0, PT, R3, R198.reuse, PT ;  /* 0x000000c60300720c */ /* 0x080fe40003f06270 */
[----:B------:R-:W-:Y:S02]  /*a580*/  ISETP.GE.AND P2, PT, R11, R198, PT ;  /* 0x000000c60b00720c */ /* 0x000fe40003f46270 */
[----:B------:R1:W4:Y:S01]  /*a590*/  LDS.128 R8, [R7+0x4000] ;  /* 0x0040000007087984 */ /* 0x0003220000000c00 */
[----:B------:R-:W-:Y:S01]  /*a5a0*/  IADD3 R5, PT, PT, R4, 0x20, RZ ;  /* 0x0000002004057810 */ /* 0x000fe20007ffe0ff */
[----:B--2---:R-:W-:-:S03]  /*a5b0*/  IMAD.WIDE.U32 R2, R23, UR4, R20 ;  /* 0x0000000417027c25 */ /* 0x004fc6000f8e0014 */
[----:B------:R-:W-:Y:S01]  /*a5c0*/  ISETP.GE.AND P1, PT, R5, R198, PT ;  /* 0x000000c60500720c */ /* 0x000fe20003f26270 */
[----:B------:R-:W-:Y:S02]  /*a5d0*/  IMAD R25, R23, UR5, R3 ;  /* 0x0000000517197c24 */ /* 0x000fe4000f8e0203 */
[----:B------:R1:W2:Y:S01]  /*a5e0*/  LDS.128 R20, [R7] ;  /* 0x0000000007147984 */ /* 0x0002a20000000c00 */
[----:B------:R-:W-:Y:S02]  /*a5f0*/  IMAD.MOV.U32 R5, RZ, RZ, RZ ;  /* 0x000000ffff057224 */ /* 0x000fe400078e00ff */
[----:B------:R-:W-:Y:S01]  /*a600*/  IMAD.WIDE.U32 R4, R6, 0x40, R4 ;  /* 0x0000004006047825 */ /* 0x000fe200078e0004 */
[----:B------:R-:W-:Y:S06]  /*a610*/  @P3 BRA `(.L_x_1156) ;  /* 0x0000000000403947 */ /* 0x000fec0003800000 */
        /* <DEDUP_REMOVED lines=16> */
.L_x_1156:
[----:B------:R-:W-:Y:S05]  /*a720*/  BSYNC.RECONVERGENT B0 ;  /* 0x0000000000007941 */ /* 0x000fea0003800200 */
.L_x_1155:
        /* <DEDUP_REMOVED lines=24> */
.L_x_1158:
[----:B------:R-:W-:Y:S05]  /*a8b0*/  BSYNC.RECONVERGENT B0 ;  /* 0x0000000000007941 */ /* 0x000fea0003800200 */
.L_x_1157:
        /* <DEDUP_REMOVED lines=24> */
.L_x_1160:
[----:B------:R-:W-:Y:S05]  /*aa40*/  BSYNC.RECONVERGENT B0 ;  /* 0x0000000000007941 */ /* 0x000fea0003800200 */
.L_x_1159:
        /* <DEDUP_REMOVED lines=8> */
[----:B------:R-:W3:Y:S01]  /*aad0*/  LDCU.64 UR4, c[0x0][0x3f0] ;  /* 0x00007e00ff0477ac */ /* 0x000ee20008000a00 */
[----:B------:R-:W-:Y:S02]  /*aae0*/  MOV R5, R25 ;  /* 0x0000001900057202 */ /* 0x000fe40000000f00 */
        /* <DEDUP_REMOVED lines=14> */
.L_x_1161:
        /* <DEDUP_REMOVED lines=11> */
.L_x_1820:


//--------------------- .text._ZN5flash16flash_fwd_kernelI23Flash_fwd_kernel_traitsILi192ELi64ELi64ELi4ELb0ELb0EN7cutlass6half_tE19Flash_kernel_traitsILi192ELi64ELi64ELi4ES3_EELb1ELb0ELb0ELb1ELb0ELb0ELb0ELb1EEEvNS_16Flash_fwd_paramsE --------------------------
	.section	.text._ZN5flash16flash_fwd_kernelI23Flash_fwd_kernel_traitsILi192ELi64ELi64ELi4ELb0ELb0EN7cutlass6half_tE19Flash_kernel_traitsILi192ELi64ELi64ELi4ES3_EELb1ELb0ELb0ELb1ELb0ELb0ELb0ELb1EEEvNS_16Flash_fwd_paramsE,"ax",@progbits
	.align	128
        .global         _ZN5flash16flash_fwd_kernelI23Flash_fwd_kernel_traitsILi192ELi64ELi64ELi4ELb0ELb0EN7cutlass6half_tE19Flash_kernel_traitsILi192ELi64ELi64ELi4ES3_EELb1ELb0ELb0ELb1ELb0ELb0ELb0ELb1EEEvNS_16Flash_fwd_paramsE
        .type           _ZN5flash16flash_fwd_kernelI23Flash_fwd_kernel_traitsILi192ELi64ELi64ELi4ELb0ELb0EN7cutlass6half_tE19Flash_kernel_traitsILi192ELi64ELi64ELi4ES3_EELb1ELb0ELb0ELb1ELb0ELb0ELb0ELb1EEEvNS_16Flash_fwd_paramsE,@function
        .size           _ZN5flash16flash_fwd_kernelI23Flash_fwd_kernel_traitsILi192ELi64ELi64ELi4ELb0ELb0EN7cutlass6half_tE19Flash_kernel_traitsILi192ELi64ELi64ELi4ES3_EELb1ELb0ELb0ELb1ELb0ELb0ELb0ELb1EEEvNS_16Flash_fwd_paramsE,(.L_x_1821 - _ZN5flash16flash_fwd_kernelI23Flash_fwd_kernel_traitsILi192ELi64ELi64ELi4ELb0ELb0EN7cutlass6half_tE19Flash_kernel_traitsILi192ELi64ELi64ELi4ES3_EELb1ELb0ELb0ELb1ELb0ELb0ELb0ELb1EEEvNS_16Flash_fwd_paramsE)
        .other          _ZN5flash16flash_fwd_kernelI23Flash_fwd_kernel_traitsILi192ELi64ELi64ELi4ELb0ELb0EN7cutlass6half_tE19Flash_kernel_traitsILi192ELi64ELi64ELi4ES3_EELb1ELb0ELb0ELb1ELb0ELb0ELb0ELb1EEEvNS_16Flash_fwd_paramsE,@"STO_CUDA_ENTRY STV_DEFAULT"
_ZN5flash16flash_fwd_kernelI23Flash_fwd_kernel_traitsILi192ELi64ELi64ELi4ELb0ELb0EN7cutlass6half_tE19Flash_kernel_traitsILi192ELi64ELi64ELi4ES3_EELb1ELb0ELb0ELb1ELb0ELb0ELb0ELb1EEEvNS_16Flash_fwd_paramsE:
.text._ZN5flash16flash_fwd_kernelI23Flash_fwd_kernel_traitsILi192ELi64ELi64ELi4ELb0ELb0EN7cutlass6half_tE19Flash_kernel_traitsILi192ELi64ELi64ELi4ES3_EELb1ELb0ELb0ELb1ELb0ELb0ELb0ELb1EEEvNS_16Flash_fwd_paramsE:
        /* <DEDUP_REMOVED lines=14> */
[----:B----4-:R-:W-:-:S05]  /*00e0*/  @P3 IMAD.MOV.U32 R3, RZ, RZ, R98 ;  /* 0x000000ffff033224 */ /* 0x010fca00078e0062 */
[----:B-1----:R1:W3:Y:S01]  /*00f0*/  @P3 LDG.E.64 R4, desc[UR18][R2.64] ;  /* 0x0000001202043981 */ /* 0x0022e2000c1e1b00 */
[----:B--2---:R-:W-:Y:S02]  /*0100*/  IMAD.U32 R196, RZ, RZ, UR4 ;  /* 0x00000004ffc47e24 */ /* 0x004fe4000f8e00ff */
[----:B------:R-:W-:Y:S01]  /*0110*/  IMAD.U32 R197, RZ, RZ, UR5 ;  /* 0x00000005ffc57e24 */ /* 0x000fe2000f8e00ff */
[----:B------:R-:W2:Y:S01]  /*0120*/  S2R R16, SR_CTAID.Z ;  /* 0x0000000000107919 */ /* 0x000ea20000002700 */
[----:B------:R-:W4:Y:S01]  /*0130*/  S2R R186, SR_TID.X ;  /* 0x0000000000ba7919 */ /* 0x000f220000002100 */
[----:B------:R-:W-:Y:S01]  /*0140*/  ISETP.NE.U32.AND P2, PT, RZ, UR8, PT ;  /* 0x00000008ff007c0c */ /* 0x000fe2000bf45070 */
[----:B------:R-:W3:Y:S02]  /*0150*/  LDCU.64 UR4, c[0x0][0x478] ;  /* 0x00008f00ff0477ac */ /* 0x000ee40008000a00 */
[----:B------:R-:W3:Y:S01]  /*0160*/  @P3 LDG.E.64 R196, desc[UR18][R196.64] ;  /* 0x00000012c4c43981 */ /* 0x000ee2000c1e1b00 */
[----:B------:R-:W-:Y:S01]  /*0170*/  ISETP.NE.AND.EX P2, PT, RZ, UR9, PT, P2 ;  /* 0x00000009ff007c0c */ /* 0x000fe2000bf45320 */
[----:B------:R-:W-:Y:S01]  /*0180*/  IMAD.MOV.U32 R8, RZ, RZ, -0x1 ;  /* 0xffffffffff087424 */ /* 0x000fe200078e00ff */
[----:B------:R-:W-:Y:S01]  /*0190*/  UISETP.NE.U32.AND UP0, UPT, UR8, URZ, UPT ;  /* 0x000000ff0800728c */ /* 0x000fe2000bf05070 */
[----:B------:R-:W-:-:S03]  /*01a0*/  IMAD.WIDE.U32 R6, R24, 0x4, R6 ;  /* 0x0000000418067825 */ /* 0x000fc600078e0006 */
[----:B------:R-:W-:Y:S01]  /*01b0*/  UISETP.NE.AND.EX UP0, UPT, UR9, URZ, UPT, UP0 ;  /* 0x000000ff0900728c */ /* 0x000fe2000bf05300 */
[----:B------:R-:W-:Y:S01]  /*01c0*/  IMAD.SHL.U32 R11, R24, 0x4, RZ ;  /* 0x00000004180b7824 */ /* 0x000fe200078e00ff */
[----:B------:R-:W-:-:S04]  /*01d0*/  SHF.R.U32.HI R12, RZ, 0x1e, R24 ;  /* 0x0000001eff0c7819 */ /* 0x000fc80000011618 */
[----:B------:R-:W-:Y:S02]  /*01e0*/  PLOP3.LUT P0, PT, PT, PT, UP0, 0x80, 0x8 ;  /* 0x000000000008781c */ /* 0x000fe40003f0f008 */
[----:B--2---:R-:W-:-:S04]  /*01f0*/  LOP3.LUT R0, R16, R108, R24, 0xfe, !PT ;  /* 0x0000006c10007212 */ /* 0x004fc800078efe18 */
[----:B----4-:R-:W-:Y:S02]  /*0200*/  LOP3.LUT P4, RZ, R0, R186, RZ, 0xfc, !PT ;  /* 0x000000ba00ff7212 */ /* 0x010fe4000788fcff */
[----:B------:R-:W3:Y:S11]  /*0210*/  @P3 LDC R0, c[0x0][0x520] ;  /* 0x00014800ff003b82 */ /* 0x000ef60000000800 */
[----:B-1----:R-:W1:Y:S01]  /*0220*/  @!P4 LDC.64 R2, c[0x0][0x528] ;  /* 0x00014a00ff02cb82 */ /* 0x002e620000000a00 */
[----:B------:R-:W-:Y:S01]  /*0230*/  IMAD.MOV.U32 R9, RZ, RZ, RZ ;  /* 0x000000ffff097224 */ /* 0x000fe200078e00ff */
[----:B---3--:R-:W-:-:S05]  /*0240*/  @P3 IADD3 R97, P1, PT, R4, R0, RZ ;  /* 0x0000000004613210 */ /* 0x008fca0007f3e0ff */
[----:B------:R-:W-:Y:S02]  /*0250*/  @P3 IMAD.X R98, RZ, RZ, R5, P1 ;  /* 0x000000ffff623224 */ /* 0x000fe400008e0605 */
[----:B------:R-:W-:Y:S02]  /*0260*/  @!P4 IMAD.MOV.U32 R4, RZ, RZ, R97 ;  /* 0x000000ffff04c224 */ /* 0x000fe400078e0061 */
[----:B------:R-:W-:Y:S01]  /*0270*/  @!P4 IMAD.MOV.U32 R5, RZ, RZ, R98 ;  /* 0x000000ffff05c224 */ /* 0x000fe200078e0062 */
[----:B-1----:R-:W-:Y:S04]  /*0280*/  @!P4 STG.E.64 desc[UR18][R2.64], R196 ;  /* 0x000000c40200c986 */ /* 0x002fe8000c101b12 */
[----:B------:R1:W-:Y:S01]  /*0290*/  @!P4 STG.E.64 desc[UR18][R2.64+0x8], R4 ;  /* 0x000008040200c986 */ /* 0x0003e2000c101b12 */
[----:B------:R-:W-:-:S03]  /*02a0*/  ISETP.NE.U32.AND P4, PT, RZ, UR6, PT ;  /* 0x00000006ff007c0c */ /* 0x000fc6000bf85070 */
[----:B------:R-:W2:Y:S01]  /*02b0*/  @P2 LDG.E R8, desc[UR18][R6.64] ;  /* 0x0000001206082981 */ /* 0x000ea2000c1e1900 */
[----:B------:R-:W-:Y:S02]  /*02c0*/  ISETP.NE.U32.AND P2, PT, RZ, UR4, PT ;  /* 0x00000004ff007c0c */ /* 0x000fe4000bf45070 */
[----:B------:R-:W-:Y:S01]  /*02d0*/  ISETP.NE.AND.EX P4, PT, RZ, UR7, PT, P4 ;  /* 0x00000007ff007c0c */ /* 0x000fe2000bf85340 */
[----:B------:R3:W4:Y:S01]  /*02e0*/  @P0 LDG.E R10, desc[UR18][R6.64+0x4] ;  /* 0x00000412060a0981 */ /* 0x000722000c1e1900 */
[----:B------:R-:W-:-:S11]  /*02f0*/  ISETP.NE.AND.EX P2, PT, RZ, UR5, PT, P2 ;  /* 0x00000005ff007c0c */ /* 0x000fd6000bf45320 */
[C---:B-1----:R-:W-:Y:S02]  /*0300*/  @P4 IADD3 R4, P3, PT, R11.reuse, UR6, RZ ;  /* 0x000000060b044c10 */ /* 0x042fe4000ff7e0ff */
[----:B------:R-:W-:Y:S01]  /*0310*/  @P2 IADD3 R2, P1, PT, R11, UR4, RZ ;  /* 0x000000040b022c10 */ /* 0x000fe2000ff3e0ff */
[----:B------:R-:W1:Y:S01]  /*0320*/  LDCU.U8 UR4, c[0x0][0x532] ;  /* 0x0000a640ff0477ac */ /* 0x000e620008000000 */
[C---:B------:R-:W-:Y:S01]  /*0330*/  @P4 IADD3.X R5, PT, PT, R12.reuse, UR7, RZ, P3, !PT ;  /* 0x000000070c054c10 */ /* 0x040fe20009ffe4ff */
[----:B---3--:R-:W3:Y:S01]  /*0340*/  LDC.64 R6, c[0x0][0x468] ;  /* 0x00011a00ff067b82 */ /* 0x008ee20000000a00 */
[----:B------:R-:W-:-:S03]  /*0350*/  @P2 IADD3.X R3, PT, PT, R12, UR5, RZ, P1, !PT ;  /* 0x000000050c032c10 */ /* 0x000fc60008ffe4ff */
[----:B------:R3:W4:Y:S04]  /*0360*/  @P4 LDG.E R9, desc[UR18][R4.64] ;  /* 0x0000001204094981 */ /* 0x000728000c1e1900 */
[----:B------:R3:W4:Y:S01]  /*0370*/  @P2 LDG.E R0, desc[UR18][R2.64] ;  /* 0x0000001202002981 */ /* 0x000722000c1e1900 */
[----:B-1----:R-:W-:Y:S02]  /*0380*/  ISETP.NE.AND P4, PT, RZ, UR4, PT ;  /* 0x00000004ff007c0c */ /* 0x002fe4000bf85270 */
[----:B---3--:R-:W-:-:S04]  /*0390*/  ISETP.EQ.U32.AND P3, PT, R6, RZ, PT ;  /* 0x000000ff0600720c */ /* 0x008fc80003f62070 */
[----:B------:R-:W-:Y:S01]  /*03a0*/  ISETP.EQ.OR.EX P3, PT, R7, RZ, !P4, P3 ;  /* 0x000000ff0700720c */ /* 0x000fe20006762730 */
[----:B------:R-:W1:Y:S01]  /*03b0*/  @!P2 LDC.64 R4, c[0x0][0x488] ;  /* 0x00012200ff04ab82 */ /* 0x000e620000000a00 */
[----:B------:R-:W-:Y:S01]  /*03c0*/  IADD3 R2, P1, PT, R11, R6, RZ ;  /* 0x000000060b027210 */ /* 0x000fe20007f3e0ff */
[----:B------:R-:W-:-:S04]  /*03d0*/  IMAD.MOV.U32 R11, RZ, RZ, -0x1 ;  /* 0xffffffffff0b7424 */ /* 0x000fc800078e00ff */
[----:B------:R-:W-:-:S06]  /*03e0*/  IMAD.X R3, R12, 0x1, R7, P1 ;  /* 0x000000010c037824 */ /* 0x000fcc00008e0607 */
[----:B------:R3:W5:Y:S01]  /*03f0*/  @!P3 LDG.E R11, desc[UR18][R2.64] ;  /* 0x00000012020bb981 */ /* 0x000762000c1e1900 */
[----:B------:R-:W-:Y:S01]  /*0400*/  ISETP.NE.U32.AND P3, PT, R6, RZ, PT ;  /* 0x000000ff0600720c */ /* 0x000fe20003f65070 */
[----:B------:R-:W3:Y:S01]  /*0410*/  @!UP0 LDCU UR17, c[0x0][0x434] ;  /* 0x00008680ff1187ac */ /* 0x000ee20008000800 */
[----:B------:R-:W-:Y:S02]  /*0420*/  IMAD.SHL.U32 R103, R108, 0x40, RZ ;  /* 0x000000406c677824 */ /* 0x000fe400078e00ff */
[----:B------:R-:W-:Y:S02]  /*0430*/  ISETP.NE.AND.EX P3, PT, R7, RZ, PT, P3 ;  /* 0x000000ff0700720c */ /* 0x000fe40003f65330 */
[----:B--2---:R-:W-:Y:S02]  /*0440*/  R2UR UR16, R8 ;  /* 0x00000000081072ca */ /* 0x004fe400000e0000 */
[----:B------:R-:W2:Y:S01]  /*0450*/  @!P2 LDC R8, c[0x0][0x43c] ;  /* 0x00010f00ff08ab82 */ /* 0x000ea20000000800 */
[----:B----4-:R-:W-:-:S02]  /*0460*/  @P0 R2UR UR4, R10 ;  /* 0x000000000a0402ca */ /* 0x010fc400000e0000 */
[----:B-1----:R-:W-:-:S04]  /*0470*/  @!P2 ISETP.NE.U32.AND P0, PT, R4, RZ, PT ;  /* 0x000000ff0400a20c */ /* 0x002fc80003f05070 */
[----:B------:R-:W-:-:S07]  /*0480*/  @!P2 ISETP.NE.AND.EX P0, PT, R5, RZ, PT, P0 ;  /* 0x000000ff0500a20c */ /* 0x000fce0003f05300 */
[----:B---3--:R-:W-:Y:S01]  /*0490*/  @UP0 UIADD3 UR17, UPT, UPT, UR4, -UR16, URZ ;  /* 0x8000001004110290 */ /* 0x008fe2000fffe0ff */
[----:B------:R-:W1:Y:S05]  /*04a0*/  LDCU UR4, c[0x0][0x3e0] ;  /* 0x00007c00ff0477ac */ /* 0x000e6a0008000800 */
[----:B------:R-:W-:Y:S02]  /*04b0*/  ISETP.LT.AND P1, PT, R103, UR17, PT ;  /* 0x0000001167007c0c */ /* 0x000fe4000bf21270 */
[----:B--2---:R-:W-:Y:S01]  /*04c0*/  @!P2 SEL R4, R8, RZ, P0 ;  /* 0x000000ff0804a207 */ /* 0x004fe20000000000 */
[----:B------:R-:W-:Y:S02]  /*04d0*/  @P2 IMAD.IADD R117, R0, 0x1, -R9 ;  /* 0x0000000100752824 */ /* 0x000fe400078e0a09 */
[----:B------:R-:W2:Y:S01]  /*04e0*/  @!P3 LDC R0, c[0x0][0x438] ;  /* 0x00010e00ff00bb82 */ /* 0x000ea20000000800 */
[----:B-1----:R-:W-:Y:S07]  /*04f0*/  @!P3 BRA `(.L_x_1162) ;  /* 0x00000000000cb947 */ /* 0x002fee0003800000 */
[----:B--2---:R-:W2:Y:S02]  /*0500*/  @P4 LDG.E R0, desc[UR18][R2.64+0x4] ;  /* 0x0000041202004981 */ /* 0x004ea4000c1e1900 */
[----:B--2--5:R-:W-:-:S06]  /*0510*/  @P4 IADD3 R0, PT, PT, R0, -R11, RZ ;  /* 0x8000000b00004210 */ /* 0x024fcc0007ffe0ff */
[----:B------:R1:W5:Y:S02]  /*0520*/  @!P4 LDG.E R0, desc[UR18][R2.64] ;  /* 0x000000120200c981 */ /* 0x000364000c1e1900 */
.L_x_1162:
[----:B--2--5:R-:W-:Y:S01]  /*0530*/  @!P2 IADD3 R117, PT, PT, R4, R0, -R9 ;  /* 0x000000000475a210 */ /* 0x024fe20007ffe809 */
[----:B------:R-:W-:Y:S06]  /*0540*/  @!P1 EXIT ;  /* 0x000000000000994d */ /* 0x000fec0003800000 */
[----:B------:R-:W-:Y:S01]  /*0550*/  ISETP.GT.AND P0, PT, R117, RZ, PT ;  /* 0x000000ff7500720c */ /* 0x000fe20003f04270 */
[----:B------:R-:W-:Y:S01]  /*0560*/  IMAD R105, R24, UR4, R16 ;  /* 0x0000000418697c24 */ /* 0x000fe2000f8e0210 */
[----:B------:R-:W-:-:S11]  /*0570*/  LOP3.LUT R107, R186, 0x1f, RZ, 0xc0, !PT ;  /* 0x0000001fba6b7812 */ /* 0x000fd600078ec0ff */
[----:B------:R-:W-:Y:S05]  /*0580*/  @P0 BRA `(.L_x_1163) ;  /* 0x0000000c00100947 */ /* 0x000fea0003800000 */
[----:B-1----:R-:W1:Y:S01]  /*0590*/  LDC.U8 R2, c[0x0][0x549] ;  /* 0x00015240ff027b82 */ /* 0x002e620000000000 */
[----:B------:R-:W-:Y:S02]  /*05a0*/  MOV R0, UR16 ;  /* 0x0000001000007c02 */ /* 0x000fe40008000f00 */
[----:B------:R-:W-:Y:S02]  /*05b0*/  SHF.L.U32 R21, R186, 0x3, RZ ;  /* 0x00000003ba157819 */ /* 0x000fe400000006ff */
[----:B------:R-:W-:-:S03]  /*05c0*/  ISETP.NE.AND P0, PT, R0, -0x1, PT ;  /* 0xffffffff0000780c */ /* 0x000fc60003f05270 */
[----:B------:R-:W2:Y:S08]  /*05d0*/  LDC R15, c[0x0][0x434] ;  /* 0x00010d00ff0f7b82 */ /* 0x000eb00000000800 */
[----:B------:R-:W3:Y:S01]  /*05e0*/  LDC.U8 R10, c[0x0][0x548] ;  /* 0x00015200ff0a7b82 */ /* 0x000ee20000000000 */
[----:B-1----:R-:W-:-:S07]  /*05f0*/  ISETP.NE.AND P1, PT, R2, RZ, PT ;  /* 0x000000ff0200720c */ /* 0x002fce0003f25270 */
[----:B------:R-:W1:Y:S08]  /*0600*/  @!P0 LDC.64 R6, c[0x0][0x400] ;  /* 0x00010000ff068b82 */ /* 0x000e700000000a00 */
[----:B------:R-:W4:Y:S01]  /*0610*/  @P0 LDC.64 R8, c[0x0][0x408] ;  /* 0x00010200ff080b82 */ /* 0x000f220000000a00 */
[----:B------:R-:W-:-:S07]  /*0620*/  @P1 MOV R13, 0x1 ;  /* 0x00000001000d1802 */ /* 0x000fce0000000f00 */
[----:B------:R-:W5:Y:S08]  /*0630*/  @P1 LDC.64 R2, c[0x0][0x430] ;  /* 0x00010c00ff021b82 */ /* 0x000f700000000a00 */
[----:B------:R-:W2:Y:S01]  /*0640*/  @P1 LDC R14, c[0x0][0x430] ;  /* 0x00010c00ff0e1b82 */ /* 0x000ea20000000800 */
[----:B-1----:R-:W-:-:S03]  /*0650*/  @!P0 IMAD.WIDE.U32 R4, R24, R6, RZ ;  /* 0x0000000618048225 */ /* 0x002fc600078e00ff */
[----:B------:R-:W-:Y:S01]  /*0660*/  @!P0 MOV R0, R4 ;  /* 0x0000000400008202 */ /* 0x000fe20000000f00 */
[----:B-----5:R-:W-:Y:S02]  /*0670*/  @P1 IMAD R12, R2, R3, RZ ;  /* 0x00000003020c1224 */ /* 0x020fe400078e02ff */
[----:B----4-:R-:W-:Y:S01]  /*0680*/  @P0 IMAD.WIDE.U32 R2, R8, UR16, RZ ;  /* 0x0000001008020c25 */ /* 0x010fe2000f8e00ff */
[----:B---3--:R-:W-:Y:S06]  /*0690*/  @P1 BRA `(.L_x_1164) ;  /* 0x0000000000241947 */ /* 0x008fec0003800000 */
[----:B------:R-:W-:-:S13]  /*06a0*/  ISETP.NE.AND P2, PT, R10, RZ, PT ;  /* 0x000000ff0a00720c */ /* 0x000fda0003f45270 */
[----:B------:R-:W1:Y:S01]  /*06b0*/  @P2 LDC R12, c[0x0][0x454] ;  /* 0x00011500ff0c2b82 */ /* 0x000e620000000800 */
[----:B--2---:R-:W-:Y:S02]  /*06c0*/  @P2 MOV R14, 0x1 ;  /* 0x00000001000e2802 */ /* 0x004fe40000000f00 */
[----:B------:R-:W-:-:S05]  /*06d0*/  @!P2 MOV R14, 0x1 ;  /* 0x00000001000ea802 */ /* 0x000fca0000000f00 */
[----:B------:R-:W2:Y:S08]  /*06e0*/  @P2 LDC R13, c[0x0][0x454] ;  /* 0x00011500ff0d2b82 */ /* 0x000eb00000000800 */
[----:B------:R-:W3:Y:S08]  /*06f0*/  @!P2 LDC R6, c[0x0][0x434] ;  /* 0x00010d00ff06ab82 */ /* 0x000ef00000000800 */
[----:B------:R-:W4:Y:S01]  /*0700*/  @!P2 LDC R12, c[0x0][0x434] ;  /* 0x00010d00ff0cab82 */ /* 0x000f220000000800 */
[----:B--2---:R-:W-:-:S02]  /*0710*/  @P2 IMAD R13, R13, UR4, RZ ;  /* 0x000000040d0d2c24 */ /* 0x004fc4000f8e02ff */
[----:B-1-3--:R-:W-:-:S07]  /*0720*/  @!P2 IMAD R13, R6, UR4, RZ ;  /* 0x00000004060dac24 */ /* 0x00afce000f8e02ff */
.L_x_1164:
[----:B------:R-:W1:Y:S01]  /*0730*/  LDCU.64 UR4, c[0x0][0x410] ;  /* 0x00008200ff0477ac */ /* 0x000e620008000a00 */
[----:B------:R-:W-:Y:S01]  /*0740*/  @P0 IMAD.MOV.U32 R0, RZ, RZ, R2 ;  /* 0x000000ffff000224 */ /* 0x000fe200078e0002 */
[----:B------:R-:W-:Y:S01]  /*0750*/  LOP3.LUT R21, R21, 0x38, RZ, 0xc0, !PT ;  /* 0x0000003815157812 */ /* 0x000fe200078ec0ff */
[----:B------:R-:W-:Y:S01]  /*0760*/  @!P0 IMAD R4, R24, R7, R5 ;  /* 0x0000000718048224 */ /* 0x000fe200078e0205 */
[----:B------:R-:W-:Y:S01]  /*0770*/  SHF.R.U32.HI R186, RZ, 0x3, R186 ;  /* 0x00000003ffba7819 */ /* 0x000fe200000116ba */
[----:B------:R-:W-:Y:S01]  /*0780*/  @P0 IMAD R4, R9, UR16, R3 ;  /* 0x0000001009040c24 */ /* 0x000fe2000f8e0203 */
[----:B------:R-:W-:Y:S01]  /*0790*/  IADD3 R2, P0, PT, R21, R0, RZ ;  /* 0x0000000015027210 */ /* 0x000fe20007f1e0ff */
[----:B------:R-:W-:Y:S01]  /*07a0*/  IMAD.U32 R6, RZ, RZ, UR16 ;  /* 0x00000010ff067e24 */ /* 0x000fe2000f8e00ff */
[----:B------:R-:W-:Y:S01]  /*07b0*/  IADD3 R0, PT, PT, -R103, UR17, RZ ;  /* 0x0000001167007c10 */ /* 0x000fe2000fffe1ff */
[C---:B------:R-:W-:Y:S01]  /*07c0*/  VIADD R18, R186.reuse, 0x10 ;  /* 0x00000010ba127836 */ /* 0x040fe20000000000 */
[----:B------:R-:W-:Y:S01]  /*07d0*/  IADD3.X R3, PT, PT, RZ, R4, RZ, P0, !PT ;  /* 0x00000004ff037210 */ /* 0x000fe200007fe4ff */
[C---:B------:R-:W-:Y:S01]  /*07e0*/  VIADD R19, R186.reuse, 0x20 ;  /* 0x00000020ba137836 */ /* 0x040fe20000000000 */
[-C--:B------:R-:W-:Y:S01]  /*07f0*/  ISETP.GE.AND P0, PT, R186, R0.reuse, PT ;  /* 0x00000000ba00720c */ /* 0x080fe20003f06270 */
[----:B------:R-:W-:Y:S01]  /*0800*/  IMAD.MOV.U32 R187, RZ, RZ, RZ ;  /* 0x000000ffffbb7224 */ /* 0x000fe200078e00ff */
[----:B------:R-:W-:Y:S01]  /*0810*/  ISETP.NE.AND P1, PT, R10, RZ, !P1 ;  /* 0x000000ff0a00720c */ /* 0x000fe20004f25270 */
[----:B------:R-:W-:Y:S01]  /*0820*/  BSSY.RECONVERGENT B0, `(.L_x_1165) ;  /* 0x000001d000007945 */ /* 0x000fe20003800200 */
[----:B------:R-:W-:Y:S01]  /*0830*/  ISETP.NE.AND P4, PT, R6, -0x1, PT ;  /* 0xffffffff0600780c */ /* 0x000fe20003f85270 */
[----:B------:R-:W-:Y:S01]  /*0840*/  IMAD.WIDE.U32 R4, R108, 0x40, R186 ;  /* 0x000000406c047825 */ /* 0x000fe200078e00ba */
[----:B------:R-:W-:-:S02]  /*0850*/  ISETP.GE.AND P3, PT, R18, R0, PT ;  /* 0x000000001200720c */ /* 0x000fc40003f66270 */
[----:B------:R-:W-:Y:S01]  /*0860*/  ISETP.GE.AND P2, PT, R19, R0, PT ;  /* 0x000000001300720c */ /* 0x000fe20003f46270 */
[----:B-1----:R-:W-:Y:S01]  /*0870*/  IMAD.WIDE.U32 R10, R16, UR4, R2 ;  /* 0x00000004100a7c25 */ /* 0x002fe2000f8e0002 */
[----:B------:R-:W-:Y:S02]  /*0880*/  IADD3 R20, PT, PT, R186, 0x30, RZ ;  /* 0x00000030ba147810 */ /* 0x000fe40007ffe0ff */
[C---:B------:R-:W-:Y:S01]  /*0890*/  LOP3.LUT R23, R21.reuse, 0x40, RZ, 0xfc, !PT ;  /* 0x0000004015177812 */ /* 0x040fe200078efcff */
[----:B--2---:R-:W-:Y:S01]  /*08a0*/  IMAD R2, R24, R15, RZ ;  /* 0x0000000f18027224 */ /* 0x004fe200078e02ff */
[----:B------:R-:W-:Y:S01]  /*08b0*/  LOP3.LUT R22, R21, 0x80, RZ, 0xfc, !PT ;  /* 0x0000008015167812 */ /* 0x000fe200078efcff */
[----:B------:R-:W-:-:S03]  /*08c0*/  IMAD R9, R16, UR5, R11 ;  /* 0x0000000510097c24 */ /* 0x000fc6000f8e020b */
[----:B------:R-:W-:Y:S01]  /*08d0*/  SEL R15, R2, UR16, !P4 ;  /* 0x00000010020f7c07 */ /* 0x000fe2000e000000 */
        /* <DEDUP_REMOVED lines=17> */
.L_x_1166:
[----:B------:R-:W-:Y:S05]  /*09f0*/  BSYNC.RECONVERGENT B0 ;  /* 0x0000000000007941 */ /* 0x000fea0003800200 */
.L_x_1165:
        /* <DEDUP_REMOVED lines=22> */
.L_x_1168:
[----:B------:R-:W-:Y:S05]  /*0b60*/  BSYNC.RECONVERGENT B0 ;  /* 0x0000000000007941 */ /* 0x000fea0003800200 */
.L_x_1167:
[----:B----4-:R-:W-:Y:S01]  /*0b70*/  IMAD R12, R16, R12, RZ ;  /* 0x0000000c100c7224 */ /* 0x010fe200078e02ff */
[----:B------:R-:W-:Y:S01]  /*0b80*/  BSSY.RECONVERGENT B0, `(.L_x_1169) ;  /* 0x0000017000007945 */ /* 0x000fe20003800200 */
[----:B------:R-:W-:Y:S02]  /*0b90*/  ISETP.NE.AND P3, PT, R21, RZ, PT ;  /* 0x000000ff1500720c */ /* 0x000fe40003f65270 */
[----:B------:R-:W-:Y:S01]  /*0ba0*/  @!P1 IMAD R12, R24, R13, R12 ;  /* 0x0000000d180c9224 */ /* 0x000fe200078e020c */
[----:B------:R-:W-:Y:S05]  /*0bb0*/  @P2 BRA `(.L_x_1170) ;  /* 0x00000000004c2947 */ /* 0x000fea0003800000 */
[----:B------:R-:W3:Y:S01]  /*0bc0*/  LDCU.64 UR6, c[0x0][0x408] ;  /* 0x00008100ff0677ac */ /* 0x000ee20008000a00 */
[----:B-12---:R-:W-:Y:S01]  /*0bd0*/  IADD3 R2, P2, PT, R4, 0x20, RZ ;  /* 0x0000002004027810 */ /* 0x006fe20007f5e0ff */
[----:B------:R-:W-:Y:S01]  /*0be0*/  IMAD.MOV.U32 R6, RZ, RZ, R10 ;  /* 0x000000ffff067224 */ /* 0x000fe200078e000a */
        /* <DEDUP_REMOVED lines=16> */
.L_x_1170:
[----:B------:R-:W-:Y:S05]  /*0cf0*/  BSYNC.RECONVERGENT B0 ;  /* 0x0000000000007941 */ /* 0x000fea0003800200 */
.L_x_1169:
[----:B------:R-:W-:Y:S01]  /*0d00*/  SHF.R.S32.HI R6, RZ, 0x1f, R15 ;  /* 0x0000001fff067819 */ /* 0x000fe2000001140f */
[----:B-123--:R-:W-:Y:S01]  /*0d10*/  IMAD R2, R103, R14, RZ ;  /* 0x0000000e67027224 */ /* 0x00efe200078e02ff */
[----:B------:R-:W-:Y:S01]  /*0d20*/  SEL R3, R15, RZ, P1 ;  /* 0x000000ff0f037207 */ /* 0x000fe20000800000 */
[----:B------:R-:W-:Y:S01]  /*0d30*/  BSSY.RECONVERGENT B0, `(.L_x_1171) ;  /* 0x000001e000007945 */ /* 0x000fe20003800200 */
[-C--:B------:R-:W-:Y:S02]  /*0d40*/  ISETP.GE.OR P6, PT, R186, R0.reuse, P3 ;  /* 0x00000000ba00720c */ /* 0x080fe40001fc6670 */
[-C--:B------:R-:W-:Y:S02]  /*0d50*/  ISETP.GE.OR P5, PT, R18, R0.reuse, P3 ;  /* 0x000000001200720c */ /* 0x080fe40001fa6670 */
[-C--:B------:R-:W-:Y:S02]  /*0d60*/  ISETP.GE.OR P4, PT, R19, R0.reuse, P3 ;  /* 0x000000001300720c */ /* 0x080fe40001f86670 */
[----:B------:R-:W-:-:S02]  /*0d70*/  ISETP.GE.OR P3, PT, R20, R0, P3 ;  /* 0x000000001400720c */ /* 0x000fc40001f66670 */
[----:B------:R-:W-:Y:S02]  /*0d80*/  SEL R0, R6, RZ, P1 ;  /* 0x000000ff06007207 */ /* 0x000fe40000800000 */
[----:B------:R-:W-:Y:S02]  /*0d90*/  IADD3 R6, P2, P1, R2, R3, R12 ;  /* 0x0000000302067210 */ /* 0x000fe4000795e00c */
[----:B------:R-:W-:Y:S02]  /*0da0*/  SHF.R.S32.HI R2, RZ, 0x1f, R2 ;  /* 0x0000001fff027819 */ /* 0x000fe40000011402 */
[----:B------:R-:W-:-:S04]  /*0db0*/  SHF.R.S32.HI R12, RZ, 0x1f, R12 ;  /* 0x0000001fff0c7819 */ /* 0x000fc8000001140c */
[----:B------:R-:W-:Y:S01]  /*0dc0*/  IADD3.X R12, PT, PT, R2, R0, R12, P2, P1 ;  /* 0x00000000020c7210 */ /* 0x000fe200017e240c */
[----:B------:R-:W-:Y:S06]  /*0dd0*/  @P0 BRA `(.L_x_1172) ;  /* 0x00000000004c0947 */ /* 0x000fec0003800000 */
[----:B------:R-:W1:Y:S01]  /*0de0*/  LDCU.64 UR6, c[0x0][0x408] ;  /* 0x00008100ff0677ac */ /* 0x000e620008000a00 */
[----:B------:R-:W-:Y:S01]  /*0df0*/  IADD3 R0, P0, PT, R4, 0x30, RZ ;  /* 0x0000003004007810 */ /* 0x000fe20007f1e0ff */
[----:B------:R-:W-:Y:S01]  /*0e00*/  IMAD.MOV.U32 R2, RZ, RZ, R10 ;  /* 0x000000ffff027224 */ /* 0x000fe200078e000a */
[----:B------:R-:W-:Y:S01]  /*0e10*/  MOV R3, R9 ;  /* 0x0000000900037202 */ /* 0x000fe20000000f00 */
[----:B------:R-:W2:Y:S02]  /*0e20*/  LDCU.64 UR4, c[0x0][0x3f0] ;  /* 0x00007e00ff0477ac */ /* 0x000ea40008000a00 */
[----:B------:R-:W-:Y:S01]  /*0e30*/  IMAD.X R4, RZ, RZ, R5, P0 ;  /* 0x000000ffff047224 */ /* 0x000fe200000e0605 */
[----:B------:R-:W3:Y:S03]  /*0e40*/  LDCU UR8, c[0x0][0x440] ;  /* 0x00008800ff0877ac */ /* 0x000ee60008000800 */
[----:B-1----:R-:W-:-:S02]  /*0e50*/  IMAD R7, R4, UR6, RZ ;  /* 0x0000000604077c24 */ /* 0x002fc4000f8e02ff */
[----:B------:R-:W-:-:S04]  /*0e60*/  IMAD.WIDE.U32 R4, R0, UR6, R2 ;  /* 0x0000000600047c25 */ /* 0x000fc8000f8e0002 */
[----:B------:R-:W-:Y:S01]  /*0e70*/  IMAD R0, R0, UR7, R7 ;  /* 0x0000000700007c24 */ /* 0x000fe2000f8e0207 */
[----:B--2---:R-:W-:Y:S02]  /*0e80*/  LEA R2, P0, R4, UR4, 0x1 ;  /* 0x0000000404027c11 */ /* 0x004fe4000f8008ff */
[----:B---3--:R-:W-:Y:S01]  /*0e90*/  ISETP.GE.AND P2, PT, R21, UR8, PT ;  /* 0x0000000815007c0c */ /* 0x008fe2000bf46270 */
[----:B------:R-:W-:Y:S01]  /*0ea0*/  IMAD.IADD R0, R5, 0x1, R0 ;  /* 0x0000000105007824 */ /* 0x000fe200078e0200 */
[----:B------:R-:W-:-:S04]  /*0eb0*/  ISETP.GE.AND P1, PT, R23, UR8, PT ;  /* 0x0000000817007c0c */ /* 0x000fc8000bf26270 */
[----:B------:R-:W-:Y:S02]  /*0ec0*/  LEA.HI.X R3, R4, UR5, R0, 0x1, P0 ;  /* 0x0000000504037c11 */ /* 0x000fe400080f0c00 */
[----:B------:R-:W-:-:S05]  /*0ed0*/  ISETP.GE.AND P0, PT, R22, UR8, PT ;  /* 0x0000000816007c0c */ /* 0x000fca000bf06270 */
[----:B------:R1:W-:Y:S04]  /*0ee0*/  @!P2 STG.E.128 desc[UR18][R2.64], RZ ;  /* 0x000000ff0200a986 */ /* 0x0003e8000c101d12 */
[----:B------:R1:W-:Y:S04]  /*0ef0*/  @!P1 STG.E.128 desc[UR18][R2.64+0x80], RZ ;  /* 0x000080ff02009986 */ /* 0x0003e8000c101d12 */
[----:B------:R1:W-:Y:S02]  /*0f00*/  @!P0 STG.E.128 desc[UR18][R2.64+0x100], RZ ;  /* 0x000100ff02008986 */ /* 0x0003e4000c101d12 */
.L_x_1172:
[----:B------:R-:W-:Y:S05]  /*0f10*/  BSYNC.RECONVERGENT B0 ;  /* 0x0000000000007941 */ /* 0x000fea0003800200 */
.L_x_1171:
[----:B------:R-:W-:Y:S04]  /*0f20*/  BSSY.RECONVERGENT B0, `(.L_x_1173) ;  /* 0x000000a000007945 */ /* 0x000fe80003800200 */
[----:B------:R-:W-:Y:S05]  /*0f30*/  @P6 BRA `(.L_x_1174) ;  /* 0x0000000000206947 */ /* 0x000fea0003800000 */
[----:B------:R-:W2:Y:S01]  /*0f40*/  LDCU.64 UR4, c[0x0][0x420] ;  /* 0x00008400ff0477ac */ /* 0x000ea20008000a00 */
[----:B------:R-:W-:-:S05]  /*0f50*/  IMAD R0, R186, R14, RZ ;  /* 0x0000000eba007224 */ /* 0x000fca00078e02ff */
[----:B-1----:R-:W-:-:S04]  /*0f60*/  IADD3 R3, P0, PT, R0, R6, RZ ;  /* 0x0000000600037210 */ /* 0x002fc80007f1e0ff */
[----:B------:R-:W-:Y:S02]  /*0f70*/  LEA.HI.X.SX32 R0, R0, R12, 0x1, P0 ;  /* 0x0000000c00007211 */ /* 0x000fe400000f0eff */
[----:B--2---:R-:W-:-:S04]  /*0f80*/  LEA R2, P0, R3, UR4, 0x2 ;  /* 0x0000000403027c11 */ /* 0x004fc8000f8010ff */
[----:B------:R-:W-:Y:S01]  /*0f90*/  LEA.HI.X R3, R3, UR5, R0, 0x2, P0 ;  /* 0x0000000503037c11 */ /* 0x000fe200080f1400 */
[----:B------:R-:W-:-:S05]  /*0fa0*/  IMAD.MOV.U32 R0, RZ, RZ, 0x7f800000 ;  /* 0x7f800000ff007424 */ /* 0x000fca00078e00ff */
[----:B------:R2:W-:Y:S03]  /*0fb0*/  STG.E desc[UR18][R2.64], R0 ;  /* 0x0000000002007986 */ /* 0x0005e6000c101912 */
.L_x_1174:
[----:B------:R-:W-:Y:S05]  /*0fc0*/  BSYNC.RECONVERGENT B0 ;  /* 0x0000000000007941 */ /* 0x000fea0003800200 */
.L_x_1173:
[----:B------:R-:W-:Y:S04]  /*0fd0*/  BSSY.RECONVERGENT B0, `(.L_x_1175) ;  /* 0x000000a000007945 */ /* 0x000fe80003800200 */
[----:B------:R-:W-:Y:S05]  /*0fe0*/  @P5 BRA `(.L_x_1176) ;  /* 0x0000000000205947 */ /* 0x000fea0003800000 */
[----:B------:R-:W3:Y:S01]  /*0ff0*/  LDCU.64 UR4, c[0x0][0x420] ;  /* 0x00008400ff0477ac */ /* 0x000ee20008000a00 */
[----:B--2---:R-:W-:-:S05]  /*1000*/  IMAD R0, R18, R14, RZ ;  /* 0x0000000e12007224 */ /* 0x004fca00078e02ff */
[----:B-1----:R-:W-:-:S04]  /*1010*/  IADD3 R3, P0, PT, R0, R6, RZ ;  /* 0x0000000600037210 */ /* 0x002fc80007f1e0ff */
[----:B------:R-:W-:Y:S02]  /*1020*/  LEA.HI.X.SX32 R0, R0, R12, 0x1, P0 ;  /* 0x0000000c00007211 */ /* 0x000fe400000f0eff */
[----:B---3--:R-:W-:-:S04]  /*1030*/  LEA R2, P0, R3, UR4, 0x2 ;  /* 0x0000000403027c11 */ /* 0x008fc8000f8010ff */
[----:B------:R-:W-:Y:S01]  /*1040*/  LEA.HI.X R3, R3, UR5, R0, 0x2, P0 ;  /* 0x0000000503037c11 */ /* 0x000fe200080f1400 */
[----:B------:R-:W-:-:S05]  /*1050*/  IMAD.MOV.U32 R0, RZ, RZ, 0x7f800000 ;  /* 0x7f800000ff007424 */ /* 0x000fca00078e00ff */
[----:B------:R3:W-:Y:S03]  /*1060*/  STG.E desc[UR18][R2.64], R0 ;  /* 0x0000000002007986 */ /* 0x0007e6000c101912 */
.L_x_1176:
[----:B------:R-:W-:Y:S05]  /*1070*/  BSYNC.RECONVERGENT B0 ;  /* 0x0000000000007941 */ /* 0x000fea0003800200 */
.L_x_1175:
[----:B------:R-:W-:Y:S04]  /*1080*/  BSSY.RECONVERGENT B0, `(.L_x_1177) ;  /* 0x000000a000007945 */ /* 0x000fe80003800200 */
[----:B------:R-:W-:Y:S05]  /*1090*/  @P4 BRA `(.L_x_1178) ;  /* 0x0000000000204947 */ /* 0x000fea0003800000 */
[----:B------:R-:W4:Y:S01]  /*10a0*/  LDCU.64 UR4, c[0x0][0x420] ;  /* 0x00008400ff0477ac */ /* 0x000f220008000a00 */
[----:B--23--:R-:W-:-:S05]  /*10b0*/  IMAD R0, R19, R14, RZ ;  /* 0x0000000e13007224 */ /* 0x00cfca00078e02ff */
[----:B-1----:R-:W-:-:S04]  /*10c0*/  IADD3 R3, P0, PT, R0, R6, RZ ;  /* 0x0000000600037210 */ /* 0x002fc80007f1e0ff */
[----:B------:R-:W-:Y:S02]  /*10d0*/  LEA.HI.X.SX32 R0, R0, R12, 0x1, P0 ;  /* 0x0000000c00007211 */ /* 0x000fe400000f0eff */
[----:B----4-:R-:W-:-:S04]  /*10e0*/  LEA R2, P0, R3, UR4, 0x2 ;  /* 0x0000000403027c11 */ /* 0x010fc8000f8010ff */
[----:B------:R-:W-:Y:S01]  /*10f0*/  LEA.HI.X R3, R3, UR5, R0, 0x2, P0 ;  /* 0x0000000503037c11 */ /* 0x000fe200080f1400 */
[----:B------:R-:W-:-:S05]  /*1100*/  IMAD.MOV.U32 R0, RZ, RZ, 0x7f800000 ;  /* 0x7f800000ff007424 */ /* 0x000fca00078e00ff */
[----:B------:R4:W-:Y:S03]  /*1110*/  STG.E desc[UR18][R2.64], R0 ;  /* 0x0000000002007986 */ /* 0x0009e6000c101912 */
.L_x_1178:
[----:B------:R-:W-:Y:S05]  /*1120*/  BSYNC.RECONVERGENT B0 ;  /* 0x0000000000007941 */ /* 0x000fea0003800200 */
.L_x_1177:
[----:B------:R-:W-:Y:S05]  /*1130*/  @P3 EXIT ;  /* 0x000000000000394d */ /* 0x000fea0003800000 */
[----:B------:R-:W5:Y:S01]  /*1140*/  LDCU.64 UR4, c[0x0][0x420] ;  /* 0x00008400ff0477ac */ /* 0x000f620008000a00 */
[----:B--234-:R-:W-:-:S05]  /*1150*/  IMAD R0, R20, R14, RZ ;  /* 0x0000000e14007224 */ /* 0x01cfca00078e02ff */
[----:B-1----:R-:W-:-:S04]  /*1160*/  IADD3 R3, P0, PT, R0, R6, RZ ;  /* 0x0000000600037210 */ /* 0x002fc80007f1e0ff */
[----:B------:R-:W-:Y:S02]  /*1170*/  LEA.HI.X.SX32 R0, R0, R12, 0x1, P0 ;  /* 0x0000000c00007211 */ /* 0x000fe400000f0eff */
[----:B-----5:R-:W-:-:S04]  /*1180*/  LEA R2, P0, R3, UR4, 0x2 ;  /* 0x0000000403027c11 */ /* 0x020fc8000f8010ff */
[----:B------:R-:W-:Y:S01]  /*1190*/  LEA.HI.X R3, R3, UR5, R0, 0x2, P0 ;  /* 0x0000000503037c11 */ /* 0x000fe200080f1400 */
[----:B------:R-:W-:-:S05]  /*11a0*/  IMAD.MOV.U32 R0, RZ, RZ, 0x7f800000 ;  /* 0x7f800000ff007424 */ /* 0x000fca00078e00ff */
[----:B------:R-:W-:Y:S01]  /*11b0*/  STG.E desc[UR18][R2.64], R0 ;  /* 0x0000000002007986 */ /* 0x000fe2000c101912 */
[----:B------:R-:W-:Y:S05]  /*11c0*/  EXIT ;  /* 0x000000000000794d */ /* 0x000fea0003800000 */
.L_x_1163:
[----:B------:R-:W-:Y:S02]  /*11d0*/  MOV R0, UR16 ;  /* 0x0000001000007c02 */ /* 0x000fe40008000f00 */
[----:B------:R-:W-:Y:S02]  /*11e0*/  ISETP.NE.AND P2, PT, R11, -0x1, PT ;  /* 0xffffffff0b00780c */ /* 0x000fe40003f45270 */
[----:B------:R-:W-:Y:S02]  /*11f0*/  ISETP.NE.AND P0, PT, R0, -0x1, PT ;  /* 0xffffffff0000780c */ /* 0x000fe40003f05270 */
[----:B------:R-:W-:-:S04]  /*1200*/  IADD3 R104, PT, PT, R117, 0x3f, RZ ;  /* 0x0000003f75687810 */ /* 0x000fc80007ffe0ff */
[----:B------:R-:W-:-:S05]  /*1210*/  LEA.HI R95, R104, 0xffffffff, RZ, 0x1a ;  /* 0xffffffff685f7811 */ /* 0x000fca00078fd0ff */
[----:B------:R-:W-:Y:S02]  /*1220*/  IMAD.SHL.U32 R96, R95, 0x40, RZ ;  /* 0x000000405f607824 */ /* 0x000fe400078e00ff */
[----:B-1----:R-:W1:Y:S08]  /*1230*/  @!P0 LDC.64 R2, c[0x0][0x398] ;  /* 0x0000e600ff028b82 */ /* 0x002e700000000a00 */
[----:B------:R-:W2:Y:S01]  /*1240*/  @P0 LDC.64 R6, c[0x0][0x3b0] ;  /* 0x0000ec00ff060b82 */ /* 0x000ea20000000a00 */
[----:B-1----:R-:W-:-:S04]  /*1250*/  @!P0 IMAD.WIDE.U32 R4, R24, R2, RZ ;  /* 0x0000000218048225 */ /* 0x002fc800078e00ff */
[----:B------:R-:W-:Y:S02]  /*1260*/  @!P0 IMAD R13, R24, R3, R5 ;  /* 0x00000003180d8224 */ /* 0x000fe400078e0205 */
[----:B------:R-:W-:Y:S02]  /*1270*/  @!P0 IMAD.MOV.U32 R12, RZ, RZ, R4 ;  /* 0x000000ffff0c8224 */ /* 0x000fe400078e0004 */
[----:B--2---:R-:W-:-:S04]  /*1280*/  @P0 IMAD.WIDE.U32 R2, R6, UR16, RZ ;  /* 0x0000001006020c25 */ /* 0x004fc8000f8e00ff */
[----:B------:R-:W-:Y:S01]  /*1290*/  @P0 IMAD R13, R7, UR16, R3 ;  /* 0x00000010070d0c24 */ /* 0x000fe2000f8e0203 */
        /* <DEDUP_REMOVED lines=15> */
.L_x_1179:
[----:B------:R-:W1:Y:S01]  /*1390*/  LDC.64 R90, c[0x0][0x3b8] ;  /* 0x0000ee00ff5a7b82 */ /* 0x000e620000000a00 */
[----:B------:R-:W-:-:S05]  /*13a0*/  IADD3 R2, PT, PT, R9, R11, RZ ;  /* 0x0000000b09027210 */ /* 0x000fca0007ffe0ff */
[C---:B-1----:R-:W-:Y:S02]  /*13b0*/  IMAD R0, R2.reuse, R91, RZ ;  /* 0x0000005b02007224 */ /* 0x042fe400078e02ff */
[----:B------:R-:W-:-:S05]  /*13c0*/  IMAD.WIDE.U32 R2, R2, R90, RZ ;  /* 0x0000005a02027225 */ /* 0x000fca00078e00ff */
[----:B------:R-:W-:Y:S02]  /*13d0*/  IADD3 R5, PT, PT, R3, R0, RZ ;  /* 0x0000000003057210 */ /* 0x000fe40007ffe0ff */
[----:B------:R-:W-:-:S07]  /*13e0*/  MOV R6, R2 ;  /* 0x0000000200067202 */ /* 0x000fce0000000f00 */
.L_x_1180:
        /* <DEDUP_REMOVED lines=43> */
.L_x_1181:
[----:B------:R-:W1:Y:S01]  /*16a0*/  LDC.64 R14, c[0x0][0x3c0] ;  /* 0x0000f000ff0e7b82 */ /* 0x000e620000000a00 */
[----:B------:R-:W-:-:S05]  /*16b0*/  IADD3 R0, PT, PT, R9, R11, RZ ;  /* 0x0000000b09007210 */ /* 0x000fca0007ffe0ff */
[C---:B-1----:R-:W-:Y:S02]  /*16c0*/  IMAD R4, R0.reuse, R15, RZ ;  /* 0x0000000f00047224 */ /* 0x042fe400078e02ff */
[----:B------:R-:W-:-:S05]  /*16d0*/  IMAD.WIDE.U32 R2, R0, R14, RZ ;  /* 0x0000000e00027225 */ /* 0x000fca00078e00ff */
[----:B------:R-:W-:-:S07]  /*16e0*/  IADD3 R0, PT, PT, R3, R4, RZ ;  /* 0x0000000403007210 */ /* 0x000fce0007ffe0ff */
.L_x_1182:
[C---:B------:R-:W-:Y:S01]  /*16f0*/  IMAD.SHL.U32 R191, R186.reuse, 0x8, RZ ;  /* 0x00000008babf7824 */ /* 0x040fe200078e00ff */
[----:B------:R-:W1:Y:S01]  /*1700*/  LDCU.128 UR4, c[0x0][0x3d0] ;  /* 0x00007a00ff0477ac */ /* 0x000e620008000c00 */
[--C-:B------:R-:W-:Y:S01]  /*1710*/  SHF.R.U32.HI R182, RZ, 0x1, R186.reuse ;  /* 0x00000001ffb67819 */ /* 0x100fe200000116ba */
[----:B------:R-:W-:Y:S01]  /*1720*/  IMAD.SHL.U32 R9, R186, 0x2, RZ ;  /* 0x00000002ba097824 */ /* 0x000fe200078e00ff */
[----:B------:R-:W-:Y:S01]  /*1730*/  SHF.R.S32.HI R10, RZ, 0x1f, R19 ;  /* 0x0000001fff0a7819 */ /* 0x000fe20000011413 */
[----:B------:R-:W2:Y:S01]  /*1740*/  LDCU.64 UR12, c[0x0][0x390] ;  /* 0x00007200ff0c77ac */ /* 0x000ea20008000a00 */
[----:B------:R-:W-:Y:S01]  /*1750*/  LOP3.LUT R181, R191, 0x38, RZ, 0xc0, !PT ;  /* 0x00000038bfb57812 */ /* 0x000fe200078ec0ff */
[----:B------:R-:W3:Y:S01]  /*1760*/  S2UR UR20, SR_CgaCtaId ;  /* 0x00000000001479c3 */ /* 0x000ee20000008800 */
[----:B------:R-:W-:Y:S01]  /*1770*/  LOP3.LUT R3, R182, 0x30, RZ, 0xc0, !PT ;  /* 0x00000030b6037812 */ /* 0x000fe200078ec0ff */
[----:B------:R-:W4:Y:S01]  /*1780*/  LDCU.64 UR14, c[0x0][0x388] ;  /* 0x00007100ff0e77ac */ /* 0x000f220008000a00 */
[C---:B------:R-:W-:Y:S01]  /*1790*/  IADD3 R6, P1, PT, R181.reuse, R6, RZ ;  /* 0x00000006b5067210 */ /* 0x040fe20007f3e0ff */
[----:B------:R-:W-:Y:S01]  /*17a0*/  IMAD.SHL.U32 R124, R186, 0x40, RZ ;  /* 0x00000040ba7c7824 */ /* 0x000fe200078e00ff */
[----:B------:R-:W-:Y:S01]  /*17b0*/  IADD3 R4, P0, PT, R181, R2, RZ ;  /* 0x00000002b5047210 */ /* 0x000fe20007f1e0ff */
[----:B------:R-:W5:Y:S01]  /*17c0*/  LDCU.64 UR10, c[0x0][0x418] ;  /* 0x00008300ff0a77ac */ /* 0x000f620008000a00 */
[----:B------:R-:W-:Y:S01]  /*17d0*/  SHF.R.U32.HI R2, RZ, 0x3, R186 ;  /* 0x00000003ff027819 */ /* 0x000fe200000116ba */
[----:B------:R-:W-:Y:S01]  /*17e0*/  IMAD.X R7, RZ, RZ, R5, P1 ;  /* 0x000000ffff077224 */ /* 0x000fe200008e0605 */
[----:B------:R-:W-:Y:S01]  /*17f0*/  LOP3.LUT R113, R9, 0x6, RZ, 0xc0, !PT ;  /* 0x0000000609717812 */ /* 0x000fe200078ec0ff */
[----:B------:R-:W-:Y:S01]  /*1800*/  IMAD.X R5, RZ, RZ, R0, P0 ;  /* 0x000000ffff057224 */ /* 0x000fe200000e0600 */
[----:B------:R-:W-:Y:S01]  /*1810*/  LOP3.LUT R0, R191, 0x1f8, RZ, 0xc0, !PT ;  /* 0x000001f8bf007812 */ /* 0x000fe200078ec0ff */
[----:B------:R-:W-:Y:S01]  /*1820*/  IMAD.WIDE.U32 R6, R2, R90, R6 ;  /* 0x0000005a02067225 */ /* 0x000fe200078e0006 */
[----:B------:R-:W-:Y:S01]  /*1830*/  LEA.HI R3, R107, R3, RZ, 0x1e ;  /* 0x000000036b037211 */ /* 0x000fe200078ff0ff */
[----:B------:R-:W3:Y:S01]  /*1840*/  LDCU.64 UR8, c[0x0][0x3c8] ;  /* 0x00007900ff0877ac */ /* 0x000ee20008000a00 */
[----:B------:R-:W-:Y:S01]  /*1850*/  LOP3.LUT R0, R0, 0x38, R186, 0x78, !PT ;  /* 0x0000003800007812 */ /* 0x000fe200078e78ba */
[----:B------:R-:W-:Y:S01]  /*1860*/  IMAD.WIDE.U32 R4, R2, R14, R4 ;  /* 0x0000000e02047225 */ /* 0x000fe200078e0004 */
[----:B------:R-:W-:Y:S01]  /*1870*/  IADD3 R12, P0, PT, R181, R12, RZ ;  /* 0x0000000cb50c7210 */ /* 0x000fe20007f1e0ff */
[----:B------:R-:W-:Y:S01]  /*1880*/  BSSY.RECONVERGENT B0, `(.L_x_1183) ;  /* 0x0000047000007945 */ /* 0x000fe20003800200 */
[----:B------:R-:W-:Y:S01]  /*1890*/  LOP3.LUT R191, R0, 0x1e00, R191, 0xf8, !PT ;  /* 0x00001e0000bf7812 */ /* 0x000fe200078ef8bf */
[----:B------:R-:W-:Y:S01]  /*18a0*/  IMAD R3, R3, R18, R113 ;  /* 0x0000001203037224 */ /* 0x000fe200078e0271 */
[----:B------:R-:W-:Y:S01]  /*18b0*/  SHF.R.S32.HI R0, RZ, 0x1f, R8 ;  /* 0x0000001fff007819 */ /* 0x000fe20000011408 */
[C---:B------:R-:W-:Y:S01]  /*18c0*/  IMAD R5, R2.reuse, R15, R5 ;  /* 0x0000000f02057224 */ /* 0x040fe200078e0205 */
[C---:B------:R-:W-:Y:S01]  /*18d0*/  LOP3.LUT R110, R181.reuse, 0x80, RZ, 0xfc, !PT ;  /* 0x00000080b56e7812 */ /* 0x040fe200078efcff */
[----:B------:R-:W-:Y:S01]  /*18e0*/  IMAD R7, R2, R91, R7 ;  /* 0x0000005b02077224 */ /* 0x000fe200078e0207 */
[C---:B------:R-:W-:Y:S01]  /*18f0*/  LOP3.LUT R111, R181.reuse, 0x40, RZ, 0xfc, !PT ;  /* 0x00000040b56f7812 */ /* 0x040fe200078efcff */
[C---:B-1----:R-:W-:Y:S01]  /*1900*/  IMAD R9, R0.reuse, UR4, RZ ;  /* 0x0000000400097c24 */ /* 0x042fe2000f8e02ff */
[----:B------:R-:W-:Y:S01]  /*1910*/  SHF.R.U32.HI R106, RZ, 0x5, R186 ;  /* 0x00000005ff6a7819 */ /* 0x000fe200000116ba */
[----:B------:R-:W-:Y:S01]  /*1920*/  IMAD R0, R0, UR6, RZ ;  /* 0x0000000600007c24 */ /* 0x000fe2000f8e02ff */
[----:B------:R-:W-:Y:S01]  /*1930*/  LOP3.LUT R20, R181, 0x1c0, R124, 0xf8, !PT ;  /* 0x000001c0b5147812 */ /* 0x000fe200078ef87c */
[----:B------:R-:W-:-:S02]  /*1940*/  IMAD R18, R8, UR5, R9 ;  /* 0x0000000508127c24 */ /* 0x000fc4000f8e0209 */
[----:B------:R-:W-:Y:S01]  /*1950*/  IMAD.X R13, RZ, RZ, R13, P0 ;  /* 0x000000ffff0d7224 */ /* 0x000fe200000e060d */
[----:B------:R-:W-:Y:S01]  /*1960*/  IADD3 R9, P0, PT, R3, R19, RZ ;  /* 0x0000001303097210 */ /* 0x000fe20007f1e0ff */
[C---:B------:R-:W-:Y:S02]  /*1970*/  IMAD R11, R8.reuse, UR7, R0 ;  /* 0x00000007080b7c24 */ /* 0x040fe4000f8e0200 */
[----:B------:R-:W-:-:S04]  /*1980*/  IMAD.WIDE.U32 R4, R8, UR6, R4 ;  /* 0x0000000608047c25 */ /* 0x000fc8000f8e0004 */
[----:B------:R-:W-:Y:S01]  /*1990*/  IMAD.WIDE.U32 R6, R8, UR4, R6 ;  /* 0x0000000408067c25 */ /* 0x000fe2000f8e0006 */
[----:B------:R-:W-:Y:S02]  /*19a0*/  LEA.HI.X.SX32 R8, R3, R10, 0x1, P0 ;  /* 0x0000000a03087211 */ /* 0x000fe400000f0eff */
[----:B--2---:R-:W-:Y:S01]  /*19b0*/  LEA R22, P1, R4, UR12, 0x1 ;  /* 0x0000000c04167c11 */ /* 0x004fe2000f8208ff */
[----:B------:R-:W-:Y:S01]  /*19c0*/  IMAD.IADD R3, R5, 0x1, R11 ;  /* 0x0000000105037824 */ /* 0x000fe200078e020b */
[----:B----4-:R-:W-:Y:S01]  /*19d0*/  LEA R235, P2, R6, UR14, 0x1 ;  /* 0x0000000e06eb7c11 */ /* 0x010fe2000f8408ff */
[----:B------:R-:W-:Y:S01]  /*19e0*/  IMAD.IADD R0, R7, 0x1, R18 ;  /* 0x0000000107007824 */ /* 0x000fe200078e0212 */
[----:B-----5:R-:W-:Y:S01]  /*19f0*/  LEA R192, P0, R9, UR10, 0x1 ;  /* 0x0000000a09c07c11 */ /* 0x020fe2000f8008ff */
[----:B------:R1:W-:Y:S01]  /*1a00*/  STL [R1+0x48], R22 ;  /* 0x0000481601007387 */ /* 0x0003e20000100800 */
[----:B------:R-:W-:Y:S01]  /*1a10*/  LEA.HI.X R21, R4, UR13, R3, 0x1, P1 ;  /* 0x0000000d04157c11 */ /* 0x000fe200088f0c03 */
[----:B---3--:R-:W-:Y:S01]  /*1a20*/  IMAD.WIDE.U32 R12, R16, UR8, R12 ;  /* 0x00000008100c7c25 */ /* 0x008fe2000f8e000c */
[----:B------:R-:W-:-:S02]  /*1a30*/  LEA.HI.X R234, R6, UR15, R0, 0x1, P2 ;  /* 0x0000000f06ea7c11 */ /* 0x000fc400090f0c00 */
[----:B------:R-:W-:Y:S01]  /*1a40*/  IADD3 R0, PT, PT, -R103, UR17, RZ ;  /* 0x0000001167007c10 */ /* 0x000fe2000fffe1ff */
[----:B------:R1:W-:Y:S01]  /*1a50*/  STL [R1+0x44], R21 ;  /* 0x0000441501007387 */ /* 0x0003e20000100800 */
[----:B------:R-:W-:Y:S01]  /*1a60*/  LEA.HI.X R193, R9, UR11, R8, 0x1, P0 ;  /* 0x0000000b09c17c11 */ /* 0x000fe200080f0c08 */
[----:B------:R-:W-:Y:S01]  /*1a70*/  IMAD R7, R16, UR9, R13 ;  /* 0x0000000910077c24 */ /* 0x000fe2000f8e020d */
[----:B------:R-:W-:Y:S01]  /*1a80*/  ISETP.GE.AND P0, PT, R2, R0, PT ;  /* 0x000000000200720c */ /* 0x000fe20003f06270 */
[----:B------:R1:W-:Y:S01]  /*1a90*/  STL [R1+0x50], R110 ;  /* 0x0000506e01007387 */ /* 0x0003e20000100800 */
[----:B------:R-:W-:Y:S01]  /*1aa0*/  UMOV UR9, 0x400 ;  /* 0x0000040000097882 */ /* 0x000fe20000000000 */
[----:B------:R-:W-:Y:S01]  /*1ab0*/  IMAD.MOV.U32 R3, RZ, RZ, RZ ;  /* 0x000000ffff037224 */ /* 0x000fe200078e00ff */
[----:B------:R-:W-:Y:S01]  /*1ac0*/  ULEA UR8, UR20, UR9, 0x18 ;  /* 0x0000000914087291 */ /* 0x000fe2000f8ec0ff */
[----:B------:R1:W-:Y:S01]  /*1ad0*/  STL [R1+0x4c], R111 ;  /* 0x00004c6f01007387 */ /* 0x0003e20000100800 */
[----:B------:R-:W-:-:S04]  /*1ae0*/  IMAD.WIDE.U32 R4, R108, 0x40, R2 ;  /* 0x000000406c047825 */ /* 0x000fc800078e0002 */
        /* <DEDUP_REMOVED lines=31> */
.L_x_1185:
[----:B------:R3:W-:Y:S02]  /*1ce0*/  STS.128 [R191+0x4000], RZ ;  /* 0x004000ffbf007388 */ /* 0x0007e40000000c00 */
.L_x_1184:
[----:B------:R-:W-:Y:S05]  /*1cf0*/  BSYNC.RECONVERGENT B0 ;  /* 0x0000000000007941 */ /* 0x000fea0003800200 */
.L_x_1183:
[----:B------:R-:W-:Y:S01]  /*1d00*/  IADD3 R19, PT, PT, R2, 0x10, RZ ;  /* 0x0000001002137810 */ /* 0x000fe20007ffe0ff */
[----:B------:R-:W-:Y:S03]  /*1d10*/  BSSY.RECONVERGENT B0, `(.L_x_1186) ;  /* 0x0000024000007945 */ /* 0x000fe60003800200 */
[----:B------:R-:W-:-:S13]  /*1d20*/  ISETP.GE.AND P0, PT, R19, R0, PT ;  /* 0x000000001300720c */ /* 0x000fda0003f06270 */
[----:B------:R-:W-:Y:S05]  /*1d30*/  @P0 BRA `(.L_x_1187) ;  /* 0x0000000000840947 */ /* 0x000fea0003800000 */
[----:B------:R-:W5:Y:S01]  /*1d40*/  LDCU.64 UR6, c[0x0][0x3b0] ;  /* 0x00007600ff0677ac */ /* 0x000f620008000a00 */
[----:B--2-4-:R-:W-:Y:S01]  /*1d50*/  IADD3 R8, P0, PT, R4, 0x10, RZ ;  /* 0x0000001004087810 */ /* 0x014fe20007f1e0ff */
        /* <DEDUP_REMOVED lines=30> */
.L_x_1188:
[----:B------:R4:W-:Y:S02]  /*1f40*/  STS.128 [R191+0x4800], RZ ;  /* 0x004800ffbf007388 */ /* 0x0009e40000000c00 */
.L_x_1187:
[----:B------:R-:W-:Y:S05]  /*1f50*/  BSYNC.RECONVERGENT B0 ;  /* 0x0000000000007941 */ /* 0x000fea0003800200 */
.L_x_1186:
        /* <DEDUP_REMOVED lines=36> */
.L_x_1191:
[----:B------:R4:W-:Y:S02]  /*21a0*/  STS.128 [R191+0x5000], RZ ;  /* 0x005000ffbf007388 */ /* 0x0009e40000000c00 */
.L_x_1190:
[----:B------:R-:W-:Y:S05]  /*21b0*/  BSYNC.RECONVERGENT B0 ;  /* 0x0000000000007941 */ /* 0x000fea0003800200 */
.L_x_1189:
        /* <DEDUP_REMOVED lines=37> */
.L_x_1194:
[----:B------:R2:W-:Y:S02]  /*2410*/  STS.128 [R191+0x5800], RZ ;  /* 0x005800ffbf007388 */ /* 0x0005e40000000c00 */
.L_x_1193:
[----:B------:R-:W-:Y:S05]  /*2420*/  BSYNC.RECONVERGENT B0 ;  /* 0x0000000000007941 */ /* 0x000fea0003800200 */
.L_x_1192:
[----:B--2-4-:R-:W-:Y:S01]  /*2430*/  IADD3 R9, PT, PT, -R96, R117, RZ ;  /* 0x0000007560097210 */ /* 0x014fe20007ffe1ff */
[----:B-1----:R-:W-:Y:S01]  /*2440*/  IMAD R4, R101, R95, RZ ;  /* 0x0000005f65047224 */ /* 0x002fe200078e02ff */
        /* <DEDUP_REMOVED lines=27> */
.L_x_1197:
[----:B------:R2:W-:Y:S02]  /*2600*/  STS.128 [R191+0xa000], RZ ;  /* 0x00a000ffbf007388 */ /* 0x0005e40000000c00 */
.L_x_1196:
[----:B------:R-:W-:Y:S05]  /*2610*/  BSYNC.RECONVERGENT B0 ;  /* 0x0000000000007941 */ /* 0x000fea0003800200 */
.L_x_1195:
        /* <DEDUP_REMOVED lines=29> */
.L_x_1200:
[----:B------:R4:W-:Y:S02]  /*27f0*/  STS.128 [R191+0xa800], RZ ;  /* 0x00a800ffbf007388 */ /* 0x0009e40000000c00 */
.L_x_1199:
[----:B------:R-:W-:Y:S05]  /*2800*/  BSYNC.RECONVERGENT B0 ;  /* 0x0000000000007941 */ /* 0x000fea0003800200 */
.L_x_1198:
        /* <DEDUP_REMOVED lines=29> */
.L_x_1203:
[----:B------:R4:W-:Y:S02]  /*29e0*/  STS.128 [R191+0xb000], RZ ;  /* 0x00b000ffbf007388 */ /* 0x0009e40000000c00 */
.L_x_1202:
[----:B------:R-:W-:Y:S05]  /*29f0*/  BSYNC.RECONVERGENT B0 ;  /* 0x0000000000007941 */ /* 0x000fea0003800200 */
.L_x_1201:
[----:B------:R-:W-:Y:S01]  /*2a00*/  ISETP.GE.AND P0, PT, R10, R9, PT ;  /* 0x000000090a00720c */ /* 0x000fe20003f06270 */
[----:B------:R-:W-:-:S12]  /*2a10*/  BSSY.RECONVERGENT B0, `(.L_x_1204) ;  /* 0x000001d000007945 */ /* 0x000fd80003800200 */
        /* <DEDUP_REMOVED lines=27> */
.L_x_1206:
[----:B------:R1:W-:Y:S02]  /*2bd0*/  STS.128 [R191+0xb800], RZ ;  /* 0x00b800ffbf007388 */ /* 0x0003e40000000c00 */
.L_x_1205:
[----:B------:R-:W-:Y:S05]  /*2be0*/  BSYNC.RECONVERGENT B0 ;  /* 0x0000000000007941 */ /* 0x000fea0003800200 */
.L_x_1204:
[----:B------:R-:W5:Y:S01]  /*2bf0*/  LDCU.64 UR4, c[0x0][0x538] ;  /* 0x0000a700ff0477ac */ /* 0x000f620008000a00 */
[----:B------:R-:W0:Y:S01]  /*2c00*/  LDGDEPBAR ;  /* 0x00000000000079af */ /* 0x000e220000000000 */
[----:B-----5:R-:W-:-:S04]  /*2c10*/  ISETP.NE.U32.AND P0, PT, RZ, UR4, PT ;  /* 0x00000004ff007c0c */ /* 0x020fc8000bf05070 */
[----:B------:R-:W-:Y:S01]  /*2c20*/  ISETP.NE.AND.EX P0, PT, RZ, UR5, PT, P0 ;  /* 0x00000005ff007c0c */ /* 0x000fe2000bf05300 */
[----:B------:R-:W-:Y:S01]  /*2c30*/  UMOV UR6, URZ ;  /* 0x000000ff00067c82 */ /* 0x000fe20008000000 */
[----:B------:R-:W-:Y:S01]  /*2c40*/  BSSY.RECONVERGENT B0, `(.L_x_1207) ;  /* 0x0000032000007945 */ /* 0x000fe20003800200 */
[----:B------:R-:W-:-:S10]  /*2c50*/  DEPBAR.LE SB0, 0x0 ;  /* 0x000080000000791a */ /* 0x000fd40000000000 */
[----:B------:R-:W-:Y:S01]  /*2c60*/  VOTEU.ANY UP0, P0 ;  /* 0x0000000000ff7886 */ /* 0x000fe20000000100 */
[----:B------:R-:W-:-:S13]  /*2c70*/  PLOP3.LUT P0, PT, PT, PT, UP0, 0x80, 0x8 ;  /* 0x000000000008781c */ /* 0x000fda0003f0f008 */
[----:B------:R-:W1:Y:S01]  /*2c80*/  @P0 LDC.64 R4, c[0x0][0x540] ;  /* 0x00015000ff040b82 */ /* 0x000e620000000a00 */
[----:B------:R-:W-:-:S07]  /*2c90*/  @P0 IMAD.MOV.U32 R17, RZ, RZ, RZ ;  /* 0x000000ffff110224 */ /* 0x000fce00078e00ff */
[----:B------:R-:W5:Y:S01]  /*2ca0*/  @P0 LDC R0, c[0x0][0x458] ;  /* 0x00011600ff000b82 */ /* 0x000f620000000800 */
[----:B-1----:R-:W-:-:S04]  /*2cb0*/  @P0 IMAD.WIDE.U32 R2, R24, R4, R16 ;  /* 0x0000000418020225 */ /* 0x002fc800078e0010 */
[----:B------:R-:W-:Y:S01]  /*2cc0*/  @P0 IMAD R5, R24, R5, R3 ;  /* 0x0000000518050224 */ /* 0x000fe200078e0203 */
[----:B------:R-:W-:-:S04]  /*2cd0*/  @P0 LEA R4, P1, R2, UR4, 0x2 ;  /* 0x0000000402040c11 */ /* 0x000fc8000f8210ff */
[----:B------:R-:W-:-:S05]  /*2ce0*/  @P0 LEA.HI.X R5, R2, UR5, R5, 0x2, P1 ;  /* 0x0000000502050c11 */ /* 0x000fca00088f1405 */
[----:B------:R-:W2:Y:S01]  /*2cf0*/  @P0 LDG.E R4, desc[UR18][R4.64] ;  /* 0x0000001204040981 */ /* 0x000ea2000c1e1900 */
[----:B-----5:R-:W2:Y:S01]  /*2d00*/  @P0 MUFU.RCP R0, R0 ;  /* 0x0000000000000308 */ /* 0x020ea20000001000 */
[----:B------:R-:W-:-:S05]  /*2d10*/  SHF.L.U64.HI R2, R14, 0x6, R15 ;  /* 0x000000060e027819 */ /* 0x000fca000001020f */
[----:B------:R-:W-:Y:S01]  /*2d20*/  IMAD R2, R2, R95, RZ ;  /* 0x0000005f02027224 */ /* 0x000fe200078e02ff */
[----:B------:R-:W-:Y:S01]  /*2d30*/  BAR.SYNC.DEFER_BLOCKING 0x0 ;  /* 0x0000000000007b1d */ /* 0x000fe20000010000 */
[----:B--2---:R-:W-:Y:S01]  /*2d40*/  @P0 FMUL.FTZ R0, R4, R0 ;  /* 0x0000000004000220 */ /* 0x004fe20000410000 */
[----:B------:R-:W-:-:S04]  /*2d50*/  SHF.L.U32 R4, R14, 0x6, RZ ;  /* 0x000000060e047819 */ /* 0x000fc800000006ff */
[----:B------:R-:W-:Y:S01]  /*2d60*/  @P0 R2UR UR4, R0 ;  /* 0x00000000000402ca */ /* 0x000fe200000e0000 */
[----:B------:R-:W-:-:S04]  /*2d70*/  IMAD.WIDE.U32 R4, R4, R95, RZ ;  /* 0x0000005f04047225 */ /* 0x000fc800078e00ff */
[----:B----4-:R-:W-:-:S08]  /*2d80*/  IMAD.IADD R7, R5, 0x1, R2 ;  /* 0x0000000105077824 */ /* 0x010fd000078e0202 */
[----:B------:R-:W-:Y:S01]  /*2d90*/  @UP0 UMOV UR6, UR4 ;  /* 0x0000000400060c82 */ /* 0x000fe20008000000 */
        /* <DEDUP_REMOVED lines=23> */
.L_x_1209:
[----:B------:R2:W-:Y:S01]  /*2f10*/  STS.128 [R191+0x10000], RZ ;  /* 0x010000ffbf007388 */ /* 0x0005e20000000c00 */
[----:B------:R-:W-:Y:S05]  /*2f20*/  BRA `(.L_x_1210) ;  /* 0x00000000000c7947 */ /* 0x000fea0003800000 */
.L_x_1208:
[----:B------:R1:W-:Y:S04]  /*2f30*/  STS.128 [R191+0xc000], RZ ;  /* 0x00c000ffbf007388 */ /* 0x0003e80000000c00 */
[----:B------:R1:W-:Y:S04]  /*2f40*/  STS.128 [R191+0xe000], RZ ;  /* 0x00e000ffbf007388 */ /* 0x0003e80000000c00 */
[----:B------:R1:W-:Y:S02]  /*2f50*/  STS.128 [R191+0x10000], RZ ;  /* 0x010000ffbf007388 */ /* 0x0003e40000000c00 */
.L_x_1210:
[----:B------:R-:W-:Y:S05]  /*2f60*/  BSYNC.RECONVERGENT B0 ;  /* 0x0000000000007941 */ /* 0x000fea0003800200 */
.L_x_1207:
        /* <DEDUP_REMOVED lines=30> */
.L_x_1213:
[----:B------:R4:W-:Y:S02]  /*3150*/  STS.128 [R191+0x10800], RZ ;  /* 0x010800ffbf007388 */ /* 0x0009e40000000c00 */
.L_x_1212:
[----:B------:R-:W-:Y:S05]  /*3160*/  BSYNC.RECONVERGENT B0 ;  /* 0x0000000000007941 */ /* 0x000fea0003800200 */
.L_x_1211:
        /* <DEDUP_REMOVED lines=32> */
.L_x_1216:
[----:B------:R4:W-:Y:S02]  /*3370*/  STS.128 [R191+0x11000], RZ ;  /* 0x011000ffbf007388 */ /* 0x0009e40000000c00 */
.L_x_1215:
[----:B------:R-:W-:Y:S05]  /*3380*/  BSYNC.RECONVERGENT B0 ;  /* 0x0000000000007941 */ /* 0x000fea0003800200 */
.L_x_1214:
[----:B------:R-:W-:Y:S01]  /*3390*/  ISETP.GE.AND P0, PT, R10, R9, PT ;  /* 0x000000090a00720c */ /* 0x000fe20003f06270 */
[----:B------:R-:W-:Y:S01]  /*33a0*/  IMAD.SHL.U32 R183, R186, 0x20, RZ ;  /* 0x00000020bab77824 */ /* 0x000fe200078e00ff */
[----:B------:R-:W-:Y:S01]  /*33b0*/  LOP3.LUT R109, R20, 0x8, R182, 0x78, !PT ;  /* 0x00000008146d7812 */ /* 0x000fe200078e78b6 */
[----:B------:R-:W-:Y:S01]  /*33c0*/  BSSY.RECONVERGENT B0, `(.L_x_1217) ;  /* 0x0000024000007945 */ /* 0x000fe20003800200 */
[----:B------:R-:W-:Y:S02]  /*33d0*/  LOP3.LUT R9, R186, 0x8, RZ, 0xc0, !PT ;  /* 0x00000008ba097812 */ /* 0x000fe400078ec0ff */
[----:B------:R-:W-:Y:S01]  /*33e0*/  LOP3.LUT R183, R183, 0x7c00, RZ, 0xc0, !PT ;  /* 0x00007c00b7b77812 */ /* 0x000fe200078ec0ff */
[----:B------:R1:W-:Y:S03]  /*33f0*/  STL [R1+0x30], R109 ;  /* 0x0000306d01007387 */ /* 0x0003e60000100800 */
        /* <DEDUP_REMOVED lines=31> */
.L_x_1219:
[----:B------:R4:W-:Y:S02]  /*35f0*/  STS.128 [R191+0x11800], RZ ;  /* 0x011800ffbf007388 */ /* 0x0009e40000000c00 */
.L_x_1218:
[----:B------:R-:W-:Y:S05]  /*3600*/  BSYNC.RECONVERGENT B0 ;  /* 0x0000000000007941 */ /* 0x000fea0003800200 */
.L_x_1217:
[----:B------:R-:W-:Y:S01]  /*3610*/  LOP3.LUT R0, R20, R9, RZ, 0x3c, !PT ;  /* 0x0000000914007212 */ /* 0x000fe200078e3cff */
[----:B-1--4-:R-:W-:Y:S01]  /*3620*/  IMAD.IADD R2, R8, 0x1, R109 ;  /* 0x0000000108027824 */ /* 0x012fe200078e026d */
[----:B------:R-:W-:Y:S01]  /*3630*/  LOP3.LUT R88, R124, 0x400, RZ, 0xc0, !PT ;  /* 0x000004007c587812 */ /* 0x000fe200078ec0ff */
[----:B------:R-:W0:Y:S01]  /*3640*/  LDGDEPBAR ;  /* 0x00000000000079af */ /* 0x000e220000000000 */
[----:B------:R-:W-:Y:S01]  /*3650*/  LOP3.LUT P2, RZ, R186, 0x2, RZ, 0xc0, !PT ;  /* 0x00000002baff7812 */ /* 0x000fe2000784c0ff */
[----:B------:R-:W1:Y:S01]  /*3660*/  LDCU.U8 UR7, c[0x0][0x4f8] ;  /* 0x00009f00ff0777ac */ /* 0x000e620008000000 */
[----:B------:R-:W-:Y:S01]  /*3670*/  LEA R94, R2, UR8, 0x1 ;  /* 0x00000008025e7c11 */ /* 0x000fe2000f8e08ff */
[----:B------:R-:W-:Y:S01]  /*3680*/  IMAD R88, R0, 0x2, R88 ;  /* 0x0000000200587824 */ /* 0x000fe200078e0258 */
[----:B------:R-:W-:Y:S01]  /*3690*/  LOP3.LUT P0, RZ, R186, 0x4, RZ, 0xc0, !PT ;  /* 0x00000004baff7812 */ /* 0x000fe2000780c0ff */
[----:B------:R-:W-:Y:S01]  /*36a0*/  IMAD.MOV.U32 R2, RZ, RZ, 0x20 ;  /* 0x00000020ff027424 */ /* 0x000fe200078e00ff */
[----:B------:R-:W-:Y:S01]  /*36b0*/  LOP3.LUT R112, R182, 0x1f0, RZ, 0xc0, !PT ;  /* 0x000001f0b6707812 */ /* 0x000fe200078ec0ff */
[----:B------:R-:W-:Y:S01]  /*36c0*/  LDSM.16.M88.4 R4, [R94] ;  /* 0x000000005e04783b */ /* 0x000fe20000000200 */
[----:B------:R-:W-:-:S02]  /*36d0*/  VIADD R20, R88, UR8 ;  /* 0x0000000858147c36 */ /* 0x000fc40008000000 */
[----:B------:R-:W-:Y:S01]  /*36e0*/  SEL R2, R2, 0xffffffe0, !P2 ;  /* 0xffffffe002027807 */ /* 0x000fe20005000000 */
[----:B------:R-:W4:Y:S01]  /*36f0*/  LDSM.16.M88.4 R32, [R88+UR8+0x7000] ;  /* 0x007000085820783b */ /* 0x000f220008000200 */
[----:B------:R-:W-:-:S03]  /*3700*/  IMAD.MOV.U32 R0, RZ, RZ, 0x40 ;  /* 0x00000040ff007424 */ /* 0x000fc600078e00ff */
[----:B------:R-:W5:Y:S01]  /*3710*/  LDSM.16.M88.4 R16, [R88+UR8+0x6000] ;  /* 0x006000085810783b */ /* 0x000f620008000200 */
[--C-:B------:R-:W-:Y:S01]  /*3720*/  IMAD.IADD R93, R94, 0x1, R2.reuse ;  /* 0x000000015e5d7824 */ /* 0x100fe200078e0202 */
[----:B------:R-:W-:Y:S01]  /*3730*/  SEL R0, R0, 0xffffffc0, !P0 ;  /* 0xffffffc000007807 */ /* 0x000fe20004000000 */
[----:B------:R-:W-:Y:S01]  /*3740*/  IMAD.IADD R3, R20, 0x1, R2 ;  /* 0x0000000114037824 */ /* 0x000fe200078e0202 */
[----:B------:R-:W2:Y:S03]  /*3750*/  LDSM.16.M88.4 R8, [R88+UR8+0x6800] ;  /* 0x006800085808783b */ /* 0x000ea60008000200 */
[--C-:B------:R-:W-:Y:S01]  /*3760*/  IMAD.IADD R89, R94, 0x1, R0.reuse ;  /* 0x000000015e597824 */ /* 0x100fe200078e0200 */
[----:B------:R-:W3:Y:S01]  /*3770*/  LDSM.16.M88.4 R40, [R88+UR8+0x7800] ;  /* 0x007800085828783b */ /* 0x000ee20008000200 */
[----:B------:R-:W-:Y:S02]  /*3780*/  IMAD.IADD R0, R20, 0x1, R0 ;  /* 0x0000000114007824 */ /* 0x000fe400078e0200 */
[C---:B------:R-:W-:Y:S01]  /*3790*/  IMAD.IADD R92, R2.reuse, 0x1, R89 ;  /* 0x00000001025c7824 */ /* 0x040fe200078e0259 */
[----:B------:R-:W-:Y:S01]  /*37a0*/  LDSM.16.M88.4 R12, [R93] ;  /* 0x000000005d0c783b */ /* 0x000fe20000000200 */
[----:B------:R-:W-:-:S03]  /*37b0*/  IMAD.IADD R2, R2, 0x1, R0 ;  /* 0x0000000102027824 */ /* 0x000fc600078e0200 */
[----:B------:R-:W1:Y:S04]  /*37c0*/  LDSM.16.M88.4 R44, [R3+0x6000] ;  /* 0x00600000032c783b */ /* 0x000e680000000200 */
[----:B------:R-:W1:Y:S04]  /*37d0*/  LDSM.16.M88.4 R28, [R3+0x6800] ;  /* 0x00680000031c783b */ /* 0x000e680000000200 */
[----:B------:R-:W-:Y:S04]  /*37e0*/  LDSM.16.M88.4 R64, [R3+0x7800] ;  /* 0x007800000340783b */ /* 0x000fe80000000200 */
[----:B------:R-:W-:Y:S04]  /*37f0*/  LDSM.16.M88.4 R60, [R0+0x6000] ;  /* 0x00600000003c783b */ /* 0x000fe80000000200 */
[----:B------:R-:W-:Y:S01]  /*3800*/  LDSM.16.M88.4 R76, [R2+0x6000] ;  /* 0x00600000024c783b */ /* 0x000fe20000000200 */
[C---:B----4-:R-:W-:Y:S03]  /*3810*/  HMMA.16816.F32 R48, R4.reuse, R32, RZ ;  /* 0x000000200430723c */ /* 0x050fe600000018ff */
[----:B------:R-:W-:Y:S05]  /*3820*/  STL [R1+0x18], R112 ;  /* 0x0000187001007387 */ /* 0x000fea0000100800 */
[C---:B------:R-:W-:Y:S01]  /*3830*/  HMMA.16816.F32 R52, R4.reuse, R34, RZ ;  /* 0x000000220434723c */ /* 0x040fe200000018ff */
[----:B------:R-:W4:Y:S07]  /*3840*/  LDSM.16.M88.4 R32, [R3+0x7000] ;  /* 0x007000000320783b */ /* 0x000f2e0000000200 */
[C---:B-----5:R-:W-:Y:S08]  /*3850*/  HMMA.16816.F32 R24, R4.reuse, R16, RZ ;  /* 0x000000100418723c */ /* 0x060ff000000018ff */
[C---:B--2---:R-:W-:Y:S08]  /*3860*/  HMMA.16816.F32 R36, R4.reuse, R8, RZ ;  /* 0x000000080424723c */ /* 0x044ff000000018ff */
[C---:B------:R-:W-:Y:S08]  /*3870*/  HMMA.16816.F32 R16, R4.reuse, R18, RZ ;  /* 0x000000120410723c */ /* 0x040ff000000018ff */
[C---:B------:R-:W-:Y:S08]  /*3880*/  HMMA.16816.F32 R8, R4.reuse, R10, RZ ;  /* 0x0000000a0408723c */ /* 0x040ff000000018ff */
[C---:B---3--:R-:W-:Y:S08]  /*3890*/  HMMA.16816.F32 R84, R4.reuse, R40, RZ ;  /* 0x000000280454723c */ /* 0x048ff000000018ff */
[----:B------:R-:W-:Y:S01]  /*38a0*/  HMMA.16816.F32 R80, R4, R42, RZ ;  /* 0x0000002a0450723c */ /* 0x000fe200000018ff */
[----:B------:R-:W2:Y:S04]  /*38b0*/  LDSM.16.M88.4 R4, [R89] ;  /* 0x000000005904783b */ /* 0x000ea80000000200 */
[----:B------:R-:W-:Y:S03]  /*38c0*/  LDSM.16.M88.4 R40, [R0+0x7800] ;  /* 0x007800000028783b */ /* 0x000fe60000000200 */
[C---:B-1----:R-:W-:Y:S08]  /*38d0*/  HMMA.16816.F32 R72, R12.reuse, R44, R24 ;  /* 0x0000002c0c48723c */ /* 0x042ff00000001818 */
[C---:B------:R-:W-:Y:S01]  /*38e0*/  HMMA.16816.F32 R56, R12.reuse, R28, R36 ;  /* 0x0000001c0c38723c */ /* 0x040fe20000001824 */
[----:B------:R-:W1:Y:S07]  /*38f0*/  LDSM.16.M88.4 R36, [R0+0x6800] ;  /* 0x006800000024783b */ /* 0x000e6e0000000200 */
[C---:B----4-:R-:W-:Y:S08]  /*3900*/  HMMA.16816.F32 R24, R12.reuse, R32, R48 ;  /* 0x000000200c18723c */ /* 0x050ff00000001830 */
[C---:B------:R-:W-:Y:S01]  /*3910*/  HMMA.16816.F32 R20, R12.reuse, R34, R52 ;  /* 0x000000220c14723c */ /* 0x040fe20000001834 */
[----:B------:R-:W3:Y:S07]  /*3920*/  LDSM.16.M88.4 R32, [R0+0x7000] ;  /* 0x007000000020783b */ /* 0x000eee0000000200 */
[C---:B------:R-:W-:Y:S01]  /*3930*/  HMMA.16816.F32 R28, R12.reuse, R30, R8 ;  /* 0x0000001e0c1c723c */ /* 0x040fe20000001808 */
[----:B------:R-:W4:Y:S07]  /*3940*/  LDSM.16.M88.4 R8, [R92] ;  /* 0x000000005c08783b */ /* 0x000f2e0000000200 */
[C---:B------:R-:W-:Y:S08]  /*3950*/  HMMA.16816.F32 R68, R12.reuse, R46, R16 ;  /* 0x0000002e0c44723c */ /* 0x040ff00000001810 */
[----:B------:R-:W-:Y:S01]  /*3960*/  HMMA.16816.F32 R16, R12, R64, R84 ;  /* 0x000000400c10723c */ /* 0x000fe20000001854 */
[----:B------:R-:W-:Y:S07]  /*3970*/  LDSM.16.M88.4 R84, [R2+0x6800] ;  /* 0x006800000254783b */ /* 0x000fee0000000200 */
[----:B--2---:R-:W-:Y:S01]  /*3980*/  HMMA.16816.F32 R44, R4, R60, R72 ;  /* 0x0000003c042c723c */ /* 0x004fe20000001848 */
[----:B------:R-:W2:Y:S07]  /*3990*/  LDSM.16.M88.4 R72, [R2+0x7000] ;  /* 0x007000000248783b */ /* 0x000eae0000000200 */
[----:B------:R-:W-:Y:S01]  /*39a0*/  HMMA.16816.F32 R12, R12, R66, R80 ;  /* 0x000000420c0c723c */ /* 0x000fe20000001850 */
[----:B------:R-:W5:Y:S04]  /*39b0*/  LDSM.16.M88.4 R64, [R2+0x7800] ;  /* 0x007800000240783b */ /* 0x000f680000000200 */
[----:B------:R-:W-:Y:S03]  /*39c0*/  LDSM.16.M88.4 R80, [R3+0x8800] ;  /* 0x008800000350783b */ /* 0x000fe60000000200 */
[C---:B------:R-:W-:Y:S01]  /*39d0*/  HMMA.16816.F32 R48, R4.reuse, R62, R68 ;  /* 0x0000003e0430723c */ /* 0x040fe20000001844 */
[----:B------:R-:W-:Y:S04]  /*39e0*/  LDSM.16.M88.4 R60, [R88+UR8+0x8800] ;  /* 0x00880008583c783b */ /* 0x000fe80008000200 */
[----:B------:R-:W-:Y:S03]  /*39f0*/  LDSM.16.M88.4 R68, [R0+0x9000] ;  /* 0x009000000044783b */ /* 0x000fe60000000200 */
[C---:B-1----:R-:W-:Y:S08]  /*3a00*/  HMMA.16816.F32 R56, R4.reuse, R36, R56 ;  /* 0x000000240438723c */ /* 0x042ff00000001838 */
[C---:B------:R-:W-:Y:S08]  /*3a10*/  HMMA.16816.F32 R52, R4.reuse, R38, R28 ;  /* 0x000000260434723c */ /* 0x040ff0000000181c */
[C---:B---3--:R-:W-:Y:S08]  /*3a20*/  HMMA.16816.F32 R36, R4.reuse, R34, R20 ;  /* 0x000000220424723c */ /* 0x048ff00000001814 */
[C---:B------:R-:W-:Y:S01]  /*3a30*/  HMMA.16816.F32 R28, R4.reuse, R32, R24 ;  /* 0x00000020041c723c */ /* 0x040fe20000001818 */
[----:B------:R-:W-:Y:S04]  /*3a40*/  LDSM.16.M88.4 R24, [R88+UR8+0x8000] ;  /* 0x008000085818783b */ /* 0x000fe80008000200 */
[----:B------:R-:W-:Y:S03]  /*3a50*/  LDSM.16.M88.4 R32, [R88+UR8+0x9800] ;  /* 0x009800085820783b */ /* 0x000fe60008000200 */
[----:B------:R-:W-:Y:S08]  /*3a60*/  HMMA.16816.F32 R20, R4, R40, R16 ;  /* 0x000000280414723c */ /* 0x000ff00000001810 */
[----:B----4-:R-:W-:Y:S08]  /*3a70*/  HMMA.16816.F32 R16, R8, R76, R44 ;  /* 0x0000004c0810723c */ /* 0x010ff0000000182c */
[----:B------:R-:W-:Y:S01]  /*3a80*/  HMMA.16816.F32 R12, R4, R42, R12 ;  /* 0x0000002a040c723c */ /* 0x000fe2000000180c */
[----:B------:R-:W1:Y:S07]  /*3a90*/  LDSM.16.M88.4 R4, [R94+0x2000] ;  /* 0x002000005e04783b */ /* 0x000e6e0000000200 */
[C---:B------:R-:W-:Y:S01]  /*3aa0*/  HMMA.16816.F32 R44, R8.reuse, R78, R48 ;  /* 0x0000004e082c723c */ /* 0x040fe20000001830 */
[----:B------:R-:W3:Y:S04]  /*3ab0*/  LDSM.16.M88.4 R48, [R88+UR8+0x9000] ;  /* 0x009000085830783b */ /* 0x000ee80008000200 */
[----:B------:R-:W-:Y:S03]  /*3ac0*/  LDSM.16.M88.4 R76, [R3+0x9000] ;  /* 0x00900000034c783b */ /* 0x000fe60000000200 */
[C---:B--2---:R-:W-:Y:S08]  /*3ad0*/  HMMA.16816.F32 R40, R8.reuse, R72, R28 ;  /* 0x000000480828723c */ /* 0x044ff0000000181c */
[C---:B-----5:R-:W-:Y:S08]  /*3ae0*/  HMMA.16816.F32 R28, R8.reuse, R64, R20 ;  /* 0x00000040081c723c */ /* 0x060ff00000001814 */
[C---:B------:R-:W-:Y:S08]  /*3af0*/  HMMA.16816.F32 R56, R8.reuse, R84, R56 ;  /* 0x000000540838723c */ /* 0x040ff00000001838 */
[C---:B------:R-:W-:Y:S08]  /*3b00*/  HMMA.16816.F32 R52, R8.reuse, R86, R52 ;  /* 0x000000560834723c */ /* 0x040ff00000001834 */
[C---:B------:R-:W-:Y:S08]  /*3b10*/  HMMA.16816.F32 R36, R8.reuse, R74, R36 ;  /* 0x0000004a0824723c */ /* 0x040ff00000001824 */
[----:B------:R-:W-:Y:S01]  /*3b20*/  HMMA.16816.F32 R20, R8, R66, R12 ;  /* 0x000000420814723c */ /* 0x000fe2000000180c */
[----:B------:R-:W-:Y:S04]  /*3b30*/  LDSM.16.M88.4 R8, [R93+0x2000] ;  /* 0x002000005d08783b */ /* 0x000fe80000000200 */
[----:B------:R-:W2:Y:S03]  /*3b40*/  LDSM.16.M88.4 R64, [R3+0x8000] ;  /* 0x008000000340783b */ /* 0x000ea60000000200 */
[C---:B-1----:R-:W-:Y:S08]  /*3b50*/  HMMA.16816.F32 R16, R4.reuse, R24, R16 ;  /* 0x000000180410723c */ /* 0x042ff00000001810 */
[C---:B------:R-:W-:Y:S08]  /*3b60*/  HMMA.16816.F32 R72, R4.reuse, R60, R56 ;  /* 0x0000003c0448723c */ /* 0x040ff00000001838 */
[C---:B---3--:R-:W-:Y:S08]  /*3b70*/  HMMA.16816.F32 R40, R4.reuse, R48, R40 ;  /* 0x000000300428723c */ /* 0x048ff00000001828 */
[C---:B------:R-:W-:Y:S08]  /*3b80*/  HMMA.16816.F32 R36, R4.reuse, R50, R36 ;  /* 0x000000320424723c */ /* 0x040ff00000001824 */
[C---:B------:R-:W-:Y:S08]  /*3b90*/  HMMA.16816.F32 R12, R4.reuse, R26, R44 ;  /* 0x0000001a040c723c */ /* 0x040ff0000000182c */
[C---:B------:R-:W-:Y:S01]  /*3ba0*/  HMMA.16816.F32 R60, R4.reuse, R62, R52 ;  /* 0x0000003e043c723c */ /* 0x040fe20000001834 */
[----:B------:R-:W1:Y:S07]  /*3bb0*/  LDSM.16.M88.4 R52, [R3+0x9800] ;  /* 0x009800000334783b */ /* 0x000e6e0000000200 */
[C---:B------:R-:W-:Y:S01]  /*3bc0*/  HMMA.16816.F32 R56, R4.reuse, R32, R28 ;  /* 0x000000200438723c */ /* 0x040fe2000000181c */
[----:B------:R-:W-:Y:S07]  /*3bd0*/  LDSM.16.M88.4 R28, [R0+0x8800] ;  /* 0x00880000001c783b */ /* 0x000fee0000000200 */
[----:B------:R-:W-:Y:S01]  /*3be0*/  HMMA.16816.F32 R48, R4, R34, R20 ;  /* 0x000000220430723c */ /* 0x000fe20000001814 */
[----:B------:R-:W-:Y:S04]  /*3bf0*/  LDSM.16.M88.4 R4, [R89+0x2000] ;  /* 0x002000005904783b */ /* 0x000fe80000000200 */
[----:B------:R-:W3:Y:S03]  /*3c00*/  LDSM.16.M88.4 R32, [R0+0x8000] ;  /* 0x008000000020783b */ /* 0x000ee60000000200 */
[C---:B--2---:R-:W-:Y:S08]  /*3c10*/  HMMA.16816.F32 R44, R8.reuse, R64, R16 ;  /* 0x00000040082c723c */ /* 0x044ff00000001810 */
[C---:B------:R-:W-:Y:S01]  /*3c20*/  HMMA.16816.F32 R24, R8.reuse, R66, R12 ;  /* 0x000000420818723c */ /* 0x040fe2000000180c */
[----:B------:R-:W-:Y:S07]  /*3c30*/  LDSM.16.M88.4 R12, [R92+0x2000] ;  /* 0x002000005c0c783b */ /* 0x000fee0000000200 */
[C---:B------:R-:W-:Y:S01]  /*3c40*/  HMMA.16816.F32 R20, R8.reuse, R80, R72 ;  /* 0x000000500814723c */ /* 0x040fe20000001848 */
[----:B------:R-:W2:Y:S07]  /*3c50*/  LDSM.16.M88.4 R72, [R0+0x9800] ;  /* 0x009800000048783b */ /* 0x000eae0000000200 */
[C---:B------:R-:W-:Y:S01]  /*3c60*/  HMMA.16816.F32 R16, R8.reuse, R82, R60 ;  /* 0x000000520810723c */ /* 0x040fe2000000183c */
[----:B------:R-:W4:Y:S07]  /*3c70*/  LDSM.16.M88.4 R80, [R2+0x8000] ;  /* 0x008000000250783b */ /* 0x000f2e0000000200 */
[C---:B------:R-:W-:Y:S08]  /*3c80*/  HMMA.16816.F32 R40, R8.reuse, R76, R40 ;  /* 0x0000004c0828723c */ /* 0x040ff00000001828 */
[C---:B------:R-:W-:Y:S01]  /*3c90*/  HMMA.16816.F32 R36, R8.reuse, R78, R36 ;  /* 0x0000004e0824723c */ /* 0x040fe20000001824 */
[----:B------:R-:W5:Y:S07]  /*3ca0*/  LDSM.16.M88.4 R76, [R2+0x8800] ;  /* 0x00880000024c783b */ /* 0x000f6e0000000200 */
[C---:B-1----:R-:W-:Y:S08]  /*3cb0*/  HMMA.16816.F32 R56, R8.reuse, R52, R56 ;  /* 0x000000340838723c */ /* 0x042ff00000001838 */
[----:B------:R-:W-:Y:S08]  /*3cc0*/  HMMA.16816.F32 R48, R8, R54, R48 ;  /* 0x000000360830723c */ /* 0x000ff00000001830 */
[C---:B---3--:R-:W-:Y:S08]  /*3cd0*/  HMMA.16816.F32 R44, R4.reuse, R32, R44 ;  /* 0x00000020042c723c */ /* 0x048ff0000000182c */
[C---:B------:R-:W-:Y:S01]  /*3ce0*/  HMMA.16816.F32 R64, R4.reuse, R34, R24 ;  /* 0x000000220440723c */ /* 0x040fe20000001818 */
[----:B------:R-:W1:Y:S07]  /*3cf0*/  LDSM.16.M88.4 R24, [R2+0x9000] ;  /* 0x009000000218783b */ /* 0x000e6e0000000200 */
[C---:B------:R-:W-:Y:S08]  /*3d00*/  HMMA.16816.F32 R8, R4.reuse, R30, R16 ;  /* 0x0000001e0408723c */ /* 0x040ff00000001810 */
[C---:B------:R-:W-:Y:S01]  /*3d10*/  HMMA.16816.F32 R52, R4.reuse, R28, R20 ;  /* 0x0000001c0434723c */ /* 0x040fe20000001814 */
[----:B------:R-:W3:Y:S07]  /*3d20*/  LDSM.16.M88.4 R20, [R2+0x9800] ;  /* 0x009800000214783b */ /* 0x000eee0000000200 */
[C---:B------:R-:W-:Y:S08]  /*3d30*/  HMMA.16816.F32 R60, R4.reuse, R68, R40 ;  /* 0x00000044043c723c */ /* 0x040ff00000001828 */
[C---:B------:R-:W-:Y:S01]  /*3d40*/  HMMA.16816.F32 R16, R4.reuse, R70, R36 ;  /* 0x000000460410723c */ /* 0x040fe20000001824 */
[----:B------:R-:W-:Y:S07]  /*3d50*/  LDSM.16.M88.4 R68, [R88+UR8+0xb000] ;  /* 0x00b000085844783b */ /* 0x000fee0008000200 */
[C---:B--2---:R-:W-:Y:S08]  /*3d60*/  HMMA.16816.F32 R36, R4.reuse, R72, R56 ;  /* 0x000000480424723c */ /* 0x044ff00000001838 */
[----:B------:R-:W-:Y:S01]  /*3d70*/  HMMA.16816.F32 R32, R4, R74, R48 ;  /* 0x0000004a0420723c */ /* 0x000fe20000001830 */
[----:B------:R-:W-:Y:S04]  /*3d80*/  LDSM.16.M88.4 R4, [R94+0x4000] ;  /* 0x004000005e04783b */ /* 0x000fe80000000200 */
[----:B------:R-:W-:Y:S03]  /*3d90*/  LDSM.16.M88.4 R72, [R88+UR8+0xb800] ;  /* 0x00b800085848783b */ /* 0x000fe60008000200 */
[C---:B----4-:R-:W-:Y:S01]  /*3da0*/  HMMA.16816.F32 R40, R12.reuse, R80, R44 ;  /* 0x000000500c28723c */ /* 0x050fe2000000182c */
[----:B------:R-:W2:Y:S07]  /*3db0*/  LDSM.16.M88.4 R44, [R88+UR8+0xa000] ;  /* 0x00a00008582c783b */ /* 0x000eae0008000200 */
[C---:B------:R-:W-:Y:S01]  /*3dc0*/  HMMA.16816.F32 R48, R12.reuse, R82, R64 ;  /* 0x000000520c30723c */ /* 0x040fe20000001840 */
[----:B------:R-:W4:Y:S04]  /*3dd0*/  LDSM.16.M88.4 R64, [R88+UR8+0xa800] ;  /* 0x00a800085840783b */ /* 0x000f280008000200 */
[----:B------:R-:W-:Y:S03]  /*3de0*/  LDSM.16.M88.4 R80, [R3+0xa000] ;  /* 0x00a000000350783b */ /* 0x000fe60000000200 */
[C---:B-----5:R-:W-:Y:S08]  /*3df0*/  HMMA.16816.F32 R56, R12.reuse, R76, R52 ;  /* 0x0000004c0c38723c */ /* 0x060ff00000001834 */
[C---:B------:R-:W-:Y:S01]  /*3e00*/  HMMA.16816.F32 R52, R12.reuse, R78, R8 ;  /* 0x0000004e0c34723c */ /* 0x040fe20000001808 */
[----:B------:R-:W5:Y:S04]  /*3e10*/  LDSM.16.M88.4 R8, [R93+0x4000] ;  /* 0x004000005d08783b */ /* 0x000f680000000200 */
[----:B------:R-:W5:Y:S03]  /*3e20*/  LDSM.16.M88.4 R76, [R3+0xa800] ;  /* 0x00a80000034c783b */ /* 0x000f660000000200 */
[C---:B-1----:R-:W-:Y:S08]  /*3e30*/  HMMA.16816.F32 R60, R12.reuse, R24, R60 ;  /* 0x000000180c3c723c */ /* 0x042ff0000000183c */
[C---:B------:R-:W-:Y:S08]  /*3e40*/  HMMA.16816.F32 R28, R12.reuse, R26, R16 ;  /* 0x0000001a0c1c723c */ /* 0x040ff00000001810 */
[C---:B---3--:R-:W-:Y:S01]  /*3e50*/  HMMA.16816.F32 R24, R12.reuse, R20, R36 ;  /* 0x000000140c18723c */ /* 0x048fe20000001824 */
[----:B------:R-:W1:Y:S07]  /*3e60*/  LDSM.16.M88.4 R36, [R3+0xb000] ;  /* 0x00b000000324783b */ /* 0x000e6e0000000200 */
[----:B------:R-:W-:Y:S08]  /*3e70*/  HMMA.16816.F32 R20, R12, R22, R32 ;  /* 0x000000160c14723c */ /* 0x000ff00000001820 */
[C---:B--2---:R-:W-:Y:S08]  /*3e80*/  HMMA.16816.F32 R16, R4.reuse, R44, R40 ;  /* 0x0000002c0410723c */ /* 0x044ff00000001828 */
[C---:B------:R-:W-:Y:S08]  /*3e90*/  HMMA.16816.F32 R12, R4.reuse, R46, R48 ;  /* 0x0000002e040c723c */ /* 0x040ff00000001830 */
[C---:B----4-:R-:W-:Y:S08]  /*3ea0*/  HMMA.16816.F32 R48, R4.reuse, R66, R52 ;  /* 0x000000420430723c */ /* 0x050ff00000001834 */
[C---:B------:R-:W-:Y:S08]  /*3eb0*/  HMMA.16816.F32 R52, R4.reuse, R68, R60 ;  /* 0x000000440434723c */ /* 0x040ff0000000183c */
[C---:B------:R-:W-:Y:S01]  /*3ec0*/  HMMA.16816.F32 R40, R4.reuse, R64, R56 ;  /* 0x000000400428723c */ /* 0x040fe20000001838 */
[----:B------:R-:W-:Y:S07]  /*3ed0*/  LDSM.16.M88.4 R64, [R0+0xa800] ;  /* 0x00a800000040783b */ /* 0x000fee0000000200 */
[C---:B------:R-:W-:Y:S01]  /*3ee0*/  HMMA.16816.F32 R60, R4.reuse, R70, R28 ;  /* 0x00000046043c723c */ /* 0x040fe2000000181c */
[----:B------:R-:W-:Y:S07]  /*3ef0*/  LDSM.16.M88.4 R68, [R0+0xb000] ;  /* 0x00b000000044783b */ /* 0x000fee0000000200 */
[----:B------:R-:W-:Y:S08]  /*3f00*/  HMMA.16816.F32 R56, R4, R72, R24 ;  /* 0x000000480438723c */ /* 0x000ff00000001818 */
[----:B-----5:R-:W-:Y:S01]  /*3f10*/  HMMA.16816.F32 R28, R8, R80, R16 ;  /* 0x00000050081c723c */ /* 0x020fe20000001810 */
[----:B------:R-:W2:Y:S07]  /*3f20*/  LDSM.16.M88.4 R16, [R3+0xb800] ;  /* 0x00b800000310783b */ /* 0x000eae0000000200 */
[----:B------:R-:W-:Y:S01]  /*3f30*/  HMMA.16816.F32 R32, R4, R74, R20 ;  /* 0x0000004a0420723c */ /* 0x000fe20000001814 */
[----:B------:R-:W-:Y:S04]  /*3f40*/  LDSM.16.M88.4 R4, [R89+0x4000] ;  /* 0x004000005904783b */ /* 0x000fe80000000200 */
[----:B------:R-:W-:Y:S03]  /*3f50*/  LDSM.16.M88.4 R72, [R0+0xb800] ;  /* 0x00b800000048783b */ /* 0x000fe60000000200 */
[C---:B------:R-:W-:Y:S01]  /*3f60*/  HMMA.16816.F32 R24, R8.reuse, R82, R12 ;  /* 0x000000520818723c */ /* 0x040fe2000000180c */
[----:B------:R3:W4:Y:S04]  /*3f70*/  LDSM.16.M88.4 R12, [R0+0xa000] ;  /* 0x00a00000000c783b */ /* 0x0007280000000200 */
[----:B------:R-:W-:Y:S03]  /*3f80*/  LDSM.16.M88.4 R20, [R92+0x4000] ;  /* 0x004000005c14783b */ /* 0x000fe60000000200 */
[C---:B------:R-:W-:Y:S01]  /*3f90*/  HMMA.16816.F32 R40, R8.reuse, R76, R40 ;  /* 0x0000004c0828723c */ /* 0x040fe20000001828 */
[----:B------:R-:W5:Y:S07]  /*3fa0*/  LDSM.16.M88.4 R80, [R2+0xa800] ;  /* 0x00a800000250783b */ /* 0x000f6e0000000200 */
[C---:B------:R-:W-:Y:S01]  /*3fb0*/  HMMA.16816.F32 R48, R8.reuse, R78, R48 ;  /* 0x0000004e0830723c */ /* 0x040fe20000001830 */
[----:B------:R-:W5:Y:S07]  /*3fc0*/  LDSM.16.M88.4 R76, [R2+0xa000] ;  /* 0x00a00000024c783b */ /* 0x000f6e0000000200 */
[----:B-1----:R-:W-:Y:S01]  /*3fd0*/  HMMA.16816.F32 R52, R8, R36, R52 ;  /* 0x000000240834723c */ /* 0x002fe20000001834 */
[----:B---3--:R-:W-:-:S04]  /*3fe0*/  SHF.R.U32.HI R0, RZ, 0x2, R186 ;  /* 0x00000002ff007819 */ /* 0x008fc800000116ba */
[----:B------:R-:W-:-:S03]  /*3ff0*/  LOP3.LUT R0, R0, 0x7, RZ, 0xc0, !PT ;  /* 0x0000000700007812 */ /* 0x000fc600078ec0ff */
[----:B------:R-:W-:Y:S01]  /*4000*/  HMMA.16816.F32 R60, R8, R38, R60 ;  /* 0x00000026083c723c */ /* 0x000fe2000000183c */
[----:B------:R-:W-:-:S07]  /*4010*/  IADD3 R0, PT, PT, R0, R112, R103 ;  /* 0x0000007000007210 */ /* 0x000fce0007ffe067 */
[C---:B--2---:R-:W-:Y:S08]  /*4020*/  HMMA.16816.F32 R56, R8.reuse, R16, R56 ;  /* 0x000000100838723c */ /* 0x044ff00000001838 */
[----:B------:R-:W-:Y:S08]  /*4030*/  HMMA.16816.F32 R44, R8, R18, R32 ;  /* 0x00000012082c723c */ /* 0x000ff00000001820 */
[C---:B----4-:R-:W-:Y:S01]  /*4040*/  HMMA.16816.F32 R36, R4.reuse, R12, R28 ;  /* 0x0000000c0424723c */ /* 0x050fe2000000181c */
[----:B------:R-:W1:Y:S07]  /*4050*/  LDSM.16.M88.4 R28, [R2+0xb000] ;  /* 0x00b00000021c783b */ /* 0x000e6e0000000200 */
[C---:B------:R-:W-:Y:S08]  /*4060*/  HMMA.16816.F32 R16, R4.reuse, R14, R24 ;  /* 0x0000000e0410723c */ /* 0x040ff00000001818 */
[C---:B------:R-:W-:Y:S08]  /*4070*/  HMMA.16816.F32 R12, R4.reuse, R64, R40 ;  /* 0x00000040040c723c */ /* 0x040ff00000001828 */
[----:B------:R-:W-:Y:S01]  /*4080*/  HMMA.16816.F32 R40, R4, R72, R56 ;  /* 0x000000480428723c */ /* 0x000fe20000001838 */
[----:B------:R2:W3:Y:S01]  /*4090*/  LDSM.16.M88.4 R56, [R2+0xb800] ;  /* 0x00b800000238783b */ /* 0x0004e20000000200 */
[----:B------:R-:W-:-:S06]  /*40a0*/  DEPBAR.LE SB0, 0x0 ;  /* 0x000080000000791a */ /* 0x000fcc0000000000 */
[----:B------:R-:W-:Y:S08]  /*40b0*/  HMMA.16816.F32 R72, R4, R74, R44 ;  /* 0x0000004a0448723c */ /* 0x000ff0000000182c */
[----:B-----5:R-:W-:Y:S01]  /*40c0*/  HMMA.16816.F32 R44, R20, R80, R12 ;  /* 0x00000050142c723c */ /* 0x020fe2000000180c */
[----:B------:R-:W-:Y:S01]  /*40d0*/  IMAD.IADD R13, R96, 0x1, R113 ;  /* 0x00000001600d7824 */ /* 0x000fe200078e0271 */
[----:B------:R-:W-:-:S03]  /*40e0*/  IADD3 R12, PT, PT, R117, -UR17, R0 ;  /* 0x80000011750c7c10 */ /* 0x000fc6000fffe000 */
[C---:B------:R-:W-:Y:S01]  /*40f0*/  VIADD R14, R13.reuse, 0x11 ;  /* 0x000000110d0e7836 */ /* 0x040fe20000000000 */
[----:B------:R-:W-:Y:S01]  /*4100*/  BAR.SYNC.DEFER_BLOCKING 0x0 ;  /* 0x0000000000007b1d */ /* 0x000fe20000010000 */
[C---:B------:R-:W-:Y:S01]  /*4110*/  VIADD R15, R13.reuse, 0x19 ;  /* 0x000000190d0f7836 */ /* 0x040fe20000000000 */
[----:B------:R-:W-:Y:S01]  /*4120*/  HMMA.16816.F32 R32, R4, R70, R60 ;  /* 0x000000460420723c */ /* 0x000fe2000000183c */
[----:B------:R-:W-:-:S07]  /*4130*/  ISETP.GE.U32.AND P1, PT, R13, R117, PT ;  /* 0x000000750d00720c */ /* 0x000fce0003f26070 */
[----:B------:R-:W-:Y:S08]  /*4140*/  HMMA.16816.F32 R8, R4, R66, R48 ;  /* 0x000000420408723c */ /* 0x000ff00000001830 */
[----:B------:R-:W-:Y:S01]  /*4150*/  HMMA.16816.F32 R48, R20, R76, R36 ;  /* 0x0000004c1430723c */ /* 0x000fe20000001824 */
[----:B------:R-:W-:-:S04]  /*4160*/  VIADD R36, R13, 0x1 ;  /* 0x000000010d247836 */ /* 0x000fc80000000000 */
[----:B------:R-:W-:Y:S01]  /*4170*/  IMAD.IADD R0, R12, 0x1, -R36 ;  /* 0x000000010c007824 */ /* 0x000fe200078e0a24 */
[----:B------:R-:W-:Y:S02]  /*4180*/  ISETP.GE.U32.AND P6, PT, R36, R117, PT ;  /* 0x000000752400720c */ /* 0x000fe40003fc6070 */
[----:B------:R-:W-:Y:S01]  /*4190*/  HMMA.16816.F32 R24, R4, R68, R52 ;  /* 0x000000440418723c */ /* 0x000fe20000001834 */
[----:B------:R-:W-:Y:S01]  /*41a0*/  VIADD R7, R13, 0x9 ;  /* 0x000000090d077836 */ /* 0x000fe20000000000 */
[----:B------:R-:W-:Y:S01]  /*41b0*/  IABS R0, R0 ;  /* 0x0000000000007213 */ /* 0x000fe20000000000 */
[----:B------:R-:W-:-:S03]  /*41c0*/  IMAD.IADD R5, R12, 0x1, -R14 ;  /* 0x000000010c057824 */ /* 0x000fc600078e0a0e */
[----:B------:R-:W-:Y:S02]  /*41d0*/  I2FP.F32.S32 R0, R0 ;  /* 0x0000000000007245 */ /* 0x000fe40000201400 */
[----:B-1----:R-:W-:Y:S01]  /*41e0*/  HMMA.16816.F32 R68, R20, R30, R32 ;  /* 0x0000001e1444723c */ /* 0x002fe20000001820 */
[----:B------:R-:W-:Y:S02]  /*41f0*/  ISETP.GE.U32.AND P4, PT, R7, R117, PT ;  /* 0x000000750700720c */ /* 0x000fe40003f86070 */
[----:B------:R-:W-:Y:S01]  /*4200*/  FFMA.FTZ R30, R0, -UR6, R49 ;  /* 0x80000006001e7c23 */ /* 0x000fe20008010031 */
[----:B------:R-:W-:-:S04]  /*4210*/  VIADD R0, R13, 0x8 ;  /* 0x000000080d007836 */ /* 0x000fc80000000000 */
[C---:B------:R-:W-:Y:S01]  /*4220*/  HMMA.16816.F32 R60, R20.reuse, R82, R8 ;  /* 0x00000052143c723c */ /* 0x040fe20000001808 */
[----:B------:R-:W-:Y:S01]  /*4230*/  VIADD R11, R13, 0x10 ;  /* 0x000000100d0b7836 */ /* 0x000fe20000000000 */
[-C--:B------:R-:W-:Y:S01]  /*4240*/  ISETP.GE.U32.AND P5, PT, R0, R117.reuse, PT ;  /* 0x000000750000720c */ /* 0x080fe20003fa6070 */
[----:B--2---:R-:W-:Y:S01]  /*4250*/  IMAD.IADD R2, R12, 0x1, -R0 ;  /* 0x000000010c027824 */ /* 0x004fe200078e0a00 */
[----:B------:R-:W-:Y:S01]  /*4260*/  FSEL R33, R30, -INF , !P6 ;  /* 0xff8000001e217808 */ /* 0x000fe20007000000 */
[C---:B------:R-:W-:Y:S01]  /*4270*/  IMAD.IADD R0, R12.reuse, 0x1, -R7 ;  /* 0x000000010c007824 */ /* 0x040fe200078e0a07 */
[----:B------:R-:W-:Y:S01]  /*4280*/  ISETP.GE.U32.AND P3, PT, R11, R117, PT ;  /* 0x000000750b00720c */ /* 0x000fe20003f66070 */
[C---:B------:R-:W-:Y:S01]  /*4290*/  IMAD.IADD R3, R12.reuse, 0x1, -R11 ;  /* 0x000000010c037824 */ /* 0x040fe200078e0a0b */
[C---:B------:R-:W-:Y:S01]  /*42a0*/  HMMA.16816.F32 R64, R20.reuse, R28, R24 ;  /* 0x0000001c1440723c */ /* 0x040fe20000001818 */
[C---:B------:R-:W-:Y:S01]  /*42b0*/  VIADD R26, R13.reuse, 0x18 ;  /* 0x000000180d1a7836 */ /* 0x040fe20000000000 */
[----:B------:R-:W-:Y:S01]  /*42c0*/  IABS R4, R2 ;  /* 0x0000000200047213 */ /* 0x000fe20000000000 */
[C---:B------:R-:W-:Y:S01]  /*42d0*/  VIADD R8, R12.reuse, 0x8 ;  /* 0x000000080c087836 */ /* 0x040fe20000000000 */
[----:B------:R-:W-:Y:S01]  /*42e0*/  IABS R2, R0 ;  /* 0x0000000000027213 */ /* 0x000fe20000000000 */
[----:B------:R-:W-:Y:S01]  /*42f0*/  IMAD.IADD R6, R12, 0x1, -R26 ;  /* 0x000000010c067824 */ /* 0x000fe200078e0a1a */
[----:B------:R-:W-:Y:S01]  /*4300*/  IABS R0, R3 ;  /* 0x0000000300007213 */ /* 0x000fe20000000000 */
[----:B------:R-:W-:Y:S01]  /*4310*/  VIADD R10, R13, 0x28 ;  /* 0x000000280d0a7836 */ /* 0x000fe20000000000 */
[----:B------:R-:W-:Y:S01]  /*4320*/  IABS R3, R5 ;  /* 0x0000000500037213 */ /* 0x000fe20000000000 */
[----:B------:R-:W-:Y:S01]  /*4330*/  HMMA.16816.F32 R52, R20, R78, R16 ;  /* 0x0000004e1434723c */ /* 0x000fe20000001810 */
[----:B------:R-:W-:Y:S01]  /*4340*/  IABS R6, R6 ;  /* 0x0000000600067213 */ /* 0x000fe20000000000 */
[----:B------:R-:W-:-:S02]  /*4350*/  IMAD.MOV.U32 R5, RZ, RZ, R4 ;  /* 0x000000ffff057224 */ /* 0x000fc400078e0004 */
[----:B------:R-:W-:Y:S02]  /*4360*/  IMAD.MOV.U32 R4, RZ, RZ, R2 ;  /* 0x000000ffff047224 */ /* 0x000fe400078e0002 */
[----:B------:R-:W-:Y:S01]  /*4370*/  IMAD.MOV.U32 R2, RZ, RZ, R3 ;  /* 0x000000ffff027224 */ /* 0x000fe200078e0003 */
[----:B------:R-:W-:Y:S01]  /*4380*/  I2FP.F32.S32 R3, R0 ;  /* 0x0000000000037245 */ /* 0x000fe20000201400 */
[----:B------:R-:W-:Y:S01]  /*4390*/  IMAD.MOV.U32 R0, RZ, RZ, R6 ;  /* 0x000000ffff007224 */ /* 0x000fe200078e0006 */
[----:B------:R-:W-:Y:S01]  /*43a0*/  I2FP.F32.S32 R5, R5 ;  /* 0x0000000500057245 */ /* 0x000fe20000201400 */
[C---:B------:R-:W-:Y:S01]  /*43b0*/  VIADD R16, R13.reuse, 0x20 ;  /* 0x000000200d107836 */ /* 0x040fe20000000000 */
[----:B------:R-:W-:Y:S01]  /*43c0*/  I2FP.F32.S32 R2, R2 ;  /* 0x0000000200027245 */ /* 0x000fe20000201400 */
[----:B------:R-:W-:Y:S01]  /*43d0*/  VIADD R17, R13, 0x21 ;  /* 0x000000210d117836 */ /* 0x000fe20000000000 */
[----:B------:R-:W-:Y:S01]  /*43e0*/  I2FP.F32.S32 R0, R0 ;  /* 0x0000000000007245 */ /* 0x000fe20000201400 */
[----:B------:R-:W-:Y:S01]  /*43f0*/  FFMA.FTZ R19, R3, -UR6, R44 ;  /* 0x8000000603137c23 */ /* 0x000fe2000801002c */
[----:B------:R-:W-:Y:S01]  /*4400*/  I2FP.F32.S32 R4, R4 ;  /* 0x0000000400047245 */ /* 0x000fe20000201400 */
[----:B------:R-:W-:Y:S01]  /*4410*/  FFMA.FTZ R18, R2, -UR6, R45 ;  /* 0x8000000602127c23 */ /* 0x000fe2000801002d */
[----:B------:R-:W-:-:S02]  /*4420*/  IMAD.IADD R2, R12, 0x1, -R15 ;  /* 0x000000010c027824 */ /* 0x000fc400078e0a0f */
[----:B------:R-:W-:Y:S01]  /*4430*/  FFMA.FTZ R31, R0, -UR6, R60 ;  /* 0x80000006001f7c23 */ /* 0x000fe2000801003c */
[----:B------:R-:W-:Y:S02]  /*4440*/  IMAD.IADD R0, R12, 0x1, -R16 ;  /* 0x000000010c007824 */ /* 0x000fe400078e0a10 */
[----:B------:R-:W-:Y:S01]  /*4450*/  FFMA.FTZ R25, R5, -UR6, R52 ;  /* 0x8000000605197c23 */ /* 0x000fe20008010034 */
[----:B------:R-:W-:Y:S01]  /*4460*/  FFMA.FTZ R24, R4, -UR6, R53 ;  /* 0x8000000604187c23 */ /* 0x000fe20008010035 */
[C---:B------:R-:W-:Y:S01]  /*4470*/  IMAD.IADD R5, R12.reuse, 0x1, -R13 ;  /* 0x000000010c057824 */ /* 0x040fe200078e0a0d */
[----:B------:R-:W-:Y:S01]  /*4480*/  IABS R3, R2 ;  /* 0x0000000200037213 */ /* 0x000fe20000000000 */
[----:B------:R-:W-:Y:S01]  /*4490*/  IMAD.IADD R4, R12, 0x1, -R17 ;  /* 0x000000010c047824 */ /* 0x000fe200078e0a11 */
[----:B------:R-:W-:Y:S01]  /*44a0*/  IABS R2, R0 ;  /* 0x0000000000027213 */ /* 0x000fe20000000000 */
[----:B------:R-:W-:Y:S01]  /*44b0*/  IMAD.IADD R0, R8, 0x1, -R13 ;  /* 0x0000000108007824 */ /* 0x000fe200078e0a0d */
[----:B------:R-:W-:Y:S01]  /*44c0*/  IABS R6, R5 ;  /* 0x0000000500067213 */ /* 0x000fe20000000000 */
[----:B------:R-:W-:Y:S01]  /*44d0*/  IMAD.MOV.U32 R5, RZ, RZ, R3 ;  /* 0x000000ffff057224 */ /* 0x000fe200078e0003 */
[----:B------:R-:W-:Y:S01]  /*44e0*/  IABS R4, R4 ;  /* 0x0000000400047213 */ /* 0x000fe20000000000 */
[----:B------:R-:W-:Y:S01]  /*44f0*/  IMAD.MOV.U32 R3, RZ, RZ, R2 ;  /* 0x000000ffff037224 */ /* 0x000fe200078e0002 */
[----:B------:R-:W-:Y:S01]  /*4500*/  IABS R0, R0 ;  /* 0x0000000000007213 */ /* 0x000fe20000000000 */
[----:B---3--:R-:W-:Y:S01]  /*4510*/  HMMA.16816.F32 R40, R20, R56, R40 ;  /* 0x000000381428723c */ /* 0x008fe20000001828 */
[----:B------:R-:W-:Y:S01]  /*4520*/  I2FP.F32.S32 R5, R5 ;  /* 0x0000000500057245 */ /* 0x000fe20000201400 */
[----:B------:R-:W-:Y:S01]  /*4530*/  IMAD.MOV.U32 R2, RZ, RZ, R4 ;  /* 0x000000ffff027224 */ /* 0x000fe200078e0004 */
[----:B------:R-:W-:Y:S01]  /*4540*/  I2FP.F32.S32 R4, R3 ;  /* 0x0000000300047245 */ /* 0x000fe20000201400 */
[----:B------:R-:W-:Y:S01]  /*4550*/  IMAD.MOV.U32 R3, RZ, RZ, R6 ;  /* 0x000000ffff037224 */ /* 0x000fe200078e0006 */
[----:B------:R-:W-:Y:S01]  /*4560*/  I2FP.F32.S32 R0, R0 ;  /* 0x0000000000007245 */ /* 0x000fe20000201400 */
[----:B------:R-:W-:Y:S01]  /*4570*/  FFMA.FTZ R29, R5, -UR6, R61 ;  /* 0x80000006051d7c23 */ /* 0x000fe2000801003d */
        /* <DEDUP_REMOVED lines=8> */
[----:B------:R-:W-:Y:S01]  /*4600*/  FSEL R32, R0, -INF , !P1 ;  /* 0xff80000000207808 */ /* 0x000fe20004800000 */
[C---:B------:R-:W-:Y:S01]  /*4610*/  IMAD.IADD R5, R8.reuse, 0x1, -R11 ;  /* 0x0000000108057824 */ /* 0x040fe200078e0a0b */
[----:B------:R-:W-:Y:S01]  /*4620*/  IABS R0, R3 ;  /* 0x0000000300007213 */ /* 0x000fe20000000000 */
[----:B------:R-:W-:Y:S01]  /*4630*/  IMAD.IADD R7, R8, 0x1, -R14 ;  /* 0x0000000108077824 */ /* 0x000fe200078e0a0e */
[----:B------:R-:W-:Y:S01]  /*4640*/  FSEL R38, R2, -INF , !P1 ;  /* 0xff80000002267808 */ /* 0x000fe20004800000 */
[----:B------:R-:W-:Y:S01]  /*4650*/  IMAD.IADD R2, R8, 0x1, -R36 ;  /* 0x0000000108027824 */ /* 0x000fe200078e0a24 */
[----:B------:R-:W-:Y:S01]  /*4660*/  ISETP.GE.U32.AND P1, PT, R14, R117, PT ;  /* 0x000000750e00720c */ /* 0x000fe20003f26070 */
[----:B------:R-:W-:Y:S01]  /*4670*/  IMAD.MOV.U32 R6, RZ, RZ, R0 ;  /* 0x000000ffff067224 */ /* 0x000fe200078e0000 */
[----:B------:R-:W-:Y:S01]  /*4680*/  IABS R0, R5 ;  /* 0x0000000500007213 */ /* 0x000fe20000000000 */
[----:B------:R-:W-:Y:S01]  /*4690*/  HMMA.16816.F32 R20, R20, R58, R72 ;  /* 0x0000003a1414723c */ /* 0x000fe20000001848 */
[----:B------:R-:W-:-:S02]  /*46a0*/  IABS R3, R2 ;  /* 0x0000000200037213 */ /* 0x000fc40000000000 */
[----:B------:R-:W-:Y:S02]  /*46b0*/  IABS R2, R4 ;  /* 0x0000000400027213 */ /* 0x000fe40000000000 */
[----:B------:R-:W-:Y:S01]  /*46c0*/  IABS R4, R7 ;  /* 0x0000000700047213 */ /* 0x000fe20000000000 */
[----:B------:R-:W-:Y:S01]  /*46d0*/  IMAD.MOV.U32 R5, RZ, RZ, R3 ;  /* 0x000000ffff057224 */ /* 0x000fe200078e0003 */
[----:B------:R-:W-:Y:S01]  /*46e0*/  FSEL R36, R19, -INF , !P3 ;  /* 0xff80000013247808 */ /* 0x000fe20005800000 */
[----:B------:R-:W-:Y:S01]  /*46f0*/  IMAD.MOV.U32 R3, RZ, RZ, R2 ;  /* 0x000000ffff037224 */ /* 0x000fe200078e0002 */
        /* <DEDUP_REMOVED lines=10> */
[----:B------:R-:W-:Y:S01]  /*47a0*/  FSEL R34, R25, -INF , !P5 ;  /* 0xff80000019227808 */ /* 0x000fe20006800000 */
[----:B------:R-:W-:Y:S01]  /*47b0*/  FFMA.FTZ R2, R2, -UR6, R46 ;  /* 0x8000000602027c23 */ /* 0x000fe2000801002e */
[----:B------:R-:W-:Y:S01]  /*47c0*/  FSEL R25, R4, -INF , !P5 ;  /* 0xff80000004197808 */ /* 0x000fe20006800000 */
[----:B------:R-:W-:Y:S01]  /*47d0*/  FFMA.FTZ R0, R0, -UR6, R47 ;  /* 0x8000000600007c23 */ /* 0x000fe2000801002f */
[----:B------:R-:W-:Y:S01]  /*47e0*/  FSEL R30, R5, -INF , !P6 ;  /* 0xff800000051e7808 */ /* 0x000fe20007000000 */
[----:B------:R-:W-:Y:S01]  /*47f0*/  IMAD.IADD R4, R8, 0x1, -R16 ;  /* 0x0000000108047824 */ /* 0x000fe200078e0a10 */
[----:B------:R-:W-:Y:S01]  /*4800*/  FSEL R19, R2, -INF , !P3 ;  /* 0xff80000002137808 */ /* 0x000fe20005800000 */
[----:B------:R-:W-:Y:S01]  /*4810*/  IMAD.IADD R2, R8, 0x1, -R26 ;  /* 0x0000000108027824 */ /* 0x000fe200078e0a1a */
[----:B------:R-:W-:Y:S01]  /*4820*/  FSEL R39, R0, -INF , !P1 ;  /* 0xff80000000277808 */ /* 0x000fe20004800000 */
[----:B------:R-:W-:Y:S01]  /*4830*/  IMAD.IADD R0, R8, 0x1, -R15 ;  /* 0x0000000108007824 */ /* 0x000fe200078e0a0f */
[----:B------:R-:W-:Y:S01]  /*4840*/  FSEL R35, R24, -INF , !P4 ;  /* 0xff80000018237808 */ /* 0x000fe20006000000 */
[----:B------:R-:W-:-:S02]  /*4850*/  IMAD.IADD R5, R8, 0x1, -R17 ;  /* 0x0000000108057824 */ /* 0x000fc400078e0a11 */
[----:B------:R-:W-:Y:S01]  /*4860*/  FFMA.FTZ R14, R6, -UR6, R68 ;  /* 0x80000006060e7c23 */ /* 0x000fe20008010044 */
[----:B------:R-:W-:Y:S01]  /*4870*/  FSEL R24, R3, -INF , !P4 ;  /* 0xff80000003187808 */ /* 0x000fe20006000000 */
[----:B------:R-:W-:Y:S01]  /*4880*/  IMAD.IADD R7, R8, 0x1, -R10 ;  /* 0x0000000108077824 */ /* 0x000fe200078e0a0a */
[----:B------:R-:W-:Y:S02]  /*4890*/  IABS R6, R2 ;  /* 0x0000000200067213 */ /* 0x000fe40000000000 */
[----:B------:R-:W-:Y:S02]  /*48a0*/  IABS R3, R0 ;  /* 0x0000000000037213 */ /* 0x000fe40000000000 */
[----:B------:R-:W-:Y:S02]  /*48b0*/  IABS R2, R4 ;  /* 0x0000000400027213 */ /* 0x000fe40000000000 */
[----:B------:R-:W-:Y:S01]  /*48c0*/  IABS R0, R5 ;  /* 0x0000000500007213 */ /* 0x000fe20000000000 */
[----:B------:R-:W-:Y:S01]  /*48d0*/  IMAD.MOV.U32 R5, RZ, RZ, R3 ;  /* 0x000000ffff057224 */ /* 0x000fe200078e0003 */
[----:B------:R-:W-:Y:S01]  /*48e0*/  IABS R4, R7 ;  /* 0x0000000700047213 */ /* 0x000fe20000000000 */
        /* <DEDUP_REMOVED lines=8> */
[----:B------:R-:W-:Y:S01]  /*4970*/  VIADD R4, R13, 0x30 ;  /* 0x000000300d047836 */ /* 0x000fe20000000000 */
[----:B------:R-:W-:Y:S01]  /*4980*/  I2FP.F32.S32 R0, R0 ;  /* 0x0000000000007245 */ /* 0x000fe20000201400 */
[----:B------:R-:W-:Y:S01]  /*4990*/  FFMA.FTZ R9, R3, -UR6, R66 ;  /* 0x8000000603097c23 */ /* 0x000fe20008010042 */
[----:B------:R-:W-:Y:S01]  /*49a0*/  FSEL R37, R18, -INF , !P1 ;  /* 0xff80000012257808 */ /* 0x000fe20004800000 */
[----:B------:R-:W-:Y:S01]  /*49b0*/  FFMA.FTZ R7, R2, -UR6, R67 ;  /* 0x8000000602077c23 */ /* 0x000fe20008010043 */
[-C--:B------:R-:W-:Y:S01]  /*49c0*/  ISETP.GE.U32.AND P3, PT, R17, R117.reuse, PT ;  /* 0x000000751100720c */ /* 0x080fe20003f66070 */
[----:B------:R-:W-:Y:S01]  /*49d0*/  FFMA.FTZ R6, R0, -UR6, R70 ;  /* 0x8000000600067c23 */ /* 0x000fe20008010046 */
[-C--:B------:R-:W-:Y:S01]  /*49e0*/  ISETP.GE.U32.AND P1, PT, R10, R117.reuse, PT ;  /* 0x000000750a00720c */ /* 0x080fe20003f26070 */
[----:B------:R-:W-:Y:S01]  /*49f0*/  FFMA.FTZ R10, R5, -UR6, R63 ;  /* 0x80000006050a7c23 */ /* 0x000fe2000801003f */
[-C--:B------:R-:W-:Y:S01]  /*4a00*/  ISETP.GE.U32.AND P6, PT, R26, R117.reuse, PT ;  /* 0x000000751a00720c */ /* 0x080fe20003fc6070 */
[C---:B------:R-:W-:Y:S01]  /*4a10*/  VIADD R3, R13.reuse, 0x31 ;  /* 0x000000310d037836 */ /* 0x040fe20000000000 */
[-C--:B------:R-:W-:Y:S01]  /*4a20*/  ISETP.GE.U32.AND P4, PT, R16, R117.reuse, PT ;  /* 0x000000751000720c */ /* 0x080fe20003f86070 */
[----:B------:R-:W-:Y:S01]  /*4a30*/  VIADD R5, R13, 0x29 ;  /* 0x000000290d057836 */ /* 0x000fe20000000000 */
[-C--:B------:R-:W-:Y:S01]  /*4a40*/  ISETP.GE.U32.AND P5, PT, R15, R117.reuse, PT ;  /* 0x000000750f00720c */ /* 0x080fe20003fa6070 */
[----:B------:R-:W-:Y:S01]  /*4a50*/  VIADD R2, R13, 0x38 ;  /* 0x000000380d027836 */ /* 0x000fe20000000000 */
[----:B------:R-:W-:Y:S01]  /*4a60*/  FSEL R61, R7, -INF , !P3 ;  /* 0xff800000073d7808 */ /* 0x000fe20005800000 */
[----:B------:R-:W-:Y:S01]  /*4a70*/  VIADD R0, R13, 0x39 ;  /* 0x000000390d007836 */ /* 0x000fe20000000000 */
[----:B------:R-:W-:Y:S01]  /*4a80*/  FSEL R26, R31, -INF , !P6 ;  /* 0xff8000001f1a7808 */ /* 0x000fe20007000000 */
[C---:B------:R-:W-:Y:S01]  /*4a90*/  IMAD.IADD R7, R12.reuse, 0x1, -R4 ;  /* 0x000000010c077824 */ /* 0x040fe200078e0a04 */
[----:B------:R-:W-:Y:S01]  /*4aa0*/  FSEL R60, R9, -INF , !P4 ;  /* 0xff800000093c7808 */ /* 0x000fe20006000000 */
[----:B------:R-:W-:Y:S01]  /*4ab0*/  IMAD.IADD R9, R12, 0x1, -R3 ;  /* 0x000000010c097824 */ /* 0x000fe200078e0a03 */
[----:B------:R-:W-:Y:S01]  /*4ac0*/  FSEL R31, R10, -INF , !P5 ;  /* 0xff8000000a1f7808 */ /* 0x000fe20006800000 */
[----:B------:R-:W-:Y:S01]  /*4ad0*/  IMAD.IADD R10, R12, 0x1, -R2 ;  /* 0x000000010c0a7824 */ /* 0x000fe200078e0a02 */
[----:B------:R-:W-:Y:S01]  /*4ae0*/  FSEL R62, R6, -INF , !P1 ;  /* 0xff800000063e7808 */ /* 0x000fe20004800000 */
[C---:B------:R-:W-:Y:S01]  /*4af0*/  IMAD.IADD R6, R12.reuse, 0x1, -R5 ;  /* 0x000000010c067824 */ /* 0x040fe200078e0a05 */
[----:B------:R-:W-:Y:S01]  /*4b00*/  FSEL R18, R11, -INF , !P6 ;  /* 0xff8000000b127808 */ /* 0x000fe20007000000 */
[--C-:B------:R-:W-:Y:S01]  /*4b10*/  IMAD.IADD R11, R12, 0x1, -R0.reuse ;  /* 0x000000010c0b7824 */ /* 0x100fe200078e0a00 */
[----:B------:R-:W-:Y:S01]  /*4b20*/  FSEL R94, R27, -INF , !P3 ;  /* 0xff8000001b5e7808 */ /* 0x000fe20005800000 */
[----:B------:R-:W-:Y:S01]  /*4b30*/  IMAD.IADD R13, R8, 0x1, -R0 ;  /* 0x00000001080d7824 */ /* 0x000fe200078e0a00 */
[----:B------:R-:W-:Y:S01]  /*4b40*/  FSEL R96, R14, -INF , !P1 ;  /* 0xff8000000e607808 */ /* 0x000fe20004800000 */
[----:B------:R-:W-:Y:S01]  /*4b50*/  IMAD.IADD R14, R8, 0x1, -R2 ;  /* 0x00000001080e7824 */ /* 0x000fe200078e0a02 */
[-C--:B------:R-:W-:Y:S01]  /*4b60*/  ISETP.GE.U32.AND P3, PT, R2, R117.reuse, PT ;  /* 0x000000750200720c */ /* 0x080fe20003f66070 */
[C---:B------:R-:W-:Y:S01]  /*4b70*/  IMAD.IADD R16, R8.reuse, 0x1, -R4 ;  /* 0x0000000108107824 */ /* 0x040fe200078e0a04 */
[----:B------:R-:W-:Y:S01]  /*4b80*/  FSEL R29, R29, -INF , !P5 ;  /* 0xff8000001d1d7808 */ /* 0x000fe20006800000 */
[----:B------:R-:W-:Y:S01]  /*4b90*/  IMAD.IADD R15, R8, 0x1, -R3 ;  /* 0x00000001080f7824 */ /* 0x000fe200078e0a03 */
[----:B------:R-:W-:Y:S01]  /*4ba0*/  FSEL R93, R28, -INF , !P4 ;  /* 0xff8000001c5d7808 */ /* 0x000fe20006000000 */
[----:B------:R-:W-:Y:S01]  /*4bb0*/  IMAD.IADD R17, R8, 0x1, -R5 ;  /* 0x0000000108117824 */ /* 0x000fe200078e0a05 */
[----:B------:R-:W-:-:S02]  /*4bc0*/  ISETP.GE.U32.AND P1, PT, R0, R117, PT ;  /* 0x000000750000720c */ /* 0x000fc40003f26070 */
[----:B------:R-:W-:Y:S02]  /*4bd0*/  IABS R2, R7 ;  /* 0x0000000700027213 */ /* 0x000fe40000000000 */
[-C--:B------:R-:W-:Y:S02]  /*4be0*/  ISETP.GE.U32.AND P5, PT, R4, R117.reuse, PT ;  /* 0x000000750400720c */ /* 0x080fe40003fa6070 */
[----:B------:R-:W-:Y:S02]  /*4bf0*/  ISETP.GE.U32.AND P4, PT, R3, R117, PT ;  /* 0x000000750300720c */ /* 0x000fe40003f86070 */
[----:B------:R-:W-:Y:S02]  /*4c00*/  IABS R0, R9 ;  /* 0x0000000900007213 */ /* 0x000fe40000000000 */
[----:B------:R-:W-:Y:S02]  /*4c10*/  IABS R3, R6 ;  /* 0x0000000600037213 */ /* 0x000fe40000000000 */
[----:B------:R-:W-:-:S02]  /*4c20*/  IABS R4, R10 ;  /* 0x0000000a00047213 */ /* 0x000fc40000000000 */
[----:B------:R-:W-:Y:S01]  /*4c30*/  IABS R6, R11 ;  /* 0x0000000b00067213 */ /* 0x000fe20000000000 */
[----:B------:R-:W-:Y:S01]  /*4c40*/  IMAD.MOV.U32 R7, RZ, RZ, R3 ;  /* 0x000000ffff077224 */ /* 0x000fe200078e0003 */
[----:B------:R-:W-:Y:S01]  /*4c50*/  ISETP.GE.U32.AND P6, PT, R5, R117, PT ;  /* 0x000000750500720c */ /* 0x000fe20003fc6070 */
[----:B------:R-:W-:Y:S02]  /*4c60*/  IMAD.MOV.U32 R5, RZ, RZ, R2 ;  /* 0x000000ffff057224 */ /* 0x000fe400078e0002 */
        /* <DEDUP_REMOVED lines=11> */
[----:B------:R-:W-:Y:S01]  /*4d20*/  IABS R3, R17 ;  /* 0x0000001100037213 */ /* 0x000fe20000000000 */
[----:B------:R-:W-:Y:S01]  /*4d30*/  FFMA.FTZ R9, R2, -UR6, R20 ;  /* 0x8000000602097c23 */ /* 0x000fe20008010014 */
[----:B------:R-:W-:Y:S01]  /*4d40*/  IABS R6, R13 ;  /* 0x0000000d00067213 */ /* 0x000fe20000000000 */
[----:B------:R-:W-:Y:S01]  /*4d50*/  FFMA.FTZ R8, R0, -UR6, R21 ;  /* 0x8000000600087c23 */ /* 0x000fe20008010015 */
[----:B------:R-:W-:Y:S01]  /*4d60*/  IABS R2, R16 ;  /* 0x0000001000027213 */ /* 0x000fe20000000000 */
[----:B------:R-:W-:Y:S01]  /*4d70*/  IMAD.MOV.U32 R7, RZ, RZ, R3 ;  /* 0x000000ffff077224 */ /* 0x000fe200078e0003 */
[----:B------:R-:W-:Y:S01]  /*4d80*/  IABS R0, R15 ;  /* 0x0000000f00007213 */ /* 0x000fe20000000000 */
[----:B------:R-:W-:Y:S01]  /*4d90*/  IMAD.MOV.U32 R3, RZ, RZ, R6 ;  /* 0x000000ffff037224 */ /* 0x000fe200078e0006 */
[----:B------:R-:W-:Y:S01]  /*4da0*/  IABS R4, R14 ;  /* 0x0000000e00047213 */ /* 0x000fe20000000000 */
[----:B------:R-:W-:Y:S01]  /*4db0*/  IMAD.MOV.U32 R5, RZ, RZ, R2 ;  /* 0x000000ffff057224 */ /* 0x000fe200078e0002 */
[----:B------:R-:W-:Y:S01]  /*4dc0*/  I2FP.F32.S32 R6, R7 ;  /* 0x0000000700067245 */ /* 0x000fe20000201400 */
[----:B------:R-:W-:Y:S01]  /*4dd0*/  IMAD.MOV.U32 R2, RZ, RZ, R0 ;  /* 0x000000ffff027224 */ /* 0x000fe200078e0000 */
[----:B------:R-:W-:Y:S01]  /*4de0*/  FSEL R69, R12, -INF , !P6 ;  /* 0xff8000000c457808 */ /* 0x000fe20007000000 */
[----:B------:R-:W-:Y:S01]  /*4df0*/  IMAD.MOV.U32 R0, RZ, RZ, R4 ;  /* 0x000000ffff007224 */ /* 0x000fe200078e0004 */
[----:B------:R-:W-:Y:S01]  /*4e00*/  I2FP.F32.S32 R5, R5 ;  /* 0x0000000500057245 */ /* 0x000fe20000201400 */
[----:B------:R-:W-:Y:S01]  /*4e10*/  FFMA.FTZ R6, R6, -UR6, R71 ;  /* 0x8000000606067c23 */ /* 0x000fe20008010047 */
[----:B------:R-:W-:-:S02]  /*4e20*/  I2FP.F32.S32 R4, R2 ;  /* 0x0000000200047245 */ /* 0x000fc40000201400 */
[----:B------:R-:W-:Y:S01]  /*4e30*/  I2FP.F32.S32 R2, R0 ;  /* 0x0000000000027245 */ /* 0x000fe20000201400 */
[----:B------:R-:W-:Y:S01]  /*4e40*/  FFMA.FTZ R5, R5, -UR6, R42 ;  /* 0x8000000605057c23 */ /* 0x000fe2000801002a */
[----:B------:R-:W-:Y:S02]  /*4e50*/  FSEL R70, R6, -INF , !P6 ;  /* 0xff80000006467808 */ /* 0x000fe40007000000 */
[----:B------:R-:W-:Y:S01]  /*4e60*/  ISETP.GE.U32.AND P6, PT, R117, 0x41, PT ;  /* 0x000000417500780c */ /* 0x000fe20003fc6070 */
[----:B------:R-:W-:Y:S01]  /*4e70*/  FFMA.FTZ R2, R2, -UR6, R22 ;  /* 0x8000000602027c23 */ /* 0x000fe20008010016 */
[----:B------:R-:W-:Y:S01]  /*4e80*/  I2FP.F32.S32 R0, R3 ;  /* 0x0000000300007245 */ /* 0x000fe20000201400 */
[----:B------:R-:W-:Y:S01]  /*4e90*/  FFMA.FTZ R3, R4, -UR6, R43 ;  /* 0x8000000604037c23 */ /* 0x000fe2000801002b */
[----:B------:R-:W-:Y:S02]  /*4ea0*/  FSEL R114, R11, -INF , !P5 ;  /* 0xff8000000b727808 */ /* 0x000fe40006800000 */
[----:B------:R-:W-:Y:S01]  /*4eb0*/  FSEL R187, R5, -INF , !P5 ;  /* 0xff80000005bb7808 */ /* 0x000fe20006800000 */
[----:B------:R-:W-:Y:S01]  /*4ec0*/  FFMA.FTZ R0, R0, -UR6, R23 ;  /* 0x8000000600007c23 */ /* 0x000fe20008010017 */
[----:B------:R-:W-:-:S02]  /*4ed0*/  FSEL R113, R10, -INF , !P4 ;  /* 0xff8000000a717808 */ /* 0x000fc40006000000 */
[----:B------:R-:W-:Y:S02]  /*4ee0*/  FSEL R185, R3, -INF , !P4 ;  /* 0xff80000003b97808 */ /* 0x000fe40006000000 */
[----:B------:R-:W-:Y:S02]  /*4ef0*/  FSEL R112, R9, -INF , !P3 ;  /* 0xff80000009707808 */ /* 0x000fe40005800000 */
[----:B------:R-:W-:Y:S02]  /*4f00*/  FSEL R180, R2, -INF , !P3 ;  /* 0xff80000002b47808 */ /* 0x000fe40005800000 */
[----:B------:R-:W-:Y:S02]  /*4f10*/  FSEL R103, R8, -INF , !P1 ;  /* 0xff80000008677808 */ /* 0x000fe40004800000 */
        /* <DEDUP_REMOVED lines=86> */
.L_x_1222:
[----:B------:R3:W-:Y:S02]  /*5480*/  STS.128 [R191+0xb800], RZ ;  /* 0x00b800ffbf007388 */ /* 0x0007e40000000c00 */
.L_x_1223:
[----:B------:R-:W-:Y:S05]  /*5490*/  BSYNC.RECONVERGENT B0 ;  /* 0x0000000000007941 */ /* 0x000fea0003800200 */
.L_x_1221:
[----:B------:R-:W0:Y:S02]  /*54a0*/  LDGDEPBAR ;  /* 0x00000000000079af */ /* 0x000e240000000000 */
.L_x_1220:
[----:B------:R-:W-:Y:S01]  /*54b0*/  FMNMX3.FTZ R0, R32, R30, R25, !PT ;  /* 0x0000001e20007276 */ /* 0x000fe20007810019 */
[----:B------:R-:W4:Y:S01]  /*54c0*/  LDCU UR4, c[0x0][0x45c] ;  /* 0x00008b80ff0477ac */ /* 0x000f220008000800 */
[----:B-1----:R-:W-:Y:S01]  /*54d0*/  IMAD R5, R108, 0x4, R106 ;  /* 0x000000046c057824 */ /* 0x002fe200078e026a */
[----:B------:R-:W1:Y:S01]  /*54e0*/  S2UR UR5, SR_CgaCtaId ;  /* 0x00000000000579c3 */ /* 0x000e620000008800 */
[----:B------:R-:W-:Y:S01]  /*54f0*/  FMNMX3.FTZ R0, R0, R24, R19, !PT ;  /* 0x0000001800007276 */ /* 0x000fe20007810013 */
[----:B------:R-:W-:Y:S01]  /*5500*/  IMAD.SHL.U32 R48, R95, 0x2, RZ ;  /* 0x000000025f307824 */ /* 0x000fe200078e00ff */
[----:B------:R-:W-:Y:S01]  /*5510*/  USHF.L.U32 UR8, UR7, 0x10, URZ ;  /* 0x0000001007087899 */ /* 0x000fe200080006ff */
[----:B------:R-:W-:Y:S01]  /*5520*/  IMAD.WIDE.U32 R120, R5, -0x326172a9, RZ ;  /* 0xcd9e8d5705787825 */ /* 0x000fe200078e00ff */
[----:B------:R-:W-:Y:S02]  /*5530*/  FMNMX3.FTZ R0, R0, R39, R18, !PT ;  /* 0x0000002700007276 */ /* 0x000fe40007810012 */
[----:B------:R-:W-:Y:S01]  /*5540*/  LOP3.LUT R14, R109, 0x200, R124, 0xf8, !PT ;  /* 0x000002006d0e7812 */ /* 0x000fe200078ef87c */
[----:B------:R-:W-:Y:S01]  /*5550*/  VIADD R49, R196, 0x9e3779b9 ;  /* 0x9e3779b9c4317836 */ /* 0x000fe20000000000 */
[----:B------:R-:W-:Y:S01]  /*5560*/  FMNMX3.FTZ R0, R0, R31, R60, !PT ;  /* 0x0000001f00007276 */ /* 0x000fe2000781003c */
[----:B------:R-:W-:-:S02]  /*5570*/  VIADD R54, R196, 0x3c6ef372 ;  /* 0x3c6ef372c4367836 */ /* 0x000fc40000000000 */
[C---:B------:R-:W-:Y:S01]  /*5580*/  VIADD R55, R197.reuse, 0x76cf5d0a ;  /* 0x76cf5d0ac5377836 */ /* 0x040fe20000000000 */
[----:B------:R-:W-:Y:S01]  /*5590*/  FMNMX3.FTZ R0, R0, R61, R62, !PT ;  /* 0x0000003d00007276 */ /* 0x000fe2000781003e */
[C---:B------:R-:W-:Y:S02]  /*55a0*/  VIADD R64, R197.reuse, 0x32370b8f ;  /* 0x32370b8fc5407836 */ /* 0x040fe40000000000 */
[----:B------:R-:W-:Y:S01]  /*55b0*/  VIADD R67, R196, 0xdaa66d2b ;  /* 0xdaa66d2bc4437836 */ /* 0x000fe20000000000 */
[----:B------:R-:W-:Y:S01]  /*55c0*/  FMNMX3.FTZ R0, R0, R70, R187, !PT ;  /* 0x0000004600007276 */ /* 0x000fe200078100bb */
[----:B------:R-:W-:Y:S02]  /*55d0*/  VIADD R65, R196, 0x78dde6e4 ;  /* 0x78dde6e4c4417836 */ /* 0x000fe40000000000 */
[C---:B------:R-:W-:Y:S01]  /*55e0*/  VIADD R68, R197.reuse, 0xed9eba14 ;  /* 0xed9eba14c5447836 */ /* 0x040fe20000000000 */
[----:B------:R-:W-:Y:S01]  /*55f0*/  FMNMX3.FTZ R0, R0, R185, R180, !PT ;  /* 0x000000b900007276 */ /* 0x000fe200078100b4 */
[----:B------:R-:W-:-:S02]  /*5600*/  VIADD R66, R197, 0xa9066899 ;  /* 0xa9066899c5427836 */ /* 0x000fc40000000000 */
[----:B------:R-:W-:Y:S01]  /*5610*/  VIADD R92, R196, 0x1715609d ;  /* 0x1715609dc45c7836 */ /* 0x000fe20000000000 */
[----:B--2---:R-:W-:Y:S01]  /*5620*/  FMNMX.FTZ R3, R115, R0, !PT ;  /* 0x0000000073037209 */ /* 0x004fe20007810000 */
[----:B------:R-:W-:Y:S01]  /*5630*/  VIADD R102, R197, 0x646e171e ;  /* 0x646e171ec5667836 */ /* 0x000fe20000000000 */
[----:B------:R-:W-:Y:S01]  /*5640*/  FMNMX3.FTZ R0, R38, R33, R34, !PT ;  /* 0x0000002126007276 */ /* 0x000fe20007810022 */
[----:B------:R-:W-:Y:S01]  /*5650*/  VIADD R108, R196, 0xb54cda56 ;  /* 0xb54cda56c46c7836 */ /* 0x000fe20000000000 */
[----:B-1----:R-:W-:Y:S01]  /*5660*/  ULEA UR5, UR5, UR9, 0x18 ;  /* 0x0000000905057291 */ /* 0x002fe2000f8ec0ff */
[----:B------:R-:W1:Y:S01]  /*5670*/  SHFL.BFLY PT, R2, R3, 0x2, 0x1f ;  /* 0x0c401f0003027f89 */ /* 0x000e6200000e0000 */
[----:B------:R-:W-:Y:S01]  /*5680*/  FMNMX3.FTZ R0, R0, R35, R36, !PT ;  /* 0x0000002300007276 */ /* 0x000fe20007810024 */
[----:B------:R-:W-:-:S03]  /*5690*/  IMAD.MOV.U32 R184, RZ, RZ, 0x20 ;  /* 0x00000020ffb87424 */ /* 0x000fc600078e00ff */
[----:B------:R-:W-:Y:S02]  /*56a0*/  FMNMX3.FTZ R0, R0, R37, R26, !PT ;  /* 0x0000002500007276 */ /* 0x000fe4000781001a */
[----:B------:R-:W-:Y:S02]  /*56b0*/  LEA R14, R14, UR5, 0x1 ;  /* 0x000000050e0e7c11 */ /* 0x000fe4000f8e08ff */
[----:B------:R-:W-:-:S03]  /*56c0*/  FMNMX3.FTZ R0, R0, R29, R93, !PT ;  /* 0x0000001d00007276 */ /* 0x000fc6000781005d */
[----:B------:R-:W-:Y:S01]  /*56d0*/  LDSM.16.MT88.4 R56, [R14+0xc000] ;  /* 0x00c000000e38783b */ /* 0x000fe20000004200 */
[----:B------:R-:W-:-:S04]  /*56e0*/  FMNMX3.FTZ R0, R0, R94, R96, !PT ;  /* 0x0000005e00007276 */ /* 0x000fc80007810060 */
[----:B------:R-:W-:-:S04]  /*56f0*/  FMNMX3.FTZ R0, R0, R69, R114, !PT ;  /* 0x0000004500007276 */ /* 0x000fc80007810072 */
[----:B------:R-:W-:Y:S02]  /*5700*/  FMNMX3.FTZ R0, R0, R113, R112, !PT ;  /* 0x0000007100007276 */ /* 0x000fe40007810070 */
[----:B-1----:R-:W-:Y:S02]  /*5710*/  FMNMX.FTZ R3, R3, R2, !PT ;  /* 0x0000000203037209 */ /* 0x002fe40007810000 */
[----:B------:R-:W-:-:S03]  /*5720*/  FMNMX.FTZ R0, R103, R0, !PT ;  /* 0x0000000067007209 */ /* 0x000fc60007810000 */
[----:B------:R-:W1:Y:S04]  /*5730*/  SHFL.BFLY PT, R2, R3, 0x1, 0x1f ;  /* 0x0c201f0003027f89 */ /* 0x000e6800000e0000 */
[----:B------:R-:W2:Y:S01]  /*5740*/  SHFL.BFLY PT, R116, R0, 0x2, 0x1f ;  /* 0x0c401f0000747f89 */ /* 0x000ea200000e0000 */
[----:B-1----:R-:W-:Y:S02]  /*5750*/  FMNMX.FTZ R3, R3, R2, !PT ;  /* 0x0000000203037209 */ /* 0x002fe40007810000 */
[----:B--2---:R-:W-:-:S03]  /*5760*/  FMNMX.FTZ R116, R0, R116, !PT ;  /* 0x0000007400747209 */ /* 0x004fc60007810000 */
[C---:B----4-:R-:W-:Y:S01]  /*5770*/  FMUL.FTZ R2, R3.reuse, UR4 ;  /* 0x0000000403027c20 */ /* 0x050fe20008410000 */
[----:B------:R-:W-:Y:S01]  /*5780*/  FSETP.NEU.FTZ.AND P1, PT, R3, -INF , PT ;  /* 0xff8000000300780b */ /* 0x000fe20003f3d000 */
[----:B------:R-:W-:Y:S01]  /*5790*/  IMAD.SHL.U32 R0, R105, 0x20, RZ ;  /* 0x0000002069007824 */ /* 0x000fe200078e00ff */
[----:B------:R-:W1:Y:S02]  /*57a0*/  SHFL.BFLY PT, R7, R116, 0x1, 0x1f ;  /* 0x0c201f0074077f89 */ /* 0x000e6400000e0000 */
[----:B------:R-:W-:Y:S02]  /*57b0*/  FSEL R2, R2, RZ, P1 ;  /* 0x000000ff02027208 */ /* 0x000fe40000800000 */
[----:B------:R-:W-:Y:S02]  /*57c0*/  IADD3 R6, P3, P1, R0, R97, R107 ;  /* 0x0000006100067210 */ /* 0x000fe4000797e06b */
[----:B------:R-:W-:Y:S01]  /*57d0*/  SHF.R.S32.HI R0, RZ, 0x1f, R0 ;  /* 0x0000001fff007819 */ /* 0x000fe20000011400 */
[----:B------:R-:W-:-:S02]  /*57e0*/  FFMA.FTZ R4, R32, UR4, -R2 ;  /* 0x0000000420047c23 */ /* 0x000fc40008010802 */
[----:B------:R-:W-:Y:S01]  /*57f0*/  IMAD.WIDE.U32 R122, R6, -0x2daee0ad, RZ ;  /* 0xd2511f53067a7825 */ /* 0x000fe200078e00ff */
[----:B------:R-:W-:Y:S01]  /*5800*/  IADD3.X R0, PT, PT, R0, R98, RZ, P3, P1 ;  /* 0x0000006200007210 */ /* 0x000fe20001fe24ff */
[----:B------:R2:W-:Y:S02]  /*5810*/  MUFU.EX2 R211, R4 ;  /* 0x0000000400d37308 */ /* 0x0005e40000000800 */
[--C-:B------:R-:W-:Y:S01]  /*5820*/  FFMA.FTZ R6, R24, UR4, -R2.reuse ;  /* 0x0000000418067c23 */ /* 0x100fe20008010802 */
[----:B------:R-:W-:Y:S01]  /*5830*/  LOP3.LUT R5, R196, R0, R121, 0x96, !PT ;  /* 0x00000000c4057212 */ /* 0x000fe200078e9679 */
[--C-:B------:R-:W-:Y:S01]  /*5840*/  FFMA.FTZ R0, R25, UR4, -R2.reuse ;  /* 0x0000000419007c23 */ /* 0x100fe20008010802 */
[----:B------:R-:W-:Y:S03]  /*5850*/  STL.64 [R1+0x58], R122 ;  /* 0x0000587a01007387 */ /* 0x000fe60000100a00 */
[----:B------:R-:W-:Y:S01]  /*5860*/  IMAD.WIDE.U32 R110, R5, -0x2daee0ad, RZ ;  /* 0xd2511f53056e7825 */ /* 0x000fe200078e00ff */
[----:B------:R-:W-:Y:S01]  /*5870*/  LOP3.LUT R5, R197, R48, R123, 0x96, !PT ;  /* 0x00000030c5057212 */ /* 0x000fe200078e967b */
[----:B------:R-:W-:Y:S03]  /*5880*/  MUFU.EX2 R209, R0 ;  /* 0x0000000000d17308 */ /* 0x000fe60000000800 */
[----:B------:R-:W-:Y:S01]  /*5890*/  STL.64 [R1+0x60], R110 ;  /* 0x0000606e01007387 */ /* 0x000fe20000100a00 */
[----:B-1----:R-:W-:Y:S01]  /*58a0*/  FMNMX.FTZ R116, R116, R7, !PT ;  /* 0x0000000774747209 */ /* 0x002fe20007810000 */
[----:B--2---:R-:W-:-:S03]  /*58b0*/  FFMA.FTZ R4, R30, UR4, -R2 ;  /* 0x000000041e047c23 */ /* 0x004fc60008010802 */
[C---:B------:R-:W-:Y:S01]  /*58c0*/  FSETP.NEU.FTZ.AND P1, PT, R116.reuse, -INF , PT ;  /* 0xff8000007400780b */ /* 0x040fe20003f3d000 */
[----:B------:R-:W-:Y:S01]  /*58d0*/  FMUL.FTZ R12, R116, UR4 ;  /* 0x00000004740c7c20 */ /* 0x000fe20008410000 */
[----:B------:R-:W-:Y:S01]  /*58e0*/  MUFU.EX2 R214, R6 ;  /* 0x0000000600d67308 */ /* 0x000fe20000000800 */
[----:B------:R-:W-:Y:S03]  /*58f0*/  STL [R1+0x54], R108 ;  /* 0x0000546c01007387 */ /* 0x000fe60000100800 */
[----:B------:R-:W-:-:S04]  /*5900*/  FSEL R12, R12, RZ, P1 ;  /* 0x000000ff0c0c7208 */ /* 0x000fc80000800000 */
[----:B------:R1:W2:Y:S02]  /*5910*/  MUFU.EX2 R105, R4 ;  /* 0x0000000400697308 */ /* 0x0002a40000000800 */
[----:B-1----:R-:W-:-:S05]  /*5920*/  VIADD R4, R197, 0xbb67ae85 ;  /* 0xbb67ae85c5047836 */ /* 0x002fca0000000000 */
[----:B------:R-:W-:Y:S01]  /*5930*/  LOP3.LUT R0, R4, R122, R111, 0x96, !PT ;  /* 0x0000007a04007212 */ /* 0x000fe200078e966f */
[----:B------:R-:W-:-:S04]  /*5940*/  IMAD.WIDE.U32 R4, R5, -0x326172a9, RZ ;  /* 0xcd9e8d5705047825 */ /* 0x000fc800078e00ff */
[----:B------:R-:W-:Y:S01]  /*5950*/  IMAD.WIDE.U32 R222, R0, -0x326172a9, RZ ;  /* 0xcd9e8d5700de7825 */ /* 0x000fe200078e00ff */
[----:B------:R-:W-:-:S03]  /*5960*/  LOP3.LUT R5, R49, R120, R5, 0x96, !PT ;  /* 0x0000007831057212 */ /* 0x000fc600078e9605 */
[----:B------:R-:W-:Y:S01]  /*5970*/  FFMA.FTZ R0, R19, UR4, -R2 ;  /* 0x0000000413007c23 */ /* 0x000fe20008010802 */
[----:B------:R-:W-:Y:S01]  /*5980*/  LOP3.LUT R8, R54, R4, R223, 0x96, !PT ;  /* 0x0000000436087212 */ /* 0x000fe200078e96df */
[----:B------:R-:W-:Y:S02]  /*5990*/  IMAD.WIDE.U32 R4, R5, -0x2daee0ad, RZ ;  /* 0xd2511f5305047825 */ /* 0x000fe400078e00ff */
[----:B------:R1:W-:Y:S02]  /*59a0*/  MUFU.EX2 R144, R0 ;  /* 0x0000000000907308 */ /* 0x0003e40000000800 */
[----:B------:R-:W-:Y:S01]  /*59b0*/  IMAD.WIDE.U32 R8, R8, -0x2daee0ad, RZ ;  /* 0xd2511f5308087825 */ /* 0x000fe200078e00ff */
[----:B------:R-:W-:-:S04]  /*59c0*/  LOP3.LUT R5, R55, R110, R5, 0x96, !PT ;  /* 0x0000006e37057212 */ /* 0x000fc800078e9605 */
[----:B------:R-:W-:Y:S01]  /*59d0*/  LOP3.LUT R6, R64, R4, R9, 0x96, !PT ;  /* 0x0000000440067212 */ /* 0x000fe200078e9609 */
[----:B------:R-:W-:-:S04]  /*59e0*/  IMAD.WIDE.U32 R4, R5, -0x326172a9, RZ ;  /* 0xcd9e8d5705047825 */ /* 0x000fc800078e00ff */
[----:B------:R-:W-:Y:S01]  /*59f0*/  IMAD.WIDE.U32 R6, R6, -0x326172a9, RZ ;  /* 0xcd9e8d5706067825 */ /* 0x000fe200078e00ff */
[----:B------:R-:W-:-:S03]  /*5a00*/  LOP3.LUT R5, R67, R222, R5, 0x96, !PT ;  /* 0x000000de43057212 */ /* 0x000fc600078e9605 */
[----:B-1----:R-:W-:Y:S01]  /*5a10*/  FFMA.FTZ R0, R38, UR4, -R12 ;  /* 0x0000000426007c23 */ /* 0x002fe2000801080c */
[----:B------:R-:W-:Y:S01]  /*5a20*/  LOP3.LUT R10, R65, R4, R7, 0x96, !PT ;  /* 0x00000004410a7212 */ /* 0x000fe200078e9607 */
[----:B------:R-:W-:-:S04]  /*5a30*/  IMAD.WIDE.U32 R4, R5, -0x2daee0ad, RZ ;  /* 0xd2511f5305047825 */ /* 0x000fc800078e00ff */
[----:B------:R-:W-:Y:S01]  /*5a40*/  FFMA.FTZ R7, R36, UR4, -R12 ;  /* 0x0000000424077c23 */ /* 0x000fe2000801080c */
[----:B------:R1:W-:Y:S01]  /*5a50*/  MUFU.EX2 R186, R0 ;  /* 0x0000000000ba7308 */ /* 0x0003e20000000800 */
[----:B------:R-:W-:Y:S01]  /*5a60*/  IMAD.WIDE.U32 R10, R10, -0x2daee0ad, RZ ;  /* 0xd2511f530a0a7825 */ /* 0x000fe200078e00ff */
[----:B------:R-:W-:-:S03]  /*5a70*/  LOP3.LUT R5, R68, R8, R5, 0x96, !PT ;  /* 0x0000000844057212 */ /* 0x000fc600078e9605 */
[----:B------:R-:W-:Y:S01]  /*5a80*/  IMAD.U32 R9, RZ, RZ, UR7 ;  /* 0x00000007ff097e24 */ /* 0x000fe2000f8e00ff */
[----:B------:R-:W-:Y:S01]  /*5a90*/  LOP3.LUT R8, R66, R4, R11, 0x96, !PT ;  /* 0x0000000442087212 */ /* 0x000fe200078e960b */
[----:B------:R-:W-:Y:S01]  /*5aa0*/  IMAD.WIDE.U32 R4, R5, -0x326172a9, RZ ;  /* 0xcd9e8d5705047825 */ /* 0x000fe200078e00ff */
[----:B------:R-:W-:Y:S03]  /*5ab0*/  MUFU.EX2 R104, R7 ;  /* 0x0000000700687308 */ /* 0x000fe60000000800 */
[----:B------:R-:W-:Y:S01]  /*5ac0*/  IMAD.WIDE.U32 R50, R8, -0x326172a9, RZ ;  /* 0xcd9e8d5708327825 */ /* 0x000fe200078e00ff */
[----:B------:R-:W-:-:S03]  /*5ad0*/  LOP3.LUT R6, R92, R6, R5, 0x96, !PT ;  /* 0x000000065c067212 */ /* 0x000fc600078e9605 */
[----:B------:R-:W-:Y:S01]  /*5ae0*/  FFMA.FTZ R5, R37, UR4, -R12 ;  /* 0x0000000425057c23 */ /* 0x000fe2000801080c */
[----:B------:R-:W-:Y:S01]  /*5af0*/  FFMA.FTZ R8, R31, UR4, -R2 ;  /* 0x000000041f087c23 */ /* 0x000fe20008010802 */
[----:B-1----:R-:W-:Y:S02]  /*5b00*/  FFMA.FTZ R0, R33, UR4, -R12 ;  /* 0x0000000421007c23 */ /* 0x002fe4000801080c */
[----:B------:R2:W-:Y:S01]  /*5b10*/  MUFU.EX2 R149, R5 ;  /* 0x0000000500957308 */ /* 0x0005e20000000800 */
[----:B------:R-:W-:-:S04]  /*5b20*/  IMAD.WIDE.U32 R52, R6, -0x2daee0ad, RZ ;  /* 0xd2511f5306347825 */ /* 0x000fc800078e00ff */
[----:B------:R-:W-:Y:S01]  /*5b30*/  FFMA.FTZ R6, R39, UR4, -R2 ;  /* 0x0000000427067c23 */ /* 0x000fe20008010802 */
[C---:B------:R-:W-:Y:S02]  /*5b40*/  PRMT R101, R50.reuse, 0x7771, RZ ;  /* 0x0000777132657816 */ /* 0x040fe400000000ff */
[C---:B------:R-:W-:Y:S02]  /*5b50*/  PRMT R95, R50.reuse, 0x7772, RZ ;  /* 0x00007772325f7816 */ /* 0x040fe400000000ff */
[----:B------:R-:W-:Y:S01]  /*5b60*/  PRMT R100, R50, 0x7773, RZ ;  /* 0x0000777332647816 */ /* 0x000fe200000000ff */
[----:B------:R1:W4:Y:S01]  /*5b70*/  MUFU.EX2 R208, R0 ;  /* 0x0000000000d07308 */ /* 0x0003220000000800 */
[----:B------:R-:W-:Y:S02]  /*5b80*/  LOP3.LUT R15, R102, R10, R53, 0x96, !PT ;  /* 0x0000000a660f7212 */ /* 0x000fe400078e9635 */
[----:B------:R-:W-:Y:S02]  /*5b90*/  LOP3.LUT R4, R108, R4, R51, 0x96, !PT ;  /* 0x000000046c047212 */ /* 0x000fe400078e9633 */
[----:B------:R-:W-:-:S02]  /*5ba0*/  SEL R51, R184, 0xffffffe0, !P2 ;  /* 0xffffffe0b8337807 */ /* 0x000fc40005000000 */
[----:B------:R-:W-:Y:S01]  /*5bb0*/  LOP3.LUT R88, R4, 0xff, RZ, 0xc0, !PT ;  /* 0x000000ff04587812 */ /* 0x000fe200078ec0ff */
[----:B------:R5:W-:Y:S01]  /*5bc0*/  MUFU.EX2 R99, R6 ;  /* 0x0000000600637308 */ /* 0x000be20000000800 */
[----:B--2---:R-:W-:Y:S01]  /*5bd0*/  F2FP.F16.F32.PACK_AB R5, R105, R211 ;  /* 0x000000d36905723e */ /* 0x004fe200000000ff */
[----:B------:R-:W-:Y:S01]  /*5be0*/  IMAD.IADD R13, R51, 0x1, R14 ;  /* 0x00000001330d7824 */ /* 0x000fe200078e020e */
[----:B------:R-:W-:Y:S02]  /*5bf0*/  SHF.R.U32.HI R91, RZ, 0x18, R4 ;  /* 0x00000018ff5b7819 */ /* 0x000fe40000011604 */
[C---:B------:R-:W-:Y:S02]  /*5c00*/  PRMT R167, R5.reuse, 0x7610, R167 ;  /* 0x0000761005a77816 */ /* 0x040fe400000000a7 */
[----:B------:R-:W-:Y:S01]  /*5c10*/  PRMT R165, R5, 0x7632, R165 ;  /* 0x0000763205a57816 */ /* 0x000fe200000000a5 */
[----:B------:R-:W-:Y:S01]  /*5c20*/  MUFU.EX2 R151, R8 ;  /* 0x0000000800977308 */ /* 0x000fe20000000800 */
[----:B-1----:R-:W-:Y:S01]  /*5c30*/  FFMA.FTZ R0, R34, UR4, -R12 ;  /* 0x0000000422007c23 */ /* 0x002fe2000801080c */
[----:B----4-:R-:W-:Y:S01]  /*5c40*/  F2FP.F16.F32.PACK_AB R7, R208, R186 ;  /* 0x000000bad007723e */ /* 0x010fe200000000ff */
[----:B------:R-:W-:Y:S01]  /*5c50*/  LDSM.16.MT88.4 R40, [R13+0xc800] ;  /* 0x00c800000d28783b */ /* 0x000fe20000004200 */
[----:B------:R-:W-:-:S02]  /*5c60*/  PRMT R71, R52, 0x7771, RZ ;  /* 0x0000777134477816 */ /* 0x000fc400000000ff */
[C---:B------:R-:W-:Y:S01]  /*5c70*/  PRMT R158, R7.reuse, 0x7610, R158 ;  /* 0x00007610079e7816 */ /* 0x040fe2000000009e */
[----:B------:R-:W-:Y:S01]  /*5c80*/  LDSM.16.MT88.4 R44, [R13+0x10800] ;  /* 0x010800000d2c783b */ /* 0x000fe20000004200 */
[----:B------:R1:W-:Y:S01]  /*5c90*/  MUFU.EX2 R212, R0 ;  /* 0x0000000000d47308 */ /* 0x0003e20000000800 */
[----:B-----5:R-:W-:Y:S01]  /*5ca0*/  FFMA.FTZ R6, R18, UR4, -R2 ;  /* 0x0000000412067c23 */ /* 0x020fe20008010802 */
[----:B------:R-:W-:Y:S01]  /*5cb0*/  PRMT R166, R7, 0x7632, R166 ;  /* 0x0000763207a67816 */ /* 0x000fe200000000a6 */
[----:B------:R-:W-:Y:S01]  /*5cc0*/  FFMA.FTZ R7, R26, UR4, -R12 ;  /* 0x000000041a077c23 */ /* 0x000fe2000801080c */
[----:B------:R-:W2:Y:S01]  /*5cd0*/  LDSM.16.MT88.4 R16, [R13+0xe000] ;  /* 0x00e000000d10783b */ /* 0x000ea20000004200 */
[C---:B------:R-:W-:Y:S02]  /*5ce0*/  PRMT R194, R52.reuse, 0x7772, RZ ;  /* 0x0000777234c27816 */ /* 0x040fe400000000ff */
[----:B------:R-:W-:Y:S01]  /*5cf0*/  PRMT R190, R52, 0x7773, RZ ;  /* 0x0000777334be7816 */ /* 0x000fe200000000ff */
[----:B------:R4:W-:Y:S01]  /*5d00*/  MUFU.EX2 R145, R6 ;  /* 0x0000000600917308 */ /* 0x0009e20000000800 */
[----:B------:R-:W5:Y:S01]  /*5d10*/  LDSM.16.MT88.4 R24, [R13+0xc000] ;  /* 0x00c000000d18783b */ /* 0x000f620000004200 */
[----:B------:R-:W-:-:S02]  /*5d20*/  LOP3.LUT R53, R15, 0xff, RZ, 0xc0, !PT ;  /* 0x000000ff0f357812 */ /* 0x000fc400078ec0ff */
[----:B------:R-:W-:Y:S02]  /*5d30*/  SHF.R.U32.HI R189, RZ, 0x18, R15 ;  /* 0x00000018ffbd7819 */ /* 0x000fe4000001160f */
[----:B------:R-:W-:Y:S02]  /*5d40*/  ISETP.LE.U32.AND P5, PT, R91, UR7, PT ;  /* 0x000000075b007c0c */ /* 0x000fe4000bfa3070 */
[----:B------:R3:W-:Y:S01]  /*5d50*/  MUFU.EX2 R97, R7 ;  /* 0x0000000700617308 */ /* 0x0007e20000000800 */
[----:B-1----:R-:W-:Y:S01]  /*5d60*/  FFMA.FTZ R0, R35, UR4, -R12 ;  /* 0x0000000423007c23 */ /* 0x002fe2000801080c */
[----:B------:R-:W-:Y:S01]  /*5d70*/  ISETP.LE.U32.AND P3, PT, R88, UR7, PT ;  /* 0x0000000758007c0c */ /* 0x000fe2000bf63070 */
[----:B------:R-:W-:Y:S05]  /*5d80*/  LDSM.16.MT88.4 R32, [R13+0x10000] ;  /* 0x010000000d20783b */ /* 0x000fea0000004200 */
[----:B------:R-:W1:Y:S01]  /*5d90*/  MUFU.EX2 R213, R0 ;  /* 0x0000000000d57308 */ /* 0x000e620000000800 */
[----:B----4-:R-:W-:-:S04]  /*5da0*/  F2FP.F16.F32.PACK_AB R6, R214, R209 ;  /* 0x000000d1d606723e */ /* 0x010fc800000000ff */
[C---:B------:R-:W-:Y:S02]  /*5db0*/  PRMT R164, R6.reuse, 0x7610, R164 ;  /* 0x0000761006a47816 */ /* 0x040fe400000000a4 */
[----:B------:R-:W-:Y:S01]  /*5dc0*/  PRMT R163, R6, 0x7632, R163 ;  /* 0x0000763206a37816 */ /* 0x000fe200000000a3 */
[----:B------:R-:W-:Y:S01]  /*5dd0*/  FFMA.FTZ R6, R29, UR4, -R12 ;  /* 0x000000041d067c23 */ /* 0x000fe2000801080c */
[----:B---3--:R-:W-:Y:S01]  /*5de0*/  PRMT R7, R95, 0x5410, R100 ;  /* 0x000054105f077816 */ /* 0x008fe20000000064 */
[----:B------:R-:W3:Y:S02]  /*5df0*/  LDSM.16.MT88.4 R28, [R13+0xe800] ;  /* 0x00e800000d1c783b */ /* 0x000ee40000004200 */
[----:B------:R4:W2:Y:S01]  /*5e00*/  MUFU.EX2 R150, R6 ;  /* 0x0000000600967308 */ /* 0x0008a20000000800 */
[----:B-1----:R-:W-:Y:S01]  /*5e10*/  F2FP.F16.F32.PACK_AB R5, R213, R212 ;  /* 0x000000d4d505723e */ /* 0x002fe200000000ff */
[----:B------:R-:W-:-:S03]  /*5e20*/  IMAD.U32 R0, RZ, RZ, UR8 ;  /* 0x00000008ff007e24 */ /* 0x000fc6000f8e00ff */
[C---:B------:R-:W-:Y:S02]  /*5e30*/  PRMT R169, R5.reuse, 0x7610, R169 ;  /* 0x0000761005a97816 */ /* 0x040fe400000000a9 */
[----:B------:R-:W-:Y:S02]  /*5e40*/  PRMT R168, R5, 0x7632, R168 ;  /* 0x0000763205a87816 */ /* 0x000fe400000000a8 */
[----:B------:R-:W-:Y:S02]  /*5e50*/  F2FP.F16.F32.PACK_AB R5, R149, R104 ;  /* 0x000000689505723e */ /* 0x000fe400000000ff */
[----:B------:R-:W-:Y:S02]  /*5e60*/  LOP3.LUT R0, R9, 0xff0000, R0, 0xf8, !PT ;  /* 0x00ff000009007812 */ /* 0x000fe400078ef800 */
[C---:B------:R-:W-:Y:S02]  /*5e70*/  PRMT R162, R5.reuse, 0x7610, R162 ;  /* 0x0000761005a27816 */ /* 0x040fe400000000a2 */
[----:B------:R-:W-:Y:S01]  /*5e80*/  PRMT R161, R5, 0x7632, R161 ;  /* 0x0000763205a17816 */ /* 0x000fe200000000a1 */
[----:B------:R-:W-:Y:S01]  /*5e90*/  IMAD.MOV.U32 R5, RZ, RZ, R50 ;  /* 0x000000ffff057224 */ /* 0x000fe200078e0032 */
[----:B----4-:R-:W-:-:S04]  /*5ea0*/  F2FP.F16.F32.PACK_AB R6, R99, R144 ;  /* 0x000000906306723e */ /* 0x010fc800000000ff */
[----:B------:R-:W-:Y:S02]  /*5eb0*/  LOP3.LUT R5, R5, 0xff, RZ, 0xc0, !PT ;  /* 0x000000ff05057812 */ /* 0x000fe400078ec0ff */
[C---:B------:R-:W-:Y:S02]  /*5ec0*/  PRMT R160, R6.reuse, 0x7610, R160 ;  /* 0x0000761006a07816 */ /* 0x040fe400000000a0 */
[----:B------:R-:W-:Y:S02]  /*5ed0*/  PRMT R5, R5, 0x5410, R101 ;  /* 0x0000541005057816 */ /* 0x000fe40000000065 */
[----:B------:R-:W-:Y:S02]  /*5ee0*/  PRMT R159, R6, 0x7632, R159 ;  /* 0x00007632069f7816 */ /* 0x000fe4000000009f */
[----:B------:R-:W-:Y:S02]  /*5ef0*/  PRMT R6, R169, 0x5410, R168 ;  /* 0x00005410a9067816 */ /* 0x000fe400000000a8 */
[----:B------:R-:W-:-:S05]  /*5f00*/  HSET2.LE.AND R5, R5, R0, PT ;  /* 0x0000000005057233 */ /* 0x000fca0003803000 */
[----:B------:R-:W-:Y:S02]  /*5f10*/  LOP3.LUT R10, R6, R5, RZ, 0xc0, !PT ;  /* 0x00000005060a7212 */ /* 0x000fe400078ec0ff */
[----:B------:R-:W-:Y:S02]  /*5f20*/  LOP3.LUT R5, R7, 0xff00ff, RZ, 0xc0, !PT ;  /* 0x00ff00ff07057812 */ /* 0x000fe400078ec0ff */
[C---:B------:R-:W-:Y:S02]  /*5f30*/  LOP3.LUT R6, R4.reuse, 0xffff, RZ, 0xc0, !PT ;  /* 0x0000ffff04067812 */ /* 0x040fe400078ec0ff */
[----:B------:R-:W-:Y:S02]  /*5f40*/  PRMT R7, R4, 0x7632, R7 ;  /* 0x0000763204077816 */ /* 0x000fe40000000007 */
[----:B------:R-:W-:Y:S02]  /*5f50*/  HSET2.LE.AND R5, R5, R0, PT ;  /* 0x0000000005057233 */ /* 0x000fe40003803000 */
[----:B------:R-:W-:-:S02]  /*5f60*/  PRMT R4, R164, 0x5410, R163 ;  /* 0x00005410a4047816 */ /* 0x000fc400000000a3 */
[----:B------:R-:W-:Y:S02]  /*5f70*/  SHF.R.U32.HI R90, RZ, 0x8, R6 ;  /* 0x00000008ff5a7819 */ /* 0x000fe40000011606 */
[----:B------:R-:W-:Y:S02]  /*5f80*/  LOP3.LUT R11, R4, R5, RZ, 0xc0, !PT ;  /* 0x00000005040b7212 */ /* 0x000fe400078ec0ff */
[----:B------:R-:W-:Y:S01]  /*5f90*/  PRMT R4, R88, 0x5410, R90 ;  /* 0x0000541058047816 */ /* 0x000fe2000000005a */
[----:B------:R-:W-:Y:S01]  /*5fa0*/  IMAD.MOV.U32 R88, RZ, RZ, R212 ;  /* 0x000000ffff587224 */ /* 0x000fe200078e00d4 */
[----:B------:R-:W-:Y:S02]  /*5fb0*/  LOP3.LUT R89, R7, 0xff, RZ, 0xc0, !PT ;  /* 0x000000ff07597812 */ /* 0x000fe400078ec0ff */
[----:B------:R-:W-:Y:S02]  /*5fc0*/  PRMT R6, R158, 0x5410, R166 ;  /* 0x000054109e067816 */ /* 0x000fe400000000a6 */
[----:B------:R-:W-:-:S02]  /*5fd0*/  HSET2.LE.AND R4, R4, R0, PT ;  /* 0x0000000004047233 */ /* 0x000fc40003803000 */
[----:B------:R-:W-:Y:S02]  /*5fe0*/  PRMT R5, R89, 0x5410, R91 ;  /* 0x0000541059057816 */ /* 0x000fe4000000005b */
[----:B--2---:R-:W-:Y:S02]  /*5ff0*/  F2FP.F16.F32.PACK_AB R7, R150, R97 ;  /* 0x000000619607723e */ /* 0x004fe400000000ff */
[----:B------:R-:W-:Y:S02]  /*6000*/  LOP3.LUT R8, R6, R4, RZ, 0xc0, !PT ;  /* 0x0000000406087212 */ /* 0x000fe400078ec0ff */
[----:B------:R-:W-:Y:S02]  /*6010*/  HSET2.LE.AND R5, R5, R0, PT ;  /* 0x0000000005057233 */ /* 0x000fe40003803000 */
[----:B------:R-:W-:Y:S02]  /*6020*/  PRMT R4, R167, 0x5410, R165 ;  /* 0x00005410a7047816 */ /* 0x000fe400000000a5 */
[----:B------:R-:W-:-:S02]  /*6030*/  PRMT R157, R7, 0x7610, R157 ;  /* 0x00007610079d7816 */ /* 0x000fc4000000009d */
[----:B------:R-:W-:Y:S01]  /*6040*/  LOP3.LUT R9, R4, R5, RZ, 0xc0, !PT ;  /* 0x0000000504097212 */ /* 0x000fe200078ec0ff */
[----:B------:R-:W-:Y:S01]  /*6050*/  IMAD.MOV.U32 R4, RZ, RZ, R52 ;  /* 0x000000ffff047224 */ /* 0x000fe200078e0034 */
[----:B------:R-:W-:Y:S02]  /*6060*/  PRMT R156, R7, 0x7632, R156 ;  /* 0x00007632079c7816 */ /* 0x000fe4000000009c */
[----:B------:R-:W-:Y:S02]  /*6070*/  F2FP.F16.F32.PACK_AB R5, R151, R145 ;  /* 0x000000919705723e */ /* 0x000fe400000000ff */
[----:B------:R-:W-:Y:S01]  /*6080*/  LOP3.LUT R6, R4, 0xff, RZ, 0xc0, !PT ;  /* 0x000000ff04067812 */ /* 0x000fe200078ec0ff */
[----:B------:R-:W-:Y:S01]  /*6090*/  HMMA.16816.F32 R20, R8, R16, RZ ;  /* 0x000000100814723c */ /* 0x000fe200000018ff */
[----:B------:R-:W-:Y:S02]  /*60a0*/  PRMT R4, R157, 0x5410, R156 ;  /* 0x000054109d047816 */ /* 0x000fe4000000009c */
[----:B------:R-:W-:-:S02]  /*60b0*/  PRMT R6, R6, 0x5410, R71 ;  /* 0x0000541006067816 */ /* 0x000fc40000000047 */
[----:B------:R-:W-:Y:S02]  /*60c0*/  PRMT R7, R194, 0x5410, R190 ;  /* 0x00005410c2077816 */ /* 0x000fe400000000be */
[C---:B------:R-:W-:Y:S01]  /*60d0*/  PRMT R143, R5.reuse, 0x7610, R143 ;  /* 0x00007610058f7816 */ /* 0x040fe2000000008f */
[C---:B------:R-:W-:Y:S01]  /*60e0*/  HMMA.16816.F32 R16, R8.reuse, R18, RZ ;  /* 0x000000120810723c */ /* 0x040fe200000018ff */
[----:B------:R-:W-:Y:S02]  /*60f0*/  HSET2.LE.AND R6, R6, R0, PT ;  /* 0x0000000006067233 */ /* 0x000fe40003803000 */
[----:B------:R-:W-:Y:S02]  /*6100*/  PRMT R142, R5, 0x7632, R142 ;  /* 0x00007632058e7816 */ /* 0x000fe4000000008e */
[----:B------:R-:W-:Y:S02]  /*6110*/  LOP3.LUT R7, R7, 0xff00ff, RZ, 0xc0, !PT ;  /* 0x00ff00ff07077812 */ /* 0x000fe400078ec0ff */
[----:B------:R-:W-:Y:S01]  /*6120*/  LOP3.LUT R6, R4, R6, RZ, 0xc0, !PT ;  /* 0x0000000604067212 */ /* 0x000fe200078ec0ff */
[----:B-----5:R-:W-:Y:S01]  /*6130*/  HMMA.16816.F32 R36, R8, R24, RZ ;  /* 0x000000180824723c */ /* 0x020fe200000018ff */
[----:B------:R-:W-:-:S02]  /*6140*/  LOP3.LUT R4, R15, 0xffff, RZ, 0xc0, !PT ;  /* 0x0000ffff0f047812 */ /* 0x000fc400078ec0ff */
[----:B------:R-:W-:Y:S02]  /*6150*/  PRMT R5, R15, 0x7632, R5 ;  /* 0x000076320f057816 */ /* 0x000fe40000000005 */
[----:B------:R-:W-:Y:S02]  /*6160*/  SHF.R.U32.HI R195, RZ, 0x8, R4 ;  /* 0x00000008ffc37819 */ /* 0x000fe40000011604 */
[----:B------:R-:W-:Y:S01]  /*6170*/  LOP3.LUT R188, R5, 0xff, RZ, 0xc0, !PT ;  /* 0x000000ff05bc7812 */ /* 0x000fe200078ec0ff */
[----:B------:R-:W-:Y:S01]  /*6180*/  HMMA.16816.F32 R24, R8, R26, RZ ;  /* 0x0000001a0818723c */ /* 0x000fe200000018ff */
[----:B------:R-:W-:Y:S02]  /*6190*/  HSET2.LE.AND R7, R7, R0, PT ;  /* 0x0000000007077233 */ /* 0x000fe40003803000 */
[----:B------:R-:W-:Y:S02]  /*61a0*/  PRMT R5, R143, 0x5410, R142 ;  /* 0x000054108f057816 */ /* 0x000fe4000000008e */
[----:B------:R-:W-:-:S02]  /*61b0*/  PRMT R4, R53, 0x5410, R195 ;  /* 0x0000541035047816 */ /* 0x000fc400000000c3 */
[----:B------:R-:W-:Y:S02]  /*61c0*/  LOP3.LUT R7, R5, R7, RZ, 0xc0, !PT ;  /* 0x0000000705077212 */ /* 0x000fe400078ec0ff */
[----:B------:R-:W-:Y:S02]  /*61d0*/  PRMT R5, R188, 0x5410, R189 ;  /* 0x00005410bc057816 */ /* 0x000fe400000000bd */
[--C-:B------:R-:W-:Y:S02]  /*61e0*/  HSET2.LE.AND R4, R4, R0.reuse, PT ;  /* 0x0000000004047233 */ /* 0x100fe40003803000 */
[----:B------:R-:W-:Y:S02]  /*61f0*/  PRMT R15, R162, 0x5410, R161 ;  /* 0x00005410a20f7816 */ /* 0x000fe400000000a1 */
[----:B------:R-:W-:Y:S02]  /*6200*/  HSET2.LE.AND R5, R5, R0, PT ;  /* 0x0000000005057233 */ /* 0x000fe40003803000 */
[----:B------:R-:W-:-:S02]  /*6210*/  LOP3.LUT R4, R15, R4, RZ, 0xc0, !PT ;  /* 0x000000040f047212 */ /* 0x000fc400078ec0ff */
[----:B------:R-:W-:Y:S02]  /*6220*/  PRMT R15, R160, 0x5410, R159 ;  /* 0x00005410a00f7816 */ /* 0x000fe4000000009f */
[----:B------:R-:W-:Y:S01]  /*6230*/  ISETP.LE.U32.AND P4, PT, R89, UR7, PT ;  /* 0x0000000759007c0c */ /* 0x000fe2000bf83070 */
[----:B------:R-:W-:Y:S01]  /*6240*/  IMAD.MOV.U32 R89, RZ, RZ, R214 ;  /* 0x000000ffff597224 */ /* 0x000fe200078e00d6 */
[----:B------:R-:W-:Y:S01]  /*6250*/  LOP3.LUT R5, R15, R5, RZ, 0xc0, !PT ;  /* 0x000000050f057212 */ /* 0x000fe200078ec0ff */
[----:B------:R-:W-:-:S06]  /*6260*/  VIADD R15, R14, 0xc000 ;  /* 0x0000c0000e0f7836 */ /* 0x000fcc0000000000 */
[----:B---3--:R-:W-:Y:S08]  /*6270*/  HMMA.16816.F32 R72, R4, R30, R16 ;  /* 0x0000001e0448723c */ /* 0x008ff00000001810 */
[----:B------:R-:W-:Y:S08]  /*6280*/  HMMA.16816.F32 R16, R8, R32, RZ ;  /* 0x000000200810723c */ /* 0x000ff000000018ff */
[----:B------:R-:W-:Y:S01]  /*6290*/  HMMA.16816.F32 R84, R4, R28, R20 ;  /* 0x0000001c0454723c */ /* 0x000fe20000001814 */
[----:B------:R-:W-:-:S02]  /*62a0*/  VIADD R20, R14, 0xc040 ;  /* 0x0000c0400e147836 */ /* 0x000fc40000000000 */
[----:B------:R-:W-:Y:S02]  /*62b0*/  @P0 VIADD R20, R15, 0xffffffc0 ;  /* 0xffffffc00f140836 */ /* 0x000fe40000000000 */
[----:B------:R-:W-:Y:S02]  /*62c0*/  FFMA.FTZ R15, R60, UR4, -R2 ;  /* 0x000000043c0f7c23 */ /* 0x000fe40008010802 */
[----:B------:R-:W-:Y:S02]  /*62d0*/  IMAD.IADD R51, R51, 0x1, R20 ;  /* 0x0000000133337824 */ /* 0x000fe400078e0214 */
[----:B------:R1:W-:Y:S01]  /*62e0*/  MUFU.EX2 R98, R15 ;  /* 0x0000000f00627308 */ /* 0x0003e20000000800 */
[C---:B------:R-:W-:Y:S01]  /*62f0*/  HMMA.16816.F32 R76, R4.reuse, R40, R36 ;  /* 0x00000028044c723c */ /* 0x040fe20000001824 */
[----:B------:R-:W2:Y:S07]  /*6300*/  LDSM.16.MT88.4 R36, [R14+0xc800] ;  /* 0x00c800000e24783b */ /* 0x000eae0000004200 */
[----:B------:R-:W-:Y:S01]  /*6310*/  HMMA.16816.F32 R80, R4, R42, R24 ;  /* 0x0000002a0450723c */ /* 0x000fe20000001818 */
[----:B------:R-:W-:Y:S01]  /*6320*/  LDSM.16.MT88.4 R40, [R20] ;  /* 0x000000001428783b */ /* 0x000fe20000004200 */
[----:B-1----:R-:W-:-:S06]  /*6330*/  VIADD R15, R48, 0x1 ;  /* 0x00000001300f7836 */ /* 0x002fcc0000000000 */
[----:B------:R-:W-:Y:S01]  /*6340*/  HMMA.16816.F32 R28, R8, R34, RZ ;  /* 0x00000022081c723c */ /* 0x000fe200000018ff */
[----:B------:R-:W-:-:S07]  /*6350*/  LOP3.LUT R15, R197, R15, R123, 0x96, !PT ;  /* 0x0000000fc50f7212 */ /* 0x000fce00078e967b */
[C---:B------:R-:W-:Y:S08]  /*6360*/  HMMA.16816.F32 R32, R8.reuse, R56, RZ ;  /* 0x000000380820723c */ /* 0x040ff000000018ff */
[----:B------:R-:W-:Y:S01]  /*6370*/  HMMA.16816.F32 R24, R8, R58, RZ ;  /* 0x0000003a0818723c */ /* 0x000fe200000018ff */
[----:B------:R-:W1:Y:S07]  /*6380*/  LDSM.16.MT88.4 R56, [R51] ;  /* 0x000000003338783b */ /* 0x000e6e0000004200 */
[----:B------:R-:W-:Y:S01]  /*6390*/  HMMA.16816.F32 R172, R4, R44, R16 ;  /* 0x0000002c04ac723c */ /* 0x000fe20000001810 */
[----:B------:R-:W-:Y:S01]  /*63a0*/  FFMA.FTZ R16, R61, UR4, -R2 ;  /* 0x000000043d107c23 */ /* 0x000fe20008010802 */
[----:B------:R-:W-:-:S03]  /*63b0*/  IMAD.WIDE.U32 R18, R15, -0x326172a9, RZ ;  /* 0xcd9e8d570f127825 */ /* 0x000fc600078e00ff */
[----:B------:R3:W-:Y:S02]  /*63c0*/  MUFU.EX2 R147, R16 ;  /* 0x0000001000937308 */ /* 0x0007e40000000800 */
[----:B------:R-:W-:Y:S01]  /*63d0*/  LOP3.LUT R15, R49, R120, R19, 0x96, !PT ;  /* 0x00000078310f7212 */ /* 0x000fe200078e9613 */
[----:B------:R-:W-:Y:S01]  /*63e0*/  FFMA.FTZ R19, R93, UR4, -R12 ;  /* 0x000000045d137c23 */ /* 0x000fe2000801080c */
[----:B------:R-:W-:Y:S01]  /*63f0*/  LOP3.LUT R18, R54, R18, R223, 0x96, !PT ;  /* 0x0000001236127212 */ /* 0x000fe200078e96df */
[C---:B------:R-:W-:Y:S01]  /*6400*/  HMMA.16816.F32 R204, R4.reuse, R46, R28 ;  /* 0x0000002e04cc723c */ /* 0x040fe2000000181c */
[----:B------:R-:W-:Y:S02]  /*6410*/  LDSM.16.MT88.4 R44, [R20+0x800] ;  /* 0x00080000142c783b */ /* 0x000fe40000004200 */
[----:B------:R4:W-:Y:S05]  /*6420*/  MUFU.EX2 R148, R19 ;  /* 0x0000001300947308 */ /* 0x0009ea0000000800 */
[----:B--2---:R-:W-:Y:S01]  /*6430*/  HMMA.16816.F32 R240, R4, R36, R32 ;  /* 0x0000002404f0723c */ /* 0x004fe20000001820 */
[----:B---3--:R-:W-:-:S02]  /*6440*/  FFMA.FTZ R16, R62, UR4, -R2 ;  /* 0x000000043e107c23 */ /* 0x008fc40008010802 */
[----:B------:R-:W2:Y:S02]  /*6450*/  LDSM.16.MT88.4 R60, [R51+0x800] ;  /* 0x00080000333c783b */ /* 0x000ea40000004200 */
[----:B------:R3:W5:Y:S03]  /*6460*/  MUFU.EX2 R22, R16 ;  /* 0x0000001000167308 */ /* 0x0007660000000800 */
[----:B------:R-:W-:Y:S01]  /*6470*/  HMMA.16816.F32 R236, R4, R38, R24 ;  /* 0x0000002604ec723c */ /* 0x000fe20000001818 */
[----:B------:R-:W-:Y:S01]  /*6480*/  LDSM.16.MT88.4 R36, [R13+0xd000] ;  /* 0x00d000000d24783b */ /* 0x000fe20000004200 */
[----:B----4-:R-:W-:-:S06]  /*6490*/  IMAD.WIDE.U32 R18, R18, -0x2daee0ad, RZ ;  /* 0xd2511f5312127825 */ /* 0x010fcc00078e00ff */
[----:B-1----:R-:W-:Y:S01]  /*64a0*/  HMMA.16816.F32 R32, R8, R56, RZ ;  /* 0x000000380820723c */ /* 0x002fe200000018ff */
[----:B---3--:R-:W-:-:S07]  /*64b0*/  IMAD.WIDE.U32 R16, R15, -0x2daee0ad, RZ ;  /* 0xd2511f530f107825 */ /* 0x008fce00078e00ff */
[----:B------:R-:W-:Y:S01]  /*64c0*/  HMMA.16816.F32 R24, R8, R42, RZ ;  /* 0x0000002a0818723c */ /* 0x000fe200000018ff */
[----:B------:R-:W-:Y:S01]  /*64d0*/  LOP3.LUT R15, R55, R110, R17, 0x96, !PT ;  /* 0x0000006e370f7212 */ /* 0x000fe200078e9611 */
[----:B------:R-:W-:Y:S01]  /*64e0*/  FFMA.FTZ R17, R94, UR4, -R12 ;  /* 0x000000045e117c23 */ /* 0x000fe2000801080c */
[----:B------:R-:W-:-:S05]  /*64f0*/  LOP3.LUT R19, R64, R16, R19, 0x96, !PT ;  /* 0x0000001040137212 */ /* 0x000fca00078e9613 */
[----:B------:R-:W-:Y:S01]  /*6500*/  HMMA.16816.F32 R28, R8, R40, RZ ;  /* 0x00000028081c723c */ /* 0x000fe200000018ff */
[----:B------:R1:W3:Y:S01]  /*6510*/  MUFU.EX2 R146, R17 ;  /* 0x0000001100927308 */ /* 0x0002e20000000800 */
[----:B------:R-:W-:Y:S01]  /*6520*/  LDSM.16.MT88.4 R40, [R13+0xf000] ;  /* 0x00f000000d28783b */ /* 0x000fe20000004200 */
[----:B------:R-:W-:-:S04]  /*6530*/  IMAD.WIDE.U32 R54, R19, -0x326172a9, RZ ;  /* 0xcd9e8d5713367825 */ /* 0x000fc800078e00ff */
[----:B------:R-:W-:-:S04]  /*6540*/  FFMA.FTZ R19, R69, UR4, -R12 ;  /* 0x0000000445137c23 */ /* 0x000fc8000801080c */
[----:B------:R-:W-:Y:S01]  /*6550*/  MUFU.EX2 R210, R19 ;  /* 0x0000001300d27308 */ /* 0x000fe20000000800 */
[----:B--2---:R-:W-:Y:S01]  /*6560*/  HMMA.16816.F32 R200, R4, R60, R32 ;  /* 0x0000003c04c8723c */ /* 0x004fe20000001820 */
[----:B------:R-:W2:Y:S01]  /*6570*/  LDSM.16.MT88.4 R32, [R14+0xe000] ;  /* 0x00e000000e20783b */ /* 0x000ea20000004200 */
[----:B-1----:R-:W-:-:S04]  /*6580*/  IMAD.WIDE.U32 R16, R15, -0x326172a9, RZ ;  /* 0xcd9e8d570f107825 */ /* 0x002fc800078e00ff */
[----:B------:R-:W-:Y:S02]  /*6590*/  FFMA.FTZ R15, R96, UR4, -R12 ;  /* 0x00000004600f7c23 */ /* 0x000fe4000801080c */
[----:B------:R-:W-:Y:S01]  /*65a0*/  HMMA.16816.F32 R224, R4, R46, R24 ;  /* 0x0000002e04e0723c */ /* 0x000fe20000001818 */
[----:B------:R-:W-:Y:S01]  /*65b0*/  IMAD.MOV.U32 R96, RZ, RZ, R105 ;  /* 0x000000ffff607224 */ /* 0x000fe200078e0069 */
[----:B------:R1:W-:Y:S01]  /*65c0*/  MUFU.EX2 R21, R15 ;  /* 0x0000000f00157308 */ /* 0x0003e20000000800 */
[----:B------:R-:W-:Y:S01]  /*65d0*/  LOP3.LUT R17, R67, R222, R17, 0x96, !PT ;  /* 0x000000de43117212 */ /* 0x000fe200078e9611 */
[----:B-----5:R-:W-:-:S04]  /*65e0*/  IMAD.MOV.U32 R67, RZ, RZ, R22 ;  /* 0x000000ffff437224 */ /* 0x020fc800078e0016 */
[----:B------:R-:W-:Y:S01]  /*65f0*/  HMMA.16816.F32 R228, R4, R44, R28 ;  /* 0x0000002c04e4723c */ /* 0x000fe2000000181c */
[----:B------:R-:W4:Y:S07]  /*6600*/  LDSM.16.MT88.4 R44, [R14+0xe800] ;  /* 0x00e800000e2c783b */ /* 0x000f2e0000004200 */
[----:B------:R-:W-:Y:S01]  /*6610*/  HMMA.16816.F32 R24, R8, R58, RZ ;  /* 0x0000003a0818723c */ /* 0x000fe200000018ff */
[----:B------:R-:W5:Y:S01]  /*6620*/  LDSM.16.MT88.4 R56, [R20+0x2000] ;  /* 0x002000001438783b */ /* 0x000f620000004200 */
[----:B-1----:R-:W-:Y:S01]  /*6630*/  LOP3.LUT R15, R65, R16, R55, 0x96, !PT ;  /* 0x00000010410f7212 */ /* 0x002fe200078e9637 */
[----:B------:R-:W-:-:S04]  /*6640*/  IMAD.WIDE.U32 R16, R17, -0x2daee0ad, RZ ;  /* 0xd2511f5311107825 */ /* 0x000fc800078e00ff */
[----:B------:R-:W-:-:S04]  /*6650*/  IMAD.WIDE.U32 R64, R15, -0x2daee0ad, RZ ;  /* 0xd2511f530f407825 */ /* 0x000fc800078e00ff */
[----:B------:R-:W-:Y:S01]  /*6660*/  FFMA.FTZ R15, R70, UR4, -R2 ;  /* 0x00000004460f7c23 */ /* 0x000fe20008010802 */
[----:B------:R-:W-:Y:S02]  /*6670*/  LOP3.LUT R18, R68, R18, R17, 0x96, !PT ;  /* 0x0000001244127212 */ /* 0x000fe400078e9611 */
[----:B------:R-:W-:Y:S01]  /*6680*/  F2FP.F16.F32.PACK_AB R17, R147, R98 ;  /* 0x000000629311723e */ /* 0x000fe200000000ff */
[----:B------:R3:W1:Y:S01]  /*6690*/  MUFU.EX2 R215, R15 ;  /* 0x0000000f00d77308 */ /* 0x0006620000000800 */
[----:B------:R-:W-:Y:S01]  /*66a0*/  LOP3.LUT R16, R66, R16, R65, 0x96, !PT ;  /* 0x0000001042107212 */ /* 0x000fe200078e9641 */
[----:B------:R-:W-:Y:S01]  /*66b0*/  IMAD.WIDE.U32 R22, R18, -0x326172a9, RZ ;  /* 0xcd9e8d5712167825 */ /* 0x000fe200078e00ff */
[C---:B------:R-:W-:Y:S01]  /*66c0*/  PRMT R139, R17.reuse, 0x7610, R139 ;  /* 0x00007610118b7816 */ /* 0x040fe2000000008b */
[----:B--2---:R-:W-:Y:S01]  /*66d0*/  HMMA.16816.F32 R28, R8, R32, RZ ;  /* 0x00000020081c723c */ /* 0x004fe200000018ff */
[----:B------:R-:W-:Y:S01]  /*66e0*/  PRMT R138, R17, 0x7632, R138 ;  /* 0x00007632118a7816 */ /* 0x000fe2000000008a */
[----:B------:R-:W-:-:S04]  /*66f0*/  IMAD.WIDE.U32 R48, R16, -0x326172a9, RZ ;  /* 0xcd9e8d5710307825 */ /* 0x000fc800078e00ff */
[----:B------:R-:W-:Y:S01]  /*6700*/  IMAD.MOV.U32 R16, RZ, RZ, R48 ;  /* 0x000000ffff107224 */ /* 0x000fe200078e0030 */
[C---:B------:R-:W-:Y:S01]  /*6710*/  PRMT R178, R48.reuse, 0x7771, RZ ;  /* 0x0000777130b27816 */ /* 0x040fe200000000ff */
[----:B------:R-:W-:Y:S01]  /*6720*/  HMMA.16816.F32 R120, R4, R62, R24 ;  /* 0x0000003e0478723c */ /* 0x000fe20000001818 */
[----:B------:R-:W-:Y:S01]  /*6730*/  PRMT R176, R48, 0x7772, RZ ;  /* 0x0000777230b07816 */ /* 0x000fe200000000ff */
[----:B------:R-:W-:Y:S01]  /*6740*/  IMAD.MOV.U32 R66, RZ, RZ, R104 ;  /* 0x000000ffff427224 */ /* 0x000fe200078e0068 */
[----:B------:R-:W-:Y:S01]  /*6750*/  LOP3.LUT R17, R16, 0xff, RZ, 0xc0, !PT ;  /* 0x000000ff10117812 */ /* 0x000fe200078ec0ff */
[----:B------:R-:W-:Y:S01]  /*6760*/  IMAD.MOV.U32 R68, RZ, RZ, R96 ;  /* 0x000000ffff447224 */ /* 0x000fe200078e0060 */
[----:B---3--:R-:W-:Y:S01]  /*6770*/  F2FP.F16.F32.PACK_AB R15, R146, R148 ;  /* 0x00000094920f723e */ /* 0x008fe200000000ff */
[----:B------:R-:W-:Y:S01]  /*6780*/  IMAD.MOV.U32 R55, RZ, RZ, R98 ;  /* 0x000000ffff377224 */ /* 0x000fe200078e0062 */
[----:B-1----:R-:W-:Y:S01]  /*6790*/  F2FP.F16.F32.PACK_AB R16, R215, R67 ;  /* 0x00000043d710723e */ /* 0x002fe200000000ff */
[----:B------:R-:W-:Y:S01]  /*67a0*/  HMMA.16816.F32 R24, R8, R34, RZ ;  /* 0x000000220818723c */ /* 0x000fe200000018ff */
[C---:B------:R-:W-:Y:S01]  /*67b0*/  PRMT R141, R15.reuse, 0x7610, R141 ;  /* 0x000076100f8d7816 */ /* 0x040fe2000000008d */
[----:B------:R-:W1:Y:S01]  /*67c0*/  LDSM.16.MT88.4 R32, [R20+0x2800] ;  /* 0x002800001420783b */ /* 0x000e620000004200 */
[----:B------:R-:W-:-:S02]  /*67d0*/  PRMT R140, R15, 0x7632, R140 ;  /* 0x000076320f8c7816 */ /* 0x000fc4000000008c */
[----:B------:R-:W-:Y:S02]  /*67e0*/  F2FP.F16.F32.PACK_AB R15, R210, R21 ;  /* 0x00000015d20f723e */ /* 0x000fe400000000ff */
[----:B------:R-:W-:Y:S01]  /*67f0*/  PRMT R177, R48, 0x7773, RZ ;  /* 0x0000777330b17816 */ /* 0x000fe200000000ff */
[----:B----4-:R-:W-:Y:S01]  /*6800*/  HMMA.16816.F32 R152, R4, R44, R28 ;  /* 0x0000002c0498723c */ /* 0x010fe2000000181c */
[C---:B------:R-:W-:Y:S02]  /*6810*/  PRMT R137, R15.reuse, 0x7610, R137 ;  /* 0x000076100f897816 */ /* 0x040fe40000000089 */
[----:B------:R-:W-:Y:S02]  /*6820*/  PRMT R136, R15, 0x7632, R136 ;  /* 0x000076320f887816 */ /* 0x000fe40000000088 */
[----:B------:R-:W-:Y:S02]  /*6830*/  PRMT R15, R17, 0x5410, R178 ;  /* 0x00005410110f7816 */ /* 0x000fe400000000b2 */
[----:B------:R-:W-:Y:S01]  /*6840*/  PRMT R18, R137, 0x5410, R136 ;  /* 0x0000541089127816 */ /* 0x000fe20000000088 */
[----:B-----5:R-:W-:Y:S01]  /*6850*/  HMMA.16816.F32 R28, R8, R56, RZ ;  /* 0x00000038081c723c */ /* 0x020fe200000018ff */
[----:B------:R-:W-:-:S02]  /*6860*/  PRMT R119, R16, 0x7610, R119 ;  /* 0x0000761010777816 */ /* 0x000fc40000000077 */
[----:B------:R-:W-:Y:S02]  /*6870*/  HSET2.LE.AND R15, R15, R0, PT ;  /* 0x000000000f0f7233 */ /* 0x000fe40003803000 */
[----:B------:R-:W-:Y:S02]  /*6880*/  PRMT R118, R16, 0x7632, R118 ;  /* 0x0000763210767816 */ /* 0x000fe40000000076 */
[----:B------:R-:W-:Y:S01]  /*6890*/  PRMT R16, R176, 0x5410, R177 ;  /* 0x00005410b0107816 */ /* 0x000fe200000000b1 */
[----:B------:R-:W-:Y:S01]  /*68a0*/  HMMA.16816.F32 R124, R4, R46, R24 ;  /* 0x0000002e047c723c */ /* 0x000fe20000001818 */
[----:B------:R-:W-:Y:S02]  /*68b0*/  LOP3.LUT R18, R18, R15, RZ, 0xc0, !PT ;  /* 0x0000000f12127212 */ /* 0x000fe400078ec0ff */
[----:B------:R-:W-:Y:S01]  /*68c0*/  LOP3.LUT R15, R108, R22, R49, 0x96, !PT ;  /* 0x000000166c0f7212 */ /* 0x000fe200078e9631 */
[----:B------:R-:W-:Y:S01]  /*68d0*/  FFMA.FTZ R22, R114, UR4, -R12 ;  /* 0x0000000472167c23 */ /* 0x000fe2000801080c */
[----:B------:R-:W-:Y:S01]  /*68e0*/  LOP3.LUT R16, R16, 0xff00ff, RZ, 0xc0, !PT ;  /* 0x00ff00ff10107812 */ /* 0x000fe200078ec0ff */
[----:B------:R-:W-:Y:S01]  /*68f0*/  @!P3 HADD2 R114, -R158.H0_H0, -RZ.H0_H0 ;  /* 0xa00000ff9e72b230 */ /* 0x000fe20000000900 */
[C---:B------:R-:W-:Y:S01]  /*6900*/  LOP3.LUT R17, R15.reuse, 0xffff, RZ, 0xc0, !PT ;  /* 0x0000ffff0f117812 */ /* 0x040fe200078ec0ff */
[----:B------:R-:W-:Y:S01]  /*6910*/  HMMA.16816.F32 R24, R8, R58, RZ ;  /* 0x0000003a0818723c */ /* 0x000fe200000018ff */
[----:B------:R-:W-:-:S02]  /*6920*/  PRMT R19, R15, 0x7632, R19 ;  /* 0x000076320f137816 */ /* 0x000fc40000000013 */
[----:B------:R-:W-:Y:S02]  /*6930*/  LOP3.LUT R170, R15, 0xff, RZ, 0xc0, !PT ;  /* 0x000000ff0faa7812 */ /* 0x000fe400078ec0ff */
[----:B------:R-:W-:Y:S02]  /*6940*/  SHF.R.U32.HI R179, RZ, 0x8, R17 ;  /* 0x00000008ffb37819 */ /* 0x000fe40000011611 */
[----:B------:R-:W-:Y:S02]  /*6950*/  SHF.R.U32.HI R171, RZ, 0x18, R15 ;  /* 0x00000018ffab7819 */ /* 0x000fe4000001160f */
[----:B------:R-:W-:Y:S01]  /*6960*/  HSET2.LE.AND R15, R16, R0, PT ;  /* 0x00000000100f7233 */ /* 0x000fe20003803000 */
[----:B-1----:R-:W-:Y:S01]  /*6970*/  HMMA.16816.F32 R128, R4, R32, R28 ;  /* 0x000000200480723c */ /* 0x002fe2000000181c */
[----:B------:R-:W-:Y:S01]  /*6980*/  LOP3.LUT R49, R19, 0xff, RZ, 0xc0, !PT ;  /* 0x000000ff13317812 */ /* 0x000fe200078ec0ff */
[----:B------:R-:W-:Y:S01]  /*6990*/  LDSM.16.MT88.4 R28, [R14+0x10000] ;  /* 0x010000000e1c783b */ /* 0x000fe20000004200 */
[----:B------:R-:W-:-:S02]  /*69a0*/  PRMT R19, R119, 0x5410, R118 ;  /* 0x0000541077137816 */ /* 0x000fc40000000076 */
[----:B------:R-:W-:Y:S02]  /*69b0*/  PRMT R16, R170, 0x5410, R179 ;  /* 0x00005410aa107816 */ /* 0x000fe400000000b3 */
[----:B------:R-:W-:Y:S02]  /*69c0*/  LOP3.LUT R19, R19, R15, RZ, 0xc0, !PT ;  /* 0x0000000f13137212 */ /* 0x000fe400078ec0ff */
[----:B------:R-:W-:Y:S01]  /*69d0*/  PRMT R15, R49, 0x5410, R171 ;  /* 0x00005410310f7816 */ /* 0x000fe200000000ab */
[----:B------:R-:W-:Y:S01]  /*69e0*/  HMMA.16816.F32 R132, R4, R34, R24 ;  /* 0x000000220484723c */ /* 0x000fe20000001818 */
[--C-:B------:R-:W-:Y:S01]  /*69f0*/  HSET2.LE.AND R16, R16, R0.reuse, PT ;  /* 0x0000000010107233 */ /* 0x100fe20003803000 */
[----:B------:R-:W-:Y:S01]  /*6a00*/  LDSM.16.MT88.4 R32, [R20+0x4800] ;  /* 0x004800001420783b */ /* 0x000fe20000004200 */
[----:B------:R-:W-:Y:S02]  /*6a10*/  PRMT R17, R141, 0x5410, R140 ;  /* 0x000054108d117816 */ /* 0x000fe4000000008c */
[----:B------:R-:W-:-:S02]  /*6a20*/  HSET2.LE.AND R15, R15, R0, PT ;  /* 0x000000000f0f7233 */ /* 0x000fc40003803000 */
[----:B------:R-:W-:Y:S02]  /*6a30*/  LOP3.LUT R16, R17, R16, RZ, 0xc0, !PT ;  /* 0x0000001011107212 */ /* 0x000fe400078ec0ff */
[----:B------:R-:W-:Y:S02]  /*6a40*/  PRMT R17, R139, 0x5410, R138 ;  /* 0x000054108b117816 */ /* 0x000fe4000000008a */
[----:B------:R-:W-:Y:S02]  /*6a50*/  @!P3 PRMT R158, R114, 0x5410, RZ ;  /* 0x00005410729eb816 */ /* 0x000fe400000000ff */
[----:B------:R-:W-:Y:S02]  /*6a60*/  LOP3.LUT R17, R17, R15, RZ, 0xc0, !PT ;  /* 0x0000000f11117212 */ /* 0x000fe400078ec0ff */
[----:B------:R-:W-:Y:S01]  /*6a70*/  LOP3.LUT R15, R92, R54, R23, 0x96, !PT ;  /* 0x000000365c0f7212 */ /* 0x000fe200078e9617 */
[----:B------:R-:W-:Y:S02]  /*6a80*/  IMAD.MOV.U32 R92, RZ, RZ, R66 ;  /* 0x000000ffff5c7224 */ /* 0x000fe400078e0042 */
[----:B------:R-:W-:-:S02]  /*6a90*/  IMAD.MOV.U32 R66, RZ, RZ, R151 ;  /* 0x000000ffff427224 */ /* 0x000fc400078e0097 */
[----:B------:R-:W-:Y:S01]  /*6aa0*/  HMMA.16816.F32 R108, R16, R36, R76 ;  /* 0x00000024106c723c */ /* 0x000fe2000000184c */
[----:B------:R-:W-:-:S07]  /*6ab0*/  IMAD.MOV.U32 R54, RZ, RZ, R97 ;  /* 0x000000ffff367224 */ /* 0x000fce00078e0061 */
[C---:B------:R-:W-:Y:S01]  /*6ac0*/  HMMA.16816.F32 R76, R16.reuse, R38, R80 ;  /* 0x00000026104c723c */ /* 0x040fe20000001850 */
[----:B------:R-:W1:Y:S01]  /*6ad0*/  LDSM.16.MT88.4 R36, [R51+0x2000] ;  /* 0x002000003324783b */ /* 0x000e620000004200 */
[----:B------:R-:W-:Y:S02]  /*6ae0*/  IMAD.MOV.U32 R80, RZ, RZ, R150 ;  /* 0x000000ffff507224 */ /* 0x000fe400078e0096 */
[----:B------:R-:W-:Y:S02]  /*6af0*/  IMAD.MOV.U32 R82, RZ, RZ, R67 ;  /* 0x000000ffff527224 */ /* 0x000fe400078e0043 */
[----:B------:R-:W-:Y:S02]  /*6b00*/  IMAD.MOV.U32 R67, RZ, RZ, R186 ;  /* 0x000000ffff437224 */ /* 0x000fe400078e00ba */
[----:B------:R-:W-:Y:S01]  /*6b10*/  HMMA.16816.F32 R60, R16, R40, R84 ;  /* 0x00000028103c723c */ /* 0x000fe20000001854 */
[----:B------:R-:W-:Y:S02]  /*6b20*/  IMAD.MOV.U32 R87, RZ, RZ, R147 ;  /* 0x000000ffff577224 */ /* 0x000fe400078e0093 */
[----:B------:R-:W-:-:S02]  /*6b30*/  IMAD.MOV.U32 R86, RZ, RZ, R146 ;  /* 0x000000ffff567224 */ /* 0x000fc400078e0092 */
[----:B------:R-:W-:Y:S02]  /*6b40*/  IMAD.MOV.U32 R85, RZ, RZ, R149 ;  /* 0x000000ffff557224 */ /* 0x000fe400078e0095 */
[----:B------:R-:W-:Y:S01]  /*6b50*/  IMAD.MOV.U32 R84, RZ, RZ, R148 ;  /* 0x000000ffff547224 */ /* 0x000fe200078e0094 */
[----:B------:R-:W-:Y:S01]  /*6b60*/  HMMA.16816.F32 R216, R16, R42, R72 ;  /* 0x0000002a10d8723c */ /* 0x000fe20000001848 */
[----:B------:R-:W2:Y:S01]  /*6b70*/  LDSM.16.MT88.4 R40, [R51+0x2800] ;  /* 0x002800003328783b */ /* 0x000ea20000004200 */
[----:B------:R-:W-:Y:S02]  /*6b80*/  IMAD.MOV.U32 R73, RZ, RZ, R145 ;  /* 0x000000ffff497224 */ /* 0x000fe400078e0091 */
[----:B------:R-:W-:Y:S02]  /*6b90*/  IMAD.MOV.U32 R74, RZ, RZ, R144 ;  /* 0x000000ffff4a7224 */ /* 0x000fe400078e0090 */
[----:B------:R-:W-:Y:S02]  /*6ba0*/  IMAD.MOV.U32 R75, RZ, RZ, R99 ;  /* 0x000000ffff4b7224 */ /* 0x000fe400078e0063 */
[----:B------:R-:W-:-:S02]  /*6bb0*/  IMAD.MOV.U32 R81, RZ, RZ, R211 ;  /* 0x000000ffff517224 */ /* 0x000fc400078e00d3 */
[----:B------:R-:W-:Y:S02]  /*6bc0*/  IMAD.MOV.U32 R83, RZ, RZ, R21 ;  /* 0x000000ffff537224 */ /* 0x000fe400078e0015 */
[----:B------:R-:W-:Y:S01]  /*6bd0*/  FFMA.FTZ R21, R113, UR4, -R12 ;  /* 0x0000000471157c23 */ /* 0x000fe2000801080c */
[----:B------:R-:W-:Y:S02]  /*6be0*/  IMAD.MOV.U32 R91, RZ, RZ, R73 ;  /* 0x000000ffff5b7224 */ /* 0x000fe400078e0049 */
[----:B------:R-:W-:Y:S01]  /*6bf0*/  IMAD.MOV.U32 R65, RZ, RZ, R80 ;  /* 0x000000ffff417224 */ /* 0x000fe200078e0050 */
[----:B------:R-:W-:Y:S01]  /*6c00*/  MUFU.EX2 R73, R21 ;  /* 0x0000001500497308 */ /* 0x000fe20000000800 */
[----:B-1----:R-:W-:-:S15]  /*6c10*/  HMMA.16816.F32 R24, R8, R36, RZ ;  /* 0x000000240818723c */ /* 0x002fde00000018ff */
[----:B------:R-:W-:-:S05]  /*6c20*/  NOP ;  /* 0x0000000000007918 */ /* 0x000fca0000000000 */
[----:B--2---:R-:W-:Y:S08]  /*6c30*/  HMMA.16816.F32 R56, R4, R40, R24 ;  /* 0x000000280438723c */ /* 0x004ff00000001818 */
[----:B------:R-:W-:Y:S01]  /*6c40*/  HMMA.16816.F32 R24, R8, R38, RZ ;  /* 0x000000260818723c */ /* 0x000fe200000018ff */
[----:B------:R-:W1:-:S15]  /*6c50*/  LDSM.16.MT88.4 R36, [R14+0x10800] ;  /* 0x010800000e24783b */ /* 0x000e5e0000004200 */
[----:B------:R-:W-:-:S04]  /*6c60*/  NOP ;  /* 0x0000000000007918 */ /* 0x000fc80000000000 */
[----:B------:R-:W-:Y:S01]  /*6c70*/  HMMA.16816.F32 R44, R4, R42, R24 ;  /* 0x0000002a042c723c */ /* 0x000fe20000001818 */
[----:B------:R-:W2:Y:S07]  /*6c80*/  LDSM.16.MT88.4 R40, [R20+0x4000] ;  /* 0x004000001428783b */ /* 0x000eae0000004200 */
[C---:B------:R-:W-:Y:S08]  /*6c90*/  HMMA.16816.F32 R24, R8.reuse, R28, RZ ;  /* 0x0000001c0818723c */ /* 0x040ff000000018ff */
[----:B------:R-:W-:-:S12]  /*6ca0*/  HMMA.16816.F32 R28, R8, R30, RZ ;  /* 0x0000001e081c723c */ /* 0x000fd800000018ff */
[C---:B-1----:R-:W-:Y:S08]  /*6cb0*/  HMMA.16816.F32 R104, R4.reuse, R36, R24 ;  /* 0x000000240468723c */ /* 0x042ff00000001818 */
[----:B------:R-:W-:Y:S01]  /*6cc0*/  HMMA.16816.F32 R96, R4, R38, R28 ;  /* 0x000000260460723c */ /* 0x000fe2000000181c */
[----:B------:R1:W3:Y:S07]  /*6cd0*/  LDSM.16.MT88.4 R28, [R13+0x11000] ;  /* 0x011000000d1c783b */ /* 0x0002ee0000004200 */
[----:B--2---:R-:W-:-:S15]  /*6ce0*/  HMMA.16816.F32 R24, R8, R40, RZ ;  /* 0x000000280818723c */ /* 0x004fde00000018ff */
[----:B------:R-:W-:-:S05]  /*6cf0*/  NOP ;  /* 0x0000000000007918 */ /* 0x000fca0000000000 */
[----:B------:R-:W-:Y:S01]  /*6d00*/  HMMA.16816.F32 R144, R4, R32, R24 ;  /* 0x000000200490723c */ /* 0x000fe20000001818 */
[----:B------:R-:W-:-:S04]  /*6d10*/  IMAD.WIDE.U32 R32, R15, -0x2daee0ad, RZ ;  /* 0xd2511f530f207825 */ /* 0x000fc800078e00ff */
[----:B------:R-:W-:Y:S01]  /*6d20*/  FFMA.FTZ R15, R112, UR4, -R12 ;  /* 0x00000004700f7c23 */ /* 0x000fe2000801080c */
[----:B------:R-:W-:-:S03]  /*6d30*/  @!P4 HADD2 R112, -R167.H0_H0, -RZ.H0_H0 ;  /* 0xa00000ffa770c230 */ /* 0x000fc60000000900 */
[----:B------:R-:W-:Y:S01]  /*6d40*/  MUFU.EX2 R186, R15 ;  /* 0x0000000f00ba7308 */ /* 0x000fe20000000800 */
[----:B-1----:R-:W-:Y:S01]  /*6d50*/  LOP3.LUT R13, R102, R64, R33, 0x96, !PT ;  /* 0x00000040660d7212 */ /* 0x002fe200078e9621 */
[----:B------:R-:W-:Y:S01]  /*6d60*/  HMMA.16816.F32 R24, R8, R42, RZ ;  /* 0x0000002a0818723c */ /* 0x000fe200000018ff */
[----:B------:R-:W-:Y:S01]  /*6d70*/  @!P4 PRMT R167, R112, 0x5410, RZ ;  /* 0x0000541070a7c816 */ /* 0x000fe200000000ff */
[----:B------:R-:W-:Y:S01]  /*6d80*/  IMAD.MOV.U32 R102, RZ, RZ, R209 ;  /* 0x000000ffff667224 */ /* 0x000fe200078e00d1 */
[----:B------:R-:W-:Y:S01]  /*6d90*/  ISETP.GT.U32.AND P4, PT, R95, UR7, PT ;  /* 0x000000075f007c0c */ /* 0x000fe2000bf84070 */
[----:B------:R-:W-:Y:S01]  /*6da0*/  IMAD.MOV.U32 R95, RZ, RZ, R54 ;  /* 0x000000ffff5f7224 */ /* 0x000fe200078e0036 */
[----:B------:R-:W-:Y:S01]  /*6db0*/  SHF.R.U32.HI R33, RZ, 0x18, R13 ;  /* 0x00000018ff217819 */ /* 0x000fe2000001160d */
[----:B------:R-:W-:Y:S02]  /*6dc0*/  IMAD.MOV.U32 R64, RZ, RZ, R55 ;  /* 0x000000ffff407224 */ /* 0x000fe400078e0037 */
[----:B---3--:R-:W-:Y:S08]  /*6dd0*/  HMMA.16816.F32 R172, R16, R28, R172 ;  /* 0x0000001c10ac723c */ /* 0x008ff000000018ac */
[----:B------:R-:W-:-:S04]  /*6de0*/  @P4 HADD2 R69, -R164.H0_H0, -RZ.H0_H0 ;  /* 0xa00000ffa4454230 */ /* 0x000fc80000000900 */
[----:B------:R-:W-:Y:S01]  /*6df0*/  HMMA.16816.F32 R148, R4, R34, R24 ;  /* 0x000000220494723c */ /* 0x000fe20000001818 */
[----:B------:R-:W1:Y:S01]  /*6e00*/  LDSM.16.MT88.4 R24, [R51+0x4000] ;  /* 0x004000003318783b */ /* 0x000e620000004200 */
[C---:B------:R-:W-:Y:S02]  /*6e10*/  PRMT R35, R32.reuse, 0x7773, RZ ;  /* 0x0000777320237816 */ /* 0x040fe400000000ff */
[----:B------:R-:W-:Y:S02]  /*6e20*/  @P4 PRMT R164, R69, 0x5410, RZ ;  /* 0x0000541045a44816 */ /* 0x000fe400000000ff */
[----:B------:R-:W-:Y:S02]  /*6e30*/  PRMT R34, R32, 0x7771, RZ ;  /* 0x0000777120227816 */ /* 0x000fe400000000ff */
[----:B------:R-:W-:Y:S01]  /*6e40*/  ISETP.LE.U32.AND P4, PT, R53, UR7, PT ;  /* 0x0000000735007c0c */ /* 0x000fe2000bf83070 */
[C---:B-1----:R-:W-:Y:S08]  /*6e50*/  HMMA.16816.F32 R40, R8.reuse, R24, RZ ;  /* 0x000000180828723c */ /* 0x042ff000000018ff */
[----:B------:R-:W-:Y:S01]  /*6e60*/  HMMA.16816.F32 R36, R8, R26, RZ ;  /* 0x0000001a0824723c */ /* 0x000fe200000018ff */
[----:B------:R-:W-:Y:S01]  /*6e70*/  FFMA.FTZ R11, R103, UR4, -R12 ;  /* 0x00000004670b7c23 */ /* 0x000fe2000801080c */
[----:B------:R-:W-:Y:S01]  /*6e80*/  @!P5 HADD2 R103, -R165.H0_H0, -RZ.H0_H0 ;  /* 0xa00000ffa567d230 */ /* 0x000fe20000000900 */
[----:B------:R-:W-:Y:S01]  /*6e90*/  LOP3.LUT R8, R90, 0xffff, RZ, 0xc0, !PT ;  /* 0x0000ffff5a087812 */ /* 0x000fe200078ec0ff */
[----:B------:R-:W-:Y:S01]  /*6ea0*/  IMAD.MOV.U32 R90, RZ, RZ, R213 ;  /* 0x000000ffff5a7224 */ /* 0x000fe200078e00d5 */
[----:B------:R-:W-:Y:S01]  /*6eb0*/  PRMT R10, R50, 0x7770, RZ ;  /* 0x00007770320a7816 */ /* 0x000fe200000000ff */
[----:B------:R-:W-:Y:S01]  /*6ec0*/  IMAD.MOV.U32 R50, RZ, RZ, R68 ;  /* 0x000000ffff327224 */ /* 0x000fe200078e0044 */
[----:B------:R-:W-:Y:S01]  /*6ed0*/  @!P5 PRMT R165, R103, 0x5410, RZ ;  /* 0x0000541067a5d816 */ /* 0x000fe200000000ff */
[----:B------:R-:W-:Y:S01]  /*6ee0*/  IMAD.MOV.U32 R103, RZ, RZ, R85 ;  /* 0x000000ffff677224 */ /* 0x000fe200078e0055 */
[----:B------:R-:W-:Y:S01]  /*6ef0*/  ISETP.GT.U32.AND P5, PT, R100, UR7, PT ;  /* 0x0000000764007c0c */ /* 0x000fe2000bfa4070 */
[----:B------:R-:W-:Y:S01]  /*6f00*/  IMAD.MOV.U32 R100, RZ, RZ, R208 ;  /* 0x000000ffff647224 */ /* 0x000fe200078e00d0 */
[----:B------:R-:W-:Y:S01]  /*6f10*/  ISETP.LE.U32.AND P1, PT, R8, UR7, PT ;  /* 0x0000000708007c0c */ /* 0x000fe2000bf23070 */
[----:B------:R-:W1:Y:S01]  /*6f20*/  MUFU.EX2 R208, R11 ;  /* 0x0000000b00d07308 */ /* 0x000e620000000800 */
[--C-:B------:R-:W-:Y:S01]  /*6f30*/  FFMA.FTZ R8, R187, UR4, -R2.reuse ;  /* 0x00000004bb087c23 */ /* 0x100fe20008010802 */
[----:B------:R-:W-:Y:S01]  /*6f40*/  ISETP.LE.U32.AND P3, PT, R10, UR7, PT ;  /* 0x000000070a007c0c */ /* 0x000fe2000bf63070 */
[----:B------:R-:W-:Y:S01]  /*6f50*/  FFMA.FTZ R10, R115, UR4, -R2 ;  /* 0x00000004730a7c23 */ /* 0x000fe20008010802 */
[----:B------:R-:W-:-:S04]  /*6f60*/  PRMT R9, R52, 0x7770, RZ ;  /* 0x0000777034097816 */ /* 0x000fc800000000ff */
[----:B------:R2:W-:Y:S02]  /*6f70*/  MUFU.EX2 R211, R8 ;  /* 0x0000000800d37308 */ /* 0x0005e40000000800 */
[----:B------:R-:W-:Y:S02]  /*6f80*/  @P5 HADD2 R93, -R163.H0_H0, -RZ.H0_H0 ;  /* 0xa00000ffa35d5230 */ /* 0x000fe40000000900 */
[----:B------:R-:W-:-:S03]  /*6f90*/  @!P1 HADD2 R113, -R166.H0_H0, -RZ.H0_H0 ;  /* 0xa00000ffa6719230 */ /* 0x000fc60000000900 */
[----:B------:R-:W-:Y:S01]  /*6fa0*/  @!P3 HADD2 R94, -R169.H0_H0, -RZ.H0_H0 ;  /* 0xa00000ffa95eb230 */ /* 0x000fe20000000900 */
[----:B------:R3:W-:Y:S01]  /*6fb0*/  MUFU.EX2 R209, R10 ;  /* 0x0000000a00d17308 */ /* 0x0007e20000000800 */
[----:B------:R-:W-:Y:S02]  /*6fc0*/  @!P1 PRMT R166, R113, 0x5410, RZ ;  /* 0x0000541071a69816 */ /* 0x000fe400000000ff */
[----:B------:R-:W-:Y:S01]  /*6fd0*/  ISETP.GT.U32.AND P1, PT, R101, UR7, PT ;  /* 0x0000000765007c0c */ /* 0x000fe2000bf24070 */
[----:B------:R-:W-:Y:S01]  /*6fe0*/  IMAD.MOV.U32 R101, RZ, RZ, R84 ;  /* 0x000000ffff657224 */ /* 0x000fe200078e0054 */
[----:B------:R-:W-:Y:S02]  /*6ff0*/  PRMT R84, R32, 0x7772, RZ ;  /* 0x0000777220547816 */ /* 0x000fe400000000ff */
[----:B------:R-:W-:Y:S01]  /*7000*/  @!P3 PRMT R169, R94, 0x5410, RZ ;  /* 0x000054105ea9b816 */ /* 0x000fe200000000ff */
[----:B------:R-:W-:Y:S01]  /*7010*/  MUFU.EX2 R68, R22 ;  /* 0x0000001600447308 */ /* 0x000fe20000000800 */
[----:B--2---:R-:W-:Y:S01]  /*7020*/  FFMA.FTZ R8, R185, UR4, -R2 ;  /* 0x00000004b9087c23 */ /* 0x004fe20008010802 */
[----:B------:R-:W-:Y:S01]  /*7030*/  ISETP.LE.U32.AND P3, PT, R9, UR7, PT ;  /* 0x0000000709007c0c */ /* 0x000fe2000bf63070 */
[----:B------:R-:W-:Y:S01]  /*7040*/  IMAD.MOV.U32 R94, RZ, RZ, R81 ;  /* 0x000000ffff5e7224 */ /* 0x000fe200078e0051 */
[----:B------:R-:W-:-:S02]  /*7050*/  PRMT R11, R13, 0x7632, R11 ;  /* 0x000076320d0b7816 */ /* 0x000fc4000000000b */
[----:B------:R-:W-:Y:S01]  /*7060*/  @P5 PRMT R163, R93, 0x5410, RZ ;  /* 0x000054105da35816 */ /* 0x000fe200000000ff */
[----:B------:R-:W-:Y:S01]  /*7070*/  IMAD.MOV.U32 R93, RZ, RZ, R215 ;  /* 0x000000ffff5d7224 */ /* 0x000fe200078e00d7 */
[----:B------:R2:W-:Y:S01]  /*7080*/  MUFU.EX2 R72, R8 ;  /* 0x0000000800487308 */ /* 0x0005e20000000800 */
[----:B---3--:R-:W-:Y:S01]  /*7090*/  LOP3.LUT R10, R13, 0xffff, RZ, 0xc0, !PT ;  /* 0x0000ffff0d0a7812 */ /* 0x008fe200078ec0ff */
[----:B------:R-:W-:Y:S01]  /*70a0*/  @P1 HADD2 R70, -R168.H0_H0, -RZ.H0_H0 ;  /* 0xa00000ffa8461230 */ /* 0x000fe20000000900 */
[----:B------:R-:W-:Y:S02]  /*70b0*/  LOP3.LUT R27, R11, 0xff, RZ, 0xc0, !PT ;  /* 0x000000ff0b1b7812 */ /* 0x000fe400078ec0ff */
[----:B------:R-:W-:Y:S02]  /*70c0*/  SHF.R.U32.HI R85, RZ, 0x8, R10 ;  /* 0x00000008ff557819 */ /* 0x000fe4000001160a */
[----:B------:R-:W-:Y:S01]  /*70d0*/  PRMT R10, R27, 0x5410, R33 ;  /* 0x000054101b0a7816 */ /* 0x000fe20000000021 */
[----:B------:R-:W-:Y:S01]  /*70e0*/  @!P3 HADD2 R198, -R157.H0_H0, -RZ.H0_H0 ;  /* 0xa00000ff9dc6b230 */ /* 0x000fe20000000900 */
[----:B------:R-:W-:Y:S01]  /*70f0*/  @P1 PRMT R168, R70, 0x5410, RZ ;  /* 0x0000541046a81816 */ /* 0x000fe200000000ff */
[----:B------:R-:W-:Y:S01]  /*7100*/  IMAD.MOV.U32 R70, RZ, RZ, R82 ;  /* 0x000000ffff467224 */ /* 0x000fe200078e0052 */
[----:B------:R-:W-:Y:S01]  /*7110*/  ISETP.GT.U32.AND P1, PT, R71, UR7, PT ;  /* 0x0000000747007c0c */ /* 0x000fe2000bf24070 */
[----:B------:R-:W-:Y:S01]  /*7120*/  IMAD.MOV.U32 R71, RZ, RZ, R83 ;  /* 0x000000ffff477224 */ /* 0x000fe200078e0053 */
[----:B------:R-:W-:Y:S01]  /*7130*/  ISETP.LE.U32.AND P5, PT, R188, UR7, PT ;  /* 0x00000007bc007c0c */ /* 0x000fe2000bfa3070 */
[----:B------:R-:W-:Y:S01]  /*7140*/  HMMA.16816.F32 R80, R16, R30, R204 ;  /* 0x0000001e1050723c */ /* 0x000fe200000018cc */
[----:B------:R-:W-:Y:S01]  /*7150*/  @!P3 PRMT R157, R198, 0x5410, RZ ;  /* 0x00005410c69db816 */ /* 0x000fe200000000ff */
[----:B--2---:R-:W-:Y:S01]  /*7160*/  FFMA.FTZ R8, R180, UR4, -R2 ;  /* 0x00000004b4087c23 */ /* 0x004fe20008010802 */
[----:B-1----:R-:W-:Y:S01]  /*7170*/  F2FP.F16.F32.PACK_AB R2, R208, R186 ;  /* 0x000000bad002723e */ /* 0x002fe200000000ff */
[----:B------:R-:W-:Y:S01]  /*7180*/  @!P4 HADD2 R180, -R162.H0_H0, -RZ.H0_H0 ;  /* 0xa00000ffa2b4c230 */ /* 0x000fe20000000900 */
[----:B------:R-:W-:Y:S01]  /*7190*/  ISETP.LE.U32.AND P3, PT, R170, UR7, PT ;  /* 0x00000007aa007c0c */ /* 0x000fe2000bf63070 */
[----:B------:R1:W2:Y:S01]  /*71a0*/  MUFU.EX2 R26, R8 ;  /* 0x00000008001a7308 */ /* 0x0002a20000000800 */
[----:B------:R-:W-:-:S02]  /*71b0*/  PRMT R25, R2, 0x7610, R25 ;  /* 0x0000761002197816 */ /* 0x000fc40000000019 */
[----:B------:R-:W-:Y:S01]  /*71c0*/  PRMT R24, R2, 0x7632, R24 ;  /* 0x0000763202187816 */ /* 0x000fe20000000018 */
[----:B------:R-:W-:Y:S01]  /*71d0*/  IMAD.MOV.U32 R2, RZ, RZ, R32 ;  /* 0x000000ffff027224 */ /* 0x000fe200078e0020 */
[----:B------:R-:W-:Y:S01]  /*71e0*/  @!P4 PRMT R162, R180, 0x5410, RZ ;  /* 0x00005410b4a2c816 */ /* 0x000fe200000000ff */
[----:B------:R-:W-:Y:S01]  /*71f0*/  @!P5 HADD2 R187, -R160.H0_H0, -RZ.H0_H0 ;  /* 0xa00000ffa0bbd230 */ /* 0x000fe20000000900 */
[----:B------:R-:W-:Y:S01]  /*7200*/  ISETP.LE.U32.AND P4, PT, R189, UR7, PT ;  /* 0x00000007bd007c0c */ /* 0x000fe2000bf83070 */
[----:B------:R-:W-:-:S03]  /*7210*/  @P1 HADD2 R185, -R156.H0_H0, -RZ.H0_H0 ;  /* 0xa00000ff9cb91230 */ /* 0x000fc60000000900 */
[----:B------:R-:W-:Y:S01]  /*7220*/  @!P5 PRMT R160, R187, 0x5410, RZ ;  /* 0x00005410bba0d816 */ /* 0x000fe200000000ff */
[----:B------:R-:W-:Y:S01]  /*7230*/  @!P3 HADD2 R233, -R141.H0_H0, -RZ.H0_H0 ;  /* 0xa00000ff8de9b230 */ /* 0x000fe20000000900 */
[----:B------:R-:W-:Y:S02]  /*7240*/  ISETP.GT.U32.AND P5, PT, R194, UR7, PT ;  /* 0x00000007c2007c0c */ /* 0x000fe4000bfa4070 */
[----:B------:R-:W-:Y:S02]  /*7250*/  @P1 PRMT R156, R185, 0x5410, RZ ;  /* 0x00005410b99c1816 */ /* 0x000fe400000000ff */
[----:B-1----:R-:W-:Y:S01]  /*7260*/  LOP3.LUT R8, R2, 0xff, RZ, 0xc0, !PT ;  /* 0x000000ff02087812 */ /* 0x002fe200078ec0ff */
[----:B--2---:R-:W-:Y:S01]  /*7270*/  IMAD.MOV.U32 R69, RZ, RZ, R26 ;  /* 0x000000ffff457224 */ /* 0x004fe200078e001a */
[----:B------:R-:W-:Y:S01]  /*7280*/  PRMT R2, R84, 0x5410, R35 ;  /* 0x0000541054027816 */ /* 0x000fe20000000023 */
[----:B------:R-:W-:Y:S01]  /*7290*/  @!P4 HADD2 R199, -R159.H0_H0, -RZ.H0_H0 ;  /* 0xa00000ff9fc7c230 */ /* 0x000fe20000000900 */
[----:B------:R-:W-:-:S02]  /*72a0*/  LOP3.LUT R26, R13, 0xff, RZ, 0xc0, !PT ;  /* 0x000000ff0d1a7812 */ /* 0x000fc400078ec0ff */
[----:B------:R-:W-:Y:S02]  /*72b0*/  LOP3.LUT R9, R2, 0xff00ff, RZ, 0xc0, !PT ;  /* 0x00ff00ff02097812 */ /* 0x000fe400078ec0ff */
[----:B------:R-:W-:Y:S01]  /*72c0*/  PRMT R2, R8, 0x5410, R34 ;  /* 0x0000541008027816 */ /* 0x000fe20000000022 */
[----:B------:R-:W-:Y:S01]  /*72d0*/  @P5 HADD2 R221, -R143.H0_H0, -RZ.H0_H0 ;  /* 0xa00000ff8fdd5230 */ /* 0x000fe20000000900 */
[----:B------:R-:W-:Y:S02]  /*72e0*/  @!P4 PRMT R159, R199, 0x5410, RZ ;  /* 0x00005410c79fc816 */ /* 0x000fe400000000ff */
[--C-:B------:R-:W-:Y:S02]  /*72f0*/  HSET2.LE.AND R8, R9, R0.reuse, PT ;  /* 0x0000000009087233 */ /* 0x100fe40003803000 */
[----:B------:R-:W-:Y:S02]  /*7300*/  PRMT R9, R26, 0x5410, R85 ;  /* 0x000054101a097816 */ /* 0x000fe40000000055 */
[----:B------:R-:W-:-:S02]  /*7310*/  HSET2.LE.AND R2, R2, R0, PT ;  /* 0x0000000002027233 */ /* 0x000fc40003803000 */
[----:B------:R-:W-:Y:S02]  /*7320*/  ISETP.GT.U32.AND P4, PT, R190, UR7, PT ;  /* 0x00000007be007c0c */ /* 0x000fe4000bf84070 */
[--C-:B------:R-:W-:Y:S02]  /*7330*/  HSET2.LE.AND R9, R9, R0.reuse, PT ;  /* 0x0000000009097233 */ /* 0x100fe40003803000 */
[----:B------:R-:W-:Y:S02]  /*7340*/  HSET2.LE.AND R0, R10, R0, PT ;  /* 0x000000000a007233 */ /* 0x000fe40003803000 */
[----:B------:R-:W-:Y:S02]  /*7350*/  PRMT R10, R25, 0x5410, R24 ;  /* 0x00005410190a7816 */ /* 0x000fe40000000018 */
[----:B------:R-:W-:Y:S02]  /*7360*/  ISETP.LE.U32.AND P1, PT, R49, UR7, PT ;  /* 0x0000000731007c0c */ /* 0x000fe4000bf23070 */
[----:B------:R-:W-:-:S02]  /*7370*/  LOP3.LUT R114, R10, R2, RZ, 0xc0, !PT ;  /* 0x000000020a727212 */ /* 0x000fc400078ec0ff */
[----:B------:R-:W-:Y:S01]  /*7380*/  F2FP.F16.F32.PACK_AB R2, R209, R69 ;  /* 0x00000045d102723e */ /* 0x000fe200000000ff */
[----:B------:R-:W-:Y:S01]  /*7390*/  @P4 HADD2 R220, -R142.H0_H0, -RZ.H0_H0 ;  /* 0xa00000ff8edc4230 */ /* 0x000fe20000000900 */
[----:B------:R-:W-:Y:S02]  /*73a0*/  F2FP.F16.F32.PACK_AB R10, R73, R68 ;  /* 0x00000044490a723e */ /* 0x000fe400000000ff */
[C---:B------:R-:W-:Y:S02]  /*73b0*/  PRMT R23, R2.reuse, 0x7610, R23 ;  /* 0x0000761002177816 */ /* 0x040fe40000000017 */
[----:B------:R-:W-:Y:S02]  /*73c0*/  PRMT R22, R2, 0x7632, R22 ;  /* 0x0000763202167816 */ /* 0x000fe40000000016 */
[----:B------:R-:W-:Y:S01]  /*73d0*/  F2FP.F16.F32.PACK_AB R2, R72, R211 ;  /* 0x000000d34802723e */ /* 0x000fe200000000ff */
[----:B------:R-:W-:Y:S01]  /*73e0*/  @!P1 HADD2 R232, -R139.H0_H0, -RZ.H0_H0 ;  /* 0xa00000ff8be89230 */ /* 0x000fe20000000900 */
[----:B------:R-:W-:-:S02]  /*73f0*/  PRMT R21, R10, 0x7610, R21 ;  /* 0x000076100a157816 */ /* 0x000fc40000000015 */
[C---:B------:R-:W-:Y:S02]  /*7400*/  PRMT R13, R2.reuse, 0x7610, R13 ;  /* 0x00007610020d7816 */ /* 0x040fe4000000000d */
[----:B------:R-:W-:Y:S02]  /*7410*/  PRMT R12, R2, 0x7632, R12 ;  /* 0x00007632020c7816 */ /* 0x000fe4000000000c */
[----:B------:R-:W-:Y:S02]  /*7420*/  PRMT R2, R23, 0x5410, R22 ;  /* 0x0000541017027816 */ /* 0x000fe40000000016 */
[----:B------:R-:W-:Y:S02]  /*7430*/  PRMT R15, R10, 0x7632, R15 ;  /* 0x000076320a0f7816 */ /* 0x000fe4000000000f */
[----:B------:R-:W-:Y:S02]  /*7440*/  LOP3.LUT R115, R2, R8, RZ, 0xc0, !PT ;  /* 0x0000000802737212 */ /* 0x000fe400078ec0ff */
[----:B------:R-:W-:-:S02]  /*7450*/  PRMT R2, R21, 0x5410, R15 ;  /* 0x0000541015027816 */ /* 0x000fc4000000000f */
[----:B------:R-:W-:Y:S02]  /*7460*/  @P4 PRMT R142, R220, 0x5410, RZ ;  /* 0x00005410dc8e4816 */ /* 0x000fe400000000ff */
[----:B------:R-:W-:Y:S02]  /*7470*/  LOP3.LUT R112, R2, R9, RZ, 0xc0, !PT ;  /* 0x0000000902707212 */ /* 0x000fe400078ec0ff */
[----:B------:R-:W1:Y:S01]  /*7480*/  LDSM.16.MT88.4 R8, [R51+0x4800] ;  /* 0x004800003308783b */ /* 0x000e620000004200 */
[----:B------:R-:W-:Y:S02]  /*7490*/  PRMT R2, R13, 0x5410, R12 ;  /* 0x000054100d027816 */ /* 0x000fe4000000000c */
[----:B------:R-:W-:Y:S02]  /*74a0*/  @!P3 PRMT R141, R233, 0x5410, RZ ;  /* 0x00005410e98db816 */ /* 0x000fe400000000ff */
[----:B------:R-:W-:Y:S02]  /*74b0*/  LOP3.LUT R113, R2, R0, RZ, 0xc0, !PT ;  /* 0x0000000002717212 */ /* 0x000fe400078ec0ff */
[----:B------:R-:W-:-:S02]  /*74c0*/  SEL R2, R184, 0xffffffe0, !P2 ;  /* 0xffffffe0b8027807 */ /* 0x000fc40005000000 */
[----:B------:R-:W-:Y:S02]  /*74d0*/  ISETP.GT.U32.AND P3, PT, R178, UR7, PT ;  /* 0x00000007b2007c0c */ /* 0x000fe4000bf64070 */
[----:B------:R-:W-:Y:S01]  /*74e0*/  @P5 PRMT R143, R221, 0x5410, RZ ;  /* 0x00005410dd8f5816 */ /* 0x000fe200000000ff */
[C---:B------:R-:W-:Y:S01]  /*74f0*/  IMAD.IADD R0, R2.reuse, 0x1, R14 ;  /* 0x0000000102007824 */ /* 0x040fe200078e020e */
[----:B------:R-:W-:Y:S01]  /*7500*/  ISETP.LE.U32.AND P5, PT, R171, UR7, PT ;  /* 0x00000007ab007c0c */ /* 0x000fe2000bfa3070 */
[----:B------:R-:W-:Y:S01]  /*7510*/  IMAD.IADD R2, R2, 0x1, R20 ;  /* 0x0000000102027824 */ /* 0x000fe200078e0214 */
[----:B------:R-:W-:Y:S02]  /*7520*/  @!P1 PRMT R139, R232, 0x5410, RZ ;  /* 0x00005410e88b9816 */ /* 0x000fe400000000ff */
[----:B------:R-:W-:-:S05]  /*7530*/  ISETP.GT.U32.AND P1, PT, R176, UR7, PT ;  /* 0x00000007b0007c0c */ /* 0x000fca000bf24070 */
[----:B------:R-:W-:-:S04]  /*7540*/  @P3 HADD2 R245, -R136.H0_H0, -RZ.H0_H0 ;  /* 0xa00000ff88f53230 */ /* 0x000fc80000000900 */
[----:B------:R-:W-:Y:S01]  /*7550*/  @!P5 HADD2 R244, -R138.H0_H0, -RZ.H0_H0 ;  /* 0xa00000ff8af4d230 */ /* 0x000fe20000000900 */
[----:B------:R-:W-:Y:S02]  /*7560*/  @P3 PRMT R136, R245, 0x5410, RZ ;  /* 0x00005410f5883816 */ /* 0x000fe400000000ff */
[----:B------:R-:W-:Y:S01]  /*7570*/  ISETP.LE.U32.AND P3, PT, R27, UR7, PT ;  /* 0x000000071b007c0c */ /* 0x000fe2000bf63070 */
[----:B------:R-:W-:Y:S01]  /*7580*/  @P1 HADD2 R247, -R119.H0_H0, -RZ.H0_H0 ;  /* 0xa00000ff77f71230 */ /* 0x000fe20000000900 */
[----:B------:R-:W-:Y:S02]  /*7590*/  @!P5 PRMT R138, R244, 0x5410, RZ ;  /* 0x00005410f48ad816 */ /* 0x000fe400000000ff */
[----:B------:R-:W-:Y:S02]  /*75a0*/  ISETP.GT.U32.AND P5, PT, R177, UR7, PT ;  /* 0x00000007b1007c0c */ /* 0x000fe4000bfa4070 */
[----:B------:R-:W-:Y:S02]  /*75b0*/  @P1 PRMT R119, R247, 0x5410, RZ ;  /* 0x00005410f7771816 */ /* 0x000fe400000000ff */
[----:B------:R-:W-:Y:S01]  /*75c0*/  ISETP.LE.U32.AND P1, PT, R33, UR7, PT ;  /* 0x0000000721007c0c */ /* 0x000fe2000bf23070 */
[----:B-1----:R-:W-:Y:S01]  /*75d0*/  HMMA.16816.F32 R52, R4, R8, R40 ;  /* 0x000000080434723c */ /* 0x002fe20000001828 */
[----:B------:R-:W-:Y:S03]  /*75e0*/  LDSM.16.MT88.4 R40, [R0+0xd800] ;  /* 0x00d800000028783b */ /* 0x000fe60000004200 */
[----:B------:R-:W-:-:S04]  /*75f0*/  @!P3 HADD2 R250, -R13.H0_H0, -RZ.H0_H0 ;  /* 0xa00000ff0dfab230 */ /* 0x000fc80000000900 */
[----:B------:R-:W-:Y:S01]  /*7600*/  @P5 HADD2 R249, -R118.H0_H0, -RZ.H0_H0 ;  /* 0xa00000ff76f95230 */ /* 0x000fe20000000900 */
[----:B------:R-:W-:Y:S01]  /*7610*/  HMMA.16816.F32 R28, R4, R10, R36 ;  /* 0x0000000a041c723c */ /* 0x000fe20000001824 */
[----:B------:R-:W1:Y:S01]  /*7620*/  LDSM.16.MT88.4 R4, [R51+0x1000] ;  /* 0x001000003304783b */ /* 0x000e620000004200 */
[----:B------:R-:W-:Y:S01]  /*7630*/  IMAD.MOV.U32 R36, RZ, RZ, R211 ;  /* 0x000000ffff247224 */ /* 0x000fe200078e00d3 */
[----:B------:R-:W-:Y:S01]  /*7640*/  @!P3 PRMT R13, R250, 0x5410, RZ ;  /* 0x00005410fa0db816 */ /* 0x000fe200000000ff */
[----:B------:R-:W-:Y:S01]  /*7650*/  IMAD.MOV.U32 R37, RZ, RZ, R210 ;  /* 0x000000ffff257224 */ /* 0x000fe200078e00d2 */
[----:B------:R2:W3:Y:S01]  /*7660*/  LDSM.16.MT88.4 R8, [R51+0x3000] ;  /* 0x003000003308783b */ /* 0x0004e20000004200 */
[----:B------:R-:W-:Y:S01]  /*7670*/  IMAD.MOV.U32 R38, RZ, RZ, R209 ;  /* 0x000000ffff267224 */ /* 0x000fe200078e00d1 */
[----:B------:R-:W-:Y:S01]  /*7680*/  @P5 PRMT R118, R249, 0x5410, RZ ;  /* 0x00005410f9765816 */ /* 0x000fe200000000ff */
[----:B------:R-:W-:Y:S02]  /*7690*/  IMAD.MOV.U32 R39, RZ, RZ, R208 ;  /* 0x000000ffff277224 */ /* 0x000fe400078e00d0 */
[----:B------:R-:W-:-:S02]  /*76a0*/  @!P1 HADD2 R251, -R12.H0_H0, -RZ.H0_H0 ;  /* 0xa00000ff0cfb9230 */ /* 0x000fc40000000900 */
[----:B--2---:R-:W-:Y:S02]  /*76b0*/  IMAD.MOV.U32 R51, RZ, RZ, R94 ;  /* 0x000000ffff337224 */ /* 0x004fe400078e005e */
[----:B------:R-:W-:Y:S02]  /*76c0*/  IMAD.MOV.U32 R94, RZ, RZ, R103 ;  /* 0x000000ffff5e7224 */ /* 0x000fe400078e0067 */
[----:B------:R-:W-:Y:S02]  /*76d0*/  IMAD.MOV.U32 R103, RZ, RZ, R91 ;  /* 0x000000ffff677224 */ /* 0x000fe400078e005b */
[----:B------:R-:W-:Y:S01]  /*76e0*/  IMAD.MOV.U32 R91, RZ, RZ, R74 ;  /* 0x000000ffff5b7224 */ /* 0x000fe200078e004a */
[C---:B-1----:R-:W-:Y:S08]  /*76f0*/  HMMA.16816.F32 R200, R16.reuse, R4, R200 ;  /* 0x0000000410c8723c */ /* 0x042ff000000018c8 */
[C---:B------:R-:W-:Y:S01]  /*7700*/  HMMA.16816.F32 R204, R16.reuse, R6, R120 ;  /* 0x0000000610cc723c */ /* 0x040fe20000001878 */
[----:B------:R-:W1:Y:S07]  /*7710*/  LDSM.16.MT88.4 R4, [R14+0xd000] ;  /* 0x00d000000e04783b */ /* 0x000e6e0000004200 */
[----:B---3--:R-:W-:Y:S01]  /*7720*/  HMMA.16816.F32 R208, R16, R8, R56 ;  /* 0x0000000810d0723c */ /* 0x008fe20000001838 */
[----:B------:R-:W-:-:S02]  /*7730*/  IMAD.MOV.U32 R56, RZ, RZ, R93 ;  /* 0x000000ffff387224 */ /* 0x000fc400078e005d */
[----:B------:R-:W-:Y:S02]  /*7740*/  IMAD.MOV.U32 R93, RZ, RZ, R100 ;  /* 0x000000ffff5d7224 */ /* 0x000fe400078e0064 */
[----:B------:R-:W-:Y:S02]  /*7750*/  IMAD.MOV.U32 R8, RZ, RZ, R38 ;  /* 0x000000ffff087224 */ /* 0x000fe400078e0026 */
[----:B------:R-:W-:Y:S01]  /*7760*/  IMAD.MOV.U32 R9, RZ, RZ, R39 ;  /* 0x000000ffff097224 */ /* 0x000fe200078e0027 */
[----:B------:R-:W-:Y:S01]  /*7770*/  HMMA.16816.F32 R212, R16, R10, R44 ;  /* 0x0000000a10d4723c */ /* 0x000fe2000000182c */
[----:B------:R-:W-:Y:S02]  /*7780*/  IMAD.MOV.U32 R10, RZ, RZ, R36 ;  /* 0x000000ffff0a7224 */ /* 0x000fe400078e0024 */
[----:B------:R-:W-:Y:S02]  /*7790*/  IMAD.MOV.U32 R11, RZ, RZ, R37 ;  /* 0x000000ffff0b7224 */ /* 0x000fe400078e0025 */
[----:B------:R-:W-:-:S02]  /*77a0*/  IMAD.MOV.U32 R100, RZ, RZ, R101 ;  /* 0x000000ffff647224 */ /* 0x000fc400078e0065 */
[----:B------:R-:W-:Y:S01]  /*77b0*/  IMAD.MOV.U32 R101, RZ, RZ, R64 ;  /* 0x000000ffff657224 */ /* 0x000fe200078e0040 */
[C---:B------:R-:W-:Y:S01]  /*77c0*/  HMMA.16816.F32 R36, R112.reuse, R40, R108 ;  /* 0x000000287024723c */ /* 0x040fe2000000186c */
[----:B------:R-:W-:Y:S02]  /*77d0*/  IMAD.MOV.U32 R64, RZ, RZ, R75 ;  /* 0x000000ffff407224 */ /* 0x000fe400078e004b */
[----:B------:R-:W-:Y:S02]  /*77e0*/  IMAD.MOV.U32 R109, RZ, RZ, R73 ;  /* 0x000000ffff6d7224 */ /* 0x000fe400078e0049 */
[----:B------:R-:W-:Y:S02]  /*77f0*/  IMAD.MOV.U32 R110, RZ, RZ, R72 ;  /* 0x000000ffff6e7224 */ /* 0x000fe400078e0048 */
[----:B------:R-:W2:Y:S01]  /*7800*/  LDSM.16.MT88.4 R72, [R0+0xf800] ;  /* 0x00f800000048783b */ /* 0x000ea20000004200 */
[----:B------:R-:W-:Y:S01]  /*7810*/  IMAD.MOV.U32 R57, RZ, RZ, R69 ;  /* 0x000000ffff397224 */ /* 0x000fe200078e0045 */
[----:B------:R-:W-:Y:S01]  /*7820*/  HMMA.16816.F32 R40, R112, R42, R76 ;  /* 0x0000002a7028723c */ /* 0x000fe2000000184c */
[----:B------:R-:W-:-:S02]  /*7830*/  IMAD.MOV.U32 R58, RZ, RZ, R71 ;  /* 0x000000ffff3a7224 */ /* 0x000fc400078e0047 */
[----:B------:R-:W-:Y:S02]  /*7840*/  IMAD.MOV.U32 R59, RZ, RZ, R70 ;  /* 0x000000ffff3b7224 */ /* 0x000fe400078e0046 */
[----:B------:R-:W-:Y:S02]  /*7850*/  IMAD.MOV.U32 R111, RZ, RZ, R68 ;  /* 0x000000ffff6f7224 */ /* 0x000fe400078e0044 */
[----:B------:R-:W-:Y:S01]  /*7860*/  IMAD.MOV.U32 R108, RZ, RZ, R103 ;  /* 0x000000ffff6c7224 */ /* 0x000fe200078e0067 */
[----:B-1----:R-:W-:Y:S01]  /*7870*/  HMMA.16816.F32 R120, R16, R4, R240 ;  /* 0x000000041078723c */ /* 0x002fe200000018f0 */
[----:B------:R-:W-:Y:S02]  /*7880*/  IMAD.MOV.U32 R103, RZ, RZ, R90 ;  /* 0x000000ffff677224 */ /* 0x000fe400078e005a */
[----:B------:R-:W-:Y:S02]  /*7890*/  IMAD.MOV.U32 R242, RZ, RZ, R8 ;  /* 0x000000fffff27224 */ /* 0x000fe400078e0008 */
[----:B------:R-:W-:-:S02]  /*78a0*/  IMAD.MOV.U32 R243, RZ, RZ, R9 ;  /* 0x000000fffff37224 */ /* 0x000fc400078e0009 */
[----:B------:R-:W-:Y:S01]  /*78b0*/  IMAD.MOV.U32 R240, RZ, RZ, R57 ;  /* 0x000000fffff07224 */ /* 0x000fe200078e0039 */
[----:B------:R-:W-:Y:S01]  /*78c0*/  HMMA.16816.F32 R44, R16, R6, R236 ;  /* 0x00000006102c723c */ /* 0x000fe200000018ec */
[----:B------:R-:W1:Y:S01]  /*78d0*/  LDSM.16.MT88.4 R4, [R20+0x1000] ;  /* 0x001000001404783b */ /* 0x000e620000004200 */
        /* <DEDUP_REMOVED lines=8> */
[----:B------:R-:W-:Y:S01]  /*7960*/  ISETP.GT.U32.AND P3, PT, R84, UR7, PT ;  /* 0x0000000754007c0c */ /* 0x000fe2000bf64070 */
[----:B------:R-:W-:Y:S01]  /*7970*/  STG.E.U16 desc[UR18][R192.64], R158 ;  /* 0x0000009ec0007986 */ /* 0x000fe2000c101512 */
[----:B------:R-:W-:Y:S01]  /*7980*/  @!P1 PRMT R12, R251, 0x5410, RZ ;  /* 0x00005410fb0c9816 */ /* 0x000fe200000000ff */
[----:B------:R-:W-:Y:S01]  /*7990*/  IMAD.MOV.U32 R241, RZ, RZ, R186 ;  /* 0x000000fffff17224 */ /* 0x000fe200078e00ba */
[----:B--2---:R-:W-:Y:S01]  /*79a0*/  HMMA.16816.F32 R68, R112, R72, R60 ;  /* 0x000000487044723c */ /* 0x004fe2000000183c */
[----:B------:R-:W-:-:S07]  /*79b0*/  IMAD.MOV.U32 R73, RZ, RZ, R100 ;  /* 0x000000ffff497224 */ /* 0x000fce00078e0064 */
[C---:B-1----:R-:W-:Y:S01]  /*79c0*/  HMMA.16816.F32 R76, R16.reuse, R4, R228 ;  /* 0x00000004104c723c */ /* 0x042fe200000018e4 */
[----:B------:R-:W-:Y:S01]  /*79d0*/  IMAD.MOV.U32 R100, RZ, RZ, R89 ;  /* 0x000000ffff647224 */ /* 0x000fe200078e0059 */
[----:B------:R-:W-:Y:S01]  /*79e0*/  ISETP.GT.U32.AND P1, PT, R35, UR7, PT ;  /* 0x0000000723007c0c */ /* 0x000fe2000bf24070 */
[----:B------:R-:W-:Y:S01]  /*79f0*/  IMAD.MOV.U32 R231, RZ, RZ, R11 ;  /* 0x000000ffffe77224 */ /* 0x000fe200078e000b */
[----:B------:R-:W-:Y:S01]  /*7a00*/  STG.E.U16 desc[UR18][R192.64+0x2], R166 ;  /* 0x000002a6c0007986 */ /* 0x000fe2000c101512 */
[----:B------:R-:W-:Y:S02]  /*7a10*/  IMAD.MOV.U32 R230, RZ, RZ, R56 ;  /* 0x000000ffffe67224 */ /* 0x000fe400078e0038 */
[----:B------:R-:W-:Y:S01]  /*7a20*/  IMAD.MOV.U32 R229, RZ, RZ, R58 ;  /* 0x000000ffffe57224 */ /* 0x000fe200078e003a */
[----:B------:R-:W-:Y:S01]  /*7a30*/  HMMA.16816.F32 R88, R16, R6, R224 ;  /* 0x000000061058723c */ /* 0x000fe200000018e0 */
[----:B------:R-:W1:Y:S01]  /*7a40*/  LDSM.16.MT88.4 R4, [R14+0xf000] ;  /* 0x00f000000e04783b */ /* 0x000e620000004200 */
[----:B------:R-:W-:-:S02]  /*7a50*/  IMAD.MOV.U32 R228, RZ, RZ, R59 ;  /* 0x000000ffffe47224 */ /* 0x000fc400078e003b */
[----:B------:R-:W-:Y:S01]  /*7a60*/  IMAD.MOV.U32 R72, RZ, RZ, R94 ;  /* 0x000000ffff487224 */ /* 0x000fe200078e005e */
[----:B------:R-:W2:Y:S01]  /*7a70*/  S2R R186, SR_TID.X ;  /* 0x0000000000ba7919 */ /* 0x000ea20000002100 */
[----:B------:R-:W-:Y:S02]  /*7a80*/  IMAD.MOV.U32 R226, RZ, RZ, R95 ;  /* 0x000000ffffe27224 */ /* 0x000fe400078e005f */
[----:B------:R-:W-:Y:S02]  /*7a90*/  IMAD.MOV.U32 R227, RZ, RZ, R92 ;  /* 0x000000ffffe37224 */ /* 0x000fe400078e005c */
[----:B------:R-:W-:Y:S02]  /*7aa0*/  IMAD.MOV.U32 R224, RZ, RZ, R72 ;  /* 0x000000ffffe07224 */ /* 0x000fe400078e0048 */
[----:B------:R-:W-:Y:S02]  /*7ab0*/  IMAD.MOV.U32 R225, RZ, RZ, R73 ;  /* 0x000000ffffe17224 */ /* 0x000fe400078e0049 */
[----:B------:R-:W-:Y:S01]  /*7ac0*/  HMMA.16816.F32 R72, R112, R74, R216 ;  /* 0x0000004a7048723c */ /* 0x000fe200000018d8 */
[----:B------:R-:W-:-:S02]  /*7ad0*/  IMAD.MOV.U32 R216, RZ, RZ, R67 ;  /* 0x000000ffffd87224 */ /* 0x000fc400078e0043 */
[----:B------:R-:W-:Y:S02]  /*7ae0*/  IMAD.MOV.U32 R219, RZ, RZ, R100 ;  /* 0x000000ffffdb7224 */ /* 0x000fe400078e0064 */
[----:B------:R-:W-:Y:S02]  /*7af0*/  IMAD.MOV.U32 R218, RZ, RZ, R101 ;  /* 0x000000ffffda7224 */ /* 0x000fe400078e0065 */
[----:B------:R-:W-:Y:S01]  /*7b00*/  IMAD.MOV.U32 R217, RZ, RZ, R102 ;  /* 0x000000ffffd97224 */ /* 0x000fe200078e0066 */
[C---:B-1----:R-:W-:Y:S08]  /*7b10*/  HMMA.16816.F32 R60, R16.reuse, R4, R152 ;  /* 0x00000004103c723c */ /* 0x042ff00000001898 */
[C---:B------:R-:W-:Y:S01]  /*7b20*/  HMMA.16816.F32 R8, R16.reuse, R6, R124 ;  /* 0x000000061008723c */ /* 0x040fe2000000187c */
[----:B------:R-:W1:Y:S04]  /*7b30*/  LDSM.16.MT88.4 R4, [R20+0x3000] ;  /* 0x003000001404783b */ /* 0x000e680000004200 */
[----:B------:R-:W3:Y:S03]  /*7b40*/  LDSM.16.MT88.4 R124, [R14+0xd800] ;  /* 0x00d800000e7c783b */ /* 0x000ee60000004200 */
[C---:B-1----:R-:W-:Y:S08]  /*7b50*/  HMMA.16816.F32 R128, R16.reuse, R4, R128 ;  /* 0x000000041080723c */ /* 0x042ff00000001880 */
[----:B------:R-:W-:Y:S01]  /*7b60*/  HMMA.16816.F32 R132, R16, R6, R132 ;  /* 0x000000061084723c */ /* 0x000fe20000001884 */
[----:B------:R-:W1:Y:S07]  /*7b70*/  LDSM.16.MT88.4 R4, [R14+0x11000] ;  /* 0x011000000e04783b */ /* 0x000e6e0000004200 */
[C---:B---3--:R-:W-:Y:S08]  /*7b80*/  HMMA.16816.F32 R120, R112.reuse, R124, R120 ;  /* 0x0000007c7078723c */ /* 0x048ff00000001878 */
[----:B------:R-:W-:Y:S08]  /*7b90*/  HMMA.16816.F32 R124, R112, R126, R44 ;  /* 0x0000007e707c723c */ /* 0x000ff0000000182c */
[C---:B-1----:R-:W-:Y:S01]  /*7ba0*/  HMMA.16816.F32 R92, R16.reuse, R4, R104 ;  /* 0x00000004105c723c */ /* 0x042fe20000001868 */
[----:B------:R1:W-:Y:S07]  /*7bb0*/  LDSM.16.MT88.4 R104, [R0+0x11800] ;  /* 0x011800000068783b */ /* 0x0003ee0000004200 */
[----:B------:R-:W-:Y:S01]  /*7bc0*/  HMMA.16816.F32 R56, R16, R6, R96 ;  /* 0x000000061038723c */ /* 0x000fe20000001860 */
[----:B------:R-:W3:Y:S04]  /*7bd0*/  LDSM.16.MT88.4 R4, [R20+0x5000] ;  /* 0x005000001404783b */ /* 0x000ee80000004200 */
[----:B------:R-:W4:Y:S01]  /*7be0*/  LDSM.16.MT88.4 R96, [R14+0x11800] ;  /* 0x011800000e60783b */ /* 0x000f220000004200 */
[----:B-1----:R-:W-:-:S04]  /*7bf0*/  PRMT R0, R48, 0x7770, RZ ;  /* 0x0000777030007816 */ /* 0x002fc800000000ff */
[----:B------:R-:W-:Y:S02]  /*7c00*/  ISETP.LE.U32.AND P4, PT, R0, UR7, PT ;  /* 0x0000000700007c0c */ /* 0x000fe4000bf83070 */
[----:B------:R-:W-:-:S04]  /*7c10*/  PRMT R0, R32, 0x7770, RZ ;  /* 0x0000777020007816 */ /* 0x000fc800000000ff */
[----:B------:R-:W-:-:S07]  /*7c20*/  ISETP.LE.U32.AND P5, PT, R0, UR7, PT ;  /* 0x0000000700007c0c */ /* 0x000fce000bfa3070 */
[----:B------:R-:W-:-:S05]  /*7c30*/  @!P4 HADD2 R246, -R137.H0_H0, -RZ.H0_H0 ;  /* 0xa00000ff89f6c230 */ /* 0x000fca0000000900 */
[----:B------:R-:W-:Y:S02]  /*7c40*/  @!P4 PRMT R137, R246, 0x5410, RZ ;  /* 0x00005410f689c816 */ /* 0x000fe400000000ff */
[----:B------:R-:W-:Y:S01]  /*7c50*/  ISETP.LE.U32.AND P4, PT, R26, UR7, PT ;  /* 0x000000071a007c0c */ /* 0x000fe2000bf83070 */
[C---:B---3--:R-:W-:Y:S08]  /*7c60*/  HMMA.16816.F32 R144, R16.reuse, R4, R144 ;  /* 0x000000041090723c */ /* 0x048ff00000001890 */
[----:B------:R-:W-:Y:S01]  /*7c70*/  HMMA.16816.F32 R148, R16, R6, R148 ;  /* 0x000000061094723c */ /* 0x000fe20000001894 */
[----:B------:R-:W1:Y:S03]  /*7c80*/  LDSM.16.MT88.4 R4, [R2+0x5000] ;  /* 0x005000000204783b */ /* 0x000e660000004200 */
[----:B------:R-:W-:-:S04]  /*7c90*/  @!P4 HADD2 R248, -R21.H0_H0, -RZ.H0_H0 ;  /* 0xa00000ff15f8c230 */ /* 0x000fc80000000900 */
[----:B----4-:R-:W-:Y:S01]  /*7ca0*/  HMMA.16816.F32 R92, R112, R96, R92 ;  /* 0x00000060705c723c */ /* 0x010fe2000000185c */
[----:B------:R-:W-:Y:S02]  /*7cb0*/  @!P4 PRMT R21, R248, 0x5410, RZ ;  /* 0x00005410f815c816 */ /* 0x000fe400000000ff */
[----:B------:R-:W-:-:S05]  /*7cc0*/  ISETP.GT.U32.AND P4, PT, R34, UR7, PT ;  /* 0x0000000722007c0c */ /* 0x000fca000bf84070 */
[----:B------:R-:W-:Y:S01]  /*7cd0*/  HMMA.16816.F32 R96, R112, R98, R56 ;  /* 0x000000627060723c */ /* 0x000fe20000001838 */
[----:B------:R-:W-:Y:S07]  /*7ce0*/  LDSM.16.MT88.4 R56, [R2+0x1800] ;  /* 0x001800000238783b */ /* 0x000fee0000004200 */
[----:B-1----:R-:W-:Y:S01]  /*7cf0*/  HMMA.16816.F32 R152, R16, R4, R52 ;  /* 0x000000041098723c */ /* 0x002fe20000001834 */
[----:B------:R-:W-:Y:S02]  /*7d00*/  IMAD.MOV.U32 R53, RZ, RZ, R64 ;  /* 0x000000ffff357224 */ /* 0x000fe400078e0040 */
[----:B------:R-:W-:-:S02]  /*7d10*/  IMAD.MOV.U32 R54, RZ, RZ, R65 ;  /* 0x000000ffff367224 */ /* 0x000fc400078e0041 */
[----:B------:R-:W-:Y:S02]  /*7d20*/  IMAD.MOV.U32 R55, RZ, RZ, R66 ;  /* 0x000000ffff377224 */ /* 0x000fe400078e0042 */
[----:B------:R-:W1:Y:S01]  /*7d30*/  LDSM.16.MT88.4 R64, [R14+0xf800] ;  /* 0x00f800000e40783b */ /* 0x000e620000004200 */
[----:B------:R-:W-:Y:S01]  /*7d40*/  HMMA.16816.F32 R28, R16, R6, R28 ;  /* 0x00000006101c723c */ /* 0x000fe2000000181c */
[----:B------:R-:W-:Y:S02]  /*7d50*/  IMAD.MOV.U32 R17, RZ, RZ, R103 ;  /* 0x000000ffff117224 */ /* 0x000fe400078e0067 */
[----:B------:R-:W-:Y:S01]  /*7d60*/  IMAD.MOV.U32 R52, RZ, RZ, R226 ;  /* 0x000000ffff347224 */ /* 0x000fe200078e00e2 */
[----:B------:R-:W3:Y:S01]  /*7d70*/  LDSM.16.MT88.4 R4, [R20+0x1800] ;  /* 0x001800001404783b */ /* 0x000ee20000004200 */
[----:B------:R-:W-:Y:S02]  /*7d80*/  IMAD.MOV.U32 R19, RZ, RZ, R227 ;  /* 0x000000ffff137224 */ /* 0x000fe400078e00e3 */
[----:B------:R-:W-:Y:S01]  /*7d90*/  IMAD.MOV.U32 R227, RZ, RZ, R108 ;  /* 0x000000ffffe37224 */ /* 0x000fe200078e006c */
[----:B------:R-:W-:Y:S01]  /*7da0*/  HMMA.16816.F32 R100, R112, R104, R172 ;  /* 0x000000687064723c */ /* 0x000fe200000018ac */
[----:B------:R-:W-:-:S02]  /*7db0*/  IMAD.MOV.U32 R226, RZ, RZ, R109 ;  /* 0x000000ffffe27224 */ /* 0x000fc400078e006d */
[----:B------:R-:W-:Y:S02]  /*7dc0*/  IMAD.MOV.U32 R18, RZ, RZ, R110 ;  /* 0x000000ffff127224 */ /* 0x000fe400078e006e */
[----:B------:R-:W-:Y:S02]  /*7dd0*/  IMAD.MOV.U32 R175, RZ, RZ, R111 ;  /* 0x000000ffffaf7224 */ /* 0x000fe400078e006f */
[----:B------:R-:W-:Y:S01]  /*7de0*/  LDSM.16.MT88.4 R108, [R20+0x5800] ;  /* 0x00580000146c783b */ /* 0x000fe20000004200 */
[----:B------:R-:W-:Y:S01]  /*7df0*/  HMMA.16816.F32 R104, R112, R106, R80 ;  /* 0x0000006a7068723c */ /* 0x000fe20000001850 */
[----:B------:R-:W-:Y:S02]  /*7e00*/  IMAD.MOV.U32 R174, RZ, RZ, R51 ;  /* 0x000000ffffae7224 */ /* 0x000fe400078e0033 */
[----:B------:R4:W5:Y:S01]  /*7e10*/  LDSM.16.MT88.4 R80, [R20+0x3800] ;  /* 0x003800001450783b */ /* 0x0009620000004200 */
[----:B------:R-:W-:-:S04]  /*7e20*/  IMAD.MOV.U32 R173, RZ, RZ, R50 ;  /* 0x000000ffffad7224 */ /* 0x000fc800078e0032 */
[----:B------:R-:W-:Y:S01]  /*7e30*/  FADD.FTZ R0, R174, R173 ;  /* 0x000000adae007221 */ /* 0x000fe20000010000 */
[C---:B-1----:R-:W-:Y:S08]  /*7e40*/  HMMA.16816.F32 R60, R112.reuse, R64, R60 ;  /* 0x00000040703c723c */ /* 0x042ff0000000183c */
[C---:B------:R-:W-:Y:S01]  /*7e50*/  HMMA.16816.F32 R64, R112.reuse, R66, R8 ;  /* 0x000000427040723c */ /* 0x040fe20000001808 */
[----:B------:R1:W2:Y:S04]  /*7e60*/  LDL.LU.S16 R8, [R1] ;  /* 0x0000000001087983 */ /* 0x0002a80000300600 */
[----:B------:R1:W5:Y:S03]  /*7e70*/  LDL.LU.S16 R26, [R1+0x4] ;  /* 0x00000400011a7983 */ /* 0x0003660000300600 */
[----:B---3--:R-:W-:Y:S01]  /*7e80*/  HMMA.16816.F32 R44, R112, R4, R76 ;  /* 0x00000004702c723c */ /* 0x008fe2000000184c */
[----:B----4-:R1:W3:Y:S01]  /*7e90*/  LDL.LU.S16 R20, [R1+0x8] ;  /* 0x0000080001147983 */ /* 0x0102e20000300600 */
[----:B------:R-:W-:Y:S01]  /*7ea0*/  FADD.FTZ R4, R217, R0 ;  /* 0x00000000d9047221 */ /* 0x000fe20000010000 */
[----:B------:R-:W-:-:S02]  /*7eb0*/  @!P5 HADD2 R252, -R25.H0_H0, -RZ.H0_H0 ;  /* 0xa00000ff19fcd230 */ /* 0x000fc40000000900 */
[----:B------:R-:W-:-:S03]  /*7ec0*/  FADD.FTZ R5, R216, R175 ;  /* 0x000000afd8057221 */ /* 0x000fc60000010000 */
[----:B------:R-:W-:Y:S01]  /*7ed0*/  HMMA.16816.F32 R48, R112, R6, R88 ;  /* 0x000000067030723c */ /* 0x000fe20000001858 */
[----:B------:R-:W4:Y:S01]  /*7ee0*/  LDSM.16.MT88.4 R88, [R2+0x3800] ;  /* 0x003800000258783b */ /* 0x000f220000004200 */
[----:B------:R-:W-:Y:S01]  /*7ef0*/  LOP3.LUT R0, R195, 0xffff, RZ, 0xc0, !PT ;  /* 0x0000ffffc3007812 */ /* 0x000fe200078ec0ff */
[----:B--2---:R-:W-:-:S05]  /*7f00*/  @P4 HADD2 R8, -R24.H0_H0, -RZ.H0_H0 ;  /* 0xa00000ff18084230 */ /* 0x004fca0000000900 */
[C---:B-----5:R-:W-:Y:S01]  /*7f10*/  HMMA.16816.F32 R76, R112.reuse, R80, R128 ;  /* 0x00000050704c723c */ /* 0x060fe20000001880 */
[----:B------:R-:W-:Y:S01]  /*7f20*/  PRMT R16, R8, 0x7610, R16 ;  /* 0x0000761008107816 */ /* 0x000fe20000000010 */
[----:B------:R-:W-:Y:S01]  /*7f30*/  @P3 HADD2 R26, -R23.H0_H0, -RZ.H0_H0 ;  /* 0xa00000ff171a3230 */ /* 0x000fe20000000900 */
[----:B------:R2:W5:Y:S02]  /*7f40*/  LDSM.16.MT88.4 R8, [R2+0x5800] ;  /* 0x005800000208783b */ /* 0x0005640000004200 */
[----:B------:R-:W-:Y:S01]  /*7f50*/  @P4 PRMT R24, R16, 0x5410, RZ ;  /* 0x0000541010184816 */ /* 0x000fe200000000ff */
[----:B------:R-:W-:Y:S01]  /*7f60*/  IMAD.MOV.U32 R16, RZ, RZ, R18 ;  /* 0x000000ffff107224 */ /* 0x000fe200078e0012 */
[----:B------:R-:W-:Y:S01]  /*7f70*/  PRMT R14, R26, 0x7610, R14 ;  /* 0x000076101a0e7816 */ /* 0x000fe2000000000e */
[----:B---3--:R-:W-:Y:S01]  /*7f80*/  @P1 HADD2 R20, -R22.H0_H0, -RZ.H0_H0 ;  /* 0xa00000ff16141230 */ /* 0x008fe20000000900 */
[----:B------:R-:W-:Y:S01]  /*7f90*/  @!P5 PRMT R25, R252, 0x5410, RZ ;  /* 0x00005410fc19d816 */ /* 0x000fe200000000ff */
[----:B------:R-:W-:Y:S01]  /*7fa0*/  FADD.FTZ R5, R218, R5 ;  /* 0x00000005da057221 */ /* 0x000fe20000010000 */
[----:B------:R-:W-:Y:S01]  /*7fb0*/  @P3 PRMT R23, R14, 0x5410, RZ ;  /* 0x000054100e173816 */ /* 0x000fe200000000ff */
[----:B------:R-:W-:Y:S01]  /*7fc0*/  HMMA.16816.F32 R80, R112, R82, R132 ;  /* 0x000000527050723c */ /* 0x000fe20000001884 */
[----:B--2---:R-:W-:-:S04]  /*7fd0*/  FADD.FTZ R2, R219, R4 ;  /* 0x00000004db027221 */ /* 0x004fc80000010000 */
[----:B------:R-:W-:Y:S02]  /*7fe0*/  FADD.FTZ R2, R16, R2 ;  /* 0x0000000210027221 */ /* 0x000fe40000010000 */
[----:B------:R1:W2:Y:S04]  /*7ff0*/  LDL.LU.S16 R16, [R1+0x10] ;  /* 0x0000100001107983 */ /* 0x0002a80000300600 */
[----:B------:R1:W3:Y:S01]  /*8000*/  LDL.LU.S16 R14, [R1+0xc] ;  /* 0x00000c00010e7983 */ /* 0x0002e20000300600 */
[----:B------:R-:W-:-:S04]  /*8010*/  PRMT R7, R20, 0x7610, R7 ;  /* 0x0000761014077816 */ /* 0x000fc80000000007 */
[----:B------:R-:W-:Y:S02]  /*8020*/  @P1 PRMT R22, R7, 0x5410, RZ ;  /* 0x0000541007161816 */ /* 0x000fe400000000ff */
[----:B------:R1:W3:Y:S01]  /*8030*/  LDL.LU.S16 R7, [R1+0x14] ;  /* 0x0000140001077983 */ /* 0x0002e20000300600 */
[----:B------:R-:W-:Y:S02]  /*8040*/  ISETP.LE.U32.AND P5, PT, R0, UR7, PT ;  /* 0x0000000700007c0c */ /* 0x000fe4000bfa3070 */
[----:B------:R-:W-:Y:S01]  /*8050*/  LOP3.LUT R0, R179, 0xffff, RZ, 0xc0, !PT ;  /* 0x0000ffffb3007812 */ /* 0x000fe200078ec0ff */
[----:B------:R-:W-:Y:S01]  /*8060*/  FADD.FTZ R4, R17, R5 ;  /* 0x0000000511047221 */ /* 0x000fe20000010000 */
[----:B------:R-:W-:Y:S02]  /*8070*/  IMAD.MOV.U32 R218, RZ, RZ, R19 ;  /* 0x000000ffffda7224 */ /* 0x000fe400078e0013 */
[----:B------:R-:W-:Y:S01]  /*8080*/  ISETP.LE.U32.AND P4, PT, R0, UR7, PT ;  /* 0x0000000700007c0c */ /* 0x000fe2000bf83070 */
[----:B------:R-:W-:Y:S01]  /*8090*/  IMAD.MOV.U32 R219, RZ, RZ, R53 ;  /* 0x000000ffffdb7224 */ /* 0x000fe200078e0035 */
[----:B------:R-:W-:Y:S01]  /*80a0*/  LOP3.LUT R0, R85, 0xffff, RZ, 0xc0, !PT ;  /* 0x0000ffff55007812 */ /* 0x000fe200078ec0ff */
[----:B------:R-:W-:Y:S01]  /*80b0*/  FADD.FTZ R4, R218, R4 ;  /* 0x00000004da047221 */ /* 0x000fe20000010000 */
[----:B------:R-:W-:-:S02]  /*80c0*/  IMAD.MOV.U32 R17, RZ, RZ, R52 ;  /* 0x000000ffff117224 */ /* 0x000fc400078e0034 */
[----:B------:R-:W-:Y:S01]  /*80d0*/  ISETP.LE.U32.AND P3, PT, R0, UR7, PT ;  /* 0x0000000700007c0c */ /* 0x000fe2000bf63070 */
[----:B------:R-:W-:Y:S01]  /*80e0*/  FADD.FTZ R0, R219, R2 ;  /* 0x00000002db007221 */ /* 0x000fe20000010000 */
[----:B------:R-:W-:-:S04]  /*80f0*/  FADD.FTZ R2, R224, R4 ;  /* 0x00000004e0027221 */ /* 0x000fc80000010000 */
[----:B------:R-:W-:Y:S02]  /*8100*/  FADD.FTZ R2, R17, R2 ;  /* 0x0000000211027221 */ /* 0x000fe40000010000 */
[----:B------:R-:W1:Y:S01]  /*8110*/  LDC R17, c[0x0][0x448] ;  /* 0x00011200ff117b82 */ /* 0x000e620000000800 */
[----:B------:R-:W-:Y:S02]  /*8120*/  IMAD.MOV.U32 R18, RZ, RZ, R55 ;  /* 0x000000ffff127224 */ /* 0x000fe400078e0037 */
[----:B------:R-:W-:Y:S01]  /*8130*/  FADD.FTZ R0, R227, R0 ;  /* 0x00000000e3007221 */ /* 0x000fe20000010000 */
[----:B------:R-:W-:Y:S02]  /*8140*/  IMAD.MOV.U32 R19, RZ, RZ, R54 ;  /* 0x000000ffff137224 */ /* 0x000fe400078e0036 */
[----:B------:R-:W-:Y:S02]  /*8150*/  IMAD.MOV.U32 R224, RZ, RZ, R226 ;  /* 0x000000ffffe07224 */ /* 0x000fe400078e00e2 */
[----:B------:R-:W-:Y:S01]  /*8160*/  FADD.FTZ R0, R18, R0 ;  /* 0x0000000012007221 */ /* 0x000fe20000010000 */
[----:B------:R-:W-:Y:S01]  /*8170*/  FADD.FTZ R2, R19, R2 ;  /* 0x0000000213027221 */ /* 0x000fe20000010000 */
[----:B------:R-:W-:-:S02]  /*8180*/  IMAD.MOV.U32 R226, RZ, RZ, R87 ;  /* 0x000000ffffe27224 */ /* 0x000fc400078e0057 */
[----:B------:R-:W-:Y:S01]  /*8190*/  FADD.FTZ R0, R224, R0 ;  /* 0x00000000e0007221 */ /* 0x000fe20000010000 */
[----:B------:R-:W-:Y:S02]  /*81a0*/  IMAD.MOV.U32 R227, RZ, RZ, R86 ;  /* 0x000000ffffe37224 */ /* 0x000fe400078e0056 */
[----:B------:R-:W-:Y:S01]  /*81b0*/  FADD.FTZ R2, R225, R2 ;  /* 0x00000002e1027221 */ /* 0x000fe20000010000 */
[----:B------:R-:W-:-:S03]  /*81c0*/  FADD.FTZ R0, R226, R0 ;  /* 0x00000000e2007221 */ /* 0x000fc60000010000 */
        /* <DEDUP_REMOVED lines=11> */
[C---:B------:R-:W-:Y:S08]  /*8280*/  HMMA.16816.F32 R128, R112.reuse, R108, R144 ;  /* 0x0000006c7080723c */ /* 0x040ff00000001890 */
[C---:B------:R-:W-:Y:S08]  /*8290*/  HMMA.16816.F32 R52, R112.reuse, R56, R200 ;  /* 0x000000387034723c */ /* 0x040ff000000018c8 */
[C---:B----4-:R-:W-:Y:S08]  /*82a0*/  HMMA.16816.F32 R84, R112.reuse, R88, R208 ;  /* 0x000000587054723c */ /* 0x050ff000000018d0 */
[C---:B------:R-:W-:Y:S08]  /*82b0*/  HMMA.16816.F32 R108, R112.reuse, R110, R148 ;  /* 0x0000006e706c723c */ /* 0x040ff00000001894 */
[C---:B------:R-:W-:Y:S08]  /*82c0*/  HMMA.16816.F32 R56, R112.reuse, R58, R204 ;  /* 0x0000003a7038723c */ /* 0x040ff000000018cc */
[C---:B------:R-:W-:Y:S08]  /*82d0*/  HMMA.16816.F32 R88, R112.reuse, R90, R212 ;  /* 0x0000005a7058723c */ /* 0x040ff000000018d4 */
[C---:B-----5:R-:W-:Y:S08]  /*82e0*/  HMMA.16816.F32 R132, R112.reuse, R8, R152 ;  /* 0x000000087084723c */ /* 0x060ff00000001898 */
[----:B------:R-:W-:Y:S01]  /*82f0*/  HMMA.16816.F32 R112, R112, R10, R28 ;  /* 0x0000000a7070723c */ /* 0x000fe2000000181c */
[----:B--2---:R-:W-:-:S02]  /*8300*/  @!P5 HADD2 R16, -R161.H0_H0, -RZ.H0_H0 ;  /* 0xa00000ffa110d230 */ /* 0x004fc40000000900 */
[----:B---3--:R-:W-:-:S03]  /*8310*/  @!P4 HADD2 R14, -R140.H0_H0, -RZ.H0_H0 ;  /* 0xa00000ff8c0ec230 */ /* 0x008fc60000000900 */
[----:B------:R-:W-:Y:S02]  /*8320*/  PRMT R4, R16, 0x7610, R4 ;  /* 0x0000761010047816 */ /* 0x000fe40000000004 */
[----:B------:R-:W-:Y:S02]  /*8330*/  PRMT R5, R14, 0x7610, R5 ;  /* 0x000076100e057816 */ /* 0x000fe40000000005 */
[----:B------:R-:W-:Y:S01]  /*8340*/  @!P5 PRMT R161, R4, 0x5410, RZ ;  /* 0x0000541004a1d816 */ /* 0x000fe200000000ff */
[----:B-1----:R-:W-:Y:S01]  /*8350*/  IMAD.SHL.U32 R4, R17, 0x8, RZ ;  /* 0x0000000811047824 */ /* 0x002fe200078e00ff */
[----:B------:R-:W-:Y:S01]  /*8360*/  @!P4 PRMT R140, R5, 0x5410, RZ ;  /* 0x00005410058cc816 */ /* 0x000fe200000000ff */
[----:B------:R-:W-:Y:S02]  /*8370*/  @!P3 HADD2 R7, -R15.H0_H0, -RZ.H0_H0 ;  /* 0xa00000ff0f07b230 */ /* 0x000fe40000000900 */
[----:B------:R-:W-:-:S03]  /*8380*/  IMAD.WIDE R4, R4, 0x2, R192 ;  /* 0x0000000204047825 */ /* 0x000fc600078e02c0 */
[----:B------:R-:W-:Y:S02]  /*8390*/  PRMT R6, R7, 0x7610, R6 ;  /* 0x0000761007067816 */ /* 0x000fe40000000006 */
[----:B------:R-:W-:Y:S04]  /*83a0*/  STG.E.U16 desc[UR18][R4.64], R167 ;  /* 0x000000a704007986 */ /* 0x000fe8000c101512 */
[----:B------:R-:W-:Y:S04]  /*83b0*/  STG.E.U16 desc[UR18][R4.64+0x2], R165 ;  /* 0x000002a504007986 */ /* 0x000fe8000c101512 */
[----:B------:R-:W-:Y:S04]  /*83c0*/  STG.E.U16 desc[UR18][R192.64+0x10], R169 ;  /* 0x000010a9c0007986 */ /* 0x000fe8000c101512 */
[----:B------:R-:W-:Y:S04]  /*83d0*/  STG.E.U16 desc[UR18][R192.64+0x12], R168 ;  /* 0x000012a8c0007986 */ /* 0x000fe8000c101512 */
[----:B------:R-:W-:Y:S04]  /*83e0*/  STG.E.U16 desc[UR18][R4.64+0x10], R164 ;  /* 0x000010a404007986 */ /* 0x000fe8000c101512 */
[----:B------:R-:W-:Y:S01]  /*83f0*/  STG.E.U16 desc[UR18][R4.64+0x12], R163 ;  /* 0x000012a304007986 */ /* 0x000fe2000c101512 */
[----:B------:R-:W-:-:S03]  /*8400*/  @!P3 PRMT R15, R6, 0x5410, RZ ;  /* 0x00005410060fb816 */ /* 0x000fc600000000ff */
[----:B------:R-:W-:Y:S04]  /*8410*/  STG.E.U16 desc[UR18][R192.64+0x20], R162 ;  /* 0x000020a2c0007986 */ /* 0x000fe8000c101512 */
        /* <DEDUP_REMOVED lines=22> */
[----:B------:R1:W-:Y:S02]  /*8580*/  STG.E.U16 desc[UR18][R4.64+0x72], R22 ;  /* 0x0000721604007986 */ /* 0x0003e4000c101512 */
[----:B-1----:R-:W-:Y:S01]  /*8590*/  FADD.FTZ R4, R242, R0 ;  /* 0x00000000f2047221 */ /* 0x002fe20000010000 */
[----:B------:R-:W-:-:S05]  /*85a0*/  FADD.FTZ R0, R243, R2 ;  /* 0x00000002f3007221 */ /* 0x000fca0000010000 */
[----:B------:R1:W-:Y:S04]  /*85b0*/  STL [R1+0x34], R0 ;  /* 0x0000340001007387 */ /* 0x0003e80000100800 */
[----:B------:R1:W-:Y:S01]  /*85c0*/  STL [R1+0x3c], R4 ;  /* 0x00003c0401007387 */ /* 0x0003e20000100800 */
[----:B------:R-:W-:Y:S05]  /*85d0*/  @!P6 BRA `(.L_x_1224) ;  /* 0x0000005000a0e947 */ /* 0x000fea0003800000 */
[----:B------:R-:W2:Y:S01]  /*85e0*/  LDL.LU R242, [R1+0x30] ;  /* 0x0000300001f27983 */ /* 0x000ea20000300800 */
[----:B------:R-:W3:Y:S01]  /*85f0*/  LDCU UR8, c[0x0][0x440] ;  /* 0x00008800ff0877ac */ /* 0x000ee20008000800 */
[----:B------:R-:W1:Y:S01]  /*8600*/  S2R R243, SR_CTAID.X ;  /* 0x0000000000f37919 */ /* 0x000e620000002500 */
[----:B------:R-:W4:Y:S01]  /*8610*/  S2R R186, SR_TID.X ;  /* 0x0000000000ba7919 */ /* 0x000f220000002100 */
[----:B------:R-:W5:Y:S01]  /*8620*/  S2UR UR5, SR_CgaCtaId ;  /* 0x00000000000579c3 */ /* 0x000f620000008800 */
[----:B------:R-:W-:Y:S01]  /*8630*/  UMOV UR13, 0x400 ;  /* 0x00000400000d7882 */ /* 0x000fe20000000000 */
[----:B------:R-:W-:Y:S01]  /*8640*/  USHF.L.U32 UR4, UR7, 0x10, URZ ;  /* 0x0000001007047899 */ /* 0x000fe200080006ff */
[----:B------:R-:W1:Y:S01]  /*8650*/  LDL.LU R241, [R1+0x18] ;  /* 0x0000180001f17983 */ /* 0x000e620000300800 */
[----:B------:R-:W-:Y:S01]  /*8660*/  IMAD.U32 R195, RZ, RZ, UR17 ;  /* 0x00000011ffc37e24 */ /* 0x000fe2000f8e00ff */
[----:B------:R-:W-:Y:S01]  /*8670*/  R2UR UR9, R117 ;  /* 0x00000000750972ca */ /* 0x000fe200000e0000 */
[----:B------:R-:W-:Y:S01]  /*8680*/  IMAD.U32 R2, RZ, RZ, UR7 ;  /* 0x00000007ff027e24 */ /* 0x000fe2000f8e00ff */
[----:B------:R-:W5:Y:S01]  /*8690*/  LDCU UR12, c[0x0][0x448] ;  /* 0x00008900ff0c77ac */ /* 0x000f620008000800 */
[----:B------:R-:W4:Y:S01]  /*86a0*/  LDC.64 R230, c[0x0][0x3c0] ;  /* 0x0000f000ffe67b82 */ /* 0x000f220000000a00 */
[----:B------:R-:W-:Y:S01]  /*86b0*/  IMAD.U32 R190, RZ, RZ, UR4 ;  /* 0x00000004ffbe7e24 */ /* 0x000fe2000f8e00ff */
[----:B------:R-:W-:Y:S01]  /*86c0*/  MOV R177, 0x20 ;  /* 0x0000002000b17802 */ /* 0x000fe20000000f00 */
[----:B------:R-:W-:Y:S01]  /*86d0*/  UMOV UR11, 0x400 ;  /* 0x00000400000b7882 */ /* 0x000fe20000000000 */
[----:B------:R-:W-:Y:S01]  /*86e0*/  IMAD.MOV.U32 R189, RZ, RZ, 0x40 ;  /* 0x00000040ffbd7424 */ /* 0x000fe200078e00ff */
[----:B---3--:R-:W-:Y:S01]  /*86f0*/  ISETP.GE.AND P1, PT, R181, UR8, PT ;  /* 0x00000008b5007c0c */ /* 0x008fe2000bf26270 */
[----:B------:R-:W3:Y:S01]  /*8700*/  LDCU UR8, c[0x0][0x440] ;  /* 0x00008800ff0877ac */ /* 0x000ee20008000800 */
[----:B------:R-:W-:Y:S01]  /*8710*/  LOP3.LUT R190, R2, 0xff0000, R190, 0xf8, !PT ;  /* 0x00ff000002be7812 */ /* 0x000fe200078ef8be */
[----:B------:R-:W3:Y:S01]  /*8720*/  S2UR UR10, SR_CgaCtaId ;  /* 0x00000000000a79c3 */ /* 0x000ee20000008800 */
[----:B------:R-:W-:Y:S01]  /*8730*/  SEL R177, R177, 0xffffffe0, !P2 ;  /* 0xffffffe0b1b17807 */ /* 0x000fe20005000000 */
[----:B------:R-:W-:Y:S01]  /*8740*/  UIADD3 UR9, UPT, UPT, UR9, 0x3f, URZ ;  /* 0x0000003f09097890 */ /* 0x000fe2000fffe0ff */
[----:B------:R-:W1:Y:S01]  /*8750*/  LDCU UR4, c[0x0][0x45c] ;  /* 0x00008b80ff0477ac */ /* 0x000e620008000800 */
[----:B-----5:R-:W-:-:S02]  /*8760*/  ULEA UR5, UR5, UR13, 0x18 ;  /* 0x0000000d05057291 */ /* 0x020fc4000f8ec0ff */
[----:B------:R-:W-:Y:S01]  /*8770*/  USHF.L.U32 UR12, UR12, 0x3, URZ ;  /* 0x000000030c0c7899 */ /* 0x000fe200080006ff */
[C---:B----4-:R-:W-:Y:S01]  /*8780*/  IMAD.SHL.U32 R187, R186.reuse, 0x40, RZ ;  /* 0x00000040babb7824 */ /* 0x050fe200078e00ff */
[----:B------:R-:W-:Y:S01]  /*8790*/  LOP3.LUT P0, RZ, R186, 0x2, RZ, 0xc0, !PT ;  /* 0x00000002baff7812 */ /* 0x000fe2000780c0ff */
[----:B------:R-:W-:-:S03]  /*87a0*/  IMAD.SHL.U32 R2, R230, 0x10, RZ ;  /* 0x00000010e6027824 */ /* 0x000fc600078e00ff */
[----:B------:R-:W-:Y:S02]  /*87b0*/  LOP3.LUT R188, R187, 0x400, RZ, 0xc0, !PT ;  /* 0x00000400bbbc7812 */ /* 0x000fe400078ec0ff */
[----:B------:R-:W-:Y:S01]  /*87c0*/  SEL R185, R184, 0xffffffe0, !P0 ;  /* 0xffffffe0b8b97807 */ /* 0x000fe20004000000 */
[----:B---3--:R-:W-:Y:S02]  /*87d0*/  ULEA UR10, UR10, UR11, 0x18 ;  /* 0x0000000b0a0a7291 */ /* 0x008fe4000f8ec0ff */
[----:B------:R-:W-:Y:S01]  /*87e0*/  ULEA.HI UR11, UR9, 0xfffffffe, URZ, 0x1a ;  /* 0xfffffffe090b7891 */ /* 0x000fe2000f8fd0ff */
[----:B-1----:R-:W-:Y:S01]  /*87f0*/  IMAD R0, R243, 0x40, R241 ;  /* 0x00000040f3007824 */ /* 0x002fe200078e02f1 */
[----:B------:R-:W-:Y:S01]  /*8800*/  SHF.R.U32.HI R243, RZ, 0x2, R186 ;  /* 0x00000002fff37819 */ /* 0x000fe200000116ba */
[----:B------:R-:W-:-:S03]  /*8810*/  IMAD.SHL.U32 R241, R186, 0x40, RZ ;  /* 0x00000040baf17824 */ /* 0x000fc600078e00ff */
[----:B------:R-:W-:Y:S02]  /*8820*/  LOP3.LUT R243, R243, 0x7, RZ, 0xc0, !PT ;  /* 0x00000007f3f37812 */ /* 0x000fe400078ec0ff */
[----:B--2---:R-:W-:-:S03]  /*8830*/  LOP3.LUT R176, R242, 0x200, R241, 0xf8, !PT ;  /* 0x00000200f2b07812 */ /* 0x004fc600078ef8f1 */
[----:B------:R-:W-:Y:S01]  /*8840*/  IMAD.IADD R194, R243, 0x1, R0 ;  /* 0x00000001f3c27824 */ /* 0x000fe200078e0200 */
[----:B------:R-:W-:Y:S01]  /*8850*/  LEA R176, R176, UR5, 0x1 ;  /* 0x00000005b0b07c11 */ /* 0x000fe2000f8e08ff */
[----:B------:R-:W-:-:S03]  /*8860*/  IMAD.SHL.U32 R243, R186, 0x2, RZ ;  /* 0x00000002baf37824 */ /* 0x000fc600078e00ff */
[----:B------:R-:W-:Y:S01]  /*8870*/  IADD3 R0, PT, PT, R117, -UR17, R194 ;  /* 0x8000001175007c10 */ /* 0x000fe2000fffe0c2 */
[----:B------:R-:W-:Y:S01]  /*8880*/  VIADD R2, R176, 0xc040 ;  /* 0x0000c040b0027836 */ /* 0x000fe20000000000 */
[----:B------:R-:W-:Y:S02]  /*8890*/  LOP3.LUT R243, R243, 0x6, RZ, 0xc0, !PT ;  /* 0x00000006f3f37812 */ /* 0x000fe400078ec0ff */
[----:B------:R-:W-:Y:S01]  /*88a0*/  IADD3 R194, PT, PT, R194, R117, RZ ;  /* 0x00000075c2c27210 */ /* 0x000fe20007ffe0ff */
[----:B------:R-:W-:Y:S01]  /*88b0*/  IMAD.MOV.U32 R117, RZ, RZ, R3 ;  /* 0x000000ffff757224 */ /* 0x000fe200078e0003 */
[----:B------:R-:W-:Y:S01]  /*88c0*/  IADD3 R195, PT, PT, R0, 0x8, R195 ;  /* 0x0000000800c37810 */ /* 0x000fe20007ffe0c3 */
[----:B------:R-:W-:Y:S01]  /*88d0*/  VIADD R0, R243, UR17 ;  /* 0x00000011f3007c36 */ /* 0x000fe20008000000 */
[----:B------:R-:W-:Y:S01]  /*88e0*/  SHF.L.U64.HI R3, R230, 0x4, R231 ;  /* 0x00000004e6037819 */ /* 0x000fe200000102e7 */
[----:B------:R-:W-:Y:S01]  /*88f0*/  VIADD R3, R176, 0xc000 ;  /* 0x0000c000b0037836 */ /* 0x000fe20000000000 */
[----:B------:R-:W-:-:S02]  /*8900*/  IADD3 R177, PT, PT, R177, R176, RZ ;  /* 0x000000b0b1b17210 */ /* 0x000fc40007ffe0ff */
[----:B------:R1:W-:Y:S04]  /*8910*/  STL [R1+0x70], R0 ;  /* 0x0000700001007387 */ /* 0x0003e80000100800 */
[----:B------:R2:W-:Y:S04]  /*8920*/  STL [R1+0x68], R2 ;  /* 0x0000680201007387 */ /* 0x0005e80000100800 */
[----:B------:R2:W-:Y:S01]  /*8930*/  STL [R1+0x6c], R3 ;  /* 0x00006c0301007387 */ /* 0x0005e20000100800 */
[----:B-1----:R-:W-:Y:S01]  /*8940*/  IMAD.MOV.U32 R0, RZ, RZ, R116 ;  /* 0x000000ffff007224 */ /* 0x002fe200078e0074 */
[----:B------:R-:W-:Y:S06]  /*8950*/  BRA `(.L_x_1225) ;  /* 0x0000000400487947 */ /* 0x000fec0003800000 */
.L_x_1227:
[----:B------:R-:W1:Y:S01]  /*8960*/  LDC.64 R118, c[0x0][0x3b8] ;  /* 0x0000ee00ff767b82 */ /* 0x000e620000000a00 */
[----:B------:R-:W-:Y:S06]  /*8970*/  UIADD3 UR9, UPT, UPT, UR11, -0x1, URZ ;  /* 0xffffffff0b097890 */ /* 0x000fec000fffe0ff */
[C---:B-1----:R-:W-:Y:S01]  /*8980*/  IMAD.WIDE.U32 R2, R118.reuse, UR9, RZ ;  /* 0x0000000976027c25 */ /* 0x042fe2000f8e00ff */
[----:B------:R-:W-:Y:S03]  /*8990*/  SHF.L.U64.HI R143, R118, 0x4, R119 ;  /* 0x00000004768f7819 */ /* 0x000fe60000010277 */
[----:B------:R-:W-:Y:S01]  /*89a0*/  IMAD R3, R119, UR9, R3 ;  /* 0x0000000977037c24 */ /* 0x000fe2000f8e0203 */
[-C--:B------:R-:W-:Y:S01]  /*89b0*/  LEA R138, P6, R2, R235.reuse, 0x7 ;  /* 0x000000eb028a7211 */ /* 0x080fe200078c38ff */
        /* <DEDUP_REMOVED lines=17> */
[C---:B------:R-:W-:Y:S01]  /*8ad0*/  LEA R2, P4, R141.reuse, R235, 0x1 ;  /* 0x000000eb8d027211 */ /* 0x040fe200078808ff */
        /* <DEDUP_REMOVED lines=58> */
.L_x_1225:
[----:B---3--:R-:W3:Y:S01]  /*8e80*/  LDL R12, [R1+0x48] ;  /* 0x00004800010c7983 */ /* 0x008ee20000100800 */
[----:B--2---:R-:W-:Y:S01]  /*8e90*/  IMAD.SHL.U32 R3, R186, 0x8, RZ ;  /* 0x00000008ba037824 */ /* 0x004fe200078e00ff */
[----:B------:R-:W-:Y:S04]  /*8ea0*/  DEPBAR.LE SB0, 0x0 ;  /* 0x000080000000791a */ /* 0x000fe80000000000 */
[----:B------:R-:W2:Y:S01]  /*8eb0*/  LDL R16, [R1+0x44] ;  /* 0x0000440001107983 */ /* 0x000ea20000100800 */
[C---:B------:R-:W-:Y:S01]  /*8ec0*/  IMAD.WIDE.U32 R6, R230.reuse, UR11, RZ ;  /* 0x0000000be6067c25 */ /* 0x040fe2000f8e00ff */
[----:B------:R-:W-:Y:S01]  /*8ed0*/  LOP3.LUT R181, R3, 0x38, RZ, 0xc0, !PT ;  /* 0x0000003803b57812 */ /* 0x000fe200078ec0ff */
[----:B------:R-:W-:Y:S01]  /*8ee0*/  UMOV UR5, UR10 ;  /* 0x0000000a00057c82 */ /* 0x000fe20008000000 */
[----:B------:R-:W-:Y:S01]  /*8ef0*/  BAR.SYNC.DEFER_BLOCKING 0x0 ;  /* 0x0000000000007b1d */ /* 0x000fe20000010000 */
[C---:B------:R-:W-:Y:S01]  /*8f00*/  IMAD.SHL.U32 R11, R230.reuse, 0x10, RZ ;  /* 0x00000010e60b7824 */ /* 0x040fe200078e00ff */
[----:B------:R-:W-:Y:S01]  /*8f10*/  SHF.L.U64.HI R10, R230, 0x4, R231 ;  /* 0x00000004e60a7819 */ /* 0x000fe200000102e7 */
[----:B------:R-:W-:Y:S01]  /*8f20*/  IMAD R7, R231, UR11, R7 ;  /* 0x0000000be7077c24 */ /* 0x000fe2000f8e0207 */
[----:B------:R-:W-:Y:S01]  /*8f30*/  LOP3.LUT R13, R181, 0x40, RZ, 0xfc, !PT ;  /* 0x00000040b50d7812 */ /* 0x000fe200078efcff */
[----:B------:R-:W-:Y:S01]  /*8f40*/  IMAD.SHL.U32 R2, R186, 0x20, RZ ;  /* 0x00000020ba027824 */ /* 0x000fe200078e00ff */
[-C--:B------:R-:W-:Y:S01]  /*8f50*/  LEA R5, P0, R6, R11.reuse, 0x6 ;  /* 0x0000000b06057211 */ /* 0x080fe200078030ff */
[----:B------:R-:W-:Y:S01]  /*8f60*/  UISETP.NE.AND UP0, UPT, UR11, URZ, UPT ;  /* 0x000000ff0b00728c */ /* 0x000fe2000bf05270 */
[----:B------:R-:W-:Y:S01]  /*8f70*/  ISETP.GE.AND P3, PT, R13, UR8, PT ;  /* 0x000000080d007c0c */ /* 0x000fe2000bf66270 */
[----:B------:R1:W-:Y:S01]  /*8f80*/  STL [R1+0x4c], R13 ;  /* 0x00004c0d01007387 */ /* 0x0003e20000100800 */
[----:B------:R-:W-:Y:S02]  /*8f90*/  IADD3 R11, P4, PT, R5, R11, RZ ;  /* 0x0000000b050b7210 */ /* 0x000fe40007f9e0ff */
[----:B------:R-:W-:Y:S02]  /*8fa0*/  LOP3.LUT R183, R2, 0x7c00, RZ, 0xc0, !PT ;  /* 0x00007c0002b77812 */ /* 0x000fe400078ec0ff */
[--C-:B------:R-:W-:Y:S02]  /*8fb0*/  SHF.R.U32.HI R182, RZ, 0x1, R186.reuse ;  /* 0x00000001ffb67819 */ /* 0x100fe400000116ba */
[--C-:B------:R-:W-:Y:S02]  /*8fc0*/  LOP3.LUT R2, R181, 0x1c0, R187.reuse, 0xf8, !PT ;  /* 0x000001c0b5027812 */ /* 0x100fe400078ef8bb */
[----:B------:R-:W-:Y:S02]  /*8fd0*/  LOP3.LUT R4, R183, 0x200, R187, 0xf8, !PT ;  /* 0x00000200b7047812 */ /* 0x000fe400078ef8bb */
[----:B------:R-:W-:Y:S04]  /*8fe0*/  LOP3.LUT R3, R182, 0x8, RZ, 0xc0, !PT ;  /* 0x00000008b6037812 */ /* 0x000fe800078ec0ff */
[----:B------:R-:W-:Y:S02]  /*8ff0*/  LOP3.LUT R3, R4, R2, R3, 0xf6, !PT ;  /* 0x0000000204037212 */ /* 0x000fe400078ef603 */
[----:B------:R-:W-:Y:S02]  /*9000*/  LOP3.LUT R2, R2, 0x8, R186, 0x78, !PT ;  /* 0x0000000802027812 */ /* 0x000fe400078e78ba */
[----:B------:R-:W-:Y:S03]  /*9010*/  LEA R119, R3, UR5, 0x1 ;  /* 0x0000000503777c11 */ /* 0x000fe6000f8e08ff */
[----:B------:R-:W-:Y:S02]  /*9020*/  IMAD R2, R2, 0x2, R188 ;  /* 0x0000000202027824 */ /* 0x000fe400078e02bc */
[----:B------:R-:W-:Y:S02]  /*9030*/  IMAD.IADD R179, R185, 0x1, R119 ;  /* 0x00000001b9b37824 */ /* 0x000fe400078e0277 */
[----:B------:R-:W-:Y:S04]  /*9040*/  VIADD R118, R2, UR5 ;  /* 0x0000000502767c36 */ /* 0x000fe80008000000 */
[----:B------:R-:W-:Y:S01]  /*9050*/  IMAD.IADD R116, R118, 0x1, R185 ;  /* 0x0000000176747824 */ /* 0x000fe200078e02b9 */
[C---:B---3--:R-:W-:Y:S04]  /*9060*/  LEA R8, P2, R6.reuse, R12, 0x7 ;  /* 0x0000000c06087211 */ /* 0x048fe800078438ff */
[C-C-:B--2---:R-:W-:Y:S02]  /*9070*/  LEA.HI.X R9, R6.reuse, R16, R7.reuse, 0x7, P2 ;  /* 0x0000001006097211 */ /* 0x144fe400010f3c07 */
[----:B------:R-:W-:Y:S02]  /*9080*/  LEA.HI.X R7, R6, R10, R7, 0x6, P0 ;  /* 0x0000000a06077211 */ /* 0x000fe400000f3407 */
[----:B------:R-:W-:Y:S01]  /*9090*/  LOP3.LUT R6, R181, 0x80, RZ, 0xfc, !PT ;  /* 0x00000080b5067812 */ /* 0x000fe200078efcff */
[----:B------:R-:W-:Y:S01]  /*90a0*/  @!PT LDS RZ, [RZ] ;  /* 0x00000000fffff984 */ /* 0x000fe20000000800 */
[----:B------:R-:W-:Y:S01]  /*90b0*/  @!PT LDS RZ, [RZ] ;  /* 0x00000000fffff984 */ /* 0x000fe20000000800 */
[----:B------:R-:W-:Y:S01]  /*90c0*/  @!PT LDS RZ, [RZ] ;  /* 0x00000000fffff984 */ /* 0x000fe20000000800 */
[----:B------:R-:W-:Y:S01]  /*90d0*/  @!P1 LDGSTS.E.BYPASS.LTC128B.128 [R191+0xc000], desc[UR18][R8.64] ;  /* 0x0c00000008bf9fae */ /* 0x000fe2000b981a12 */
[----:B-1----:R-:W-:Y:S01]  /*90e0*/  LEA R13, P0, R230, R5, 0x5 ;  /* 0x00000005e60d7211 */ /* 0x002fe200078028ff */
[----:B------:R-:W-:Y:S01]  /*90f0*/  IMAD.X R14, R7, 0x1, R10, P4 ;  /* 0x00000001070e7824 */ /* 0x000fe200020e060a */
[----:B------:R-:W-:Y:S02]  /*9100*/  ISETP.GE.AND P2, PT, R6, UR8, PT ;  /* 0x0000000806007c0c */ /* 0x000fe4000bf46270 */
[----:B------:R1:W-:Y:S01]  /*9110*/  STL [R1+0x50], R6 ;  /* 0x0000500601007387 */ /* 0x0003e20000100800 */
[----:B------:R-:W-:Y:S02]  /*9120*/  LEA.HI.X R15, R230, R7, R231, 0x5, P0 ;  /* 0x00000007e60f7211 */ /* 0x000fe400000f2ce7 */
[----:B------:R-:W-:Y:S02]  /*9130*/  LEA R10, P4, R11, R12, 0x1 ;  /* 0x0000000c0b0a7211 */ /* 0x000fe400078808ff */
[----:B------:R-:W-:Y:S01]  /*9140*/  @P1 STS.128 [R191+0xc000], RZ ;  /* 0x00c000ffbf001388 */ /* 0x000fe20000000c00 */
[----:B------:R-:W-:Y:S02]  /*9150*/  ISETP.GE.AND P1, PT, R181, UR8, PT ;  /* 0x00000008b5007c0c */ /* 0x000fe4000bf26270 */
[----:B------:R-:W-:Y:S02]  /*9160*/  LEA.HI.X R11, R11, R16, R14, 0x1, P4 ;  /* 0x000000100b0b7211 */ /* 0x000fe400020f0c0e */
        /* <DEDUP_REMOVED lines=10> */
[----:B------:R-:W2:Y:S01]  /*9210*/  LDL R198, [R1+0x70] ;  /* 0x0000700001c67983 */ /* 0x000ea20000100800 */
[-C--:B-1----:R-:W-:Y:S02]  /*9220*/  LEA R6, P5, R5, R12.reuse, 0x1 ;  /* 0x0000000c05067211 */ /* 0x082fe400078a08ff */
[----:B------:R-:W-:Y:S02]  /*9230*/  LEA R12, P0, R13, R12, 0x1 ;  /* 0x0000000c0d0c7211 */ /* 0x000fe400078008ff */
[-C--:B------:R-:W-:Y:S02]  /*9240*/  LEA.HI.X R7, R5, R16.reuse, R7, 0x1, P5 ;  /* 0x0000001005077211 */ /* 0x080fe400028f0c07 */
[----:B------:R-:W-:Y:S02]  /*9250*/  LEA.HI.X R13, R13, R16, R15, 0x1, P0 ;  /* 0x000000100d0d7211 */ /* 0x000fe400000f0c0f */
[----:B------:R-:W-:Y:S01]  /*9260*/  LOP3.LUT P0, RZ, R186, 0x4, RZ, 0xc0, !PT ;  /* 0x00000004baff7812 */ /* 0x000fe2000780c0ff */
[----:B------:R-:W-:Y:S01]  /*9270*/  @!PT LDS RZ, [RZ] ;  /* 0x00000000fffff984 */ /* 0x000fe20000000800 */
[----:B------:R-:W-:Y:S01]  /*9280*/  @!PT LDS RZ, [RZ] ;  /* 0x00000000fffff984 */ /* 0x000fe20000000800 */
[----:B------:R-:W-:Y:S01]  /*9290*/  @!PT LDS RZ, [RZ] ;  /* 0x00000000fffff984 */ /* 0x000fe20000000800 */
[----:B------:R-:W-:Y:S03]  /*92a0*/  @!P1 LDGSTS.E.BYPASS.LTC128B.128 [R191+0xc800], desc[UR18][R6.64] ;  /* 0x0c80000006bf9fae */ /* 0x000fe6000b981a12 */
[----:B------:R-:W-:Y:S02]  /*92b0*/  SEL R3, R189, 0xffffffc0, !P0 ;  /* 0xffffffc0bd037807 */ /* 0x000fe40004000000 */
[----:B------:R-:W-:Y:S05]  /*92c0*/  @P1 STS.128 [R191+0xc800], RZ ;  /* 0x00c800ffbf001388 */ /* 0x000fea0000000c00 */
[----:B------:R-:W-:Y:S01]  /*92d0*/  @!PT LDS RZ, [RZ] ;  /* 0x00000000fffff984 */ /* 0x000fe20000000800 */
[----:B------:R-:W-:Y:S01]  /*92e0*/  @!PT LDS RZ, [RZ] ;  /* 0x00000000fffff984 */ /* 0x000fe20000000800 */
[----:B------:R-:W-:Y:S01]  /*92f0*/  @!PT LDS RZ, [RZ] ;  /* 0x00000000fffff984 */ /* 0x000fe20000000800 */
[----:B------:R-:W-:Y:S01]  /*9300*/  @!P3 LDGSTS.E.BYPASS.LTC128B.128 [R191+0xe800], desc[UR18][R6.64+0x80] ;  /* 0x0e80008006bfbfae */ /* 0x000fe2000b981a12 */
[----:B------:R-:W-:Y:S02]  /*9310*/  IMAD.IADD R178, R3, 0x1, R119 ;  /* 0x0000000103b27824 */ /* 0x000fe400078e0277 */
[----:B------:R-:W-:Y:S02]  /*9320*/  IMAD.IADD R3, R118, 0x1, R3 ;  /* 0x0000000176037824 */ /* 0x000fe400078e0203 */
[----:B------:R-:W-:Y:S01]  /*9330*/  @P3 STS.128 [R191+0xe800], RZ ;  /* 0x00e800ffbf003388 */ /* 0x000fe20000000c00 */
[C---:B------:R-:W-:Y:S02]  /*9340*/  IMAD.IADD R180, R185.reuse, 0x1, R178 ;  /* 0x00000001b9b47824 */ /* 0x040fe400078e02b2 */
        /* <DEDUP_REMOVED lines=37> */
[----:B-1----:R-:W1:Y:S05]  /*95a0*/  LDSM.16.M88.4 R8, [R2+UR5+0x6000] ;  /* 0x006000050208783b */ /* 0x002e6a0008000200 */
        /* <DEDUP_REMOVED lines=8> */
[C---:B-1----:R-:W-:Y:S04]  /*9630*/  HMMA.16816.F32 R4, R32.reuse, R8, RZ ;  /* 0x000000082004723c */ /* 0x042fe800000018ff */
[----:B------:R-:W-:Y:S04]  /*9640*/  LDSM.16.M88.4 R156, [R3+0x6000] ;  /* 0x00600000039c783b */ /* 0x000fe80000000200 */
[C---:B------:R-:W-:Y:S01]  /*9650*/  HMMA.16816.F32 R8, R32.reuse, R10, RZ ;  /* 0x0000000a2008723c */ /* 0x040fe200000018ff */
[----:B------:R-:W-:Y:S05]  /*9660*/  LDSM.16.M88.4 R160, [R3+0x6800] ;  /* 0x0068000003a0783b */ /* 0x000fea0000000200 */
[----:B------:R-:W-:Y:S02]  /*9670*/  LDSM.16.M88.4 R164, [R3+0x7000] ;  /* 0x0070000003a4783b */ /* 0x000fe40000000200 */
[C---:B---3--:R-:W-:Y:S03]  /*9680*/  HMMA.16816.F32 R12, R32.reuse, R16, RZ ;  /* 0x00000010200c723c */ /* 0x048fe600000018ff */
[----:B------:R-:W-:Y:S05]  /*9690*/  LDSM.16.M88.4 R168, [R180] ;  /* 0x00000000b4a8783b */ /* 0x000fea0000000200 */
[C---:B------:R-:W-:Y:S01]  /*96a0*/  HMMA.16816.F32 R16, R32.reuse, R18, RZ ;  /* 0x000000122010723c */ /* 0x040fe200000018ff */
[----:B------:R-:W-:Y:S07]  /*96b0*/  LDSM.16.M88.4 R172, [R118+0x6000] ;  /* 0x0060000076ac783b */ /* 0x000fee0000000200 */
[C---:B----4-:R-:W-:Y:S08]  /*96c0*/  HMMA.16816.F32 R20, R32.reuse, R24, RZ ;  /* 0x000000182014723c */ /* 0x050ff000000018ff */
[C---:B------:R-:W-:Y:S08]  /*96d0*/  HMMA.16816.F32 R24, R32.reuse, R26, RZ ;  /* 0x0000001a2018723c */ /* 0x040ff000000018ff */
[C---:B-----5:R-:W-:Y:S08]  /*96e0*/  HMMA.16816.F32 R28, R32.reuse, R136, RZ ;  /* 0x00000088201c723c */ /* 0x060ff000000018ff */
[----:B------:R-:W-:Y:S01]  /*96f0*/  HMMA.16816.F32 R32, R32, R138, RZ ;  /* 0x0000008a2020723c */ /* 0x000fe200000018ff */
[----:B------:R-:W1:Y:S07]  /*9700*/  LDSM.16.M88.4 R136, [R116+0x7800] ;  /* 0x007800007488783b */ /* 0x000e6e0000000200 */
[C---:B------:R-:W-:Y:S08]  /*9710*/  HMMA.16816.F32 R4, R140.reuse, R144, R4 ;  /* 0x000000908c04723c */ /* 0x040ff00000001804 */
[C---:B------:R-:W-:Y:S01]  /*9720*/  HMMA.16816.F32 R8, R140.reuse, R146, R8 ;  /* 0x000000928c08723c */ /* 0x040fe20000001808 */
[----:B------:R-:W3:Y:S07]  /*9730*/  LDSM.16.M88.4 R144, [R178] ;  /* 0x00000000b290783b */ /* 0x000eee0000000200 */
        /* <DEDUP_REMOVED lines=8> */
[----:B------:R-:W1:Y:S05]  /*97c0*/  LDSM.16.M88.4 R136, [R118+0x7000] ;  /* 0x007000007688783b */ /* 0x000e6a0000000200 */
[----:B------:R-:W2:Y:S02]  /*97d0*/  LDSM.16.M88.4 R140, [R118+0x7800] ;  /* 0x00780000768c783b */ /* 0x000ea40000000200 */
[C---:B---3--:R-:W-:Y:S08]  /*97e0*/  HMMA.16816.F32 R4, R144.reuse, R156, R4 ;  /* 0x0000009c9004723c */ /* 0x048ff00000001804 */
[C---:B------:R-:W-:Y:S01]  /*97f0*/  HMMA.16816.F32 R8, R144.reuse, R158, R8 ;  /* 0x0000009e9008723c */ /* 0x040fe20000001808 */
[----:B------:R-:W-:Y:S07]  /*9800*/  LDSM.16.M88.4 R156, [R119+0x2000] ;  /* 0x00200000779c783b */ /* 0x000fee0000000200 */
[C---:B------:R-:W-:Y:S08]  /*9810*/  HMMA.16816.F32 R12, R144.reuse, R160, R12 ;  /* 0x000000a0900c723c */ /* 0x040ff0000000180c */
[C---:B------:R-:W-:Y:S01]  /*9820*/  HMMA.16816.F32 R16, R144.reuse, R162, R16 ;  /* 0x000000a29010723c */ /* 0x040fe20000001810 */
[----:B------:R-:W3:Y:S07]  /*9830*/  LDSM.16.M88.4 R160, [R2+UR5+0x8000] ;  /* 0x0080000502a0783b */ /* 0x000eee0008000200 */
[C---:B------:R-:W-:Y:S08]  /*9840*/  HMMA.16816.F32 R20, R144.reuse, R164, R20 ;  /* 0x000000a49014723c */ /* 0x040ff00000001814 */
[C---:B------:R-:W-:Y:S01]  /*9850*/  HMMA.16816.F32 R24, R144.reuse, R166, R24 ;  /* 0x000000a69018723c */ /* 0x040fe20000001818 */
[----:B------:R-:W-:Y:S07]  /*9860*/  LDSM.16.M88.4 R164, [R116+0x8800] ;  /* 0x0088000074a4783b */ /* 0x000fee0000000200 */
[C---:B----4-:R-:W-:Y:S08]  /*9870*/  HMMA.16816.F32 R28, R144.reuse, R148, R28 ;  /* 0x00000094901c723c */ /* 0x050ff0000000181c */
[----:B------:R-:W-:Y:S01]  /*9880*/  HMMA.16816.F32 R32, R144, R150, R32 ;  /* 0x000000969020723c */ /* 0x000fe20000001820 */
[----:B------:R-:W4:Y:S05]  /*9890*/  LDSM.16.M88.4 R144, [R2+UR5+0x8800] ;  /* 0x008800050290783b */ /* 0x000f2a0008000200 */
[----:B------:R-:W4:Y:S02]  /*98a0*/  LDSM.16.M88.4 R148, [R2+UR5+0x9000] ;  /* 0x009000050294783b */ /* 0x000f240008000200 */
[C---:B------:R-:W-:Y:S08]  /*98b0*/  HMMA.16816.F32 R4, R168.reuse, R172, R4 ;  /* 0x000000aca804723c */ /* 0x040ff00000001804 */
[C---:B------:R-:W-:Y:S01]  /*98c0*/  HMMA.16816.F32 R8, R168.reuse, R174, R8 ;  /* 0x000000aea808723c */ /* 0x040fe20000001808 */
[----:B------:R-:W-:Y:S07]  /*98d0*/  LDSM.16.M88.4 R172, [R3+0x8800] ;  /* 0x0088000003ac783b */ /* 0x000fee0000000200 */
[C---:B-----5:R-:W-:Y:S08]  /*98e0*/  HMMA.16816.F32 R12, R168.reuse, R152, R12 ;  /* 0x00000098a80c723c */ /* 0x060ff0000000180c */
[C---:B------:R-:W-:Y:S01]  /*98f0*/  HMMA.16816.F32 R16, R168.reuse, R154, R16 ;  /* 0x0000009aa810723c */ /* 0x040fe20000001810 */
[----:B------:R-:W-:Y:S07]  /*9900*/  LDSM.16.M88.4 R152, [R116+0x8000] ;  /* 0x008000007498783b */ /* 0x000fee0000000200 */
[C---:B-1----:R-:W-:Y:S08]  /*9910*/  HMMA.16816.F32 R20, R168.reuse, R136, R20 ;  /* 0x00000088a814723c */ /* 0x042ff00000001814 */
[C---:B------:R-:W-:Y:S01]  /*9920*/  HMMA.16816.F32 R24, R168.reuse, R138, R24 ;  /* 0x0000008aa818723c */ /* 0x040fe20000001818 */
[----:B------:R-:W1:Y:S07]  /*9930*/  LDSM.16.M88.4 R136, [R2+UR5+0x9800] ;  /* 0x009800050288783b */ /* 0x000e6e0008000200 */
[C---:B--2---:R-:W-:Y:S08]  /*9940*/  HMMA.16816.F32 R28, R168.reuse, R140, R28 ;  /* 0x0000008ca81c723c */ /* 0x044ff0000000181c */
[----:B------:R-:W-:Y:S01]  /*9950*/  HMMA.16816.F32 R32, R168, R142, R32 ;  /* 0x0000008ea820723c */ /* 0x000fe20000001820 */
[----:B------:R-:W2:Y:S05]  /*9960*/  LDSM.16.M88.4 R140, [R179+0x2000] ;  /* 0x00200000b38c783b */ /* 0x000eaa0000000200 */
[----:B------:R-:W5:Y:S02]  /*9970*/  LDSM.16.M88.4 R168, [R116+0x9000] ;  /* 0x0090000074a8783b */ /* 0x000f640000000200 */
[C---:B---3--:R-:W-:Y:S08]  /*9980*/  HMMA.16816.F32 R4, R156.reuse, R160, R4 ;  /* 0x000000a09c04723c */ /* 0x048ff00000001804 */
[C---:B------:R-:W-:Y:S01]  /*9990*/  HMMA.16816.F32 R8, R156.reuse, R162, R8 ;  /* 0x000000a29c08723c */ /* 0x040fe20000001808 */
[----:B------:R-:W-:Y:S07]  /*99a0*/  LDSM.16.M88.4 R160, [R3+0x8000] ;  /* 0x0080000003a0783b */ /* 0x000fee0000000200 */
[C---:B----4-:R-:W-:Y:S08]  /*99b0*/  HMMA.16816.F32 R12, R156.reuse, R144, R12 ;  /* 0x000000909c0c723c */ /* 0x050ff0000000180c */
[C---:B------:R-:W-:Y:S01]  /*99c0*/  HMMA.16816.F32 R16, R156.reuse, R146, R16 ;  /* 0x000000929c10723c */ /* 0x040fe20000001810 */
[----:B------:R-:W3:Y:S07]  /*99d0*/  LDSM.16.M88.4 R144, [R116+0x9800] ;  /* 0x009800007490783b */ /* 0x000eee0000000200 */
[C---:B------:R-:W-:Y:S08]  /*99e0*/  HMMA.16816.F32 R20, R156.reuse, R148, R20 ;  /* 0x000000949c14723c */ /* 0x040ff00000001814 */
[C---:B------:R-:W-:Y:S01]  /*99f0*/  HMMA.16816.F32 R24, R156.reuse, R150, R24 ;  /* 0x000000969c18723c */ /* 0x040fe20000001818 */
[----:B------:R-:W4:Y:S07]  /*9a00*/  LDSM.16.M88.4 R148, [R178+0x2000] ;  /* 0x00200000b294783b */ /* 0x000f2e0000000200 */
[C---:B-1----:R-:W-:Y:S08]  /*9a10*/  HMMA.16816.F32 R28, R156.reuse, R136, R28 ;  /* 0x000000889c1c723c */ /* 0x042ff0000000181c */
[----:B------:R-:W-:Y:S01]  /*9a20*/  HMMA.16816.F32 R32, R156, R138, R32 ;  /* 0x0000008a9c20723c */ /* 0x000fe20000001820 */
[----:B------:R-:W1:Y:S05]  /*9a30*/  LDSM.16.M88.4 R136, [R3+0x9000] ;  /* 0x009000000388783b */ /* 0x000e6a0000000200 */
[----:B------:R-:W-:Y:S02]  /*9a40*/  LDSM.16.M88.4 R156, [R180+0x2000] ;  /* 0x00200000b49c783b */ /* 0x000fe40000000200 */
[C---:B--2---:R-:W-:Y:S08]  /*9a50*/  HMMA.16816.F32 R4, R140.reuse, R152, R4 ;  /* 0x000000988c04723c */ /* 0x044ff00000001804 */
[C---:B------:R-:W-:Y:S01]  /*9a60*/  HMMA.16816.F32 R8, R140.reuse, R154, R8 ;  /* 0x0000009a8c08723c */ /* 0x040fe20000001808 */
[----:B------:R-:W2:Y:S07]  /*9a70*/  LDSM.16.M88.4 R152, [R3+0x9800] ;  /* 0x009800000398783b */ /* 0x000eae0000000200 */
[C---:B------:R-:W-:Y:S08]  /*9a80*/  HMMA.16816.F32 R12, R140.reuse, R164, R12 ;  /* 0x000000a48c0c723c */ /* 0x040ff0000000180c */
[C---:B------:R-:W-:Y:S01]  /*9a90*/  HMMA.16816.F32 R16, R140.reuse, R166, R16 ;  /* 0x000000a68c10723c */ /* 0x040fe20000001810 */
[----:B------:R-:W2:Y:S07]  /*9aa0*/  LDSM.16.M88.4 R164, [R118+0x8000] ;  /* 0x0080000076a4783b */ /* 0x000eae0000000200 */
[C---:B-----5:R-:W-:Y:S08]  /*9ab0*/  HMMA.16816.F32 R20, R140.reuse, R168, R20 ;  /* 0x000000a88c14723c */ /* 0x060ff00000001814 */
[C---:B------:R-:W-:Y:S01]  /*9ac0*/  HMMA.16816.F32 R24, R140.reuse, R170, R24 ;  /* 0x000000aa8c18723c */ /* 0x040fe20000001818 */
[----:B------:R-:W-:Y:S07]  /*9ad0*/  LDSM.16.M88.4 R168, [R3+0xb800] ;  /* 0x00b8000003a8783b */ /* 0x000fee0000000200 */
[C---:B---3--:R-:W-:Y:S08]  /*9ae0*/  HMMA.16816.F32 R28, R140.reuse, R144, R28 ;  /* 0x000000908c1c723c */ /* 0x048ff0000000181c */
[----:B------:R-:W-:Y:S01]  /*9af0*/  HMMA.16816.F32 R32, R140, R146, R32 ;  /* 0x000000928c20723c */ /* 0x000fe20000001820 */
[----:B------:R-:W3:Y:S05]  /*9b00*/  LDSM.16.M88.4 R140, [R118+0x8800] ;  /* 0x00880000768c783b */ /* 0x000eea0000000200 */
[----:B------:R-:W5:Y:S02]  /*9b10*/  LDSM.16.M88.4 R144, [R118+0x9000] ;  /* 0x009000007690783b */ /* 0x000f640000000200 */
[C---:B----4-:R-:W-:Y:S08]  /*9b20*/  HMMA.16816.F32 R4, R148.reuse, R160, R4 ;  /* 0x000000a09404723c */ /* 0x050ff00000001804 */
[C---:B------:R-:W-:Y:S01]  /*9b30*/  HMMA.16816.F32 R8, R148.reuse, R162, R8 ;  /* 0x000000a29408723c */ /* 0x040fe20000001808 */
[----:B------:R-:W4:Y:S07]  /*9b40*/  LDSM.16.M88.4 R160, [R118+0x9800] ;  /* 0x0098000076a0783b */ /* 0x000f2e0000000200 */
[C---:B------:R-:W-:Y:S08]  /*9b50*/  HMMA.16816.F32 R12, R148.reuse, R172, R12 ;  /* 0x000000ac940c723c */ /* 0x040ff0000000180c */
[C---:B------:R-:W-:Y:S08]  /*9b60*/  HMMA.16816.F32 R16, R148.reuse, R174, R16 ;  /* 0x000000ae9410723c */ /* 0x040ff00000001810 */
[C---:B-1----:R-:W-:Y:S08]  /*9b70*/  HMMA.16816.F32 R20, R148.reuse, R136, R20 ;  /* 0x000000889414723c */ /* 0x042ff00000001814 */
[C---:B------:R-:W-:Y:S01]  /*9b80*/  HMMA.16816.F32 R24, R148.reuse, R138, R24 ;  /* 0x0000008a9418723c */ /* 0x040fe20000001818 */
[----:B------:R-:W-:Y:S07]  /*9b90*/  LDSM.16.M88.4 R136, [R119+0x4000] ;  /* 0x004000007788783b */ /* 0x000fee0000000200 */
[C---:B--2---:R-:W-:Y:S08]  /*9ba0*/  HMMA.16816.F32 R28, R148.reuse, R152, R28 ;  /* 0x00000098941c723c */ /* 0x044ff0000000181c */
[----:B------:R-:W-:Y:S01]  /*9bb0*/  HMMA.16816.F32 R32, R148, R154, R32 ;  /* 0x0000009a9420723c */ /* 0x000fe20000001820 */
[----:B------:R-:W1:Y:S05]  /*9bc0*/  LDSM.16.M88.4 R148, [R2+UR5+0xa000] ;  /* 0x00a000050294783b */ /* 0x000e6a0008000200 */
[----:B------:R-:W-:Y:S02]  /*9bd0*/  LDSM.16.M88.4 R152, [R2+UR5+0xb800] ;  /* 0x00b800050298783b */ /* 0x000fe40008000200 */
[C---:B------:R-:W-:Y:S08]  /*9be0*/  HMMA.16816.F32 R4, R156.reuse, R164, R4 ;  /* 0x000000a49c04723c */ /* 0x040ff00000001804 */
[C---:B------:R-:W-:Y:S01]  /*9bf0*/  HMMA.16816.F32 R8, R156.reuse, R166, R8 ;  /* 0x000000a69c08723c */ /* 0x040fe20000001808 */
[----:B------:R-:W-:Y:S07]  /*9c00*/  LDSM.16.M88.4 R164, [R3+0xb000] ;  /* 0x00b0000003a4783b */ /* 0x000fee0000000200 */
[C---:B---3--:R-:W-:Y:S08]  /*9c10*/  HMMA.16816.F32 R12, R156.reuse, R140, R12 ;  /* 0x0000008c9c0c723c */ /* 0x048ff0000000180c */
[C---:B------:R-:W-:Y:S01]  /*9c20*/  HMMA.16816.F32 R16, R156.reuse, R142, R16 ;  /* 0x0000008e9c10723c */ /* 0x040fe20000001810 */
[----:B------:R-:W2:Y:S07]  /*9c30*/  LDSM.16.M88.4 R140, [R2+UR5+0xa800] ;  /* 0x00a80005028c783b */ /* 0x000eae0008000200 */
[C---:B-----5:R-:W-:Y:S08]  /*9c40*/  HMMA.16816.F32 R20, R156.reuse, R144, R20 ;  /* 0x000000909c14723c */ /* 0x060ff00000001814 */
[C---:B------:R-:W-:Y:S01]  /*9c50*/  HMMA.16816.F32 R24, R156.reuse, R146, R24 ;  /* 0x000000929c18723c */ /* 0x040fe20000001818 */
[----:B------:R3:W5:Y:S07]  /*9c60*/  LDSM.16.M88.4 R144, [R2+UR5+0xb000] ;  /* 0x00b000050290783b */ /* 0x00076e0008000200 */
[C---:B----4-:R-:W-:Y:S08]  /*9c70*/  HMMA.16816.F32 R28, R156.reuse, R160, R28 ;  /* 0x000000a09c1c723c */ /* 0x050ff0000000181c */
[----:B------:R-:W-:Y:S01]  /*9c80*/  HMMA.16816.F32 R32, R156, R162, R32 ;  /* 0x000000a29c20723c */ /* 0x000fe20000001820 */
[----:B------:R-:W-:Y:S05]  /*9c90*/  LDSM.16.M88.4 R156, [R179+0x4000] ;  /* 0x00400000b39c783b */ /* 0x000fea0000000200 */
[----:B------:R-:W4:Y:S02]  /*9ca0*/  LDSM.16.M88.4 R160, [R116+0xa000] ;  /* 0x00a0000074a0783b */ /* 0x000f240000000200 */
[C---:B-1----:R-:W-:Y:S01]  /*9cb0*/  HMMA.16816.F32 R4, R136.reuse, R148, R4 ;  /* 0x000000948804723c */ /* 0x042fe20000001804 */
[----:B---3--:R-:W-:Y:S04]  /*9cc0*/  IMAD.U32 R2, RZ, RZ, UR11 ;  /* 0x0000000bff027e24 */ /* 0x008fe8000f8e00ff */
[----:B------:R-:W-:Y:S03]  /*9cd0*/  IMAD R2, R2, 0x40, R198 ;  /* 0x0000004002027824 */ /* 0x000fe600078e02c6 */
[C---:B------:R-:W-:Y:S01]  /*9ce0*/  HMMA.16816.F32 R8, R136.reuse, R150, R8 ;  /* 0x000000968808723c */ /* 0x040fe20000001808 */
[----:B------:R-:W1:Y:S07]  /*9cf0*/  LDSM.16.M88.4 R148, [R116+0xa800] ;  /* 0x00a800007494783b */ /* 0x000e6e0000000200 */
[C---:B--2---:R-:W-:Y:S08]  /*9d00*/  HMMA.16816.F32 R12, R136.reuse, R140, R12 ;  /* 0x0000008c880c723c */ /* 0x044ff0000000180c */
[C---:B------:R-:W-:Y:S01]  /*9d10*/  HMMA.16816.F32 R16, R136.reuse, R142, R16 ;  /* 0x0000008e8810723c */ /* 0x040fe20000001810 */
[----:B------:R-:W2:Y:S07]  /*9d20*/  LDSM.16.M88.4 R140, [R116+0xb000] ;  /* 0x00b00000748c783b */ /* 0x000eae0000000200 */
[C---:B-----5:R-:W-:Y:S08]  /*9d30*/  HMMA.16816.F32 R20, R136.reuse, R144, R20 ;  /* 0x000000908814723c */ /* 0x060ff00000001814 */
[C---:B------:R-:W-:Y:S01]  /*9d40*/  HMMA.16816.F32 R24, R136.reuse, R146, R24 ;  /* 0x000000928818723c */ /* 0x040fe20000001818 */
[----:B------:R3:W5:Y:S07]  /*9d50*/  LDSM.16.M88.4 R144, [R116+0xb800] ;  /* 0x00b800007490783b */ /* 0x00076e0000000200 */
[C---:B------:R-:W-:Y:S08]  /*9d60*/  HMMA.16816.F32 R28, R136.reuse, R152, R28 ;  /* 0x00000098881c723c */ /* 0x040ff0000000181c */
[----:B------:R-:W-:Y:S01]  /*9d70*/  HMMA.16816.F32 R32, R136, R154, R32 ;  /* 0x0000009a8820723c */ /* 0x000fe20000001820 */
[----:B------:R-:W-:Y:S05]  /*9d80*/  LDSM.16.M88.4 R136, [R178+0x4000] ;  /* 0x00400000b288783b */ /* 0x000fea0000000200 */
[----:B------:R-:W5:Y:S02]  /*9d90*/  LDSM.16.M88.4 R152, [R3+0xa000] ;  /* 0x00a000000398783b */ /* 0x000f640000000200 */
[C---:B----4-:R-:W-:Y:S05]  /*9da0*/  HMMA.16816.F32 R4, R156.reuse, R160, R4 ;  /* 0x000000a09c04723c */ /* 0x050fea0000001804 */
[C-C-:B---3--:R-:W-:Y:S03]  /*9db0*/  IMAD.IADD R116, R194.reuse, 0x1, -R2.reuse ;  /* 0x00000001c2747824 */ /* 0x148fe600078e0a02 */
[C---:B------:R-:W-:Y:S01]  /*9dc0*/  HMMA.16816.F32 R8, R156.reuse, R162, R8 ;  /* 0x000000a29c08723c */ /* 0x040fe20000001808 */
[----:B------:R3:W4:Y:S07]  /*9dd0*/  LDSM.16.M88.4 R160, [R3+0xa800] ;  /* 0x00a8000003a0783b */ /* 0x00072e0000000200 */
[C---:B-1----:R-:W-:Y:S08]  /*9de0*/  HMMA.16816.F32 R12, R156.reuse, R148, R12 ;  /* 0x000000949c0c723c */ /* 0x042ff0000000180c */
[C---:B------:R-:W-:Y:S01]  /*9df0*/  HMMA.16816.F32 R16, R156.reuse, R150, R16 ;  /* 0x000000969c10723c */ /* 0x040fe20000001810 */
[----:B------:R-:W-:Y:S02]  /*9e00*/  LDSM.16.M88.4 R148, [R118+0xa000] ;  /* 0x00a000007694783b */ /* 0x000fe40000000200 */
[----:B---3--:R-:W-:Y:S05]  /*9e10*/  LOP3.LUT R3, RZ, R2, RZ, 0x33, !PT ;  /* 0x00000002ff037212 */ /* 0x008fea00078e33ff */
[C---:B--2---:R-:W-:Y:S03]  /*9e20*/  HMMA.16816.F32 R20, R156.reuse, R140, R20 ;  /* 0x0000008c9c14723c */ /* 0x044fe60000001814 */
[----:B------:R-:W-:Y:S05]  /*9e30*/  IMAD.IADD R3, R194, 0x1, R3 ;  /* 0x00000001c2037824 */ /* 0x000fea00078e0203 */
[C---:B------:R-:W-:Y:S01]  /*9e40*/  HMMA.16816.F32 R24, R156.reuse, R142, R24 ;  /* 0x0000008e9c18723c */ /* 0x040fe20000001818 */
[----:B------:R-:W1:Y:S02]  /*9e50*/  LDSM.16.M88.4 R140, [R180+0x4000] ;  /* 0x00400000b48c783b */ /* 0x000e640000000200 */
[----:B------:R-:W-:Y:S05]  /*9e60*/  VIADD R119, R3, 0x8 ;  /* 0x0000000803777836 */ /* 0x000fea0000000000 */
[C---:B-----5:R-:W-:Y:S08]  /*9e70*/  HMMA.16816.F32 R28, R156.reuse, R144, R28 ;  /* 0x000000909c1c723c */ /* 0x060ff0000000181c */
[----:B------:R-:W-:Y:S01]  /*9e80*/  HMMA.16816.F32 R32, R156, R146, R32 ;  /* 0x000000929c20723c */ /* 0x000fe20000001820 */
[----:B------:R-:W2:Y:S07]  /*9e90*/  LDSM.16.M88.4 R144, [R118+0xa800] ;  /* 0x00a800007690783b */ /* 0x000eae0000000200 */
[C---:B------:R-:W-:Y:S08]  /*9ea0*/  HMMA.16816.F32 R4, R136.reuse, R152, R4 ;  /* 0x000000988804723c */ /* 0x040ff00000001804 */
[C---:B------:R-:W-:Y:S08]  /*9eb0*/  HMMA.16816.F32 R8, R136.reuse, R154, R8 ;  /* 0x0000009a8808723c */ /* 0x040ff00000001808 */
[C---:B----4-:R-:W-:Y:S08]  /*9ec0*/  HMMA.16816.F32 R12, R136.reuse, R160, R12 ;  /* 0x000000a0880c723c */ /* 0x050ff0000000180c */
[C---:B------:R-:W-:Y:S08]  /*9ed0*/  HMMA.16816.F32 R16, R136.reuse, R162, R16 ;  /* 0x000000a28810723c */ /* 0x040ff00000001810 */
[C---:B------:R-:W-:Y:S08]  /*9ee0*/  HMMA.16816.F32 R20, R136.reuse, R164, R20 ;  /* 0x000000a48814723c */ /* 0x040ff00000001814 */
[C---:B------:R-:W-:Y:S08]  /*9ef0*/  HMMA.16816.F32 R24, R136.reuse, R166, R24 ;  /* 0x000000a68818723c */ /* 0x040ff00000001818 */
[C---:B------:R-:W-:Y:S08]  /*9f00*/  HMMA.16816.F32 R28, R136.reuse, R168, R28 ;  /* 0x000000a8881c723c */ /* 0x040ff0000000181c */
[----:B------:R-:W-:Y:S01]  /*9f10*/  HMMA.16816.F32 R32, R136, R170, R32 ;  /* 0x000000aa8820723c */ /* 0x000fe20000001820 */
[----:B------:R-:W3:Y:S07]  /*9f20*/  LDSM.16.M88.4 R136, [R118+0xb000] ;  /* 0x00b000007688783b */ /* 0x000eee0000000200 */
[C---:B-1----:R-:W-:Y:S05]  /*9f30*/  HMMA.16816.F32 R4, R140.reuse, R148, R4 ;  /* 0x000000948c04723c */ /* 0x042fea0000001804 */
[----:B------:R-:W-:Y:S01]  /*9f40*/  IABS R148, R3 ;  /* 0x0000000300947213 */ /* 0x000fe20000000000 */
[----:B------:R-:W-:Y:S01]  /*9f50*/  IMAD.IADD R149, R195, 0x1, -R2 ;  /* 0x00000001c3957824 */ /* 0x000fe200078e0a02 */
[----:B------:R-:W-:Y:S01]  /*9f60*/  IABS R3, R119 ;  /* 0x0000007700037213 */ /* 0x000fe20000000000 */
[C---:B------:R-:W-:Y:S03]  /*9f70*/  HMMA.16816.F32 R8, R140.reuse, R150, R8 ;  /* 0x000000968c08723c */ /* 0x040fe60000001808 */
[----:B------:R-:W-:Y:S02]  /*9f80*/  IABS R119, R149 ;  /* 0x0000009500777213 */ /* 0x000fe40000000000 */
[----:B------:R-:W-:Y:S02]  /*9f90*/  I2FP.F32.S32 R150, R148 ;  /* 0x0000009400967245 */ /* 0x000fe40000201400 */
[----:B------:R-:W-:Y:S01]  /*9fa0*/  I2FP.F32.S32 R119, R119 ;  /* 0x0000007700777245 */ /* 0x000fe20000201400 */
[C---:B--2---:R-:W-:Y:S03]  /*9fb0*/  HMMA.16816.F32 R12, R140.reuse, R144, R12 ;  /* 0x000000908c0c723c */ /* 0x044fe6000000180c */
[----:B------:R-:W-:Y:S01]  /*9fc0*/  I2FP.F32.S32 R148, R3 ;  /* 0x0000000300947245 */ /* 0x000fe20000201400 */
[----:B------:R-:W-:Y:S01]  /*9fd0*/  FFMA.FTZ R6, R119, -UR6, R6 ;  /* 0x8000000677067c23 */ /* 0x000fe20008010006 */
[----:B------:R-:W-:Y:S01]  /*9fe0*/  IABS R149, R116 ;  /* 0x0000007400957213 */ /* 0x000fe20000000000 */
[----:B------:R-:W-:Y:S01]  /*9ff0*/  VIADD R119, R116, 0xfffffff8 ;  /* 0xfffffff874777836 */ /* 0x000fe20000000000 */
[--C-:B------:R-:W-:Y:S01]  /*a000*/  IADD3 R116, PT, PT, R194, -0x9, -R2.reuse ;  /* 0xfffffff7c2747810 */ /* 0x100fe20007ffe802 */
[C---:B------:R-:W-:Y:S03]  /*a010*/  HMMA.16816.F32 R16, R140.reuse, R146, R16 ;  /* 0x000000928c10723c */ /* 0x040fe60000001810 */
[--C-:B------:R-:W-:Y:S01]  /*a020*/  IADD3 R144, PT, PT, R195, -0x9, -R2.reuse ;  /* 0xfffffff7c3907810 */ /* 0x100fe20007ffe802 */
[----:B------:R-:W-:Y:S01]  /*a030*/  FFMA.FTZ R7, R148, -UR6, R7 ;  /* 0x8000000694077c23 */ /* 0x000fe20008010007 */
[----:B------:R-:W-:Y:S01]  /*a040*/  IADD3 R148, PT, PT, R194, -0x10, -R2 ;  /* 0xfffffff0c2947810 */ /* 0x000fe20007ffe802 */
[----:B------:R-:W-:Y:S01]  /*a050*/  FFMA.FTZ R5, R150, -UR6, R5 ;  /* 0x8000000696057c23 */ /* 0x000fe20008010005 */
[----:B------:R-:W-:Y:S02]  /*a060*/  IABS R145, R119 ;  /* 0x0000007700917213 */ /* 0x000fe40000000000 */
[----:B------:R-:W-:Y:S01]  /*a070*/  IABS R116, R116 ;  /* 0x0000007400747213 */ /* 0x000fe20000000000 */
[C---:B---3--:R-:W-:Y:S03]  /*a080*/  HMMA.16816.F32 R20, R140.reuse, R136, R20 ;  /* 0x000000888c14723c */ /* 0x048fe60000001814 */
[----:B------:R-:W-:Y:S02]  /*a090*/  IABS R119, R144 ;  /* 0x0000009000777213 */ /* 0x000fe40000000000 */
[----:B------:R-:W-:Y:S02]  /*a0a0*/  IABS R144, R148 ;  /* 0x0000009400907213 */ /* 0x000fe40000000000 */
[----:B------:R-:W-:Y:S01]  /*a0b0*/  I2FP.F32.S32 R148, R145 ;  /* 0x0000009100947245 */ /* 0x000fe20000201400 */
[C---:B------:R-:W-:Y:S03]  /*a0c0*/  HMMA.16816.F32 R24, R140.reuse, R138, R24 ;  /* 0x0000008a8c18723c */ /* 0x040fe60000001818 */
[----:B------:R-:W-:Y:S01]  /*a0d0*/  I2FP.F32.S32 R145, R116 ;  /* 0x0000007400917245 */ /* 0x000fe20000201400 */
[----:B------:R-:W-:Y:S01]  /*a0e0*/  FFMA.FTZ R8, R148, -UR6, R8 ;  /* 0x8000000694087c23 */ /* 0x000fe20008010008 */
[----:B------:R-:W-:Y:S02]  /*a0f0*/  I2FP.F32.S32 R3, R149 ;  /* 0x0000009500037245 */ /* 0x000fe40000201400 */
[----:B------:R-:W-:Y:S01]  /*a100*/  I2FP.F32.S32 R116, R119 ;  /* 0x0000007700747245 */ /* 0x000fe20000201400 */
[----:B------:R-:W-:Y:S01]  /*a110*/  FFMA.FTZ R9, R145, -UR6, R9 ;  /* 0x8000000691097c23 */ /* 0x000fe20008010009 */
[----:B------:R-:W-:Y:S01]  /*a120*/  I2FP.F32.S32 R119, R144 ;  /* 0x0000009000777245 */ /* 0x000fe20000201400 */
[C---:B------:R-:W-:Y:S01]  /*a130*/  FFMA.FTZ R4, R3.reuse, -UR6, R4 ;  /* 0x8000000603047c23 */ /* 0x040fe20008010004 */
[C---:B------:R-:W-:Y:S01]  /*a140*/  IADD3 R144, PT, PT, R194.reuse, -0x18, -R2 ;  /* 0xffffffe8c2907810 */ /* 0x040fe20007ffe802 */
[----:B------:R-:W-:Y:S01]  /*a150*/  FFMA.FTZ R10, R3, -UR6, R10 ;  /* 0x80000006030a7c23 */ /* 0x000fe2000801000a */
[----:B------:R-:W-:Y:S01]  /*a160*/  IADD3 R3, PT, PT, R194, -0x11, -R2 ;  /* 0xffffffefc2037810 */ /* 0x000fe20007ffe802 */
[----:B------:R-:W-:Y:S01]  /*a170*/  FFMA.FTZ R12, R119, -UR6, R12 ;  /* 0x80000006770c7c23 */ /* 0x000fe2000801000c */
[C-C-:B------:R-:W-:Y:S01]  /*a180*/  IADD3 R119, PT, PT, R195.reuse, -0x10, -R2.reuse ;  /* 0xfffffff0c3777810 */ /* 0x140fe20007ffe802 */
[----:B------:R-:W-:Y:S01]  /*a190*/  FFMA.FTZ R11, R116, -UR6, R11 ;  /* 0x80000006740b7c23 */ /* 0x000fe2000801000b */
[----:B------:R-:W-:Y:S02]  /*a1a0*/  IABS R116, R3 ;  /* 0x0000000300747213 */ /* 0x000fe40000000000 */
[----:B------:R-:W-:Y:S02]  /*a1b0*/  IABS R3, R119 ;  /* 0x0000007700037213 */ /* 0x000fe40000000000 */
[----:B------:R-:W-:Y:S02]  /*a1c0*/  IABS R119, R144 ;  /* 0x0000009000777213 */ /* 0x000fe40000000000 */
[--C-:B------:R-:W-:Y:S01]  /*a1d0*/  IADD3 R136, PT, PT, R195, -0x11, -R2.reuse ;  /* 0xffffffefc3887810 */ /* 0x100fe20007ffe802 */
[----:B------:R1:W2:Y:S01]  /*a1e0*/  LDSM.16.M88.4 R144, [R118+0xb800] ;  /* 0x00b800007690783b */ /* 0x0002a20000000200 */
[----:B------:R-:W-:Y:S01]  /*a1f0*/  IADD3 R137, PT, PT, R194, -0x19, -R2 ;  /* 0xffffffe7c2897810 */ /* 0x000fe20007ffe802 */
[----:B------:R-:W-:Y:S04]  /*a200*/  DEPBAR.LE SB0, 0x0 ;  /* 0x000080000000791a */ /* 0x000fe80000000000 */
[----:B------:R-:W-:Y:S01]  /*a210*/  IABS R148, R136 ;  /* 0x0000008800947213 */ /* 0x000fe20000000000 */
[----:B------:R-:W-:Y:S01]  /*a220*/  BAR.SYNC.DEFER_BLOCKING 0x0 ;  /* 0x0000000000007b1d */ /* 0x000fe20000010000 */
[----:B------:R-:W-:Y:S02]  /*a230*/  IABS R136, R137 ;  /* 0x0000008900887213 */ /* 0x000fe40000000000 */
[----:B------:R-:W-:Y:S02]  /*a240*/  I2FP.F32.S32 R137, R116 ;  /* 0x0000007400897245 */ /* 0x000fe40000201400 */
[----:B------:R-:W-:Y:S02]  /*a250*/  I2FP.F32.S32 R116, R3 ;  /* 0x0000000300747245 */ /* 0x000fe40000201400 */
[----:B------:R-:W-:Y:S01]  /*a260*/  I2FP.F32.S32 R3, R136 ;  /* 0x0000008800037245 */ /* 0x000fe20000201400 */
[----:B------:R-:W-:Y:S01]  /*a270*/  FFMA.FTZ R13, R137, -UR6, R13 ;  /* 0x80000006890d7c23 */ /* 0x000fe2000801000d */
[----:B------:R-:W-:Y:S01]  /*a280*/  I2FP.F32.S32 R119, R119 ;  /* 0x0000007700777245 */ /* 0x000fe20000201400 */
[----:B------:R-:W-:Y:S01]  /*a290*/  FFMA.FTZ R14, R116, -UR6, R14 ;  /* 0x80000006740e7c23 */ /* 0x000fe2000801000e */
[--C-:B------:R-:W-:Y:S01]  /*a2a0*/  IADD3 R116, PT, PT, R195, -0x18, -R2.reuse ;  /* 0xffffffe8c3747810 */ /* 0x100fe20007ffe802 */
[----:B------:R-:W-:Y:S01]  /*a2b0*/  FFMA.FTZ R17, R3, -UR6, R17 ;  /* 0x8000000603117c23 */ /* 0x000fe20008010011 */
[----:B------:R-:W-:Y:S01]  /*a2c0*/  IADD3 R3, PT, PT, R195, -0x19, -R2 ;  /* 0xffffffe7c3037810 */ /* 0x000fe20007ffe802 */
[----:B------:R-:W-:Y:S01]  /*a2d0*/  FFMA.FTZ R16, R119, -UR6, R16 ;  /* 0x8000000677107c23 */ /* 0x000fe20008010010 */
[----:B------:R-:W-:Y:S01]  /*a2e0*/  IADD3 R137, PT, PT, R195, -0x20, -R2 ;  /* 0xffffffe0c3897810 */ /* 0x000fe20007ffe802 */
[----:B-1----:R-:W-:Y:S01]  /*a2f0*/  IMAD.MOV.U32 R118, RZ, RZ, R148 ;  /* 0x000000ffff767224 */ /* 0x002fe200078e0094 */
[----:B------:R-:W-:Y:S02]  /*a300*/  IABS R136, R116 ;  /* 0x0000007400887213 */ /* 0x000fe40000000000 */
[----:B------:R-:W-:Y:S02]  /*a310*/  IABS R3, R3 ;  /* 0x0000000300037213 */ /* 0x000fe40000000000 */
[----:B------:R-:W-:Y:S02]  /*a320*/  I2FP.F32.S32 R118, R118 ;  /* 0x0000007600767245 */ /* 0x000fe40000201400 */
[--C-:B------:R-:W-:Y:S02]  /*a330*/  IADD3 R119, PT, PT, R194, -0x20, -R2.reuse ;  /* 0xffffffe0c2777810 */ /* 0x100fe40007ffe802 */
[----:B------:R-:W-:Y:S01]  /*a340*/  IABS R116, R137 ;  /* 0x0000008900747213 */ /* 0x000fe20000000000 */
[----:B------:R-:W-:Y:S01]  /*a350*/  FFMA.FTZ R15, R118, -UR6, R15 ;  /* 0x80000006760f7c23 */ /* 0x000fe2000801000f */
[----:B------:R-:W-:Y:S02]  /*a360*/  IADD3 R118, PT, PT, R194, -0x21, -R2 ;  /* 0xffffffdfc2767810 */ /* 0x000fe40007ffe802 */
[----:B------:R-:W-:Y:S02]  /*a370*/  I2FP.F32.S32 R3, R3 ;  /* 0x0000000300037245 */ /* 0x000fe40000201400 */
[----:B------:R-:W-:Y:S02]  /*a380*/  IABS R119, R119 ;  /* 0x0000007700777213 */ /* 0x000fe40000000000 */
[----:B------:R-:W-:Y:S01]  /*a390*/  IABS R118, R118 ;  /* 0x0000007600767213 */ /* 0x000fe20000000000 */
[----:B------:R-:W-:Y:S01]  /*a3a0*/  FFMA.FTZ R19, R3, -UR6, R19 ;  /* 0x8000000603137c23 */ /* 0x000fe20008010013 */
[----:B------:R-:W-:Y:S01]  /*a3b0*/  I2FP.F32.S32 R136, R136 ;  /* 0x0000008800887245 */ /* 0x000fe20000201400 */
[C---:B--2---:R-:W-:Y:S05]  /*a3c0*/  HMMA.16816.F32 R28, R140.reuse, R144, R28 ;  /* 0x000000908c1c723c */ /* 0x044fea000000181c */
[----:B------:R-:W-:Y:S01]  /*a3d0*/  I2FP.F32.S32 R116, R116 ;  /* 0x0000007400747245 */ /* 0x000fe20000201400 */
[----:B------:R-:W-:Y:S01]  /*a3e0*/  FFMA.FTZ R18, R136, -UR6, R18 ;  /* 0x8000000688127c23 */ /* 0x000fe20008010012 */
[----:B------:R-:W-:Y:S01]  /*a3f0*/  I2FP.F32.S32 R119, R119 ;  /* 0x0000007700777245 */ /* 0x000fe20000201400 */
[----:B------:R-:W-:Y:S03]  /*a400*/  HMMA.16816.F32 R32, R140, R146, R32 ;  /* 0x000000928c20723c */ /* 0x000fe60000001820 */
[----:B------:R-:W-:Y:S01]  /*a410*/  I2FP.F32.S32 R118, R118 ;  /* 0x0000007600767245 */ /* 0x000fe20000201400 */
[----:B------:R-:W-:Y:S01]  /*a420*/  FFMA.FTZ R22, R116, -UR6, R22 ;  /* 0x8000000674167c23 */ /* 0x000fe20008010016 */
[----:B------:R-:W-:Y:S01]  /*a430*/  IADD3 R3, PT, PT, R195, -0x21, -R2 ;  /* 0xffffffdfc3037810 */ /* 0x000fe20007ffe802 */
[----:B------:R-:W-:Y:S01]  /*a440*/  FFMA.FTZ R20, R119, -UR6, R20 ;  /* 0x8000000677147c23 */ /* 0x000fe20008010014 */
[--C-:B------:R-:W-:Y:S01]  /*a450*/  IADD3 R116, PT, PT, R194, -0x28, -R2.reuse ;  /* 0xffffffd8c2747810 */ /* 0x100fe20007ffe802 */
[----:B------:R-:W-:Y:S01]  /*a460*/  FFMA.FTZ R21, R118, -UR6, R21 ;  /* 0x8000000676157c23 */ /* 0x000fe20008010015 */
[C-C-:B------:R-:W-:Y:S02]  /*a470*/  IADD3 R136, PT, PT, R195.reuse, -0x28, -R2.reuse ;  /* 0xffffffd8c3887810 */ /* 0x140fe40007ffe802 */
[--C-:B------:R-:W-:Y:S02]  /*a480*/  IADD3 R138, PT, PT, R195, -0x29, -R2.reuse ;  /* 0xffffffd7c38a7810 */ /* 0x100fe40007ffe802 */
[----:B------:R-:W-:Y:S02]  /*a490*/  IABS R137, R3 ;  /* 0x0000000300897213 */ /* 0x000fe40000000000 */
[----:B------:R-:W-:Y:S02]  /*a4a0*/  IADD3 R118, PT, PT, R194, -0x29, -R2 ;  /* 0xffffffd7c2767810 */ /* 0x000fe40007ffe802 */
[----:B------:R-:W-:Y:S02]  /*a4b0*/  IABS R119, R116 ;  /* 0x0000007400777213 */ /* 0x000fe40000000000 */
[----:B------:R-:W-:Y:S02]  /*a4c0*/  IABS R3, R136 ;  /* 0x0000008800037213 */ /* 0x000fe40000000000 */
[----:B------:R-:W-:Y:S02]  /*a4d0*/  IABS R116, R138 ;  /* 0x0000008a00747213 */ /* 0x000fe40000000000 */
[----:B------:R-:W-:Y:S02]  /*a4e0*/  IABS R118, R118 ;  /* 0x0000007600767213 */ /* 0x000fe40000000000 */
[----:B------:R-:W-:Y:S02]  /*a4f0*/  I2FP.F32.S32 R3, R3 ;  /* 0x0000000300037245 */ /* 0x000fe40000201400 */
[----:B------:R-:W-:Y:S02]  /*a500*/  I2FP.F32.S32 R116, R116 ;  /* 0x0000007400747245 */ /* 0x000fe40000201400 */
[----:B------:R-:W-:Y:S01]  /*a510*/  I2FP.F32.S32 R137, R137 ;  /* 0x0000008900897245 */ /* 0x000fe20000201400 */
[----:B------:R-:W-:Y:S01]  /*a520*/  FFMA.FTZ R26, R3, -UR6, R26 ;  /* 0x80000006031a7c23 */ /* 0x000fe2000801001a */
[----:B------:R-:W-:Y:S01]  /*a530*/  I2FP.F32.S32 R119, R119 ;  /* 0x0000007700777245 */ /* 0x000fe20000201400 */
[----:B------:R-:W-:Y:S01]  /*a540*/  FFMA.FTZ R27, R116, -UR6, R27 ;  /* 0x80000006741b7c23 */ /* 0x000fe2000801001b */
[----:B------:R-:W-:Y:S01]  /*a550*/  I2FP.F32.S32 R118, R118 ;  /* 0x0000007600767245 */ /* 0x000fe20000201400 */
[----:B------:R-:W-:Y:S01]  /*a560*/  FFMA.FTZ R23, R137, -UR6, R23 ;  /* 0x8000000689177c23 */ /* 0x000fe20008010017 */
[C---:B------:R-:W-:Y:S01]  /*a570*/  IADD3 R3, PT, PT, R194.reuse, -0x31, -R2 ;  /* 0xffffffcfc2037810 */ /* 0x040fe20007ffe802 */
[----:B------:R-:W-:Y:S01]  /*a580*/  FFMA.FTZ R24, R119, -UR6, R24 ;  /* 0x8000000677187c23 */ /* 0x000fe20008010018 */
[--C-:B------:R-:W-:Y:S01]  /*a590*/  IADD3 R138, PT, PT, R194, -0x38, -R2.reuse ;  /* 0xffffffc8c28a7810 */ /* 0x100fe20007ffe802 */
[----:B------:R-:W-:Y:S01]  /*a5a0*/  FFMA.FTZ R25, R118, -UR6, R25 ;  /* 0x8000000676197c23 */ /* 0x000fe20008010019 */
[--C-:B------:R-:W-:Y:S02]  /*a5b0*/  IADD3 R116, PT, PT, R194, -0x30, -R2.reuse ;  /* 0xffffffd0c2747810 */ /* 0x100fe40007ffe802 */
[C-C-:B------:R-:W-:Y:S02]  /*a5c0*/  IADD3 R119, PT, PT, R195.reuse, -0x30, -R2.reuse ;  /* 0xffffffd0c3777810 */ /* 0x140fe40007ffe802 */
[----:B------:R-:W-:Y:S02]  /*a5d0*/  IADD3 R137, PT, PT, R195, -0x31, -R2 ;  /* 0xffffffcfc3897810 */ /* 0x000fe40007ffe802 */
[----:B------:R-:W-:Y:S02]  /*a5e0*/  IABS R118, R3 ;  /* 0x0000000300767213 */ /* 0x000fe40000000000 */
[----:B------:R-:W-:Y:S02]  /*a5f0*/  IABS R138, R138 ;  /* 0x0000008a008a7213 */ /* 0x000fe40000000000 */
[----:B------:R-:W-:Y:S02]  /*a600*/  IABS R136, R116 ;  /* 0x0000007400887213 */ /* 0x000fe40000000000 */
[----:B------:R-:W-:Y:S02]  /*a610*/  IABS R3, R119 ;  /* 0x0000007700037213 */ /* 0x000fe40000000000 */
[----:B------:R-:W-:Y:S02]  /*a620*/  IABS R116, R137 ;  /* 0x0000008900747213 */ /* 0x000fe40000000000 */
[----:B------:R-:W-:Y:S01]  /*a630*/  I2FP.F32.S32 R119, R118 ;  /* 0x0000007600777245 */ /* 0x000fe20000201400 */
[----:B------:R-:W-:Y:S01]  /*a640*/  IMAD.MOV.U32 R118, RZ, RZ, R138 ;  /* 0x000000ffff767224 */ /* 0x000fe200078e008a */
[----:B------:R-:W-:Y:S02]  /*a650*/  I2FP.F32.S32 R3, R3 ;  /* 0x0000000300037245 */ /* 0x000fe40000201400 */
[----:B------:R-:W-:Y:S01]  /*a660*/  I2FP.F32.S32 R116, R116 ;  /* 0x0000007400747245 */ /* 0x000fe20000201400 */
[----:B------:R-:W-:Y:S01]  /*a670*/  FFMA.FTZ R29, R119, -UR6, R29 ;  /* 0x80000006771d7c23 */ /* 0x000fe2000801001d */
[----:B------:R-:W-:Y:S01]  /*a680*/  I2FP.F32.S32 R118, R118 ;  /* 0x0000007600767245 */ /* 0x000fe20000201400 */
[----:B------:R-:W-:Y:S01]  /*a690*/  FFMA.FTZ R30, R3, -UR6, R30 ;  /* 0x80000006031e7c23 */ /* 0x000fe2000801001e */
[C-C-:B------:R-:W-:Y:S01]  /*a6a0*/  IADD3 R3, PT, PT, R195.reuse, -0x38, -R2.reuse ;  /* 0xffffffc8c3037810 */ /* 0x140fe20007ffe802 */
[----:B------:R-:W-:Y:S01]  /*a6b0*/  FFMA.FTZ R31, R116, -UR6, R31 ;  /* 0x80000006741f7c23 */ /* 0x000fe2000801001f */
[----:B------:R-:W-:Y:S01]  /*a6c0*/  IADD3 R116, PT, PT, R194, -0x39, -R2 ;  /* 0xffffffc7c2747810 */ /* 0x000fe20007ffe802 */
[----:B------:R-:W-:Y:S01]  /*a6d0*/  FFMA.FTZ R32, R118, -UR6, R32 ;  /* 0x8000000676207c23 */ /* 0x000fe20008010020 */
[----:B------:R-:W-:Y:S02]  /*a6e0*/  IADD3 R2, PT, PT, R195, -0x39, -R2 ;  /* 0xffffffc7c3027810 */ /* 0x000fe40007ffe802 */
[----:B------:R-:W-:Y:S02]  /*a6f0*/  FMNMX3.FTZ R142, R0, R4, R5, !PT ;  /* 0x00000004008e7276 */ /* 0x000fe40007810005 */
[----:B------:R-:W-:Y:S02]  /*a700*/  IABS R118, R116 ;  /* 0x0000007400767213 */ /* 0x000fe40000000000 */
[----:B------:R-:W-:Y:S02]  /*a710*/  IABS R116, R2 ;  /* 0x0000000200747213 */ /* 0x000fe40000000000 */
[----:B------:R-:W-:Y:S02]  /*a720*/  FMNMX3.FTZ R2, R117, R6, R7, !PT ;  /* 0x0000000675027276 */ /* 0x000fe40007810007 */
[----:B------:R-:W-:Y:S02]  /*a730*/  FMNMX3.FTZ R142, R142, R8, R9, !PT ;  /* 0x000000088e8e7276 */ /* 0x000fe40007810009 */
[----:B------:R-:W-:Y:S02]  /*a740*/  FMNMX3.FTZ R2, R2, R10, R11, !PT ;  /* 0x0000000a02027276 */ /* 0x000fe4000781000b */
[----:B------:R-:W-:Y:S02]  /*a750*/  FMNMX3.FTZ R142, R142, R12, R13, !PT ;  /* 0x0000000c8e8e7276 */ /* 0x000fe4000781000d */
[----:B------:R-:W-:Y:S02]  /*a760*/  FMNMX3.FTZ R2, R2, R14, R15, !PT ;  /* 0x0000000e02027276 */ /* 0x000fe4000781000f */
[----:B------:R-:W-:Y:S02]  /*a770*/  FMNMX3.FTZ R142, R142, R16, R17, !PT ;  /* 0x000000108e8e7276 */ /* 0x000fe40007810011 */
[----:B------:R-:W-:Y:S02]  /*a780*/  I2FP.F32.S32 R136, R136 ;  /* 0x0000008800887245 */ /* 0x000fe40000201400 */
[----:B------:R-:W-:Y:S02]  /*a790*/  FMNMX3.FTZ R2, R2, R18, R19, !PT ;  /* 0x0000001202027276 */ /* 0x000fe40007810013 */
[----:B------:R-:W-:Y:S01]  /*a7a0*/  FMNMX3.FTZ R142, R142, R20, R21, !PT ;  /* 0x000000148e8e7276 */ /* 0x000fe20007810015 */
[----:B------:R-:W-:Y:S01]  /*a7b0*/  FFMA.FTZ R28, R136, -UR6, R28 ;  /* 0x80000006881c7c23 */ /* 0x000fe2000801001c */
[----:B------:R-:W-:Y:S02]  /*a7c0*/  I2FP.F32.S32 R118, R118 ;  /* 0x0000007600767245 */ /* 0x000fe40000201400 */
[----:B------:R-:W-:Y:S02]  /*a7d0*/  IABS R3, R3 ;  /* 0x0000000300037213 */ /* 0x000fe40000000000 */
[----:B------:R-:W-:Y:S01]  /*a7e0*/  FMNMX3.FTZ R2, R2, R22, R23, !PT ;  /* 0x0000001602027276 */ /* 0x000fe20007810017 */
[----:B------:R-:W-:Y:S01]  /*a7f0*/  FFMA.FTZ R33, R118, -UR6, R33 ;  /* 0x8000000676217c23 */ /* 0x000fe20008010021 */
[----:B------:R-:W-:Y:S02]  /*a800*/  FMNMX3.FTZ R142, R142, R24, R25, !PT ;  /* 0x000000188e8e7276 */ /* 0x000fe40007810019 */
[----:B------:R-:W-:Y:S02]  /*a810*/  I2FP.F32.S32 R3, R3 ;  /* 0x0000000300037245 */ /* 0x000fe40000201400 */
[----:B------:R-:W-:Y:S02]  /*a820*/  I2FP.F32.S32 R116, R116 ;  /* 0x0000007400747245 */ /* 0x000fe40000201400 */
[----:B------:R-:W-:Y:S01]  /*a830*/  FMNMX3.FTZ R2, R2, R26, R27, !PT ;  /* 0x0000001a02027276 */ /* 0x000fe2000781001b */
[----:B------:R-:W-:Y:S01]  /*a840*/  FFMA.FTZ R34, R3, -UR6, R34 ;  /* 0x8000000603227c23 */ /* 0x000fe20008010022 */
[----:B------:R-:W-:Y:S01]  /*a850*/  FMNMX3.FTZ R142, R142, R28, R29, !PT ;  /* 0x0000001c8e8e7276 */ /* 0x000fe2000781001d */
[----:B------:R-:W-:Y:S01]  /*a860*/  FFMA.FTZ R35, R116, -UR6, R35 ;  /* 0x8000000674237c23 */ /* 0x000fe20008010023 */
[----:B------:R-:W-:Y:S02]  /*a870*/  FMNMX3.FTZ R144, R2, R30, R31, !PT ;  /* 0x0000001e02907276 */ /* 0x000fe4000781001f */
[----:B------:R-:W-:Y:S01]  /*a880*/  FMNMX3.FTZ R142, R142, R32, R33, !PT ;  /* 0x000000208e8e7276 */ /* 0x000fe20007810021 */
[----:B------:R-:W-:Y:S06]  /*a890*/  BRA.U.ANY UP0, `(.L_x_1227) ;  /* 0xffffffe100307547 */ /* 0x000fec000b93ffff */
.L_x_1226:
[----:B------:R-:W2:Y:S01]  /*a8a0*/  LDL.64 R210, [R1+0x58] ;  /* 0x0000580001d27983 */ /* 0x000ea20000100a00 */
[----:B-1----:R-:W-:Y:S01]  /*a8b0*/  FMNMX3.FTZ R2, R144, R34, R35, !PT ;  /* 0x0000002290027276 */ /* 0x002fe20007810023 */
[----:B------:R-:W-:Y:S01]  /*a8c0*/  USHF.L.U32 UR9, UR11, 0x1, URZ ;  /* 0x000000010b097899 */ /* 0x000fe200080006ff */
[----:B------:R-:W-:Y:S01]  /*a8d0*/  SHF.R.U32.HI R200, RZ, 0x5, R186 ;  /* 0x00000005ffc87819 */ /* 0x000fe200000116ba */
[C---:B------:R-:W-:Y:S01]  /*a8e0*/  VIADD R148, R196.reuse, 0x9e3779b9 ;  /* 0x9e3779b9c4947836 */ /* 0x040fe20000000000 */
[----:B------:R-:W-:Y:S01]  /*a8f0*/  UISETP.GT.AND UP0, UPT, UR11, URZ, UPT ;  /* 0x000000ff0b00728c */ /* 0x000fe2000bf04270 */
[----:B------:R-:W3:Y:S01]  /*a900*/  LDL.64 R174, [R1+0x60] ;  /* 0x0000600001ae7983 */ /* 0x000ee20000100a00 */
[C---:B------:R-:W-:Y:S02]  /*a910*/  VIADD R160, R196.reuse, 0x3c6ef372 ;  /* 0x3c6ef372c4a07836 */ /* 0x040fe40000000000 */
[C---:B------:R-:W-:Y:S02]  /*a920*/  VIADD R168, R197.reuse, 0x32370b8f ;  /* 0x32370b8fc5a87836 */ /* 0x040fe40000000000 */
[C---:B------:R-:W-:Y:S01]  /*a930*/  VIADD R149, R197.reuse, 0x76cf5d0a ;  /* 0x76cf5d0ac5957836 */ /* 0x040fe20000000000 */
[----:B------:R-:W4:Y:S01]  /*a940*/  LDL R172, [R1+0x54] ;  /* 0x0000540001ac7983 */ /* 0x000f220000100800 */
[C---:B------:R-:W-:Y:S02]  /*a950*/  VIADD R161, R196.reuse, 0xdaa66d2b ;  /* 0xdaa66d2bc4a17836 */ /* 0x040fe40000000000 */
[----:B------:R-:W-:Y:S01]  /*a960*/  VIADD R169, R196, 0x78dde6e4 ;  /* 0x78dde6e4c4a97836 */ /* 0x000fe20000000000 */
[----:B------:R-:W1:Y:S01]  /*a970*/  SHFL.BFLY PT, R116, R142, 0x2, 0x1f ;  /* 0x0c401f008e747f89 */ /* 0x000e6200000e0000 */
[----:B------:R-:W-:Y:S07]  /*a980*/  VIADD R170, R197, 0xa9066899 ;  /* 0xa9066899c5aa7836 */ /* 0x000fee0000000000 */
[----:B------:R-:W5:Y:S01]  /*a990*/  SHFL.BFLY PT, R118, R2, 0x2, 0x1f ;  /* 0x0c401f0002767f89 */ /* 0x000f6200000e0000 */
[----:B------:R-:W5:Y:S07]  /*a9a0*/  S2R R119, SR_CTAID.X ;  /* 0x0000000000777919 */ /* 0x000f6e0000002500 */
[----:B------:R-:W4:Y:S04]  /*a9b0*/  LDL R152, [R1+0x6c] ;  /* 0x00006c0001987983 */ /* 0x000f280000100800 */
[----:B------:R-:W-:Y:S01]  /*a9c0*/  LDSM.16.MT88.4 R144, [R177+0xc000] ;  /* 0x00c00000b190783b */ /* 0x000fe20000004200 */
[----:B-1----:R-:W-:Y:S07]  /*a9d0*/  FMNMX.FTZ R116, R142, R116, !PT ;  /* 0x000000748e747209 */ /* 0x002fee0007810000 */
[----:B------:R-:W-:Y:S01]  /*a9e0*/  LDSM.16.MT88.4 R140, [R176+0xc000] ;  /* 0x00c00000b08c783b */ /* 0x000fe20000004200 */
[----:B-----5:R-:W-:Y:S07]  /*a9f0*/  FMNMX.FTZ R118, R2, R118, !PT ;  /* 0x0000007602767209 */ /* 0x020fee0007810000 */
[----:B------:R-:W1:Y:S08]  /*aa00*/  SHFL.BFLY PT, R3, R116, 0x1, 0x1f ;  /* 0x0c201f0074037f89 */ /* 0x000e7000000e0000 */
[----:B------:R-:W5:Y:S01]  /*aa10*/  SHFL.BFLY PT, R2, R118, 0x1, 0x1f ;  /* 0x0c201f0076027f89 */ /* 0x000f6200000e0000 */
[----:B------:R-:W-:Y:S04]  /*aa20*/  IMAD R200, R119, 0x4, R200 ;  /* 0x0000000477c87824 */ /* 0x000fe800078e02c8 */
[----:B------:R-:W-:Y:S01]  /*aa30*/  IMAD.WIDE.U32 R200, R200, -0x326172a9, RZ ;  /* 0xcd9e8d57c8c87825 */ /* 0x000fe200078e00ff */
[----:B-1----:R-:W-:Y:S04]  /*aa40*/  FMNMX.FTZ R116, R116, R3, !PT ;  /* 0x0000000374747209 */ /* 0x002fe80007810000 */
[C---:B------:R-:W-:Y:S01]  /*aa50*/  FSETP.NEU.FTZ.AND P2, PT, R116.reuse, -INF , PT ;  /* 0xff8000007400780b */ /* 0x040fe20003f5d000 */
[----:B------:R-:W-:Y:S01]  /*aa60*/  FMUL.FTZ R162, R116, UR4 ;  /* 0x0000000474a27c20 */ /* 0x000fe20008410000 */
[----:B-----5:R-:W-:Y:S01]  /*aa70*/  FMNMX.FTZ R3, R118, R2, !PT ;  /* 0x0000000276037209 */ /* 0x020fe20007810000 */
        /* <DEDUP_REMOVED lines=27> */
[----:B------:R-:W-:Y:S01]  /*ac30*/  FFMA.FTZ R25, R25, UR4, -R162 ;  /* 0x0000000419197c23 */ /* 0x000fe200080108a2 */
[--C-:B------:R-:W-:Y:S01]  /*ac40*/  FFMA.FTZ R26, R26, UR4, -R163.reuse ;  /* 0x000000041a1a7c23 */ /* 0x100fe200080108a3 */
[----:B------:R-:W-:Y:S05]  /*ac50*/  FFMA.FTZ R27, R27, UR4, -R163 ;  /* 0x000000041b1b7c23 */ /* 0x000fea00080108a3 */
[----:B------:R-:W1:Y:S10]  /*ac60*/  MUFU.EX2 R207, R6 ;  /* 0x0000000600cf7308 */ /* 0x000e740000000800 */
[----:B------:R-:W-:Y:S10]  /*ac70*/  MUFU.EX2 R229, R8 ;  /* 0x0000000800e57308 */ /* 0x000ff40000000800 */
[----:B------:R-:W5:Y:S01]  /*ac80*/  MUFU.EX2 R233, R9 ;  /* 0x0000000900e97308 */ /* 0x000f620000000800 */
[----:B-1----:R-:W-:Y:S04]  /*ac90*/  F2FP.F16.F32.PACK_AB R154, R226, R207 ;  /* 0x000000cfe29a723e */ /* 0x002fe800000000ff */
[----:B------:R-:W-:Y:S05]  /*aca0*/  PRMT R155, R154, 0x7632, R155 ;  /* 0x000076329a9b7816 */ /* 0x000fea000000009b */
[----:B------:R-:W-:Y:S10]  /*acb0*/  MUFU.EX2 R228, R10 ;  /* 0x0000000a00e47308 */ /* 0x000ff40000000800 */
[----:B------:R-:W1:Y:S01]  /*acc0*/  MUFU.EX2 R232, R11 ;  /* 0x0000000b00e87308 */ /* 0x000e620000000800 */
[----:B-----5:R-:W-:Y:S04]  /*acd0*/  F2FP.F16.F32.PACK_AB R156, R233, R229 ;  /* 0x000000e5e99c723e */ /* 0x020fe800000000ff */
        /* <DEDUP_REMOVED lines=13> */
[----:B-1----:R-:W-:Y:S09]  /*adb0*/  IMAD.U32 R21, RZ, RZ, UR12 ;  /* 0x0000000cff157e24 */ /* 0x002ff2000f8e00ff */
[----:B------:R-:W-:Y:S01]  /*adc0*/  MUFU.EX2 R212, R25 ;  /* 0x0000001900d47308 */ /* 0x000fe20000000800 */
[----:B--2---:R-:W-:Y:S01]  /*add0*/  LOP3.LUT R4, R211, UR9, R197, 0x96, !PT ;  /* 0x00000009d3047c12 */ /* 0x004fe2000f8e96c5 */
[----:B------:R-:W-:Y:S08]  /*ade0*/  UIADD3 UR9, UPT, UPT, UR9, 0x1, URZ ;  /* 0x0000000109097890 */ /* 0x000ff0000fffe0ff */
[----:B------:R-:W-:Y:S01]  /*adf0*/  MUFU.EX2 R210, R26 ;  /* 0x0000001a00d27308 */ /* 0x000fe20000000800 */
[----:B------:R-:W-:Y:S05]  /*ae00*/  IMAD.WIDE.U32 R4, R4, -0x326172a9, RZ ;  /* 0xcd9e8d5704047825 */ /* 0x000fea00078e00ff */
[----:B------:R-:W-:Y:S02]  /*ae10*/  LOP3.LUT R5, R200, R148, R5, 0x96, !PT ;  /* 0x00000094c8057212 */ /* 0x000fe400078e9605 */
[----:B------:R-:W-:Y:S03]  /*ae20*/  LOP3.LUT R2, R223, R160, R4, 0x96, !PT ;  /* 0x000000a0df027212 */ /* 0x000fe600078e9604 */
[----:B------:R-:W-:Y:S04]  /*ae30*/  IMAD.WIDE.U32 R4, R5, -0x2daee0ad, RZ ;  /* 0xd2511f5305047825 */ /* 0x000fe800078e00ff */
[----:B------:R-:W-:Y:S01]  /*ae40*/  IMAD.WIDE.U32 R118, R2, -0x2daee0ad, RZ ;  /* 0xd2511f5302767825 */ /* 0x000fe200078e00ff */
[----:B---3--:R-:W-:Y:S04]  /*ae50*/  LOP3.LUT R2, R174, R149, R5, 0x96, !PT ;  /* 0x00000095ae027212 */ /* 0x008fe800078e9605 */
[----:B------:R-:W-:Y:S01]  /*ae60*/  LOP3.LUT R4, R168, R4, R119, 0x96, !PT ;  /* 0x00000004a8047212 */ /* 0x000fe200078e9677 */
[----:B------:R-:W-:Y:S01]  /*ae70*/  IMAD.WIDE.U32 R6, R2, -0x326172a9, RZ ;  /* 0xcd9e8d5702067825 */ /* 0x000fe200078e00ff */
[----:B------:R-:W-:Y:S03]  /*ae80*/  F2FP.F16.F32.PACK_AB R119, R227, R209 ;  /* 0x000000d1e377723e */ /* 0x000fe600000000ff */
[----:B------:R-:W-:Y:S01]  /*ae90*/  IMAD.WIDE.U32 R164, R4, -0x326172a9, RZ ;  /* 0xcd9e8d5704a47825 */ /* 0x000fe200078e00ff */
[----:B------:R-:W-:Y:S02]  /*aea0*/  LOP3.LUT R4, R222, R161, R7, 0x96, !PT ;  /* 0x000000a1de047212 */ /* 0x000fe400078e9607 */
[----:B------:R-:W-:Y:S02]  /*aeb0*/  PRMT R153, R119, 0x7632, R153 ;  /* 0x0000763277997816 */ /* 0x000fe40000000099 */
[----:B------:R-:W-:Y:S01]  /*aec0*/  LOP3.LUT R2, R169, R6, R165, 0x96, !PT ;  /* 0x00000006a9027212 */ /* 0x000fe200078e96a5 */
[----:B------:R-:W-:Y:S04]  /*aed0*/  IMAD.WIDE.U32 R4, R4, -0x2daee0ad, RZ ;  /* 0xd2511f5304047825 */ /* 0x000fe800078e00ff */
[----:B------:R-:W-:Y:S04]  /*aee0*/  IMAD.WIDE.U32 R166, R2, -0x2daee0ad, RZ ;  /* 0xd2511f5302a67825 */ /* 0x000fe800078e00ff */
[----:B------:R-:W-:Y:S01]  /*aef0*/  VIADD R165, R197, 0xed9eba14 ;  /* 0xed9eba14c5a57836 */ /* 0x000fe20000000000 */
[----:B------:R-:W-:Y:S04]  /*af00*/  LOP3.LUT R4, R170, R4, R167, 0x96, !PT ;  /* 0x00000004aa047212 */ /* 0x000fe800078e96a7 */
[----:B------:R-:W-:Y:S01]  /*af10*/  LOP3.LUT R2, R165, R118, R5, 0x96, !PT ;  /* 0x00000076a5027212 */ /* 0x000fe200078e9605 */
[----:B------:R-:W-:Y:S01]  /*af20*/  IMAD.WIDE.U32 R4, R4, -0x326172a9, RZ ;  /* 0xcd9e8d5704047825 */ /* 0x000fe200078e00ff */
[----:B------:R-:W-:Y:S01]  /*af30*/  LOP3.LUT R118, R211, UR9, R197, 0x96, !PT ;  /* 0x00000009d3767c12 */ /* 0x000fe2000f8e96c5 */
[----:B------:R-:W-:Y:S01]  /*af40*/  UIADD3 UR9, UPT, UPT, UR11, -0x1, URZ ;  /* 0xffffffff0b097890 */ /* 0x000fe2000fffe0ff */
[----:B------:R-:W-:Y:S01]  /*af50*/  MUFU.EX2 R211, R24 ;  /* 0x0000001800d37308 */ /* 0x000fe20000000800 */
[----:B------:R-:W-:Y:S01]  /*af60*/  IMAD.WIDE.U32 R150, R2, -0x326172a9, RZ ;  /* 0xcd9e8d5702967825 */ /* 0x000fe200078e00ff */
[C---:B------:R-:W-:Y:S02]  /*af70*/  PRMT R180, R4.reuse, 0x7772, RZ ;  /* 0x0000777204b47816 */ /* 0x040fe400000000ff */
[----:B------:R-:W-:Y:S01]  /*af80*/  PRMT R206, R4, 0x7771, RZ ;  /* 0x0000777104ce7816 */ /* 0x000fe200000000ff */
[----:B------:R-:W-:Y:S01]  /*af90*/  IMAD.MOV.U32 R2, RZ, RZ, R4 ;  /* 0x000000ffff027224 */ /* 0x000fe200078e0004 */
[----:B----4-:R-:W-:Y:S01]  /*afa0*/  LOP3.LUT R5, R172, R150, R5, 0x96, !PT ;  /* 0x00000096ac057212 */ /* 0x010fe200078e9605 */
[----:B------:R-:W-:Y:S01]  /*afb0*/  UMOV UR11, UR9 ;  /* 0x00000009000b7c82 */ /* 0x000fe20008000000 */
[----:B------:R-:W-:Y:S02]  /*afc0*/  PRMT R199, R4, 0x7773, RZ ;  /* 0x0000777304c77816 */ /* 0x000fe400000000ff */
[----:B------:R-:W-:Y:S02]  /*afd0*/  LOP3.LUT R205, R2, 0xff, RZ, 0xc0, !PT ;  /* 0x000000ff02cd7812 */ /* 0x000fe400078ec0ff */
[C---:B------:R-:W-:Y:S02]  /*afe0*/  LOP3.LUT R2, R5.reuse, 0xffff, RZ, 0xc0, !PT ;  /* 0x0000ffff05027812 */ /* 0x040fe400078ec0ff */
[----:B------:R-:W-:Y:S02]  /*aff0*/  LOP3.LUT R178, R5, 0xff, RZ, 0xc0, !PT ;  /* 0x000000ff05b27812 */ /* 0x000fe400078ec0ff */
[----:B------:R-:W-:Y:S01]  /*b000*/  SHF.R.U32.HI R167, RZ, 0x8, R2 ;  /* 0x00000008ffa77819 */ /* 0x000fe20000011602 */
[----:B------:R-:W-:Y:S01]  /*b010*/  FMUL.FTZ R2, R0, UR4 ;  /* 0x0000000400027c20 */ /* 0x000fe20008410000 */
[----:B------:R-:W-:Y:S01]  /*b020*/  FADD.FTZ R0, -R3, R117 ;  /* 0x0000007503007221 */ /* 0x000fe20000010100 */
[----:B------:R-:W-:Y:S01]  /*b030*/  PRMT R4, R5, 0x7632, R4 ;  /* 0x0000763205047816 */ /* 0x000fe20000000004 */
[----:B------:R3:W2:Y:S01]  /*b040*/  LDL R117, [R1+0x68] ;  /* 0x0000680001757983 */ /* 0x0006a20000100800 */
[----:B------:R-:W-:Y:S01]  /*b050*/  PRMT R136, R178, 0x5410, R167 ;  /* 0x00005410b2887816 */ /* 0x000fe200000000a7 */
[----:B------:R-:W-:Y:S01]  /*b060*/  FMUL.FTZ R0, R0, UR4 ;  /* 0x0000000400007c20 */ /* 0x000fe20008410000 */
[----:B------:R-:W-:Y:S01]  /*b070*/  SHF.R.U32.HI R204, RZ, 0x18, R5 ;  /* 0x00000018ffcc7819 */ /* 0x000fe20000011605 */
[----:B------:R-:W1:Y:S01]  /*b080*/  MUFU.EX2 R2, R2 ;  /* 0x0000000200027308 */ /* 0x000e620000000800 */
[----:B------:R-:W-:Y:S02]  /*b090*/  LOP3.LUT R203, R4, 0xff, RZ, 0xc0, !PT ;  /* 0x000000ff04cb7812 */ /* 0x000fe400078ec0ff */
[--C-:B------:R-:W-:Y:S02]  /*b0a0*/  HSET2.LE.AND R136, R136, R190.reuse, PT ;  /* 0x000000be88887233 */ /* 0x100fe40003803000 */
[----:B------:R-:W-:Y:S02]  /*b0b0*/  PRMT R137, R203, 0x5410, R204 ;  /* 0x00005410cb897816 */ /* 0x000fe400000000cc */
[----:B------:R-:W-:Y:S03]  /*b0c0*/  PRMT R4, R119, 0x5410, R153 ;  /* 0x0000541077047816 */ /* 0x000fe60000000099 */
[----:B------:R-:W4:Y:S01]  /*b0d0*/  MUFU.EX2 R0, R0 ;  /* 0x0000000000007308 */ /* 0x000f220000000800 */
[----:B------:R-:W-:Y:S02]  /*b0e0*/  PRMT R138, R205, 0x5410, R206 ;  /* 0x00005410cd8a7816 */ /* 0x000fe400000000ce */
[----:B------:R-:W-:Y:S02]  /*b0f0*/  LOP3.LUT R136, R4, R136, RZ, 0xc0, !PT ;  /* 0x0000008804887212 */ /* 0x000fe400078ec0ff */
[--C-:B------:R-:W-:Y:S02]  /*b100*/  HSET2.LE.AND R137, R137, R190.reuse, PT ;  /* 0x000000be89897233 */ /* 0x100fe40003803000 */
[----:B------:R-:W-:Y:S02]  /*b110*/  PRMT R139, R180, 0x5410, R199 ;  /* 0x00005410b48b7816 */ /* 0x000fe400000000c7 */
[----:B------:R-:W-:Y:S01]  /*b120*/  PRMT R4, R154, 0x5410, R155 ;  /* 0x000054109a047816 */ /* 0x000fe2000000009b */
[C---:B-1----:R-:W-:Y:S01]  /*b130*/  FMUL.FTZ R5, R2.reuse, R121 ;  /* 0x0000007902057220 */ /* 0x042fe20000410000 */
[--C-:B------:R-:W-:Y:S01]  /*b140*/  HSET2.LE.AND R138, R138, R190.reuse, PT ;  /* 0x000000be8a8a7233 */ /* 0x100fe20003803000 */
[----:B------:R-:W-:Y:S01]  /*b150*/  FMUL.FTZ R8, R2, R124 ;  /* 0x0000007c02087220 */ /* 0x000fe20000410000 */
[----:B------:R-:W-:Y:S01]  /*b160*/  LOP3.LUT R137, R4, R137, RZ, 0xc0, !PT ;  /* 0x0000008904897212 */ /* 0x000fe200078ec0ff */
[C---:B------:R-:W-:Y:S01]  /*b170*/  FMUL.FTZ R9, R2.reuse, R125 ;  /* 0x0000007d02097220 */ /* 0x040fe20000410000 */
[----:B------:R-:W-:Y:S01]  /*b180*/  LOP3.LUT R139, R139, 0xff00ff, RZ, 0xc0, !PT ;  /* 0x00ff00ff8b8b7812 */ /* 0x000fe200078ec0ff */
[----:B------:R-:W-:Y:S01]  /*b190*/  FMUL.FTZ R36, R2, R36 ;  /* 0x0000002402247220 */ /* 0x000fe20000410000 */
[----:B------:R-:W-:Y:S01]  /*b1a0*/  PRMT R4, R156, 0x5410, R157 ;  /* 0x000054109c047816 */ /* 0x000fe2000000009d */
[C---:B----4-:R-:W-:Y:S01]  /*b1b0*/  FMUL.FTZ R6, R0.reuse, R122 ;  /* 0x0000007a00067220 */ /* 0x050fe20000410000 */
[C---:B------:R-:W-:Y:S01]  /*b1c0*/  FMUL.FTZ R7, R0.reuse, R123 ;  /* 0x0000007b00077220 */ /* 0x040fe20000410000 */
[--C-:B------:R-:W-:Y:S01]  /*b1d0*/  HSET2.LE.AND R139, R139, R190.reuse, PT ;  /* 0x000000be8b8b7233 */ /* 0x100fe20003803000 */
[----:B------:R-:W-:Y:S01]  /*b1e0*/  FMUL.FTZ R10, R0, R126 ;  /* 0x0000007e000a7220 */ /* 0x000fe20000410000 */
[----:B------:R-:W-:Y:S01]  /*b1f0*/  LOP3.LUT R138, R4, R138, RZ, 0xc0, !PT ;  /* 0x0000008a048a7212 */ /* 0x000fe200078ec0ff */
[----:B------:R-:W-:Y:S01]  /*b200*/  FMUL.FTZ R11, R0, R127 ;  /* 0x0000007f000b7220 */ /* 0x000fe20000410000 */
[----:B------:R-:W-:Y:S01]  /*b210*/  PRMT R4, R158, 0x5410, R159 ;  /* 0x000054109e047816 */ /* 0x000fe2000000009f */
[----:B------:R-:W-:Y:S01]  /*b220*/  FMUL.FTZ R37, R2, R37 ;  /* 0x0000002502257220 */ /* 0x000fe20000410000 */
[C---:B------:R-:W-:Y:S01]  /*b230*/  FMUL.FTZ R38, R0.reuse, R38 ;  /* 0x0000002600267220 */ /* 0x040fe20000410000 */
[----:B------:R-:W-:Y:S01]  /*b240*/  FMUL.FTZ R39, R0, R39 ;  /* 0x0000002700277220 */ /* 0x000fe20000410000 */
[----:B------:R-:W-:Y:S01]  /*b250*/  LOP3.LUT R139, R4, R139, RZ, 0xc0, !PT ;  /* 0x0000008b048b7212 */ /* 0x000fe200078ec0ff */
[----:B------:R-:W-:Y:S01]  /*b260*/  FMUL.FTZ R4, R2, R120 ;  /* 0x0000007802047220 */ /* 0x000fe20000410000 */
[----:B------:R-:W-:Y:S01]  /*b270*/  FMUL.FTZ R14, R0, R130 ;  /* 0x00000082000e7220 */ /* 0x000fe20000410000 */
[----:B------:R-:W-:Y:S01]  /*b280*/  ISETP.LE.U32.AND P6, PT, R178, UR7, PT ;  /* 0x00000007b2007c0c */ /* 0x000fe2000bfc3070 */
[----:B------:R-:W-:Y:S01]  /*b290*/  FMUL.FTZ R40, R2, R40 ;  /* 0x0000002802287220 */ /* 0x000fe20000410000 */
[----:B------:R-:W-:Y:S01]  /*b2a0*/  ISETP.GT.U32.AND P4, PT, R180, UR7, PT ;  /* 0x00000007b4007c0c */ /* 0x000fe2000bf84070 */
[----:B------:R-:W-:Y:S01]  /*b2b0*/  FMUL.FTZ R41, R2, R41 ;  /* 0x0000002902297220 */ /* 0x000fe20000410000 */
[----:B------:R-:W-:Y:S01]  /*b2c0*/  ISETP.GT.U32.AND P3, PT, R199, UR7, PT ;  /* 0x00000007c7007c0c */ /* 0x000fe2000bf64070 */
[C---:B------:R-:W-:Y:S05]  /*b2d0*/  HMMA.16816.F32 R4, R136.reuse, R140, R4 ;  /* 0x0000008c8804723c */ /* 0x040fea0000001804 */
[C---:B------:R-:W-:Y:S01]  /*b2e0*/  FMUL.FTZ R42, R0.reuse, R42 ;  /* 0x0000002a002a7220 */ /* 0x040fe20000410000 */
[----:B------:R-:W-:Y:S01]  /*b2f0*/  FMUL.FTZ R43, R0, R43 ;  /* 0x0000002b002b7220 */ /* 0x000fe20000410000 */
[C---:B------:R-:W-:Y:S01]  /*b300*/  FMUL.FTZ R44, R2.reuse, R44 ;  /* 0x0000002c022c7220 */ /* 0x040fe20000410000 */
[C---:B------:R-:W-:Y:S01]  /*b310*/  HMMA.16816.F32 R8, R136.reuse, R142, R8 ;  /* 0x0000008e8808723c */ /* 0x040fe20000001808 */
[----:B------:R-:W-:Y:S02]  /*b320*/  LDSM.16.MT88.4 R140, [R176+0xe000] ;  /* 0x00e00000b08c783b */ /* 0x000fe40000004200 */
[----:B------:R-:W-:Y:S01]  /*b330*/  FMUL.FTZ R45, R2, R45 ;  /* 0x0000002d022d7220 */ /* 0x000fe20000410000 */
[C---:B------:R-:W-:Y:S01]  /*b340*/  FMUL.FTZ R46, R0.reuse, R46 ;  /* 0x0000002e002e7220 */ /* 0x040fe20000410000 */
[----:B------:R-:W-:Y:S01]  /*b350*/  FMUL.FTZ R47, R0, R47 ;  /* 0x0000002f002f7220 */ /* 0x000fe20000410000 */
[C---:B------:R-:W-:Y:S01]  /*b360*/  FMUL.FTZ R48, R2.reuse, R48 ;  /* 0x0000003002307220 */ /* 0x040fe20000410000 */
[----:B------:R-:W-:Y:S01]  /*b370*/  FMUL.FTZ R49, R2, R49 ;  /* 0x0000003102317220 */ /* 0x000fe20000410000 */
[C---:B------:R-:W-:Y:S03]  /*b380*/  HMMA.16816.F32 R36, R136.reuse, R144, R36 ;  /* 0x000000908824723c */ /* 0x040fe60000001824 */
        /* <DEDUP_REMOVED lines=70> */
[----:B------:R-:W-:Y:S04]  /*b7f0*/  LOP3.LUT R20, R167, 0xffff, RZ, 0xc0, !PT ;  /* 0x0000ffffa7147812 */ /* 0x000fe800078ec0ff */
[----:B------:R-:W-:Y:S01]  /*b800*/  ISETP.LE.U32.AND P5, PT, R20, UR7, PT ;  /* 0x0000000714007c0c */ /* 0x000fe2000bfa3070 */
[----:B--2---:R-:W-:Y:S04]  /*b810*/  @P0 VIADD R117, R152, 0xffffffc0 ;  /* 0xffffffc098750836 */ /* 0x004fe80000000000 */
[----:B------:R-:W-:Y:S01]  /*b820*/  IMAD.IADD R152, R185, 0x1, R117 ;  /* 0x00000001b9987824 */ /* 0x000fe200078e0275 */
[----:B------:R-:W1:Y:S08]  /*b830*/  LDSM.16.MT88.4 R120, [R117] ;  /* 0x000000007578783b */ /* 0x000e700000004200 */
[----:B------:R-:W2:Y:S01]  /*b840*/  LDSM.16.MT88.4 R124, [R152] ;  /* 0x00000000987c783b */ /* 0x000ea20000004200 */
        /* <DEDUP_REMOVED lines=15> */
[C---:B----4-:R-:W-:Y:S08]  /*b940*/  HMMA.16816.F32 R84, R136.reuse, R140, R84 ;  /* 0x0000008c8854723c */ /* 0x050ff00000001854 */
[C---:B------:R-:W-:Y:S03]  /*b950*/  HMMA.16816.F32 R88, R136.reuse, R142, R88 ;  /* 0x0000008e8858723c */ /* 0x040fe60000001858 */
[----:B------:R-:W-:Y:S04]  /*b960*/  IMAD.WIDE.U32 R142, R118, -0x326172a9, RZ ;  /* 0xcd9e8d57768e7825 */ /* 0x000fe800078e00ff */
[----:B------:R-:W-:Y:S01]  /*b970*/  FFMA.FTZ R118, R15, UR4, -R163 ;  /* 0x000000040f767c23 */ /* 0x000fe200080108a3 */
[----:B------:R-:W-:Y:S01]  /*b980*/  FMUL.FTZ R15, R0, R131 ;  /* 0x00000083000f7220 */ /* 0x000fe20000410000 */
[----:B------:R-:W-:Y:S01]  /*b990*/  LOP3.LUT R13, R223, R160, R142, 0x96, !PT ;  /* 0x000000a0df0d7212 */ /* 0x000fe200078e968e */
[C---:B-1----:R-:W-:Y:S01]  /*b9a0*/  HMMA.16816.F32 R92, R136.reuse, R120, R92 ;  /* 0x00000078885c723c */ /* 0x042fe2000000185c */
[----:B------:R1:W4:Y:S02]  /*b9b0*/  MUFU.EX2 R219, R118 ;  /* 0x0000007600db7308 */ /* 0x0003240000000800 */
[----:B------:R-:W-:Y:S01]  /*b9c0*/  LOP3.LUT R140, R200, R148, R143, 0x96, !PT ;  /* 0x00000094c88c7212 */ /* 0x000fe200078e968f */
[----:B------:R-:W-:Y:S04]  /*b9d0*/  IMAD.WIDE.U32 R146, R13, -0x2daee0ad, RZ ;  /* 0xd2511f530d927825 */ /* 0x000fe800078e00ff */
[----:B------:R-:W-:Y:S01]  /*b9e0*/  FMUL.FTZ R13, R2, R129 ;  /* 0x00000081020d7220 */ /* 0x000fe20000410000 */
[C---:B------:R-:W-:Y:S01]  /*b9f0*/  HMMA.16816.F32 R96, R136.reuse, R122, R96 ;  /* 0x0000007a8860723c */ /* 0x040fe20000001860 */
[----:B------:R-:W5:Y:S02]  /*ba00*/  LDSM.16.MT88.4 R120, [R117+0x4000] ;  /* 0x004000007578783b */ /* 0x000f640000004200 */
[----:B------:R-:W-:Y:S04]  /*ba10*/  IMAD.WIDE.U32 R140, R140, -0x2daee0ad, RZ ;  /* 0xd2511f538c8c7825 */ /* 0x000fe800078e00ff */
[----:B------:R-:W-:Y:S01]  /*ba20*/  VIADD R142, R196, 0x1715609d ;  /* 0x1715609dc48e7836 */ /* 0x000fe20000000000 */
[C---:B--2---:R-:W-:Y:S03]  /*ba30*/  HMMA.16816.F32 R100, R136.reuse, R124, R100 ;  /* 0x0000007c8864723c */ /* 0x044fe60000001864 */
[----:B------:R-:W-:Y:S01]  /*ba40*/  LOP3.LUT R140, R168, R140, R147, 0x96, !PT ;  /* 0x0000008ca88c7212 */ /* 0x000fe200078e9693 */
[----:B-1----:R-:W-:Y:S01]  /*ba50*/  FFMA.FTZ R118, R16, UR4, -R162 ;  /* 0x0000000410767c23 */ /* 0x002fe200080108a2 */
[----:B------:R3:W2:Y:S01]  /*ba60*/  LDL.S16 R168, [R1+0x2c] ;  /* 0x00002c0001a87983 */ /* 0x0006a20000100600 */
[----:B------:R-:W-:Y:S02]  /*ba70*/  LOP3.LUT R12, R174, R149, R141, 0x96, !PT ;  /* 0x00000095ae0c7212 */ /* 0x000fe400078e968d */
[C---:B------:R-:W-:Y:S01]  /*ba80*/  HMMA.16816.F32 R104, R136.reuse, R126, R104 ;  /* 0x0000007e8868723c */ /* 0x040fe20000001868 */
[----:B------:R-:W1:Y:S01]  /*ba90*/  LDSM.16.MT88.4 R124, [R152+0x4000] ;  /* 0x00400000987c783b */ /* 0x000e620000004200 */
[----:B------:R-:W3:Y:S01]  /*baa0*/  MUFU.EX2 R221, R118 ;  /* 0x0000007600dd7308 */ /* 0x000ee20000000800 */
[----:B------:R-:W-:Y:S04]  /*bab0*/  IMAD.WIDE.U32 R144, R12, -0x326172a9, RZ ;  /* 0xcd9e8d570c907825 */ /* 0x000fe800078e00ff */
[----:B------:R-:W-:Y:S01]  /*bac0*/  FMUL.FTZ R12, R2, R128 ;  /* 0x00000080020c7220 */ /* 0x000fe20000410000 */
[----:B------:R-:W-:Y:S01]  /*bad0*/  LOP3.LUT R128, R142, R164, R151, 0x96, !PT ;  /* 0x000000a48e807212 */ /* 0x000fe200078e9697 */
[----:B------:R-:W-:Y:S01]  /*bae0*/  VIADD R164, R197, 0x646e171e ;  /* 0x646e171ec5a47836 */ /* 0x000fe20000000000 */
[----:B------:R-:W-:Y:S01]  /*baf0*/  F2FP.F16.F32.PACK_AB R149, R225, R218 ;  /* 0x000000dae195723e */ /* 0x000fe200000000ff */
[----:B------:R-:W-:Y:S01]  /*bb00*/  IMAD.WIDE.U32 R140, R140, -0x326172a9, RZ ;  /* 0xcd9e8d578c8c7825 */ /* 0x000fe200078e00ff */
[----:B----4-:R-:W-:Y:S02]  /*bb10*/  F2FP.F16.F32.PACK_AB R151, R219, R216 ;  /* 0x000000d8db97723e */ /* 0x010fe400000000ff */
[----:B------:R-:W-:Y:S02]  /*bb20*/  PRMT R148, R149, 0x7632, R148 ;  /* 0x0000763295947816 */ /* 0x000fe40000000094 */
[----:B------:R-:W-:Y:S02]  /*bb30*/  PRMT R150, R151, 0x7632, R150 ;  /* 0x0000763297967816 */ /* 0x000fe40000000096 */
[----:B------:R-:W-:Y:S02]  /*bb40*/  F2FP.F16.F32.PACK_AB R147, R220, R217 ;  /* 0x000000d9dc93723e */ /* 0x000fe400000000ff */
[----:B------:R-:W-:Y:S02]  /*bb50*/  LOP3.LUT R16, R222, R161, R145, 0x96, !PT ;  /* 0x000000a1de107212 */ /* 0x000fe400078e9691 */
[----:B---3--:R-:W-:Y:S02]  /*bb60*/  F2FP.F16.F32.PACK_AB R145, R224, R221 ;  /* 0x000000dde091723e */ /* 0x008fe400000000ff */
[----:B------:R-:W-:Y:S01]  /*bb70*/  LOP3.LUT R169, R169, R144, R141, 0x96, !PT ;  /* 0x00000090a9a97212 */ /* 0x000fe200078e968d */
[----:B------:R-:W-:Y:S04]  /*bb80*/  IMAD.WIDE.U32 R160, R16, -0x2daee0ad, RZ ;  /* 0xd2511f5310a07825 */ /* 0x000fe800078e00ff */
[----:B------:R-:W-:Y:S01]  /*bb90*/  FMUL.FTZ R16, R2, R132 ;  /* 0x0000008402107220 */ /* 0x000fe20000410000 */
[C---:B-----5:R-:W-:Y:S03]  /*bba0*/  HMMA.16816.F32 R12, R136.reuse, R120, R12 ;  /* 0x00000078880c723c */ /* 0x060fe6000000180c */
[----:B------:R-:W-:Y:S01]  /*bbb0*/  IMAD.WIDE.U32 R120, R128, -0x2daee0ad, RZ ;  /* 0xd2511f5380787825 */ /* 0x000fe200078e00ff */
[----:B------:R-:W-:Y:S01]  /*bbc0*/  LOP3.LUT R165, R165, R146, R161, 0x96, !PT ;  /* 0x00000092a5a57212 */ /* 0x000fe200078e96a1 */
[----:B------:R-:W3:Y:S01]  /*bbd0*/  LDSM.16.MT88.4 R128, [R176+0xc800] ;  /* 0x00c80000b080783b */ /* 0x000ee20000004200 */
[----:B------:R-:W-:Y:S01]  /*bbe0*/  PRMT R144, R145, 0x7632, R144 ;  /* 0x0000763291907816 */ /* 0x000fe20000000090 */
[----:B------:R-:W-:Y:S01]  /*bbf0*/  IMAD.WIDE.U32 R134, R169, -0x2daee0ad, RZ ;  /* 0xd2511f53a9867825 */ /* 0x000fe200078e00ff */
[C---:B------:R-:W-:Y:S03]  /*bc00*/  HMMA.16816.F32 R108, R136.reuse, R122, R108 ;  /* 0x0000007a886c723c */ /* 0x040fe6000000186c */
[----:B------:R-:W-:Y:S01]  /*bc10*/  LOP3.LUT R118, R164, R166, R121, 0x96, !PT ;  /* 0x000000a6a4767212 */ /* 0x000fe200078e9679 */
[----:B------:R-:W-:Y:S01]  /*bc20*/  IMAD.MOV.U32 R123, RZ, RZ, R120 ;  /* 0x000000ffff7b7224 */ /* 0x000fe200078e0078 */
[C---:B------:R-:W-:Y:S01]  /*bc30*/  PRMT R201, R120.reuse, 0x7772, RZ ;  /* 0x0000777278c97816 */ /* 0x040fe200000000ff */
[----:B------:R-:W4:Y:S01]  /*bc40*/  LDL.LU R166, [R1+0x34] ;  /* 0x0000340001a67983 */ /* 0x000f220000300800 */
[C---:B------:R-:W-:Y:S01]  /*bc50*/  PRMT R200, R120.reuse, 0x7771, RZ ;  /* 0x0000777178c87816 */ /* 0x040fe200000000ff */
[C---:B-1----:R-:W-:Y:S03]  /*bc60*/  HMMA.16816.F32 R16, R136.reuse, R124, R16 ;  /* 0x0000007c8810723c */ /* 0x042fe60000001810 */
[----:B------:R-:W-:Y:S02]  /*bc70*/  PRMT R202, R120, 0x7773, RZ ;  /* 0x0000777378ca7816 */ /* 0x000fe400000000ff */
[C---:B------:R-:W-:Y:S02]  /*bc80*/  LOP3.LUT R120, R118.reuse, 0xffff, RZ, 0xc0, !PT ;  /* 0x0000ffff76787812 */ /* 0x040fe400078ec0ff */
[C---:B------:R-:W-:Y:S01]  /*bc90*/  LOP3.LUT R171, R118.reuse, 0xff, RZ, 0xc0, !PT ;  /* 0x000000ff76ab7812 */ /* 0x040fe200078ec0ff */
[----:B------:R-:W-:Y:S01]  /*bca0*/  HMMA.16816.F32 R112, R136, R126, R112 ;  /* 0x0000007e8870723c */ /* 0x000fe20000001870 */
[----:B------:R-:W1:Y:S02]  /*bcb0*/  LDSM.16.MT88.4 R124, [R177+0xc800] ;  /* 0x00c80000b17c783b */ /* 0x000e640000004200 */
[----:B------:R-:W-:Y:S02]  /*bcc0*/  SHF.R.U32.HI R141, RZ, 0x8, R120 ;  /* 0x00000008ff8d7819 */ /* 0x000fe40000011678 */
[----:B------:R-:W-:Y:S02]  /*bcd0*/  PRMT R122, R118, 0x7632, R122 ;  /* 0x00007632767a7816 */ /* 0x000fe4000000007a */
[----:B------:R-:W-:Y:S02]  /*bce0*/  PRMT R120, R171, 0x5410, R141 ;  /* 0x00005410ab787816 */ /* 0x000fe4000000008d */
[----:B------:R-:W-:Y:S02]  /*bcf0*/  PRMT R121, R201, 0x5410, R202 ;  /* 0x00005410c9797816 */ /* 0x000fe400000000ca */
[----:B------:R-:W-:Y:S02]  /*bd00*/  SHF.R.U32.HI R179, RZ, 0x18, R118 ;  /* 0x00000018ffb37819 */ /* 0x000fe40000011676 */
[----:B------:R-:W-:Y:S02]  /*bd10*/  LOP3.LUT R175, R122, 0xff, RZ, 0xc0, !PT ;  /* 0x000000ff7aaf7812 */ /* 0x000fe400078ec0ff */
[----:B------:R-:W-:Y:S02]  /*bd20*/  LOP3.LUT R198, R123, 0xff, RZ, 0xc0, !PT ;  /* 0x000000ff7bc67812 */ /* 0x000fe400078ec0ff */
[----:B------:R-:W-:Y:S02]  /*bd30*/  LOP3.LUT R123, R121, 0xff00ff, RZ, 0xc0, !PT ;  /* 0x00ff00ff797b7812 */ /* 0x000fe400078ec0ff */
[--C-:B------:R-:W-:Y:S02]  /*bd40*/  HSET2.LE.AND R120, R120, R190.reuse, PT ;  /* 0x000000be78787233 */ /* 0x100fe40003803000 */
[----:B------:R-:W-:Y:S02]  /*bd50*/  PRMT R121, R175, 0x5410, R179 ;  /* 0x00005410af797816 */ /* 0x000fe400000000b3 */
[----:B------:R-:W-:Y:S02]  /*bd60*/  PRMT R118, R149, 0x5410, R148 ;  /* 0x0000541095767816 */ /* 0x000fe40000000094 */
[----:B------:R-:W-:Y:S02]  /*bd70*/  PRMT R122, R198, 0x5410, R200 ;  /* 0x00005410c67a7816 */ /* 0x000fe400000000c8 */
[----:B------:R-:W-:Y:S02]  /*bd80*/  LOP3.LUT R120, R118, R120, RZ, 0xc0, !PT ;  /* 0x0000007876787212 */ /* 0x000fe400078ec0ff */
[--C-:B------:R-:W-:Y:S02]  /*bd90*/  HSET2.LE.AND R121, R121, R190.reuse, PT ;  /* 0x000000be79797233 */ /* 0x100fe40003803000 */
[----:B------:R-:W-:Y:S02]  /*bda0*/  PRMT R118, R151, 0x5410, R150 ;  /* 0x0000541097767816 */ /* 0x000fe40000000096 */
[--C-:B------:R-:W-:Y:S02]  /*bdb0*/  HSET2.LE.AND R122, R122, R190.reuse, PT ;  /* 0x000000be7a7a7233 */ /* 0x100fe40003803000 */
[----:B------:R-:W-:Y:S02]  /*bdc0*/  LOP3.LUT R121, R118, R121, RZ, 0xc0, !PT ;  /* 0x0000007976797212 */ /* 0x000fe400078ec0ff */
[----:B------:R-:W-:Y:S02]  /*bdd0*/  PRMT R118, R145, 0x5410, R144 ;  /* 0x0000541091767816 */ /* 0x000fe40000000090 */
[C---:B------:R-:W-:Y:S02]  /*bde0*/  PRMT R146, R147.reuse, 0x7632, R146 ;  /* 0x0000763293927816 */ /* 0x040fe40000000092 */
[----:B------:R-:W-:Y:S02]  /*bdf0*/  LOP3.LUT R122, R118, R122, RZ, 0xc0, !PT ;  /* 0x0000007a767a7212 */ /* 0x000fe400078ec0ff */
[--C-:B------:R-:W-:Y:S02]  /*be00*/  HSET2.LE.AND R123, R123, R190.reuse, PT ;  /* 0x000000be7b7b7233 */ /* 0x100fe40003803000 */
[----:B------:R-:W-:Y:S02]  /*be10*/  PRMT R118, R147, 0x5410, R146 ;  /* 0x0000541093767816 */ /* 0x000fe40000000092 */
[----:B------:R-:W-:Y:S02]  /*be20*/  LOP3.LUT R24, R141, 0xffff, RZ, 0xc0, !PT ;  /* 0x0000ffff8d187812 */ /* 0x000fe400078ec0ff */
[----:B------:R-:W-:Y:S02]  /*be30*/  LOP3.LUT R123, R118, R123, RZ, 0xc0, !PT ;  /* 0x0000007b767b7212 */ /* 0x000fe400078ec0ff */
[----:B------:R-:W-:Y:S01]  /*be40*/  LOP3.LUT R118, R170, R160, R135, 0x96, !PT ;  /* 0x000000a0aa767212 */ /* 0x000fe200078e9687 */
[----:B------:R-:W-:Y:S01]  /*be50*/  IMAD.U32 R160, RZ, RZ, UR12 ;  /* 0x0000000cffa07e24 */ /* 0x000fe2000f8e00ff */
[----:B------:R-:W-:Y:S03]  /*be60*/  F2FP.F16.F32.PACK_AB R139, R212, R211 ;  /* 0x000000d3d48b723e */ /* 0x000fe600000000ff */
[C---:B---3--:R-:W-:Y:S05]  /*be70*/  HMMA.16816.F32 R4, R120.reuse, R128, R4 ;  /* 0x000000807804723c */ /* 0x048fea0000001804 */
[----:B------:R-:W-:Y:S02]  /*be80*/  LEA R160, P2, R160, R192, 0x1 ;  /* 0x000000c0a0a07211 */ /* 0x000fe400078408ff */
[----:B------:R-:W-:Y:S01]  /*be90*/  PRMT R138, R139, 0x7632, R138 ;  /* 0x000076328b8a7816 */ /* 0x000fe2000000008a */
[C---:B------:R-:W-:Y:S01]  /*bea0*/  HMMA.16816.F32 R8, R120.reuse, R130, R8 ;  /* 0x000000827808723c */ /* 0x040fe20000001808 */
[----:B------:R-:W3:Y:S02]  /*beb0*/  LDSM.16.MT88.4 R128, [R117+0x800] ;  /* 0x000800007580783b */ /* 0x000ee40000004200 */
[----:B------:R-:W-:Y:S05]  /*bec0*/  LEA.HI.X.SX32 R161, R21, R193, 0x1, P2 ;  /* 0x000000c115a17211 */ /* 0x000fea00010f0eff */
[C---:B-1----:R-:W-:Y:S08]  /*bed0*/  HMMA.16816.F32 R36, R120.reuse, R124, R36 ;  /* 0x0000007c7824723c */ /* 0x042ff00000001824 */
[C---:B------:R-:W-:Y:S01]  /*bee0*/  HMMA.16816.F32 R40, R120.reuse, R126, R40 ;  /* 0x0000007e7828723c */ /* 0x040fe20000001828 */
[----:B------:R-:W1:Y:S07]  /*bef0*/  LDSM.16.MT88.4 R124, [R152+0x800] ;  /* 0x00080000987c783b */ /* 0x000e6e0000004200 */
[C---:B---3--:R-:W-:Y:S08]  /*bf00*/  HMMA.16816.F32 R44, R120.reuse, R128, R44 ;  /* 0x00000080782c723c */ /* 0x048ff0000000182c */
[C---:B------:R-:W-:Y:S01]  /*bf10*/  HMMA.16816.F32 R48, R120.reuse, R130, R48 ;  /* 0x000000827830723c */ /* 0x040fe20000001830 */
[----:B------:R-:W3:Y:S07]  /*bf20*/  LDSM.16.MT88.4 R128, [R176+0xe800] ;  /* 0x00e80000b080783b */ /* 0x000eee0000004200 */
        /* <DEDUP_REMOVED lines=12> */
[C---:B-1----:R-:W-:Y:S03]  /*bff0*/  HMMA.16816.F32 R84, R120.reuse, R124, R84 ;  /* 0x0000007c7854723c */ /* 0x042fe60000001854 */
[----:B------:R-:W-:Y:S04]  /*c000*/  IMAD.WIDE.U32 R124, R118, -0x326172a9, RZ ;  /* 0xcd9e8d57767c7825 */ /* 0x000fe800078e00ff */
[----:B------:R-:W-:Y:S01]  /*c010*/  IMAD.MOV.U32 R135, RZ, RZ, R124 ;  /* 0x000000ffff877224 */ /* 0x000fe200078e007c */
[C---:B------:R-:W-:Y:S03]  /*c020*/  HMMA.16816.F32 R88, R120.reuse, R126, R88 ;  /* 0x0000007e7858723c */ /* 0x040fe60000001858 */
[----:B------:R-:W-:Y:S01]  /*c030*/  IMAD.WIDE.U32 R126, R165, -0x326172a9, RZ ;  /* 0xcd9e8d57a57e7825 */ /* 0x000fe200078e00ff */
[C---:B------:R-:W-:Y:S01]  /*c040*/  PRMT R173, R124.reuse, 0x7772, RZ ;  /* 0x000077727cad7816 */ /* 0x040fe200000000ff */
[----:B------:R-:W5:Y:S01]  /*c050*/  LDL.LU R165, [R1+0x3c] ;  /* 0x00003c0001a57983 */ /* 0x000f620000300800 */
[----:B------:R-:W-:Y:S02]  /*c060*/  PRMT R174, R124, 0x7773, RZ ;  /* 0x000077737cae7816 */ /* 0x000fe400000000ff */
[----:B------:R-:W-:Y:S02]  /*c070*/  LOP3.LUT R118, R172, R126, R125, 0x96, !PT ;  /* 0x0000007eac767212 */ /* 0x000fe400078e967d */
[----:B------:R-:W-:Y:S02]  /*c080*/  LOP3.LUT R132, R142, R140, R127, 0x96, !PT ;  /* 0x0000008c8e847212 */ /* 0x000fe400078e967f */
[----:B------:R-:W-:Y:S02]  /*c090*/  PRMT R172, R124, 0x7771, RZ ;  /* 0x000077717cac7816 */ /* 0x000fe400000000ff */
[----:B------:R-:W1:Y:S01]  /*c0a0*/  LDSM.16.MT88.4 R124, [R177+0x10800] ;  /* 0x01080000b17c783b */ /* 0x000e620000004200 */
[----:B------:R-:W-:Y:S01]  /*c0b0*/  LOP3.LUT R20, R118, 0xffff, RZ, 0xc0, !PT ;  /* 0x0000ffff76147812 */ /* 0x000fe200078ec0ff */
[----:B------:R-:W-:Y:S01]  /*c0c0*/  IMAD.WIDE.U32 R132, R132, -0x2daee0ad, RZ ;  /* 0xd2511f5384847825 */ /* 0x000fe200078e00ff */
[----:B------:R-:W-:Y:S02]  /*c0d0*/  F2FP.F16.F32.PACK_AB R142, R215, R208 ;  /* 0x000000d0d78e723e */ /* 0x000fe400000000ff */
[----:B------:R-:W-:Y:S01]  /*c0e0*/  SHF.R.U32.HI R170, RZ, 0x18, R118 ;  /* 0x00000018ffaa7819 */ /* 0x000fe20000011676 */
[----:B--2---:R-:W-:Y:S01]  /*c0f0*/  @!P6 HADD2 R168, -R119.H0_H0, -RZ.H0_H0 ;  /* 0xa00000ff77a8e230 */ /* 0x004fe20000000900 */
[----:B------:R-:W-:Y:S02]  /*c100*/  PRMT R141, R142, 0x7632, R141 ;  /* 0x000076328e8d7816 */ /* 0x000fe4000000008d */
[----:B------:R-:W-:Y:S01]  /*c110*/  F2FP.F16.F32.PACK_AB R140, R213, R214 ;  /* 0x000000d6d58c723e */ /* 0x000fe200000000ff */
[C---:B---3--:R-:W-:Y:S01]  /*c120*/  HMMA.16816.F32 R92, R120.reuse, R128, R92 ;  /* 0x00000080785c723c */ /* 0x048fe2000000185c */
[----:B------:R2:W-:Y:S02]  /*c130*/  @!P6 STL.S16 [R1+0x2c], R168 ;  /* 0x00002ca80100e387 */ /* 0x0005e40000100600 */
[----:B------:R-:W-:Y:S02]  /*c140*/  PRMT R143, R140, 0x7632, R143 ;  /* 0x000076328c8f7816 */ /* 0x000fe4000000008f */
[----:B------:R3:W3:Y:S01]  /*c150*/  LDL.S16 R180, [R1+0x38] ;  /* 0x0000380001b47983 */ /* 0x0006e20000100600 */
[----:B------:R-:W-:Y:S01]  /*c160*/  LOP3.LUT R164, R164, R134, R133, 0x96, !PT ;  /* 0x00000086a4a47212 */ /* 0x000fe200078e9685 */
[----:B------:R-:W-:Y:S01]  /*c170*/  FFMA.FTZ R133, R32, UR4, -R162 ;  /* 0x0000000420857c23 */ /* 0x000fe200080108a2 */
[C---:B------:R-:W-:Y:S01]  /*c180*/  HMMA.16816.F32 R96, R120.reuse, R130, R96 ;  /* 0x000000827860723c */ /* 0x040fe20000001860 */
[----:B------:R2:W3:Y:S02]  /*c190*/  LDL.S16 R178, [R1+0x40] ;  /* 0x0000400001b27983 */ /* 0x0004e40000100600 */
[----:B------:R-:W-:Y:S01]  /*c1a0*/  LOP3.LUT R169, R135, 0xff, RZ, 0xc0, !PT ;  /* 0x000000ff87a97812 */ /* 0x000fe200078ec0ff */
[----:B------:R-:W-:Y:S01]  /*c1b0*/  MUFU.EX2 R199, R133 ;  /* 0x0000008500c77308 */ /* 0x000fe20000000800 */
[----:B------:R-:W2:Y:S03]  /*c1c0*/  LDSM.16.MT88.4 R128, [R117+0x4800] ;  /* 0x004800007580783b */ /* 0x000ea60000004200 */
[C---:B-1----:R-:W-:Y:S03]  /*c1d0*/  HMMA.16816.F32 R100, R120.reuse, R124, R100 ;  /* 0x0000007c7864723c */ /* 0x042fe60000001864 */
[----:B------:R-:W-:Y:S02]  /*c1e0*/  SHF.R.U32.HI R124, RZ, 0x8, R20 ;  /* 0x00000008ff7c7819 */ /* 0x000fe40000011614 */
[----:B------:R-:W-:Y:S02]  /*c1f0*/  PRMT R125, R168, 0x7610, R125 ;  /* 0x00007610a87d7816 */ /* 0x000fe4000000007d */
[----:B------:R-:W-:Y:S01]  /*c200*/  LOP3.LUT R20, R124, 0xffff, RZ, 0xc0, !PT ;  /* 0x0000ffff7c147812 */ /* 0x000fe200078ec0ff */
[C---:B------:R-:W-:Y:S03]  /*c210*/  HMMA.16816.F32 R104, R120.reuse, R126, R104 ;  /* 0x0000007e7868723c */ /* 0x040fe60000001868 */
[----:B------:R-:W-:Y:S01]  /*c220*/  ISETP.LE.U32.AND P2, PT, R20, UR7, PT ;  /* 0x0000000714007c0c */ /* 0x000fe2000bf43070 */
[--C-:B------:R-:W-:Y:S01]  /*c230*/  FFMA.FTZ R127, R29, UR4, -R162.reuse ;  /* 0x000000041d7f7c23 */ /* 0x100fe200080108a2 */
[----:B------:R-:W1:Y:S01]  /*c240*/  LDSM.16.MT88.4 R20, [R152+0x4800] ;  /* 0x004800009814783b */ /* 0x000e620000004200 */
[----:B------:R-:W-:Y:S01]  /*c250*/  @!P6 PRMT R119, R125, 0x5410, RZ ;  /* 0x000054107d77e816 */ /* 0x000fe200000000ff */
[--C-:B------:R-:W-:Y:S01]  /*c260*/  FFMA.FTZ R125, R28, UR4, -R162.reuse ;  /* 0x000000041c7d7c23 */ /* 0x100fe200080108a2 */
[----:B----4-:R-:W-:Y:S01]  /*c270*/  FFMA.FTZ R2, R2, R166, R209 ;  /* 0x000000a602027223 */ /* 0x010fe200000100d1 */
[----:B------:R-:W-:Y:S01]  /*c280*/  FFMA.FTZ R162, R33, UR4, -R162 ;  /* 0x0000000421a27c23 */ /* 0x000fe200080108a2 */
[----:B------:R-:W4:Y:S01]  /*c290*/  MUFU.EX2 R209, R27 ;  /* 0x0000001b00d17308 */ /* 0x000f220000000800 */
[----:B--2---:R-:W-:Y:S01]  /*c2a0*/  LOP3.LUT R168, R118, 0xff, RZ, 0xc0, !PT ;  /* 0x000000ff76a87812 */ /* 0x004fe200078ec0ff */
[----:B------:R-:W-:Y:S01]  /*c2b0*/  FADD.FTZ R2, R227, R2 ;  /* 0x00000002e3027221 */ /* 0x000fe20000010000 */
[----:B------:R2:W2:Y:S01]  /*c2c0*/  LDL.S16 R166, [R1+0x30] ;  /* 0x0000300001a67983 */ /* 0x0004a20000100600 */
[----:B------:R-:W-:Y:S01]  /*c2d0*/  ISETP.LE.U32.AND P6, PT, R24, UR7, PT ;  /* 0x0000000718007c0c */ /* 0x000fe2000bfc3070 */
[--C-:B------:R-:W-:Y:S01]  /*c2e0*/  FFMA.FTZ R126, R30, UR4, -R163.reuse ;  /* 0x000000041e7e7c23 */ /* 0x100fe200080108a3 */
[C---:B------:R-:W-:Y:S01]  /*c2f0*/  HMMA.16816.F32 R12, R120.reuse, R128, R12 ;  /* 0x00000080780c723c */ /* 0x040fe2000000180c */
[----:B------:R-:W-:Y:S02]  /*c300*/  STG.E.U16 desc[UR18][R192.64+-0x80], R119 ;  /* 0xffff8077c0007986 */ /* 0x000fe4000c101512 */
[----:B------:R-:W-:Y:S01]  /*c310*/  FADD.FTZ R32, R229, R2 ;  /* 0x00000002e5207221 */ /* 0x000fe20000010000 */
[----:B------:R-:W-:Y:S01]  /*c320*/  PRMT R2, R173, 0x5410, R174 ;  /* 0x00005410ad027816 */ /* 0x000fe200000000ae */
[--C-:B------:R-:W-:Y:S01]  /*c330*/  FFMA.FTZ R128, R31, UR4, -R163.reuse ;  /* 0x000000041f807c23 */ /* 0x100fe200080108a3 */
[--C-:B------:R-:W-:Y:S01]  /*c340*/  FFMA.FTZ R129, R34, UR4, -R163.reuse ;  /* 0x0000000422817c23 */ /* 0x100fe200080108a3 */
[----:B------:R-:W-:Y:S01]  /*c350*/  LDSM.16.MT88.4 R28, [R177+0xd000] ;  /* 0x00d00000b11c783b */ /* 0x000fe20000004200 */
[C---:B------:R-:W-:Y:S03]  /*c360*/  HMMA.16816.F32 R108, R120.reuse, R130, R108 ;  /* 0x00000082786c723c */ /* 0x040fe6000000186c */
[----:B----4-:R-:W-:Y:S01]  /*c370*/  F2FP.F16.F32.PACK_AB R137, R209, R210 ;  /* 0x000000d2d189723e */ /* 0x010fe200000000ff */
[----:B------:R-:W-:Y:S01]  /*c380*/  FFMA.FTZ R163, R35, UR4, -R163 ;  /* 0x0000000423a37c23 */ /* 0x000fe200080108a3 */
[----:B------:R-:W-:Y:S01]  /*c390*/  LOP3.LUT R2, R2, 0xff00ff, RZ, 0xc0, !PT ;  /* 0x00ff00ff02027812 */ /* 0x000fe200078ec0ff */
[----:B------:R-:W-:Y:S01]  /*c3a0*/  @!P2 HADD2 R251, -R141.H0_H0, -RZ.H0_H0 ;  /* 0xa00000ff8dfba230 */ /* 0x000fe20000000900 */
[----:B------:R-:W4:Y:S01]  /*c3b0*/  LDSM.16.MT88.4 R24, [R176+0xd000] ;  /* 0x00d00000b018783b */ /* 0x000f220000004200 */
[----:B------:R-:W-:Y:S02]  /*c3c0*/  PRMT R136, R137, 0x7632, R136 ;  /* 0x0000763289887816 */ /* 0x000fe40000000088 */
[----:B------:R-:W-:Y:S01]  /*c3d0*/  MUFU.EX2 R163, R163 ;  /* 0x000000a300a37308 */ /* 0x000fe20000000800 */
[C---:B-1----:R-:W-:Y:S03]  /*c3e0*/  HMMA.16816.F32 R16, R120.reuse, R20, R16 ;  /* 0x000000147810723c */ /* 0x042fe60000001810 */
[----:B------:R-:W-:Y:S05]  /*c3f0*/  PRMT R20, R168, 0x5410, R124 ;  /* 0x00005410a8147816 */ /* 0x000fea000000007c */
[--C-:B------:R-:W-:Y:S01]  /*c400*/  HSET2.LE.AND R20, R20, R190.reuse, PT ;  /* 0x000000be14147233 */ /* 0x100fe20003803000 */
[----:B------:R-:W-:Y:S03]  /*c410*/  HMMA.16816.F32 R112, R120, R22, R112 ;  /* 0x000000167870723c */ /* 0x000fe60000001870 */
[----:B------:R-:W-:Y:S02]  /*c420*/  PRMT R22, R169, 0x5410, R172 ;  /* 0x00005410a9167816 */ /* 0x000fe400000000ac */
[--C-:B------:R-:W-:Y:S03]  /*c430*/  HSET2.LE.AND R23, R2, R190.reuse, PT ;  /* 0x000000be02177233 */ /* 0x100fe60003803000 */
[--C-:B------:R-:W-:Y:S01]  /*c440*/  HSET2.LE.AND R22, R22, R190.reuse, PT ;  /* 0x000000be16167233 */ /* 0x100fe20003803000 */
[----:B-----5:R-:W-:Y:S02]  /*c450*/  FFMA.FTZ R0, R0, R165, R207 ;  /* 0x000000a500007223 */ /* 0x020fe400000100cf */
[----:B------:R1:W5:Y:S01]  /*c460*/  LDL.S16 R165, [R1+0x24] ;  /* 0x0000240001a57983 */ /* 0x0003620000100600 */
[----:B------:R-:W-:Y:S01]  /*c470*/  MUFU.EX2 R207, R125 ;  /* 0x0000007d00cf7308 */ /* 0x000fe20000000800 */
[----:B------:R-:W-:Y:S04]  /*c480*/  FADD.FTZ R0, R226, R0 ;  /* 0x00000000e2007221 */ /* 0x000fe80000010000 */
[--C-:B------:R-:W-:Y:S01]  /*c490*/  FADD.FTZ R33, R228, R0.reuse ;  /* 0x00000000e4217221 */ /* 0x100fe20000010000 */
[----:B------:R-:W-:Y:S01]  /*c4a0*/  PRMT R0, R118, 0x7632, R0 ;  /* 0x0000763276007816 */ /* 0x000fe20000000000 */
[----:B------:R-:W-:Y:S02]  /*c4b0*/  FADD.FTZ R118, R233, R32 ;  /* 0x00000020e9767221 */ /* 0x000fe40000010000 */
[----:B------:R-:W-:Y:S01]  /*c4c0*/  FADD.FTZ R2, R232, R33 ;  /* 0x00000021e8027221 */ /* 0x000fe20000010000 */
[----:B------:R-:W-:Y:S01]  /*c4d0*/  LOP3.LUT R167, R0, 0xff, RZ, 0xc0, !PT ;  /* 0x000000ff00a77812 */ /* 0x000fe200078ec0ff */
[----:B------:R-:W1:Y:S01]  /*c4e0*/  LDSM.16.MT88.4 R32, [R117+0x1000] ;  /* 0x001000007520783b */ /* 0x000e620000004200 */
[----:B------:R-:W-:Y:S01]  /*c4f0*/  PRMT R0, R142, 0x5410, R141 ;  /* 0x000054108e007816 */ /* 0x000fe2000000008d */
[----:B------:R-:W-:Y:S01]  /*c500*/  FADD.FTZ R118, R218, R118 ;  /* 0x00000076da767221 */ /* 0x000fe20000010000 */
[----:B------:R-:W-:Y:S01]  /*c510*/  PRMT R21, R167, 0x5410, R170 ;  /* 0x00005410a7157816 */ /* 0x000fe200000000aa */
[----:B------:R-:W-:Y:S01]  /*c520*/  FADD.FTZ R2, R216, R2 ;  /* 0x00000002d8027221 */ /* 0x000fe20000010000 */
[----:B------:R-:W-:Y:S02]  /*c530*/  LOP3.LUT R20, R0, R20, RZ, 0xc0, !PT ;  /* 0x0000001400147212 */ /* 0x000fe400078ec0ff */
[----:B------:R-:W-:Y:S01]  /*c540*/  PRMT R0, R140, 0x5410, R143 ;  /* 0x000054108c007816 */ /* 0x000fe2000000008f */
[----:B------:R-:W-:Y:S01]  /*c550*/  FADD.FTZ R2, R219, R2 ;  /* 0x00000002db027221 */ /* 0x000fe20000010000 */
[--C-:B------:R-:W-:Y:S01]  /*c560*/  HSET2.LE.AND R21, R21, R190.reuse, PT ;  /* 0x000000be15157233 */ /* 0x100fe20003803000 */
[----:B---3--:R-:W-:Y:S01]  /*c570*/  @!P5 HADD2 R180, -R153.H0_H0, -RZ.H0_H0 ;  /* 0xa00000ff99b4d230 */ /* 0x008fe20000000900 */
[----:B------:R-:W-:Y:S03]  /*c580*/  @!P2 PRMT R141, R251, 0x5410, RZ ;  /* 0x00005410fb8da816 */ /* 0x000fe600000000ff */
[----:B------:R-:W-:Y:S01]  /*c590*/  LOP3.LUT R21, R0, R21, RZ, 0xc0, !PT ;  /* 0x0000001500157212 */ /* 0x000fe200078ec0ff */
[----:B------:R3:W-:Y:S01]  /*c5a0*/  @!P5 STL.S16 [R1+0x38], R180 ;  /* 0x000038b40100d387 */ /* 0x0007e20000100600 */
[----:B------:R-:W-:Y:S02]  /*c5b0*/  PRMT R0, R139, 0x5410, R138 ;  /* 0x000054108b007816 */ /* 0x000fe4000000008a */
[----:B------:R-:W-:Y:S02]  /*c5c0*/  ISETP.GT.U32.AND P2, PT, R172, UR7, PT ;  /* 0x00000007ac007c0c */ /* 0x000fe4000bf44070 */
[----:B------:R-:W-:Y:S02]  /*c5d0*/  LOP3.LUT R22, R0, R22, RZ, 0xc0, !PT ;  /* 0x0000001600167212 */ /* 0x000fe400078ec0ff */
[----:B------:R-:W-:Y:S04]  /*c5e0*/  PRMT R0, R137, 0x5410, R136 ;  /* 0x0000541089007816 */ /* 0x000fe80000000088 */
[----:B------:R-:W-:Y:S02]  /*c5f0*/  LOP3.LUT R23, R0, R23, RZ, 0xc0, !PT ;  /* 0x0000001700177212 */ /* 0x000fe400078ec0ff */
[----:B------:R-:W-:Y:S03]  /*c600*/  PRMT R0, R180, 0x7610, R0 ;  /* 0x00007610b4007816 */ /* 0x000fe60000000000 */
[----:B------:R-:W-:Y:S01]  /*c610*/  @P2 HADD2 R246, -R138.H0_H0, -RZ.H0_H0 ;  /* 0xa00000ff8af62230 */ /* 0x000fe20000000900 */
[----:B------:R-:W-:Y:S01]  /*c620*/  @!P5 PRMT R153, R0, 0x5410, RZ ;  /* 0x000054100099d816 */ /* 0x000fe200000000ff */
[C---:B----4-:R-:W-:Y:S01]  /*c630*/  HMMA.16816.F32 R4, R20.reuse, R24, R4 ;  /* 0x000000181404723c */ /* 0x050fe20000001804 */
[----:B------:R4:W4:Y:S04]  /*c640*/  LDL.S16 R0, [R1+0x28] ;  /* 0x0000280001007983 */ /* 0x0009280000100600 */
[----:B------:R-:W-:Y:S01]  /*c650*/  STG.E.U16 desc[UR18][R192.64+-0x7e], R153 ;  /* 0xffff8299c0007986 */ /* 0x000fe2000c101512 */
[----:B------:R-:W-:Y:S01]  /*c660*/  ISETP.LE.U32.AND P5, PT, R203, UR7, PT ;  /* 0x00000007cb007c0c */ /* 0x000fe2000bfa3070 */
[----:B---3--:R-:W3:Y:S01]  /*c670*/  MUFU.EX2 R180, R162 ;  /* 0x000000a200b47308 */ /* 0x008ee20000000800 */
[C---:B------:R-:W-:Y:S01]  /*c680*/  HMMA.16816.F32 R8, R20.reuse, R26, R8 ;  /* 0x0000001a1408723c */ /* 0x040fe20000001808 */
[----:B------:R-:W2:Y:S02]  /*c690*/  LDSM.16.MT88.4 R24, [R152+0x1000] ;  /* 0x001000009818783b */ /* 0x000ea40000004200 */
[----:B------:R-:W-:Y:S06]  /*c6a0*/  @P2 PRMT R138, R246, 0x5410, RZ ;  /* 0x00005410f68a2816 */ /* 0x000fec00000000ff */
[----:B------:R-:W-:Y:S01]  /*c6b0*/  MUFU.EX2 R203, R128 ;  /* 0x0000008000cb7308 */ /* 0x000fe20000000800 */
[C---:B------:R-:W-:Y:S03]  /*c6c0*/  HMMA.16816.F32 R36, R20.reuse, R28, R36 ;  /* 0x0000001c1424723c */ /* 0x040fe60000001824 */
[----:B------:R-:W-:Y:S05]  /*c6d0*/  @!P5 HADD2 R178, -R154.H0_H0, -RZ.H0_H0 ;  /* 0xa00000ff9ab2d230 */ /* 0x000fea0000000900 */
[----:B------:R2:W-:Y:S01]  /*c6e0*/  @!P5 STL.S16 [R1+0x40], R178 ;  /* 0x000040b20100d387 */ /* 0x0005e20000100600 */
[----:B------:R-:W-:Y:S01]  /*c6f0*/  PRMT R120, R178, 0x7610, R120 ;  /* 0x00007610b2787816 */ /* 0x000fe20000000078 */
[C---:B------:R-:W-:Y:S02]  /*c700*/  HMMA.16816.F32 R40, R20.reuse, R30, R40 ;  /* 0x0000001e1428723c */ /* 0x040fe40000001828 */
[----:B------:R4:W4:Y:S01]  /*c710*/  LDL.S16 R124, [R1+0x20] ;  /* 0x00002000017c7983 */ /* 0x0009220000100600 */
[----:B------:R-:W-:Y:S02]  /*c720*/  @!P5 PRMT R154, R120, 0x5410, RZ ;  /* 0x00005410789ad816 */ /* 0x000fe400000000ff */
[----:B------:R-:W-:Y:S01]  /*c730*/  ISETP.LE.U32.AND P5, PT, R204, UR7, PT ;  /* 0x00000007cc007c0c */ /* 0x000fe2000bfa3070 */
[----:B------:R-:W2:Y:S01]  /*c740*/  LDSM.16.MT88.4 R28, [R176+0xf000] ;  /* 0x00f00000b01c783b */ /* 0x000ea20000004200 */
[----:B------:R-:W2:Y:S01]  /*c750*/  MUFU.EX2 R204, R126 ;  /* 0x0000007e00cc7308 */ /* 0x000ea20000000800 */
[C---:B-1----:R-:W-:Y:S03]  /*c760*/  HMMA.16816.F32 R44, R20.reuse, R32, R44 ;  /* 0x00000020142c723c */ /* 0x042fe6000000182c */
[----:B---3--:R-:W-:Y:S02]  /*c770*/  F2FP.F16.F32.PACK_AB R119, R180, R199 ;  /* 0x000000c7b477723e */ /* 0x008fe400000000ff */
[----:B------:R-:W-:Y:S01]  /*c780*/  PRMT R162, R132, 0x7771, RZ ;  /* 0x0000777184a27816 */ /* 0x000fe200000000ff */
[----:B------:R-:W-:Y:S02]  /*c790*/  LDSM.16.MT88.4 R120, [R117+0x3000] ;  /* 0x003000007578783b */ /* 0x000fe40000004200 */
[C---:B------:R-:W-:Y:S03]  /*c7a0*/  HMMA.16816.F32 R48, R20.reuse, R34, R48 ;  /* 0x000000221430723c */ /* 0x040fe60000001830 */
[----:B--2---:R-:W-:Y:S03]  /*c7b0*/  @!P5 HADD2 R166, -R155.H0_H0, -RZ.H0_H0 ;  /* 0xa00000ff9ba6d230 */ /* 0x004fe60000000900 */
[----:B------:R-:W1:Y:S01]  /*c7c0*/  LDSM.16.MT88.4 R32, [R177+0xf000] ;  /* 0x00f00000b120783b */ /* 0x000e620000004200 */
[----:B------:R2:W-:Y:S01]  /*c7d0*/  MUFU.EX2 R178, R129 ;  /* 0x0000008100b27308 */ /* 0x0005e20000000800 */
[C---:B------:R-:W-:Y:S03]  /*c7e0*/  HMMA.16816.F32 R52, R20.reuse, R24, R52 ;  /* 0x000000181434723c */ /* 0x040fe60000001834 */
[----:B------:R-:W-:Y:S02]  /*c7f0*/  PRMT R130, R166, 0x7610, R130 ;  /* 0x00007610a6827816 */ /* 0x000fe40000000082 */
[----:B------:R-:W-:Y:S01]  /*c800*/  F2FP.F16.F32.PACK_AB R135, R203, R204 ;  /* 0x000000cccb87723e */ /* 0x000fe200000000ff */
[----:B------:R3:W-:Y:S01]  /*c810*/  @!P5 STL.S16 [R1+0x30], R166 ;  /* 0x000030a60100d387 */ /* 0x0007e20000100600 */
[----:B------:R-:W-:Y:S01]  /*c820*/  @!P5 PRMT R155, R130, 0x5410, RZ ;  /* 0x00005410829bd816 */ /* 0x000fe200000000ff */
[C---:B------:R-:W-:Y:S02]  /*c830*/  HMMA.16816.F32 R56, R20.reuse, R26, R56 ;  /* 0x0000001a1438723c */ /* 0x040fe40000001838 */
[----:B------:R-:W1:Y:S01]  /*c840*/  LDSM.16.MT88.4 R24, [R152+0x3000] ;  /* 0x003000009818783b */ /* 0x000e620000004200 */
[----:B------:R-:W-:Y:S02]  /*c850*/  ISETP.LE.U32.AND P5, PT, R205, UR7, PT ;  /* 0x00000007cd007c0c */ /* 0x000fe4000bfa3070 */
[----:B------:R-:W3:Y:S01]  /*c860*/  MUFU.EX2 R205, R127 ;  /* 0x0000007f00cd7308 */ /* 0x000ee20000000800 */
[----:B------:R-:W-:Y:S04]  /*c870*/  PRMT R134, R135, 0x7632, R134 ;  /* 0x0000763287867816 */ /* 0x000fe80000000086 */
[----:B--2---:R-:W-:Y:S01]  /*c880*/  LDSM.16.MT88.4 R128, [R117+0x1800] ;  /* 0x001800007580783b */ /* 0x004fe20000004200 */
[C---:B------:R-:W-:Y:S07]  /*c890*/  HMMA.16816.F32 R60, R20.reuse, R28, R60 ;  /* 0x0000001c143c723c */ /* 0x040fee000000183c */
[----:B------:R-:W-:Y:S04]  /*c8a0*/  STG.E.U16 desc[UR18][R160.64+-0x80], R154 ;  /* 0xffff809aa0007986 */ /* 0x000fe8000c101512 */
[----:B------:R2:W-:Y:S01]  /*c8b0*/  STG.E.U16 desc[UR18][R160.64+-0x7e], R155 ;  /* 0xffff829ba0007986 */ /* 0x0005e2000c101512 */
[C---:B------:R-:W-:Y:S03]  /*c8c0*/  HMMA.16816.F32 R64, R20.reuse, R30, R64 ;  /* 0x0000001e1440723c */ /* 0x040fe60000001840 */
[----:B------:R-:W2:Y:S01]  /*c8d0*/  LDSM.16.MT88.4 R28, [R176+0x11000] ;  /* 0x01100000b01c783b */ /* 0x000ea20000004200 */
[----:B---3--:R-:W-:Y:S02]  /*c8e0*/  F2FP.F16.F32.PACK_AB R133, R205, R207 ;  /* 0x000000cfcd85723e */ /* 0x008fe400000000ff */
[----:B------:R-:W-:Y:S02]  /*c8f0*/  PRMT R166, R132, 0x7772, RZ ;  /* 0x0000777284a67816 */ /* 0x000fe400000000ff */
[C---:B-1----:R-:W-:Y:S08]  /*c900*/  HMMA.16816.F32 R68, R20.reuse, R32, R68 ;  /* 0x000000201444723c */ /* 0x042ff00000001844 */
[C---:B------:R-:W-:Y:S08]  /*c910*/  HMMA.16816.F32 R72, R20.reuse, R34, R72 ;  /* 0x000000221448723c */ /* 0x040ff00000001848 */
[C---:B------:R-:W-:Y:S03]  /*c920*/  HMMA.16816.F32 R76, R20.reuse, R120, R76 ;  /* 0x00000078144c723c */ /* 0x040fe6000000184c */
[C---:B------:R-:W-:Y:S02]  /*c930*/  LOP3.LUT R120, R164.reuse, 0xffff, RZ, 0xc0, !PT ;  /* 0x0000ffffa4787812 */ /* 0x040fe400078ec0ff */
[----:B--2---:R-:W-:Y:S02]  /*c940*/  LOP3.LUT R155, R164, 0xff, RZ, 0xc0, !PT ;  /* 0x000000ffa49b7812 */ /* 0x004fe400078ec0ff */
[----:B------:R-:W-:Y:S01]  /*c950*/  SHF.R.U32.HI R120, RZ, 0x8, R120 ;  /* 0x00000008ff787819 */ /* 0x000fe20000011678 */
[C---:B------:R-:W-:Y:S03]  /*c960*/  HMMA.16816.F32 R80, R20.reuse, R122, R80 ;  /* 0x0000007a1450723c */ /* 0x040fe60000001850 */
[----:B------:R-:W-:Y:S05]  /*c970*/  IMAD.MOV.U32 R122, RZ, RZ, R132 ;  /* 0x000000ffff7a7224 */ /* 0x000fea00078e0084 */
[C---:B------:R-:W-:Y:S03]  /*c980*/  HMMA.16816.F32 R84, R20.reuse, R24, R84 ;  /* 0x000000181454723c */ /* 0x040fe60000001854 */
[----:B------:R-:W-:Y:S05]  /*c990*/  LOP3.LUT R154, R122, 0xff, RZ, 0xc0, !PT ;  /* 0x000000ff7a9a7812 */ /* 0x000fea00078ec0ff */
[C---:B------:R-:W-:Y:S01]  /*c9a0*/  HMMA.16816.F32 R88, R20.reuse, R26, R88 ;  /* 0x0000001a1458723c */ /* 0x040fe20000001858 */
[----:B------:R-:W-:Y:S07]  /*c9b0*/  LDSM.16.MT88.4 R24, [R117+0x5000] ;  /* 0x005000007518783b */ /* 0x000fee0000004200 */
[C---:B------:R-:W-:Y:S08]  /*c9c0*/  HMMA.16816.F32 R92, R20.reuse, R28, R92 ;  /* 0x0000001c145c723c */ /* 0x040ff0000000185c */
[C---:B------:R-:W-:Y:S01]  /*c9d0*/  HMMA.16816.F32 R96, R20.reuse, R30, R96 ;  /* 0x0000001e1460723c */ /* 0x040fe20000001860 */
[----:B------:R-:W-:Y:S02]  /*c9e0*/  LDSM.16.MT88.4 R28, [R152+0x5000] ;  /* 0x00500000981c783b */ /* 0x000fe40000004200 */
[----:B-----5:R-:W-:Y:S06]  /*c9f0*/  @!P5 HADD2 R165, -R156.H0_H0, -RZ.H0_H0 ;  /* 0xa00000ff9ca5d230 */ /* 0x020fec0000000900 */
[----:B------:R1:W-:Y:S01]  /*ca00*/  @!P5 STL.S16 [R1+0x24], R165 ;  /* 0x000024a50100d387 */ /* 0x0003e20000100600 */
[----:B------:R-:W-:Y:S04]  /*ca10*/  PRMT R32, R165, 0x7610, R32 ;  /* 0x00007610a5207816 */ /* 0x000fe80000000020 */
[----:B------:R-:W-:Y:S02]  /*ca20*/  @!P5 PRMT R156, R32, 0x5410, RZ ;  /* 0x00005410209cd816 */ /* 0x000fe400000000ff */
[----:B------:R-:W2:Y:S01]  /*ca30*/  LDSM.16.MT88.4 R32, [R177+0x11000] ;  /* 0x01100000b120783b */ /* 0x000ea20000004200 */
[----:B------:R-:W-:Y:S07]  /*ca40*/  ISETP.GT.U32.AND P5, PT, R206, UR7, PT ;  /* 0x00000007ce007c0c */ /* 0x000fee000bfa4070 */
[----:B------:R-:W-:Y:S01]  /*ca50*/  STG.E.U16 desc[UR18][R192.64+-0x70], R156 ;  /* 0xffff909cc0007986 */ /* 0x000fe2000c101512 */
[----:B-1----:R-:W-:Y:S02]  /*ca60*/  PRMT R165, R132, 0x7773, RZ ;  /* 0x0000777384a57816 */ /* 0x002fe400000000ff */
[----:B------:R-:W-:Y:S03]  /*ca70*/  PRMT R132, R133, 0x7632, R132 ;  /* 0x0000763285847816 */ /* 0x000fe60000000084 */
[----:B----4-:R-:W-:Y:S05]  /*ca80*/  @P5 HADD2 R0, -R157.H0_H0, -RZ.H0_H0 ;  /* 0xa00000ff9d005230 */ /* 0x010fea0000000900 */
[----:B------:R1:W-:Y:S01]  /*ca90*/  @P5 STL.S16 [R1+0x28], R0 ;  /* 0x0000280001005387 */ /* 0x0003e20000100600 */
[----:B------:R-:W-:Y:S01]  /*caa0*/  PRMT R121, R0, 0x7610, R121 ;  /* 0x0000761000797816 */ /* 0x000fe20000000079 */
[C---:B--2---:R-:W-:Y:S03]  /*cab0*/  HMMA.16816.F32 R100, R20.reuse, R32, R100 ;  /* 0x000000201464723c */ /* 0x044fe60000001864 */
[----:B------:R-:W-:Y:S01]  /*cac0*/  @P5 PRMT R157, R121, 0x5410, RZ ;  /* 0x00005410799d5816 */ /* 0x000fe200000000ff */
[----:B------:R-:W-:Y:S01]  /*cad0*/  FADD.FTZ R33, R217, R2 ;  /* 0x00000002d9217221 */ /* 0x000fe20000010000 */
[----:B------:R-:W-:Y:S03]  /*cae0*/  F2FP.F16.F32.PACK_AB R2, R163, R178 ;  /* 0x000000b2a302723e */ /* 0x000fe600000000ff */
[----:B------:R2:W-:Y:S01]  /*caf0*/  STG.E.U16 desc[UR18][R192.64+-0x6e], R157 ;  /* 0xffff929dc0007986 */ /* 0x0005e2000c101512 */
[C---:B------:R-:W-:Y:S08]  /*cb00*/  HMMA.16816.F32 R104, R20.reuse, R34, R104 ;  /* 0x000000221468723c */ /* 0x040ff00000001868 */
[C---:B------:R-:W-:Y:S03]  /*cb10*/  HMMA.16816.F32 R12, R20.reuse, R24, R12 ;  /* 0x00000018140c723c */ /* 0x040fe6000000180c */
[----:B------:R-:W-:Y:S01]  /*cb20*/  @P4 HADD2 R124, -R158.H0_H0, -RZ.H0_H0 ;  /* 0xa00000ff9e7c4230 */ /* 0x000fe20000000900 */
[----:B------:R-:W-:Y:S02]  /*cb30*/  PRMT R24, R155, 0x5410, R120 ;  /* 0x000054109b187816 */ /* 0x000fe40000000078 */
[----:B-1----:R-:W-:Y:S02]  /*cb40*/  LOP3.LUT R0, R120, 0xffff, RZ, 0xc0, !PT ;  /* 0x0000ffff78007812 */ /* 0x002fe400078ec0ff */
[----:B------:R-:W-:Y:S01]  /*cb50*/  @P4 STL.S16 [R1+0x20], R124 ;  /* 0x0000207c01004387 */ /* 0x000fe20000100600 */
[C---:B------:R-:W-:Y:S03]  /*cb60*/  HMMA.16816.F32 R108, R20.reuse, R26, R108 ;  /* 0x0000001a146c723c */ /* 0x040fe6000000186c */
[----:B------:R3:W4:Y:S01]  /*cb70*/  LDL.S16 R121, [R1+0x1c] ;  /* 0x00001c0001797983 */ /* 0x0007220000100600 */
[----:B------:R-:W-:Y:S02]  /*cb80*/  ISETP.LE.U32.AND P5, PT, R0, UR7, PT ;  /* 0x0000000700007c0c */ /* 0x000fe4000bfa3070 */
[----:B------:R-:W-:Y:S01]  /*cb90*/  PRMT R0, R124, 0x7610, R0 ;  /* 0x000076107c007816 */ /* 0x000fe20000000000 */
[----:B------:R3:W5:Y:S01]  /*cba0*/  LDL.S16 R227, [R1+0x18] ;  /* 0x0000180001e37983 */ /* 0x0007620000100600 */
[C---:B------:R-:W-:Y:S03]  /*cbb0*/  HMMA.16816.F32 R16, R20.reuse, R28, R16 ;  /* 0x0000001c1410723c */ /* 0x040fe60000001810 */
[----:B------:R3:W3:Y:S01]  /*cbc0*/  LDL.S16 R226, [R1+0x14] ;  /* 0x0000140001e27983 */ /* 0x0006e20000100600 */
[----:B------:R-:W-:Y:S01]  /*cbd0*/  @P4 PRMT R158, R0, 0x5410, RZ ;  /* 0x00005410009e4816 */ /* 0x000fe200000000ff */
[----:B--2---:R-:W-:Y:S01]  /*cbe0*/  FADD.FTZ R157, R220, R33 ;  /* 0x00000021dc9d7221 */ /* 0x004fe20000010000 */
[----:B------:R-:W-:Y:S01]  /*cbf0*/  ISETP.LE.U32.AND P4, PT, R171, UR7, PT ;  /* 0x00000007ab007c0c */ /* 0x000fe2000bf83070 */
[----:B------:R1:W2:Y:S01]  /*cc00*/  LDL.S16 R218, [R1+0x10] ;  /* 0x0000100001da7983 */ /* 0x0002a20000100600 */
[----:B------:R-:W-:Y:S03]  /*cc10*/  HMMA.16816.F32 R112, R20, R30, R112 ;  /* 0x0000001e1470723c */ /* 0x000fe60000001870 */
[----:B------:R1:W2:Y:S01]  /*cc20*/  LDL.S16 R216, [R1+0x4] ;  /* 0x0000040001d87983 */ /* 0x0002a20000100600 */
[----:B------:R-:W-:Y:S01]  /*cc30*/  FADD.FTZ R0, R225, R118 ;  /* 0x00000076e1007221 */ /* 0x000fe20000010000 */
[----:B------:R-:W-:Y:S01]  /*cc40*/  PRMT R26, R135, 0x5410, R134 ;  /* 0x00005410871a7816 */ /* 0x000fe20000000086 */
[----:B------:R-:W-:Y:S01]  /*cc50*/  @!P5 HADD2 R242, -R132.H0_H0, -RZ.H0_H0 ;  /* 0xa00000ff84f2d230 */ /* 0x000fe20000000900 */
[----:B------:R-:W1:Y:S01]  /*cc60*/  LDSM.16.MT88.4 R124, [R176+0xd800] ;  /* 0x00d80000b07c783b */ /* 0x000e620000004200 */
[----:B------:R-:W-:Y:S01]  /*cc70*/  FADD.FTZ R32, R221, R0 ;  /* 0x00000000dd207221 */ /* 0x000fe20000010000 */
[C---:B------:R-:W-:Y:S02]  /*cc80*/  PRMT R118, R119.reuse, 0x7632, R118 ;  /* 0x0000763277767816 */ /* 0x040fe40000000076 */
[----:B------:R-:W-:Y:S02]  /*cc90*/  PRMT R0, R2, 0x7632, R0 ;  /* 0x0000763202007816 */ /* 0x000fe40000000000 */
[----:B------:R-:W-:Y:S02]  /*cca0*/  PRMT R28, R119, 0x5410, R118 ;  /* 0x00005410771c7816 */ /* 0x000fe40000000076 */
[----:B------:R1:W-:Y:S01]  /*ccb0*/  STG.E.U16 desc[UR18][R160.64+-0x70], R158 ;  /* 0xffff909ea0007986 */ /* 0x0003e2000c101512 */
[----:B------:R-:W-:Y:S02]  /*ccc0*/  PRMT R25, R164, 0x7632, R25 ;  /* 0x00007632a4197816 */ /* 0x000fe40000000019 */
[--C-:B------:R-:W-:Y:S02]  /*ccd0*/  HSET2.LE.AND R24, R24, R190.reuse, PT ;  /* 0x000000be18187233 */ /* 0x100fe40003803000 */
[----:B------:R-:W-:Y:S02]  /*cce0*/  LOP3.LUT R153, R25, 0xff, RZ, 0xc0, !PT ;  /* 0x000000ff19997812 */ /* 0x000fe400078ec0ff */
[----:B------:R-:W-:Y:S02]  /*ccf0*/  PRMT R25, R133, 0x5410, R132 ;  /* 0x0000541085197816 */ /* 0x000fe40000000084 */
[----:B------:R-:W-:Y:S02]  /*cd00*/  SHF.R.U32.HI R164, RZ, 0x18, R164 ;  /* 0x00000018ffa47819 */ /* 0x000fe400000116a4 */
[----:B------:R-:W-:Y:S02]  /*cd10*/  LOP3.LUT R24, R25, R24, RZ, 0xc0, !PT ;  /* 0x0000001819187212 */ /* 0x000fe400078ec0ff */
[----:B------:R-:W-:Y:S02]  /*cd20*/  PRMT R25, R153, 0x5410, R164 ;  /* 0x0000541099197816 */ /* 0x000fe400000000a4 */
[----:B------:R-:W-:Y:S02]  /*cd30*/  PRMT R27, R166, 0x5410, R165 ;  /* 0x00005410a61b7816 */ /* 0x000fe400000000a5 */
[----:B------:R-:W-:Y:S02]  /*cd40*/  @!P5 PRMT R132, R242, 0x5410, RZ ;  /* 0x00005410f284d816 */ /* 0x000fe400000000ff */
[--C-:B------:R-:W-:Y:S02]  /*cd50*/  HSET2.LE.AND R25, R25, R190.reuse, PT ;  /* 0x000000be19197233 */ /* 0x100fe40003803000 */
[----:B------:R-:W-:Y:S02]  /*cd60*/  LOP3.LUT R27, R27, 0xff00ff, RZ, 0xc0, !PT ;  /* 0x00ff00ff1b1b7812 */ /* 0x000fe400078ec0ff */
[----:B------:R-:W-:Y:S02]  /*cd70*/  PRMT R20, R2, 0x5410, R0 ;  /* 0x0000541002147816 */ /* 0x000fe40000000000 */
[----:B------:R-:W-:Y:S02]  /*cd80*/  LOP3.LUT R25, R26, R25, RZ, 0xc0, !PT ;  /* 0x000000191a197212 */ /* 0x000fe400078ec0ff */
[----:B------:R-:W-:Y:S02]  /*cd90*/  PRMT R26, R154, 0x5410, R162 ;  /* 0x000054109a1a7816 */ /* 0x000fe400000000a2 */
[----:B------:R-:W-:Y:S02]  /*cda0*/  ISETP.LE.U32.AND P2, PT, R153, UR7, PT ;  /* 0x0000000799007c0c */ /* 0x000fe4000bf43070 */
[----:B------:R-:W-:Y:S02]  /*cdb0*/  ISETP.GT.U32.AND P5, PT, R166, UR7, PT ;  /* 0x00000007a6007c0c */ /* 0x000fe4000bfa4070 */
[--C-:B------:R-:W-:Y:S02]  /*cdc0*/  HSET2.LE.AND R26, R26, R190.reuse, PT ;  /* 0x000000be1a1a7233 */ /* 0x100fe40003803000 */
[----:B------:R-:W-:Y:S03]  /*cdd0*/  HSET2.LE.AND R27, R27, R190, PT ;  /* 0x000000be1b1b7233 */ /* 0x000fe60003803000 */
[----:B------:R-:W-:Y:S02]  /*cde0*/  LOP3.LUT R26, R28, R26, RZ, 0xc0, !PT ;  /* 0x0000001a1c1a7212 */ /* 0x000fe400078ec0ff */
[----:B------:R-:W-:Y:S02]  /*cdf0*/  LOP3.LUT R27, R20, R27, RZ, 0xc0, !PT ;  /* 0x0000001b141b7212 */ /* 0x000fe400078ec0ff */
[----:B------:R-:W-:Y:S02]  /*ce00*/  @!P2 HADD2 R241, -R135.H0_H0, -RZ.H0_H0 ;  /* 0xa00000ff87f1a230 */ /* 0x000fe40000000900 */
[----:B------:R-:W-:Y:S03]  /*ce10*/  @P5 HADD2 R239, -R2.H0_H0, -RZ.H0_H0 ;  /* 0xa00000ff02ef5230 */ /* 0x000fe60000000900 */
[----:B------:R-:W-:Y:S02]  /*ce20*/  @!P2 PRMT R135, R241, 0x5410, RZ ;  /* 0x00005410f187a816 */ /* 0x000fe400000000ff */
[----:B------:R-:W-:Y:S02]  /*ce30*/  @P5 PRMT R2, R239, 0x5410, RZ ;  /* 0x00005410ef025816 */ /* 0x000fe400000000ff */
[----:B------:R-:W-:Y:S11]  /*ce40*/  ISETP.GT.U32.AND P2, PT, R165, UR7, PT ;  /* 0x00000007a5007c0c */ /* 0x000ff6000bf44070 */
[----:B------:R-:W-:Y:S02]  /*ce50*/  @!UPT UIADD3 URZ, UPT, UPT, URZ, URZ, URZ ;  /* 0x000000fffffff290 */ /* 0x000fe4000fffe0ff */
[----:B------:R-:W-:Y:S05]  /*ce60*/  @P2 HADD2 R236, -R0.H0_H0, -RZ.H0_H0 ;  /* 0xa00000ff00ec2230 */ /* 0x000fea0000000900 */
[----:B------:R-:W-:Y:S01]  /*ce70*/  @P2 PRMT R0, R236, 0x5410, RZ ;  /* 0x00005410ec002816 */ /* 0x000fe200000000ff */
[----:B----4-:R-:W-:Y:S02]  /*ce80*/  @P3 HADD2 R121, -R159.H0_H0, -RZ.H0_H0 ;  /* 0xa00000ff9f793230 */ /* 0x010fe40000000900 */
[----:B-----5:R-:W-:Y:S03]  /*ce90*/  @!P4 HADD2 R227, -R149.H0_H0, -RZ.H0_H0 ;  /* 0xa00000ff95e3c230 */ /* 0x020fe60000000900 */
[----:B------:R4:W-:Y:S01]  /*cea0*/  @P3 STL.S16 [R1+0x1c], R121 ;  /* 0x00001c7901003387 */ /* 0x0009e20000100600 */
[----:B------:R-:W-:Y:S01]  /*ceb0*/  PRMT R123, R121, 0x7610, R123 ;  /* 0x00007610797b7816 */ /* 0x000fe2000000007b */
[----:B---3--:R-:W-:Y:S02]  /*cec0*/  @!P6 HADD2 R226, -R148.H0_H0, -RZ.H0_H0 ;  /* 0xa00000ff94e2e230 */ /* 0x008fe40000000900 */
[----:B------:R3:W5:Y:S01]  /*ced0*/  LDL.S16 R206, [R1+0xc] ;  /* 0x00000c0001ce7983 */ /* 0x0007620000100600 */
[----:B------:R-:W-:Y:S02]  /*cee0*/  @P3 PRMT R159, R123, 0x5410, RZ ;  /* 0x000054107b9f3816 */ /* 0x000fe400000000ff */
[----:B------:R-:W-:Y:S01]  /*cef0*/  ISETP.LE.U32.AND P3, PT, R175, UR7, PT ;  /* 0x00000007af007c0c */ /* 0x000fe2000bf63070 */
[----:B------:R3:W3:Y:S01]  /*cf00*/  LDL.S16 R171, [R1+0x8] ;  /* 0x0000080001ab7983 */ /* 0x0006e20000100600 */
[----:B------:R-:W-:Y:S02]  /*cf10*/  PRMT R22, R227, 0x7610, R22 ;  /* 0x00007610e3167816 */ /* 0x000fe40000000016 */
[----:B------:R-:W-:Y:S01]  /*cf20*/  PRMT R21, R226, 0x7610, R21 ;  /* 0x00007610e2157816 */ /* 0x000fe20000000015 */
[----:B-1----:R1:W3:Y:S01]  /*cf30*/  LDL.S16 R158, [R1] ;  /* 0x00000000019e7983 */ /* 0x0022e20000100600 */
[----:B------:R-:W-:Y:S02]  /*cf40*/  @!P4 PRMT R149, R22, 0x5410, RZ ;  /* 0x000054101695c816 */ /* 0x000fe400000000ff */
[----:B------:R-:W-:Y:S01]  /*cf50*/  @!P6 PRMT R148, R21, 0x5410, RZ ;  /* 0x000054101594e816 */ /* 0x000fe200000000ff */
[----:B------:R-:W-:Y:S04]  /*cf60*/  STG.E.U16 desc[UR18][R160.64+-0x6e], R159 ;  /* 0xffff929fa0007986 */ /* 0x000fe8000c101512 */
[----:B------:R-:W-:Y:S01]  /*cf70*/  @!P4 STL.S16 [R1+0x18], R227 ;  /* 0x000018e30100c387 */ /* 0x000fe20000100600 */
[----:B--2---:R-:W-:Y:S01]  /*cf80*/  @!P3 HADD2 R218, -R151.H0_H0, -RZ.H0_H0 ;  /* 0xa00000ff97dab230 */ /* 0x004fe20000000900 */
[----:B------:R-:W-:Y:S02]  /*cf90*/  ISETP.LE.U32.AND P4, PT, R179, UR7, PT ;  /* 0x00000007b3007c0c */ /* 0x000fe4000bf83070 */
[----:B------:R-:W-:Y:S01]  /*cfa0*/  STG.E.U16 desc[UR18][R192.64+-0x60], R149 ;  /* 0xffffa095c0007986 */ /* 0x000fe2000c101512 */
[----:B----4-:R-:W-:Y:S01]  /*cfb0*/  FADD.FTZ R121, R224, R32 ;  /* 0x00000020e0797221 */ /* 0x010fe20000010000 */
[----:B------:R-:W-:Y:S02]  /*cfc0*/  PRMT R20, R218, 0x7610, R20 ;  /* 0x00007610da147816 */ /* 0x000fe40000000014 */
[----:B------:R-:W2:Y:S01]  /*cfd0*/  LDSM.16.MT88.4 R32, [R177+0xd800] ;  /* 0x00d80000b120783b */ /* 0x000ea20000004200 */
[----:B------:R-:W-:Y:S01]  /*cfe0*/  FADD.FTZ R156, R208, R121 ;  /* 0x00000079d09c7221 */ /* 0x000fe20000010000 */
[----:B------:R-:W-:Y:S01]  /*cff0*/  @!P3 PRMT R151, R20, 0x5410, RZ ;  /* 0x000054101497b816 */ /* 0x000fe200000000ff */
[C---:B------:R-:W-:Y:S05]  /*d000*/  HMMA.16816.F32 R120, R24.reuse, R124, R4 ;  /* 0x0000007c1878723c */ /* 0x040fea0000001804 */
[----:B------:R-:W4:Y:S01]  /*d010*/  LDSM.16.MT88.4 R4, [R152+0x1800] ;  /* 0x001800009804783b */ /* 0x000f220000004200 */
[----:B------:R-:W-:Y:S02]  /*d020*/  @!P4 HADD2 R216, -R150.H0_H0, -RZ.H0_H0 ;  /* 0xa00000ff96d8c230 */ /* 0x000fe40000000900 */
[C---:B------:R-:W-:Y:S03]  /*d030*/  HMMA.16816.F32 R124, R24.reuse, R126, R8 ;  /* 0x0000007e187c723c */ /* 0x040fe60000001808 */
[----:B------:R-:W-:Y:S02]  /*d040*/  PRMT R30, R216, 0x7610, R30 ;  /* 0x00007610d81e7816 */ /* 0x000fe4000000001e */
[----:B------:R-:W1:Y:S02]  /*d050*/  LDSM.16.MT88.4 R8, [R176+0xf800] ;  /* 0x00f80000b008783b */ /* 0x000e640000004200 */
[----:B------:R-:W-:Y:S06]  /*d060*/  @!P4 PRMT R150, R30, 0x5410, RZ ;  /* 0x000054101e96c816 */ /* 0x000fec00000000ff */
[----:B------:R-:W1:Y:S08]  /*d070*/  LDSM.16.MT88.4 R20, [R177+0xf800] ;  /* 0x00f80000b114783b */ /* 0x000e700000004200 */
[----:B------:R-:W-:Y:S04]  /*d080*/  STG.E.U16 desc[UR18][R192.64+-0x5e], R148 ;  /* 0xffffa294c0007986 */ /* 0x000fe8000c101512 */
[----:B------:R-:W-:Y:S01]  /*d090*/  @!P6 STL.S16 [R1+0x14], R226 ;  /* 0x000014e20100e387 */ /* 0x000fe20000100600 */
[----:B------:R-:W-:Y:S01]  /*d0a0*/  ISETP.LE.U32.AND P6, PT, R198, UR7, PT ;  /* 0x00000007c6007c0c */ /* 0x000fe2000bfc3070 */
[C---:B--2---:R-:W-:Y:S02]  /*d0b0*/  HMMA.16816.F32 R36, R24.reuse, R32, R36 ;  /* 0x000000201824723c */ /* 0x044fe40000001824 */
[----:B------:R-:W-:Y:S04]  /*d0c0*/  STG.E.U16 desc[UR18][R160.64+-0x60], R151 ;  /* 0xffffa097a0007986 */ /* 0x000fe8000c101512 */
[----:B------:R-:W-:Y:S01]  /*d0d0*/  @!P3 STL.S16 [R1+0x10], R218 ;  /* 0x000010da0100b387 */ /* 0x000fe20000100600 */
[----:B------:R-:W-:Y:S01]  /*d0e0*/  ISETP.GT.U32.AND P3, PT, R200, UR7, PT ;  /* 0x00000007c8007c0c */ /* 0x000fe2000bf64070 */
[C---:B------:R-:W-:Y:S02]  /*d0f0*/  HMMA.16816.F32 R40, R24.reuse, R34, R40 ;  /* 0x000000221828723c */ /* 0x040fe40000001828 */
[----:B------:R-:W-:Y:S04]  /*d100*/  STG.E.U16 desc[UR18][R160.64+-0x5e], R150 ;  /* 0xffffa296a0007986 */ /* 0x000fe8000c101512 */
[----:B------:R-:W-:Y:S01]  /*d110*/  @!P4 STL.S16 [R1+0x4], R216 ;  /* 0x000004d80100c387 */ /* 0x000fe20000100600 */
[----:B------:R-:W-:Y:S01]  /*d120*/  ISETP.GT.U32.AND P4, PT, R201, UR7, PT ;  /* 0x00000007c9007c0c */ /* 0x000fe2000bf84070 */
[C---:B------:R-:W-:Y:S08]  /*d130*/  HMMA.16816.F32 R44, R24.reuse, R128, R44 ;  /* 0x00000080182c723c */ /* 0x040ff0000000182c */
[C---:B------:R-:W-:Y:S08]  /*d140*/  HMMA.16816.F32 R48, R24.reuse, R130, R48 ;  /* 0x000000821830723c */ /* 0x040ff00000001830 */
[C---:B----4-:R-:W-:Y:S08]  /*d150*/  HMMA.16816.F32 R52, R24.reuse, R4, R52 ;  /* 0x000000041834723c */ /* 0x050ff00000001834 */
[C---:B------:R-:W-:Y:S08]  /*d160*/  HMMA.16816.F32 R56, R24.reuse, R6, R56 ;  /* 0x000000061838723c */ /* 0x040ff00000001838 */
[C---:B-1----:R-:W-:Y:S08]  /*d170*/  HMMA.16816.F32 R60, R24.reuse, R8, R60 ;  /* 0x00000008183c723c */ /* 0x042ff0000000183c */
[C---:B------:R-:W-:Y:S01]  /*d180*/  HMMA.16816.F32 R64, R24.reuse, R10, R64 ;  /* 0x0000000a1840723c */ /* 0x040fe20000001840 */
[----:B------:R-:W-:Y:S07]  /*d190*/  LDSM.16.MT88.4 R8, [R176+0x11800] ;  /* 0x01180000b008783b */ /* 0x000fee0000004200 */
[C---:B------:R-:W-:Y:S08]  /*d1a0*/  HMMA.16816.F32 R68, R24.reuse, R20, R68 ;  /* 0x000000141844723c */ /* 0x040ff00000001844 */
[C---:B------:R-:W-:Y:S01]  /*d1b0*/  HMMA.16816.F32 R72, R24.reuse, R22, R72 ;  /* 0x000000161848723c */ /* 0x040fe20000001848 */
[----:B------:R-:W-:Y:S02]  /*d1c0*/  LDSM.16.MT88.4 R20, [R177+0x11800] ;  /* 0x01180000b114783b */ /* 0x000fe40000004200 */
[----:B-----5:R-:W-:Y:S02]  /*d1d0*/  @!P6 HADD2 R206, -R145.H0_H0, -RZ.H0_H0 ;  /* 0xa00000ff91cee230 */ /* 0x020fe40000000900 */
[----:B---3--:R-:W-:Y:S04]  /*d1e0*/  @P3 HADD2 R171, -R144.H0_H0, -RZ.H0_H0 ;  /* 0xa00000ff90ab3230 */ /* 0x008fe80000000900 */
[----:B------:R-:W-:Y:S01]  /*d1f0*/  @!P6 STL.S16 [R1+0xc], R206 ;  /* 0x00000cce0100e387 */ /* 0x000fe20000100600 */
[----:B------:R-:W-:Y:S01]  /*d200*/  PRMT R29, R206, 0x7610, R29 ;  /* 0x00007610ce1d7816 */ /* 0x000fe2000000001d */
[----:B------:R-:W-:Y:S02]  /*d210*/  @P4 HADD2 R158, -R147.H0_H0, -RZ.H0_H0 ;  /* 0xa00000ff939e4230 */ /* 0x000fe40000000900 */
[----:B------:R-:W-:Y:S01]  /*d220*/  @P3 STL.S16 [R1+0x8], R171 ;  /* 0x000008ab01003387 */ /* 0x000fe20000100600 */
[----:B------:R-:W-:Y:S02]  /*d230*/  PRMT R28, R171, 0x7610, R28 ;  /* 0x00007610ab1c7816 */ /* 0x000fe4000000001c */
[----:B------:R-:W-:Y:S01]  /*d240*/  @!P6 PRMT R145, R29, 0x5410, RZ ;  /* 0x000054101d91e816 */ /* 0x000fe200000000ff */
[----:B------:R-:W-:Y:S01]  /*d250*/  @P4 STL.S16 [R1], R158 ;  /* 0x0000009e01004387 */ /* 0x000fe20000100600 */
[----:B------:R-:W-:Y:S02]  /*d260*/  @P3 PRMT R144, R28, 0x5410, RZ ;  /* 0x000054101c903816 */ /* 0x000fe400000000ff */
[----:B------:R-:W-:Y:S01]  /*d270*/  PRMT R4, R158, 0x7610, R4 ;  /* 0x000076109e047816 */ /* 0x000fe20000000004 */
[----:B------:R-:W1:Y:S01]  /*d280*/  LDSM.16.MT88.4 R28, [R117+0x3800] ;  /* 0x00380000751c783b */ /* 0x000e620000004200 */
[----:B------:R-:W-:Y:S02]  /*d290*/  ISETP.GT.U32.AND P6, PT, R202, UR7, PT ;  /* 0x00000007ca007c0c */ /* 0x000fe4000bfc4070 */
[----:B------:R-:W-:Y:S02]  /*d2a0*/  ISETP.LE.U32.AND P3, PT, R168, UR7, PT ;  /* 0x00000007a8007c0c */ /* 0x000fe4000bf63070 */
[----:B------:R-:W-:Y:S02]  /*d2b0*/  @P4 PRMT R147, R4, 0x5410, RZ ;  /* 0x0000541004934816 */ /* 0x000fe400000000ff */
[----:B------:R-:W-:Y:S01]  /*d2c0*/  ISETP.LE.U32.AND P4, PT, R167, UR7, PT ;  /* 0x00000007a7007c0c */ /* 0x000fe2000bf83070 */
[----:B------:R-:W2:Y:S06]  /*d2d0*/  LDSM.16.MT88.4 R4, [R152+0x3800] ;  /* 0x003800009804783b */ /* 0x000eac0000004200 */
[----:B------:R-:W-:Y:S02]  /*d2e0*/  @P6 HADD2 R252, -R146.H0_H0, -RZ.H0_H0 ;  /* 0xa00000ff92fc6230 */ /* 0x000fe40000000900 */
[----:B------:R-:W-:Y:S01]  /*d2f0*/  STG.E.U16 desc[UR18][R192.64+-0x50], R145 ;  /* 0xffffb091c0007986 */ /* 0x000fe2000c101512 */
[----:B------:R-:W-:Y:S02]  /*d300*/  @!P3 HADD2 R250, -R142.H0_H0, -RZ.H0_H0 ;  /* 0xa00000ff8efab230 */ /* 0x000fe40000000900 */
[----:B------:R-:W-:Y:S01]  /*d310*/  @P6 PRMT R146, R252, 0x5410, RZ ;  /* 0x00005410fc926816 */ /* 0x000fe200000000ff */
[----:B------:R-:W-:Y:S01]  /*d320*/  STG.E.U16 desc[UR18][R192.64+-0x4e], R144 ;  /* 0xffffb290c0007986 */ /* 0x000fe2000c101512 */
[----:B------:R-:W-:Y:S01]  /*d330*/  ISETP.LE.U32.AND P6, PT, R170, UR7, PT ;  /* 0x00000007aa007c0c */ /* 0x000fe2000bfc3070 */
[----:B------:R-:W-:Y:S01]  /*d340*/  @!P4 HADD2 R248, -R140.H0_H0, -RZ.H0_H0 ;  /* 0xa00000ff8cf8c230 */ /* 0x000fe20000000900 */
[----:B------:R-:W-:Y:S01]  /*d350*/  @!P3 PRMT R142, R250, 0x5410, RZ ;  /* 0x00005410fa8eb816 */ /* 0x000fe200000000ff */
[----:B------:R-:W-:Y:S01]  /*d360*/  STG.E.U16 desc[UR18][R160.64+-0x50], R147 ;  /* 0xffffb093a0007986 */ /* 0x000fe2000c101512 */
[----:B------:R-:W-:Y:S02]  /*d370*/  ISETP.LE.U32.AND P3, PT, R169, UR7, PT ;  /* 0x00000007a9007c0c */ /* 0x000fe4000bf63070 */
[----:B------:R-:W-:Y:S01]  /*d380*/  @!P4 PRMT R140, R248, 0x5410, RZ ;  /* 0x00005410f88cc816 */ /* 0x000fe200000000ff */
[----:B------:R-:W-:Y:S01]  /*d390*/  STG.E.U16 desc[UR18][R160.64+-0x4e], R146 ;  /* 0xffffb292a0007986 */ /* 0x000fe2000c101512 */
[----:B------:R-:W-:Y:S03]  /*d3a0*/  ISETP.GT.U32.AND P4, PT, R173, UR7, PT ;  /* 0x00000007ad007c0c */ /* 0x000fe6000bf84070 */
[----:B------:R-:W-:Y:S02]  /*d3b0*/  STG.E.U16 desc[UR18][R192.64+-0x40], R142 ;  /* 0xffffc08ec0007986 */ /* 0x000fe4000c101512 */
[----:B------:R-:W-:Y:S02]  /*d3c0*/  @!P6 HADD2 R247, -R143.H0_H0, -RZ.H0_H0 ;  /* 0xa00000ff8ff7e230 */ /* 0x000fe40000000900 */
[----:B------:R-:W-:Y:S02]  /*d3d0*/  STG.E.U16 desc[UR18][R192.64+-0x3e], R141 ;  /* 0xffffc28dc0007986 */ /* 0x000fe4000c101512 */
[----:B------:R-:W-:Y:S01]  /*d3e0*/  @!P3 HADD2 R249, -R139.H0_H0, -RZ.H0_H0 ;  /* 0xa00000ff8bf9b230 */ /* 0x000fe20000000900 */
[----:B------:R-:W-:Y:S01]  /*d3f0*/  @!P6 PRMT R143, R247, 0x5410, RZ ;  /* 0x00005410f78fe816 */ /* 0x000fe200000000ff */
[C---:B-1----:R-:W-:Y:S01]  /*d400*/  HMMA.16816.F32 R76, R24.reuse, R28, R76 ;  /* 0x0000001c184c723c */ /* 0x042fe2000000184c */
[----:B------:R-:W-:Y:S02]  /*d410*/  STG.E.U16 desc[UR18][R160.64+-0x40], R140 ;  /* 0xffffc08ca0007986 */ /* 0x000fe4000c101512 */
[----:B------:R-:W-:Y:S01]  /*d420*/  ISETP.GT.U32.AND P6, PT, R174, UR7, PT ;  /* 0x00000007ae007c0c */ /* 0x000fe2000bfc4070 */
[----:B------:R-:W-:Y:S01]  /*d430*/  @P4 HADD2 R245, -R137.H0_H0, -RZ.H0_H0 ;  /* 0xa00000ff89f54230 */ /* 0x000fe20000000900 */
[----:B------:R-:W-:Y:S01]  /*d440*/  @!P3 PRMT R139, R249, 0x5410, RZ ;  /* 0x00005410f98bb816 */ /* 0x000fe200000000ff */
[----:B------:R-:W-:Y:S01]  /*d450*/  STG.E.U16 desc[UR18][R160.64+-0x3e], R143 ;  /* 0xffffc28fa0007986 */ /* 0x000fe2000c101512 */
[----:B------:R-:W-:Y:S01]  /*d460*/  ISETP.LE.U32.AND P3, PT, R155, UR7, PT ;  /* 0x000000079b007c0c */ /* 0x000fe2000bf63070 */
[C---:B------:R-:W-:Y:S02]  /*d470*/  HMMA.16816.F32 R80, R24.reuse, R30, R80 ;  /* 0x0000001e1850723c */ /* 0x040fe40000001850 */
[----:B------:R1:W3:Y:S01]  /*d480*/  LDSM.16.MT88.4 R28, [R117+0x5800] ;  /* 0x00580000751c783b */ /* 0x0002e20000004200 */
[----:B------:R-:W-:Y:S02]  /*d490*/  @P4 PRMT R137, R245, 0x5410, RZ ;  /* 0x00005410f5894816 */ /* 0x000fe400000000ff */
[----:B------:R-:W-:Y:S03]  /*d4a0*/  ISETP.GT.U32.AND P4, PT, R162, UR7, PT ;  /* 0x00000007a2007c0c */ /* 0x000fe6000bf84070 */
[C---:B--2---:R-:W-:Y:S02]  /*d4b0*/  HMMA.16816.F32 R84, R24.reuse, R4, R84 ;  /* 0x000000041854723c */ /* 0x044fe40000001854 */
[----:B------:R-:W-:Y:S01]  /*d4c0*/  STG.E.U16 desc[UR18][R192.64+-0x30], R139 ;  /* 0xffffd08bc0007986 */ /* 0x000fe2000c101512 */
[----:B------:R-:W-:Y:S02]  /*d4d0*/  @P6 HADD2 R244, -R136.H0_H0, -RZ.H0_H0 ;  /* 0xa00000ff88f46230 */ /* 0x000fe40000000900 */
[----:B------:R-:W-:Y:S01]  /*d4e0*/  @!P3 HADD2 R243, -R133.H0_H0, -RZ.H0_H0 ;  /* 0xa00000ff85f3b230 */ /* 0x000fe20000000900 */
[----:B------:R-:W-:Y:S02]  /*d4f0*/  STG.E.U16 desc[UR18][R192.64+-0x2e], R138 ;  /* 0xffffd28ac0007986 */ /* 0x000fe4000c101512 */
[C---:B------:R-:W-:Y:S02]  /*d500*/  HMMA.16816.F32 R88, R24.reuse, R6, R88 ;  /* 0x000000061858723c */ /* 0x040fe40000001858 */
[----:B------:R-:W2:Y:S01]  /*d510*/  LDSM.16.MT88.4 R4, [R152+0x5800] ;  /* 0x005800009804783b */ /* 0x000ea20000004200 */
[----:B------:R-:W-:Y:S01]  /*d520*/  @P6 PRMT R136, R244, 0x5410, RZ ;  /* 0x00005410f4886816 */ /* 0x000fe200000000ff */
[----:B------:R-:W-:Y:S01]  /*d530*/  @P4 HADD2 R237, -R118.H0_H0, -RZ.H0_H0 ;  /* 0xa00000ff76ed4230 */ /* 0x000fe20000000900 */
[----:B------:R-:W-:Y:S02]  /*d540*/  ISETP.LE.U32.AND P6, PT, R164, UR7, PT ;  /* 0x00000007a4007c0c */ /* 0x000fe4000bfc3070 */
[----:B------:R-:W-:Y:S01]  /*d550*/  @!P3 PRMT R133, R243, 0x5410, RZ ;  /* 0x00005410f385b816 */ /* 0x000fe200000000ff */
[C---:B------:R-:W-:Y:S02]  /*d560*/  HMMA.16816.F32 R92, R24.reuse, R8, R92 ;  /* 0x00000008185c723c */ /* 0x040fe4000000185c */
[----:B------:R-:W-:Y:S01]  /*d570*/  STG.E.U16 desc[UR18][R160.64+-0x30], R137 ;  /* 0xffffd089a0007986 */ /* 0x000fe2000c101512 */
[----:B------:R-:W-:Y:S01]  /*d580*/  ISETP.LE.U32.AND P3, PT, R154, UR7, PT ;  /* 0x000000079a007c0c */ /* 0x000fe2000bf63070 */
[----:B------:R-:W-:Y:S01]  /*d590*/  FADD.FTZ R9, R215, R156 ;  /* 0x0000009cd7097221 */ /* 0x000fe20000010000 */
[----:B------:R-:W-:Y:S01]  /*d5a0*/  @P4 PRMT R118, R237, 0x5410, RZ ;  /* 0x00005410ed764816 */ /* 0x000fe200000000ff */
[----:B------:R-:W-:Y:S01]  /*d5b0*/  STG.E.U16 desc[UR18][R160.64+-0x2e], R136 ;  /* 0xffffd288a0007986 */ /* 0x000fe2000c101512 */
[----:B------:R-:W-:Y:S01]  /*d5c0*/  FADD.FTZ R8, R214, R157 ;  /* 0x0000009dd6087221 */ /* 0x000fe20000010000 */
[C---:B------:R-:W-:Y:S02]  /*d5d0*/  HMMA.16816.F32 R96, R24.reuse, R10, R96 ;  /* 0x0000000a1860723c */ /* 0x040fe40000001860 */
[----:B------:R-:W-:Y:S01]  /*d5e0*/  STG.E.U16 desc[UR18][R192.64+-0x20], R133 ;  /* 0xffffe085c0007986 */ /* 0x000fe2000c101512 */
[----:B------:R-:W-:Y:S02]  /*d5f0*/  @!P6 HADD2 R238, -R134.H0_H0, -RZ.H0_H0 ;  /* 0xa00000ff86eee230 */ /* 0x000fe40000000900 */
[----:B------:R-:W-:Y:S01]  /*d600*/  FADD.FTZ R9, R211, R9 ;  /* 0x00000009d3097221 */ /* 0x000fe20000010000 */
[----:B------:R-:W-:Y:S01]  /*d610*/  FADD.FTZ R8, R213, R8 ;  /* 0x00000008d5087221 */ /* 0x000fe20000010000 */
[----:B------:R-:W-:Y:S01]  /*d620*/  STG.E.U16 desc[UR18][R192.64+-0x1e], R132 ;  /* 0xffffe284c0007986 */ /* 0x000fe2000c101512 */
[----:B-1----:R-:W-:Y:S01]  /*d630*/  IMAD.MOV.U32 R117, RZ, RZ, R3 ;  /* 0x000000ffff757224 */ /* 0x002fe200078e0003 */
[C---:B------:R-:W-:Y:S02]  /*d640*/  HMMA.16816.F32 R100, R24.reuse, R20, R100 ;  /* 0x000000141864723c */ /* 0x040fe40000001864 */
[----:B------:R-:W-:Y:S01]  /*d650*/  STG.E.U16 desc[UR18][R160.64+-0x20], R135 ;  /* 0xffffe087a0007986 */ /* 0x000fe2000c101512 */
[----:B------:R-:W-:Y:S01]  /*d660*/  @!P3 HADD2 R240, -R119.H0_H0, -RZ.H0_H0 ;  /* 0xa00000ff77f0b230 */ /* 0x000fe20000000900 */
[----:B------:R-:W-:Y:S01]  /*d670*/  @!P6 PRMT R134, R238, 0x5410, RZ ;  /* 0x00005410ee86e816 */ /* 0x000fe200000000ff */
[----:B------:R-:W-:Y:S01]  /*d680*/  FADD.FTZ R9, R212, R9 ;  /* 0x00000009d4097221 */ /* 0x000fe20000010000 */
[----:B------:R-:W-:Y:S02]  /*d690*/  FADD.FTZ R8, R210, R8 ;  /* 0x00000008d2087221 */ /* 0x000fe40000010000 */
[C---:B------:R-:W-:Y:S01]  /*d6a0*/  HMMA.16816.F32 R104, R24.reuse, R22, R104 ;  /* 0x000000161868723c */ /* 0x040fe20000001868 */
[----:B------:R2:W-:Y:S02]  /*d6b0*/  STG.E.U16 desc[UR18][R160.64+-0x1e], R134 ;  /* 0xffffe286a0007986 */ /* 0x0005e4000c101512 */
[----:B------:R-:W-:Y:S01]  /*d6c0*/  @!P3 PRMT R119, R240, 0x5410, RZ ;  /* 0x00005410f077b816 */ /* 0x000fe200000000ff */
[----:B------:R-:W-:Y:S01]  /*d6d0*/  FADD.FTZ R8, R209, R8 ;  /* 0x00000008d1087221 */ /* 0x000fe20000010000 */
[----:B------:R-:W-:Y:S03]  /*d6e0*/  STG.E.U16 desc[UR18][R192.64+-0xe], R118 ;  /* 0xfffff276c0007986 */ /* 0x000fe6000c101512 */
[C---:B---3--:R-:W-:Y:S01]  /*d6f0*/  HMMA.16816.F32 R128, R24.reuse, R28, R12 ;  /* 0x0000001c1880723c */ /* 0x048fe2000000180c */
[----:B------:R1:W-:Y:S04]  /*d700*/  STG.E.U16 desc[UR18][R192.64+-0x10], R119 ;  /* 0xfffff077c0007986 */ /* 0x0003e8000c101512 */
[----:B------:R3:W-:Y:S03]  /*d710*/  STG.E.U16 desc[UR18][R160.64+-0x10], R2 ;  /* 0xfffff002a0007986 */ /* 0x0007e6000c101512 */
[C---:B------:R-:W-:Y:S01]  /*d720*/  HMMA.16816.F32 R108, R24.reuse, R30, R108 ;  /* 0x0000001e186c723c */ /* 0x040fe2000000186c */
[----:B------:R4:W-:Y:S07]  /*d730*/  STG.E.U16 desc[UR18][R160.64+-0xe], R0 ;  /* 0xfffff200a0007986 */ /* 0x0009ee000c101512 */
[C---:B--2---:R-:W-:Y:S03]  /*d740*/  HMMA.16816.F32 R132, R24.reuse, R4, R16 ;  /* 0x000000041884723c */ /* 0x044fe60000001810 */
[----:B------:R-:W-:Y:S04]  /*d750*/  IADD3 R5, P2, PT, R192, -0x80, RZ ;  /* 0xffffff80c0057810 */ /* 0x000fe80007f5e0ff */
[----:B------:R-:W-:Y:S01]  /*d760*/  IADD3.X R4, PT, PT, R193, -0x1, RZ, P2, !PT ;  /* 0xffffffffc1047810 */ /* 0x000fe200017fe4ff */
[----:B------:R-:W-:Y:S03]  /*d770*/  HMMA.16816.F32 R112, R24, R6, R112 ;  /* 0x000000061870723c */ /* 0x000fe60000001870 */
[----:B-1----:R-:W-:Y:S02]  /*d780*/  IMAD.MOV.U32 R192, RZ, RZ, R5 ;  /* 0x000000ffffc07224 */ /* 0x002fe400078e0005 */
[----:B---3--:R-:W-:Y:S01]  /*d790*/  FADD.FTZ R2, R207, R9 ;  /* 0x00000009cf027221 */ /* 0x008fe20000010000 */
[----:B------:R-:W-:Y:S03]  /*d7a0*/  IMAD.MOV.U32 R193, RZ, RZ, R4 ;  /* 0x000000ffffc17224 */ /* 0x000fe600078e0004 */
[----:B------:R-:W-:Y:S01]  /*d7b0*/  FADD.FTZ R2, R205, R2 ;  /* 0x00000002cd027221 */ /* 0x000fe20000010000 */
[----:B----4-:R-:W-:Y:S03]  /*d7c0*/  FADD.FTZ R0, R204, R8 ;  /* 0x00000008cc007221 */ /* 0x010fe60000010000 */
[----:B------:R-:W-:Y:S01]  /*d7d0*/  FADD.FTZ R2, R199, R2 ;  /* 0x00000002c7027221 */ /* 0x000fe20000010000 */
[----:B------:R-:W-:Y:S03]  /*d7e0*/  FADD.FTZ R0, R203, R0 ;  /* 0x00000000cb007221 */ /* 0x000fe60000010000 */
[----:B------:R-:W-:Y:S01]  /*d7f0*/  FADD.FTZ R6, R180, R2 ;  /* 0x00000002b4067221 */ /* 0x000fe20000010000 */
[----:B------:R-:W-:Y:S04]  /*d800*/  FADD.FTZ R0, R178, R0 ;  /* 0x00000000b2007221 */ /* 0x000fe80000010000 */
[----:B------:R3:W-:Y:S01]  /*d810*/  STL [R1+0x34], R6 ;  /* 0x0000340601007387 */ /* 0x0007e20000100800 */
[----:B------:R-:W-:Y:S01]  /*d820*/  FADD.FTZ R2, R163, R0 ;  /* 0x00000000a3027221 */ /* 0x000fe20000010000 */
[----:B------:R-:W-:Y:S04]  /*d830*/  IMAD.MOV.U32 R0, RZ, RZ, R116 ;  /* 0x000000ffff007224 */ /* 0x000fe800078e0074 */
[----:B------:R3:W-:Y:S01]  /*d840*/  STL [R1+0x3c], R2 ;  /* 0x00003c0201007387 */ /* 0x0007e20000100800 */
[----:B------:R-:W-:Y:S05]  /*d850*/  BRA.U UP0, `(.L_x_1225) ;  /* 0xffffffb500887547 */ /* 0x000fea000b83ffff */
.L_x_1224:
[----:B------:R-:W3:Y:S01]  /*d860*/  LDL.LU R5, [R1+0x34] ;  /* 0x0000340001057983 */ /* 0x000ee20000300800 */
[----:B------:R-:W2:Y:S03]  /*d870*/  LDCU UR4, c[0x0][0x4fc] ;  /* 0x00009f80ff0477ac */ /* 0x000ea60008000800 */
[----:B-1----:R-:W4:Y:S01]  /*d880*/  LDL.LU R4, [R1+0x3c] ;  /* 0x00003c0001047983 */ /* 0x002f220000300800 */
[C---:B------:R-:W-:Y:S02]  /*d890*/  LOP3.LUT P5, RZ, R186.reuse, 0x8, RZ, 0xc0, !PT ;  /* 0x00000008baff7812 */ /* 0x040fe400078ac0ff */
[----:B------:R-:W-:Y:S02]  /*d8a0*/  LOP3.LUT P4, RZ, R186, 0x10, RZ, 0xc0, !PT ;  /* 0x00000010baff7812 */ /* 0x000fe4000788c0ff */
[----:B------:R-:W-:Y:S01]  /*d8b0*/  SEL R184, R184, 0xffffffe0, !P5 ;  /* 0xffffffe0b8b87807 */ /* 0x000fe20006800000 */
[----:B---3--:R-:W1:Y:S04]  /*d8c0*/  SHFL.BFLY PT, R2, R5, 0x2, 0x1f ;  /* 0x0c401f0005027f89 */ /* 0x008e6800000e0000 */
[----:B----4-:R-:W3:Y:S01]  /*d8d0*/  SHFL.BFLY PT, R0, R4, 0x2, 0x1f ;  /* 0x0c401f0004007f89 */ /* 0x010ee200000e0000 */
[----:B-1----:R-:W-:Y:S01]  /*d8e0*/  FADD.FTZ R2, R2, R5 ;  /* 0x0000000502027221 */ /* 0x002fe20000010000 */
[----:B---3--:R-:W-:-:S04]  /*d8f0*/  FADD.FTZ R0, R0, R4 ;  /* 0x0000000400007221 */ /* 0x008fc80000010000 */
[----:B------:R-:W1:Y:S04]  /*d900*/  SHFL.BFLY PT, R4, R2, 0x1, 0x1f ;  /* 0x0c201f0002047f89 */ /* 0x000e6800000e0000 */
[----:B------:R-:W3:Y:S01]  /*d910*/  SHFL.BFLY PT, R5, R0, 0x1, 0x1f ;  /* 0x0c201f0000057f89 */ /* 0x000ee200000e0000 */
[----:B-1----:R-:W-:Y:S01]  /*d920*/  FADD.FTZ R117, R2, R4 ;  /* 0x0000000402757221 */ /* 0x002fe20000010000 */
[----:B---3--:R-:W-:-:S03]  /*d930*/  FADD.FTZ R118, R0, R5 ;  /* 0x0000000500767221 */ /* 0x008fc60000010000 */
[----:B------:R-:W1:Y:S01]  /*d940*/  MUFU.RCP R2, R117 ;  /* 0x0000007500027308 */ /* 0x000e620000001000 */
[C---:B------:R-:W-:Y:S02]  /*d950*/  SHF.L.U32 R0, R186.reuse, 0x4, RZ ;  /* 0x00000004ba007819 */ /* 0x040fe400000006ff */
[----:B------:R-:W-:Y:S02]  /*d960*/  SHF.L.U32 R5, R186, 0x1, RZ ;  /* 0x00000001ba057819 */ /* 0x000fe400000006ff */
[----:B------:R-:W-:Y:S02]  /*d970*/  LOP3.LUT R0, R0, 0x1c0, RZ, 0xc0, !PT ;  /* 0x000001c000007812 */ /* 0x000fe400078ec0ff */
[----:B------:R-:W-:Y:S01]  /*d980*/  FSETP.NE.FTZ.AND P2, PT, R118, RZ, PT ;  /* 0x000000ff7600720b */ /* 0x000fe20003f55000 */
[----:B------:R-:W3:Y:S01]  /*d990*/  MUFU.RCP R4, R118 ;  /* 0x0000007600047308 */ /* 0x000ee20000001000 */
[----:B------:R-:W-:Y:S02]  /*d9a0*/  FSETP.NE.FTZ.AND P3, PT, R117, RZ, PT ;  /* 0x000000ff7500720b */ /* 0x000fe40003f75000 */
[----:B------:R-:W-:-:S02]  /*d9b0*/  LOP3.LUT R183, R183, 0x6, R5, 0xf8, !PT ;  /* 0x00000006b7b77812 */ /* 0x000fc400078ef805 */
[----:B------:R-:W-:Y:S02]  /*d9c0*/  LOP3.LUT R5, R0, 0x38, R5, 0xf8, !PT ;  /* 0x0000003800057812 */ /* 0x000fe400078ef805 */
[----:B------:R-:W-:Y:S02]  /*d9d0*/  MOV R0, UR16 ;  /* 0x0000001000007c02 */ /* 0x000fe40008000f00 */
[----:B-1----:R-:W-:Y:S02]  /*d9e0*/  FSEL R2, R2, 1, P3 ;  /* 0x3f80000002027808 */ /* 0x002fe40001800000 */
[----:B------:R-:W-:Y:S02]  /*d9f0*/  ISETP.NE.AND P1, PT, R0, -0x1, PT ;  /* 0xffffffff0000780c */ /* 0x000fe40003f25270 */
[----:B------:R-:W-:Y:S01]  /*da00*/  LOP3.LUT R183, R183, R5, RZ, 0xfc, !PT ;  /* 0x00000005b7b77212 */ /* 0x000fe200078efcff */
[----:B--2---:R-:W-:Y:S01]  /*da10*/  FMUL.FTZ R2, R2, UR4 ;  /* 0x0000000402027c20 */ /* 0x004fe20008410000 */
[----:B---3--:R-:W-:-:S03]  /*da20*/  FSEL R4, R4, 1, P2 ;  /* 0x3f80000004047808 */ /* 0x008fc60001000000 */
[C---:B------:R-:W-:Y:S01]  /*da30*/  FMUL.FTZ R15, R2.reuse, R45 ;  /* 0x0000002d020f7220 */ /* 0x040fe20000410000 */
[C---:B------:R-:W-:Y:S01]  /*da40*/  FMUL.FTZ R139, R2.reuse, R120 ;  /* 0x00000078028b7220 */ /* 0x040fe20000410000 */
[C---:B------:R-:W-:Y:S01]  /*da50*/  FMUL.FTZ R138, R2.reuse, R124 ;  /* 0x0000007c028a7220 */ /* 0x040fe20000410000 */
[----:B------:R-:W-:Y:S01]  /*da60*/  FMUL.FTZ R5, R2, R125 ;  /* 0x0000007d02057220 */ /* 0x000fe20000410000 */
[----:B------:R-:W-:Y:S01]  /*da70*/  FMUL.FTZ R0, R4, UR4 ;  /* 0x0000000404007c20 */ /* 0x000fe20008410000 */
[C---:B------:R-:W-:Y:S01]  /*da80*/  FMUL.FTZ R10, R2.reuse, R37 ;  /* 0x00000025020a7220 */ /* 0x040fe20000410000 */
[C---:B------:R-:W-:Y:S01]  /*da90*/  FMUL.FTZ R119, R2.reuse, R41 ;  /* 0x0000002902777220 */ /* 0x040fe20000410000 */
[----:B------:R-:W-:Y:S01]  /*daa0*/  FMUL.FTZ R13, R2, R49 ;  /* 0x00000031020d7220 */ /* 0x000fe20000410000 */
        /* <DEDUP_REMOVED lines=120> */
[----:B--2---:R-:W-:Y:S02]  /*e230*/  IADD3 R5, PT, PT, R47, R2, RZ ;  /* 0x000000022f057210 */ /* 0x004fe40007ffe0ff */
[----:B------:R-:W-:Y:S02]  /*e240*/  F2FP.F16.F32.PACK_AB R39, R65, R64 ;  /* 0x000000404127723e */ /* 0x000fe400000000ff */
[----:B------:R-:W-:Y:S01]  /*e250*/  F2FP.F16.F32.PACK_AB R38, R38, R66 ;  /* 0x000000422626723e */ /* 0x000fe200000000ff */
[----:B------:R1:W-:Y:S01]  /*e260*/  STS [R5], R8 ;  /* 0x0000000805007388 */ /* 0x0003e20000000800 */
[----:B------:R-:W-:Y:S01]  /*e270*/  F2FP.F16.F32.PACK_AB R37, R37, R68 ;  /* 0x000000442525723e */ /* 0x000fe200000000ff */
[----:B---3--:R-:W2:Y:S02]  /*e280*/  LDC.U8 R10, c[0x0][0x549] ;  /* 0x00015240ff0a7b82 */ /* 0x008ea40000000000 */
[----:B------:R3:W-:Y:S01]  /*e290*/  STS [R5+0x400], R12 ;  /* 0x0004000c05007388 */ /* 0x0007e20000000800 */
[----:B------:R-:W-:-:S02]  /*e2a0*/  F2FP.F16.F32.PACK_AB R36, R36, R70 ;  /* 0x000000462424723e */ /* 0x000fc400000000ff */
[----:B----4-:R-:W-:Y:S01]  /*e2b0*/  IADD3 R9, PT, PT, R184, R0, RZ ;  /* 0x00000000b8097210 */ /* 0x010fe20007ffe0ff */
[----:B------:R4:W-:Y:S01]  /*e2c0*/  STS [R0], R15 ;  /* 0x0000000f00007388 */ /* 0x0009e20000000800 */
[----:B------:R-:W-:Y:S02]  /*e2d0*/  F2FP.F16.F32.PACK_AB R35, R35, R72 ;  /* 0x000000482323723e */ /* 0x000fe400000000ff */
[----:B------:R-:W-:Y:S01]  /*e2e0*/  IADD3 R4, PT, PT, R47, R9, RZ ;  /* 0x000000092f047210 */ /* 0x000fe20007ffe0ff */
[----:B------:R5:W-:Y:S01]  /*e2f0*/  STS [R0+0x400], R14 ;  /* 0x0004000e00007388 */ /* 0x000be20000000800 */
[----:B------:R-:W-:Y:S02]  /*e300*/  F2FP.F16.F32.PACK_AB R34, R34, R74 ;  /* 0x0000004a2222723e */ /* 0x000fe400000000ff */
[----:B------:R-:W-:Y:S02]  /*e310*/  F2FP.F16.F32.PACK_AB R33, R33, R76 ;  /* 0x0000004c2121723e */ /* 0x000fe400000000ff */
[----:B------:R-:W-:-:S02]  /*e320*/  F2FP.F16.F32.PACK_AB R32, R32, R78 ;  /* 0x0000004e2020723e */ /* 0x000fc400000000ff */
[----:B------:R-:W-:Y:S02]  /*e330*/  F2FP.F16.F32.PACK_AB R31, R31, R80 ;  /* 0x000000501f1f723e */ /* 0x000fe400000000ff */
[----:B------:R-:W-:Y:S02]  /*e340*/  F2FP.F16.F32.PACK_AB R30, R30, R82 ;  /* 0x000000521e1e723e */ /* 0x000fe400000000ff */
[----:B------:R-:W-:Y:S02]  /*e350*/  F2FP.F16.F32.PACK_AB R29, R29, R84 ;  /* 0x000000541d1d723e */ /* 0x000fe400000000ff */
[----:B-1----:R-:W-:Y:S02]  /*e360*/  IADD3 R8, PT, PT, R47, R0, RZ ;  /* 0x000000002f087210 */ /* 0x002fe40007ffe0ff */
[----:B------:R-:W-:Y:S02]  /*e370*/  F2FP.F16.F32.PACK_AB R28, R28, R86 ;  /* 0x000000561c1c723e */ /* 0x000fe400000000ff */
[----:B------:R-:W-:Y:S01]  /*e380*/  F2FP.F16.F32.PACK_AB R27, R27, R88 ;  /* 0x000000581b1b723e */ /* 0x000fe200000000ff */
[----:B------:R1:W-:Y:S01]  /*e390*/  STS [R8], R13 ;  /* 0x0000000d08007388 */ /* 0x0003e20000000800 */
[----:B------:R-:W-:Y:S01]  /*e3a0*/  F2FP.F16.F32.PACK_AB R26, R26, R90 ;  /* 0x0000005a1a1a723e */ /* 0x000fe200000000ff */
[----:B---3--:R3:W1:Y:S01]  /*e3b0*/  @P3 MUFU.LG2 R12, R117 ;  /* 0x00000075000c3308 */ /* 0x0086620000000c00 */
[----:B------:R-:W-:Y:S01]  /*e3c0*/  F2FP.F16.F32.PACK_AB R25, R25, R92 ;  /* 0x0000005c1919723e */ /* 0x000fe200000000ff */
[----:B------:R-:W-:Y:S01]  /*e3d0*/  STS [R8+0x400], R46 ;  /* 0x0004002e08007388 */ /* 0x000fe20000000800 */
[----:B------:R-:W-:Y:S01]  /*e3e0*/  F2FP.F16.F32.PACK_AB R24, R24, R94 ;  /* 0x0000005e1818723e */ /* 0x000fe200000000ff */
[----:B----4-:R-:W4:Y:S01]  /*e3f0*/  LDC R15, c[0x0][0x434] ;  /* 0x00010d00ff0f7b82 */ /* 0x010f220000000800 */
[----:B------:R-:W-:Y:S01]  /*e400*/  F2FP.F16.F32.PACK_AB R23, R23, R96 ;  /* 0x000000601717723e */ /* 0x000fe200000000ff */
[----:B------:R-:W-:Y:S01]  /*e410*/  STS [R9], R45 ;  /* 0x0000002d09007388 */ /* 0x000fe20000000800 */
[----:B--2---:R-:W-:-:S02]  /*e420*/  ISETP.NE.AND P4, PT, R10, RZ, PT ;  /* 0x000000ff0a00720c */ /* 0x004fc40003f85270 */
[----:B------:R-:W-:Y:S01]  /*e430*/  F2FP.F16.F32.PACK_AB R22, R22, R98 ;  /* 0x000000621616723e */ /* 0x000fe200000000ff */
[----:B------:R-:W-:Y:S01]  /*e440*/  STS [R9+0x400], R44 ;  /* 0x0004002c09007388 */ /* 0x000fe20000000800 */
[----:B------:R-:W-:Y:S01]  /*e450*/  F2FP.F16.F32.PACK_AB R21, R21, R100 ;  /* 0x000000641515723e */ /* 0x000fe200000000ff */
[----:B------:R-:W2:Y:S01]  /*e460*/  @!P1 LDC.64 R10, c[0x0][0x400] ;  /* 0x00010000ff0a9b82 */ /* 0x000ea20000000a00 */
[----:B------:R-:W-:Y:S01]  /*e470*/  F2FP.F16.F32.PACK_AB R20, R20, R102 ;  /* 0x000000661414723e */ /* 0x000fe200000000ff */
[----:B------:R-:W-:Y:S01]  /*e480*/  STS [R4], R43 ;  /* 0x0000002b04007388 */ /* 0x000fe20000000800 */
[----:B------:R-:W-:Y:S02]  /*e490*/  F2FP.F16.F32.PACK_AB R19, R19, R104 ;  /* 0x000000681313723e */ /* 0x000fe400000000ff */
[----:B------:R-:W-:Y:S01]  /*e4a0*/  F2FP.F16.F32.PACK_AB R18, R18, R106 ;  /* 0x0000006a1212723e */ /* 0x000fe200000000ff */
[----:B------:R-:W-:Y:S01]  /*e4b0*/  STS [R4+0x400], R42 ;  /* 0x0004002a04007388 */ /* 0x000fe20000000800 */
[----:B------:R-:W-:Y:S01]  /*e4c0*/  F2FP.F16.F32.PACK_AB R17, R17, R128 ;  /* 0x000000801111723e */ /* 0x000fe200000000ff */
[----:B-----5:R-:W2:Y:S01]  /*e4d0*/  LDC.U8 R14, c[0x0][0x548] ;  /* 0x00015200ff0e7b82 */ /* 0x020ea20000000000 */
[----:B------:R-:W-:Y:S01]  /*e4e0*/  F2FP.F16.F32.PACK_AB R16, R16, R130 ;  /* 0x000000821010723e */ /* 0x000fe200000000ff */
[----:B------:R-:W-:Y:S01]  /*e4f0*/  STS [R6+0x2000], R41 ;  /* 0x0020002906007388 */ /* 0x000fe20000000800 */
[----:B------:R-:W-:-:S02]  /*e500*/  F2FP.F16.F32.PACK_AB R53, R53, R108 ;  /* 0x0000006c3535723e */ /* 0x000fc400000000ff */
[----:B------:R-:W-:Y:S01]  /*e510*/  F2FP.F16.F32.PACK_AB R52, R52, R110 ;  /* 0x0000006e3434723e */ /* 0x000fe200000000ff */
[----:B------:R-:W-:Y:S01]  /*e520*/  STS [R6+0x2400], R40 ;  /* 0x0024002806007388 */ /* 0x000fe20000000800 */
[----:B------:R-:W-:Y:S01]  /*e530*/  F2FP.F16.F32.PACK_AB R51, R133, R132 ;  /* 0x000000848533723e */ /* 0x000fe200000000ff */
[----:B-1----:R-:W1:Y:S01]  /*e540*/  @P3 LDC R13, c[0x0][0x458] ;  /* 0x00011600ff0d3b82 */ /* 0x002e620000000800 */
[----:B------:R-:W-:Y:S01]  /*e550*/  F2FP.F16.F32.PACK_AB R50, R50, R134 ;  /* 0x000000863232723e */ /* 0x000fe200000000ff */
[----:B------:R-:W-:Y:S01]  /*e560*/  STS [R7+0x2000], R39 ;  /* 0x0020002707007388 */ /* 0x000fe20000000800 */
[----:B------:R-:W-:Y:S02]  /*e570*/  F2FP.F16.F32.PACK_AB R49, R49, R112 ;  /* 0x000000703131723e */ /* 0x000fe400000000ff */
        /* <DEDUP_REMOVED lines=19> */
[----:B------:R3:W-:Y:S04]  /*e6b0*/  STS [R2+0x4400], R20 ;  /* 0x0044001402007388 */ /* 0x0007e80000000800 */
[----:B------:R-:W-:Y:S04]  /*e6c0*/  STS [R5+0x4000], R19 ;  /* 0x0040001305007388 */ /* 0x000fe80000000800 */
[----:B------:R4:W-:Y:S04]  /*e6d0*/  STS [R5+0x4400], R18 ;  /* 0x0044001205007388 */ /* 0x0009e80000000800 */
[----:B------:R-:W-:Y:S01]  /*e6e0*/  STS [R0+0x4000], R17 ;  /* 0x0040001100007388 */ /* 0x000fe20000000800 */
[----:B-----5:R-:W2:Y:S03]  /*e6f0*/  S2R R23, SR_CTAID.Y ;  /* 0x0000000000177919 */ /* 0x020ea60000002600 */
[----:B------:R5:W-:Y:S04]  /*e700*/  STS [R0+0x4400], R16 ;  /* 0x0044001000007388 */ /* 0x000be80000000800 */
[----:B------:R-:W-:Y:S01]  /*e710*/  STS [R8+0x4000], R53 ;  /* 0x0040003508007388 */ /* 0x000fe20000000800 */
[----:B---3--:R-:W3:Y:S03]  /*e720*/  LDC R2, c[0x0][0x434] ;  /* 0x00010d00ff027b82 */ /* 0x008ee60000000800 */
[----:B------:R-:W-:Y:S04]  /*e730*/  STS [R8+0x4400], R52 ;  /* 0x0044003408007388 */ /* 0x000fe80000000800 */
[----:B------:R-:W-:Y:S01]  /*e740*/  STS [R9+0x4000], R51 ;  /* 0x0040003309007388 */ /* 0x000fe20000000800 */
[----:B----4-:R-:W3:Y:S03]  /*e750*/  @P4 LDC R5, c[0x0][0x430] ;  /* 0x00010c00ff054b82 */ /* 0x010ee60000000800 */
[----:B------:R4:W-:Y:S01]  /*e760*/  STS [R9+0x4400], R50 ;  /* 0x0044003209007388 */ /* 0x0009e20000000800 */
[----:B------:R-:W1:Y:S01]  /*e770*/  S2R R20, SR_CTAID.X ;  /* 0x0000000000147919 */ /* 0x000e620000002500 */
[----:B------:R-:W1:Y:S01]  /*e780*/  S2R R19, SR_CTAID.Z ;  /* 0x0000000000137919 */ /* 0x000e620000002700 */
[----:B-----5:R-:W-:Y:S01]  /*e790*/  MOV R0, UR16 ;  /* 0x0000001000007c02 */ /* 0x020fe20008000f00 */
[----:B--2---:R-:W-:-:S03]  /*e7a0*/  @!P1 IMAD.WIDE.U32 R6, R23, R10, RZ ;  /* 0x0000000a17069225 */ /* 0x004fc600078e00ff */
[----:B------:R-:W-:Y:S01]  /*e7b0*/  ISETP.NE.AND P5, PT, R0, -0x1, PT ;  /* 0xffffffff0000780c */ /* 0x000fe20003fa5270 */
[----:B------:R-:W-:Y:S01]  /*e7c0*/  STS [R4+0x4000], R49 ;  /* 0x0040003104007388 */ /* 0x000fe20000000800 */
[----:B------:R-:W2:Y:S01]  /*e7d0*/  @P4 LDC R0, c[0x0][0x430] ;  /* 0x00010c00ff004b82 */ /* 0x000ea20000000800 */
[----:B------:R-:W-:Y:S02]  /*e7e0*/  @!P1 IMAD R18, R23, R11, R7 ;  /* 0x0000000b17129224 */ /* 0x000fe400078e0207 */
[----:B------:R5:W-:Y:S01]  /*e7f0*/  STS [R4+0x4400], R48 ;  /* 0x0044003004007388 */ /* 0x000be20000000800 */
[----:B---3--:R-:W-:-:S04]  /*e800*/  @P4 IMAD R2, R5, R15, RZ ;  /* 0x0000000f05024224 */ /* 0x008fc800078e02ff */
[----:B----4-:R-:W3:Y:S01]  /*e810*/  @P1 LDC.64 R8, c[0x0][0x408] ;  /* 0x00010200ff081b82 */ /* 0x010ee20000000a00 */
[----:B-----5:R-:W-:Y:S01]  /*e820*/  @P4 MOV R4, 0x1 ;  /* 0x0000000100044802 */ /* 0x020fe20000000f00 */
[----:B-1----:R-:W-:Y:S06]  /*e830*/  @P4 BRA `(.L_x_1228) ;  /* 0x0000000000204947 */ /* 0x002fec0003800000 */
[----:B------:R-:W-:Y:S01]  /*e840*/  ISETP.NE.AND P0, PT, R14, RZ, PT ;  /* 0x000000ff0e00720c */ /* 0x000fe20003f05270 */
[----:B------:R-:W1:-:S12]  /*e850*/  LDC R5, c[0x0][0x3e0] ;  /* 0x0000f800ff057b82 */ /* 0x000e580000000800 */
[----:B------:R-:W1:Y:S01]  /*e860*/  @P0 LDC R4, c[0x0][0x454] ;  /* 0x00011500ff040b82 */ /* 0x000e620000000800 */
[----:B--2---:R-:W-:Y:S02]  /*e870*/  @P0 MOV R0, 0x1 ;  /* 0x0000000100000802 */ /* 0x004fe40000000f00 */
[----:B------:R-:W-:-:S05]  /*e880*/  @!P0 MOV R0, 0x1 ;  /* 0x0000000100008802 */ /* 0x000fca0000000f00 */
[----:B------:R-:W4:Y:S01]  /*e890*/  @P0 LDC R2, c[0x0][0x454] ;  /* 0x00011500ff020b82 */ /* 0x000f220000000800 */
[C---:B-1----:R-:W-:Y:S02]  /*e8a0*/  @P0 IMAD R4, R5.reuse, R4, RZ ;  /* 0x0000000405040224 */ /* 0x042fe400078e02ff */
[----:B------:R-:W-:-:S07]  /*e8b0*/  @!P0 IMAD R4, R5, R15, RZ ;  /* 0x0000000f05048224 */ /* 0x000fce00078e02ff */
.L_x_1228:
[----:B------:R-:W-:Y:S01]  /*e8c0*/  BAR.SYNC.DEFER_BLOCKING 0x0 ;  /* 0x0000000000007b1d */ /* 0x000fe20000010000 */
[----:B------:R-:W-:Y:S01]  /*e8d0*/  @!P5 IMAD R5, R23, R15, RZ ;  /* 0x0000000f1705d224 */ /* 0x000fe200078e02ff */
[----:B------:R-:W-:Y:S01]  /*e8e0*/  ISETP.NE.AND P4, PT, R14, RZ, !P4 ;  /* 0x000000ff0e00720c */ /* 0x000fe20006785270 */
[----:B---3--:R-:W-:Y:S01]  /*e8f0*/  @P1 IMAD.WIDE.U32 R16, R8, UR16, RZ ;  /* 0x0000001008101c25 */ /* 0x008fe2000f8e00ff */
[----:B------:R-:W-:-:S04]  /*e900*/  LOP3.LUT P0, RZ, R186, 0x3, RZ, 0xc0, !PT ;  /* 0x00000003baff7812 */ /* 0x000fc8000780c0ff */
[----:B------:R-:W1:Y:S01]  /*e910*/  @P2 LDC R11, c[0x0][0x458] ;  /* 0x00011600ff0b2b82 */ /* 0x000e620000000800 */
[----:B------:R-:W-:Y:S01]  /*e920*/  @P1 IMAD R18, R9, UR16, R17 ;  /* 0x0000001009121c24 */ /* 0x000fe2000f8e0211 */
[----:B------:R-:W3:Y:S01]  /*e930*/  S2R R21, SR_CTAID.X ;  /* 0x0000000000157919 */ /* 0x000ee20000002500 */
[----:B------:R-:W-:Y:S01]  /*e940*/  @!P5 R2UR UR16, R5 ;  /* 0x000000000510d2ca */ /* 0x000fe200000e0000 */
[----:B------:R-:W5:Y:S01]  /*e950*/  @P2 MUFU.LG2 R9, R118 ;  /* 0x0000007600092308 */ /* 0x000f620000000c00 */
[----:B------:R-:W-:Y:S01]  /*e960*/  @P3 FMUL.FTZ R5, R12, 0.69314718246459960938 ;  /* 0x3f3172180c053820 */ /* 0x000fe20000410000 */
[----:B------:R-:W-:Y:S01]  /*e970*/  IMAD.MOV.U32 R15, RZ, RZ, 0x7f800000 ;  /* 0x7f800000ff0f7424 */ /* 0x000fe200078e00ff */
[----:B------:R-:W-:Y:S01]  /*e980*/  BSSY.RECONVERGENT B0, `(.L_x_1229) ;  /* 0x000002a000007945 */ /* 0x000fe20003800200 */
[----:B----4-:R-:W-:Y:S02]  /*e990*/  IMAD R2, R19, R2, RZ ;  /* 0x0000000213027224 */ /* 0x010fe400078e02ff */
[----:B------:R-:W-:Y:S01]  /*e9a0*/  @P3 FFMA.FTZ R15, R116, R13, R5 ;  /* 0x0000000d740f3223 */ /* 0x000fe20000010005 */
[----:B--2---:R-:W-:-:S02]  /*e9b0*/  IMAD R8, R20, R0, RZ ;  /* 0x0000000014087224 */ /* 0x004fc400078e02ff */
[----:B------:R-:W-:Y:S02]  /*e9c0*/  @!P4 IMAD R2, R23, R4, R2 ;  /* 0x000000041702c224 */ /* 0x000fe400078e0202 */
[----:B------:R-:W-:Y:S01]  /*e9d0*/  IMAD.MOV.U32 R14, RZ, RZ, 0x7f800000 ;  /* 0x7f800000ff0e7424 */ /* 0x000fe200078e00ff */
[----:B------:R-:W-:Y:S01]  /*e9e0*/  SHF.L.U32 R4, R8, 0x6, RZ ;  /* 0x0000000608047819 */ /* 0x000fe200000006ff */
[----:B------:R-:W-:Y:S01]  /*e9f0*/  IMAD.U32 R5, RZ, RZ, UR16 ;  /* 0x00000010ff057e24 */ /* 0x000fe2000f8e00ff */
[----:B------:R-:W-:Y:S01]  /*ea00*/  SEL R7, RZ, UR16, !P4 ;  /* 0x00000010ff077c07 */ /* 0x000fe2000e000000 */
[----:B------:R2:W4:Y:S03]  /*ea10*/  LDS.128 R24, [R191+0x1800] ;  /* 0x00180000bf187984 */ /* 0x0005260000000c00 */
[----:B------:R-:W-:Y:S01]  /*ea20*/  SHF.R.S32.HI R5, RZ, 0x1f, R5 ;  /* 0x0000001fff057819 */ /* 0x000fe20000011405 */
[----:B-----5:R-:W-:Y:S01]  /*ea30*/  @P2 FMUL.FTZ R8, R9, 0.69314718246459960938 ;  /* 0x3f31721809082820 */ /* 0x020fe20000410000 */
[----:B------:R-:W-:-:S02]  /*ea40*/  @!P1 MOV R9, R6 ;  /* 0x0000000600099202 */ /* 0x000fc40000000f00 */
[----:B------:R-:W-:Y:S01]  /*ea50*/  SEL R10, R5, RZ, P4 ;  /* 0x000000ff050a7207 */ /* 0x000fe20002000000 */
[----:B-1----:R-:W-:Y:S01]  /*ea60*/  @P2 FFMA.FTZ R14, R3, R11, R8 ;  /* 0x0000000b030e2223 */ /* 0x002fe20000010008 */
[--C-:B------:R-:W-:Y:S02]  /*ea70*/  IADD3 R7, P4, P3, R4, R7, R2.reuse ;  /* 0x0000000704077210 */ /* 0x100fe40007b9e002 */
[----:B------:R-:W-:Y:S02]  /*ea80*/  SHF.R.S32.HI R5, RZ, 0x1f, R2 ;  /* 0x0000001fff057819 */ /* 0x000fe40000011402 */
[----:B------:R-:W-:Y:S02]  /*ea90*/  SHF.R.S32.HI R2, RZ, 0x1f, R4 ;  /* 0x0000001fff027819 */ /* 0x000fe40000011404 */
[----:B---3--:R-:W-:Y:S02]  /*eaa0*/  SHF.L.U32 R4, R21, 0x6, RZ ;  /* 0x0000000615047819 */ /* 0x008fe400000006ff */
[----:B------:R-:W-:-:S02]  /*eab0*/  IADD3.X R5, PT, PT, R2, R10, R5, P4, P3 ;  /* 0x0000000a02057210 */ /* 0x000fc400027e6405 */
[----:B------:R-:W-:Y:S01]  /*eac0*/  IADD3 R6, PT, PT, -R4, UR17, RZ ;  /* 0x0000001104067c10 */ /* 0x000fe2000fffe1ff */
[----:B--2-4-:R-:W-:Y:S06]  /*ead0*/  @P0 BRA `(.L_x_1230) ;  /* 0x0000000000500947 */ /* 0x014fec0003800000 */
[----:B------:R-:W-:Y:S02]  /*eae0*/  LOP3.LUT R2, R182, 0x30, RZ, 0xc0, !PT ;  /* 0x00000030b6027812 */ /* 0x000fe400078ec0ff */
[----:B------:R-:W-:-:S04]  /*eaf0*/  LOP3.LUT R3, R186, 0x1f, RZ, 0xc0, !PT ;  /* 0x0000001fba037812 */ /* 0x000fc800078ec0ff */
[----:B------:R-:W-:-:S04]  /*eb00*/  LEA.HI R2, R3, R2, RZ, 0x1e ;  /* 0x0000000203027211 */ /* 0x000fc800078ff0ff */
[C---:B------:R-:W-:Y:S01]  /*eb10*/  ISETP.GE.AND P4, PT, R2.reuse, R6, PT ;  /* 0x000000060200720c */ /* 0x040fe20003f86270 */
        /* <DEDUP_REMOVED lines=16> */
.L_x_1230:
[----:B------:R-:W-:Y:S05]  /*ec20*/  BSYNC.RECONVERGENT B0 ;  /* 0x0000000000007941 */ /* 0x000fea0003800200 */
.L_x_1229:
        /* <DEDUP_REMOVED lines=12> */
[-C--:B------:R-:W-:Y:S01]  /*ecf0*/  ISETP.GE.AND P1, PT, R3, R6.reuse, PT ;  /* 0x000000060300720c */ /* 0x080fe20003f26270 */
[----:B------:R-:W-:Y:S01]  /*ed00*/  IMAD.MOV.U32 R3, RZ, RZ, RZ ;  /* 0x000000ffff037224 */ /* 0x000fe200078e00ff */
[-C--:B------:R-:W-:Y:S01]  /*ed10*/  ISETP.GE.AND P3, PT, R2, R6.reuse, PT ;  /* 0x000000060200720c */ /* 0x080fe20003f66270 */
[----:B---3--:R-:W-:Y:S01]  /*ed20*/  IMAD.WIDE.U32 R10, R19, UR4, R4 ;  /* 0x00000004130a7c25 */ /* 0x008fe2000f8e0004 */
[-C--:B------:R-:W-:Y:S02]  /*ed30*/  ISETP.GE.AND P2, PT, R7, R6.reuse, PT ;  /* 0x000000060700720c */ /* 0x080fe40003f46270 */
[----:B------:R-:W-:Y:S01]  /*ed40*/  ISETP.GE.AND P0, PT, R0, R6, PT ;  /* 0x000000060000720c */ /* 0x000fe20003f06270 */
[----:B------:R-:W-:Y:S02]  /*ed50*/  IMAD.WIDE.U32 R2, R20, 0x40, R2 ;  /* 0x0000004014027825 */ /* 0x000fe400078e0002 */
[----:B------:R2:W3:Y:S02]  /*ed60*/  LDS.128 R20, [R191] ;  /* 0x00000000bf147984 */ /* 0x0004e40000000c00 */
[----:B------:R-:W-:-:S02]  /*ed70*/  IMAD R9, R19, UR5, R11 ;  /* 0x0000000513097c24 */ /* 0x000fc4000f8e020b */
[----:B------:R2:W4:Y:S02]  /*ed80*/  LDS.128 R16, [R191+0x2000] ;  /* 0x00200000bf107984 */ /* 0x0005240000000c00 */
[----:B------:R-:W-:Y:S05]  /*ed90*/  @P3 BRA `(.L_x_1232) ;  /* 0x0000000000403947 */ /* 0x000fea0003800000 */
[----:B------:R-:W1:Y:S01]  /*eda0*/  LDCU.64 UR6, c[0x0][0x408] ;  /* 0x00008100ff0677ac */ /* 0x000e620008000a00 */
[----:B------:R-:W-:Y:S01]  /*edb0*/  IMAD.MOV.U32 R8, RZ, RZ, R10 ;  /* 0x000000ffff087224 */ /* 0x000fe200078e000a */
[----:B------:R-:W2:Y:S01]  /*edc0*/  LDCU UR8, c[0x0][0x440] ;  /* 0x00008800ff0877ac */ /* 0x000ea20008000800 */
[----:B------:R-:W2:Y:S01]  /*edd0*/  LDCU.64 UR4, c[0x0][0x3f0] ;  /* 0x00007e00ff0477ac */ /* 0x000ea20008000a00 */
[----:B-1----:R-:W-:Y:S02]  /*ede0*/  IMAD R0, R3, UR6, RZ ;  /* 0x0000000603007c24 */ /* 0x002fe4000f8e02ff */
[----:B------:R-:W-:Y:S01]  /*edf0*/  IMAD.WIDE.U32 R6, R2, UR6, R8 ;  /* 0x0000000602067c25 */ /* 0x000fe2000f8e0008 */
[----:B--2---:R-:W-:-:S03]  /*ee00*/  ISETP.GE.AND P5, PT, R181, UR8, PT ;  /* 0x00000008b5007c0c */ /* 0x004fc6000bfa6270 */
[----:B------:R-:W-:Y:S01]  /*ee10*/  IMAD R0, R2, UR7, R0 ;  /* 0x0000000702007c24 */ /* 0x000fe2000f8e0200 */
[----:B-----5:R-:W-:Y:S02]  /*ee20*/  ISETP.GE.AND P4, PT, R29, UR8, PT ;  /* 0x000000081d007c0c */ /* 0x020fe4000bf86270 */
[----:B------:R-:W-:Y:S01]  /*ee30*/  ISETP.GE.AND P3, PT, R28, UR8, PT ;  /* 0x000000081c007c0c */ /* 0x000fe2000bf66270 */
[----:B------:R-:W-:Y:S01]  /*ee40*/  IMAD.IADD R0, R0, 0x1, R7 ;  /* 0x0000000100007824 */ /* 0x000fe200078e0207 */
[----:B------:R-:W-:-:S04]  /*ee50*/  LEA R4, P6, R6, UR4, 0x1 ;  /* 0x0000000406047c11 */ /* 0x000fc8000f8c08ff */
[----:B------:R-:W-:-:S05]  /*ee60*/  LEA.HI.X R5, R6, UR5, R0, 0x1, P6 ;  /* 0x0000000506057c11 */ /* 0x000fca000b0f0c00 */
[----:B---3--:R1:W-:Y:S04]  /*ee70*/  @!P5 STG.E.128 desc[UR18][R4.64], R20 ;  /* 0x000000140400d986 */ /* 0x0083e8000c101d12 */
[----:B----4-:R1:W-:Y:S04]  /*ee80*/  @!P4 STG.E.128 desc[UR18][R4.64+0x80], R16 ;  /* 0x000080100400c986 */ /* 0x0103e8000c101d12 */
[----:B------:R1:W-:Y:S02]  /*ee90*/  @!P3 STG.E.128 desc[UR18][R4.64+0x100], R12 ;  /* 0x0001000c0400b986 */ /* 0x0003e4000c101d12 */
.L_x_1232:
[----:B------:R-:W-:Y:S05]  /*eea0*/  BSYNC.RECONVERGENT B0 ;  /* 0x0000000000007941 */ /* 0x000fea0003800200 */
.L_x_1231:
[----:B-1-3--:R1:W3:Y:S01]  /*eeb0*/  LDS.128 R20, [R191+0x800] ;  /* 0x00080000bf147984 */ /* 0x00a2e20000000c00 */
[----:B------:R-:W-:Y:S03]  /*eec0*/  BSSY.RECONVERGENT B0, `(.L_x_1233) ;  /* 0x0000017000007945 */ /* 0x000fe60003800200 */
[----:B----4-:R1:W4:Y:S04]  /*eed0*/  LDS.128 R16, [R191+0x2800] ;  /* 0x00280000bf107984 */ /* 0x0103280000000c00 */
[----:B------:R1:W1:Y:S01]  /*eee0*/  LDS.128 R12, [R191+0x4800] ;  /* 0x00480000bf0c7984 */ /* 0x0002620000000c00 */
[----:B------:R-:W-:Y:S05]  /*eef0*/  @P2 BRA `(.L_x_1234) ;  /* 0x00000000004c2947 */ /* 0x000fea0003800000 */
[----:B------:R-:W2:Y:S01]  /*ef00*/  LDCU.64 UR6, c[0x0][0x408] ;  /* 0x00008100ff0677ac */ /* 0x000ea20008000a00 */
[----:B------:R-:W-:Y:S01]  /*ef10*/  IADD3 R0, P2, PT, R2, 0x10, RZ ;  /* 0x0000001002007810 */ /* 0x000fe20007f5e0ff */
[----:B------:R-:W-:Y:S01]  /*ef20*/  IMAD.MOV.U32 R6, RZ, RZ, R10 ;  /* 0x000000ffff067224 */ /* 0x000fe200078e000a */
[----:B------:R-:W-:Y:S01]  /*ef30*/  MOV R7, R9 ;  /* 0x0000000900077202 */ /* 0x000fe20000000f00 */
[----:B------:R-:W2:Y:S02]  /*ef40*/  LDCU UR8, c[0x0][0x440] ;  /* 0x00008800ff0877ac */ /* 0x000ea40008000800 */
[----:B------:R-:W-:Y:S01]  /*ef50*/  IMAD.X R4, RZ, RZ, R3, P2 ;  /* 0x000000ffff047224 */ /* 0x000fe200010e0603 */
[----:B------:R-:W3:Y:S03]  /*ef60*/  LDCU.64 UR4, c[0x0][0x3f0] ;  /* 0x00007e00ff0477ac */ /* 0x000ee60008000a00 */
[----:B--2---:R-:W-:-:S02]  /*ef70*/  IMAD R4, R4, UR6, RZ ;  /* 0x0000000604047c24 */ /* 0x004fc4000f8e02ff */
[----:B------:R-:W-:Y:S01]  /*ef80*/  IMAD.WIDE.U32 R6, R0, UR6, R6 ;  /* 0x0000000600067c25 */ /* 0x000fe2000f8e0006 */
[----:B------:R-:W-:-:S03]  /*ef90*/  ISETP.GE.AND P4, PT, R181, UR8, PT ;  /* 0x00000008b5007c0c */ /* 0x000fc6000bf86270 */
[----:B------:R-:W-:Y:S01]  /*efa0*/  IMAD R0, R0, UR7, R4 ;  /* 0x0000000700007c24 */ /* 0x000fe2000f8e0204 */
[----:B-----5:R-:W-:Y:S02]  /*efb0*/  ISETP.GE.AND P3, PT, R29, UR8, PT ;  /* 0x000000081d007c0c */ /* 0x020fe4000bf66270 */
[----:B------:R-:W-:Y:S01]  /*efc0*/  ISETP.GE.AND P2, PT, R28, UR8, PT ;  /* 0x000000081c007c0c */ /* 0x000fe2000bf46270 */
[----:B------:R-:W-:Y:S01]  /*efd0*/  IMAD.IADD R0, R0, 0x1, R7 ;  /* 0x0000000100007824 */ /* 0x000fe200078e0207 */
[----:B---3--:R-:W-:-:S04]  /*efe0*/  LEA R4, P5, R6, UR4, 0x1 ;  /* 0x0000000406047c11 */ /* 0x008fc8000f8a08ff */
[----:B------:R-:W-:-:S05]  /*eff0*/  LEA.HI.X R5, R6, UR5, R0, 0x1, P5 ;  /* 0x0000000506057c11 */ /* 0x000fca000a8f0c00 */
[----:B------:R2:W-:Y:S04]  /*f000*/  @!P4 STG.E.128 desc[UR18][R4.64], R20 ;  /* 0x000000140400c986 */ /* 0x0005e8000c101d12 */
[----:B----4-:R2:W-:Y:S04]  /*f010*/  @!P3 STG.E.128 desc[UR18][R4.64+0x80], R16 ;  /* 0x000080100400b986 */ /* 0x0105e8000c101d12 */
[----:B-1----:R2:W-:Y:S02]  /*f020*/  @!P2 STG.E.128 desc[UR18][R4.64+0x100], R12 ;  /* 0x0001000c0400a986 */ /* 0x0025e4000c101d12 */
.L_x_1234:
[----:B------:R-:W-:Y:S05]  /*f030*/  BSYNC.RECONVERGENT B0 ;  /* 0x0000000000007941 */ /* 0x000fea0003800200 */
.L_x_1233:
[----:B--23--:R2:W3:Y:S01]  /*f040*/  LDS.128 R20, [R191+0x1000] ;  /* 0x00100000bf147984 */ /* 0x00c4e20000000c00 */
[----:B------:R-:W-:Y:S03]  /*f050*/  BSSY.RECONVERGENT B0, `(.L_x_1235) ;  /* 0x0000017000007945 */ /* 0x000fe60003800200 */
[----:B----4-:R2:W4:Y:S04]  /*f060*/  LDS.128 R16, [R191+0x3000] ;  /* 0x00300000bf107984 */ /* 0x0105280000000c00 */
[----:B-1----:R2:W1:Y:S01]  /*f070*/  LDS.128 R12, [R191+0x5000] ;  /* 0x00500000bf0c7984 */ /* 0x0024620000000c00 */
        /* <DEDUP_REMOVED lines=20> */
.L_x_1236:
[----:B------:R-:W-:Y:S05]  /*f1c0*/  BSYNC.RECONVERGENT B0 ;  /* 0x0000000000007941 */ /* 0x000fea0003800200 */
.L_x_1235:
[----:B--2-4-:R2:W4:Y:S01]  /*f1d0*/  LDS.128 R16, [R191+0x3800] ;  /* 0x00380000bf107984 */ /* 0x0145220000000c00 */
[----:B------:R-:W-:Y:S05]  /*f1e0*/  @P0 EXIT ;  /* 0x000000000000094d */ /* 0x000fea0003800000 */
[----:B------:R-:W3:Y:S01]  /*f1f0*/  LDCU.64 UR6, c[0x0][0x408] ;  /* 0x00008100ff0677ac */ /* 0x000ee20008000a00 */
[----:B-1----:R1:W1:Y:S01]  /*f200*/  LDS.128 R12, [R191+0x5800] ;  /* 0x00580000bf0c7984 */ /* 0x0022620000000c00 */
[----:B------:R-:W-:Y:S01]  /*f210*/  IADD3 R0, P0, PT, R2, 0x30, RZ ;  /* 0x0000003002007810 */ /* 0x000fe20007f1e0ff */
[----:B------:R-:W2:Y:S04]  /*f220*/  LDCU UR8, c[0x0][0x440] ;  /* 0x00008800ff0877ac */ /* 0x000ea80008000800 */
[----:B------:R-:W-:Y:S01]  /*f230*/  IMAD.X R2, RZ, RZ, R3, P0 ;  /* 0x000000ffff027224 */ /* 0x000fe200000e0603 */
[----:B------:R-:W2:Y:S01]  /*f240*/  LDCU.64 UR4, c[0x0][0x3f0] ;  /* 0x00007e00ff0477ac */ /* 0x000ea20008000a00 */
[----:B------:R-:W-:Y:S02]  /*f250*/  MOV R3, R9 ;  /* 0x0000000900037202 */ /* 0x000fe40000000f00 */
[----:B---3--:R-:W-:-:S02]  /*f260*/  IMAD R6, R2, UR6, RZ ;  /* 0x0000000602067c24 */ /* 0x008fc4000f8e02ff */
[----:B------:R-:W-:Y:S01]  /*f270*/  IMAD.MOV.U32 R2, RZ, RZ, R10 ;  /* 0x000000ffff027224 */ /* 0x000fe200078e000a */
[----:B--2---:R-:W-:-:S03]  /*f280*/  ISETP.GE.AND P2, PT, R181, UR8, PT ;  /* 0x00000008b5007c0c */ /* 0x004fc6000bf46270 */
[----:B------:R-:W-:Y:S01]  /*f290*/  IMAD.WIDE.U32 R4, R0, UR6, R2 ;  /* 0x0000000600047c25 */ /* 0x000fe2000f8e0002 */
[----:B-----5:R-:W-:Y:S02]  /*f2a0*/  ISETP.GE.AND P1, PT, R29, UR8, PT ;  /* 0x000000081d007c0c */ /* 0x020fe4000bf26270 */
[----:B------:R-:W-:Y:S01]  /*f2b0*/  ISETP.GE.AND P0, PT, R28, UR8, PT ;  /* 0x000000081c007c0c */ /* 0x000fe2000bf06270 */
[----:B------:R-:W-:Y:S01]  /*f2c0*/  IMAD R0, R0, UR7, R6 ;  /* 0x0000000700007c24 */ /* 0x000fe2000f8e0206 */
[----:B------:R-:W-:-:S03]  /*f2d0*/  LEA R2, P3, R4, UR4, 0x1 ;  /* 0x0000000404027c11 */ /* 0x000fc6000f8608ff */
[----:B------:R-:W-:-:S05]  /*f2e0*/  IMAD.IADD R0, R0, 0x1, R5 ;  /* 0x0000000100007824 */ /* 0x000fca00078e0205 */
[----:B------:R-:W-:-:S05]  /*f2f0*/  LEA.HI.X R3, R4, UR5, R0, 0x1, P3 ;  /* 0x0000000504037c11 */ /* 0x000fca00098f0c00 */
[----:B------:R2:W-:Y:S04]  /*f300*/  @!P2 STG.E.128 desc[UR18][R2.64], R24 ;  /* 0x000000180200a986 */ /* 0x0005e8000c101d12 */
[----:B----4-:R2:W-:Y:S01]  /*f310*/  @!P1 STG.E.128 desc[UR18][R2.64+0x80], R16 ;  /* 0x0000801002009986 */ /* 0x0105e2000c101d12 */
[----:B-1----:R-:W-:Y:S05]  /*f320*/  @P0 EXIT ;  /* 0x000000000000094d */ /* 0x002fea0003800000 */
[----:B------:R-:W-:Y:S01]  /*f330*/  STG.E.128 desc[UR18][R2.64+0x100], R12 ;  /* 0x0001000c02007986 */ /* 0x000fe2000c101d12 */
[----:B------:R-:W-:Y:S05]  /*f340*/  EXIT ;  /* 0x000000000000794d */ /* 0x000fea0003800000 */
.L_x_1237:
        /* <DEDUP_REMOVED lines=11> */
.L_x_1821:


//--------------------- .text._ZN5flash16flash_fwd_kernelI23Flash_fwd_kernel_traitsILi192ELi64ELi64ELi4ELb0ELb0EN7cutlass6half_tE19Flash_kernel_traitsILi192ELi64ELi64ELi4ES3_EELb0ELb0ELb0ELb1ELb0ELb0ELb1ELb0EEEvNS_16Flash_fwd_paramsE --------------------------
	.section	.text._ZN5flash16flash_fwd_kernelI23Flash_fwd_kernel_traitsILi192ELi64ELi64ELi4ELb0ELb0EN7cutlass6half_tE19Flash_kernel_traitsILi192ELi64ELi64ELi4ES3_EELb0ELb0ELb0ELb1ELb0ELb0ELb1ELb0EEEvNS_16Flash_fwd_paramsE,"ax",@progbits
	.align	128
        .global         _ZN5flash16flash_fwd_kernelI23Flash_fwd_kernel_traitsILi192ELi64ELi64ELi4ELb0ELb0EN7cutlass6half_tE19Flash_kernel_traitsILi192ELi64ELi64ELi4ES3_EELb0ELb0ELb0ELb1ELb0ELb0ELb1ELb0EEEvNS_16Flash_fwd_paramsE
        .type           _ZN5flash16flash_fwd_kernelI23Flash_fwd_kernel_traitsILi192ELi64ELi64ELi4ELb0ELb0EN7cutlass6half_tE19Flash_kernel_traitsILi192ELi64ELi64ELi4ES3_EELb0ELb0ELb0ELb1ELb0ELb0ELb1ELb0EEEvNS_16Flash_fwd_paramsE,@function
        .size           _ZN5flash16flash_fwd_kernelI23Flash_fwd_kernel_traitsILi192ELi64ELi64ELi4ELb0ELb0EN7cutlass6half_tE19Flash_kernel_traitsILi192ELi64ELi64ELi4ES3_EELb0ELb0ELb0ELb1ELb0ELb0ELb1ELb0EEEvNS_16Flash_fwd_paramsE,(.L_x_1822 - _ZN5flash16flash_fwd_kernelI23Flash_fwd_kernel_traitsILi192ELi64ELi64ELi4ELb0ELb0EN7cutlass6half_tE19Flash_kernel_traitsILi192ELi64ELi64ELi4ES3_EELb0ELb0ELb0ELb1ELb0ELb0ELb1ELb0EEEvNS_16Flash_fwd_paramsE)
        .other          _ZN5flash16flash_fwd_kernelI23Flash_fwd_kernel_traitsILi192ELi64ELi64ELi4ELb0ELb0EN7cutlass6half_tE19Flash_kernel_traitsILi192ELi64ELi64ELi4ES3_EELb0ELb0ELb0ELb1ELb0ELb0ELb1ELb0EEEvNS_16Flash_fwd_paramsE,@"STO_CUDA_ENTRY STV_DEFAULT"
_ZN5flash16flash_fwd_kernelI23Flash_fwd_kernel_traitsILi192ELi64ELi64ELi4ELb0ELb0EN7cutlass6half_tE19Flash_kernel_traitsILi192ELi64ELi64ELi4ES3_EELb0ELb0ELb0ELb1ELb0ELb0ELb1ELb0EEEvNS_16Flash_fwd_paramsE:
.text._ZN5flash16flash_fwd_kernelI23Flash_fwd_kernel_traitsILi192ELi64ELi64ELi4ELb0ELb0EN7cutlass6half_tE19Flash_kernel_traitsILi192ELi64ELi64ELi4ES3_EELb0ELb0ELb0ELb1ELb0ELb0ELb1ELb0EEEvNS_16Flash_fwd_paramsE:
        /* <DEDUP_REMOVED lines=27> */
[----:B------:R3:W4:Y:S04]  /*01b0*/  @P4 LDG.E R2, desc[UR14][R16.64] ;  /* 0x0000000e10024981 */ /* 0x000728000c1e1900 */
[----:B------:R-:W4:Y:S01]  /*01c0*/  @P2 LDG.E R11, desc[UR14][R14.64] ;  /* 0x0000000e0e0b2981 */ /* 0x000f22000c1e1900 */
[----:B------:R-:W3:Y:S01]  /*01d0*/  LDCU.U8 UR4, c[0x0][0x532] ;  /* 0x0000a640ff0477ac */ /* 0x000ee20008000000 */
[----:B------:R-:W-:Y:S02]  /*01e0*/  ISETP.EQ.U32.AND P3, PT, R6, RZ, PT ;  /* 0x000000ff0600720c */ /* 0x000fe40003f62070 */
[----:B------:R-:W-:Y:S01]  /*01f0*/  IADD3 R12, P1, PT, R13, R6, RZ ;  /* 0x000000060d0c7210 */ /* 0x000fe20007f3e0ff */
[----:B------:R-:W2:Y:S04]  /*0200*/  @!P0 LDC R3, c[0x0][0x434] ;  /* 0x00010d00ff038b82 */ /* 0x000ea80000000800 */
[----:B------:R-:W-:-:S02]  /*0210*/  IMAD.X R13, R4, 0x1, R7, P1 ;  /* 0x00000001040d7824 */ /* 0x000fc400008e0607 */
[----:B-1----:R-:W-:Y:S02]  /*0220*/  IMAD.MOV.U32 R9, RZ, RZ, -0x1 ;  /* 0xffffffffff097424 */ /* 0x002fe400078e00ff */
[----:B------:R-:W1:Y:S01]  /*0230*/  @!P2 LDC.64 R4, c[0x0][0x488] ;  /* 0x00012200ff04ab82 */ /* 0x000e620000000a00 */
[----:B---3--:R-:W-:Y:S01]  /*0240*/  ISETP.NE.AND P4, PT, RZ, UR4, PT ;  /* 0x00000004ff007c0c */ /* 0x008fe2000bf85270 */
[----:B------:R-:W3:Y:S06]  /*0250*/  S2R R135, SR_CTAID.X ;  /* 0x0000000000877919 */ /* 0x000eec0000002500 */
[----:B------:R-:W1:Y:S01]  /*0260*/  @!P2 LDC R8, c[0x0][0x43c] ;  /* 0x00010f00ff08ab82 */ /* 0x000e620000000800 */
[----:B------:R-:W-:-:S13]  /*0270*/  ISETP.EQ.OR.EX P3, PT, R7, RZ, !P4, P3 ;  /* 0x000000ff0700720c */ /* 0x000fda0006762730 */
[----:B------:R1:W5:Y:S01]  /*0280*/  @!P3 LDG.E R9, desc[UR14][R12.64] ;  /* 0x0000000e0c09b981 */ /* 0x000362000c1e1900 */
[----:B------:R-:W-:-:S04]  /*0290*/  ISETP.NE.U32.AND P3, PT, R6, RZ, PT ;  /* 0x000000ff0600720c */ /* 0x000fc80003f65070 */
[----:B------:R-:W-:Y:S01]  /*02a0*/  ISETP.NE.AND.EX P3, PT, R7, RZ, PT, P3 ;  /* 0x000000ff0700720c */ /* 0x000fe20003f65330 */
[----:B------:R-:W1:Y:S01]  /*02b0*/  S2R R16, SR_CTAID.Z ;  /* 0x0000000000107919 */ /* 0x000e620000002700 */
[----:B------:R-:W1:Y:S01]  /*02c0*/  S2R R193, SR_TID.X ;  /* 0x0000000000c17919 */ /* 0x000e620000002100 */
[----:B---3--:R-:W-:Y:S02]  /*02d0*/  IMAD.SHL.U32 R94, R135, 0x40, RZ ;  /* 0x00000040875e7824 */ /* 0x008fe400078e00ff */
[----:B--2---:R-:W-:Y:S01]  /*02e0*/  @P0 IMAD.IADD R3, R10, 0x1, -R215 ;  /* 0x000000010a030824 */ /* 0x004fe200078e0ad7 */
[----:B-1----:R-:W-:-:S07]  /*02f0*/  @!P2 ISETP.NE.U32.AND P0, PT, R4, RZ, PT ;  /* 0x000000ff0400a20c */ /* 0x002fce0003f05070 */
[----:B------:R-:W1:Y:S01]  /*0300*/  @!P3 LDC R4, c[0x0][0x438] ;  /* 0x00010e00ff04bb82 */ /* 0x000e620000000800 */
[----:B------:R-:W-:Y:S02]  /*0310*/  @!P2 ISETP.NE.AND.EX P0, PT, R5, RZ, PT, P0 ;  /* 0x000000ff0500a20c */ /* 0x000fe40003f05300 */
[----:B------:R-:W-:Y:S02]  /*0320*/  ISETP.GT.AND P1, PT, R3, R94, PT ;  /* 0x0000005e0300720c */ /* 0x000fe40003f24270 */
[----:B------:R-:W-:Y:S01]  /*0330*/  @!P2 SEL R5, R8, RZ, P0 ;  /* 0x000000ff0805a207 */ /* 0x000fe20000000000 */
[----:B----4-:R-:W-:Y:S01]  /*0340*/  @P2 IMAD.IADD R146, R11, 0x1, -R2 ;  /* 0x000000010b922824 */ /* 0x010fe200078e0a02 */
[----:B------:R-:W-:Y:S09]  /*0350*/  @!P3 BRA `(.L_x_1238) ;  /* 0x00000000000cb947 */ /* 0x000ff20003800000 */
[----:B-1----:R-:W2:Y:S02]  /*0360*/  @P4 LDG.E R4, desc[UR14][R12.64+0x4] ;  /* 0x0000040e0c044981 */ /* 0x002ea4000c1e1900 */
[----:B--2--5:R-:W-:-:S06]  /*0370*/  @P4 IADD3 R4, PT, PT, R4, -R9, RZ ;  /* 0x8000000904044210 */ /* 0x024fcc0007ffe0ff */
[----:B------:R2:W5:Y:S02]  /*0380*/  @!P4 LDG.E R4, desc[UR14][R12.64] ;  /* 0x0000000e0c04c981 */ /* 0x000564000c1e1900 */
.L_x_1238:
[----:B-1---5:R-:W-:Y:S01]  /*0390*/  @!P2 IADD3 R146, PT, PT, R5, R4, -R2 ;  /* 0x000000040592a210 */ /* 0x022fe20007ffe802 */
[----:B------:R-:W-:Y:S06]  /*03a0*/  @!P1 EXIT ;  /* 0x000000000000994d */ /* 0x000fec0003800000 */
[----:B------:R-:W-:-:S13]  /*03b0*/  ISETP.GT.AND P0, PT, R146, RZ, PT ;  /* 0x000000ff9200720c */ /* 0x000fda0003f04270 */
[----:B------:R-:W-:Y:S05]  /*03c0*/  @P0 BRA `(.L_x_1239) ;  /* 0x0000000c000c0947 */ /* 0x000fea0003800000 */
[----:B------:R-:W1:Y:S01]  /*03d0*/  LDC.U8 R2, c[0x0][0x549] ;  /* 0x00015240ff027b82 */ /* 0x000e620000000000 */
[----:B------:R-:W-:-:S13]  /*03e0*/  ISETP.NE.AND P1, PT, R215, -0x1, PT ;  /* 0xffffffffd700780c */ /* 0x000fda0003f25270 */
[----:B------:R-:W3:Y:S08]  /*03f0*/  @!P1 LDC.64 R8, c[0x0][0x400] ;  /* 0x00010000ff089b82 */ /* 0x000ef00000000a00 */
[----:B------:R-:W4:Y:S01]  /*0400*/  @P1 LDC.64 R6, c[0x0][0x408] ;  /* 0x00010200ff061b82 */ /* 0x000f220000000a00 */
[----:B-1----:R-:W-:Y:S02]  /*0410*/  ISETP.NE.AND P6, PT, R2, RZ, PT ;  /* 0x000000ff0200720c */ /* 0x002fe40003fc5270 */
[----:B------:R-:W-:-:S11]  /*0420*/  SHF.L.U32 R2, R193, 0x3, RZ ;  /* 0x00000003c1027819 */ /* 0x000fd600000006ff */
[----:B------:R-:W1:Y:S01]  /*0430*/  @P6 LDC.64 R4, c[0x0][0x430] ;  /* 0x00010c00ff046b82 */ /* 0x000e620000000a00 */
[----:B---3--:R-:W-:Y:S01]  /*0440*/  @!P1 IMAD.WIDE.U32 R14, R0, R8, RZ ;  /* 0x00000008000e9225 */ /* 0x008fe200078e00ff */
[----:B------:R-:W-:-:S06]  /*0450*/  @P6 MOV R11, 0x1 ;  /* 0x00000001000b6802 */ /* 0x000fcc0000000f00 */
[----:B------:R-:W3:Y:S01]  /*0460*/  LDC.U8 R8, c[0x0][0x548] ;  /* 0x00015200ff087b82 */ /* 0x000ee20000000000 */
[----:B----4-:R-:W-:-:S07]  /*0470*/  @P1 IMAD.WIDE.U32 R20, R215, R6, RZ ;  /* 0x00000006d7141225 */ /* 0x010fce00078e00ff */
[----:B--2---:R-:W2:Y:S01]  /*0480*/  @P6 LDC R13, c[0x0][0x430] ;  /* 0x00010c00ff0d6b82 */ /* 0x004ea20000000800 */
[----:B-1----:R-:W-:Y:S01]  /*0490*/  @P6 IMAD R5, R4, R5, RZ ;  /* 0x0000000504056224 */ /* 0x002fe200078e02ff */
[----:B------:R-:W-:Y:S01]  /*04a0*/  @!P1 MOV R4, R14 ;  /* 0x0000000e00049202 */ /* 0x000fe20000000f00 */
[----:B------:R-:W-:Y:S06]  /*04b0*/  @P6 BRA `(.L_x_1240) ;  /* 0x0000000000286947 */ /* 0x000fec0003800000 */
[----:B---3--:R-:W-:Y:S01]  /*04c0*/  ISETP.NE.AND P0, PT, R8, RZ, PT ;  /* 0x000000ff0800720c */ /* 0x008fe20003f05270 */
[----:B------:R-:W1:-:S12]  /*04d0*/  LDC R19, c[0x0][0x3e0] ;  /* 0x0000f800ff137b82 */ /* 0x000e580000000800 */
[----:B------:R-:W4:Y:S01]  /*04e0*/  @P0 LDC R5, c[0x0][0x454] ;  /* 0x00011500ff050b82 */ /* 0x000f220000000800 */
[----:B--2---:R-:W-:Y:S02]  /*04f0*/  @P0 MOV R13, 0x1 ;  /* 0x00000001000d0802 */ /* 0x004fe40000000f00 */
[----:B------:R-:W-:-:S05]  /*0500*/  @!P0 MOV R13, 0x1 ;  /* 0x00000001000d8802 */ /* 0x000fca0000000f00 */
[----:B------:R-:W1:Y:S08]  /*0510*/  @P0 LDC R10, c[0x0][0x454] ;  /* 0x00011500ff0a0b82 */ /* 0x000e700000000800 */
[----:B------:R-:W2:Y:S08]  /*0520*/  @!P0 LDC R6, c[0x0][0x434] ;  /* 0x00010d00ff068b82 */ /* 0x000eb00000000800 */
[----:B------:R-:W3:Y:S01]  /*0530*/  @!P0 LDC R5, c[0x0][0x434] ;  /* 0x00010d00ff058b82 */ /* 0x000ee20000000800 */
[----:B-1----:R-:W-:-:S02]  /*0540*/  @P0 IMAD R11, R10, R19, RZ ;  /* 0x000000130a0b0224 */ /* 0x002fc400078e02ff */
[----:B--2-4-:R-:W-:-:S07]  /*0550*/  @!P0 IMAD R11, R6, R19, RZ ;  /* 0x00000013060b8224 */ /* 0x014fce00078e02ff */
.L_x_1240:
        /* <DEDUP_REMOVED lines=12> */
[----:B---3--:R-:W-:Y:S01]  /*0620*/  ISETP.NE.AND P6, PT, R8, RZ, !P6 ;  /* 0x000000ff0800720c */ /* 0x008fe200077c5270 */
        /* <DEDUP_REMOVED lines=27> */
.L_x_1242:
[----:B------:R-:W-:Y:S05]  /*07e0*/  BSYNC.RECONVERGENT B0 ;  /* 0x0000000000007941 */ /* 0x000fea0003800200 */
.L_x_1241:
        /* <DEDUP_REMOVED lines=22> */
.L_x_1244:
[----:B------:R-:W-:Y:S05]  /*0950*/  BSYNC.RECONVERGENT B0 ;  /* 0x0000000000007941 */ /* 0x000fea0003800200 */
.L_x_1243:
        /* <DEDUP_REMOVED lines=24> */
.L_x_1246:
[----:B------:R-:W-:Y:S05]  /*0ae0*/  BSYNC.RECONVERGENT B0 ;  /* 0x0000000000007941 */ /* 0x000fea0003800200 */
.L_x_1245:
[----:B------:R-:W-:Y:S01]  /*0af0*/  ISETP.GE.AND P0, PT, R6, R3, PT ;  /* 0x000000030600720c */ /* 0x000fe20003f06270 */
[----:B------:R-:W-:Y:S01]  /*0b00*/  IMAD R5, R16, R5, RZ ;  /* 0x0000000510057224 */ /* 0x000fe200078e02ff */
        /* <DEDUP_REMOVED lines=14> */
[----:B------:R-:W-:Y:S01]  /*0bf0*/  MOV R17, R23 ;  /* 0x0000001700117202 */ /* 0x000fe20000000f00 */
[----:B------:R-:W3:Y:S02]  /*0c00*/  LDCU UR8, c[0x0][0x440] ;  /* 0x00008800ff0877ac */ /* 0x000ee40008000800 */
        /* <DEDUP_REMOVED lines=14> */
.L_x_1248:
[----:B------:R-:W-:Y:S05]  /*0cf0*/  BSYNC.RECONVERGENT B0 ;  /* 0x0000000000007941 */ /* 0x000fea0003800200 */
.L_x_1247:
        /* <DEDUP_REMOVED lines=15> */
.L_x_1250:
[----:B------:R-:W-:Y:S05]  /*0df0*/  BSYNC.RECONVERGENT B0 ;  /* 0x0000000000007941 */ /* 0x000fea0003800200 */
.L_x_1249:
[----:B------:R-:W-:Y:S04]  /*0e00*/  BSSY.RECONVERGENT B0, `(.L_x_1251) ;  /* 0x000000a000007945 */ /* 0x000fe80003800200 */
[----:B------:R-:W-:Y:S05]  /*0e10*/  @P4 BRA `(.L_x_1252) ;  /* 0x0000000000204947 */ /* 0x000fea0003800000 */
[----:B------:R-:W3:Y:S01]  /*0e20*/  LDCU.64 UR4, c[0x0][0x420] ;  /* 0x00008400ff0477ac */ /* 0x000ee20008000a00 */
[----:B------:R-:W-:-:S05]  /*0e30*/  IMAD R5, R4, R13, RZ ;  /* 0x0000000d04057224 */ /* 0x000fca00078e02ff */
[----:B--2---:R-:W-:-:S04]  /*0e40*/  IADD3 R3, P0, PT, R5, R18, RZ ;  /* 0x0000001205037210 */ /* 0x004fc80007f1e0ff */
[----:B------:R-:W-:Y:S02]  /*0e50*/  LEA.HI.X.SX32 R2, R5, R0, 0x1, P0 ;  /* 0x0000000005027211 */ /* 0x000fe400000f0eff */
[----:B---3--:R-:W-:-:S04]  /*0e60*/  LEA R4, P0, R3, UR4, 0x2 ;  /* 0x0000000403047c11 */ /* 0x008fc8000f8010ff */
[----:B------:R-:W-:Y:S01]  /*0e70*/  LEA.HI.X R5, R3, UR5, R2, 0x2, P0 ;  /* 0x0000000503057c11 */ /* 0x000fe200080f1402 */
[----:B------:R-:W-:-:S05]  /*0e80*/  IMAD.MOV.U32 R3, RZ, RZ, 0x7f800000 ;  /* 0x7f800000ff037424 */ /* 0x000fca00078e00ff */
[----:B------:R3:W-:Y:S03]  /*0e90*/  STG.E desc[UR14][R4.64], R3 ;  /* 0x0000000304007986 */ /* 0x0007e6000c10190e */
.L_x_1252:
[----:B------:R-:W-:Y:S05]  /*0ea0*/  BSYNC.RECONVERGENT B0 ;  /* 0x0000000000007941 */ /* 0x000fea0003800200 */
.L_x_1251:
[----:B------:R-:W-:Y:S04]  /*0eb0*/  BSSY.RECONVERGENT B0, `(.L_x_1253) ;  /* 0x000000a000007945 */ /* 0x000fe80003800200 */
[----:B------:R-:W-:Y:S05]  /*0ec0*/  @P3 BRA `(.L_x_1254) ;  /* 0x0000000000203947 */ /* 0x000fea0003800000 */
[----:B------:R-:W4:Y:S01]  /*0ed0*/  LDCU.64 UR4, c[0x0][0x420] ;  /* 0x00008400ff0477ac */ /* 0x000f220008000a00 */
[----:B---3--:R-:W-:-:S05]  /*0ee0*/  IMAD R5, R8, R13, RZ ;  /* 0x0000000d08057224 */ /* 0x008fca00078e02ff */
[----:B--2---:R-:W-:-:S04]  /*0ef0*/  IADD3 R3, P0, PT, R5, R18, RZ ;  /* 0x0000001205037210 */ /* 0x004fc80007f1e0ff */
[----:B------:R-:W-:Y:S02]  /*0f00*/  LEA.HI.X.SX32 R2, R5, R0, 0x1, P0 ;  /* 0x0000000005027211 */ /* 0x000fe400000f0eff */
[----:B----4-:R-:W-:-:S04]  /*0f10*/  LEA R4, P0, R3, UR4, 0x2 ;  /* 0x0000000403047c11 */ /* 0x010fc8000f8010ff */
[----:B------:R-:W-:Y:S01]  /*0f20*/  LEA.HI.X R5, R3, UR5, R2, 0x2, P0 ;  /* 0x0000000503057c11 */ /* 0x000fe200080f1402 */
[----:B------:R-:W-:-:S05]  /*0f30*/  IMAD.MOV.U32 R3, RZ, RZ, 0x7f800000 ;  /* 0x7f800000ff037424 */ /* 0x000fca00078e00ff */
[----:B------:R4:W-:Y:S03]  /*0f40*/  STG.E desc[UR14][R4.64], R3 ;  /* 0x0000000304007986 */ /* 0x0009e6000c10190e */
.L_x_1254:
[----:B------:R-:W-:Y:S05]  /*0f50*/  BSYNC.RECONVERGENT B0 ;  /* 0x0000000000007941 */ /* 0x000fea0003800200 */
.L_x_1253:
[----:B------:R-:W-:Y:S05]  /*0f60*/  @P2 EXIT ;  /* 0x000000000000294d */ /* 0x000fea0003800000 */
[----:B------:R-:W5:Y:S01]  /*0f70*/  LDCU.64 UR4, c[0x0][0x420] ;  /* 0x00008400ff0477ac */ /* 0x000f620008000a00 */
[----:B------:R-:W-:Y:S02]  /*0f80*/  IMAD R13, R6, R13, RZ ;  /* 0x0000000d060d7224 */ /* 0x000fe400078e02ff */
[----:B---34-:R-:W-:-:S03]  /*0f90*/  IMAD.MOV.U32 R5, RZ, RZ, 0x7f800000 ;  /* 0x7f800000ff057424 */ /* 0x018fc600078e00ff */
[----:B------:R-:W-:-:S04]  /*0fa0*/  IADD3 R18, P0, PT, R13, R18, RZ ;  /* 0x000000120d127210 */ /* 0x000fc80007f1e0ff */
[----:B------:R-:W-:Y:S02]  /*0fb0*/  LEA.HI.X.SX32 R13, R13, R0, 0x1, P0 ;  /* 0x000000000d0d7211 */ /* 0x000fe400000f0eff */
[----:B-----5:R-:W-:-:S04]  /*0fc0*/  LEA R2, P0, R18, UR4, 0x2 ;  /* 0x0000000412027c11 */ /* 0x020fc8000f8010ff */
[----:B--2---:R-:W-:-:S05]  /*0fd0*/  LEA.HI.X R3, R18, UR5, R13, 0x2, P0 ;  /* 0x0000000512037c11 */ /* 0x004fca00080f140d */
[----:B------:R-:W-:Y:S01]  /*0fe0*/  STG.E desc[UR14][R2.64], R5 ;  /* 0x0000000502007986 */ /* 0x000fe2000c10190e */
[----:B------:R-:W-:Y:S05]  /*0ff0*/  EXIT ;  /* 0x000000000000794d */ /* 0x000fea0003800000 */
.L_x_1239:
        /* <DEDUP_REMOVED lines=22> */
.L_x_1255:
[----:B------:R-:W1:Y:S01]  /*1160*/  LDC.64 R84, c[0x0][0x3b8] ;  /* 0x0000ee00ff547b82 */ /* 0x000e620000000a00 */
[----:B------:R-:W-:-:S05]  /*1170*/  IADD3 R10, PT, PT, R2, R9, RZ ;  /* 0x00000009020a7210 */ /* 0x000fca0007ffe0ff */
[C---:B-1----:R-:W-:Y:S02]  /*1180*/  IMAD R6, R10.reuse, R85, RZ ;  /* 0x000000550a067224 */ /* 0x042fe400078e02ff */
[----:B------:R-:W-:-:S05]  /*1190*/  IMAD.WIDE.U32 R10, R10, R84, RZ ;  /* 0x000000540a0a7225 */ /* 0x000fca00078e00ff */
[----:B------:R-:W-:-:S07]  /*11a0*/  IADD3 R6, PT, PT, R11, R6, RZ ;  /* 0x000000060b067210 */ /* 0x000fce0007ffe0ff */
.L_x_1256:
[----:B------:R-:W1:Y:S01]  /*11b0*/  LDC R5, c[0x0][0x3e8] ;  /* 0x0000fa00ff057b82 */ /* 0x000e620000000800 */
[----:B--2---:R-:W-:Y:S02]  /*11c0*/  MOV R12, RZ ;  /* 0x000000ff000c7202 */ /* 0x004fe40000000f00 */
        /* <DEDUP_REMOVED lines=37> */
.L_x_1257:
[----:B------:R-:W1:Y:S01]  /*1420*/  LDC.64 R4, c[0x0][0x3c0] ;  /* 0x0000f000ff047b82 */ /* 0x000e620000000a00 */
[----:B------:R-:W-:-:S05]  /*1430*/  IADD3 R2, PT, PT, R2, R9, RZ ;  /* 0x0000000902027210 */ /* 0x000fca0007ffe0ff */
[C---:B-1----:R-:W-:Y:S02]  /*1440*/  IMAD R9, R2.reuse, R5, RZ ;  /* 0x0000000502097224 */ /* 0x042fe400078e02ff */
[----:B------:R-:W-:-:S05]  /*1450*/  IMAD.WIDE.U32 R12, R2, R4, RZ ;  /* 0x00000004020c7225 */ /* 0x000fca00078e00ff */
[----:B------:R-:W-:-:S07]  /*1460*/  IADD3 R2, PT, PT, R13, R9, RZ ;  /* 0x000000090d027210 */ /* 0x000fce0007ffe0ff */
.L_x_1258:
[----:B------:R-:W-:Y:S01]  /*1470*/  IMAD.SHL.U32 R222, R193, 0x8, RZ ;  /* 0x00000008c1de7824 */ /* 0x000fe200078e00ff */
[----:B------:R-:W1:Y:S01]  /*1480*/  LDCU.128 UR4, c[0x0][0x3d0] ;  /* 0x00007a00ff0477ac */ /* 0x000e620008000c00 */
[--C-:B------:R-:W-:Y:S01]  /*1490*/  SHF.R.U32.HI R18, RZ, 0x3, R193.reuse ;  /* 0x00000003ff127819 */ /* 0x100fe200000116c1 */
[----:B------:R-:W2:Y:S01]  /*14a0*/  S2UR UR16, SR_CgaCtaId ;  /* 0x00000000001079c3 */ /* 0x000ea20000008800 */
[----:B------:R-:W-:Y:S01]  /*14b0*/  SHF.R.S32.HI R211, RZ, 0x1f, R8 ;  /* 0x0000001fffd37819 */ /* 0x000fe20000011408 */
[----:B------:R-:W3:Y:S01]  /*14c0*/  LDCU.64 UR12, c[0x0][0x388] ;  /* 0x00007100ff0c77ac */ /* 0x000ee20008000a00 */
[C---:B------:R-:W-:Y:S01]  /*14d0*/  LOP3.LUT R192, R222.reuse, 0x38, RZ, 0xc0, !PT ;  /* 0x00000038dec07812 */ /* 0x040fe200078ec0ff */
[----:B------:R-:W-:Y:S01]  /*14e0*/  IMAD.IADD R207, R3, 0x1, -R94 ;  /* 0x0000000103cf7824 */ /* 0x000fe200078e0a5e */
[----:B------:R-:W-:Y:S01]  /*14f0*/  LOP3.LUT R134, R222, 0x1f8, RZ, 0xc0, !PT ;  /* 0x000001f8de867812 */ /* 0x000fe200078ec0ff */
[----:B------:R-:W4:Y:S01]  /*1500*/  LDCU.64 UR10, c[0x0][0x390] ;  /* 0x00007200ff0a77ac */ /* 0x000f220008000a00 */
[C---:B------:R-:W-:Y:S01]  /*1510*/  IADD3 R10, P1, PT, R192.reuse, R10, RZ ;  /* 0x0000000ac00a7210 */ /* 0x040fe20007f3e0ff */
[----:B------:R-:W-:Y:S01]  /*1520*/  IMAD.SHL.U32 R89, R193, 0x40, RZ ;  /* 0x00000040c1597824 */ /* 0x000fe200078e00ff */
[----:B------:R-:W-:Y:S01]  /*1530*/  IADD3 R12, P0, PT, R192, R12, RZ ;  /* 0x0000000cc00c7210 */ /* 0x000fe20007f1e0ff */
[----:B------:R-:W5:Y:S01]  /*1540*/  LDCU.64 UR8, c[0x0][0x3c8] ;  /* 0x00007900ff0877ac */ /* 0x000f620008000a00 */
[----:B------:R-:W-:Y:S01]  /*1550*/  LOP3.LUT R134, R134, 0x38, R193, 0x78, !PT ;  /* 0x0000003886867812 */ /* 0x000fe200078e78c1 */
[----:B------:R-:W-:Y:S01]  /*1560*/  IMAD.X R11, RZ, RZ, R6, P1 ;  /* 0x000000ffff0b7224 */ /* 0x000fe200008e0606 */
[----:B------:R-:W-:Y:S01]  /*1570*/  BSSY.RECONVERGENT B0, `(.L_x_1259) ;  /* 0x0000041000007945 */ /* 0x000fe20003800200 */
[----:B------:R-:W-:Y:S01]  /*1580*/  IMAD.X R13, RZ, RZ, R2, P0 ;  /* 0x000000ffff0d7224 */ /* 0x000fe200000e0602 */
[----:B------:R-:W-:Y:S01]  /*1590*/  IADD3 R20, P0, PT, R192, R20, RZ ;  /* 0x00000014c0147210 */ /* 0x000fe20007f1e0ff */
[----:B------:R-:W-:Y:S01]  /*15a0*/  IMAD.WIDE.U32 R10, R18, R84, R10 ;  /* 0x00000054120a7225 */ /* 0x000fe200078e000a */
[----:B------:R-:W-:-:S02]  /*15b0*/  SHF.R.U32.HI R195, RZ, 0x1, R193 ;  /* 0x00000001ffc37819 */ /* 0x000fc400000116c1 */
[----:B------:R-:W-:Y:S01]  /*15c0*/  LOP3.LUT R221, R192, 0x40, RZ, 0xfc, !PT ;  /* 0x00000040c0dd7812 */ /* 0x000fe200078efcff */
[----:B------:R-:W-:Y:S01]  /*15d0*/  IMAD R11, R18, R85, R11 ;  /* 0x00000055120b7224 */ /* 0x000fe200078e020b */
[----:B------:R-:W-:Y:S01]  /*15e0*/  LOP3.LUT R220, R192, 0x80, RZ, 0xfc, !PT ;  /* 0x00000080c0dc7812 */ /* 0x000fe200078efcff */
[----:B-1----:R-:W-:Y:S02]  /*15f0*/  IMAD R213, R211, UR4, RZ ;  /* 0x00000004d3d57c24 */ /* 0x002fe4000f8e02ff */
[----:B------:R-:W-:Y:S01]  /*1600*/  IMAD.WIDE.U32 R10, R8, UR4, R10 ;  /* 0x00000004080a7c25 */ /* 0x000fe2000f8e000a */
[----:B------:R-:W-:-:S03]  /*1610*/  UMOV UR4, 0x400 ;  /* 0x0000040000047882 */ /* 0x000fc60000000000 */
[----:B------:R-:W-:Y:S01]  /*1620*/  IMAD R213, R8, UR5, R213 ;  /* 0x0000000508d57c24 */ /* 0x000fe2000f8e02d5 */
[----:B---3--:R-:W-:Y:S01]  /*1630*/  LEA R214, P1, R10, UR12, 0x1 ;  /* 0x0000000c0ad67c11 */ /* 0x008fe2000f8208ff */
[----:B------:R-:W-:Y:S01]  /*1640*/  IMAD.WIDE.U32 R12, R18, R4, R12 ;  /* 0x00000004120c7225 */ /* 0x000fe200078e000c */
[----:B--2---:R-:W-:-:S03]  /*1650*/  ULEA UR5, UR16, UR4, 0x18 ;  /* 0x0000000410057291 */ /* 0x004fc6000f8ec0ff */
[----:B------:R-:W-:Y:S02]  /*1660*/  IMAD.IADD R213, R11, 0x1, R213 ;  /* 0x000000010bd57824 */ /* 0x000fe400078e02d5 */
[----:B------:R-:W-:Y:S02]  /*1670*/  IMAD R211, R211, UR6, RZ ;  /* 0x00000006d3d37c24 */ /* 0x000fe4000f8e02ff */
[----:B------:R-:W-:Y:S01]  /*1680*/  IMAD R13, R18, R5, R13 ;  /* 0x00000005120d7224 */ /* 0x000fe200078e020d */
[----:B------:R-:W-:Y:S01]  /*1690*/  LEA.HI.X R213, R10, UR13, R213, 0x1, P1 ;  /* 0x0000000d0ad57c11 */ /* 0x000fe200088f0cd5 */
[----:B------:R-:W-:Y:S01]  /*16a0*/  IMAD R211, R8, UR7, R211 ;  /* 0x0000000708d37c24 */ /* 0x000fe2000f8e02d3 */
[----:B------:R-:W-:Y:S01]  /*16b0*/  ISETP.GE.AND P1, PT, R18, R207, PT ;  /* 0x000000cf1200720c */ /* 0x000fe20003f26270 */
[----:B------:R-:W-:-:S04]  /*16c0*/  IMAD.WIDE.U32 R8, R8, UR6, R12 ;  /* 0x0000000608087c25 */ /* 0x000fc8000f8e000c */
[----:B------:R-:W-:Y:S01]  /*16d0*/  IMAD.X R21, RZ, RZ, R7, P0 ;  /* 0x000000ffff157224 */ /* 0x000fe200000e0607 */
[----:B------:R-:W-:Y:S01]  /*16e0*/  LOP3.LUT R7, R222, 0x1e00, RZ, 0xc0, !PT ;  /* 0x00001e00de077812 */ /* 0x000fe200078ec0ff */
[----:B------:R-:W-:Y:S01]  /*16f0*/  IMAD.IADD R211, R9, 0x1, R211 ;  /* 0x0000000109d37824 */ /* 0x000fe200078e02d3 */
[----:B----4-:R-:W-:Y:S01]  /*1700*/  LEA R212, P0, R8, UR10, 0x1 ;  /* 0x0000000a08d47c11 */ /* 0x010fe2000f8008ff */
[----:B-----5:R-:W-:Y:S01]  /*1710*/  IMAD.WIDE.U32 R20, R16, UR8, R20 ;  /* 0x0000000810147c25 */ /* 0x020fe2000f8e0014 */
[----:B------:R-:W-:Y:S02]  /*1720*/  LOP3.LUT R134, R134, R7, RZ, 0xfc, !PT ;  /* 0x0000000786867212 */ /* 0x000fe400078efcff */
[----:B------:R-:W-:Y:S01]  /*1730*/  LEA.HI.X R211, R8, UR11, R211, 0x1, P0 ;  /* 0x0000000b08d37c11 */ /* 0x000fe200080f0cd3 */
[----:B------:R-:W-:Y:S01]  /*1740*/  IMAD R23, R16, UR9, R21 ;  /* 0x0000000910177c24 */ /* 0x000fe2000f8e0215 */
[----:B------:R-:W-:Y:S02]  /*1750*/  LEA R7, P0, R135, R18, 0x6 ;  /* 0x0000001287077211 */ /* 0x000fe400078030ff */
[----:B------:R-:W-:-:S02]  /*1760*/  LOP3.LUT R8, R192, 0x1c0, R89, 0xf8, !PT ;  /* 0x000001c0c0087812 */ /* 0x000fc400078ef859 */
[----:B------:R-:W-:Y:S02]  /*1770*/  LEA.HI.X R6, R135, RZ, RZ, 0x6, P0 ;  /* 0x000000ff87067211 */ /* 0x000fe400000f34ff */
[----:B------:R-:W-:Y:S01]  /*1780*/  LEA R93, R134, UR5, 0x1 ;  /* 0x00000005865d7c11 */ /* 0x000fe2000f8e08ff */
        /* <DEDUP_REMOVED lines=30> */
.L_x_1261:
[----:B------:R2:W-:Y:S02]  /*1970*/  STS.128 [R93+0x4000], RZ ;  /* 0x004000ff5d007388 */ /* 0x0005e40000000c00 */
.L_x_1260:
[----:B------:R-:W-:Y:S05]  /*1980*/  BSYNC.RECONVERGENT B0 ;  /* 0x0000000000007941 */ /* 0x000fea0003800200 */
.L_x_1259:
[----:B------:R-:W-:Y:S01]  /*1990*/  IADD3 R14, PT, PT, R18, 0x10, RZ ;  /* 0x00000010120e7810 */ /* 0x000fe20007ffe0ff */
[----:B------:R-:W-:Y:S03]  /*19a0*/  BSSY.RECONVERGENT B0, `(.L_x_1262) ;  /* 0x0000024000007945 */ /* 0x000fe60003800200 */
[----:B------:R-:W-:-:S13]  /*19b0*/  ISETP.GE.AND P0, PT, R14, R207, PT ;  /* 0x000000cf0e00720c */ /* 0x000fda0003f06270 */
[----:B------:R-:W-:Y:S05]  /*19c0*/  @P0 BRA `(.L_x_1263) ;  /* 0x0000000000840947 */ /* 0x000fea0003800000 */
[----:B------:R-:W4:Y:S01]  /*19d0*/  LDCU.64 UR8, c[0x0][0x3b0] ;  /* 0x00007600ff0877ac */ /* 0x000f220008000a00 */
[----:B------:R-:W-:Y:S01]  /*19e0*/  IADD3 R9, P0, PT, R7, 0x10, RZ ;  /* 0x0000001007097810 */ /* 0x000fe20007f1e0ff */
[----:B------:R-:W-:Y:S01]  /*19f0*/  IMAD.MOV.U32 R10, RZ, RZ, R20 ;  /* 0x000000ffff0a7224 */ /* 0x000fe200078e0014 */
[----:B------:R-:W-:Y:S01]  /*1a00*/  MOV R11, R23 ;  /* 0x00000017000b7202 */ /* 0x000fe20000000f00 */
[----:B------:R-:W5:Y:S02]  /*1a10*/  LDCU UR10, c[0x0][0x440] ;  /* 0x00008800ff0a77ac */ /* 0x000f640008000800 */
[----:B------:R-:W-:Y:S01]  /*1a20*/  IMAD.X R2, RZ, RZ, R6, P0 ;  /* 0x000000ffff027224 */ /* 0x000fe200000e0606 */
[----:B------:R-:W1:Y:S03]  /*1a30*/  LDCU.64 UR6, c[0x0][0x380] ;  /* 0x00007000ff0677ac */ /* 0x000e660008000a00 */
[----:B----4-:R-:W-:-:S02]  /*1a40*/  IMAD R2, R2, UR8, RZ ;  /* 0x0000000802027c24 */ /* 0x010fc4000f8e02ff */
[----:B------:R-:W-:Y:S01]  /*1a50*/  IMAD.WIDE.U32 R10, R9, UR8, R10 ;  /* 0x00000008090a7c25 */ /* 0x000fe2000f8e000a */
[----:B-----5:R-:W-:-:S03]  /*1a60*/  ISETP.GE.AND P1, PT, R192, UR10, PT ;  /* 0x0000000ac0007c0c */ /* 0x020fc6000bf26270 */
[----:B------:R-:W-:Y:S01]  /*1a70*/  IMAD R2, R9, UR9, R2 ;  /* 0x0000000909027c24 */ /* 0x000fe2000f8e0202 */
[----:B------:R-:W-:Y:S02]  /*1a80*/  ISETP.GE.AND P0, PT, R221, UR10, PT ;  /* 0x0000000add007c0c */ /* 0x000fe4000bf06270 */
[----:B-1-3--:R-:W-:Y:S01]  /*1a90*/  LEA R12, P2, R10, UR6, 0x1 ;  /* 0x000000060a0c7c11 */ /* 0x00afe2000f8408ff */
        /* <DEDUP_REMOVED lines=19> */
.L_x_1264:
[----:B------:R3:W-:Y:S02]  /*1bd0*/  STS.128 [R93+0x4800], RZ ;  /* 0x004800ff5d007388 */ /* 0x0007e40000000c00 */
.L_x_1263:
[----:B------:R-:W-:Y:S05]  /*1be0*/  BSYNC.RECONVERGENT B0 ;  /* 0x0000000000007941 */ /* 0x000fea0003800200 */
.L_x_1262:
        /* <DEDUP_REMOVED lines=36> */
.L_x_1267:
[----:B------:R3:W-:Y:S02]  /*1e30*/  STS.128 [R93+0x5000], RZ ;  /* 0x005000ff5d007388 */ /* 0x0007e40000000c00 */
.L_x_1266:
[----:B------:R-:W-:Y:S05]  /*1e40*/  BSYNC.RECONVERGENT B0 ;  /* 0x0000000000007941 */ /* 0x000fea0003800200 */
.L_x_1265:
[----:B------:R-:W-:Y:S01]  /*1e50*/  VIADD R10, R18, 0x30 ;  /* 0x00000030120a7836 */ /* 0x000fe20000000000 */
[----:B------:R-:W-:Y:S01]  /*1e60*/  BSSY.RECONVERGENT B0, `(.L_x_1268) ;  /* 0x0000028000007945 */ /* 0x000fe20003800200 */
[----:B------:R-:W-:Y:S01]  /*1e70*/  VIADD R9, R146, 0x3f ;  /* 0x0000003f92097836 */ /* 0x000fe20000000000 */
[C---:B------:R-:W-:Y:S01]  /*1e80*/  SHF.L.U64.HI R88, R84.reuse, 0x6, R85 ;  /* 0x0000000654587819 */ /* 0x040fe20000010255 */
[----:B------:R-:W-:Y:S01]  /*1e90*/  IMAD.SHL.U32 R90, R84, 0x40, RZ ;  /* 0x00000040545a7824 */ /* 0x000fe200078e00ff */
        /* <DEDUP_REMOVED lines=35> */
.L_x_1270:
[----:B------:R2:W-:Y:S02]  /*20d0*/  STS.128 [R93+0x5800], RZ ;  /* 0x005800ff5d007388 */ /* 0x0005e40000000c00 */
.L_x_1269:
[----:B------:R-:W-:Y:S05]  /*20e0*/  BSYNC.RECONVERGENT B0 ;  /* 0x0000000000007941 */ /* 0x000fea0003800200 */
.L_x_1268:
[----:B------:R-:W-:Y:S01]  /*20f0*/  LEA.HI.SX32 R95, R2, 0xffffffff, 0x1a ;  /* 0xffffffff025f7811 */ /* 0x000fe200078fd2ff */
[----:B------:R-:W-:Y:S03]  /*2100*/  BSSY.RECONVERGENT B0, `(.L_x_1271) ;  /* 0x0000020000007945 */ /* 0x000fe60003800200 */
[----:B------:R-:W-:Y:S01]  /*2110*/  SHF.R.S32.HI R11, RZ, 0x1f, R95 ;  /* 0x0000001fff0b7819 */ /* 0x000fe2000001145f */
[----:B------:R-:W-:Y:S02]  /*2120*/  IMAD R9, R95, -0x40, R146 ;  /* 0xffffffc05f097824 */ /* 0x000fe400078e0292 */
[----:B------:R-:W-:-:S03]  /*2130*/  IMAD R6, R88, R95, RZ ;  /* 0x0000005f58067224 */ /* 0x000fc600078e02ff */
[----:B------:R-:W-:Y:S01]  /*2140*/  ISETP.GE.AND P3, PT, R18, R9, PT ;  /* 0x000000091200720c */ /* 0x000fe20003f66270 */
[----:B------:R-:W-:-:S04]  /*2150*/  IMAD.WIDE.U32 R18, R90, R95, RZ ;  /* 0x0000005f5a127225 */ /* 0x000fc800078e00ff */
[----:B------:R-:W-:-:S05]  /*2160*/  IMAD R21, R11, R90, R6 ;  /* 0x0000005a0b157224 */ /* 0x000fca00078e0206 */
[----:B------:R-:W-:-:S03]  /*2170*/  IADD3 R21, PT, PT, R19, R21, RZ ;  /* 0x0000001513157210 */ /* 0x000fc60007ffe0ff */
        /* <DEDUP_REMOVED lines=23> */
.L_x_1273:
[----:B------:R1:W-:Y:S02]  /*22f0*/  STS.128 [R93+0xa000], RZ ;  /* 0x00a000ff5d007388 */ /* 0x0003e40000000c00 */
.L_x_1272:
[----:B------:R-:W-:Y:S05]  /*2300*/  BSYNC.RECONVERGENT B0 ;  /* 0x0000000000007941 */ /* 0x000fea0003800200 */
.L_x_1271:
[----:B------:R-:W-:Y:S01]  /*2310*/  ISETP.GE.AND P0, PT, R14, R9, PT ;  /* 0x000000090e00720c */ /* 0x000fe20003f06270 */
[----:B------:R-:W-:Y:S01]  /*2320*/  BSSY.RECONVERGENT B0, `(.L_x_1274) ;  /* 0x000001d000007945 */ /* 0x000fe20003800200 */
[C---:B------:R-:W-:Y:S01]  /*2330*/  SHF.L.U64.HI R91, R84.reuse, 0x4, R85 ;  /* 0x00000004545b7819 */ /* 0x040fe20000010255 */
[----:B------:R-:W-:-:S10]  /*2340*/  IMAD.SHL.U32 R92, R84, 0x10, RZ ;  /* 0x00000010545c7824 */ /* 0x000fd400078e00ff */
[----:B------:R-:W-:Y:S05]  /*2350*/  @P0 BRA `(.L_x_1275) ;  /* 0x0000000000640947 */ /* 0x000fea0003800000 */
[----:B------:R-:W5:Y:S01]  /*2360*/  LDCU UR6, c[0x0][0x440] ;  /* 0x00008800ff0677ac */ /* 0x000f620008000800 */
[----:B-1----:R-:W-:-:S05]  /*2370*/  IADD3 R7, P2, PT, R92, R18, RZ ;  /* 0x000000125c077210 */ /* 0x002fca0007f5e0ff */
[----:B------:R-:W-:Y:S01]  /*2380*/  IMAD.X R6, R91, 0x1, R21, P2 ;  /* 0x000000015b067824 */ /* 0x000fe200010e0615 */
        /* <DEDUP_REMOVED lines=21> */
.L_x_1276:
[----:B------:R2:W-:Y:S02]  /*24e0*/  STS.128 [R93+0xa800], RZ ;  /* 0x00a800ff5d007388 */ /* 0x0005e40000000c00 */
.L_x_1275:
[----:B------:R-:W-:Y:S05]  /*24f0*/  BSYNC.RECONVERGENT B0 ;  /* 0x0000000000007941 */ /* 0x000fea0003800200 */
.L_x_1274:
        /* <DEDUP_REMOVED lines=29> */
.L_x_1279:
[----:B------:R2:W-:Y:S02]  /*26d0*/  STS.128 [R93+0xb000], RZ ;  /* 0x00b000ff5d007388 */ /* 0x0005e40000000c00 */
.L_x_1278:
[----:B------:R-:W-:Y:S05]  /*26e0*/  BSYNC.RECONVERGENT B0 ;  /* 0x0000000000007941 */ /* 0x000fea0003800200 */
.L_x_1277:
[----:B------:R-:W-:Y:S01]  /*26f0*/  ISETP.GE.AND P0, PT, R10, R9, PT ;  /* 0x000000090a00720c */ /* 0x000fe20003f06270 */
[----:B------:R-:W-:-:S12]  /*2700*/  BSSY.RECONVERGENT B0, `(.L_x_1280) ;  /* 0x000001d000007945 */ /* 0x000fd80003800200 */
[----:B------:R-:W-:Y:S05]  /*2710*/  @P0 BRA `(.L_x_1281) ;  /* 0x00000000006c0947 */ /* 0x000fea0003800000 */
[----:B------:R-:W5:Y:S01]  /*2720*/  LDCU UR6, c[0x0][0x440] ;  /* 0x00008800ff0677ac */ /* 0x000f620008000800 */
[----:B------:R-:W-:Y:S02]  /*2730*/  IMAD.MOV.U32 R20, RZ, RZ, R18 ;  /* 0x000000ffff147224 */ /* 0x000fe400078e0012 */
[----:B-1----:R-:W-:Y:S02]  /*2740*/  IMAD R6, R85, 0x30, RZ ;  /* 0x0000003055067824 */ /* 0x002fe400078e02ff */
        /* <DEDUP_REMOVED lines=23> */
.L_x_1282:
[----:B------:R1:W-:Y:S02]  /*28c0*/  STS.128 [R93+0xb800], RZ ;  /* 0x00b800ff5d007388 */ /* 0x0003e40000000c00 */
.L_x_1281:
[----:B------:R-:W-:Y:S05]  /*28d0*/  BSYNC.RECONVERGENT B0 ;  /* 0x0000000000007941 */ /* 0x000fea0003800200 */
.L_x_1280:
[----:B------:R-:W5:Y:S01]  /*28e0*/  LDCU.64 UR6, c[0x0][0x538] ;  /* 0x0000a700ff0677ac */ /* 0x000f620008000a00 */
[----:B------:R-:W0:Y:S01]  /*28f0*/  LDGDEPBAR ;  /* 0x00000000000079af */ /* 0x000e220000000000 */
[----:B-----5:R-:W-:-:S04]  /*2900*/  ISETP.NE.U32.AND P1, PT, RZ, UR6, PT ;  /* 0x00000006ff007c0c */ /* 0x020fc8000bf25070 */
[----:B------:R-:W-:Y:S01]  /*2910*/  ISETP.NE.AND.EX P1, PT, RZ, UR7, PT, P1 ;  /* 0x00000007ff007c0c */ /* 0x000fe2000bf25310 */
[----:B------:R-:W-:Y:S01]  /*2920*/  BSSY.RECONVERGENT B0, `(.L_x_1283) ;  /* 0x0000030000007945 */ /* 0x000fe20003800200 */
[----:B------:R-:W-:-:S11]  /*2930*/  DEPBAR.LE SB0, 0x0 ;  /* 0x000080000000791a */ /* 0x000fd60000000000 */
[----:B-1----:R-:W1:Y:S01]  /*2940*/  @P1 LDC.64 R6, c[0x0][0x540] ;  /* 0x00015000ff061b82 */ /* 0x002e620000000a00 */
[----:B------:R-:W-:-:S07]  /*2950*/  @P1 MOV R17, RZ ;  /* 0x000000ff00111202 */ /* 0x000fce0000000f00 */
[----:B------:R-:W5:Y:S01]  /*2960*/  @P1 LDC R13, c[0x0][0x458] ;  /* 0x00011600ff0d1b82 */ /* 0x000f620000000800 */
[----:B-1----:R-:W-:-:S04]  /*2970*/  @P1 IMAD.WIDE.U32 R16, R0, R6, R16 ;  /* 0x0000000600101225 */ /* 0x002fc800078e0010 */
[----:B------:R-:W-:Y:S01]  /*2980*/  @P1 IMAD R7, R0, R7, R17 ;  /* 0x0000000700071224 */ /* 0x000fe200078e0211 */
[----:B------:R-:W-:-:S04]  /*2990*/  @P1 LEA R18, P0, R16, UR6, 0x2 ;  /* 0x0000000610121c11 */ /* 0x000fc8000f8010ff */
[----:B------:R-:W-:-:S05]  /*29a0*/  @P1 LEA.HI.X R19, R16, UR7, R7, 0x2, P0 ;  /* 0x0000000710131c11 */ /* 0x000fca00080f1407 */
[----:B------:R-:W2:Y:S01]  /*29b0*/  @P1 LDG.E R16, desc[UR14][R18.64] ;  /* 0x0000000e12101981 */ /* 0x000ea2000c1e1900 */
[----:B-----5:R-:W2:Y:S01]  /*29c0*/  @P1 MUFU.RCP R13, R13 ;  /* 0x0000000d000d1308 */ /* 0x020ea20000001000 */
[C---:B------:R-:W-:Y:S02]  /*29d0*/  SHF.L.U64.HI R0, R4.reuse, 0x6, R5 ;  /* 0x0000000604007819 */ /* 0x040fe40000010205 */
[----:B------:R-:W-:-:S03]  /*29e0*/  SHF.L.U32 R6, R4, 0x6, RZ ;  /* 0x0000000604067819 */ /* 0x000fc600000006ff */
[----:B------:R-:W-:-:S04]  /*29f0*/  IMAD R0, R0, R95, RZ ;  /* 0x0000005f00007224 */ /* 0x000fc800078e02ff */
[----:B------:R-:W-:Y:S01]  /*2a00*/  IMAD R11, R11, R6, R0 ;  /* 0x000000060b0b7224 */ /* 0x000fe200078e0200 */
[----:B------:R-:W-:Y:S01]  /*2a10*/  MOV R0, RZ ;  /* 0x000000ff00007202 */ /* 0x000fe20000000f00 */
[----:B------:R-:W-:-:S05]  /*2a20*/  IMAD.WIDE.U32 R6, R6, R95, RZ ;  /* 0x0000005f06067225 */ /* 0x000fca00078e00ff */
        /* <DEDUP_REMOVED lines=26> */
.L_x_1285:
[----:B------:R2:W-:Y:S01]  /*2bd0*/  STS.128 [R93+0x10000], RZ ;  /* 0x010000ff5d007388 */ /* 0x0005e20000000c00 */
[----:B------:R-:W-:Y:S05]  /*2be0*/  BRA `(.L_x_1286) ;  /* 0x00000000000c7947 */ /* 0x000fea0003800000 */
.L_x_1284:
[----:B------:R1:W-:Y:S04]  /*2bf0*/  STS.128 [R93+0xc000], RZ ;  /* 0x00c000ff5d007388 */ /* 0x0003e80000000c00 */
[----:B------:R1:W-:Y:S04]  /*2c00*/  STS.128 [R93+0xe000], RZ ;  /* 0x00e000ff5d007388 */ /* 0x0003e80000000c00 */
[----:B------:R1:W-:Y:S02]  /*2c10*/  STS.128 [R93+0x10000], RZ ;  /* 0x010000ff5d007388 */ /* 0x0003e40000000c00 */
.L_x_1286:
[----:B------:R-:W-:Y:S05]  /*2c20*/  BSYNC.RECONVERGENT B0 ;  /* 0x0000000000007941 */ /* 0x000fea0003800200 */
.L_x_1283:
        /* <DEDUP_REMOVED lines=30> */
.L_x_1289:
[----:B------:R2:W-:Y:S02]  /*2e10*/  STS.128 [R93+0x10800], RZ ;  /* 0x010800ff5d007388 */ /* 0x0005e40000000c00 */
.L_x_1288:
[----:B------:R-:W-:Y:S05]  /*2e20*/  BSYNC.RECONVERGENT B0 ;  /* 0x0000000000007941 */ /* 0x000fea0003800200 */
.L_x_1287:
        /* <DEDUP_REMOVED lines=32> */
.L_x_1292:
[----:B------:R1:W-:Y:S02]  /*3030*/  STS.128 [R93+0x11000], RZ ;  /* 0x011000ff5d007388 */ /* 0x0003e40000000c00 */
.L_x_1291:
[----:B------:R-:W-:Y:S05]  /*3040*/  BSYNC.RECONVERGENT B0 ;  /* 0x0000000000007941 */ /* 0x000fea0003800200 */
.L_x_1290:
        /* <DEDUP_REMOVED lines=37> */
.L_x_1295:
[----:B------:R1:W-:Y:S02]  /*32a0*/  STS.128 [R93+0x11800], RZ ;  /* 0x011800ff5d007388 */ /* 0x0003e40000000c00 */
.L_x_1294:
[----:B------:R-:W-:Y:S05]  /*32b0*/  BSYNC.RECONVERGENT B0 ;  /* 0x0000000000007941 */ /* 0x000fea0003800200 */
.L_x_1293:
        /* <DEDUP_REMOVED lines=15> */
[----:B------:R-:W3:Y:S01]  /*33b0*/  LDSM.16.M88.4 R60, [R102+UR5+0x6000] ;  /* 0x00600005663c783b */ /* 0x000ee20008000200 */
[----:B------:R-:W-:Y:S01]  /*33c0*/  IMAD.IADD R98, R99, 0x1, R86 ;  /* 0x0000000163627824 */ /* 0x000fe200078e0256 */
[----:B------:R-:W-:Y:S01]  /*33d0*/  SEL R28, R28, 0xffffffc0, !P0 ;  /* 0xffffffc01c1c7807 */ /* 0x000fe20004000000 */
[----:B------:R-:W-:Y:S01]  /*33e0*/  IMAD.SHL.U32 R144, R193, 0x2, RZ ;  /* 0x00000002c1907824 */ /* 0x000fe200078e00ff */
[----:B------:R-:W5:Y:S01]  /*33f0*/  LDSM.16.M88.4 R52, [R102+UR5+0x6800] ;  /* 0x006800056634783b */ /* 0x000f620008000200 */
[----:B------:R-:W-:-:S02]  /*3400*/  LOP3.LUT R148, R195, 0x1f0, RZ, 0xc0, !PT ;  /* 0x000001f0c3947812 */ /* 0x000fc400078ec0ff */
[--C-:B------:R-:W-:Y:S01]  /*3410*/  IMAD.IADD R101, R103, 0x1, R28.reuse ;  /* 0x0000000167657824 */ /* 0x100fe200078e021c */
[----:B------:R-:W5:Y:S01]  /*3420*/  LDSM.16.M88.4 R44, [R102+UR5+0x7000] ;  /* 0x00700005662c783b */ /* 0x000f620008000200 */
[----:B------:R-:W-:Y:S01]  /*3430*/  IMAD.IADD R99, R99, 0x1, R28 ;  /* 0x0000000163637824 */ /* 0x000fe200078e021c */
[----:B------:R-:W-:Y:S01]  /*3440*/  LOP3.LUT R145, R145, 0x7, RZ, 0xc0, !PT ;  /* 0x0000000791917812 */ /* 0x000fe200078ec0ff */
[C---:B------:R-:W-:Y:S01]  /*3450*/  IMAD.IADD R97, R86.reuse, 0x1, R101 ;  /* 0x0000000156617824 */ /* 0x040fe200078e0265 */
[----:B------:R-:W5:Y:S01]  /*3460*/  LDSM.16.M88.4 R20, [R102+UR5+0x7800] ;  /* 0x007800056614783b */ /* 0x000f620008000200 */
[----:B------:R-:W-:Y:S01]  /*3470*/  IMAD.IADD R96, R86, 0x1, R99 ;  /* 0x0000000156607824 */ /* 0x000fe200078e0263 */
[----:B------:R-:W-:Y:S02]  /*3480*/  LOP3.LUT R144, R144, 0x6, RZ, 0xc0, !PT ;  /* 0x0000000690907812 */ /* 0x000fe400078ec0ff */
[----:B------:R-:W-:Y:S03]  /*3490*/  LDSM.16.M88.4 R8, [R100] ;  /* 0x000000006408783b */ /* 0x000fe60000000200 */
[----:B------:R-:W-:Y:S01]  /*34a0*/  IMAD R95, R95, 0x40, R144 ;  /* 0x000000405f5f7824 */ /* 0x000fe200078e0290 */
[----:B-12---:R-:W1:Y:S04]  /*34b0*/  LDSM.16.M88.4 R16, [R98+0x6000] ;  /* 0x006000006210783b */ /* 0x006e680000000200 */
[----:B------:R-:W2:Y:S01]  /*34c0*/  LDSM.16.M88.4 R4, [R98+0x6800] ;  /* 0x006800006204783b */ /* 0x000ea20000000200 */
[----:B------:R-:W-:-:S03]  /*34d0*/  ISETP.GE.AND P1, PT, R95, R146, PT ;  /* 0x000000925f00720c */ /* 0x000fc60003f26270 */
[----:B----4-:R-:W4:Y:S04]  /*34e0*/  LDSM.16.M88.4 R24, [R98+0x7000] ;  /* 0x007000006218783b */ /* 0x010f280000000200 */
[----:B------:R-:W-:Y:S04]  /*34f0*/  LDSM.16.M88.4 R64, [R101] ;  /* 0x000000006540783b */ /* 0x000fe80000000200 */
[----:B------:R-:W-:Y:S01]  /*3500*/  LDSM.16.M88.4 R76, [R99+0x7000] ;  /* 0x00700000634c783b */ /* 0x000fe20000000200 */
[C---:B---3--:R-:W-:Y:S03]  /*3510*/  HMMA.16816.F32 R12, R36.reuse, R60, RZ ;  /* 0x0000003c240c723c */ /* 0x048fe600000018ff */
[----:B------:R-:W-:Y:S04]  /*3520*/  LDSM.16.M88.4 R68, [R99+0x7800] ;  /* 0x007800006344783b */ /* 0x000fe80000000200 */
[----:B------:R-:W-:Y:S01]  /*3530*/  LDSM.16.M88.4 R72, [R96+0x7000] ;  /* 0x007000006048783b */ /* 0x000fe20000000200 */
[C---:B-----5:R-:W-:Y:S03]  /*3540*/  HMMA.16816.F32 R56, R36.reuse, R52, RZ ;  /* 0x000000342438723c */ /* 0x060fe600000018ff */
[----:B------:R-:W-:Y:S04]  /*3550*/  LDSM.16.M88.4 R28, [R103+0x2000] ;  /* 0x00200000671c783b */ /* 0x000fe80000000200 */
[----:B------:R-:W-:Y:S01]  /*3560*/  LDSM.16.M88.4 R32, [R96+0x7800] ;  /* 0x007800006020783b */ /* 0x000fe20000000200 */
[C---:B------:R-:W-:Y:S03]  /*3570*/  HMMA.16816.F32 R48, R36.reuse, R44, RZ ;  /* 0x0000002c2430723c */ /* 0x040fe600000018ff */
[----:B------:R-:W-:Y:S04]  /*3580*/  LDSM.16.M88.4 R80, [R102+UR5+0x9000] ;  /* 0x009000056650783b */ /* 0x000fe80008000200 */
[----:B------:R-:W0:Y:S01]  /*3590*/  LDGDEPBAR ;  /* 0x00000000000079af */ /* 0x000e220000000000 */
[C---:B------:R-:W-:Y:S08]  /*35a0*/  HMMA.16816.F32 R60, R36.reuse, R62, RZ ;  /* 0x0000003e243c723c */ /* 0x040ff000000018ff */
[C---:B------:R-:W-:Y:S08]  /*35b0*/  HMMA.16816.F32 R52, R36.reuse, R54, RZ ;  /* 0x000000362434723c */ /* 0x040ff000000018ff */
[C---:B------:R-:W-:Y:S08]  /*35c0*/  HMMA.16816.F32 R44, R36.reuse, R46, RZ ;  /* 0x0000002e242c723c */ /* 0x040ff000000018ff */
[C---:B------:R-:W-:Y:S08]  /*35d0*/  HMMA.16816.F32 R40, R36.reuse, R20, RZ ;  /* 0x000000142428723c */ /* 0x040ff000000018ff */
[----:B------:R-:W-:Y:S01]  /*35e0*/  HMMA.16816.F32 R36, R36, R22, RZ ;  /* 0x000000162424723c */ /* 0x000fe200000018ff */
[----:B------:R-:W3:Y:S07]  /*35f0*/  LDSM.16.M88.4 R20, [R98+0x7800] ;  /* 0x007800006214783b */ /* 0x000eee0000000200 */
        /* <DEDUP_REMOVED lines=8> */
[----:B------:R-:W-:Y:S07]  /*3680*/  LDSM.16.M88.4 R24, [R97] ;  /* 0x000000006118783b */ /* 0x000fee0000000200 */
[C---:B---3--:R-:W-:Y:S08]  /*3690*/  HMMA.16816.F32 R40, R8.reuse, R20, R40 ;  /* 0x000000140828723c */ /* 0x048ff00000001828 */
[----:B------:R-:W-:Y:S01]  /*36a0*/  HMMA.16816.F32 R36, R8, R22, R36 ;  /* 0x000000160824723c */ /* 0x000fe20000001824 */
[----:B------:R-:W3:Y:S04]  /*36b0*/  LDSM.16.M88.4 R20, [R96+0x6000] ;  /* 0x006000006014783b */ /* 0x000ee80000000200 */
[----:B------:R-:W4:Y:S03]  /*36c0*/  LDSM.16.M88.4 R8, [R96+0x6800] ;  /* 0x006800006008783b */ /* 0x000f260000000200 */
[C---:B-1----:R-:W-:Y:S08]  /*36d0*/  HMMA.16816.F32 R12, R64.reuse, R16, R12 ;  /* 0x00000010400c723c */ /* 0x042ff0000000180c */
[C---:B------:R-:W-:Y:S01]  /*36e0*/  HMMA.16816.F32 R60, R64.reuse, R18, R60 ;  /* 0x00000012403c723c */ /* 0x040fe2000000183c */
[----:B------:R-:W1:Y:S07]  /*36f0*/  LDSM.16.M88.4 R16, [R102+UR5+0x8000] ;  /* 0x008000056610783b */ /* 0x000e6e0008000200 */
[C---:B--2---:R-:W-:Y:S08]  /*3700*/  HMMA.16816.F32 R56, R64.reuse, R4, R56 ;  /* 0x000000044038723c */ /* 0x044ff00000001838 */
[C---:B------:R-:W-:Y:S01]  /*3710*/  HMMA.16816.F32 R52, R64.reuse, R6, R52 ;  /* 0x000000064034723c */ /* 0x040fe20000001834 */
[----:B------:R-:W2:Y:S07]  /*3720*/  LDSM.16.M88.4 R4, [R102+UR5+0x8800] ;  /* 0x008800056604783b */ /* 0x000eae0008000200 */
[C---:B------:R-:W-:Y:S08]  /*3730*/  HMMA.16816.F32 R48, R64.reuse, R76, R48 ;  /* 0x0000004c4030723c */ /* 0x040ff00000001830 */
[C---:B------:R-:W-:Y:S01]  /*3740*/  HMMA.16816.F32 R44, R64.reuse, R78, R44 ;  /* 0x0000004e402c723c */ /* 0x040fe2000000182c */
[----:B------:R-:W-:Y:S07]  /*3750*/  LDSM.16.M88.4 R76, [R98+0x9000] ;  /* 0x00900000624c783b */ /* 0x000fee0000000200 */
[C---:B------:R-:W-:Y:S08]  /*3760*/  HMMA.16816.F32 R40, R64.reuse, R68, R40 ;  /* 0x000000444028723c */ /* 0x040ff00000001828 */
[----:B------:R-:W-:Y:S01]  /*3770*/  HMMA.16816.F32 R36, R64, R70, R36 ;  /* 0x000000464024723c */ /* 0x000fe20000001824 */
[----:B------:R-:W-:Y:S04]  /*3780*/  LDSM.16.M88.4 R64, [R100+0x2000] ;  /* 0x002000006440783b */ /* 0x000fe80000000200 */
[----:B------:R-:W-:Y:S03]  /*3790*/  LDSM.16.M88.4 R68, [R102+UR5+0x9800] ;  /* 0x009800056644783b */ /* 0x000fe60008000200 */
        /* <DEDUP_REMOVED lines=8> */
[----:B------:R-:W5:Y:S07]  /*3820*/  LDSM.16.M88.4 R72, [R98+0x9800] ;  /* 0x009800006248783b */ /* 0x000f6e0000000200 */
[C---:B-1----:R-:W-:Y:S08]  /*3830*/  HMMA.16816.F32 R12, R28.reuse, R16, R12 ;  /* 0x000000101c0c723c */ /* 0x042ff0000000180c */
[----:B------:R-:W-:Y:S01]  /*3840*/  HMMA.16816.F32 R60, R28, R18, R60 ;  /* 0x000000121c3c723c */ /* 0x000fe2000000183c */
[----:B------:R-:W-:Y:S07]  /*3850*/  LDSM.16.M88.4 R16, [R101+0x2000] ;  /* 0x002000006510783b */ /* 0x000fee0000000200 */
[C---:B------:R-:W-:Y:S08]  /*3860*/  HMMA.16816.F32 R40, R24.reuse, R32, R40 ;  /* 0x000000201828723c */ /* 0x040ff00000001828 */
[----:B------:R-:W-:Y:S01]  /*3870*/  HMMA.16816.F32 R36, R24, R34, R36 ;  /* 0x000000221824723c */ /* 0x000fe20000001824 */
[----:B------:R-:W1:Y:S04]  /*3880*/  LDSM.16.M88.4 R32, [R99+0x8000] ;  /* 0x008000006320783b */ /* 0x000e680000000200 */
[----:B------:R-:W1:Y:S03]  /*3890*/  LDSM.16.M88.4 R24, [R99+0x8800] ;  /* 0x008800006318783b */ /* 0x000e660000000200 */
[C---:B--2---:R-:W-:Y:S08]  /*38a0*/  HMMA.16816.F32 R56, R28.reuse, R4, R56 ;  /* 0x000000041c38723c */ /* 0x044ff00000001838 */
[C---:B------:R-:W-:Y:S01]  /*38b0*/  HMMA.16816.F32 R52, R28.reuse, R6, R52 ;  /* 0x000000061c34723c */ /* 0x040fe20000001834 */
[----:B------:R-:W2:Y:S07]  /*38c0*/  LDSM.16.M88.4 R4, [R99+0x9000] ;  /* 0x009000006304783b */ /* 0x000eae0000000200 */
[C---:B------:R-:W-:Y:S08]  /*38d0*/  HMMA.16816.F32 R48, R28.reuse, R80, R48 ;  /* 0x000000501c30723c */ /* 0x040ff00000001830 */
[----:B------:R-:W-:Y:S01]  /*38e0*/  HMMA.16816.F32 R44, R28, R82, R44 ;  /* 0x000000521c2c723c */ /* 0x000fe2000000182c */
[----:B------:R-:W-:Y:S07]  /*38f0*/  LDSM.16.M88.4 R80, [R98+0xa000] ;  /* 0x00a000006250783b */ /* 0x000fee0000000200 */
[C---:B---3--:R-:W-:Y:S08]  /*3900*/  HMMA.16816.F32 R12, R64.reuse, R20, R12 ;  /* 0x00000014400c723c */ /* 0x048ff0000000180c */
[----:B------:R-:W-:Y:S01]  /*3910*/  HMMA.16816.F32 R60, R64, R22, R60 ;  /* 0x00000016403c723c */ /* 0x000fe2000000183c */
[----:B------:R-:W3:Y:S07]  /*3920*/  LDSM.16.M88.4 R20, [R99+0x9800] ;  /* 0x009800006314783b */ /* 0x000eee0000000200 */
        /* <DEDUP_REMOVED lines=14> */
[C---:B-1----:R-:W-:Y:S08]  /*3a10*/  HMMA.16816.F32 R12, R16.reuse, R32, R12 ;  /* 0x00000020100c723c */ /* 0x042ff0000000180c */
[C---:B------:R-:W-:Y:S01]  /*3a20*/  HMMA.16816.F32 R60, R16.reuse, R34, R60 ;  /* 0x00000022103c723c */ /* 0x040fe2000000183c */
[----:B------:R-:W1:Y:S07]  /*3a30*/  LDSM.16.M88.4 R32, [R96+0x9800] ;  /* 0x009800006020783b */ /* 0x000e6e0000000200 */
[C---:B------:R-:W-:Y:S08]  /*3a40*/  HMMA.16816.F32 R56, R16.reuse, R24, R56 ;  /* 0x000000181038723c */ /* 0x040ff00000001838 */
[C---:B------:R-:W-:Y:S01]  /*3a50*/  HMMA.16816.F32 R52, R16.reuse, R26, R52 ;  /* 0x0000001a1034723c */ /* 0x040fe20000001834 */
[----:B------:R-:W-:Y:S07]  /*3a60*/  LDSM.16.M88.4 R24, [R102+UR5+0xa000] ;  /* 0x00a000056618783b */ /* 0x000fee0008000200 */
[C---:B--2---:R-:W-:Y:S08]  /*3a70*/  HMMA.16816.F32 R48, R16.reuse, R4, R48 ;  /* 0x000000041030723c */ /* 0x044ff00000001830 */
[C---:B------:R-:W-:Y:S01]  /*3a80*/  HMMA.16816.F32 R44, R16.reuse, R6, R44 ;  /* 0x00000006102c723c */ /* 0x040fe2000000182c */
[----:B------:R-:W2:Y:S07]  /*3a90*/  LDSM.16.M88.4 R4, [R103+0x4000] ;  /* 0x004000006704783b */ /* 0x000eae0000000200 */
[C---:B---3--:R-:W-:Y:S08]  /*3aa0*/  HMMA.16816.F32 R40, R16.reuse, R20, R40 ;  /* 0x000000141028723c */ /* 0x048ff00000001828 */
[----:B------:R-:W-:Y:S01]  /*3ab0*/  HMMA.16816.F32 R36, R16, R22, R36 ;  /* 0x000000161024723c */ /* 0x000fe20000001824 */
[----:B------:R-:W3:Y:S04]  /*3ac0*/  LDSM.16.M88.4 R16, [R102+UR5+0xb000] ;  /* 0x00b000056610783b */ /* 0x000ee80008000200 */
[----:B------:R-:W3:Y:S03]  /*3ad0*/  LDSM.16.M88.4 R20, [R102+UR5+0xa800] ;  /* 0x00a800056614783b */ /* 0x000ee60008000200 */
        /* <DEDUP_REMOVED lines=25> */
[----:B------:R-:W3:Y:S03]  /*3c70*/  LDSM.16.M88.4 R8, [R96+0xa000] ;  /* 0x00a000006008783b */ /* 0x000ee60000000200 */
[C---:B------:R-:W-:Y:S08]  /*3c80*/  HMMA.16816.F32 R12, R76.reuse, R80, R12 ;  /* 0x000000504c0c723c */ /* 0x040ff0000000180c */
[C---:B------:R-:W-:Y:S08]  /*3c90*/  HMMA.16816.F32 R60, R76.reuse, R82, R60 ;  /* 0x000000524c3c723c */ /* 0x040ff0000000183c */
[C---:B------:R-:W-:Y:S08]  /*3ca0*/  HMMA.16816.F32 R48, R76.reuse, R68, R48 ;  /* 0x000000444c30723c */ /* 0x040ff00000001830 */
[C---:B------:R-:W-:Y:S01]  /*3cb0*/  HMMA.16816.F32 R44, R76.reuse, R70, R44 ;  /* 0x000000464c2c723c */ /* 0x040fe2000000182c */
[----:B------:R-:W4:Y:S07]  /*3cc0*/  LDSM.16.M88.4 R68, [R96+0xa800] ;  /* 0x00a800006044783b */ /* 0x000f2e0000000200 */
[----:B------:R-:W-:Y:S08]  /*3cd0*/  HMMA.16816.F32 R52, R76, R74, R52 ;  /* 0x0000004a4c34723c */ /* 0x000ff00000001834 */
[----:B-1----:R-:W-:Y:S01]  /*3ce0*/  HMMA.16816.F32 R80, R32, R28, R12 ;  /* 0x0000001c2050723c */ /* 0x002fe2000000180c */
[----:B------:R-:W1:Y:S01]  /*3cf0*/  LDSM.16.M88.4 R12, [R96+0xb800] ;  /* 0x00b80000600c783b */ /* 0x000e620000000200 */
        /* <DEDUP_REMOVED lines=8> */
[----:B--2---:R-:W-:Y:S01]  /*3d80*/  HMMA.16816.F32 R52, R32, R26, R52 ;  /* 0x0000001a2034723c */ /* 0x004fe20000001834 */
[----:B------:R-:W-:-:S07]  /*3d90*/  VIADD R27, R95, 0x20 ;  /* 0x000000205f1b7836 */ /* 0x000fce0000000000 */
[----:B---3--:R-:W-:Y:S01]  /*3da0*/  HMMA.16816.F32 R80, R4, R8, R80 ;  /* 0x000000080450723c */ /* 0x008fe20000001850 */
        /* <DEDUP_REMOVED lines=35> */
[----:B-1----:R-:W-:Y:S01]  /*3fe0*/  HMMA.16816.F32 R36, R4, R14, R36 ;  /* 0x0000000e0424723c */ /* 0x002fe20000001824 */
        /* <DEDUP_REMOVED lines=236> */
[----:B------:R-:W-:Y:S02]  /*4eb0*/  LEA R22, P3, R24, R214, 0x1 ;  /* 0x000000d618167211 */ /* 0x000fe400078608ff */
[----:B------:R-:W-:Y:S02]  /*4ec0*/  IADD3 R21, P1, PT, R92, R24, RZ ;  /* 0x000000185c157210 */ /* 0x000fe40007f3e0ff */
[--C-:B------:R-:W-:Y:S02]  /*4ed0*/  LEA.HI.X R23, R24, R213, R20.reuse, 0x1, P3 ;  /* 0x000000d518177211 */ /* 0x100fe400018f0c14 */
[-C--:B------:R-:W-:Y:S01]  /*4ee0*/  IADD3 R92, P3, PT, R92, R21.reuse, RZ ;  /* 0x000000155c5c7210 */ /* 0x080fe20007f7e0ff */
[----:B------:R-:W-:Y:S01]  /*4ef0*/  IMAD.X R20, R91, 0x1, R20, P1 ;  /* 0x000000015b147824 */ /* 0x000fe200008e0614 */
        /* <DEDUP_REMOVED lines=73> */
.L_x_1298:
[----:B------:R3:W-:Y:S02]  /*5390*/  STS.128 [R93+0xb800], RZ ;  /* 0x00b800ff5d007388 */ /* 0x0007e40000000c00 */
.L_x_1299:
[----:B------:R-:W-:Y:S05]  /*53a0*/  BSYNC.RECONVERGENT B0 ;  /* 0x0000000000007941 */ /* 0x000fea0003800200 */
.L_x_1297:
[----:B------:R-:W0:Y:S02]  /*53b0*/  LDGDEPBAR ;  /* 0x00000000000079af */ /* 0x000e240000000000 */
.L_x_1296:
        /* <DEDUP_REMOVED lines=15> */
[----:B-1----:R-:W-:Y:S02]  /*54b0*/  FMNMX.FTZ R23, R181, R20, !PT ;  /* 0x00000014b5177209 */ /* 0x002fe40007810000 */
[----:B------:R-:W-:Y:S02]  /*54c0*/  FMNMX.FTZ R22, R172, R21, !PT ;  /* 0x00000015ac167209 */ /* 0x000fe40007810000 */
[----:B------:R-:W-:Y:S01]  /*54d0*/  LOP3.LUT R169, R87, 0x200, R89, 0xf8, !PT ;  /* 0x0000020057a97812 */ /* 0x000fe200078ef859 */
[----:B------:R-:W1:Y:S03]  /*54e0*/  SHFL.BFLY PT, R20, R23, 0x2, 0x1f ;  /* 0x0c401f0017147f89 */ /* 0x000e6600000e0000 */
[----:B------:R-:W-:Y:S01]  /*54f0*/  LEA R169, R169, UR5, 0x1 ;  /* 0x00000005a9a97c11 */ /* 0x000fe2000f8e08ff */
[----:B------:R-:W5:Y:S03]  /*5500*/  SHFL.BFLY PT, R21, R22, 0x2, 0x1f ;  /* 0x0c401f0016157f89 */ /* 0x000f6600000e0000 */
        /* <DEDUP_REMOVED lines=8> */
[----:B-----5:R-:W-:-:S03]  /*5590*/  FMNMX.FTZ R21, R22, R21, !PT ;  /* 0x0000001516157209 */ /* 0x020fc60007810000 */
[----:B------:R-:W1:Y:S04]  /*55a0*/  SHFL.BFLY PT, R133, R20, 0x1, 0x1f ;  /* 0x0c201f0014857f89 */ /* 0x000e6800000e0000 */
[----:B------:R-:W5:Y:S04]  /*55b0*/  SHFL.BFLY PT, R132, R21, 0x1, 0x1f ;  /* 0x0c201f0015847f89 */ /* 0x000f6800000e0000 */
[----:B------:R-:W-:Y:S04]  /*55c0*/  LDSM.16.MT88.4 R72, [R169+0x10000] ;  /* 0x01000000a948783b */ /* 0x000fe80000004200 */
[----:B------:R-:W-:Y:S04]  /*55d0*/  LDSM.16.MT88.4 R136, [R173+0xc800] ;  /* 0x00c80000ad88783b */ /* 0x000fe80000004200 */
[----:B------:R-:W-:Y:S04]  /*55e0*/  LDSM.16.MT88.4 R32, [R173+0x10800] ;  /* 0x01080000ad20783b */ /* 0x000fe80000004200 */
[----:B--2---:R-:W-:Y:S01]  /*55f0*/  LDSM.16.MT88.4 R28, [R169+0xc800] ;  /* 0x00c80000a91c783b */ /* 0x004fe20000004200 */
[----:B-1----:R-:W-:-:S02]  /*5600*/  FMNMX.FTZ R133, R20, R133, !PT ;  /* 0x0000008514857209 */ /* 0x002fc40007810000 */
[----:B-----5:R-:W-:-:S03]  /*5610*/  FMNMX.FTZ R132, R21, R132, !PT ;  /* 0x0000008415847209 */ /* 0x020fc60007810000 */
        /* <DEDUP_REMOVED lines=297> */
.L_x_1303:
[----:B------:R-:W1:Y:S01]  /*68b0*/  LDC.64 R4, c[0x0][0x3b8] ;  /* 0x0000ee00ff047b82 */ /* 0x000e620000000a00 */
[----:B------:R-:W-:Y:S04]  /*68c0*/  VIADD R9, R217, 0xffffffff ;  /* 0xffffffffd9097836 */ /* 0x000fe80000000000 */
        /* <DEDUP_REMOVED lines=12> */
[CC--:B------:R-:W-:Y:S01]  /*6990*/  LEA R10, P6, R11.reuse, R214.reuse, 0x1 ;  /* 0x000000d60b0a7211 */ /* 0x0c0fe200078c08ff */
[----:B------:R1:W-:Y:S01]  /*69a0*/  @P1 STS.128 [R206+0x6000], RZ ;  /* 0x006000ffce001388 */ /* 0x0003e20000000c00 */
[-C--:B------:R-:W-:Y:S02]  /*69b0*/  LEA R12, P5, R4, R11.reuse, 0x5 ;  /* 0x0000000b040c7211 */ /* 0x080fe400078a28ff */
[----:B------:R-:W-:Y:S01]  /*69c0*/  IADD3 R6, P4, PT, R6, R11, RZ ;  /* 0x0000000b06067210 */ /* 0x000fe20007f9e0ff */
[----:B------:R-:W-:Y:S01]  /*69d0*/  @!PT LDS RZ, [RZ] ;  /* 0x00000000fffff984 */ /* 0x000fe20000000800 */
[----:B------:R-:W-:Y:S01]  /*69e0*/  @!PT LDS RZ, [RZ] ;  /* 0x00000000fffff984 */ /* 0x000fe20000000800 */
[----:B------:R-:W-:Y:S01]  /*69f0*/  @!PT LDS RZ, [RZ] ;  /* 0x00000000fffff984 */ /* 0x000fe20000000800 */
[----:B------:R1:W-:Y:S01]  /*6a00*/  @!P3 LDGSTS.E.BYPASS.LTC128B.128 [R206+0x8000], desc[UR14][R14.64+0x80] ;  /* 0x080000800ecebfae */ /* 0x0003e2000b981a0e */
[----:B------:R-:W-:Y:S02]  /*6a10*/  LEA.HI.X R11, R11, R213, R9, 0x1, P6 ;  /* 0x000000d50b0b7211 */ /* 0x000fe400030f0c09 */
        /* <DEDUP_REMOVED lines=59> */
.L_x_1301:
[----:B------:R-:W-:Y:S04]  /*6dd0*/  DEPBAR.LE SB0, 0x0 ;  /* 0x000080000000791a */ /* 0x000fe80000000000 */
[----:B------:R-:W-:Y:S01]  /*6de0*/  BAR.SYNC.DEFER_BLOCKING 0x0 ;  /* 0x0000000000007b1d */ /* 0x000fe20000010000 */
[C---:B----4-:R-:W-:Y:S01]  /*6df0*/  IMAD.WIDE.U32 R16, R217.reuse, R204, RZ ;  /* 0x000000ccd9107225 */ /* 0x050fe200078e00ff */
[----:B------:R-:W-:Y:S02]  /*6e00*/  LOP3.LUT R221, R192, 0x40, RZ, 0xfc, !PT ;  /* 0x00000040c0dd7812 */ /* 0x000fe400078efcff */
[----:B------:R-:W-:Y:S01]  /*6e10*/  LOP3.LUT R194, R216, 0x7c00, RZ, 0xc0, !PT ;  /* 0x00007c00d8c27812 */ /* 0x000fe200078ec0ff */
[----:B------:R-:W-:Y:S01]  /*6e20*/  IMAD R18, R217, R205, R17 ;  /* 0x000000cdd9127224 */ /* 0x000fe200078e0211 */
[CC--:B------:R-:W-:Y:S01]  /*6e30*/  LEA R28, P0, R16.reuse, R212.reuse, 0x7 ;  /* 0x000000d4101c7211 */ /* 0x0c0fe200078038ff */
        /* <DEDUP_REMOVED lines=11> */
[C---:B------:R-:W-:Y:S01]  /*6ef0*/  LEA R26, P5, R17.reuse, R212, 0x1 ;  /* 0x000000d4111a7211 */ /* 0x040fe200078a08ff */
[----:B------:R-:W-:Y:S01]  /*6f00*/  @!PT LDS RZ, [RZ] ;  /* 0x00000000fffff984 */ /* 0x000fe20000000800 */
[----:B------:R-:W-:Y:S01]  /*6f10*/  @!PT LDS RZ, [RZ] ;  /* 0x00000000fffff984 */ /* 0x000fe20000000800 */
[----:B------:R-:W-:Y:S01]  /*6f20*/  @!PT LDS RZ, [RZ] ;  /* 0x00000000fffff984 */ /* 0x000fe20000000800 */
[----:B------:R-:W-:Y:S01]  /*6f30*/  @!P1 LDGSTS.E.BYPASS.LTC128B.128 [R206+0xc000], desc[UR14][R28.64] ;  /* 0x0c0000001cce9fae */ /* 0x000fe2000b981a0e */
[C-C-:B------:R-:W-:Y:S01]  /*6f40*/  LEA.HI.X R18, R204.reuse, R18, R205.reuse, 0x4, P0 ;  /* 0x00000012cc127211 */ /* 0x140fe200000f24cd */
[----:B------:R-:W-:Y:S01]  /*6f50*/  UMOV UR5, UR6 ;  /* 0x0000000600057c82 */ /* 0x000fe20008000000 */
[----:B------:R-:W-:Y:S03]  /*6f60*/  LEA R19, P4, R204, R17, 0x4 ;  /* 0x00000011cc137211 */ /* 0x000fe600078820ff */
[----:B------:R-:W-:Y:S01]  /*6f70*/  @P1 STS.128 [R206+0xc000], RZ ;  /* 0x00c000ffce001388 */ /* 0x000fe20000000c00 */
[----:B------:R-:W-:Y:S02]  /*6f80*/  ISETP.GE.AND P1, PT, R192, UR8, PT ;  /* 0x00000008c0007c0c */ /* 0x000fe4000bf26270 */
[----:B------:R-:W-:Y:S03]  /*6f90*/  LEA.HI.X R27, R17, R211, R18, 0x1, P5 ;  /* 0x000000d3111b7211 */ /* 0x000fe600028f0c12 */
[----:B------:R-:W-:Y:S01]  /*6fa0*/  @!PT LDS RZ, [RZ] ;  /* 0x00000000fffff984 */ /* 0x000fe20000000800 */
[----:B------:R-:W-:Y:S01]  /*6fb0*/  @!PT LDS RZ, [RZ] ;  /* 0x00000000fffff984 */ /* 0x000fe20000000800 */
[----:B------:R-:W-:Y:S01]  /*6fc0*/  @!PT LDS RZ, [RZ] ;  /* 0x00000000fffff984 */ /* 0x000fe20000000800 */
[----:B------:R-:W-:Y:S01]  /*6fd0*/  @!P3 LDGSTS.E.BYPASS.LTC128B.128 [R206+0xe000], desc[UR14][R28.64+0x80] ;  /* 0x0e0000801ccebfae */ /* 0x000fe2000b981a0e */
[C-C-:B------:R-:W-:Y:S02]  /*6fe0*/  LEA.HI.X R20, R204.reuse, R18, R205.reuse, 0x4, P4 ;  /* 0x00000012cc147211 */ /* 0x140fe400020f24cd */
[C---:B------:R-:W-:Y:S03]  /*6ff0*/  LEA R24, P4, R19.reuse, R212, 0x1 ;  /* 0x000000d413187211 */ /* 0x040fe600078808ff */
[----:B------:R-:W-:Y:S01]  /*7000*/  @P3 STS.128 [R206+0xe000], RZ ;  /* 0x00e000ffce003388 */ /* 0x000fe20000000c00 */
[C---:B------:R-:W-:Y:S02]  /*7010*/  LEA R21, P0, R204.reuse, R17, 0x5 ;  /* 0x00000011cc157211 */ /* 0x040fe400078028ff */
[-C--:B------:R-:W-:Y:S03]  /*7020*/  LEA.HI.X R25, R19, R211.reuse, R20, 0x1, P4 ;  /* 0x000000d313197211 */ /* 0x080fe600020f0c14 */
[----:B------:R-:W-:Y:S01]  /*7030*/  @!PT LDS RZ, [RZ] ;  /* 0x00000000fffff984 */ /* 0x000fe20000000800 */
[----:B------:R-:W-:Y:S01]  /*7040*/  @!PT LDS RZ, [RZ] ;  /* 0x00000000fffff984 */ /* 0x000fe20000000800 */
[----:B------:R-:W-:Y:S01]  /*7050*/  @!PT LDS RZ, [RZ] ;  /* 0x00000000fffff984 */ /* 0x000fe20000000800 */
[----:B------:R-:W-:Y:S01]  /*7060*/  @!P2 LDGSTS.E.BYPASS.LTC128B.128 [R206+0x10000], desc[UR14][R28.64+0x100] ;  /* 0x100001001cceafae */ /* 0x000fe2000b981a0e */
[----:B------:R-:W-:Y:S02]  /*7070*/  LEA.HI.X R22, R204, R18, R205, 0x5, P0 ;  /* 0x00000012cc167211 */ /* 0x000fe400000f2ccd */
[C---:B------:R-:W-:Y:S03]  /*7080*/  LEA R16, P0, R21.reuse, R212, 0x1 ;  /* 0x000000d415107211 */ /* 0x040fe600078008ff */
[----:B------:R-:W-:Y:S01]  /*7090*/  @P2 STS.128 [R206+0x10000], RZ ;  /* 0x010000ffce002388 */ /* 0x000fe20000000c00 */
[----:B------:R-:W-:Y:S02]  /*70a0*/  SHF.R.U32.HI R195, RZ, 0x1, R193 ;  /* 0x00000001ffc37819 */ /* 0x000fe400000116c1 */
[----:B------:R-:W-:Y:S03]  /*70b0*/  LEA.HI.X R17, R21, R211, R22, 0x1, P0 ;  /* 0x000000d315117211 */ /* 0x000fe600000f0c16 */
        /* <DEDUP_REMOVED lines=8> */
[----:B------:R-:W-:Y:S03]  /*7140*/  LOP3.LUT R202, R139, R186, RZ, 0x3c, !PT ;  /* 0x000000ba8bca7212 */ /* 0x000fe600078e3cff */
[----:B------:R-:W-:Y:S01]  /*7150*/  @!PT LDS RZ, [RZ] ;  /* 0x00000000fffff984 */ /* 0x000fe20000000800 */
[----:B------:R-:W-:Y:S01]  /*7160*/  @!PT LDS RZ, [RZ] ;  /* 0x00000000fffff984 */ /* 0x000fe20000000800 */
[----:B------:R-:W-:Y:S01]  /*7170*/  @!PT LDS RZ, [RZ] ;  /* 0x00000000fffff984 */ /* 0x000fe20000000800 */
[----:B------:R-:W-:Y:S01]  /*7180*/  @!P3 LDGSTS.E.BYPASS.LTC128B.128 [R206+0xe800], desc[UR14][R26.64+0x80] ;  /* 0x0e8000801acebfae */ /* 0x000fe2000b981a0e */
[----:B------:R-:W-:Y:S02]  /*7190*/  LOP3.LUT R132, R133, R139, R132, 0xf6, !PT ;  /* 0x0000008b85847212 */ /* 0x000fe400078ef684 */
[----:B------:R-:W-:Y:S03]  /*71a0*/  LOP3.LUT P0, RZ, R193, 0x4, RZ, 0xc0, !PT ;  /* 0x00000004c1ff7812 */ /* 0x000fe6000780c0ff */
[----:B------:R-:W-:Y:S01]  /*71b0*/  @P3 STS.128 [R206+0xe800], RZ ;  /* 0x00e800ffce003388 */ /* 0x000fe20000000c00 */
[----:B------:R-:W-:Y:S01]  /*71c0*/  IMAD R202, R202, 0x2, R185 ;  /* 0x00000002caca7824 */ /* 0x000fe200078e02b9 */
[----:B------:R-:W-:Y:S04]  /*71d0*/  LEA R203, R132, UR5, 0x1 ;  /* 0x0000000584cb7c11 */ /* 0x000fe8000f8e08ff */
[----:B------:R-:W-:Y:S01]  /*71e0*/  @!PT LDS RZ, [RZ] ;  /* 0x00000000fffff984 */ /* 0x000fe20000000800 */
[----:B------:R-:W-:Y:S01]  /*71f0*/  @!PT LDS RZ, [RZ] ;  /* 0x00000000fffff984 */ /* 0x000fe20000000800 */
[----:B------:R-:W-:Y:S01]  /*7200*/  @!PT LDS RZ, [RZ] ;  /* 0x00000000fffff984 */ /* 0x000fe20000000800 */
[----:B------:R-:W-:Y:S01]  /*7210*/  @!P2 LDGSTS.E.BYPASS.LTC128B.128 [R206+0x10800], desc[UR14][R26.64+0x100] ;  /* 0x108001001aceafae */ /* 0x000fe2000b981a0e */
[----:B------:R-:W-:Y:S01]  /*7220*/  VIADD R197, R202, UR5 ;  /* 0x00000005cac57c36 */ /* 0x000fe20008000000 */
[----:B------:R-:W-:Y:S01]  /*7230*/  SEL R132, R188, 0xffffffc0, !P0 ;  /* 0xffffffc0bc847807 */ /* 0x000fe20004000000 */
[--C-:B------:R-:W-:Y:S03]  /*7240*/  IMAD.IADD R201, R184, 0x1, R203.reuse ;  /* 0x00000001b8c97824 */ /* 0x100fe600078e02cb */
[----:B------:R-:W-:Y:S01]  /*7250*/  @P2 STS.128 [R206+0x10800], RZ ;  /* 0x010800ffce002388 */ /* 0x000fe20000000c00 */
[C---:B------:R-:W-:Y:S01]  /*7260*/  IMAD.IADD R200, R197.reuse, 0x1, R184 ;  /* 0x00000001c5c87824 */ /* 0x040fe200078e02b8 */
[----:B------:R-:W-:Y:S01]  /*7270*/  IABS R226, R226 ;  /* 0x000000e200e27213 */ /* 0x000fe20000000000 */
[----:B------:R-:W-:Y:S03]  /*7280*/  IMAD.IADD R199, R132, 0x1, R203 ;  /* 0x0000000184c77824 */ /* 0x000fe600078e02cb */
[----:B------:R-:W-:Y:S01]  /*7290*/  @!PT LDS RZ, [RZ] ;  /* 0x00000000fffff984 */ /* 0x000fe20000000800 */
[----:B------:R-:W-:Y:S01]  /*72a0*/  @!PT LDS RZ, [RZ] ;  /* 0x00000000fffff984 */ /* 0x000fe20000000800 */
[----:B------:R-:W-:Y:S01]  /*72b0*/  @!PT LDS RZ, [RZ] ;  /* 0x00000000fffff984 */ /* 0x000fe20000000800 */
[----:B------:R-:W-:Y:S01]  /*72c0*/  @!P1 LDGSTS.E.BYPASS.LTC128B.128 [R206+0xd000], desc[UR14][R24.64] ;  /* 0x0d00000018ce9fae */ /* 0x000fe2000b981a0e */
[----:B------:R-:W-:Y:S01]  /*72d0*/  IMAD.IADD R197, R197, 0x1, R132 ;  /* 0x00000001c5c57824 */ /* 0x000fe200078e0284 */
[----:B------:R-:W-:Y:S01]  /*72e0*/  I2FP.F32.S32 R226, R226 ;  /* 0x000000e200e27245 */ /* 0x000fe20000201400 */
[C---:B------:R-:W-:Y:S03]  /*72f0*/  IMAD.IADD R198, R184.reuse, 0x1, R199 ;  /* 0x00000001b8c67824 */ /* 0x040fe600078e02c7 */
[----:B------:R-:W-:Y:S01]  /*7300*/  @P1 STS.128 [R206+0xd000], RZ ;  /* 0x00d000ffce001388 */ /* 0x000fe20000000c00 */
[----:B------:R-:W-:Y:S01]  /*7310*/  IMAD.IADD R196, R184, 0x1, R197 ;  /* 0x00000001b8c47824 */ /* 0x000fe200078e02c5 */
[----:B------:R-:W-:Y:S04]  /*7320*/  ISETP.NE.AND P4, PT, R217, RZ, PT ;  /* 0x000000ffd900720c */ /* 0x000fe80003f85270 */
        /* <DEDUP_REMOVED lines=387> */
.L_x_1302:
[----:B------:R-:W2:Y:S01]  /*8b60*/  SHFL.BFLY PT, R9, R16, 0x2, 0x1f ;  /* 0x0c401f0010097f89 */ /* 0x000ea200000e0000 */
[----:B------:R-:W-:Y:S02]  /*8b70*/  FMNMX3.FTZ R7, R7, R135, R134, !PT ;  /* 0x0000008707077276 */ /* 0x000fe40007810086 */
[----:B------:R-:W-:Y:S05]  /*8b80*/  MOV R165, R218 ;  /* 0x000000da00a57202 */ /* 0x000fea0000000f00 */
[----:B-1----:R-:W-:Y:S01]  /*8b90*/  LDSM.16.MT88.4 R12, [R190+0xc000] ;  /* 0x00c00000be0c783b */ /* 0x002fe20000004200 */
[----:B------:R-:W-:Y:S04]  /*8ba0*/  @P0 IADD3 R165, PT, PT, R219, -0x40, RZ ;  /* 0xffffffc0dba50810 */ /* 0x000fe80007ffe0ff */
        /* <DEDUP_REMOVED lines=378> */
.L_x_1300:
        /* <DEDUP_REMOVED lines=254> */
.L_x_1304:
        /* <DEDUP_REMOVED lines=53> */
.L_x_1306:
[----:B------:R-:W-:Y:S05]  /*b680*/  BSYNC.RECONVERGENT B0 ;  /* 0x0000000000007941 */ /* 0x000fea0003800200 */
.L_x_1305:
[----:B------:R-:W2:Y:S01]  /*b690*/  LDCU.64 UR4, c[0x0][0x410] ;  /* 0x00008200ff0477ac */ /* 0x000ea20008000a00 */
[----:B------:R-:W-:Y:S01]  /*b6a0*/  @P0 IMAD.MOV.U32 R22, RZ, RZ, R24 ;  /* 0x000000ffff160224 */ /* 0x000fe200078e0018 */
[----:B-1----:R-:W-:Y:S01]  /*b6b0*/  SHF.R.U32.HI R6, RZ, 0x3, R193 ;  /* 0x00000003ff067819 */ /* 0x002fe200000116c1 */
[----:B------:R-:W-:Y:S01]  /*b6c0*/  IMAD.MOV.U32 R7, RZ, RZ, RZ ;  /* 0x000000ffff077224 */ /* 0x000fe200078e00ff */
[----:B------:R1:W3:Y:S01]  /*b6d0*/  LDS.128 R16, [R13+0x2000] ;  /* 0x002000000d107984 */ /* 0x0002e20000000c00 */
[----:B------:R-:W-:Y:S01]  /*b6e0*/  BSSY.RECONVERGENT B0, `(.L_x_1307) ;  /* 0x0000020000007945 */ /* 0x000fe20003800200 */
[----:B------:R-:W-:Y:S01]  /*b6f0*/  IADD3 R14, P0, PT, R192, R22, RZ ;  /* 0x00000016c00e7210 */ /* 0x000fe20007f1e0ff */
[C---:B------:R-:W-:Y:S01]  /*b700*/  VIADD R4, R6.reuse, 0x10 ;  /* 0x0000001006047836 */ /* 0x040fe20000000000 */
[C---:B------:R-:W-:Y:S01]  /*b710*/  IADD3 R2, PT, PT, R6.reuse, 0x20, RZ ;  /* 0x0000002006027810 */ /* 0x040fe20007ffe0ff */
[----:B------:R-:W-:Y:S01]  /*b720*/  VIADD R0, R6, 0x30 ;  /* 0x0000003006007836 */ /* 0x000fe20000000000 */
[----:B------:R-:W-:-:S02]  /*b730*/  IADD3.X R15, PT, PT, RZ, R15, RZ, P0, !PT ;  /* 0x0000000fff0f7210 */ /* 0x000fc400007fe4ff */
[-C--:B------:R-:W-:Y:S01]  /*b740*/  ISETP.GE.AND P1, PT, R2, R207.reuse, PT ;  /* 0x000000cf0200720c */ /* 0x080fe20003f26270 */
[----:B------:R-:W-:Y:S01]  /*b750*/  IMAD.WIDE.U32 R2, R3, 0x40, R6 ;  /* 0x0000004003027825 */ /* 0x000fe200078e0006 */
[-C--:B------:R-:W-:Y:S02]  /*b760*/  ISETP.GE.AND P2, PT, R4, R207.reuse, PT ;  /* 0x000000cf0400720c */ /* 0x080fe40003f46270 */
[-C--:B------:R-:W-:Y:S01]  /*b770*/  ISETP.GE.AND P3, PT, R6, R207.reuse, PT ;  /* 0x000000cf0600720c */ /* 0x080fe20003f66270 */
[C---:B--2---:R-:W-:Y:S01]  /*b780*/  IMAD.WIDE.U32 R14, R21.reuse, UR4, R14 ;  /* 0x00000004150e7c25 */ /* 0x044fe2000f8e000e */
[----:B------:R1:W2:Y:S01]  /*b790*/  LDS.128 R4, [R13+0x4000] ;  /* 0x004000000d047984 */ /* 0x0002a20000000c00 */
[----:B------:R-:W-:Y:S02]  /*b7a0*/  ISETP.GE.AND P0, PT, R0, R207, PT ;  /* 0x000000cf0000720c */ /* 0x000fe40003f06270 */
[----:B------:R-:W-:Y:S02]  /*b7b0*/  IMAD R25, R21, UR5, R15 ;  /* 0x0000000515197c24 */ /* 0x000fe4000f8e020f */
[----:B------:R1:W4:Y:S06]  /*b7c0*/  LDS.128 R20, [R13] ;  /* 0x000000000d147984 */ /* 0x00032c0000000c00 */
        /* <DEDUP_REMOVED lines=17> */
.L_x_1308:
[----:B------:R-:W-:Y:S05]  /*b8e0*/  BSYNC.RECONVERGENT B0 ;  /* 0x0000000000007941 */ /* 0x000fea0003800200 */
.L_x_1307:
        /* <DEDUP_REMOVED lines=24> */
.L_x_1310:
[----:B------:R-:W-:Y:S05]  /*ba70*/  BSYNC.RECONVERGENT B0 ;  /* 0x0000000000007941 */ /* 0x000fea0003800200 */
.L_x_1309:
        /* <DEDUP_REMOVED lines=24> */
.L_x_1312:
[----:B------:R-:W-:Y:S05]  /*bc00*/  BSYNC.RECONVERGENT B0 ;  /* 0x0000000000007941 */ /* 0x000fea0003800200 */
.L_x_1311:
        /* <DEDUP_REMOVED lines=23> */
.L_x_1313:
        /* <DEDUP_REMOVED lines=16> */
.L_x_1822:


//--------------------- .text._ZN5flash16flash_fwd_kernelI23Flash_fwd_kernel_traitsILi192ELi64ELi64ELi4ELb0ELb0EN7cutlass6half_tE19Flash_kernel_traitsILi192ELi64ELi64ELi4ES3_EELb1ELb0ELb1ELb0ELb0ELb1ELb0ELb0EEEvNS_16Flash_fwd_paramsE --------------------------
	.section	.text._ZN5flash16flash_fwd_kernelI23Flash_fwd_kernel_traitsILi192ELi64ELi64ELi4ELb0ELb0EN7cutlass6half_tE19Flash_kernel_traitsILi192ELi64ELi64ELi4ES3_EELb1ELb0ELb1ELb0ELb0ELb1ELb0ELb0EEEvNS_16Flash_fwd_paramsE,"ax",@progbits
	.align	128
        .global         _ZN5flash16flash_fwd_kernelI23Flash_fwd_kernel_traitsILi192ELi64ELi64ELi4ELb0ELb0EN7cutlass6half_tE19Flash_kernel_traitsILi192ELi64ELi64ELi4ES3_EELb1ELb0ELb1ELb0ELb0ELb1ELb0ELb0EEEvNS_16Flash_fwd_paramsE
        .type           _ZN5flash16flash_fwd_kernelI23Flash_fwd_kernel_traitsILi192ELi64ELi64ELi4ELb0ELb0EN7cutlass6half_tE19Flash_kernel_traitsILi192ELi64ELi64ELi4ES3_EELb1ELb0ELb1ELb0ELb0ELb1ELb0ELb0EEEvNS_16Flash_fwd_paramsE,@function
        .size           _ZN5flash16flash_fwd_kernelI23Flash_fwd_kernel_traitsILi192ELi64ELi64ELi4ELb0ELb0EN7cutlass6half_tE19Flash_kernel_traitsILi192ELi64ELi64ELi4ES3_EELb1ELb0ELb1ELb0ELb0ELb1ELb0ELb0EEEvNS_16Flash_fwd_paramsE,(.L_x_1823 - _ZN5flash16flash_fwd_kernelI23Flash_fwd_kernel_traitsILi192ELi64ELi64ELi4ELb0ELb0EN7cutlass6half_tE19Flash_kernel_traitsILi192ELi64ELi64ELi4ES3_EELb1ELb0ELb1ELb0ELb0ELb1ELb0ELb0EEEvNS_16Flash_fwd_paramsE)
        .other          _ZN5flash16flash_fwd_kernelI23Flash_fwd_kernel_traitsILi192ELi64ELi64ELi4ELb0ELb0EN7cutlass6half_tE19Flash_kernel_traitsILi192ELi64ELi64ELi4ES3_EELb1ELb0ELb1ELb0ELb0ELb1ELb0ELb0EEEvNS_16Flash_fwd_paramsE,@"STO_CUDA_ENTRY STV_DEFAULT"
_ZN5flash16flash_fwd_kernelI23Flash_fwd_kernel_traitsILi192ELi64ELi64ELi4ELb0ELb0EN7cutlass6half_tE19Flash_kernel_traitsILi192ELi64ELi64ELi4ES3_EELb1ELb0ELb1ELb0ELb0ELb1ELb0ELb0EEEvNS_16Flash_fwd_paramsE:
.text._ZN5flash16flash_fwd_kernelI23Flash_fwd_kernel_traitsILi192ELi64ELi64ELi4ELb0ELb0EN7cutlass6half_tE19Flash_kernel_traitsILi192ELi64ELi64ELi4ES3_EELb1ELb0ELb1ELb0ELb0ELb1ELb0ELb0EEEvNS_16Flash_fwd_paramsE:
        /* <DEDUP_REMOVED lines=12> */
[----:B--2---:R-:W-:-:S05]  /*00c0*/  @P4 IMAD.MOV.U32 R2, RZ, RZ, R78 ;  /* 0x000000ffff024224 */ /* 0x004fca00078e004e */
[----:B---3--:R-:W2:Y:S01]  /*00d0*/  @P4 LDG.E.64 R8, desc[UR10][R2.64] ;  /* 0x0000000a02084981 */ /* 0x008ea2000c1e1b00 */
[----:B-1----:R-:W-:Y:S02]  /*00e0*/  IMAD.U32 R218, RZ, RZ, UR4 ;  /* 0x00000004ffda7e24 */ /* 0x002fe4000f8e00ff */
[----:B------:R-:W-:Y:S01]  /*00f0*/  IMAD.U32 R219, RZ, RZ, UR5 ;  /* 0x00000005ffdb7e24 */ /* 0x000fe2000f8e00ff */
[----:B------:R-:W1:Y:S01]  /*0100*/  S2R R79, SR_CTAID.Z ;  /* 0x00000000004f7919 */ /* 0x000e620000002700 */
[----:B------:R-:W3:Y:S04]  /*0110*/  LDCU.64 UR4, c[0x0][0x478] ;  /* 0x00008f00ff0477ac */ /* 0x000ee80008000a00 */
[----:B------:R-:W3:Y:S01]  /*0120*/  @P4 LDG.E.64 R218, desc[UR10][R218.64] ;  /* 0x0000000adada4981 */ /* 0x000ee2000c1e1b00 */
[----:B------:R-:W-:Y:S01]  /*0130*/  ISETP.NE.U32.AND P0, PT, RZ, UR6, PT ;  /* 0x00000006ff007c0c */ /* 0x000fe2000bf05070 */
[----:B------:R-:W1:Y:S03]  /*0140*/  S2R R164, SR_TID.X ;  /* 0x0000000000a47919 */ /* 0x000e660000002100 */
[----:B------:R-:W-:Y:S01]  /*0150*/  ISETP.NE.AND.EX P0, PT, RZ, UR7, PT, P0 ;  /* 0x00000007ff007c0c */ /* 0x000fe2000bf05300 */
[C---:B----4-:R-:W-:Y:S01]  /*0160*/  IMAD.SHL.U32 R10, R80.reuse, 0x4, RZ ;  /* 0x00000004500a7824 */ /* 0x050fe200078e00ff */
[----:B------:R-:W-:Y:S01]  /*0170*/  ISETP.NE.U32.AND P3, PT, RZ, UR8, PT ;  /* 0x00000008ff007c0c */ /* 0x000fe2000bf65070 */
[----:B------:R-:W-:Y:S01]  /*0180*/  IMAD.MOV.U32 R198, RZ, RZ, -0x1 ;  /* 0xffffffffffc67424 */ /* 0x000fe200078e00ff */
[----:B------:R-:W-:Y:S01]  /*0190*/  ISETP.NE.U32.AND P2, PT, RZ, UR8, PT ;  /* 0x00000008ff007c0c */ /* 0x000fe2000bf45070 */
[----:B------:R-:W-:Y:S01]  /*01a0*/  IMAD.WIDE.U32 R4, R80, 0x4, R4 ;  /* 0x0000000450047825 */ /* 0x000fe200078e0004 */
[----:B------:R-:W-:-:S02]  /*01b0*/  ISETP.NE.AND.EX P3, PT, RZ, UR9, PT, P3 ;  /* 0x00000009ff007c0c */ /* 0x000fc4000bf65330 */
[----:B------:R-:W-:Y:S02]  /*01c0*/  ISETP.NE.AND.EX P2, PT, RZ, UR9, PT, P2 ;  /* 0x00000009ff007c0c */ /* 0x000fe4000bf45320 */
[----:B-1----:R-:W-:-:S04]  /*01d0*/  LOP3.LUT R0, R79, R81, R80, 0xfe, !PT ;  /* 0x000000514f007212 */ /* 0x002fc800078efe50 */
[----:B------:R-:W-:Y:S02]  /*01e0*/  LOP3.LUT P5, RZ, R0, R164, RZ, 0xfc, !PT ;  /* 0x000000a400ff7212 */ /* 0x000fe400078afcff */
[----:B------:R-:W2:Y:S11]  /*01f0*/  @P4 LDC R0, c[0x0][0x520] ;  /* 0x00014800ff004b82 */ /* 0x000eb60000000800 */
[----:B------:R-:W1:Y:S01]  /*0200*/  @!P5 LDC.64 R6, c[0x0][0x528] ;  /* 0x00014a00ff06db82 */ /* 0x000e620000000a00 */
[----:B--2---:R-:W-:-:S05]  /*0210*/  @P4 IADD3 R78, P1, PT, R8, R0, RZ ;  /* 0x00000000084e4210 */ /* 0x004fca0007f3e0ff */
[----:B------:R-:W-:Y:S01]  /*0220*/  @P4 IMAD.X R3, RZ, RZ, R9, P1 ;  /* 0x000000ffff034224 */ /* 0x000fe200008e0609 */
[----:B---3--:R-:W-:Y:S01]  /*0230*/  ISETP.NE.U32.AND P1, PT, RZ, UR4, PT ;  /* 0x00000004ff007c0c */ /* 0x008fe2000bf25070 */
[----:B------:R-:W-:Y:S01]  /*0240*/  @!P5 IMAD.MOV.U32 R2, RZ, RZ, R78 ;  /* 0x000000ffff02d224 */ /* 0x000fe200078e004e */
[----:B------:R-:W-:Y:S01]  /*0250*/  SHF.R.U32.HI R0, RZ, 0x1e, R80 ;  /* 0x0000001eff007819 */ /* 0x000fe20000011650 */
[----:B-1----:R-:W-:Y:S01]  /*0260*/  @!P5 STG.E.64 desc[UR10][R6.64], R218 ;  /* 0x000000da0600d986 */ /* 0x002fe2000c101b0a */
[----:B------:R-:W-:-:S03]  /*0270*/  ISETP.NE.AND.EX P1, PT, RZ, UR5, PT, P1 ;  /* 0x00000005ff007c0c */ /* 0x000fc6000bf25310 */
[----:B------:R1:W-:Y:S04]  /*0280*/  @!P5 STG.E.64 desc[UR10][R6.64+0x8], R2 ;  /* 0x000008020600d986 */ /* 0x0003e8000c101b0a */
[----:B------:R-:W2:Y:S04]  /*0290*/  @P3 LDG.E R198, desc[UR10][R4.64] ;  /* 0x0000000a04c63981 */ /* 0x000ea8000c1e1900 */
[----:B------:R3:W2:Y:S01]  /*02a0*/  @P2 LDG.E R9, desc[UR10][R4.64+0x4] ;  /* 0x0000040a04092981 */ /* 0x0006a2000c1e1900 */
[----:B-1----:R-:W-:Y:S01]  /*02b0*/  @P0 IADD3 R6, P4, PT, R10, UR6, RZ ;  /* 0x000000060a060c10 */ /* 0x002fe2000ff9e0ff */
[----:B------:R-:W-:-:S03]  /*02c0*/  IMAD.MOV.U32 R2, RZ, RZ, RZ ;  /* 0x000000ffff027224 */ /* 0x000fc600078e00ff */
[----:B------:R-:W-:Y:S02]  /*02d0*/  @P0 IADD3.X R7, PT, PT, R0, UR7, RZ, P4, !PT ;  /* 0x0000000700070c10 */ /* 0x000fe4000a7fe4ff */
[----:B---3--:R-:W-:-:S03]  /*02e0*/  @P1 IADD3 R4, P3, PT, R10, UR4, RZ ;  /* 0x000000040a041c10 */ /* 0x008fc6000ff7e0ff */
[----:B------:R1:W5:Y:S01]  /*02f0*/  @P0 LDG.E R2, desc[UR10][R6.64] ;  /* 0x0000000a06020981 */ /* 0x000362000c1e1900 */
[----:B------:R-:W3:Y:S01]  /*0300*/  LDCU.U8 UR4, c[0x0][0x532] ;  /* 0x0000a640ff0477ac */ /* 0x000ee20008000000 */
[----:B------:R-:W-:Y:S01]  /*0310*/  @P1 IADD3.X R5, PT, PT, R0, UR5, RZ, P3, !PT ;  /* 0x0000000500051c10 */ /* 0x000fe20009ffe4ff */
[----:B------:R-:W-:Y:S01]  /*0320*/  IMAD.MOV.U32 R8, RZ, RZ, -0x1 ;  /* 0xffffffffff087424 */ /* 0x000fe200078e00ff */
[----:B------:R-:W4:Y:S03]  /*0330*/  @!P2 LDC R90, c[0x0][0x434] ;  /* 0x00010d00ff5aab82 */ /* 0x000f260000000800 */
[----:B------:R2:W5:Y:S05]  /*0340*/  @P1 LDG.E R85, desc[UR10][R4.64] ;  /* 0x0000000a04551981 */ /* 0x00056a000c1e1900 */
[----:B-1----:R-:W1:Y:S01]  /*0350*/  LDC.64 R6, c[0x0][0x468] ;  /* 0x00011a00ff067b82 */ /* 0x002e620000000a00 */
[----:B---3--:R-:W-:-:S07]  /*0360*/  ISETP.NE.AND P3, PT, RZ, UR4, PT ;  /* 0x00000004ff007c0c */ /* 0x008fce000bf65270 */
[----:B------:R-:W3:Y:S01]  /*0370*/  @!P1 LDC.64 R4, c[0x0][0x488] ;  /* 0x00012200ff049b82 */ /* 0x000ee20000000a00 */
[----:B-1----:R-:W-:-:S04]  /*0380*/  ISETP.EQ.U32.AND P4, PT, R6, RZ, PT ;  /* 0x000000ff0600720c */ /* 0x002fc80003f82070 */
[----:B------:R-:W-:Y:S02]  /*0390*/  ISETP.EQ.OR.EX P4, PT, R7, RZ, !P3, P4 ;  /* 0x000000ff0700720c */ /* 0x000fe40005f82740 */
[----:B------:R-:W-:-:S05]  /*03a0*/  IADD3 R10, P0, PT, R10, R6, RZ ;  /* 0x000000060a0a7210 */ /* 0x000fca0007f1e0ff */
[----:B------:R-:W-:Y:S02]  /*03b0*/  IMAD.X R11, R0, 0x1, R7, P0 ;  /* 0x00000001000b7824 */ /* 0x000fe400000e0607 */
[----:B------:R-:W1:Y:S04]  /*03c0*/  @!P1 LDC R0, c[0x0][0x43c] ;  /* 0x00010f00ff009b82 */ /* 0x000e680000000800 */
[----:B------:R1:W5:Y:S01]  /*03d0*/  @!P4 LDG.E R8, desc[UR10][R10.64] ;  /* 0x0000000a0a08c981 */ /* 0x000362000c1e1900 */
[----:B------:R-:W-:-:S04]  /*03e0*/  ISETP.NE.U32.AND P0, PT, R6, RZ, PT ;  /* 0x000000ff0600720c */ /* 0x000fc80003f05070 */
[----:B------:R-:W-:-:S13]  /*03f0*/  ISETP.NE.AND.EX P0, PT, R7, RZ, PT, P0 ;  /* 0x000000ff0700720c */ /* 0x000fda0003f05300 */
[----:B------:R-:W1:Y:S01]  /*0400*/  @!P0 LDC R6, c[0x0][0x438] ;  /* 0x00010e00ff068b82 */ /* 0x000e620000000800 */
[----:B------:R-:W-:Y:S02]  /*0410*/  IMAD.SHL.U32 R189, R81, 0x40, RZ ;  /* 0x0000004051bd7824 */ /* 0x000fe400078e00ff */
[----:B--2---:R-:W-:-:S05]  /*0420*/  @P2 IMAD.IADD R90, R9, 0x1, -R198 ;  /* 0x00000001095a2824 */ /* 0x004fca00078e0ac6 */
[----:B----4-:R-:W-:Y:S01]  /*0430*/  ISETP.GT.AND P2, PT, R90, R189, PT ;  /* 0x000000bd5a00720c */ /* 0x010fe20003f44270 */
[----:B-1-3--:R-:W-:-:S12]  /*0440*/  @!P0 BRA `(.L_x_1314) ;  /* 0x00000000000c8947 */ /* 0x00afd80003800000 */
[----:B------:R-:W2:Y:S02]  /*0450*/  @P3 LDG.E R6, desc[UR10][R10.64+0x4] ;  /* 0x0000040a0a063981 */ /* 0x000ea4000c1e1900 */
[----:B--2--5:R-:W-:-:S06]  /*0460*/  @P3 IADD3 R6, PT, PT, R6, -R8, RZ ;  /* 0x8000000806063210 */ /* 0x024fcc0007ffe0ff */
[----:B------:R1:W5:Y:S02]  /*0470*/  @!P3 LDG.E R6, desc[UR10][R10.64] ;  /* 0x0000000a0a06b981 */ /* 0x000364000c1e1900 */
.L_x_1314:
        /* <DEDUP_REMOVED lines=26> */
[----:B------:R-:W-:Y:S01]  /*0620*/  ISETP.NE.AND P1, PT, R198, -0x1, PT ;  /* 0xffffffffc600780c */ /* 0x000fe20003f25270 */
[----:B------:R-:W2:Y:S08]  /*0630*/  LDC.U8 R0, c[0x0][0x549] ;  /* 0x00015240ff007b82 */ /* 0x000eb00000000000 */
[----:B------:R-:W3:Y:S08]  /*0640*/  LDC.U8 R8, c[0x0][0x548] ;  /* 0x00015200ff087b82 */ /* 0x000ef00000000000 */
[----:B------:R-:W1:Y:S08]  /*0650*/  @!P1 LDC.64 R6, c[0x0][0x400] ;  /* 0x00010000ff069b82 */ /* 0x000e700000000a00 */
[----:B------:R-:W4:Y:S01]  /*0660*/  @P1 LDC.64 R4, c[0x0][0x408] ;  /* 0x00010200ff041b82 */ /* 0x000f220000000a00 */
[----:B--2---:R-:W-:-:S07]  /*0670*/  ISETP.NE.AND P0, PT, R0, RZ, PT ;  /* 0x000000ff0000720c */ /* 0x004fce0003f05270 */
[----:B------:R-:W2:Y:S01]  /*0680*/  LDC R0, c[0x0][0x434] ;  /* 0x00010d00ff007b82 */ /* 0x000ea20000000800 */
[----:B---3--:R-:W-:Y:S01]  /*0690*/  ISETP.NE.AND P5, PT, R8, RZ, !P0 ;  /* 0x000000ff0800720c */ /* 0x008fe200047a5270 */
[----:B-1----:R-:W-:-:S06]  /*06a0*/  @!P1 IMAD.WIDE.U32 R10, R80, R6, RZ ;  /* 0x00000006500a9225 */ /* 0x002fcc00078e00ff */
[----:B------:R-:W1:Y:S01]  /*06b0*/  @P0 LDC.64 R2, c[0x0][0x430] ;  /* 0x00010c00ff020b82 */ /* 0x000e620000000a00 */
[----:B------:R-:W-:Y:S01]  /*06c0*/  @!P1 IMAD R7, R80, R7, R11 ;  /* 0x0000000750079224 */ /* 0x000fe200078e020b */
[----:B------:R-:W-:Y:S01]  /*06d0*/  @!P1 MOV R6, R10 ;  /* 0x0000000a00069202 */ /* 0x000fe20000000f00 */
[----:B----4-:R-:W-:-:S05]  /*06e0*/  @P1 IMAD.WIDE.U32 R10, R198, R4, RZ ;  /* 0x00000004c60a1225 */ /* 0x010fca00078e00ff */
[----:B------:R-:W3:Y:S01]  /*06f0*/  @P0 LDC R4, c[0x0][0x430] ;  /* 0x00010c00ff040b82 */ /* 0x000ee20000000800 */
[----:B------:R-:W-:Y:S01]  /*0700*/  @P1 IMAD R7, R198, R5, R11 ;  /* 0x00000005c6071224 */ /* 0x000fe200078e020b */
[----:B------:R-:W-:Y:S01]  /*0710*/  @P1 MOV R6, R10 ;  /* 0x0000000a00061202 */ /* 0x000fe20000000f00 */
[----:B-1----:R-:W-:Y:S01]  /*0720*/  @P0 IMAD R3, R2, R3, RZ ;  /* 0x0000000302030224 */ /* 0x002fe200078e02ff */
[----:B------:R-:W-:Y:S01]  /*0730*/  @P0 MOV R2, 0x1 ;  /* 0x0000000100020802 */ /* 0x000fe20000000f00 */
[----:B--2---:R-:W-:Y:S06]  /*0740*/  @P0 BRA `(.L_x_1316) ;  /* 0x0000000000280947 */ /* 0x004fec0003800000 */
[----:B------:R-:W-:Y:S02]  /*0750*/  ISETP.NE.AND P0, PT, R8, RZ, PT ;  /* 0x000000ff0800720c */ /* 0x000fe40003f05270 */
[----:B------:R-:W1:Y:S11]  /*0760*/  LDC R8, c[0x0][0x3e0] ;  /* 0x0000f800ff087b82 */ /* 0x000e760000000800 */
[----:B------:R-:W2:Y:S01]  /*0770*/  @P0 LDC R3, c[0x0][0x454] ;  /* 0x00011500ff030b82 */ /* 0x000ea20000000800 */
[----:B---3--:R-:W-:-:S02]  /*0780*/  @P0 MOV R4, 0x1 ;  /* 0x0000000100040802 */ /* 0x008fc40000000f00 */
[----:B------:R-:W-:-:S05]  /*0790*/  @!P0 MOV R4, 0x1 ;  /* 0x0000000100048802 */ /* 0x000fca0000000f00 */
[----:B------:R-:W1:Y:S08]  /*07a0*/  @P0 LDC R2, c[0x0][0x454] ;  /* 0x00011500ff020b82 */ /* 0x000e700000000800 */
[----:B------:R-:W3:Y:S08]  /*07b0*/  @!P0 LDC R5, c[0x0][0x434] ;  /* 0x00010d00ff058b82 */ /* 0x000ef00000000800 */
[----:B------:R-:W4:Y:S01]  /*07c0*/  @!P0 LDC R3, c[0x0][0x434] ;  /* 0x00010d00ff038b82 */ /* 0x000f220000000800 */
[----:B-1----:R-:W-:-:S02]  /*07d0*/  @P0 IMAD R2, R2, R8, RZ ;  /* 0x0000000802020224 */ /* 0x002fc400078e02ff */
[----:B--23--:R-:W-:-:S07]  /*07e0*/  @!P0 IMAD R2, R5, R8, RZ ;  /* 0x0000000805028224 */ /* 0x00cfce00078e02ff */
.L_x_1316:
[----:B------:R-:W-:Y:S01]  /*07f0*/  IMAD.SHL.U32 R9, R164, 0x8, RZ ;  /* 0x00000008a4097824 */ /* 0x000fe200078e00ff */
[----:B------:R-:W1:Y:S01]  /*0800*/  LDCU.64 UR4, c[0x0][0x410] ;  /* 0x00008200ff0477ac */ /* 0x000e620008000a00 */
[----:B------:R-:W-:Y:S01]  /*0810*/  IMAD.IADD R90, R90, 0x1, -R189 ;  /* 0x000000015a5a7824 */ /* 0x000fe200078e0abd */
[----:B------:R-:W-:Y:S01]  /*0820*/  SHF.R.U32.HI R8, RZ, 0x3, R164 ;  /* 0x00000003ff087819 */ /* 0x000fe200000116a4 */
[----:B------:R-:W-:Y:S01]  /*0830*/  IMAD R0, R80, R0, RZ ;  /* 0x0000000050007224 */ /* 0x000fe200078e02ff */
[----:B------:R-:W-:Y:S01]  /*0840*/  LOP3.LUT R9, R9, 0x38, RZ, 0xc0, !PT ;  /* 0x0000003809097812 */ /* 0x000fe200078ec0ff */
[----:B----4-:R-:W-:Y:S01]  /*0850*/  IMAD R3, R79, R3, RZ ;  /* 0x000000034f037224 */ /* 0x010fe200078e02ff */
[C---:B------:R-:W-:Y:S01]  /*0860*/  ISETP.GE.AND P3, PT, R8.reuse, R90, PT ;  /* 0x0000005a0800720c */ /* 0x040fe20003f66270 */
[C---:B------:R-:W-:Y:S01]  /*0870*/  VIADD R10, R8.reuse, 0x10 ;  /* 0x00000010080a7836 */ /* 0x040fe20000000000 */
[----:B------:R-:W-:Y:S01]  /*0880*/  IADD3 R12, P4, PT, R9, R6, RZ ;  /* 0x00000006090c7210 */ /* 0x000fe20007f9e0ff */
[----:B------:R-:W-:Y:S01]  /*0890*/  VIADD R5, R8, 0x20 ;  /* 0x0000002008057836 */ /* 0x000fe20000000000 */
[----:B------:R-:W-:Y:S01]  /*08a0*/  ISETP.NE.AND P0, PT, R198, -0x1, PT ;  /* 0xffffffffc600780c */ /* 0x000fe20003f05270 */
[----:B------:R-:W-:Y:S01]  /*08b0*/  IMAD.MOV.U32 R9, RZ, RZ, RZ ;  /* 0x000000ffff097224 */ /* 0x000fe200078e00ff */
[----:B------:R-:W-:Y:S01]  /*08c0*/  LOP3.LUT P6, R164, R164, 0x7, RZ, 0xc0, !PT ;  /* 0x00000007a4a47812 */ /* 0x000fe200078cc0ff */
[----:B------:R-:W-:Y:S01]  /*08d0*/  IMAD.X R13, RZ, RZ, R7, P4 ;  /* 0x000000ffff0d7224 */ /* 0x000fe200020e0607 */
[----:B------:R-:W-:Y:S01]  /*08e0*/  SEL R198, R0, R198, !P0 ;  /* 0x000000c600c67207 */ /* 0x000fe20004000000 */
[----:B------:R-:W-:Y:S01]  /*08f0*/  VIADD R0, R8, 0x30 ;  /* 0x0000003008007836 */ /* 0x000fe20000000000 */
[----:B------:R-:W-:Y:S01]  /*0900*/  ISETP.GE.AND P1, PT, R10, R90, PT ;  /* 0x0000005a0a00720c */ /* 0x000fe20003f26270 */
[----:B------:R-:W-:Y:S01]  /*0910*/  BSSY.RECONVERGENT B0, `(.L_x_1317) ;  /* 0x000001a000007945 */ /* 0x000fe20003800200 */
[----:B-1----:R-:W-:Y:S01]  /*0920*/  IMAD.WIDE.U32 R12, R79, UR4, R12 ;  /* 0x000000044f0c7c25 */ /* 0x002fe2000f8e000c */
[----:B------:R-:W-:-:S02]  /*0930*/  SHF.R.S32.HI R6, RZ, 0x1f, R198 ;  /* 0x0000001fff067819 */ /* 0x000fc400000114c6 */
[----:B------:R-:W-:Y:S01]  /*0940*/  ISETP.GE.AND P2, PT, R5, R90, PT ;  /* 0x0000005a0500720c */ /* 0x000fe20003f46270 */
[----:B------:R-:W-:Y:S01]  /*0950*/  IMAD R17, R79, UR5, R13 ;  /* 0x000000054f117c24 */ /* 0x000fe2000f8e020d */
[----:B------:R-:W-:Y:S01]  /*0960*/  SEL R198, R198, RZ, P5 ;  /* 0x000000ffc6c67207 */ /* 0x000fe20002800000 */
[----:B------:R-:W-:Y:S01]  /*0970*/  @!P5 IMAD R3, R80, R2, R3 ;  /* 0x000000025003d224 */ /* 0x000fe200078e0203 */
[----:B------:R-:W-:Y:S01]  /*0980*/  SEL R6, R6, RZ, P5 ;  /* 0x000000ff06067207 */ /* 0x000fe20002800000 */
[----:B------:R-:W-:Y:S01]  /*0990*/  IMAD.WIDE.U32 R14, R81, 0x40, R8 ;  /* 0x00000040510e7825 */ /* 0x000fe200078e0008 */
[-C--:B------:R-:W-:Y:S02]  /*09a0*/  ISETP.GE.OR P6, PT, R8, R90.reuse, P6 ;  /* 0x0000005a0800720c */ /* 0x080fe400037c6670 */
[----:B------:R-:W-:Y:S02]  /*09b0*/  ISETP.GE.AND P0, PT, R0, R90, PT ;  /* 0x0000005a0000720c */ /* 0x000fe40003f06270 */
[----:B------:R-:W-:-:S02]  /*09c0*/  ISETP.NE.OR P5, PT, R164, RZ, P1 ;  /* 0x000000ffa400720c */ /* 0x000fc40000fa5670 */
[----:B------:R-:W-:Y:S01]  /*09d0*/  ISETP.NE.OR P4, PT, R164, RZ, P2 ;  /* 0x000000ffa400720c */ /* 0x000fe20001785670 */
[----:B------:R-:W-:-:S12]  /*09e0*/  @P3 BRA `(.L_x_1318) ;  /* 0x0000000000303947 */ /* 0x000fd80003800000 */
        /* <DEDUP_REMOVED lines=12> */
.L_x_1318:
[----:B------:R-:W-:Y:S05]  /*0ab0*/  BSYNC.RECONVERGENT B0 ;  /* 0x0000000000007941 */ /* 0x000fea0003800200 */
.L_x_1317:
        /* <DEDUP_REMOVED lines=19> */
.L_x_1320:
[----:B------:R-:W-:Y:S05]  /*0bf0*/  BSYNC.RECONVERGENT B0 ;  /* 0x0000000000007941 */ /* 0x000fea0003800200 */
.L_x_1319:
        /* <DEDUP_REMOVED lines=17> */
.L_x_1322:
[----:B------:R-:W-:Y:S05]  /*0d10*/  BSYNC.RECONVERGENT B0 ;  /* 0x0000000000007941 */ /* 0x000fea0003800200 */
.L_x_1321:
        /* <DEDUP_REMOVED lines=19> */
.L_x_1324:
[----:B------:R-:W-:Y:S05]  /*0e50*/  BSYNC.RECONVERGENT B0 ;  /* 0x0000000000007941 */ /* 0x000fea0003800200 */
.L_x_1323:
        /* <DEDUP_REMOVED lines=11> */
.L_x_1326:
[----:B------:R-:W-:Y:S05]  /*0f10*/  BSYNC.RECONVERGENT B0 ;  /* 0x0000000000007941 */ /* 0x000fea0003800200 */
.L_x_1325:
        /* <DEDUP_REMOVED lines=10> */
.L_x_1328:
[----:B------:R-:W-:Y:S05]  /*0fc0*/  BSYNC.RECONVERGENT B0 ;  /* 0x0000000000007941 */ /* 0x000fea0003800200 */
.L_x_1327:
        /* <DEDUP_REMOVED lines=10> */
.L_x_1330:
[----:B------:R-:W-:Y:S05]  /*1070*/  BSYNC.RECONVERGENT B0 ;  /* 0x0000000000007941 */ /* 0x000fea0003800200 */
.L_x_1329:
[----:B------:R-:W-:Y:S05]  /*1080*/  @P3 EXIT ;  /* 0x000000000000394d */ /* 0x000fea0003800000 */
[----:B------:R-:W1:Y:S01]  /*1090*/  LDCU.64 UR4, c[0x0][0x420] ;  /* 0x00008400ff0477ac */ /* 0x000e620008000a00 */
[----:B------:R-:W-:-:S05]  /*10a0*/  IMAD R0, R0, R4, RZ ;  /* 0x0000000400007224 */ /* 0x000fca00078e02ff */
[----:B------:R-:W-:-:S04]  /*10b0*/  IADD3 R198, P0, PT, R0, R198, RZ ;  /* 0x000000c600c67210 */ /* 0x000fc80007f1e0ff */
[----:B------:R-:W-:Y:S02]  /*10c0*/  LEA.HI.X.SX32 R0, R0, R3, 0x1, P0 ;  /* 0x0000000300007211 */ /* 0x000fe400000f0eff */
[----:B-1----:R-:W-:-:S04]  /*10d0*/  LEA R2, P0, R198, UR4, 0x2 ;  /* 0x00000004c6027c11 */ /* 0x002fc8000f8010ff */
[----:B------:R-:W-:Y:S01]  /*10e0*/  LEA.HI.X R3, R198, UR5, R0, 0x2, P0 ;  /* 0x00000005c6037c11 */ /* 0x000fe200080f1400 */
[----:B------:R-:W-:-:S05]  /*10f0*/  IMAD.MOV.U32 R0, RZ, RZ, 0x7f800000 ;  /* 0x7f800000ff007424 */ /* 0x000fca00078e00ff */
[----:B------:R-:W-:Y:S01]  /*1100*/  STG.E desc[UR10][R2.64], R0 ;  /* 0x0000000002007986 */ /* 0x000fe2000c10190a */
[----:B------:R-:W-:Y:S05]  /*1110*/  EXIT ;  /* 0x000000000000794d */ /* 0x000fea0003800000 */
.L_x_1315:
        /* <DEDUP_REMOVED lines=22> */
.L_x_1331:
[----:B------:R-:W1:Y:S01]  /*1280*/  LDC.64 R170, c[0x0][0x3b8] ;  /* 0x0000ee00ffaa7b82 */ /* 0x000e620000000a00 */
[----:B------:R-:W-:-:S05]  /*1290*/  IADD3 R6, PT, PT, R2, R8, RZ ;  /* 0x0000000802067210 */ /* 0x000fca0007ffe0ff */
[C---:B-1----:R-:W-:Y:S02]  /*12a0*/  IMAD R4, R6.reuse, R171, RZ ;  /* 0x000000ab06047224 */ /* 0x042fe400078e02ff */
[----:B------:R-:W-:-:S05]  /*12b0*/  IMAD.WIDE.U32 R6, R6, R170, RZ ;  /* 0x000000aa06067225 */ /* 0x000fca00078e00ff */
[----:B------:R-:W-:-:S07]  /*12c0*/  IADD3 R4, PT, PT, R7, R4, RZ ;  /* 0x0000000407047210 */ /* 0x000fce0007ffe0ff */
.L_x_1332:
        /* <DEDUP_REMOVED lines=39> */
.L_x_1333:
[----:B------:R-:W1:Y:S01]  /*1540*/  LDC.64 R166, c[0x0][0x3c0] ;  /* 0x0000f000ffa67b82 */ /* 0x000e620000000a00 */
[----:B------:R-:W-:-:S05]  /*1550*/  IADD3 R2, PT, PT, R2, R8, RZ ;  /* 0x0000000802027210 */ /* 0x000fca0007ffe0ff */
[C---:B-1----:R-:W-:Y:S02]  /*1560*/  IMAD R208, R2.reuse, R167, RZ ;  /* 0x000000a702d07224 */ /* 0x042fe400078e02ff */
[----:B------:R-:W-:-:S05]  /*1570*/  IMAD.WIDE.U32 R8, R2, R166, RZ ;  /* 0x000000a602087225 */ /* 0x000fca00078e00ff */
[----:B------:R-:W-:Y:S02]  /*1580*/  IADD3 R208, PT, PT, R9, R208, RZ ;  /* 0x000000d009d07210 */ /* 0x000fe40007ffe0ff */
[----:B------:R-:W-:-:S07]  /*1590*/  MOV R209, R8 ;  /* 0x0000000800d17202 */ /* 0x000fce0000000f00 */
.L_x_1334:
[----:B------:R-:W-:Y:S01]  /*15a0*/  IMAD.IADD R189, R90, 0x1, -R189 ;  /* 0x000000015abd7824 */ /* 0x000fe200078e0abd */
[--C-:B------:R-:W-:Y:S01]  /*15b0*/  SHF.R.U32.HI R2, RZ, 0x3, R164.reuse ;  /* 0x00000003ff027819 */ /* 0x100fe200000116a4 */
[----:B------:R-:W-:Y:S01]  /*15c0*/  IMAD.SHL.U32 R169, R164, 0x8, RZ ;  /* 0x00000008a4a97824 */ /* 0x000fe200078e00ff */
[----:B------:R-:W1:Y:S01]  /*15d0*/  LDCU.64 UR4, c[0x0][0x3c8] ;  /* 0x00007900ff0477ac */ /* 0x000e620008000a00 */
[----:B------:R-:W-:Y:S01]  /*15e0*/  IMAD.MOV.U32 R5, RZ, RZ, RZ ;  /* 0x000000ffff057224 */ /* 0x000fe200078e00ff */
[CC--:B------:R-:W-:Y:S01]  /*15f0*/  ISETP.GE.AND P6, PT, R2.reuse, R189.reuse, PT ;  /* 0x000000bd0200720c */ /* 0x0c0fe20003fc6270 */
[C---:B------:R-:W-:Y:S01]  /*1600*/  VIADD R18, R2.reuse, 0x10 ;  /* 0x0000001002127836 */ /* 0x040fe20000000000 */
[C---:B------:R-:W-:Y:S01]  /*1610*/  LOP3.LUT R135, R169.reuse, 0x38, RZ, 0xc0, !PT ;  /* 0x00000038a9877812 */ /* 0x040fe200078ec0ff */
[----:B------:R-:W2:Y:S01]  /*1620*/  LDCU.64 UR6, c[0x0][0x3d0] ;  /* 0x00007a00ff0677ac */ /* 0x000ea20008000a00 */
[----:B------:R-:W-:Y:S01]  /*1630*/  LOP3.LUT R210, R169, 0x1f8, RZ, 0xc0, !PT ;  /* 0x000001f8a9d27812 */ /* 0x000fe200078ec0ff */
[C---:B------:R-:W-:Y:S01]  /*1640*/  VIADD R17, R2.reuse, 0x20 ;  /* 0x0000002002117836 */ /* 0x040fe20000000000 */
[----:B------:R-:W-:Y:S01]  /*1650*/  IADD3 R6, P0, PT, R135, R6, RZ ;  /* 0x0000000687067210 */ /* 0x000fe20007f1e0ff */
[----:B------:R-:W-:Y:S01]  /*1660*/  VIADD R16, R2, 0x30 ;  /* 0x0000003002107836 */ /* 0x000fe20000000000 */
[----:B------:R-:W-:Y:S01]  /*1670*/  ISETP.GE.AND P5, PT, R18, R189, PT ;  /* 0x000000bd1200720c */ /* 0x000fe20003fa6270 */
[----:B------:R-:W-:Y:S01]  /*1680*/  IMAD R34, R2, R171, RZ ;  /* 0x000000ab02227224 */ /* 0x000fe200078e02ff */
[----:B------:R-:W-:Y:S01]  /*1690*/  LOP3.LUT R84, R210, 0x38, R164, 0x78, !PT ;  /* 0x00000038d2547812 */ /* 0x000fe200078e78a4 */
[----:B------:R-:W-:Y:S01]  /*16a0*/  IMAD.X R7, RZ, RZ, R4, P0 ;  /* 0x000000ffff077224 */ /* 0x000fe200000e0604 */
[----:B------:R-:W-:Y:S01]  /*16b0*/  LOP3.LUT R4, R169, 0x1e00, RZ, 0xc0, !PT ;  /* 0x00001e00a9047812 */ /* 0x000fe200078ec0ff */
[----:B------:R-:W3:Y:S01]  /*16c0*/  @!P6 LDC.64 R8, c[0x0][0x3b0] ;  /* 0x0000ec00ff08eb82 */ /* 0x000ee20000000a00 */
[-C--:B------:R-:W-:Y:S01]  /*16d0*/  ISETP.GE.AND P3, PT, R17, R189.reuse, PT ;  /* 0x000000bd1100720c */ /* 0x080fe20003f66270 */
[----:B------:R-:W-:Y:S01]  /*16e0*/  IMAD.WIDE.U32 R6, R2, R170, R6 ;  /* 0x000000aa02067225 */ /* 0x000fe200078e0006 */
[----:B------:R-:W-:Y:S01]  /*16f0*/  ISETP.GE.AND P4, PT, R16, R189, PT ;  /* 0x000000bd1000720c */ /* 0x000fe20003f86270 */
[----:B------:R-:W4:Y:S01]  /*1700*/  LDCU.64 UR8, c[0x0][0x390] ;  /* 0x00007200ff0877ac */ /* 0x000f220008000a00 */
[----:B------:R-:W-:Y:S01]  /*1710*/  LOP3.LUT R84, R84, R4, RZ, 0xfc, !PT ;  /* 0x0000000454547212 */ /* 0x000fe200078efcff */
[----:B------:R-:W-:Y:S01]  /*1720*/  IMAD.MOV.U32 R4, RZ, RZ, R2 ;  /* 0x000000ffff047224 */ /* 0x000fe200078e0002 */
[----:B------:R-:W-:Y:S01]  /*1730*/  IADD3 R22, P0, PT, R135, R22, RZ ;  /* 0x0000001687167210 */ /* 0x000fe20007f1e0ff */
[----:B------:R-:W-:Y:S01]  /*1740*/  IMAD.IADD R35, R7, 0x1, R34 ;  /* 0x0000000107237824 */ /* 0x000fe200078e0222 */
[----:B------:R-:W-:Y:S01]  /*1750*/  SHF.R.S32.HI R134, RZ, 0x1f, R168 ;  /* 0x0000001fff867819 */ /* 0x000fe200000114a8 */
[----:B------:R-:W-:Y:S01]  /*1760*/  IMAD.MOV.U32 R34, RZ, RZ, R6 ;  /* 0x000000ffff227224 */ /* 0x000fe200078e0006 */
[----:B------:R-:W5:Y:S01]  /*1770*/  @!P6 LDC.64 R14, c[0x0][0x380] ;  /* 0x0000e000ff0eeb82 */ /* 0x000f620000000a00 */
[----:B------:R-:W-:Y:S01]  /*1780*/  IMAD.X R23, RZ, RZ, R0, P0 ;  /* 0x000000ffff177224 */ /* 0x000fe200000e0600 */
[C---:B------:R-:W-:Y:S01]  /*1790*/  SHF.L.U32 R83, R170.reuse, 0x6, RZ ;  /* 0x00000006aa537819 */ /* 0x040fe200000006ff */
[----:B------:R-:W-:Y:S01]  /*17a0*/  IMAD.WIDE.U32 R32, R81, 0x40, R4 ;  /* 0x0000004051207825 */ /* 0x000fe200078e0004 */
[----:B------:R-:W-:-:S02]  /*17b0*/  SHF.L.U64.HI R82, R170, 0x6, R171 ;  /* 0x00000006aa527819 */ /* 0x000fc400000102ab */
[----:B------:R-:W-:Y:S01]  /*17c0*/  SHF.L.U64.HI R222, R170, 0x4, R171 ;  /* 0x00000004aade7819 */ /* 0x000fe200000102ab */
[----:B-1----:R-:W-:Y:S01]  /*17d0*/  IMAD.WIDE.U32 R22, R79, UR4, R22 ;  /* 0x000000044f167c25 */ /* 0x002fe2000f8e0016 */
[----:B------:R-:W1:Y:S01]  /*17e0*/  @!P5 LDC.64 R4, c[0x0][0x3b0] ;  /* 0x0000ec00ff04db82 */ /* 0x000e620000000a00 */
[----:B------:R-:W-:Y:S02]  /*17f0*/  @!P5 IADD3 R25, P2, PT, R32, 0x10, RZ ;  /* 0x000000102019d810 */ /* 0x000fe40007f5e0ff */
[----:B--2---:R-:W-:Y:S01]  /*1800*/  IMAD R194, R134, UR6, RZ ;  /* 0x0000000686c27c24 */ /* 0x004fe2000f8e02ff */
[----:B------:R-:W-:Y:S01]  /*1810*/  @!P3 IADD3 R20, P1, PT, R32, 0x20, RZ ;  /* 0x000000202014b810 */ /* 0x000fe20007f3e0ff */
[----:B------:R-:W-:Y:S01]  /*1820*/  IMAD.WIDE.U32 R34, R168, UR6, R34 ;  /* 0x00000006a8227c25 */ /* 0x000fe2000f8e0022 */
[C---:B------:R-:W-:Y:S02]  /*1830*/  @!P4 IADD3 R19, P0, PT, R32.reuse, 0x30, RZ ;  /* 0x000000302013c810 */ /* 0x040fe40007f1e0ff */
[----:B------:R-:W2:Y:S01]  /*1840*/  @!P3 LDC.64 R12, c[0x0][0x3b0] ;  /* 0x0000ec00ff0cbb82 */ /* 0x000ea20000000a00 */
[----:B---3--:R-:W-:Y:S01]  /*1850*/  @!P6 IMAD R26, R33, R8, RZ ;  /* 0x00000008211ae224 */ /* 0x008fe200078e02ff */
[----:B------:R-:W-:Y:S01]  /*1860*/  @!P5 MOV R30, R22 ;  /* 0x00000016001ed202 */ /* 0x000fe20000000f00 */
[----:B------:R-:W-:Y:S01]  /*1870*/  IMAD R23, R79, UR5, R23 ;  /* 0x000000054f177c24 */ /* 0x000fe2000f8e0217 */
[----:B------:R-:W3:Y:S01]  /*1880*/  LDCU.64 UR4, c[0x0][0x388] ;  /* 0x00007100ff0477ac */ /* 0x000ee20008000a00 */
[C---:B------:R-:W-:Y:S01]  /*1890*/  @!P6 IMAD R26, R32.reuse, R9, R26 ;  /* 0x00000009201ae224 */ /* 0x040fe200078e021a */
[----:B------:R-:W-:Y:S01]  /*18a0*/  SHF.R.U32.HI R165, RZ, 0x1, R164 ;  /* 0x00000001ffa57819 */ /* 0x000fe200000116a4 */
[--C-:B------:R-:W-:Y:S01]  /*18b0*/  @!P5 IMAD.X R24, RZ, RZ, R33.reuse, P2 ;  /* 0x000000ffff18d224 */ /* 0x100fe200010e0621 */
[----:B------:R-:W4:Y:S01]  /*18c0*/  S2UR UR6, SR_CgaCtaId ;  /* 0x00000000000679c3 */ /* 0x000f220000008800 */
[--C-:B------:R-:W-:Y:S01]  /*18d0*/  @!P3 IMAD.X R21, RZ, RZ, R33.reuse, P1 ;  /* 0x000000ffff15b224 */ /* 0x100fe200008e0621 */
[----:B------:R-:W-:Y:S01]  /*18e0*/  LOP3.LUT R77, R165, 0x8, RZ, 0xc0, !PT ;  /* 0x00000008a54d7812 */ /* 0x000fe200078ec0ff */
[----:B------:R-:W-:Y:S01]  /*18f0*/  @!P4 IMAD.X R0, RZ, RZ, R33, P0 ;  /* 0x000000ffff00c224 */ /* 0x000fe200000e0621 */
[----:B------:R-:W-:Y:S01]  /*1900*/  IADD3 R88, PT, PT, R85, R88, -R90 ;  /* 0x0000005855587210 */ /* 0x000fe20007ffe85a */
[----:B------:R-:W-:-:S03]  /*1910*/  @!P6 IMAD.WIDE.U32 R32, R32, R8, R22 ;  /* 0x000000082020e225 */ /* 0x000fc600078e0016 */
[----:B------:R-:W4:Y:S01]  /*1920*/  @!P4 LDC.64 R6, c[0x0][0x3b0] ;  /* 0x0000ec00ff06cb82 */ /* 0x000f220000000a00 */
[----:B------:R-:W-:Y:S01]  /*1930*/  IMAD R194, R168, UR7, R194 ;  /* 0x00000007a8c27c24 */ /* 0x000fe2000f8e02c2 */
[----:B-----5:R-:W-:Y:S01]  /*1940*/  @!P6 LEA R14, P0, R32, R14, 0x1 ;  /* 0x0000000e200ee211 */ /* 0x020fe200078008ff */
[--C-:B------:R-:W-:Y:S02]  /*1950*/  @!P5 IMAD.MOV.U32 R31, RZ, RZ, R23.reuse ;  /* 0x000000ffff1fd224 */ /* 0x100fe400078e0017 */
[----:B-1----:R-:W-:Y:S01]  /*1960*/  @!P5 IMAD R24, R24, R4, RZ ;  /* 0x000000041818d224 */ /* 0x002fe200078e02ff */
[----:B---3--:R-:W-:Y:S01]  /*1970*/  LEA R195, P1, R34, UR4, 0x1 ;  /* 0x0000000422c37c11 */ /* 0x008fe2000f8208ff */
[----:B------:R-:W-:Y:S01]  /*1980*/  UMOV UR4, 0x400 ;  /* 0x0000040000047882 */ /* 0x000fe20000000000 */
[----:B------:R-:W1:Y:S01]  /*1990*/  @!P5 LDC.64 R10, c[0x0][0x380] ;  /* 0x0000e000ff0adb82 */ /* 0x000e620000000a00 */
[----:B------:R-:W-:Y:S02]  /*19a0*/  @!P3 IMAD.MOV.U32 R28, RZ, RZ, R22 ;  /* 0x000000ffff1cb224 */ /* 0x000fe400078e0016 */
[----:B------:R-:W-:-:S02]  /*19b0*/  @!P3 IMAD.MOV.U32 R29, RZ, RZ, R23 ;  /* 0x000000ffff1db224 */ /* 0x000fc400078e0017 */
[----:B------:R-:W-:Y:S02]  /*19c0*/  IMAD.IADD R194, R35, 0x1, R194 ;  /* 0x0000000123c27824 */ /* 0x000fe400078e02c2 */
[----:B--2---:R-:W-:Y:S01]  /*19d0*/  @!P3 IMAD R21, R21, R12, RZ ;  /* 0x0000000c1515b224 */ /* 0x004fe200078e02ff */
[----:B------:R-:W2:Y:S01]  /*19e0*/  @!P3 LDC.64 R8, c[0x0][0x380] ;  /* 0x0000e000ff08bb82 */ /* 0x000ea20000000a00 */
[----:B----4-:R-:W-:Y:S01]  /*19f0*/  ULEA UR6, UR6, UR4, 0x18 ;  /* 0x0000000406067291 */ /* 0x010fe2000f8ec0ff */
[C---:B------:R-:W-:Y:S01]  /*1a00*/  @!P5 IMAD R24, R25.reuse, R5, R24 ;  /* 0x000000051918d224 */ /* 0x040fe200078e0218 */
[----:B------:R-:W-:Y:S01]  /*1a10*/  LEA.HI.X R194, R34, UR5, R194, 0x1, P1 ;  /* 0x0000000522c27c11 */ /* 0x000fe200088f0cc2 */
[----:B------:R-:W-:Y:S01]  /*1a20*/  @!P5 IMAD.WIDE.U32 R30, R25, R4, R30 ;  /* 0x00000004191ed225 */ /* 0x000fe200078e001e */
[----:B------:R-:W3:Y:S02]  /*1a30*/  LDCU.64 UR4, c[0x0][0x3d8] ;  /* 0x00007b00ff0477ac */ /* 0x000ee40008000a00 */
[----:B------:R-:W-:Y:S01]  /*1a40*/  LEA R84, R84, UR6, 0x1 ;  /* 0x0000000654547c11 */ /* 0x000fe2000f8e08ff */
[----:B------:R-:W-:Y:S01]  /*1a50*/  @!P6 IMAD.IADD R26, R33, 0x1, R26 ;  /* 0x00000001211ae824 */ /* 0x000fe200078e021a */
[----:B------:R-:W4:Y:S01]  /*1a60*/  @!P4 LDC.64 R4, c[0x0][0x380] ;  /* 0x0000e000ff04cb82 */ /* 0x000f220000000a00 */
[----:B------:R-:W-:-:S02]  /*1a70*/  @!P4 IMAD R0, R0, R6, RZ ;  /* 0x000000060000c224 */ /* 0x000fc400078e02ff */
[----:B------:R-:W-:Y:S01]  /*1a80*/  @!P3 IMAD R13, R20, R13, R21 ;  /* 0x0000000d140db224 */ /* 0x000fe200078e0215 */
[----:B------:R-:W-:Y:S01]  /*1a90*/  @!P6 LEA.HI.X R15, R32, R15, R26, 0x1, P0 ;  /* 0x0000000f200fe211 */ /* 0x000fe200000f0c1a */
[----:B------:R-:W-:Y:S01]  /*1aa0*/  @!P3 IMAD.WIDE.U32 R28, R20, R12, R28 ;  /* 0x0000000c141cb225 */ /* 0x000fe200078e001c */
[----:B-1----:R-:W-:-:S03]  /*1ab0*/  @!P5 LEA R10, P1, R30, R10, 0x1 ;  /* 0x0000000a1e0ad211 */ /* 0x002fc600078208ff */
[----:B------:R-:W-:Y:S01]  /*1ac0*/  @!P5 IMAD.IADD R24, R31, 0x1, R24 ;  /* 0x000000011f18d824 */ /* 0x000fe200078e0218 */
[----:B------:R-:W-:Y:S01]  /*1ad0*/  @!PT LDS RZ, [RZ] ;  /* 0x00000000fffff984 */ /* 0x000fe20000000800 */
[----:B------:R-:W-:Y:S01]  /*1ae0*/  @!PT LDS RZ, [RZ] ;  /* 0x00000000fffff984 */ /* 0x000fe20000000800 */
[----:B------:R-:W-:Y:S01]  /*1af0*/  @!PT LDS RZ, [RZ] ;  /* 0x00000000fffff984 */ /* 0x000fe20000000800 */
[----:B------:R-:W-:Y:S01]  /*1b00*/  @!P6 LDGSTS.E.BYPASS.LTC128B.128 [R84], desc[UR10][R14.64] ;  /* 0x000000000e54efae */ /* 0x000fe2000b981a0a */
[----:B------:R-:W-:Y:S02]  /*1b10*/  @!P4 IMAD R7, R19, R7, R0 ;  /* 0x000000071307c224 */ /* 0x000fe400078e0200 */
[----:B------:R-:W-:Y:S01]  /*1b20*/  @!P3 IMAD.IADD R13, R29, 0x1, R13 ;  /* 0x000000011d0db824 */ /* 0x000fe200078e020d */
[----:B------:R-:W-:Y:S01]  /*1b30*/  @!P5 LEA.HI.X R11, R30, R11, R24, 0x1, P1 ;  /* 0x0000000b1e0bd211 */ /* 0x000fe200008f0c18 */
[----:B------:R-:W-:Y:S01]  /*1b40*/  VIADD R0, R197, 0xffffffff ;  /* 0xffffffffc5007836 */ /* 0x000fe20000000000 */
[----:B--2---:R-:W-:Y:S01]  /*1b50*/  @!P3 LEA R8, P0, R28, R8, 0x1 ;  /* 0x000000081c08b211 */ /* 0x004fe200078008ff */
[----:B------:R-:W-:Y:S01]  /*1b60*/  @!P6 LDGSTS.E.BYPASS.LTC128B.128 [R84+0x2000], desc[UR10][R14.64+0x80] ;  /* 0x020000800e54efae */ /* 0x000fe2000b981a0a */
[----:B------:R-:W-:Y:S01]  /*1b70*/  @!P4 IMAD.WIDE.U32 R22, R19, R6, R22 ;  /* 0x000000061316c225 */ /* 0x000fe200078e0016 */
[----:B------:R-:W-:-:S02]  /*1b80*/  IADD3 R20, P1, PT, R135, R209, RZ ;  /* 0x000000d187147210 */ /* 0x000fc40007f3e0ff */
[----:B------:R-:W-:Y:S01]  /*1b90*/  @!P3 LEA.HI.X R9, R28, R9, R13, 0x1, P0 ;  /* 0x000000091c09b211 */ /* 0x000fe200000f0c0d */
[----:B------:R-:W-:Y:S01]  /*1ba0*/  IMAD.SHL.U32 R86, R0, 0x40, RZ ;  /* 0x0000004000567824 */ /* 0x000fe200078e00ff */
[----:B------:R1:W-:Y:S01]  /*1bb0*/  @!P6 LDGSTS.E.BYPASS.LTC128B.128 [R84+0x4000], desc[UR10][R14.64+0x100] ;  /* 0x040001000e54efae */ /* 0x0003e2000b981a0a */
[----:B------:R-:W-:Y:S02]  /*1bc0*/  @!P4 IMAD.IADD R7, R23, 0x1, R7 ;  /* 0x000000011707c824 */ /* 0x000fe400078e0207 */
[----:B------:R-:W-:Y:S01]  /*1bd0*/  IMAD.IADD R6, R85, 0x1, -R86 ;  /* 0x0000000155067824 */ /* 0x000fe200078e0a56 */
[----:B------:R-:W-:Y:S01]  /*1be0*/  @!P5 LDGSTS.E.BYPASS.LTC128B.128 [R84+0x800], desc[UR10][R10.64] ;  /* 0x008000000a54dfae */ /* 0x000fe2000b981a0a */
[----:B------:R-:W-:Y:S02]  /*1bf0*/  IMAD.SHL.U32 R223, R170, 0x10, RZ ;  /* 0x00000010aadf7824 */ /* 0x000fe400078e00ff */
[----:B------:R-:W-:Y:S01]  /*1c00*/  IMAD.SHL.U32 R150, R164, 0x40, RZ ;  /* 0x00000040a4967824 */ /* 0x000fe200078e00ff */
[----:B------:R-:W-:Y:S01]  /*1c10*/  @!P5 LDGSTS.E.BYPASS.LTC128B.128 [R84+0x2800], desc[UR10][R10.64+0x80] ;  /* 0x028000800a54dfae */ /* 0x000fe2000b981a0a */
[-C--:B------:R-:W-:Y:S01]  /*1c20*/  ISETP.GE.AND P2, PT, R17, R6.reuse, PT ;  /* 0x000000061100720c */ /* 0x080fe20003f46270 */
[----:B------:R-:W-:Y:S01]  /*1c30*/  IMAD.WIDE.U32 R24, R170, 0x20, RZ ;  /* 0x00000020aa187825 */ /* 0x000fe200078e00ff */
[-C--:B------:R-:W-:Y:S01]  /*1c40*/  ISETP.GE.AND P6, PT, R2, R6.reuse, PT ;  /* 0x000000060200720c */ /* 0x080fe20003fc6270 */
[----:B------:R4:W-:Y:S01]  /*1c50*/  @!P5 LDGSTS.E.BYPASS.LTC128B.128 [R84+0x4800], desc[UR10][R10.64+0x100] ;  /* 0x048001000a54dfae */ /* 0x0009e2000b981a0a */
[----:B------:R-:W-:Y:S01]  /*1c60*/  LOP3.LUT R12, R150, 0x200, RZ, 0xc0, !PT ;  /* 0x00000200960c7812 */ /* 0x000fe200078ec0ff */
[----:B------:R-:W-:Y:S01]  /*1c70*/  IMAD.X R21, RZ, RZ, R208, P1 ;  /* 0x000000ffff157224 */ /* 0x000fe200008e06d0 */
[----:B------:R-:W-:Y:S01]  /*1c80*/  ISETP.GE.AND P1, PT, R16, R6, PT ;  /* 0x000000061000720c */ /* 0x000fe20003f26270 */
[----:B------:R-:W-:Y:S01]  /*1c90*/  @!P3 LDGSTS.E.BYPASS.LTC128B.128 [R84+0x1000], desc[UR10][R8.64] ;  /* 0x010000000854bfae */ /* 0x000fe2000b981a0a */
[C---:B------:R-:W-:Y:S01]  /*1ca0*/  IMAD R199, R2.reuse, R167, RZ ;  /* 0x000000a702c77224 */ /* 0x040fe200078e02ff */
[----:B------:R-:W-:Y:S01]  /*1cb0*/  LOP3.LUT R149, R135, 0x1c0, R150, 0xf8, !PT ;  /* 0x000001c087957812 */ /* 0x000fe200078ef896 */
[----:B------:R-:W-:Y:S01]  /*1cc0*/  IMAD.WIDE.U32 R20, R2, R166, R20 ;  /* 0x000000a602147225 */ /* 0x000fe200078e0014 */
[----:B------:R-:W-:Y:S01]  /*1cd0*/  @!P3 LDGSTS.E.BYPASS.LTC128B.128 [R84+0x3000], desc[UR10][R8.64+0x80] ;  /* 0x030000800854bfae */ /* 0x000fe2000b981a0a */
[----:B------:R-:W-:-:S02]  /*1ce0*/  LOP3.LUT R225, R150, 0x400, RZ, 0xc0, !PT ;  /* 0x0000040096e17812 */ /* 0x000fc400078ec0ff */
[----:B------:R-:W-:Y:S01]  /*1cf0*/  IMAD.IADD R21, R21, 0x1, R199 ;  /* 0x0000000115157824 */ /* 0x000fe200078e02c7 */
[----:B------:R2:W-:Y:S01]  /*1d00*/  @!P3 LDGSTS.E.BYPASS.LTC128B.128 [R84+0x5000], desc[UR10][R8.64+0x100] ;  /* 0x050001000854bfae */ /* 0x0005e2000b981a0a */
[----:B------:R-:W-:Y:S01]  /*1d10*/  ISETP.GE.AND P3, PT, R18, R6, PT ;  /* 0x000000061200720c */ /* 0x000fe20003f66270 */
[----:B------:R-:W-:Y:S01]  /*1d20*/  IMAD.WIDE.U32 R220, R166, 0x20, RZ ;  /* 0x00000020a6dc7825 */ /* 0x000fe200078e00ff */
[----:B------:R-:W-:-:S03]  /*1d30*/  LOP3.LUT R77, R149, R77, RZ, 0x3c, !PT ;  /* 0x0000004d954d7212 */ /* 0x000fc600078e3cff */
[----:B-1----:R-:W-:-:S04]  /*1d40*/  IMAD.WIDE.U32 R14, R83, R0, RZ ;  /* 0x00000000530e7225 */ /* 0x002fc800078e00ff */
[----:B---3--:R-:W-:-:S04]  /*1d50*/  IMAD.WIDE.U32 R20, R168, UR4, R20 ;  /* 0x00000004a8147c25 */ /* 0x008fc8000f8e0014 */
[----:B------:R-:W-:Y:S01]  /*1d60*/  IMAD.SHL.U32 R133, R167, 0x20, RZ ;  /* 0x00000020a7857824 */ /* 0x000fe200078e00ff */
[----:B----4-:R-:W-:Y:S01]  /*1d70*/  @!P4 LEA R10, P0, R22, R4, 0x1 ;  /* 0x00000004160ac211 */ /* 0x010fe200078008ff */
[----:B------:R-:W-:Y:S02]  /*1d80*/  IMAD R4, R82, R0, RZ ;  /* 0x0000000052047224 */ /* 0x000fe400078e02ff */
[----:B------:R-:W-:Y:S01]  /*1d90*/  IMAD.IADD R133, R221, 0x1, R133 ;  /* 0x00000001dd857824 */ /* 0x000fe200078e0285 */
[----:B------:R-:W-:Y:S01]  /*1da0*/  @!P4 LEA.HI.X R11, R22, R5, R7, 0x1, P0 ;  /* 0x00000005160bc211 */ /* 0x000fe200000f0c07 */
[----:B------:R-:W-:Y:S02]  /*1db0*/  IMAD.IADD R15, R15, 0x1, R4 ;  /* 0x000000010f0f7824 */ /* 0x000fe400078e0204 */
[----:B------:R-:W-:Y:S02]  /*1dc0*/  IMAD.SHL.U32 R5, R171, 0x20, RZ ;  /* 0x00000020ab057824 */ /* 0x000fe400078e00ff */
[----:B------:R-:W-:Y:S01]  /*1dd0*/  @!P4 LDGSTS.E.BYPASS.LTC128B.128 [R84+0x1800], desc[UR10][R10.64] ;  /* 0x018000000a54cfae */ /* 0x000fe2000b981a0a */
[----:B------:R-:W-:Y:S01]  /*1de0*/  IMAD.MOV.U32 R188, RZ, RZ, 0x20 ;  /* 0x00000020ffbc7424 */ /* 0x000fe200078e00ff */
[----:B--2---:R-:W-:Y:S01]  /*1df0*/  @!P3 IADD3 R8, P0, PT, R223, R14, RZ ;  /* 0x0000000edf08b210 */ /* 0x004fe20007f1e0ff */
[----:B------:R-:W-:Y:S01]  /*1e00*/  IMAD.SHL.U32 R9, R164, 0x20, RZ ;  /* 0x00000020a4097824 */ /* 0x000fe200078e00ff */
[----:B------:R-:W-:Y:S01]  /*1e10*/  @!P4 LDGSTS.E.BYPASS.LTC128B.128 [R84+0x3800], desc[UR10][R10.64+0x80] ;  /* 0x038000800a54cfae */ /* 0x000fe2000b981a0a */
[----:B------:R-:W-:Y:S01]  /*1e20*/  IMAD.MOV.U32 R148, RZ, RZ, 0x40 ;  /* 0x00000040ff947424 */ /* 0x000fe200078e00ff */
[----:B------:R-:W-:Y:S01]  /*1e30*/  @!P3 LEA R22, P5, R8, R195, 0x1 ;  /* 0x000000c30816b211 */ /* 0x000fe200078a08ff */
[----:B------:R-:W-:Y:S01]  /*1e40*/  @!P3 IMAD.X R4, R222, 0x1, R15, P0 ;  /* 0x00000001de04b824 */ /* 0x000fe200000e060f */
[----:B------:R-:W-:Y:S01]  /*1e50*/  @!P2 IADD3 R7, P0, PT, R14, R24, RZ ;  /* 0x000000180e07a210 */ /* 0x000fe20007f1e0ff */
[----:B------:R1:W-:Y:S01]  /*1e60*/  @!P4 LDGSTS.E.BYPASS.LTC128B.128 [R84+0x5800], desc[UR10][R10.64+0x100] ;  /* 0x058001000a54cfae */ /* 0x0003e2000b981a0a */
[----:B------:R-:W-:Y:S01]  /*1e70*/  ISETP.GE.AND P4, PT, R17, R6, PT ;  /* 0x000000061100720c */ /* 0x000fe20003f86270 */
[----:B------:R-:W-:Y:S01]  /*1e80*/  IMAD.SHL.U32 R180, R164, 0x2, RZ ;  /* 0x00000002a4b47824 */ /* 0x000fe200078e00ff */
[----:B------:R-:W-:-:S02]  /*1e90*/  @!P3 LEA.HI.X R23, R8, R194, R4, 0x1, P5 ;  /* 0x000000c20817b211 */ /* 0x000fc400028f0c04 */
[----:B------:R-:W-:Y:S02]  /*1ea0*/  @!P6 LEA R8, P5, R14, R195, 0x1 ;  /* 0x000000c30e08e211 */ /* 0x000fe400078a08ff */
[----:B------:R-:W-:Y:S02]  /*1eb0*/  LOP3.LUT R4, R12, 0x7c00, R9, 0xf8, !PT ;  /* 0x00007c000c047812 */ /* 0x000fe400078ef809 */
[----:B------:R-:W-:Y:S02]  /*1ec0*/  @!P2 IADD3.X R5, PT, PT, R15, R25, R5, P0, !PT ;  /* 0x000000190f05a210 */ /* 0x000fe400007fe405 */
[--C-:B------:R-:W-:Y:S01]  /*1ed0*/  @!P6 LEA.HI.X R9, R14, R194, R15.reuse, 0x1, P5 ;  /* 0x000000c20e09e211 */ /* 0x100fe200028f0c0f */
[----:B------:R-:W-:Y:S01]  /*1ee0*/  @!P1 IMAD.WIDE.U32 R14, R170, 0x30, R14 ;  /* 0x00000030aa0e9825 */ /* 0x000fe200078e000e */
[C---:B------:R-:W-:Y:S02]  /*1ef0*/  @!P2 LEA R12, P0, R7.reuse, R195, 0x1 ;  /* 0x000000c3070ca211 */ /* 0x040fe400078008ff */
[----:B------:R-:W-:Y:S01]  /*1f00*/  ISETP.GE.AND P5, PT, R18, R6, PT ;  /* 0x000000061200720c */ /* 0x000fe20003fa6270 */
[----:B------:R-:W-:Y:S01]  /*1f10*/  @!P6 LDGSTS.E.BYPASS.LTC128B.128 [R84+0x6000], desc[UR10][R8.64] ;  /* 0x060000000854efae */ /* 0x000fe2000b981a0a */
[----:B------:R-:W-:Y:S01]  /*1f20*/  @!P2 LEA.HI.X R13, R7, R194, R5, 0x1, P0 ;  /* 0x000000c2070da211 */ /* 0x000fe200000f0c05 */
[----:B------:R-:W-:Y:S01]  /*1f30*/  @!P1 IMAD R7, R171, 0x30, RZ ;  /* 0x00000030ab079824 */ /* 0x000fe200078e02ff */
[----:B------:R-:W-:Y:S01]  /*1f40*/  LOP3.LUT R180, R180, 0x6, RZ, 0xc0, !PT ;  /* 0x00000006b4b47812 */ /* 0x000fe200078ec0ff */
[----:B------:R-:W-:Y:S01]  /*1f50*/  @!P6 LDGSTS.E.BYPASS.LTC128B.128 [R84+0x8000], desc[UR10][R8.64+0x80] ;  /* 0x080000800854efae */ /* 0x000fe2000b981a0a */
[----:B------:R-:W-:-:S02]  /*1f60*/  IMAD R5, R134, UR4, RZ ;  /* 0x0000000486057c24 */ /* 0x000fc4000f8e02ff */
[----:B------:R-:W-:Y:S01]  /*1f70*/  @!P1 IMAD.IADD R7, R15, 0x1, R7 ;  /* 0x000000010f079824 */ /* 0x000fe200078e0207 */
[----:B------:R2:W-:Y:S01]  /*1f80*/  @!P6 LDGSTS.E.BYPASS.LTC128B.128 [R84+0xa000], desc[UR10][R8.64+0x100] ;  /* 0x0a0001000854efae */ /* 0x0005e2000b981a0a */
[----:B------:R-:W-:Y:S01]  /*1f90*/  IMAD R5, R168, UR5, R5 ;  /* 0x00000005a8057c24 */ /* 0x000fe2000f8e0205 */
[----:B------:R-:W-:Y:S01]  /*1fa0*/  LOP3.LUT R86, R86, R180, RZ, 0xfc, !PT ;  /* 0x000000b456567212 */ /* 0x000fe200078efcff */
[----:B------:R-:W-:Y:S01]  /*1fb0*/  IMAD.IADD R4, R77, 0x1, R4 ;  /* 0x000000014d047824 */ /* 0x000fe200078e0204 */
[----:B------:R-:W-:Y:S04]  /*1fc0*/  @!P3 LDGSTS.E.BYPASS.LTC128B.128 [R84+0x6800], desc[UR10][R22.64] ;  /* 0x068000001654bfae */ /* 0x000fe8000b981a0a */
[----:B------:R-:W-:Y:S01]  /*1fd0*/  @!P3 LDGSTS.E.BYPASS.LTC128B.128 [R84+0x8800], desc[UR10][R22.64+0x80] ;  /* 0x088000801654bfae */ /* 0x000fe2000b981a0a */
[----:B------:R-:W-:-:S03]  /*1fe0*/  LEA R96, R4, UR6, 0x1 ;  /* 0x0000000604607c11 */ /* 0x000fc6000f8e08ff */
[----:B------:R-:W-:Y:S01]  /*1ff0*/  @!P3 LDGSTS.E.BYPASS.LTC128B.128 [R84+0xa800], desc[UR10][R22.64+0x100] ;  /* 0x0a8001001654bfae */ /* 0x000fe2000b981a0a */
[----:B-1----:R-:W-:-:S03]  /*2000*/  @!P1 LEA R10, P3, R14, R195, 0x1 ;  /* 0x000000c30e0a9211 */ /* 0x002fc600078608ff */
[----:B------:R-:W-:Y:S01]  /*2010*/  @!P2 LDGSTS.E.BYPASS.LTC128B.128 [R84+0x7000], desc[UR10][R12.64] ;  /* 0x070000000c54afae */ /* 0x000fe2000b981a0a */
[----:B------:R-:W-:Y:S02]  /*2020*/  @!P1 LEA.HI.X R11, R14, R194, R7, 0x1, P3 ;  /* 0x000000c20e0b9211 */ /* 0x000fe400018f0c07 */
[----:B------:R-:W-:Y:S01]  /*2030*/  ISETP.GE.AND P3, PT, R16, R6, PT ;  /* 0x000000061000720c */ /* 0x000fe20003f66270 */
[----:B------:R-:W-:Y:S01]  /*2040*/  @!P2 LDGSTS.E.BYPASS.LTC128B.128 [R84+0x9000], desc[UR10][R12.64+0x80] ;  /* 0x090000800c54afae */ /* 0x000fe2000b981a0a */
[----:B------:R-:W-:-:S03]  /*2050*/  LOP3.LUT R7, R164, 0x8, RZ, 0xc0, !PT ;  /* 0x00000008a4077812 */ /* 0x000fc600078ec0ff */
[----:B------:R1:W-:Y:S01]  /*2060*/  @!P2 LDGSTS.E.BYPASS.LTC128B.128 [R84+0xb000], desc[UR10][R12.64+0x100] ;  /* 0x0b0001000c54afae */ /* 0x0003e2000b981a0a */
[----:B------:R-:W-:Y:S01]  /*2070*/  LOP3.LUT R7, R149, R7, RZ, 0x3c, !PT ;  /* 0x0000000795077212 */ /* 0x000fe200078e3cff */
[----:B--2---:R-:W-:Y:S02]  /*2080*/  IMAD.IADD R8, R21, 0x1, R5 ;  /* 0x0000000115087824 */ /* 0x004fe400078e0205 */
[----:B------:R-:W-:Y:S01]  /*2090*/  @!P1 LDGSTS.E.BYPASS.LTC128B.128 [R84+0x7800], desc[UR10][R10.64] ;  /* 0x078000000a549fae */ /* 0x000fe2000b981a0a */
[C---:B------:R-:W-:Y:S01]  /*20a0*/  LEA R5, P0, R20.reuse, UR8, 0x1 ;  /* 0x0000000814057c11 */ /* 0x040fe2000f8008ff */
[----:B------:R-:W-:Y:S02]  /*20b0*/  IMAD R225, R7, 0x2, R225 ;  /* 0x0000000207e17824 */ /* 0x000fe400078e02e1 */
[----:B------:R-:W-:Y:S01]  /*20c0*/  @!P1 LDGSTS.E.BYPASS.LTC128B.128 [R84+0x9800], desc[UR10][R10.64+0x80] ;  /* 0x098000800a549fae */ /* 0x000fe2000b981a0a */
[----:B------:R-:W-:Y:S01]  /*20d0*/  LEA.HI.X R6, R20, UR9, R8, 0x1, P0 ;  /* 0x0000000914067c11 */ /* 0x000fe200080f0c08 */
[----:B------:R-:W-:Y:S01]  /*20e0*/  VIADD R92, R225, UR6 ;  /* 0x00000006e15c7c36 */ /* 0x000fe20008000000 */
[----:B------:R-:W-:Y:S01]  /*20f0*/  SHF.L.U64.HI R8, R166, 0x6, R167 ;  /* 0x00000006a6087819 */ /* 0x000fe200000102a7 */
[----:B------:R2:W-:Y:S04]  /*2100*/  @!P1 LDGSTS.E.BYPASS.LTC128B.128 [R84+0xb800], desc[UR10][R10.64+0x100] ;  /* 0x0b8001000a549fae */ /* 0x0005e8000b981a0a */
[----:B------:R-:W0:Y:S01]  /*2110*/  LDGDEPBAR ;  /* 0x00000000000079af */ /* 0x000e220000000000 */
[----:B------:R-:W-:Y:S01]  /*2120*/  IMAD R8, R8, R0, RZ ;  /* 0x0000000008087224 */ /* 0x000fe200078e02ff */
[----:B-1----:R-:W-:-:S05]  /*2130*/  SHF.L.U32 R12, R166, 0x6, RZ ;  /* 0x00000006a60c7819 */ /* 0x002fca00000006ff */
[----:B------:R-:W-:-:S04]  /*2140*/  IMAD.WIDE.U32 R12, R12, R0, RZ ;  /* 0x000000000c0c7225 */ /* 0x000fc800078e00ff */
[----:B------:R-:W-:Y:S01]  /*2150*/  IMAD.IADD R13, R13, 0x1, R8 ;  /* 0x000000010d0d7824 */ /* 0x000fe200078e0208 */
[----:B------:R-:W-:Y:S02]  /*2160*/  @!P6 LEA R18, P2, R12, R5, 0x1 ;  /* 0x000000050c12e211 */ /* 0x000fe400078408ff */
[----:B------:R-:W-:Y:S01]  /*2170*/  @!P5 LEA R8, P1, R166, R12, 0x4 ;  /* 0x0000000ca608d211 */ /* 0x000fe200078220ff */
[----:B------:R-:W-:-:S04]  /*2180*/  DEPBAR.LE SB0, 0x0 ;  /* 0x000080000000791a */ /* 0x000fc80000000000 */
[----:B------:R-:W-:Y:S01]  /*2190*/  BAR.SYNC.DEFER_BLOCKING 0x0 ;  /* 0x0000000000007b1d */ /* 0x000fe20000010000 */
[C---:B--2---:R-:W-:Y:S01]  /*21a0*/  @!P4 IADD3 R10, P0, PT, R12.reuse, R220, RZ ;  /* 0x000000dc0c0ac210 */ /* 0x044fe20007f1e0ff */
[----:B------:R-:W-:Y:S01]  /*21b0*/  @!P3 IMAD R11, R167, 0x30, RZ ;  /* 0x00000030a70bb824 */ /* 0x000fe200078e02ff */
[-CC-:B------:R-:W-:Y:S01]  /*21c0*/  @!P6 LEA.HI.X R19, R12, R6.reuse, R13.reuse, 0x1, P2 ;  /* 0x000000060c13e211 */ /* 0x180fe200010f0c0d */
[C---:B------:R-:W-:Y:S01]  /*21d0*/  @!P3 IMAD.WIDE.U32 R16, R166.reuse, 0x30, R12 ;  /* 0x00000030a610b825 */ /* 0x040fe200078e000c */
[----:B------:R-:W-:Y:S02]  /*21e0*/  @!P5 LEA.HI.X R7, R166, R13, R167, 0x4, P1 ;  /* 0x0000000da607d211 */ /* 0x000fe400008f24a7 */
[-C--:B------:R-:W-:Y:S01]  /*21f0*/  @!P5 LEA R14, P2, R8, R5.reuse, 0x1 ;  /* 0x00000005080ed211 */ /* 0x080fe200078408ff */
[----:B------:R-:W-:Y:S01]  /*2200*/  @!P4 IMAD.X R9, R133, 0x1, R13, P0 ;  /* 0x000000018509c824 */ /* 0x000fe200000e060d */
[----:B------:R-:W-:Y:S01]  /*2210*/  @!P4 LEA R20, P1, R10, R5, 0x1 ;  /* 0x000000050a14c211 */ /* 0x000fe200078208ff */
[----:B------:R-:W-:Y:S01]  /*2220*/  @!P3 IMAD.IADD R11, R17, 0x1, R11 ;  /* 0x00000001110bb824 */ /* 0x000fe200078e020b */
[----:B------:R-:W-:-:S02]  /*2230*/  @!P5 LEA.HI.X R15, R8, R6, R7, 0x1, P2 ;  /* 0x00000006080fd211 */ /* 0x000fc400010f0c07 */
[----:B------:R-:W-:Y:S02]  /*2240*/  @!P3 LEA R12, P0, R16, R5, 0x1 ;  /* 0x00000005100cb211 */ /* 0x000fe400078008ff */
[-C--:B------:R-:W-:Y:S02]  /*2250*/  @!P4 LEA.HI.X R21, R10, R6.reuse, R9, 0x1, P1 ;  /* 0x000000060a15c211 */ /* 0x080fe400008f0c09 */
[----:B------:R-:W-:Y:S02]  /*2260*/  @!P3 LEA.HI.X R13, R16, R6, R11, 0x1, P0 ;  /* 0x00000006100db211 */ /* 0x000fe400000f0c0b */
[----:B------:R-:W-:Y:S02]  /*2270*/  LOP3.LUT P2, RZ, R164, 0x4, RZ, 0xc0, !PT ;  /* 0x00000004a4ff7812 */ /* 0x000fe4000784c0ff */
[----:B------:R-:W-:Y:S02]  /*2280*/  ISETP.GT.U32.AND P0, PT, R0, R196, PT ;  /* 0x000000c40000720c */ /* 0x000fe40003f04070 */
[----:B------:R-:W-:Y:S01]  /*2290*/  SEL R148, R148, 0xffffffc0, !P2 ;  /* 0xffffffc094947807 */ /* 0x000fe20005000000 */
[----:B------:R-:W-:Y:S01]  /*22a0*/  @!PT LDS RZ, [RZ] ;  /* 0x00000000fffff984 */ /* 0x000fe20000000800 */
[----:B------:R-:W-:Y:S01]  /*22b0*/  @!PT LDS RZ, [RZ] ;  /* 0x00000000fffff984 */ /* 0x000fe20000000800 */
[----:B------:R-:W-:Y:S01]  /*22c0*/  @!PT LDS RZ, [RZ] ;  /* 0x00000000fffff984 */ /* 0x000fe20000000800 */
[----:B------:R-:W-:Y:S04]  /*22d0*/  @!P6 LDGSTS.E.BYPASS.LTC128B.128 [R84+0xc000], desc[UR10][R18.64] ;  /* 0x0c0000001254efae */ /* 0x000fe8000b981a0a */
[----:B------:R-:W-:Y:S01]  /*22e0*/  @!P6 LDGSTS.E.BYPASS.LTC128B.128 [R84+0xe000], desc[UR10][R18.64+0x80] ;  /* 0x0e0000801254efae */ /* 0x000fe2000b981a0a */
[----:B------:R-:W-:-:S03]  /*22f0*/  IMAD.IADD R93, R96, 0x1, R148 ;  /* 0x00000001605d7824 */ /* 0x000fc600078e0294 */
        /* <DEDUP_REMOVED lines=32> */
[----:B-1----:R-:W-:Y:S01]  /*2500*/  LDSM.16.M88.4 R20, [R96] ;  /* 0x000000006014783b */ /* 0x002fe20000000200 */
[----:B------:R-:W-:-:S03]  /*2510*/  SEL R76, R188, 0xffffffe0, !P3 ;  /* 0xffffffe0bc4c7807 */ /* 0x000fc60005800000 */
[----:B------:R-:W1:Y:S01]  /*2520*/  LDSM.16.M88.4 R44, [R225+UR6+0x6000] ;  /* 0x00600006e12c783b */ /* 0x000e620008000200 */
[----:B------:R-:W-:Y:S01]  /*2530*/  IADD3 R94, PT, PT, R92, R76, RZ ;  /* 0x0000004c5c5e7210 */ /* 0x000fe20007ffe0ff */
[----:B------:R-:W-:Y:S02]  /*2540*/  IMAD.IADD R95, R96, 0x1, R76 ;  /* 0x00000001605f7824 */ /* 0x000fe400078e024c */
        /* <DEDUP_REMOVED lines=8> */
[----:B------:R-:W5:Y:S04]  /*25d0*/  LDSM.16.M88.4 R16, [R94+0x6800] ;  /* 0x006800005e10783b */ /* 0x000f680000000200 */
[----:B------:R-:W5:Y:S04]  /*25e0*/  LDSM.16.M88.4 R64, [R94+0x7000] ;  /* 0x007000005e40783b */ /* 0x000f680000000200 */
[----:B------:R-:W5:Y:S04]  /*25f0*/  LDSM.16.M88.4 R56, [R94+0x7800] ;  /* 0x007800005e38783b */ /* 0x000f680000000200 */
[----:B--2---:R-:W-:Y:S01]  /*2600*/  LDSM.16.M88.4 R12, [R93] ;  /* 0x000000005d0c783b */ /* 0x004fe20000000200 */
[C---:B-1----:R-:W-:Y:S03]  /*2610*/  HMMA.16816.F32 R48, R20.reuse, R44, RZ ;  /* 0x0000002c1430723c */ /* 0x042fe600000018ff */
[----:B------:R-:W1:Y:S04]  /*2620*/  LDSM.16.M88.4 R8, [R92+0x6000] ;  /* 0x006000005c08783b */ /* 0x000e680000000200 */
[----:B------:R-:W-:Y:S01]  /*2630*/  LDSM.16.M88.4 R72, [R89+0x7800] ;  /* 0x007800005948783b */ /* 0x000fe20000000200 */
[C---:B---3--:R-:W-:Y:S03]  /*2640*/  HMMA.16816.F32 R40, R20.reuse, R36, RZ ;  /* 0x000000241428723c */ /* 0x048fe600000018ff */
[----:B------:R-:W-:Y:S04]  /*2650*/  LDSM.16.M88.4 R68, [R225+UR6+0x8800] ;  /* 0x00880006e144783b */ /* 0x000fe80008000200 */
[----:B------:R-:W0:Y:S01]  /*2660*/  LDGDEPBAR ;  /* 0x00000000000079af */ /* 0x000e220000000000 */
[C---:B----4-:R-:W-:Y:S08]  /*2670*/  HMMA.16816.F32 R32, R20.reuse, R28, RZ ;  /* 0x0000001c1420723c */ /* 0x050ff000000018ff */
[C---:B------:R-:W-:Y:S08]  /*2680*/  HMMA.16816.F32 R44, R20.reuse, R46, RZ ;  /* 0x0000002e142c723c */ /* 0x040ff000000018ff */
[C---:B------:R-:W-:Y:S08]  /*2690*/  HMMA.16816.F32 R36, R20.reuse, R38, RZ ;  /* 0x000000261424723c */ /* 0x040ff000000018ff */
[C---:B------:R-:W-:Y:S08]  /*26a0*/  HMMA.16816.F32 R28, R20.reuse, R30, RZ ;  /* 0x0000001e141c723c */ /* 0x040ff000000018ff */
[C---:B-----5:R-:W-:Y:S08]  /*26b0*/  HMMA.16816.F32 R24, R20.reuse, R4, RZ ;  /* 0x000000041418723c */ /* 0x060ff000000018ff */
        /* <DEDUP_REMOVED lines=10> */
[----:B------:R-:W-:Y:S07]  /*2760*/  LDSM.16.M88.4 R64, [R225+UR6+0x9000] ;  /* 0x00900006e140783b */ /* 0x000fee0008000200 */
[C---:B------:R-:W-:Y:S08]  /*2770*/  HMMA.16816.F32 R24, R52.reuse, R56, R24 ;  /* 0x000000383418723c */ /* 0x040ff00000001818 */
[----:B------:R-:W-:Y:S01]  /*2780*/  HMMA.16816.F32 R20, R52, R58, R20 ;  /* 0x0000003a3414723c */ /* 0x000fe20000001814 */
[----:B------:R-:W-:Y:S04]  /*2790*/  LDSM.16.M88.4 R56, [R91] ;  /* 0x000000005b38783b */ /* 0x000fe80000000200 */
[----:B------:R-:W5:Y:S03]  /*27a0*/  LDSM.16.M88.4 R52, [R89+0x6000] ;  /* 0x006000005934783b */ /* 0x000f660000000200 */
        /* <DEDUP_REMOVED lines=8> */
[----:B------:R-:W-:Y:S07]  /*2830*/  LDSM.16.M88.4 R60, [R94+0x8800] ;  /* 0x008800005e3c783b */ /* 0x000fee0000000200 */
[C---:B----4-:R-:W-:Y:S08]  /*2840*/  HMMA.16816.F32 R24, R12.reuse, R16, R24 ;  /* 0x000000100c18723c */ /* 0x050ff00000001818 */
[----:B------:R-:W-:Y:S01]  /*2850*/  HMMA.16816.F32 R20, R12, R18, R20 ;  /* 0x000000120c14723c */ /* 0x000fe20000001814 */
[----:B------:R-:W-:Y:S04]  /*2860*/  LDSM.16.M88.4 R12, [R96+0x2000] ;  /* 0x00200000600c783b */ /* 0x000fe80000000200 */
[----:B------:R-:W3:Y:S03]  /*2870*/  LDSM.16.M88.4 R16, [R225+UR6+0x8000] ;  /* 0x00800006e110783b */ /* 0x000ee60008000200 */
[C---:B-----5:R-:W-:Y:S08]  /*2880*/  HMMA.16816.F32 R48, R56.reuse, R52, R48 ;  /* 0x000000343830723c */ /* 0x060ff00000001830 */
[C---:B------:R-:W-:Y:S01]  /*2890*/  HMMA.16816.F32 R44, R56.reuse, R54, R44 ;  /* 0x00000036382c723c */ /* 0x040fe2000000182c */
[----:B------:R-:W4:Y:S07]  /*28a0*/  LDSM.16.M88.4 R52, [R225+UR6+0x9800] ;  /* 0x00980006e134783b */ /* 0x000f2e0008000200 */
[C---:B-1----:R-:W-:Y:S08]  /*28b0*/  HMMA.16816.F32 R40, R56.reuse, R8, R40 ;  /* 0x000000083828723c */ /* 0x042ff00000001828 */
[C---:B------:R-:W-:Y:S01]  /*28c0*/  HMMA.16816.F32 R36, R56.reuse, R10, R36 ;  /* 0x0000000a3824723c */ /* 0x040fe20000001824 */
[----:B------:R-:W-:Y:S07]  /*28d0*/  LDSM.16.M88.4 R8, [R94+0x8000] ;  /* 0x008000005e08783b */ /* 0x000fee0000000200 */
[C---:B--2---:R-:W-:Y:S08]  /*28e0*/  HMMA.16816.F32 R32, R56.reuse, R4, R32 ;  /* 0x000000043820723c */ /* 0x044ff00000001820 */
[C---:B------:R-:W-:Y:S01]  /*28f0*/  HMMA.16816.F32 R28, R56.reuse, R6, R28 ;  /* 0x00000006381c723c */ /* 0x040fe2000000181c */
[----:B------:R-:W1:Y:S07]  /*2900*/  LDSM.16.M88.4 R4, [R95+0x2000] ;  /* 0x002000005f04783b */ /* 0x000e6e0000000200 */
[C---:B------:R-:W-:Y:S08]  /*2910*/  HMMA.16816.F32 R24, R56.reuse, R72, R24 ;  /* 0x000000483818723c */ /* 0x040ff00000001818 */
        /* <DEDUP_REMOVED lines=11> */
[----:B------:R-:W-:Y:S07]  /*29d0*/  LDSM.16.M88.4 R64, [R225+UR6+0xa800] ;  /* 0x00a80006e140783b */ /* 0x000fee0008000200 */
[C---:B----4-:R-:W-:Y:S08]  /*29e0*/  HMMA.16816.F32 R24, R12.reuse, R52, R24 ;  /* 0x000000340c18723c */ /* 0x050ff00000001818 */
        /* <DEDUP_REMOVED lines=21> */
[----:B------:R-:W5:Y:S07]  /*2b40*/  LDSM.16.M88.4 R12, [R89+0x9000] ;  /* 0x00900000590c783b */ /* 0x000f6e0000000200 */
[C---:B----4-:R-:W-:Y:S08]  /*2b50*/  HMMA.16816.F32 R32, R52.reuse, R60, R32 ;  /* 0x0000003c3420723c */ /* 0x050ff00000001820 */
[C---:B------:R-:W-:Y:S01]  /*2b60*/  HMMA.16816.F32 R28, R52.reuse, R62, R28 ;  /* 0x0000003e341c723c */ /* 0x040fe2000000181c */
[----:B------:R-:W-:Y:S07]  /*2b70*/  LDSM.16.M88.4 R60, [R225+UR6+0xb000] ;  /* 0x00b00006e13c783b */ /* 0x000fee0008000200 */
[C---:B--2---:R-:W-:Y:S08]  /*2b80*/  HMMA.16816.F32 R24, R52.reuse, R56, R24 ;  /* 0x000000383418723c */ /* 0x044ff00000001818 */
[----:B------:R-:W-:Y:S01]  /*2b90*/  HMMA.16816.F32 R20, R52, R58, R20 ;  /* 0x0000003a3414723c */ /* 0x000fe20000001814 */
[----:B------:R-:W2:Y:S04]  /*2ba0*/  LDSM.16.M88.4 R52, [R96+0x4000] ;  /* 0x004000006034783b */ /* 0x000ea80000000200 */
[----:B------:R-:W4:Y:S03]  /*2bb0*/  LDSM.16.M88.4 R56, [R225+UR6+0xb800] ;  /* 0x00b80006e138783b */ /* 0x000f260008000200 */
[C---:B---3--:R-:W-:Y:S08]  /*2bc0*/  HMMA.16816.F32 R48, R4.reuse, R16, R48 ;  /* 0x000000100430723c */ /* 0x048ff00000001830 */
[C---:B------:R-:W-:Y:S01]  /*2bd0*/  HMMA.16816.F32 R44, R4.reuse, R18, R44 ;  /* 0x00000012042c723c */ /* 0x040fe2000000182c */
[----:B------:R-:W-:Y:S07]  /*2be0*/  LDSM.16.M88.4 R16, [R94+0xa000] ;  /* 0x00a000005e10783b */ /* 0x000fee0000000200 */
[C---:B-1----:R-:W-:Y:S08]  /*2bf0*/  HMMA.16816.F32 R40, R4.reuse, R8, R40 ;  /* 0x000000080428723c */ /* 0x042ff00000001828 */
[C---:B------:R-:W-:Y:S01]  /*2c00*/  HMMA.16816.F32 R36, R4.reuse, R10, R36 ;  /* 0x0000000a0424723c */ /* 0x040fe20000001824 */
[----:B------:R-:W-:Y:S07]  /*2c10*/  LDSM.16.M88.4 R8, [R95+0x4000] ;  /* 0x004000005f08783b */ /* 0x000fee0000000200 */
[C---:B-----5:R-:W-:Y:S08]  /*2c20*/  HMMA.16816.F32 R32, R4.reuse, R12, R32 ;  /* 0x0000000c0420723c */ /* 0x060ff00000001820 */
[C---:B------:R-:W-:Y:S01]  /*2c30*/  HMMA.16816.F32 R28, R4.reuse, R14, R28 ;  /* 0x0000000e041c723c */ /* 0x040fe2000000181c */
[----:B------:R-:W1:Y:S07]  /*2c40*/  LDSM.16.M88.4 R12, [R94+0xa800] ;  /* 0x00a800005e0c783b */ /* 0x000e6e0000000200 */
[C---:B------:R-:W-:Y:S08]  /*2c50*/  HMMA.16816.F32 R24, R4.reuse, R72, R24 ;  /* 0x000000480418723c */ /* 0x040ff00000001818 */
[----:B------:R-:W-:Y:S01]  /*2c60*/  HMMA.16816.F32 R20, R4, R74, R20 ;  /* 0x0000004a0414723c */ /* 0x000fe20000001814 */
[----:B------:R-:W3:Y:S04]  /*2c70*/  LDSM.16.M88.4 R4, [R94+0xb000] ;  /* 0x00b000005e04783b */ /* 0x000ee80000000200 */
[----:B------:R-:W5:Y:S03]  /*2c80*/  LDSM.16.M88.4 R72, [R94+0xb800] ;  /* 0x00b800005e48783b */ /* 0x000f660000000200 */
[C---:B--2---:R-:W-:Y:S08]  /*2c90*/  HMMA.16816.F32 R48, R52.reuse, R68, R48 ;  /* 0x000000443430723c */ /* 0x044ff00000001830 */
[C---:B------:R-:W-:Y:S01]  /*2ca0*/  HMMA.16816.F32 R44, R52.reuse, R70, R44 ;  /* 0x00000046342c723c */ /* 0x040fe2000000182c */
[----:B------:R-:W-:Y:S07]  /*2cb0*/  LDSM.16.M88.4 R68, [R93+0x4000] ;  /* 0x004000005d44783b */ /* 0x000fee0000000200 */
[C---:B------:R-:W-:Y:S08]  /*2cc0*/  HMMA.16816.F32 R32, R52.reuse, R60, R32 ;  /* 0x0000003c3420723c */ /* 0x040ff00000001820 */
[C---:B------:R-:W-:Y:S01]  /*2cd0*/  HMMA.16816.F32 R28, R52.reuse, R62, R28 ;  /* 0x0000003e341c723c */ /* 0x040fe2000000181c */
[----:B------:R-:W2:Y:S07]  /*2ce0*/  LDSM.16.M88.4 R60, [R92+0xa800] ;  /* 0x00a800005c3c783b */ /* 0x000eae0000000200 */
[C---:B------:R-:W-:Y:S08]  /*2cf0*/  HMMA.16816.F32 R40, R52.reuse, R64, R40 ;  /* 0x000000403428723c */ /* 0x040ff00000001828 */
[C---:B------:R-:W-:Y:S01]  /*2d00*/  HMMA.16816.F32 R36, R52.reuse, R66, R36 ;  /* 0x000000423424723c */ /* 0x040fe20000001824 */
[----:B------:R-:W-:Y:S07]  /*2d10*/  LDSM.16.M88.4 R64, [R92+0xa000] ;  /* 0x00a000005c40783b */ /* 0x000fee0000000200 */
[C---:B----4-:R-:W-:Y:S08]  /*2d20*/  HMMA.16816.F32 R24, R52.reuse, R56, R24 ;  /* 0x000000383418723c */ /* 0x050ff00000001818 */
[----:B------:R-:W-:Y:S01]  /*2d30*/  HMMA.16816.F32 R20, R52, R58, R20 ;  /* 0x0000003a3414723c */ /* 0x000fe20000001814 */
[----:B------:R-:W4:Y:S04]  /*2d40*/  LDSM.16.M88.4 R56, [R92+0xb000] ;  /* 0x00b000005c38783b */ /* 0x000f280000000200 */
[----:B------:R-:W4:Y:S03]  /*2d50*/  LDSM.16.M88.4 R52, [R92+0xb800] ;  /* 0x00b800005c34783b */ /* 0x000f260000000200 */
        /* <DEDUP_REMOVED lines=8> */
[----:B------:R-:W-:Y:S07]  /*2de0*/  LDSM.16.M88.4 R4, [R91+0x4000] ;  /* 0x004000005b04783b */ /* 0x000fee0000000200 */
[C---:B-----5:R-:W-:Y:S08]  /*2df0*/  HMMA.16816.F32 R24, R8.reuse, R72, R24 ;  /* 0x000000480818723c */ /* 0x060ff00000001818 */
[----:B------:R-:W-:Y:S01]  /*2e00*/  HMMA.16816.F32 R20, R8, R74, R20 ;  /* 0x0000004a0814723c */ /* 0x000fe20000001814 */
[----:B------:R-:W1:Y:S07]  /*2e10*/  LDSM.16.M88.4 R8, [R89+0xb000] ;  /* 0x00b000005908783b */ /* 0x000e6e0000000200 */
[C---:B--2---:R-:W-:Y:S08]  /*2e20*/  HMMA.16816.F32 R40, R68.reuse, R60, R40 ;  /* 0x0000003c4428723c */ /* 0x044ff00000001828 */
[----:B------:R-:W-:Y:S01]  /*2e30*/  HMMA.16816.F32 R60, R68, R62, R36 ;  /* 0x0000003e443c723c */ /* 0x000fe20000001824 */
[----:B------:R-:W2:Y:S01]  /*2e40*/  LDSM.16.M88.4 R36, [R89+0xb800] ;  /* 0x00b800005924783b */ /* 0x000ea20000000200 */
[----:B------:R-:W-:-:S06]  /*2e50*/  DEPBAR.LE SB0, 0x0 ;  /* 0x000080000000791a */ /* 0x000fcc0000000000 */
[C---:B----4-:R-:W-:Y:S08]  /*2e60*/  HMMA.16816.F32 R32, R68.reuse, R56, R32 ;  /* 0x000000384420723c */ /* 0x050ff00000001820 */
[C---:B------:R-:W-:Y:S08]  /*2e70*/  HMMA.16816.F32 R48, R68.reuse, R64, R48 ;  /* 0x000000404430723c */ /* 0x040ff00000001830 */
[C---:B------:R-:W-:Y:S08]  /*2e80*/  HMMA.16816.F32 R44, R68.reuse, R66, R44 ;  /* 0x00000042442c723c */ /* 0x040ff0000000182c */
[C---:B------:R-:W-:Y:S08]  /*2e90*/  HMMA.16816.F32 R28, R68.reuse, R58, R28 ;  /* 0x0000003a441c723c */ /* 0x040ff0000000181c */
[C---:B------:R-:W-:Y:S08]  /*2ea0*/  HMMA.16816.F32 R24, R68.reuse, R52, R24 ;  /* 0x000000344418723c */ /* 0x040ff00000001818 */
[----:B------:R-:W-:Y:S08]  /*2eb0*/  HMMA.16816.F32 R20, R68, R54, R20 ;  /* 0x000000364414723c */ /* 0x000ff00000001814 */
[----:B-1----:R-:W-:Y:S01]  /*2ec0*/  HMMA.16816.F32 R32, R4, R8, R32 ;  /* 0x000000080420723c */ /* 0x002fe20000001820 */
[----:B------:R-:W-:-:S02]  /*2ed0*/  SHF.R.U32.HI R9, RZ, 0x2, R164 ;  /* 0x00000002ff097819 */ /* 0x000fc400000116a4 */
[----:B------:R-:W-:Y:S02]  /*2ee0*/  LOP3.LUT R8, R165, 0x1f0, RZ, 0xc0, !PT ;  /* 0x000001f0a5087812 */ /* 0x000fe400078ec0ff */
[----:B------:R-:W-:-:S03]  /*2ef0*/  LOP3.LUT R9, R9, 0x7, RZ, 0xc0, !PT ;  /* 0x0000000709097812 */ /* 0x000fc600078ec0ff */
[----:B------:R-:W-:Y:S01]  /*2f00*/  IMAD R8, R81, 0x40, R8 ;  /* 0x0000004051087824 */ /* 0x000fe200078e0208 */
[----:B------:R-:W-:Y:S03]  /*2f10*/  HMMA.16816.F32 R48, R4, R16, R48 ;  /* 0x000000100430723c */ /* 0x000fe60000001830 */
[----:B------:R-:W-:-:S05]  /*2f20*/  IMAD.IADD R193, R9, 0x1, R8 ;  /* 0x0000000109c17824 */ /* 0x000fca00078e0208 */
[C---:B------:R-:W-:Y:S01]  /*2f30*/  IADD3 R88, PT, PT, R193.reuse, 0x1, R88 ;  /* 0x00000001c1587810 */ /* 0x040fe20007ffe058 */
[----:B------:R-:W-:Y:S01]  /*2f40*/  HMMA.16816.F32 R44, R4, R18, R44 ;  /* 0x00000012042c723c */ /* 0x000fe2000000182c */
[-C--:B------:R-:W-:Y:S02]  /*2f50*/  IADD3 R193, PT, PT, R193, R85.reuse, -R87 ;  /* 0x00000055c1c17210 */ /* 0x080fe40007ffe857 */
[C---:B------:R-:W-:Y:S02]  /*2f60*/  VIMNMX R192, PT, PT, R88.reuse, R85, PT ;  /* 0x0000005558c07248 */ /* 0x040fe40003fe0100 */
[----:B------:R-:W-:-:S03]  /*2f70*/  VIADDMNMX R191, R88, 0x8, R85, PT ;  /* 0x0000000858bf7846 */ /* 0x000fc60003800155 */
[C---:B------:R-:W-:Y:S08]  /*2f80*/  HMMA.16816.F32 R40, R4.reuse, R12, R40 ;  /* 0x0000000c0428723c */ /* 0x040ff00000001828 */
[C---:B------:R-:W-:Y:S08]  /*2f90*/  HMMA.16816.F32 R60, R4.reuse, R14, R60 ;  /* 0x0000000e043c723c */ /* 0x040ff0000000183c */
[C---:B------:R-:W-:Y:S08]  /*2fa0*/  HMMA.16816.F32 R28, R4.reuse, R10, R28 ;  /* 0x0000000a041c723c */ /* 0x040ff0000000181c */
[C---:B--2---:R-:W-:Y:S08]  /*2fb0*/  HMMA.16816.F32 R24, R4.reuse, R36, R24 ;  /* 0x000000240418723c */ /* 0x044ff00000001818 */
[----:B------:R-:W-:Y:S01]  /*2fc0*/  HMMA.16816.F32 R20, R4, R38, R20 ;  /* 0x000000260414723c */ /* 0x000fe20000001814 */
[----:B------:R-:W-:Y:S01]  /*2fd0*/  VIADD R4, R86, 0x1 ;  /* 0x0000000156047836 */ /* 0x000fe20000000000 */
[----:B------:R-:W-:Y:S06]  /*2fe0*/  BAR.SYNC.DEFER_BLOCKING 0x0 ;  /* 0x0000000000007b1d */ /* 0x000fec0000010000 */
[----:B------:R-:W-:-:S12]  /*2ff0*/  @!P0 BRA `(.L_x_1335) ;  /* 0x0000000000888947 */ /* 0x000fd80003800000 */
[----:B------:R-:W-:-:S04]  /*3000*/  VIADD R12, R197, 0xfffffffe ;  /* 0xfffffffec50c7836 */ /* 0x000fc80000000000 */
[-C--:B------:R-:W-:Y:S02]  /*3010*/  IMAD R7, R82, R12.reuse, RZ ;  /* 0x0000000c52077224 */ /* 0x080fe400078e02ff */
[----:B------:R-:W-:-:S04]  /*3020*/  IMAD.WIDE.U32 R12, R83, R12, RZ ;  /* 0x0000000c530c7225 */ /* 0x000fc800078e00ff */
[----:B------:R-:W-:Y:S01]  /*3030*/  IMAD.IADD R7, R13, 0x1, R7 ;  /* 0x000000010d077824 */ /* 0x000fe200078e0207 */
[C---:B------:R-:W-:Y:S02]  /*3040*/  IADD3 R6, P0, PT, R223.reuse, R12, RZ ;  /* 0x0000000cdf067210 */ /* 0x040fe40007f1e0ff */
[-C--:B------:R-:W-:Y:S02]  /*3050*/  LEA R18, P4, R12, R195.reuse, 0x1 ;  /* 0x000000c30c127211 */ /* 0x080fe400078808ff */
[----:B------:R-:W-:Y:S01]  /*3060*/  IADD3 R8, P1, PT, R223, R6, RZ ;  /* 0x00000006df087210 */ /* 0x000fe20007f3e0ff */
[--C-:B------:R-:W-:Y:S01]  /*3070*/  IMAD.X R5, R222, 0x1, R7.reuse, P0 ;  /* 0x00000001de057824 */ /* 0x100fe200000e0607 */
[----:B------:R-:W-:Y:S02]  /*3080*/  LEA.HI.X R19, R12, R194, R7, 0x1, P4 ;  /* 0x000000c20c137211 */ /* 0x000fe400020f0c07 */
[-C--:B------:R-:W-:Y:S01]  /*3090*/  LEA R16, P4, R6, R195.reuse, 0x1 ;  /* 0x000000c306107211 */ /* 0x080fe200078808ff */
[----:B------:R-:W-:Y:S01]  /*30a0*/  IMAD.X R7, R222, 0x1, R5, P1 ;  /* 0x00000001de077824 */ /* 0x000fe200008e0605 */
[----:B------:R-:W-:Y:S01]  /*30b0*/  LEA R10, P0, R170, R6, 0x5 ;  /* 0x00000006aa0a7211 */ /* 0x000fe200078028ff */
[----:B------:R-:W-:Y:S01]  /*30c0*/  @!PT LDS RZ, [RZ] ;  /* 0x00000000fffff984 */ /* 0x000fe20000000800 */
[----:B------:R-:W-:Y:S01]  /*30d0*/  @!PT LDS RZ, [RZ] ;  /* 0x00000000fffff984 */ /* 0x000fe20000000800 */
[----:B------:R-:W-:Y:S01]  /*30e0*/  @!PT LDS RZ, [RZ] ;  /* 0x00000000fffff984 */ /* 0x000fe20000000800 */
[----:B------:R1:W-:Y:S01]  /*30f0*/  LDGSTS.E.BYPASS.LTC128B.128 [R84+0x6000], desc[UR10][R18.64] ;  /* 0x0600000012547fae */ /* 0x0003e2000b981a0a */
[----:B------:R-:W-:-:S02]  /*3100*/  LEA R14, P1, R8, R195, 0x1 ;  /* 0x000000c3080e7211 */ /* 0x000fc400078208ff */
[-C--:B------:R-:W-:Y:S01]  /*3110*/  LEA.HI.X R17, R6, R194.reuse, R5, 0x1, P4 ;  /* 0x000000c206117211 */ /* 0x080fe200020f0c05 */
[----:B------:R1:W-:Y:S01]  /*3120*/  LDGSTS.E.BYPASS.LTC128B.128 [R84+0x8000], desc[UR10][R18.64+0x80] ;  /* 0x0800008012547fae */ /* 0x0003e2000b981a0a */
[----:B------:R-:W-:Y:S02]  /*3130*/  LEA.HI.X R9, R170, R5, R171, 0x5, P0 ;  /* 0x00000005aa097211 */ /* 0x000fe400000f2cab */
[----:B------:R-:W-:Y:S01]  /*3140*/  LEA R12, P0, R10, R195, 0x1 ;  /* 0x000000c30a0c7211 */ /* 0x000fe200078008ff */
[----:B------:R1:W-:Y:S01]  /*3150*/  LDGSTS.E.BYPASS.LTC128B.128 [R84+0xa000], desc[UR10][R18.64+0x100] ;  /* 0x0a00010012547fae */ /* 0x0003e2000b981a0a */
[-C--:B------:R-:W-:Y:S02]  /*3160*/  LEA.HI.X R15, R8, R194.reuse, R7, 0x1, P1 ;  /* 0x000000c2080f7211 */ /* 0x080fe400008f0c07 */
        /* <DEDUP_REMOVED lines=11> */
.L_x_1335:
[C---:B-1----:R-:W-:Y:S01]  /*3220*/  VIADD R13, R193.reuse, 0x8 ;  /* 0x00000008c10d7836 */ /* 0x042fe20000000000 */
[----:B------:R-:W-:Y:S01]  /*3230*/  ISETP.GT.AND P0, PT, R193, R4, PT ;  /* 0x00000004c100720c */ /* 0x000fe20003f04270 */
[----:B------:R-:W-:Y:S01]  /*3240*/  VIADD R5, R86, 0x8 ;  /* 0x0000000856057836 */ /* 0x000fe20000000000 */
[----:B------:R-:W-:Y:S01]  /*3250*/  ISETP.GE.AND P4, PT, R4, R192, PT ;  /* 0x000000c00400720c */ /* 0x000fe20003f86270 */
[C---:B------:R-:W-:Y:S01]  /*3260*/  VIADD R16, R86.reuse, 0x21 ;  /* 0x0000002156107836 */ /* 0x040fe20000000000 */
[----:B------:R-:W-:Y:S01]  /*3270*/  ISETP.GT.AND P1, PT, R13, R4, PT ;  /* 0x000000040d00720c */ /* 0x000fe20003f24270 */
[----:B------:R-:W-:Y:S01]  /*3280*/  VIADD R17, R86, 0x30 ;  /* 0x0000003056117836 */ /* 0x000fe20000000000 */
[----:B------:R-:W-:Y:S01]  /*3290*/  ISETP.GE.AND P5, PT, R4, R191, PT ;  /* 0x000000bf0400720c */ /* 0x000fe20003fa6270 */
[----:B------:R-:W-:Y:S01]  /*32a0*/  VIADD R4, R86, 0x9 ;  /* 0x0000000956047836 */ /* 0x000fe20000000000 */
[----:B------:R-:W-:Y:S01]  /*32b0*/  FSEL R18, R51, -INF , !P1 ;  /* 0xff80000033127808 */ /* 0x000fe20004800000 */
[----:B------:R-:W1:Y:S01]  /*32c0*/  LDCU UR7, c[0x0][0x3e0] ;  /* 0x00007c00ff0777ac */ /* 0x000e620008000800 */
[-C--:B------:R-:W-:Y:S01]  /*32d0*/  ISETP.GT.AND P1, PT, R13, R5.reuse, PT ;  /* 0x000000050d00720c */ /* 0x080fe20003f24270 */
[----:B------:R-:W-:Y:S01]  /*32e0*/  IMAD.SHL.U32 R232, R0, 0x2, RZ ;  /* 0x0000000200e87824 */ /* 0x000fe200078e00ff */
[----:B------:R-:W-:Y:S01]  /*32f0*/  FSEL R12, R49, -INF , !P0 ;  /* 0xff800000310c7808 */ /* 0x000fe20004000000 */
[----:B------:R-:W-:Y:S01]  /*3300*/  VIADD R200, R219, 0xbb67ae85 ;  /* 0xbb67ae85dbc87836 */ /* 0x000fe20000000000 */
[----:B------:R-:W-:Y:S01]  /*3310*/  FSEL R18, R18, -INF , !P5 ;  /* 0xff80000012127808 */ /* 0x000fe20006800000 */
[C---:B------:R-:W-:Y:S01]  /*3320*/  VIADD R231, R218.reuse, 0x9e3779b9 ;  /* 0x9e3779b9dae77836 */ /* 0x040fe20000000000 */
[C---:B------:R-:W-:Y:S01]  /*3330*/  ISETP.GT.AND P0, PT, R193.reuse, R5, PT ;  /* 0x00000005c100720c */ /* 0x040fe20003f04270 */
[----:B------:R-:W-:Y:S01]  /*3340*/  VIADD R230, R218, 0x3c6ef372 ;  /* 0x3c6ef372dae67836 */ /* 0x000fe20000000000 */
[-C--:B------:R-:W-:Y:S01]  /*3350*/  ISETP.GT.AND P5, PT, R193, R4.reuse, PT ;  /* 0x00000004c100720c */ /* 0x080fe20003fa4270 */
[C---:B------:R-:W-:Y:S01]  /*3360*/  VIADD R229, R219.reuse, 0x76cf5d0a ;  /* 0x76cf5d0adbe57836 */ /* 0x040fe20000000000 */
[----:B------:R-:W-:Y:S01]  /*3370*/  FSEL R36, R46, -INF , !P1 ;  /* 0xff8000002e247808 */ /* 0x000fe20004800000 */
[----:B------:R-:W-:Y:S01]  /*3380*/  VIADD R228, R219, 0x32370b8f ;  /* 0x32370b8fdbe47836 */ /* 0x000fe20000000000 */
[----:B------:R-:W-:Y:S01]  /*3390*/  ISETP.GT.AND P1, PT, R13, R4, PT ;  /* 0x000000040d00720c */ /* 0x000fe20003f24270 */
[----:B------:R-:W-:Y:S01]  /*33a0*/  VIADD R227, R218, 0xdaa66d2b ;  /* 0xdaa66d2bdae37836 */ /* 0x000fe20000000000 */
[----:B------:R-:W-:Y:S01]  /*33b0*/  FSEL R12, R12, -INF , !P4 ;  /* 0xff8000000c0c7808 */ /* 0x000fe20006000000 */
[----:B------:R-:W-:Y:S01]  /*33c0*/  VIADD R226, R218, 0x78dde6e4 ;  /* 0x78dde6e4dae27836 */ /* 0x000fe20000000000 */
[-C--:B------:R-:W-:Y:S01]  /*33d0*/  ISETP.GE.AND P6, PT, R5, R192.reuse, PT ;  /* 0x000000c00500720c */ /* 0x080fe20003fc6270 */
[----:B------:R-:W-:Y:S01]  /*33e0*/  VIADD R215, R219, 0xed9eba14 ;  /* 0xed9eba14dbd77836 */ /* 0x000fe20000000000 */
[-C--:B------:R-:W-:Y:S01]  /*33f0*/  ISETP.GE.AND P4, PT, R5, R191.reuse, PT ;  /* 0x000000bf0500720c */ /* 0x080fe20003f86270 */
[----:B------:R-:W-:Y:S01]  /*3400*/  VIADD R5, R86, 0x10 ;  /* 0x0000001056057836 */ /* 0x000fe20000000000 */
[----:B------:R-:W-:Y:S01]  /*3410*/  FSEL R15, R44, -INF , !P0 ;  /* 0xff8000002c0f7808 */ /* 0x000fe20004000000 */
[----:B------:R-:W-:Y:S01]  /*3420*/  VIADD R214, R219, 0xa9066899 ;  /* 0xa9066899dbd67836 */ /* 0x000fe20000000000 */
[----:B------:R-:W-:Y:S01]  /*3430*/  FSEL R14, R45, -INF , !P5 ;  /* 0xff8000002d0e7808 */ /* 0x000fe20006800000 */
[----:B------:R-:W-:Y:S01]  /*3440*/  VIADD R190, R218, 0xb54cda56 ;  /* 0xb54cda56dabe7836 */ /* 0x000fe20000000000 */
[----:B------:R-:W-:Y:S01]  /*3450*/  ISETP.GE.AND P0, PT, R4, R192, PT ;  /* 0x000000c00400720c */ /* 0x000fe20003f06270 */
[----:B------:R-:W-:Y:S01]  /*3460*/  VIADD R204, R218, 0x1715609d ;  /* 0x1715609ddacc7836 */ /* 0x000fe20000000000 */
[----:B------:R-:W-:Y:S01]  /*3470*/  ISETP.GE.AND P5, PT, R4, R191, PT ;  /* 0x000000bf0400720c */ /* 0x000fe20003fa6270 */
[----:B------:R-:W-:Y:S01]  /*3480*/  VIADD R4, R86, 0x11 ;  /* 0x0000001156047836 */ /* 0x000fe20000000000 */
[----:B------:R-:W-:Y:S01]  /*3490*/  FSEL R19, R47, -INF , !P1 ;  /* 0xff8000002f137808 */ /* 0x000fe20004800000 */
[----:B------:R-:W-:Y:S01]  /*34a0*/  VIADD R205, R219, 0x646e171e ;  /* 0x646e171edbcd7836 */ /* 0x000fe20000000000 */
[----:B------:R-:W-:-:S02]  /*34b0*/  FSEL R14, R14, -INF , !P0 ;  /* 0xff8000000e0e7808 */ /* 0x000fc40004000000 */
[-C--:B------:R-:W-:Y:S02]  /*34c0*/  ISETP.GT.AND P0, PT, R13, R5.reuse, PT ;  /* 0x000000050d00720c */ /* 0x080fe40003f04270 */
[----:B------:R-:W-:Y:S02]  /*34d0*/  FSEL R19, R19, -INF , !P5 ;  /* 0xff80000013137808 */ /* 0x000fe40006800000 */
[C---:B------:R-:W-:Y:S02]  /*34e0*/  ISETP.GT.AND P1, PT, R193.reuse, R5, PT ;  /* 0x00000005c100720c */ /* 0x040fe40003f24270 */
[----:B------:R-:W-:Y:S02]  /*34f0*/  ISETP.GT.AND P5, PT, R193, R4, PT ;  /* 0x00000004c100720c */ /* 0x000fe40003fa4270 */
[----:B------:R-:W-:Y:S02]  /*3500*/  FSEL R7, R42, -INF , !P0 ;  /* 0xff8000002a077808 */ /* 0x000fe40004000000 */
[----:B------:R-:W-:-:S02]  /*3510*/  FSEL R11, R40, -INF , !P1 ;  /* 0xff800000280b7808 */ /* 0x000fc40004800000 */
[----:B------:R-:W-:Y:S02]  /*3520*/  ISETP.GT.AND P0, PT, R13, R4, PT ;  /* 0x000000040d00720c */ /* 0x000fe40003f04270 */
        /* <DEDUP_REMOVED lines=12> */
[----:B------:R-:W-:Y:S02]  /*35f0*/  FSEL R10, R10, -INF , !P1 ;  /* 0xff8000000a0a7808 */ /* 0x000fe40004800000 */
[----:B------:R-:W-:-:S02]  /*3600*/  ISETP.GT.AND P0, PT, R193, R4, PT ;  /* 0x00000004c100720c */ /* 0x000fc40003f04270 */
[C---:B------:R-:W-:Y:S02]  /*3610*/  ISETP.GE.AND P6, PT, R4.reuse, R192, PT ;  /* 0x000000c00400720c */ /* 0x040fe40003fc6270 */
[----:B------:R-:W-:Y:S02]  /*3620*/  ISETP.GT.AND P1, PT, R13, R4, PT ;  /* 0x000000040d00720c */ /* 0x000fe40003f24270 */
[----:B------:R-:W-:Y:S02]  /*3630*/  ISETP.GE.AND P4, PT, R4, R191, PT ;  /* 0x000000bf0400720c */ /* 0x000fe40003f86270 */
[----:B------:R-:W-:Y:S02]  /*3640*/  FSEL R4, R43, -INF , !P5 ;  /* 0xff8000002b047808 */ /* 0x000fe40006800000 */
[----:B------:R-:W-:Y:S02]  /*3650*/  ISETP.GT.AND P5, PT, R193, R5, PT ;  /* 0x00000005c100720c */ /* 0x000fe40003fa4270 */
[----:B------:R-:W-:-:S02]  /*3660*/  FSEL R9, R60, -INF , !P0 ;  /* 0xff8000003c097808 */ /* 0x000fc40004000000 */
[----:B------:R-:W-:Y:S02]  /*3670*/  FSEL R6, R62, -INF , !P1 ;  /* 0xff8000003e067808 */ /* 0x000fe40004800000 */
[----:B------:R-:W-:Y:S02]  /*3680*/  FSEL R8, R61, -INF , !P5 ;  /* 0xff8000003d087808 */ /* 0x000fe40006800000 */
[----:B------:R-:W-:Y:S02]  /*3690*/  ISETP.GE.AND P0, PT, R5, R192, PT ;  /* 0x000000c00500720c */ /* 0x000fe40003f06270 */
[----:B------:R-:W-:Y:S02]  /*36a0*/  ISETP.GT.AND P1, PT, R13, R5, PT ;  /* 0x000000050d00720c */ /* 0x000fe40003f24270 */
[----:B------:R-:W-:Y:S01]  /*36b0*/  ISETP.GE.AND P5, PT, R5, R191, PT ;  /* 0x000000bf0500720c */ /* 0x000fe20003fa6270 */
[----:B------:R-:W-:Y:S01]  /*36c0*/  VIADD R5, R86, 0x20 ;  /* 0x0000002056057836 */ /* 0x000fe20000000000 */
[----:B------:R-:W-:-:S02]  /*36d0*/  FSEL R63, R63, -INF , !P1 ;  /* 0xff8000003f3f7808 */ /* 0x000fc40004800000 */
[----:B------:R-:W-:Y:S02]  /*36e0*/  FSEL R9, R9, -INF , !P6 ;  /* 0xff80000009097808 */ /* 0x000fe40007000000 */
[-C--:B------:R-:W-:Y:S02]  /*36f0*/  ISETP.GT.AND P1, PT, R193, R5.reuse, PT ;  /* 0x00000005c100720c */ /* 0x080fe40003f24270 */
[----:B------:R-:W-:Y:S02]  /*3700*/  FSEL R6, R6, -INF , !P4 ;  /* 0xff80000006067808 */ /* 0x000fe40006000000 */
[----:B------:R-:W-:Y:S02]  /*3710*/  FSEL R8, R8, -INF , !P0 ;  /* 0xff80000008087808 */ /* 0x000fe40004000000 */
[----:B------:R-:W-:Y:S02]  /*3720*/  ISETP.GE.AND P4, PT, R5, R192, PT ;  /* 0x000000c00500720c */ /* 0x000fe40003f86270 */
[----:B------:R-:W-:-:S02]  /*3730*/  ISETP.GT.AND P6, PT, R13, R5, PT ;  /* 0x000000050d00720c */ /* 0x000fc40003fc4270 */
[----:B------:R-:W-:Y:S02]  /*3740*/  ISETP.GE.AND P0, PT, R5, R191, PT ;  /* 0x000000bf0500720c */ /* 0x000fe40003f06270 */
[----:B------:R-:W-:Y:S02]  /*3750*/  FSEL R5, R63, -INF , !P5 ;  /* 0xff8000003f057808 */ /* 0x000fe40006800000 */
[----:B------:R-:W-:Y:S02]  /*3760*/  ISETP.GT.AND P5, PT, R193, R16, PT ;  /* 0x00000010c100720c */ /* 0x000fe40003fa4270 */
[----:B------:R-:W-:Y:S01]  /*3770*/  FSEL R178, R32, -INF , !P1 ;  /* 0xff80000020b27808 */ /* 0x000fe20004800000 */
[----:B------:R-:W-:Y:S01]  /*3780*/  VIADD R32, R86, 0x28 ;  /* 0x0000002856207836 */ /* 0x000fe20000000000 */
[----:B------:R-:W-:Y:S02]  /*3790*/  FSEL R34, R34, -INF , !P6 ;  /* 0xff80000022227808 */ /* 0x000fe40007000000 */
[----:B------:R-:W-:-:S02]  /*37a0*/  FSEL R33, R33, -INF , !P5 ;  /* 0xff80000021217808 */ /* 0x000fc40006800000 */
[----:B------:R-:W-:Y:S02]  /*37b0*/  ISETP.GT.AND P1, PT, R13, R16, PT ;  /* 0x000000100d00720c */ /* 0x000fe40003f24270 */
[C---:B------:R-:W-:Y:S02]  /*37c0*/  ISETP.GE.AND P6, PT, R16.reuse, R192, PT ;  /* 0x000000c01000720c */ /* 0x040fe40003fc6270 */
[----:B------:R-:W-:Y:S01]  /*37d0*/  ISETP.GE.AND P5, PT, R16, R191, PT ;  /* 0x000000bf1000720c */ /* 0x000fe20003fa6270 */
[----:B------:R-:W-:Y:S01]  /*37e0*/  VIADD R16, R86, 0x29 ;  /* 0x0000002956107836 */ /* 0x000fe20000000000 */
[----:B------:R-:W-:Y:S02]  /*37f0*/  FSEL R178, R178, -INF , !P4 ;  /* 0xff800000b2b27808 */ /* 0x000fe40006000000 */
[----:B------:R-:W-:Y:S02]  /*3800*/  ISETP.GT.AND P4, PT, R193, R32, PT ;  /* 0x00000020c100720c */ /* 0x000fe40003f84270 */
[----:B------:R-:W-:-:S02]  /*3810*/  FSEL R35, R35, -INF , !P1 ;  /* 0xff80000023237808 */ /* 0x000fc40004800000 */
[C---:B------:R-:W-:Y:S02]  /*3820*/  ISETP.GT.AND P1, PT, R13.reuse, R32, PT ;  /* 0x000000200d00720c */ /* 0x040fe40003f24270 */
[----:B------:R-:W-:Y:S02]  /*3830*/  FSEL R28, R28, -INF , !P4 ;  /* 0xff8000001c1c7808 */ /* 0x000fe40006000000 */
[----:B------:R-:W-:Y:S02]  /*3840*/  ISETP.GT.AND P4, PT, R13, R16, PT ;  /* 0x000000100d00720c */ /* 0x000fe40003f84270 */
[----:B------:R-:W-:Y:S02]  /*3850*/  FSEL R30, R30, -INF , !P1 ;  /* 0xff8000001e1e7808 */ /* 0x000fe40004800000 */
[----:B------:R-:W-:Y:S02]  /*3860*/  ISETP.GE.AND P1, PT, R32, R192, PT ;  /* 0x000000c02000720c */ /* 0x000fe40003f26270 */
[----:B------:R-:W-:-:S02]  /*3870*/  FSEL R31, R31, -INF , !P4 ;  /* 0xff8000001f1f7808 */ /* 0x000fc40006000000 */
[----:B------:R-:W-:Y:S02]  /*3880*/  FSEL R177, R33, -INF , !P6 ;  /* 0xff80000021b17808 */ /* 0x000fe40007000000 */
[C---:B------:R-:W-:Y:S02]  /*3890*/  ISETP.GT.AND P4, PT, R193.reuse, R17, PT ;  /* 0x00000011c100720c */ /* 0x040fe40003f84270 */
[----:B------:R-:W-:Y:S02]  /*38a0*/  ISETP.GT.AND P6, PT, R193, R86, PT ;  /* 0x00000056c100720c */ /* 0x000fe40003fc4270 */
[----:B------:R-:W-:Y:S02]  /*38b0*/  FSEL R182, R34, -INF , !P0 ;  /* 0xff80000022b67808 */ /* 0x000fe40004000000 */
[----:B------:R-:W-:Y:S02]  /*38c0*/  FSEL R184, R35, -INF , !P5 ;  /* 0xff80000023b87808 */ /* 0x000fe40006800000 */
[----:B------:R-:W-:Y:S01]  /*38d0*/  FSEL R179, R28, -INF , !P1 ;  /* 0xff8000001cb37808 */ /* 0x000fe20004800000 */
[----:B------:R-:W-:Y:S01]  /*38e0*/  VIADD R28, R86, 0x38 ;  /* 0x00000038561c7836 */ /* 0x000fe20000000000 */
[----:B------:R-:W-:-:S02]  /*38f0*/  ISETP.GT.AND P0, PT, R193, R16, PT ;  /* 0x00000010c100720c */ /* 0x000fc40003f04270 */
[CC--:B------:R-:W-:Y:S02]  /*3900*/  ISETP.GE.AND P1, PT, R16.reuse, R192.reuse, PT ;  /* 0x000000c01000720c */ /* 0x0c0fe40003f26270 */
[----:B------:R-:W-:Y:S02]  /*3910*/  ISETP.GE.AND P5, PT, R16, R191, PT ;  /* 0x000000bf1000720c */ /* 0x000fe40003fa6270 */
[----:B------:R-:W-:Y:S01]  /*3920*/  FSEL R187, R24, -INF , !P4 ;  /* 0xff80000018bb7808 */ /* 0x000fe20006000000 */
[C---:B------:R-:W-:Y:S01]  /*3930*/  VIADD R24, R86.reuse, 0x39 ;  /* 0x0000003956187836 */ /* 0x040fe20000000000 */
[----:B------:R-:W-:Y:S02]  /*3940*/  ISETP.GE.AND P4, PT, R86, R192, PT ;  /* 0x000000c05600720c */ /* 0x000fe40003f86270 */
[----:B------:R-:W-:Y:S02]  /*3950*/  FSEL R16, R48, -INF , !P6 ;  /* 0xff80000030107808 */ /* 0x000fe40007000000 */
[----:B------:R-:W-:Y:S01]  /*3960*/  FSEL R181, R29, -INF , !P0 ;  /* 0xff8000001db57808 */ /* 0x000fe20004000000 */
[----:B------:R-:W-:Y:S01]  /*3970*/  VIADD R29, R86, 0x31 ;  /* 0x00000031561d7836 */ /* 0x000fe20000000000 */
[----:B------:R-:W-:-:S02]  /*3980*/  FSEL R16, R16, -INF , !P4 ;  /* 0xff80000010107808 */ /* 0x000fc40006000000 */
[----:B------:R-:W-:Y:S02]  /*3990*/  ISETP.GE.AND P0, PT, R32, R191, PT ;  /* 0x000000bf2000720c */ /* 0x000fe40003f06270 */
[----:B------:R-:W-:Y:S02]  /*39a0*/  FMNMX3.FTZ R32, R16, R12, R15, !PT ;  /* 0x0000000c10207276 */ /* 0x000fe4000781000f */
[----:B------:R-:W-:Y:S02]  /*39b0*/  ISETP.GE.AND P6, PT, R17, R192, PT ;  /* 0x000000c01100720c */ /* 0x000fe40003fc6270 */
[----:B------:R-:W-:Y:S02]  /*39c0*/  FMNMX3.FTZ R32, R32, R14, R11, !PT ;  /* 0x0000000e20207276 */ /* 0x000fe4000781000b */
[----:B------:R-:W-:Y:S02]  /*39d0*/  FSEL R181, R181, -INF , !P1 ;  /* 0xff800000b5b57808 */ /* 0x000fe40004800000 */
[----:B------:R-:W-:-:S02]  /*39e0*/  ISETP.GT.AND P4, PT, R193, R29, PT ;  /* 0x0000001dc100720c */ /* 0x000fc40003f84270 */
[----:B------:R-:W-:Y:S02]  /*39f0*/  ISETP.GT.AND P1, PT, R193, R28, PT ;  /* 0x0000001cc100720c */ /* 0x000fe40003f24270 */
[----:B------:R-:W-:Y:S02]  /*3a00*/  FMNMX3.FTZ R32, R32, R10, R9, !PT ;  /* 0x0000000a20207276 */ /* 0x000fe40007810009 */
[----:B------:R-:W-:Y:S02]  /*3a10*/  FSEL R187, R187, -INF , !P6 ;  /* 0xff800000bbbb7808 */ /* 0x000fe40007000000 */
[-C--:B------:R-:W-:Y:S02]  /*3a20*/  ISETP.GE.AND P6, PT, R29, R192.reuse, PT ;  /* 0x000000c01d00720c */ /* 0x080fe40003fc6270 */
[----:B------:R-:W-:Y:S02]  /*3a30*/  FSEL R25, R25, -INF , !P4 ;  /* 0xff80000019197808 */ /* 0x000fe40006000000 */
[----:B------:R-:W-:-:S02]  /*3a40*/  ISETP.GE.AND P4, PT, R28, R192, PT ;  /* 0x000000c01c00720c */ /* 0x000fc40003f86270 */
[----:B------:R-:W-:Y:S02]  /*3a50*/  FSEL R20, R20, -INF , !P1 ;  /* 0xff80000014147808 */ /* 0x000fe40004800000 */
[----:B------:R-:W-:Y:S02]  /*3a60*/  FMNMX3.FTZ R32, R32, R8, R178, !PT ;  /* 0x0000000820207276 */ /* 0x000fe400078100b2 */
[----:B------:R-:W-:Y:S02]  /*3a70*/  FSEL R147, R25, -INF , !P6 ;  /* 0xff80000019937808 */ /* 0x000fe40007000000 */
[----:B------:R-:W-:Y:S02]  /*3a80*/  ISETP.GT.AND P6, PT, R13, R86, PT ;  /* 0x000000560d00720c */ /* 0x000fe40003fc4270 */
[----:B------:R-:W-:Y:S02]  /*3a90*/  FSEL R146, R20, -INF , !P4 ;  /* 0xff80000014927808 */ /* 0x000fe40006000000 */
[----:B------:R-:W-:-:S02]  /*3aa0*/  ISETP.GT.AND P4, PT, R193, R24, PT ;  /* 0x00000018c100720c */ /* 0x000fc40003f84270 */
[----:B------:R-:W-:Y:S02]  /*3ab0*/  FMNMX3.FTZ R32, R32, R177, R179, !PT ;  /* 0x000000b120207276 */ /* 0x000fe400078100b3 */
[----:B------:R-:W-:Y:S02]  /*3ac0*/  ISETP.GE.AND P1, PT, R86, R191, PT ;  /* 0x000000bf5600720c */ /* 0x000fe40003f26270 */
[----:B------:R-:W-:Y:S02]  /*3ad0*/  FSEL R20, R50, -INF , !P6 ;  /* 0xff80000032147808 */ /* 0x000fe40007000000 */
[----:B------:R-:W-:Y:S02]  /*3ae0*/  ISETP.GE.AND P6, PT, R24, R192, PT ;  /* 0x000000c01800720c */ /* 0x000fe40003fc6270 */
[----:B------:R-:W-:Y:S02]  /*3af0*/  FSEL R21, R21, -INF , !P4 ;  /* 0xff80000015157808 */ /* 0x000fe40006000000 */
[----:B------:R-:W-:-:S02]  /*3b00*/  FMNMX3.FTZ R32, R32, R181, R187, !PT ;  /* 0x000000b520207276 */ /* 0x000fc400078100bb */
[----:B------:R-:W-:Y:S02]  /*3b10*/  FSEL R20, R20, -INF , !P1 ;  /* 0xff80000014147808 */ /* 0x000fe40004800000 */
[----:B------:R-:W-:Y:S02]  /*3b20*/  FSEL R145, R21, -INF , !P6 ;  /* 0xff80000015917808 */ /* 0x000fe40007000000 */
[----:B------:R-:W-:Y:S02]  /*3b30*/  FMNMX3.FTZ R132, R32, R147, R146, !PT ;  /* 0x0000009320847276 */ /* 0x000fe40007810092 */
[----:B------:R-:W-:Y:S02]  /*3b40*/  ISETP.GT.AND P4, PT, R13, R17, PT ;  /* 0x000000110d00720c */ /* 0x000fe40003f84270 */
[----:B------:R-:W-:Y:S02]  /*3b50*/  ISETP.GE.AND P1, PT, R17, R191, PT ;  /* 0x000000bf1100720c */ /* 0x000fe40003f26270 */
[----:B------:R-:W-:-:S02]  /*3b60*/  FMNMX3.FTZ R17, R20, R18, R36, !PT ;  /* 0x0000001214117276 */ /* 0x000fc40007810024 */
[----:B------:R-:W-:Y:S02]  /*3b70*/  FMNMX.FTZ R132, R145, R132, !PT ;  /* 0x0000008491847209 */ /* 0x000fe40007810000 */
[----:B------:R-:W-:Y:S02]  /*3b80*/  FMNMX3.FTZ R21, R17, R19, R7, !PT ;  /* 0x0000001311157276 */ /* 0x000fe40007810007 */
[----:B------:R-:W-:Y:S01]  /*3b90*/  FSEL R185, R30, -INF , !P0 ;  /* 0xff8000001eb97808 */ /* 0x000fe20004000000 */
[----:B------:R-:W2:Y:S01]  /*3ba0*/  SHFL.BFLY PT, R17, R132, 0x2, 0x1f ;  /* 0x0c401f0084117f89 */ /* 0x000ea200000e0000 */
[----:B------:R-:W-:Y:S02]  /*3bb0*/  FMNMX3.FTZ R21, R21, R4, R6, !PT ;  /* 0x0000000415157276 */ /* 0x000fe40007810006 */
        /* <DEDUP_REMOVED lines=15> */
[----:B------:R-:W-:Y:S01]  /*3cb0*/  FSEL R142, R22, -INF , !P4 ;  /* 0xff800000168e7808 */ /* 0x000fe20006000000 */
[----:B-1----:R-:W-:Y:S01]  /*3cc0*/  IMAD R22, R80, UR7, R79 ;  /* 0x0000000750167c24 */ /* 0x002fe2000f8e024f */
[----:B------:R-:W-:Y:S01]  /*3cd0*/  FMNMX3.FTZ R21, R21, R186, R183, !PT ;  /* 0x000000ba15157276 */ /* 0x000fe200078100b7 */
[----:B------:R-:W1:Y:S01]  /*3ce0*/  LDCU UR7, c[0x0][0x45c] ;  /* 0x00008b80ff0777ac */ /* 0x000e620008000800 */
[----:B------:R-:W-:Y:S01]  /*3cf0*/  FSEL R141, R23, -INF , !P0 ;  /* 0xff800000178d7808 */ /* 0x000fe20004000000 */
[----:B------:R-:W-:Y:S01]  /*3d00*/  IMAD.SHL.U32 R22, R22, 0x20, RZ ;  /* 0x0000002016167824 */ /* 0x000fe200078e00ff */
[----:B------:R-:W-:Y:S02]  /*3d10*/  FMNMX3.FTZ R21, R21, R143, R142, !PT ;  /* 0x0000008f15157276 */ /* 0x000fe4000781008e */
[----:B------:R-:W-:-:S02]  /*3d20*/  SHF.R.U32.HI R216, RZ, 0x5, R164 ;  /* 0x00000005ffd87819 */ /* 0x000fc400000116a4 */
[----:B------:R-:W-:Y:S02]  /*3d30*/  LOP3.LUT R212, R164, 0x1f, RZ, 0xc0, !PT ;  /* 0x0000001fa4d47812 */ /* 0x000fe400078ec0ff */
[----:B------:R-:W-:Y:S01]  /*3d40*/  FMNMX.FTZ R21, R141, R21, !PT ;  /* 0x000000158d157209 */ /* 0x000fe20007810000 */
[----:B------:R-:W-:Y:S01]  /*3d50*/  IMAD R216, R81, 0x4, R216 ;  /* 0x0000000451d87824 */ /* 0x000fe200078e02d8 */
[----:B--2---:R-:W-:Y:S02]  /*3d60*/  FMNMX.FTZ R132, R132, R17, !PT ;  /* 0x0000001184847209 */ /* 0x004fe40007810000 */
[----:B------:R-:W-:Y:S01]  /*3d70*/  IADD3 R212, P1, P0, R22, R78, R212 ;  /* 0x0000004e16d47210 */ /* 0x000fe2000783e0d4 */
[----:B------:R-:W2:Y:S01]  /*3d80*/  SHFL.BFLY PT, R17, R21, 0x2, 0x1f ;  /* 0x0c401f0015117f89 */ /* 0x000ea200000e0000 */
[----:B------:R-:W-:Y:S01]  /*3d90*/  SHF.R.S32.HI R22, RZ, 0x1f, R22 ;  /* 0x0000001fff167819 */ /* 0x000fe20000011416 */
[----:B------:R-:W-:Y:S01]  /*3da0*/  IMAD.WIDE.U32 R216, R216, -0x326172a9, RZ ;  /* 0xcd9e8d57d8d87825 */ /* 0x000fe200078e00ff */
[----:B------:R-:W-:Y:S01]  /*3db0*/  LOP3.LUT R224, R77, 0x200, R150, 0xf8, !PT ;  /* 0x000002004de07812 */ /* 0x000fe200078ef896 */
[----:B------:R-:W3:Y:S01]  /*3dc0*/  SHFL.BFLY PT, R13, R132, 0x1, 0x1f ;  /* 0x0c201f00840d7f89 */ /* 0x000ee200000e0000 */
[----:B------:R-:W-:Y:S01]  /*3dd0*/  IADD3.X R22, PT, PT, R22, R3, RZ, P1, P0 ;  /* 0x0000000316167210 */ /* 0x000fe20000fe04ff */
[----:B------:R-:W-:Y:S01]  /*3de0*/  IMAD.WIDE.U32 R212, R212, -0x2daee0ad, RZ ;  /* 0xd2511f53d4d47825 */ /* 0x000fe200078e00ff */
[----:B------:R-:W-:-:S02]  /*3df0*/  LEA R175, R224, UR6, 0x1 ;  /* 0x00000006e0af7c11 */ /* 0x000fc4000f8e08ff */
[----:B------:R-:W-:Y:S02]  /*3e00*/  LOP3.LUT R202, R218, R22, R217, 0x96, !PT ;  /* 0x00000016daca7212 */ /* 0x000fe400078e96d9 */
[----:B------:R-:W-:Y:S01]  /*3e10*/  LOP3.LUT R3, R219, R232, R213, 0x96, !PT ;  /* 0x000000e8db037212 */ /* 0x000fe200078e96d5 */
[----:B------:R-:W-:Y:S01]  /*3e20*/  IMAD.IADD R207, R148, 0x1, R175 ;  /* 0x0000000194cf7824 */ /* 0x000fe200078e02af */
[----:B------:R-:W-:Y:S01]  /*3e30*/  LDSM.16.MT88.4 R124, [R175+0xc000] ;  /* 0x00c00000af7c783b */ /* 0x000fe20000004200 */
[----:B------:R-:W-:-:S03]  /*3e40*/  IMAD.WIDE.U32 R202, R202, -0x2daee0ad, RZ ;  /* 0xd2511f53caca7825 */ /* 0x000fc600078e00ff */
[----:B------:R-:W-:Y:S01]  /*3e50*/  LDSM.16.MT88.4 R56, [R207+0xe000] ;  /* 0x00e00000cf38783b */ /* 0x000fe20000004200 */
[----:B------:R-:W-:Y:S01]  /*3e60*/  IMAD.WIDE.U32 R22, R3, -0x326172a9, RZ ;  /* 0xcd9e8d5703167825 */ /* 0x000fe200078e00ff */
[----:B------:R-:W-:Y:S02]  /*3e70*/  LOP3.LUT R200, R200, R212, R203, 0x96, !PT ;  /* 0x000000d4c8c87212 */ /* 0x000fe400078e96cb */
[----:B------:R-:W-:Y:S01]  /*3e80*/  LDSM.16.MT88.4 R108, [R207+0xc000] ;  /* 0x00c00000cf6c783b */ /* 0x000fe20000004200 */
[----:B------:R-:W-:Y:S02]  /*3e90*/  IMAD.IADD R206, R76, 0x1, R207 ;  /* 0x000000014cce7824 */ /* 0x000fe400078e02cf */
[----:B------:R-:W-:Y:S01]  /*3ea0*/  IMAD.WIDE.U32 R200, R200, -0x326172a9, RZ ;  /* 0xcd9e8d57c8c87825 */ /* 0x000fe200078e00ff */
[----:B--2---:R-:W-:Y:S01]  /*3eb0*/  FMNMX.FTZ R21, R21, R17, !PT ;  /* 0x0000001115157209 */ /* 0x004fe20007810000 */
[----:B------:R-:W-:Y:S01]  /*3ec0*/  LDSM.16.MT88.4 R40, [R175+0xe000] ;  /* 0x00e00000af28783b */ /* 0x000fe20000004200 */
[----:B---3--:R-:W-:Y:S01]  /*3ed0*/  FMNMX.FTZ R132, R132, R13, !PT ;  /* 0x0000000d84847209 */ /* 0x008fe20007810000 */
[----:B------:R-:W-:Y:S01]  /*3ee0*/  IMAD.IADD R211, R76, 0x1, R175 ;  /* 0x000000014cd37824 */ /* 0x000fe200078e02af */
[----:B------:R-:W-:Y:S01]  /*3ef0*/  LOP3.LUT R13, R231, R216, R23, 0x96, !PT ;  /* 0x000000d8e70d7212 */ /* 0x000fe200078e9617 */
[----:B------:R-:W2:Y:S01]  /*3f00*/  SHFL.BFLY PT, R3, R21, 0x1, 0x1f ;  /* 0x0c201f0015037f89 */ /* 0x000ea200000e0000 */
[----:B------:R-:W-:Y:S01]  /*3f10*/  LOP3.LUT R22, R230, R22, R201, 0x96, !PT ;  /* 0x00000016e6167212 */ /* 0x000fe200078e96c9 */
[C---:B-1----:R-:W-:Y:S01]  /*3f20*/  FMUL.FTZ R144, R132.reuse, UR7 ;  /* 0x0000000784907c20 */ /* 0x042fe20008410000 */
[----:B------:R-:W-:Y:S01]  /*3f30*/  FSETP.NEU.FTZ.AND P0, PT, R132, -INF , PT ;  /* 0xff8000008400780b */ /* 0x000fe20003f1d000 */
[----:B------:R-:W-:Y:S01]  /*3f40*/  IMAD.WIDE.U32 R24, R13, -0x2daee0ad, RZ ;  /* 0xd2511f530d187825 */ /* 0x000fe200078e00ff */
[----:B------:R-:W1:Y:S02]  /*3f50*/  LDSM.16.MT88.4 R100, [R206+0xc000] ;  /* 0x00c00000ce64783b */ /* 0x000e640000004200 */
        /* <DEDUP_REMOVED lines=9> */
[--C-:B------:R-:W-:Y:S01]  /*3ff0*/  FFMA.FTZ R160, R14, UR7, -R144.reuse ;  /* 0x000000070ea07c23 */ /* 0x100fe20008010890 */
[----:B------:R-:W-:Y:S01]  /*4000*/  IMAD.WIDE.U32 R16, R17, -0x326172a9, RZ ;  /* 0xcd9e8d5711107825 */ /* 0x000fe200078e00ff */
[----:B------:R-:W-:Y:S01]  /*4010*/  LOP3.LUT R13, R227, R200, R25, 0x96, !PT ;  /* 0x000000c8e30d7212 */ /* 0x000fe200078e9619 */
[----:B------:R-:W-:Y:S02]  /*4020*/  MUFU.EX2 R174, R174 ;  /* 0x000000ae00ae7308 */ /* 0x000fe40000000800 */
[--C-:B------:R-:W-:Y:S01]  /*4030*/  FFMA.FTZ R155, R9, UR7, -R144.reuse ;  /* 0x00000007099b7c23 */ /* 0x100fe20008010890 */
[----:B------:R-:W-:Y:S01]  /*4040*/  FFMA.FTZ R153, R8, UR7, -R144 ;  /* 0x0000000708997c23 */ /* 0x000fe20008010890 */
[----:B------:R-:W-:Y:S01]  /*4050*/  LOP3.LUT R12, R226, R24, R17, 0x96, !PT ;  /* 0x00000018e20c7212 */ /* 0x000fe200078e9611 */
[----:B------:R-:W-:Y:S01]  /*4060*/  IMAD.WIDE.U32 R24, R13, -0x2daee0ad, RZ ;  /* 0xd2511f530d187825 */ /* 0x000fe200078e00ff */
[----:B------:R-:W3:Y:S01]  /*4070*/  LDC R17, c[0x0][0x4f8] ;  /* 0x00013e00ff117b82 */ /* 0x000ee20000000800 */
[----:B--2---:R-:W-:-:S02]  /*4080*/  FMNMX.FTZ R3, R21, R3, !PT ;  /* 0x0000000315037209 */ /* 0x004fc40007810000 */
[--C-:B------:R-:W-:Y:S01]  /*4090*/  FFMA.FTZ R159, R11, UR7, -R144.reuse ;  /* 0x000000070b9f7c23 */ /* 0x100fe20008010890 */
[----:B------:R-:W-:Y:S01]  /*40a0*/  IMAD.WIDE.U32 R12, R12, -0x2daee0ad, RZ ;  /* 0xd2511f530c0c7825 */ /* 0x000fe200078e00ff */
[----:B------:R-:W-:Y:S01]  /*40b0*/  LOP3.LUT R15, R215, R22, R25, 0x96, !PT ;  /* 0x00000016d70f7212 */ /* 0x000fe200078e9619 */
[----:B------:R-:W-:Y:S02]  /*40c0*/  MUFU.EX2 R172, R172 ;  /* 0x000000ac00ac7308 */ /* 0x000fe40000000800 */
[C---:B------:R-:W-:Y:S01]  /*40d0*/  FMUL.FTZ R140, R3.reuse, UR7 ;  /* 0x00000007038c7c20 */ /* 0x040fe20008410000 */
[----:B------:R-:W-:Y:S01]  /*40e0*/  FSETP.NEU.FTZ.AND P0, PT, R3, -INF , PT ;  /* 0xff8000000300780b */ /* 0x000fe20003f1d000 */
[----:B------:R-:W-:Y:S01]  /*40f0*/  FFMA.FTZ R156, R10, UR7, -R144 ;  /* 0x000000070a9c7c23 */ /* 0x000fe20008010890 */
[----:B------:R-:W-:Y:S01]  /*4100*/  LOP3.LUT R22, R214, R24, R13, 0x96, !PT ;  /* 0x00000018d6167212 */ /* 0x000fe200078e960d */
[----:B------:R-:W-:Y:S01]  /*4110*/  IMAD.WIDE.U32 R14, R15, -0x326172a9, RZ ;  /* 0xcd9e8d570f0e7825 */ /* 0x000fe200078e00ff */
[----:B------:R-:W-:Y:S01]  /*4120*/  FSEL R140, R140, RZ, P0 ;  /* 0x000000ff8c8c7208 */ /* 0x000fe20000000000 */
[----:B------:R-:W2:Y:S01]  /*4130*/  LDSM.16.MT88.4 R8, [R206+0x10000] ;  /* 0x01000000ce08783b */ /* 0x000ea20000004200 */
[----:B------:R-:W4:Y:S01]  /*4140*/  MUFU.EX2 R160, R160 ;  /* 0x000000a000a07308 */ /* 0x000f220000000800 */
[----:B------:R-:W-:-:S04]  /*4150*/  IMAD.WIDE.U32 R22, R22, -0x326172a9, RZ ;  /* 0xcd9e8d5716167825 */ /* 0x000fc800078e00ff */
[----:B------:R-:W-:Y:S01]  /*4160*/  FFMA.FTZ R178, R178, UR7, -R144 ;  /* 0x00000007b2b27c23 */ /* 0x000fe20008010890 */
[--C-:B------:R-:W-:Y:S01]  /*4170*/  FFMA.FTZ R163, R20, UR7, -R140.reuse ;  /* 0x0000000714a37c23 */ /* 0x100fe2000801088c */
[--C-:B------:R-:W-:Y:S01]  /*4180*/  FFMA.FTZ R162, R18, UR7, -R140.reuse ;  /* 0x0000000712a27c23 */ /* 0x100fe2000801088c */
[----:B------:R-:W-:Y:S01]  /*4190*/  FFMA.FTZ R157, R19, UR7, -R140 ;  /* 0x00000007139d7c23 */ /* 0x000fe2000801088c */
[----:B------:R-:W-:Y:S01]  /*41a0*/  LOP3.LUT R97, R190, R14, R23, 0x96, !PT ;  /* 0x0000000ebe617212 */ /* 0x000fe200078e9617 */
[----:B------:R-:W-:Y:S01]  /*41b0*/  IMAD.MOV.U32 R14, RZ, RZ, R22 ;  /* 0x000000ffff0e7224 */ /* 0x000fe200078e0016 */
[C---:B------:R-:W-:Y:S01]  /*41c0*/  PRMT R98, R22.reuse, 0x7771, RZ ;  /* 0x0000777116627816 */ /* 0x040fe200000000ff */
[----:B------:R-:W-:Y:S01]  /*41d0*/  MUFU.EX2 R163, R163 ;  /* 0x000000a300a37308 */ /* 0x000fe20000000800 */
[----:B------:R-:W-:Y:S01]  /*41e0*/  PRMT R13, R22, 0x7773, RZ ;  /* 0x00007773160d7816 */ /* 0x000fe200000000ff */
[--C-:B------:R-:W-:Y:S01]  /*41f0*/  FFMA.FTZ R158, R36, UR7, -R140.reuse ;  /* 0x00000007249e7c23 */ /* 0x100fe2000801088c */
[----:B---3--:R-:W-:Y:S01]  /*4200*/  LOP3.LUT R17, R17, 0xff, RZ, 0xc0, !PT ;  /* 0x000000ff11117812 */ /* 0x008fe200078ec0ff */
[----:B------:R-:W-:Y:S01]  /*4210*/  FFMA.FTZ R152, R6, UR7, -R140 ;  /* 0x0000000706987c23 */ /* 0x000fe2000801088c */
[----:B------:R-:W-:Y:S01]  /*4220*/  PRMT R99, R22, 0x7772, RZ ;  /* 0x0000777216637816 */ /* 0x000fe200000000ff */
[----:B------:R-:W3:Y:S01]  /*4230*/  LDSM.16.MT88.4 R48, [R211+0xe000] ;  /* 0x00e00000d330783b */ /* 0x000ee20000004200 */
[----:B------:R-:W-:Y:S01]  /*4240*/  LOP3.LUT R14, R14, 0xff, RZ, 0xc0, !PT ;  /* 0x000000ff0e0e7812 */ /* 0x000fe200078ec0ff */
[----:B------:R-:W5:Y:S01]  /*4250*/  MUFU.EX2 R162, R162 ;  /* 0x000000a200a27308 */ /* 0x000f620000000800 */
[----:B------:R-:W-:Y:S01]  /*4260*/  PRMT R99, R99, 0x5410, R13 ;  /* 0x0000541063637816 */ /* 0x000fe2000000000d */
[----:B------:R-:W-:Y:S01]  /*4270*/  IMAD R176, R17, 0x10000, R17 ;  /* 0x0001000011b07824 */ /* 0x000fe200078e0211 */
[----:B------:R-:W-:Y:S01]  /*4280*/  PRMT R98, R14, 0x5410, R98 ;  /* 0x000054100e627816 */ /* 0x000fe20000000062 */
[----:B------:R-:W3:Y:S01]  /*4290*/  LDSM.16.MT88.4 R64, [R206+0xe000] ;  /* 0x00e00000ce40783b */ /* 0x000ee20000004200 */
[C---:B------:R-:W-:Y:S01]  /*42a0*/  PRMT R13, R97.reuse, 0x7632, R13 ;  /* 0x00007632610d7816 */ /* 0x040fe2000000000d */
[--C-:B------:R-:W-:Y:S01]  /*42b0*/  FFMA.FTZ R161, R4, UR7, -R140.reuse ;  /* 0x0000000704a17c23 */ /* 0x100fe2000801088c */
[C---:B------:R-:W-:Y:S01]  /*42c0*/  LOP3.LUT R96, R97.reuse, 0xffff, RZ, 0xc0, !PT ;  /* 0x0000ffff61607812 */ /* 0x040fe200078ec0ff */
[----:B------:R-:W1:Y:S01]  /*42d0*/  MUFU.EX2 R173, R173 ;  /* 0x000000ad00ad7308 */ /* 0x000e620000000800 */
[----:B------:R-:W-:Y:S01]  /*42e0*/  LOP3.LUT R14, R97, 0xff, RZ, 0xc0, !PT ;  /* 0x000000ff610e7812 */ /* 0x000fe200078ec0ff */
[----:B------:R-:W3:Y:S01]  /*42f0*/  LDSM.16.MT88.4 R72, [R175+0x10000] ;  /* 0x01000000af48783b */ /* 0x000ee20000004200 */
[----:B------:R-:W-:Y:S01]  /*4300*/  SHF.R.U32.HI R97, RZ, 0x18, R97 ;  /* 0x00000018ff617819 */ /* 0x000fe20000011661 */
[--C-:B------:R-:W-:Y:S01]  /*4310*/  FFMA.FTZ R151, R5, UR7, -R140.reuse ;  /* 0x0000000705977c23 */ /* 0x100fe2000801088c */
[----:B------:R-:W-:Y:S01]  /*4320*/  LOP3.LUT R13, R13, 0xff, RZ, 0xc0, !PT ;  /* 0x000000ff0d0d7812 */ /* 0x000fe200078ec0ff */
[----:B------:R-:W3:Y:S01]  /*4330*/  LDSM.16.MT88.4 R80, [R211+0x10000] ;  /* 0x01000000d350783b */ /* 0x000ee20000004200 */
[--C-:B------:R-:W-:Y:S01]  /*4340*/  HSET2.LE.AND R98, R98, R176.reuse, PT ;  /* 0x000000b062627233 */ /* 0x100fe20003803000 */
[----:B------:R-:W-:Y:S01]  /*4350*/  MUFU.EX2 R155, R155 ;  /* 0x0000009b009b7308 */ /* 0x000fe20000000800 */
[----:B----4-:R-:W-:Y:S01]  /*4360*/  F2FP.F16.F32.PACK_AB R18, R160, R172 ;  /* 0x000000aca012723e */ /* 0x010fe200000000ff */
[----:B------:R-:W4:Y:S01]  /*4370*/  LDSM.16.MT88.4 R88, [R207+0x10000] ;  /* 0x01000000cf58783b */ /* 0x000f220000004200 */
[----:B------:R-:W-:Y:S01]  /*4380*/  PRMT R97, R13, 0x5410, R97 ;  /* 0x000054100d617816 */ /* 0x000fe20000000061 */
[----:B------:R-:W-:Y:S01]  /*4390*/  FFMA.FTZ R154, R7, UR7, -R140 ;  /* 0x00000007079a7c23 */ /* 0x000fe2000801088c */
[----:B------:R-:W-:Y:S01]  /*43a0*/  SHF.R.U32.HI R96, RZ, 0x8, R96 ;  /* 0x00000008ff607819 */ /* 0x000fe20000011660 */
[----:B------:R-:W4:Y:S01]  /*43b0*/  LDSM.16.MT88.4 R20, [R206+0xc800] ;  /* 0x00c80000ce14783b */ /* 0x000f220000004200 */
[----:B------:R-:W-:Y:S01]  /*43c0*/  LOP3.LUT R98, R18, R98, RZ, 0xc0, !PT ;  /* 0x0000006212627212 */ /* 0x000fe200078ec0ff */
[----:B------:R-:W2:Y:S01]  /*43d0*/  MUFU.EX2 R153, R153 ;  /* 0x0000009900997308 */ /* 0x000ea20000000800 */
[----:B------:R-:W-:Y:S01]  /*43e0*/  LOP3.LUT R18, R204, R16, R15, 0x96, !PT ;  /* 0x00000010cc127212 */ /* 0x000fe200078e960f */
[----:B------:R-:W-:Y:S01]  /*43f0*/  LDSM.16.MT88.4 R24, [R207+0xc800] ;  /* 0x00c80000cf18783b */ /* 0x000fe20000004200 */
[----:B------:R-:W-:Y:S01]  /*4400*/  PRMT R96, R14, 0x5410, R96 ;  /* 0x000054100e607816 */ /* 0x000fe20000000060 */
[----:B------:R-:W-:Y:S01]  /*4410*/  FFMA.FTZ R177, R177, UR7, -R144 ;  /* 0x00000007b1b17c23 */ /* 0x000fe20008010890 */
[--C-:B------:R-:W-:Y:S01]  /*4420*/  HSET2.LE.AND R97, R97, R176.reuse, PT ;  /* 0x000000b061617233 */ /* 0x100fe20003803000 */
[----:B------:R-:W-:Y:S01]  /*4430*/  IMAD.WIDE.U32 R18, R18, -0x2daee0ad, RZ ;  /* 0xd2511f5312127825 */ /* 0x000fe200078e00ff */
[----:B-----5:R-:W-:Y:S01]  /*4440*/  F2FP.F16.F32.PACK_AB R13, R162, R163 ;  /* 0x000000a3a20d723e */ /* 0x020fe200000000ff */
[----:B------:R-:W5:Y:S01]  /*4450*/  MUFU.EX2 R158, R158 ;  /* 0x0000009e009e7308 */ /* 0x000f620000000800 */
[--C-:B------:R-:W-:Y:S01]  /*4460*/  HSET2.LE.AND R96, R96, R176.reuse, PT ;  /* 0x000000b060607233 */ /* 0x100fe20003803000 */
[----:B------:R-:W-:Y:S01]  /*4470*/  LDSM.16.MT88.4 R32, [R211+0xe800] ;  /* 0x00e80000d320783b */ /* 0x000fe20000004200 */
[----:B------:R-:W-:Y:S01]  /*4480*/  LOP3.LUT R97, R13, R97, RZ, 0xc0, !PT ;  /* 0x000000610d617212 */ /* 0x000fe200078ec0ff */
[----:B------:R-:W-:Y:S01]  /*4490*/  IMAD.MOV.U32 R13, RZ, RZ, R18 ;  /* 0x000000ffff0d7224 */ /* 0x000fe200078e0012 */
[----:B-1----:R-:W-:Y:S01]  /*44a0*/  F2FP.F16.F32.PACK_AB R14, R173, R174 ;  /* 0x000000aead0e723e */ /* 0x002fe200000000ff */
[----:B------:R-:W-:Y:S01]  /*44b0*/  LDSM.16.MT88.4 R136, [R211+0xc800] ;  /* 0x00c80000d388783b */ /* 0x000fe20000004200 */
[----:B------:R-:W-:Y:S01]  /*44c0*/  LOP3.LUT R15, R205, R12, R19, 0x96, !PT ;  /* 0x0000000ccd0f7212 */ /* 0x000fe200078e9613 */
[----:B------:R-:W1:Y:S01]  /*44d0*/  MUFU.EX2 R157, R157 ;  /* 0x0000009d009d7308 */ /* 0x000e620000000800 */
[----:B------:R-:W-:Y:S01]  /*44e0*/  LOP3.LUT R96, R14, R96, RZ, 0xc0, !PT ;  /* 0x000000600e607212 */ /* 0x000fe200078ec0ff */
[----:B------:R-:W-:Y:S01]  /*44f0*/  LDSM.16.MT88.4 R28, [R175+0xc800] ;  /* 0x00c80000af1c783b */ /* 0x000fe20000004200 */
[----:B------:R-:W-:Y:S01]  /*4500*/  PRMT R14, R18, 0x7771, RZ ;  /* 0x00007771120e7816 */ /* 0x000fe200000000ff */
[--C-:B------:R-:W-:Y:S01]  /*4510*/  FFMA.FTZ R179, R179, UR7, -R144.reuse ;  /* 0x00000007b3b37c23 */ /* 0x100fe20008010890 */
[----:B------:R-:W-:Y:S01]  /*4520*/  LOP3.LUT R13, R13, 0xff, RZ, 0xc0, !PT ;  /* 0x000000ff0d0d7812 */ /* 0x000fe200078ec0ff */
[----:B------:R-:W-:Y:S01]  /*4530*/  FFMA.FTZ R181, R181, UR7, -R144 ;  /* 0x00000007b5b57c23 */ /* 0x000fe20008010890 */
[----:B------:R-:W-:Y:S01]  /*4540*/  LOP3.LUT R6, R15, 0xffff, RZ, 0xc0, !PT ;  /* 0x0000ffff0f067812 */ /* 0x000fe200078ec0ff */
[----:B------:R-:W-:Y:S01]  /*4550*/  MUFU.EX2 R159, R159 ;  /* 0x0000009f009f7308 */ /* 0x000fe20000000800 */
[----:B------:R-:W-:Y:S01]  /*4560*/  PRMT R14, R13, 0x5410, R14 ;  /* 0x000054100d0e7816 */ /* 0x000fe2000000000e */
[--C-:B------:R-:W-:Y:S01]  /*4570*/  FFMA.FTZ R182, R182, UR7, -R140.reuse ;  /* 0x00000007b6b67c23 */ /* 0x100fe2000801088c */
[C---:B------:R-:W-:Y:S01]  /*4580*/  LOP3.LUT R12, R15.reuse, 0xff, RZ, 0xc0, !PT ;  /* 0x000000ff0f0c7812 */ /* 0x040fe200078ec0ff */
[--C-:B------:R-:W-:Y:S01]  /*4590*/  FFMA.FTZ R184, R184, UR7, -R140.reuse ;  /* 0x00000007b8b87c23 */ /* 0x100fe2000801088c */
[----:B------:R-:W-:Y:S01]  /*45a0*/  PRMT R13, R15, 0x7632, R13 ;  /* 0x000076320f0d7816 */ /* 0x000fe2000000000d */
[----:B------:R-:W-:Y:S01]  /*45b0*/  FFMA.FTZ R185, R185, UR7, -R140 ;  /* 0x00000007b9b97c23 */ /* 0x000fe2000801088c */
[----:B------:R-:W-:Y:S01]  /*45c0*/  SHF.R.U32.HI R6, RZ, 0x8, R6 ;  /* 0x00000008ff067819 */ /* 0x000fe20000011606 */
[----:B------:R-:W-:Y:S01]  /*45d0*/  MUFU.EX2 R156, R156 ;  /* 0x0000009c009c7308 */ /* 0x000fe20000000800 */
[--C-:B------:R-:W-:Y:S01]  /*45e0*/  HSET2.LE.AND R4, R14, R176.reuse, PT ;  /* 0x000000b00e047233 */ /* 0x100fe20003803000 */
[----:B------:R-:W-:Y:S01]  /*45f0*/  FFMA.FTZ R186, R186, UR7, -R140 ;  /* 0x00000007baba7c23 */ /* 0x000fe2000801088c */
[----:B------:R-:W-:Y:S01]  /*4600*/  LOP3.LUT R13, R13, 0xff, RZ, 0xc0, !PT ;  /* 0x000000ff0d0d7812 */ /* 0x000fe200078ec0ff */
[--C-:B------:R-:W-:Y:S01]  /*4610*/  FFMA.FTZ R146, R146, UR7, -R144.reuse ;  /* 0x0000000792927c23 */ /* 0x100fe20008010890 */
[----:B--2---:R-:W-:Y:S01]  /*4620*/  F2FP.F16.F32.PACK_AB R14, R153, R155 ;  /* 0x0000009b990e723e */ /* 0x004fe200000000ff */
[----:B------:R-:W-:Y:S01]  /*4630*/  FFMA.FTZ R187, R187, UR7, -R144 ;  /* 0x00000007bbbb7c23 */ /* 0x000fe20008010890 */
[----:B------:R-:W-:Y:S01]  /*4640*/  PRMT R12, R12, 0x5410, R6 ;  /* 0x000054100c0c7816 */ /* 0x000fe20000000006 */
[----:B------:R-:W2:Y:S01]  /*4650*/  MUFU.EX2 R154, R154 ;  /* 0x0000009a009a7308 */ /* 0x000ea20000000800 */
[----:B------:R-:W-:Y:S01]  /*4660*/  SHF.R.U32.HI R5, RZ, 0x18, R15 ;  /* 0x00000018ff057819 */ /* 0x000fe2000001160f */
[----:B------:R-:W-:Y:S01]  /*4670*/  FFMA.FTZ R183, R183, UR7, -R140 ;  /* 0x00000007b7b77c23 */ /* 0x000fe2000801088c */
[----:B------:R-:W-:Y:S01]  /*4680*/  LOP3.LUT R99, R99, 0xff00ff, RZ, 0xc0, !PT ;  /* 0x00ff00ff63637812 */ /* 0x000fe200078ec0ff */
[----:B------:R-:W-:Y:S01]  /*4690*/  FADD.FTZ R173, R174, R173 ;  /* 0x000000adaead7221 */ /* 0x000fe20000010000 */
[----:B------:R-:W-:Y:S01]  /*46a0*/  LOP3.LUT R6, R14, R4, RZ, 0xc0, !PT ;  /* 0x000000040e067212 */ /* 0x000fe200078ec0ff */
[----:B------:R-:W-:Y:S01]  /*46b0*/  FADD.FTZ R162, R163, R162 ;  /* 0x000000a2a3a27221 */ /* 0x000fe20000010000 */
[----:B------:R-:W-:Y:S01]  /*46c0*/  PRMT R5, R13, 0x5410, R5 ;  /* 0x000054100d057816 */ /* 0x000fe20000000005 */
[----:B------:R-:W-:Y:S01]  /*46d0*/  MUFU.EX2 R152, R152 ;  /* 0x0000009800987308 */ /* 0x000fe20000000800 */
[--C-:B------:R-:W-:Y:S01]  /*46e0*/  HSET2.LE.AND R4, R12, R176.reuse, PT ;  /* 0x000000b00c047233 */ /* 0x100fe20003803000 */
[----:B------:R-:W-:Y:S01]  /*46f0*/  FADD.FTZ R172, R172, R173 ;  /* 0x000000adacac7221 */ /* 0x000fe20000010000 */
[----:B------:R-:W4:Y:S01]  /*4700*/  LDSM.16.MT88.4 R12, [R207+0xe800] ;  /* 0x00e80000cf0c783b */ /* 0x000f220000004200 */
[----:B------:R-:W-:Y:S01]  /*4710*/  HSET2.LE.AND R99, R99, R176, PT ;  /* 0x000000b063637233 */ /* 0x000fe20003803000 */
[----:B-----5:R-:W-:Y:S01]  /*4720*/  FADD.FTZ R162, R158, R162 ;  /* 0x000000a29ea27221 */ /* 0x020fe20000010000 */
[C---:B-1----:R-:W-:Y:S01]  /*4730*/  F2FP.F16.F32.PACK_AB R17, R157.reuse, R158 ;  /* 0x0000009e9d11723e */ /* 0x042fe200000000ff */
[----:B------:R-:W-:Y:S01]  /*4740*/  FADD.FTZ R172, R160, R172 ;  /* 0x000000aca0ac7221 */ /* 0x000fe20000010000 */
[----:B------:R-:W1:Y:S01]  /*4750*/  MUFU.EX2 R151, R151 ;  /* 0x0000009700977308 */ /* 0x000e620000000800 */
[----:B------:R-:W-:Y:S01]  /*4760*/  PRMT R16, R18, 0x7773, RZ ;  /* 0x0000777312107816 */ /* 0x000fe200000000ff */
[----:B------:R-:W-:Y:S01]  /*4770*/  FADD.FTZ R157, R157, R162 ;  /* 0x000000a29d9d7221 */ /* 0x000fe20000010000 */
[----:B------:R-:W-:-:S02]  /*4780*/  LOP3.LUT R99, R17, R99, RZ, 0xc0, !PT ;  /* 0x0000006311637212 */ /* 0x000fc400078ec0ff */
[----:B------:R-:W-:Y:S01]  /*4790*/  PRMT R7, R18, 0x7772, RZ ;  /* 0x0000777212077816 */ /* 0x000fe200000000ff */
[----:B--2---:R-:W-:Y:S01]  /*47a0*/  FADD.FTZ R157, R154, R157 ;  /* 0x0000009d9a9d7221 */ /* 0x004fe20000010000 */
[--C-:B------:R-:W-:Y:S01]  /*47b0*/  HSET2.LE.AND R5, R5, R176.reuse, PT ;  /* 0x000000b005057233 */ /* 0x100fe20003803000 */
[----:B------:R-:W2:Y:S01]  /*47c0*/  MUFU.EX2 R161, R161 ;  /* 0x000000a100a17308 */ /* 0x000ea20000000800 */
[----:B------:R-:W-:Y:S01]  /*47d0*/  PRMT R7, R7, 0x5410, R16 ;  /* 0x0000541007077816 */ /* 0x000fe20000000010 */
[C---:B------:R-:W-:Y:S01]  /*47e0*/  HMMA.16816.F32 R104, R96.reuse, R100, RZ ;  /* 0x000000646068723c */ /* 0x040fe200000018ff */
[----:B------:R-:W5:Y:S01]  /*47f0*/  LDSM.16.MT88.4 R16, [R175+0xe800] ;  /* 0x00e80000af10783b */ /* 0x000f620000004200 */
[----:B------:R-:W-:Y:S02]  /*4800*/  ISETP.GT.U32.AND P0, PT, R0, R196, PT ;  /* 0x000000c40000720c */ /* 0x000fe40003f04070 */
[----:B------:R-:W-:Y:S02]  /*4810*/  LOP3.LUT R7, R7, 0xff00ff, RZ, 0xc0, !PT ;  /* 0x00ff00ff07077812 */ /* 0x000fe400078ec0ff */
[----:B------:R-:W-:Y:S01]  /*4820*/  MUFU.EX2 R178, R178 ;  /* 0x000000b200b27308 */ /* 0x000fe20000000800 */
[----:B-1----:R-:W-:Y:S01]  /*4830*/  F2FP.F16.F32.PACK_AB R233, R151, R152 ;  /* 0x0000009897e9723e */ /* 0x002fe200000000ff */
[----:B------:R-:W-:Y:S01]  /*4840*/  HMMA.16816.F32 R100, R96, R102, RZ ;  /* 0x000000666064723c */ /* 0x000fe200000018ff */
[----:B------:R-:W-:-:S05]  /*4850*/  HSET2.LE.AND R7, R7, R176, PT ;  /* 0x000000b007077233 */ /* 0x000fca0003803000 */
[----:B------:R-:W-:Y:S01]  /*4860*/  LOP3.LUT R7, R233, R7, RZ, 0xc0, !PT ;  /* 0x00000007e9077212 */ /* 0x000fe200078ec0ff */
[----:B------:R-:W-:Y:S01]  /*4870*/  MUFU.EX2 R177, R177 ;  /* 0x000000b100b17308 */ /* 0x000fe20000000800 */
[C---:B------:R-:W-:Y:S07]  /*4880*/  HMMA.16816.F32 R52, R96.reuse, R56, RZ ;  /* 0x000000386034723c */ /* 0x040fee00000018ff */
[----:B------:R-:W-:Y:S01]  /*4890*/  MUFU.EX2 R179, R179 ;  /* 0x000000b300b37308 */ /* 0x000fe20000000800 */
[C---:B------:R-:W-:Y:S01]  /*48a0*/  HMMA.16816.F32 R92, R96.reuse, R8, RZ ;  /* 0x00000008605c723c */ /* 0x040fe200000018ff */
[C---:B------:R-:W-:Y:S01]  /*48b0*/  F2FP.F16.F32.PACK_AB R9, R156.reuse, R159 ;  /* 0x0000009f9c09723e */ /* 0x040fe200000000ff */
[----:B------:R-:W-:Y:S01]  /*48c0*/  FADD.FTZ R159, R159, R172 ;  /* 0x000000ac9f9f7221 */ /* 0x000fe20000010000 */
[C---:B--2---:R-:W-:Y:S01]  /*48d0*/  F2FP.F16.F32.PACK_AB R8, R161.reuse, R154 ;  /* 0x0000009aa108723e */ /* 0x044fe200000000ff */
[----:B------:R-:W-:Y:S01]  /*48e0*/  FADD.FTZ R161, R161, R157 ;  /* 0x0000009da1a17221 */ /* 0x000fe20000010000 */
[----:B------:R-:W-:Y:S01]  /*48f0*/  LOP3.LUT R4, R9, R4, RZ, 0xc0, !PT ;  /* 0x0000000409047212 */ /* 0x000fe200078ec0ff */
[----:B------:R-:W-:Y:S01]  /*4900*/  FADD.FTZ R159, R156, R159 ;  /* 0x0000009f9c9f7221 */ /* 0x000fe20000010000 */
[----:B------:R-:W-:Y:S01]  /*4910*/  LOP3.LUT R5, R8, R5, RZ, 0xc0, !PT ;  /* 0x0000000508057212 */ /* 0x000fe200078ec0ff */
[----:B------:R-:W-:Y:S01]  /*4920*/  HMMA.16816.F32 R120, R96, R116, RZ ;  /* 0x000000746078723c */ /* 0x000fe200000018ff */
[----:B------:R-:W-:Y:S01]  /*4930*/  MUFU.EX2 R181, R181 ;  /* 0x000000b500b57308 */ /* 0x000fe20000000800 */
[----:B------:R-:W-:Y:S01]  /*4940*/  FADD.FTZ R155, R155, R159 ;  /* 0x0000009f9b9b7221 */ /* 0x000fe20000010000 */
[----:B------:R-:W-:-:S03]  /*4950*/  FADD.FTZ R161, R152, R161 ;  /* 0x000000a198a17221 */ /* 0x000fc60000010000 */
[----:B------:R-:W-:Y:S01]  /*4960*/  FADD.FTZ R155, R153, R155 ;  /* 0x0000009b999b7221 */ /* 0x000fe20000010000 */
[----:B------:R-:W-:Y:S01]  /*4970*/  FADD.FTZ R151, R151, R161 ;  /* 0x000000a197977221 */ /* 0x000fe20000010000 */
[C---:B---3--:R-:W-:Y:S01]  /*4980*/  HMMA.16816.F32 R44, R96.reuse, R48, RZ ;  /* 0x00000030602c723c */ /* 0x048fe200000018ff */
[----:B------:R-:W1:Y:S07]  /*4990*/  MUFU.EX2 R182, R182 ;  /* 0x000000b600b67308 */ /* 0x000e6e0000000800 */
[C---:B------:R-:W-:Y:S01]  /*49a0*/  HMMA.16816.F32 R128, R96.reuse, R124, RZ ;  /* 0x0000007c6080723c */ /* 0x040fe200000018ff */
[----:B------:R-:W2:Y:S07]  /*49b0*/  MUFU.EX2 R184, R184 ;  /* 0x000000b800b87308 */ /* 0x000eae0000000800 */
[----:B------:R-:W-:Y:S01]  /*49c0*/  HMMA.16816.F32 R112, R96, R108, RZ ;  /* 0x0000006c6070723c */ /* 0x000fe200000018ff */
[----:B------:R-:W3:Y:S01]  /*49d0*/  MUFU.EX2 R185, R185 ;  /* 0x000000b900b97308 */ /* 0x000ee20000000800 */
[----:B-1----:R-:W-:-:S06]  /*49e0*/  FADD.FTZ R151, R182, R151 ;  /* 0x00000097b6977221 */ /* 0x002fcc0000010000 */
[C---:B------:R-:W-:Y:S01]  /*49f0*/  HMMA.16816.F32 R36, R96.reuse, R40, RZ ;  /* 0x000000286024723c */ /* 0x040fe200000018ff */
[----:B------:R-:W1:Y:S07]  /*4a00*/  MUFU.EX2 R186, R186 ;  /* 0x000000ba00ba7308 */ /* 0x000e6e0000000800 */
[C---:B------:R-:W-:Y:S01]  /*4a10*/  HMMA.16816.F32 R60, R96.reuse, R64, RZ ;  /* 0x00000040603c723c */ /* 0x040fe200000018ff */
[----:B------:R-:W-:Y:S07]  /*4a20*/  MUFU.EX2 R187, R187 ;  /* 0x000000bb00bb7308 */ /* 0x000fee0000000800 */
[C---:B------:R-:W-:Y:S01]  /*4a30*/  HMMA.16816.F32 R68, R96.reuse, R72, RZ ;  /* 0x000000486044723c */ /* 0x040fe200000018ff */
[----:B------:R-:W1:Y:S07]  /*4a40*/  MUFU.EX2 R183, R183 ;  /* 0x000000b700b77308 */ /* 0x000e6e0000000800 */
[C---:B------:R-:W-:Y:S08]  /*4a50*/  HMMA.16816.F32 R76, R96.reuse, R80, RZ ;  /* 0x00000050604c723c */ /* 0x040ff000000018ff */
[C---:B----4-:R-:W-:Y:S08]  /*4a60*/  HMMA.16816.F32 R84, R96.reuse, R88, RZ ;  /* 0x000000586054723c */ /* 0x050ff000000018ff */
        /* <DEDUP_REMOVED lines=12> */
[C---:B------:R-:W-:Y:S08]  /*4b30*/  HMMA.16816.F32 R104, R4.reuse, R20, R104 ;  /* 0x000000140468723c */ /* 0x040ff00000001868 */
[C---:B------:R-:W-:Y:S01]  /*4b40*/  HMMA.16816.F32 R100, R4.reuse, R22, R100 ;  /* 0x000000160464723c */ /* 0x040fe20000001864 */
[----:B------:R-:W2:Y:S07]  /*4b50*/  LDSM.16.MT88.4 R20, [R175+0x10800] ;  /* 0x01080000af14783b */ /* 0x000eae0000004200 */
[----:B------:R-:W-:Y:S01]  /*4b60*/  HMMA.16816.F32 R52, R4, R12, R52 ;  /* 0x0000000c0434723c */ /* 0x000fe20000001834 */
[----:B------:R-:W-:-:S05]  /*4b70*/  VIADD R12, R232, 0x1 ;  /* 0x00000001e80c7836 */ /* 0x000fca0000000000 */
[----:B------:R-:W-:Y:S02]  /*4b80*/  LOP3.LUT R12, R219, R12, R213, 0x96, !PT ;  /* 0x0000000cdb0c7212 */ /* 0x000fe400078e96d5 */
[----:B------:R-:W-:Y:S03]  /*4b90*/  HMMA.16816.F32 R112, R4, R24, R112 ;  /* 0x000000180470723c */ /* 0x000fe60000001870 */
[----:B------:R-:W-:-:S05]  /*4ba0*/  IMAD.WIDE.U32 R24, R12, -0x326172a9, RZ ;  /* 0xcd9e8d570c187825 */ /* 0x000fca00078e00ff */
[----:B------:R-:W-:Y:S01]  /*4bb0*/  HMMA.16816.F32 R56, R4, R14, R56 ;  /* 0x0000000e0438723c */ /* 0x000fe20000001838 */
[----:B------:R-:W3:Y:S01]  /*4bc0*/  LDSM.16.MT88.4 R12, [R211+0x10800] ;  /* 0x01080000d30c783b */ /* 0x000ee20000004200 */
[----:B------:R-:W-:-:S06]  /*4bd0*/  LOP3.LUT R24, R230, R24, R201, 0x96, !PT ;  /* 0x00000018e6187212 */ /* 0x000fcc00078e96c9 */
[----:B-----5:R-:W-:Y:S01]  /*4be0*/  HMMA.16816.F32 R40, R4, R18, R40 ;  /* 0x000000120428723c */ /* 0x020fe20000001828 */
[----:B------:R-:W-:Y:S01]  /*4bf0*/  LOP3.LUT R18, R231, R216, R25, 0x96, !PT ;  /* 0x000000d8e7127212 */ /* 0x000fe200078e9619 */
[----:B------:R-:W-:-:S04]  /*4c00*/  IMAD.WIDE.U32 R24, R24, -0x2daee0ad, RZ ;  /* 0xd2511f5318187825 */ /* 0x000fc800078e00ff */
[----:B------:R-:W-:Y:S02]  /*4c10*/  IMAD.WIDE.U32 R18, R18, -0x2daee0ad, RZ ;  /* 0xd2511f5312127825 */ /* 0x000fe400078e00ff */
[----:B------:R-:W-:Y:S03]  /*4c20*/  HMMA.16816.F32 R36, R4, R16, R36 ;  /* 0x000000100424723c */ /* 0x000fe60000001824 */
[----:B------:R-:W-:Y:S02]  /*4c30*/  LOP3.LUT R16, R229, R202, R19, 0x96, !PT ;  /* 0x000000cae5107212 */ /* 0x000fe400078e9613 */
[----:B------:R-:W-:-:S03]  /*4c40*/  LOP3.LUT R228, R228, R18, R25, 0x96, !PT ;  /* 0x00000012e4e47212 */ /* 0x000fc600078e9619 */
[----:B----4-:R-:W-:Y:S01]  /*4c50*/  HMMA.16816.F32 R60, R4, R8, R60 ;  /* 0x00000008043c723c */ /* 0x010fe2000000183c */
[----:B------:R-:W-:-:S04]  /*4c60*/  IMAD.WIDE.U32 R16, R16, -0x326172a9, RZ ;  /* 0xcd9e8d5710107825 */ /* 0x000fc800078e00ff */
[----:B------:R-:W-:-:S03]  /*4c70*/  IMAD.WIDE.U32 R228, R228, -0x326172a9, RZ ;  /* 0xcd9e8d57e4e47825 */ /* 0x000fc600078e00ff */
[----:B------:R-:W-:Y:S01]  /*4c80*/  HMMA.16816.F32 R64, R4, R10, R64 ;  /* 0x0000000a0440723c */ /* 0x000fe20000001840 */
[----:B------:R-:W4:Y:S01]  /*4c90*/  LDSM.16.MT88.4 R8, [R207+0x10800] ;  /* 0x01080000cf08783b */ /* 0x000f220000004200 */
[----:B------:R-:W-:-:S06]  /*4ca0*/  LOP3.LUT R226, R226, R16, R229, 0x96, !PT ;  /* 0x00000010e2e27212 */ /* 0x000fcc00078e96e5 */
[C---:B--2---:R-:W-:Y:S01]  /*4cb0*/  HMMA.16816.F32 R68, R4.reuse, R20, R68 ;  /* 0x000000140444723c */ /* 0x044fe20000001844 */
[----:B------:R-:W-:Y:S01]  /*4cc0*/  LOP3.LUT R20, R227, R200, R17, 0x96, !PT ;  /* 0x000000c8e3147212 */ /* 0x000fe200078e9611 */
[----:B------:R-:W-:Y:S01]  /*4cd0*/  IMAD.WIDE.U32 R226, R226, -0x2daee0ad, RZ ;  /* 0xd2511f53e2e27825 */ /* 0x000fe200078e00ff */
[----:B------:R-:W2:Y:S03]  /*4ce0*/  LDSM.16.MT88.4 R16, [R206+0x10800] ;  /* 0x01080000ce10783b */ /* 0x000ea60000004200 */
[----:B------:R-:W-:Y:S02]  /*4cf0*/  IMAD.WIDE.U32 R20, R20, -0x2daee0ad, RZ ;  /* 0xd2511f5314147825 */ /* 0x000fe400078e00ff */
[----:B---3--:R-:W-:Y:S01]  /*4d00*/  HMMA.16816.F32 R76, R4, R12, R76 ;  /* 0x0000000c044c723c */ /* 0x008fe2000000184c */
[----:B------:R-:W-:Y:S01]  /*4d10*/  LOP3.LUT R214, R214, R20, R227, 0x96, !PT ;  /* 0x00000014d6d67212 */ /* 0x000fe200078e96e3 */
[----:B------:R-:W-:Y:S01]  /*4d20*/  IMAD.IADD R227, R148, 0x1, R175 ;  /* 0x0000000194e37824 */ /* 0x000fe200078e02af */
[----:B------:R-:W-:-:S03]  /*4d30*/  LOP3.LUT R230, R215, R24, R21, 0x96, !PT ;  /* 0x00000018d7e67212 */ /* 0x000fc600078e9615 */
[----:B------:R-:W-:Y:S02]  /*4d40*/  IMAD.WIDE.U32 R214, R214, -0x326172a9, RZ ;  /* 0xcd9e8d57d6d67825 */ /* 0x000fe400078e00ff */
[C---:B------:R-:W-:Y:S02]  /*4d50*/  HMMA.16816.F32 R80, R4.reuse, R14, R80 ;  /* 0x0000000e0450723c */ /* 0x040fe40000001850 */
[----:B------:R-:W-:Y:S01]  /*4d60*/  IMAD.MOV.U32 R12, RZ, RZ, R214 ;  /* 0x000000ffff0c7224 */ /* 0x000fe200078e00d6 */
[----:B------:R-:W-:Y:S01]  /*4d70*/  PRMT R13, R214, 0x7773, RZ ;  /* 0x00007773d60d7816 */ /* 0x000fe200000000ff */
[----:B------:R-:W-:Y:S01]  /*4d80*/  IMAD.WIDE.U32 R230, R230, -0x326172a9, RZ ;  /* 0xcd9e8d57e6e67825 */ /* 0x000fe200078e00ff */
[----:B------:R-:W-:Y:S02]  /*4d90*/  PRMT R20, R214, 0x7772, RZ ;  /* 0x00007772d6147816 */ /* 0x000fe400000000ff */
[----:B------:R-:W-:Y:S01]  /*4da0*/  LOP3.LUT R12, R12, 0xff, RZ, 0xc0, !PT ;  /* 0x000000ff0c0c7812 */ /* 0x000fe200078ec0ff */
[----:B------:R-:W-:Y:S01]  /*4db0*/  HMMA.16816.F32 R72, R4, R22, R72 ;  /* 0x000000160448723c */ /* 0x000fe20000001848 */
[----:B------:R-:W-:-:S02]  /*4dc0*/  PRMT R21, R214, 0x7771, RZ ;  /* 0x00007771d6157816 */ /* 0x000fc400000000ff */
[----:B------:R-:W-:Y:S02]  /*4dd0*/  PRMT R20, R20, 0x5410, R13 ;  /* 0x0000541014147816 */ /* 0x000fe4000000000d */
[----:B------:R-:W-:Y:S02]  /*4de0*/  PRMT R21, R12, 0x5410, R21 ;  /* 0x000054100c157816 */ /* 0x000fe40000000015 */
[----:B------:R-:W3:Y:S01]  /*4df0*/  LDSM.16.MT88.4 R12, [R211+0xf000] ;  /* 0x00f00000d30c783b */ /* 0x000ee20000004200 */
[----:B------:R-:W-:Y:S01]  /*4e00*/  LOP3.LUT R22, R190, R230, R215, 0x96, !PT ;  /* 0x000000e6be167212 */ /* 0x000fe200078e96d7 */
[----:B----4-:R-:W-:Y:S01]  /*4e10*/  HMMA.16816.F32 R84, R4, R8, R84 ;  /* 0x000000080454723c */ /* 0x010fe20000001854 */
[----:B------:R-:W-:Y:S02]  /*4e20*/  LOP3.LUT R20, R20, 0xff00ff, RZ, 0xc0, !PT ;  /* 0x00ff00ff14147812 */ /* 0x000fe400078ec0ff */
[C---:B------:R-:W-:Y:S02]  /*4e30*/  LOP3.LUT R8, R22.reuse, 0xffff, RZ, 0xc0, !PT ;  /* 0x0000ffff16087812 */ /* 0x040fe400078ec0ff */
[----:B------:R-:W-:-:S02]  /*4e40*/  LOP3.LUT R9, R22, 0xff, RZ, 0xc0, !PT ;  /* 0x000000ff16097812 */ /* 0x000fc400078ec0ff */
[----:B------:R-:W-:Y:S01]  /*4e50*/  SHF.R.U32.HI R8, RZ, 0x8, R8 ;  /* 0x00000008ff087819 */ /* 0x000fe20000011608 */
[C---:B--2---:R-:W-:Y:S01]  /*4e60*/  HMMA.16816.F32 R92, R4.reuse, R16, R92 ;  /* 0x00000010045c723c */ /* 0x044fe2000000185c */
[----:B------:R-:W-:Y:S02]  /*4e70*/  SHF.R.U32.HI R17, RZ, 0x18, R22 ;  /* 0x00000018ff117819 */ /* 0x000fe40000011616 */
[----:B------:R-:W-:Y:S02]  /*4e80*/  PRMT R8, R9, 0x5410, R8 ;  /* 0x0000541009087816 */ /* 0x000fe40000000008 */
[----:B------:R-:W-:Y:S02]  /*4e90*/  PRMT R9, R22, 0x7632, R9 ;  /* 0x0000763216097816 */ /* 0x000fe40000000009 */
[C---:B------:R-:W-:Y:S01]  /*4ea0*/  F2FP.F16.F32.PACK_AB R214, R184.reuse, R182 ;  /* 0x000000b6b8d6723e */ /* 0x040fe200000000ff */
[----:B------:R-:W-:Y:S01]  /*4eb0*/  HMMA.16816.F32 R44, R4, R32, R44 ;  /* 0x00000020042c723c */ /* 0x000fe2000000182c */
[----:B------:R-:W-:Y:S01]  /*4ec0*/  LOP3.LUT R9, R9, 0xff, RZ, 0xc0, !PT ;  /* 0x000000ff09097812 */ /* 0x000fe200078ec0ff */
[----:B------:R-:W-:Y:S01]  /*4ed0*/  FADD.FTZ R184, R184, R151 ;  /* 0x00000097b8b87221 */ /* 0x000fe20000010000 */
[----:B------:R-:W-:-:S02]  /*4ee0*/  HSET2.LE.AND R16, R8, R176, PT ;  /* 0x000000b008107233 */ /* 0x000fc40003803000 */
[----:B------:R-:W-:Y:S01]  /*4ef0*/  F2FP.F16.F32.PACK_AB R8, R177, R178 ;  /* 0x000000b2b108723e */ /* 0x000fe200000000ff */
[----:B------:R-:W-:Y:S01]  /*4f00*/  FADD.FTZ R178, R178, R155 ;  /* 0x0000009bb2b27221 */ /* 0x000fe20000010000 */
[----:B------:R-:W-:Y:S01]  /*4f10*/  PRMT R17, R9, 0x5410, R17 ;  /* 0x0000541009117816 */ /* 0x000fe20000000011 */
[C---:B------:R-:W-:Y:S01]  /*4f20*/  HMMA.16816.F32 R48, R4.reuse, R34, R48 ;  /* 0x000000220430723c */ /* 0x040fe20000001830 */
[----:B------:R-:W-:Y:S01]  /*4f30*/  LOP3.LUT R16, R8, R16, RZ, 0xc0, !PT ;  /* 0x0000001008107212 */ /* 0x000fe200078ec0ff */
[----:B------:R-:W-:Y:S01]  /*4f40*/  LDSM.16.MT88.4 R32, [R207+0xd000] ;  /* 0x00d00000cf20783b */ /* 0x000fe20000004200 */
[----:B------:R-:W-:Y:S01]  /*4f50*/  SEL R215, R188, 0xffffffe0, !P3 ;  /* 0xffffffe0bcd77807 */ /* 0x000fe20005800000 */
[----:B------:R-:W-:Y:S01]  /*4f60*/  FADD.FTZ R178, R177, R178 ;  /* 0x000000b2b1b27221 */ /* 0x000fe20000010000 */
[----:B------:R-:W-:Y:S01]  /*4f70*/  HSET2.LE.AND R17, R17, R176, PT ;  /* 0x000000b011117233 */ /* 0x000fe20003803000 */
[----:B------:R-:W-:Y:S01]  /*4f80*/  FADD.FTZ R184, R185, R184 ;  /* 0x000000b8b9b87221 */ /* 0x000fe20000010000 */
[----:B------:R-:W-:Y:S01]  /*4f90*/  LOP3.LUT R228, R204, R228, R231, 0x96, !PT ;  /* 0x000000e4cce47212 */ /* 0x000fe200078e96e7 */
[----:B------:R-:W-:Y:S01]  /*4fa0*/  HMMA.16816.F32 R120, R4, R136, R120 ;  /* 0x000000880478723c */ /* 0x000fe20000001878 */
[----:B------:R-:W-:Y:S01]  /*4fb0*/  IMAD.IADD R215, R215, 0x1, R175 ;  /* 0x00000001d7d77824 */ /* 0x000fe200078e02af */
[----:B------:R-:W-:Y:S01]  /*4fc0*/  LOP3.LUT R17, R214, R17, RZ, 0xc0, !PT ;  /* 0x00000011d6117212 */ /* 0x000fe200078ec0ff */
[----:B------:R-:W-:Y:S01]  /*4fd0*/  MUFU.EX2 R204, R146 ;  /* 0x0000009200cc7308 */ /* 0x000fe20000000800 */
[----:B------:R-:W-:Y:S01]  /*4fe0*/  FFMA.FTZ R214, R145, UR7, -R144 ;  /* 0x0000000791d67c23 */ /* 0x000fe20008010890 */
[----:B------:R-:W-:-:S03]  /*4ff0*/  IMAD.WIDE.U32 R228, R228, -0x2daee0ad, RZ ;  /* 0xd2511f53e4e47825 */ /* 0x000fc600078e00ff */
[C---:B------:R-:W-:Y:S01]  /*5000*/  HMMA.16816.F32 R116, R4.reuse, R138, R116 ;  /* 0x0000008a0474723c */ /* 0x040fe20000001874 */
[----:B------:R2:W-:Y:S01]  /*5010*/  LDSM.16.MT88.4 R136, [R211+0xd000] ;  /* 0x00d00000d388783b */ /* 0x0005e20000004200 */
[----:B------:R-:W-:Y:S01]  /*5020*/  LOP3.LUT R226, R205, R226, R229, 0x96, !PT ;  /* 0x000000e2cde27212 */ /* 0x000fe200078e96e5 */
[----:B------:R-:W-:Y:S01]  /*5030*/  FFMA.FTZ R205, R143, UR7, -R140 ;  /* 0x000000078fcd7c23 */ /* 0x000fe2000801088c */
[----:B------:R-:W-:Y:S04]  /*5040*/  MUFU.EX2 R214, R214 ;  /* 0x000000d600d67308 */ /* 0x000fe80000000800 */
[C---:B------:R-:W-:Y:S01]  /*5050*/  HMMA.16816.F32 R108, R4.reuse, R26, R108 ;  /* 0x0000001a046c723c */ /* 0x040fe2000000186c */
[----:B------:R-:W-:Y:S03]  /*5060*/  LDSM.16.MT88.4 R24, [R206+0xd000] ;  /* 0x00d00000ce18783b */ /* 0x000fe60000004200 */
[----:B------:R-:W4:Y:S04]  /*5070*/  MUFU.EX2 R205, R205 ;  /* 0x000000cd00cd7308 */ /* 0x000f280000000800 */
[C---:B------:R-:W-:Y:S01]  /*5080*/  HMMA.16816.F32 R88, R4.reuse, R10, R88 ;  /* 0x0000000a0458723c */ /* 0x040fe20000001858 */
[----:B------:R1:W5:Y:S07]  /*5090*/  LDSM.16.MT88.4 R8, [R206+0xf000] ;  /* 0x00f00000ce08783b */ /* 0x00036e0000004200 */
[----:B------:R-:W-:Y:S01]  /*50a0*/  HMMA.16816.F32 R96, R4, R18, R96 ;  /* 0x000000120460723c */ /* 0x000fe20000001860 */
[----:B------:R-:W-:-:S02]  /*50b0*/  HSET2.LE.AND R18, R21, R176, PT ;  /* 0x000000b015127233 */ /* 0x000fc40003803000 */
[----:B------:R-:W-:Y:S02]  /*50c0*/  HSET2.LE.AND R19, R20, R176, PT ;  /* 0x000000b014137233 */ /* 0x000fe40003803000 */
[----:B--2---:R-:W-:Y:S01]  /*50d0*/  F2FP.F16.F32.PACK_AB R211, R181, R179 ;  /* 0x000000b3b5d3723e */ /* 0x004fe200000000ff */
[----:B------:R-:W-:Y:S01]  /*50e0*/  LDSM.16.MT88.4 R20, [R215+0x11000] ;  /* 0x01100000d714783b */ /* 0x000fe20000004200 */
[----:B------:R-:W-:Y:S01]  /*50f0*/  FADD.FTZ R179, R179, R178 ;  /* 0x000000b2b3b37221 */ /* 0x000fe20000010000 */
[----:B------:R-:W-:Y:S01]  /*5100*/  HMMA.16816.F32 R128, R4, R28, R128 ;  /* 0x0000001c0480723c */ /* 0x000fe20000001880 */
[----:B------:R-:W-:Y:S01]  /*5110*/  LOP3.LUT R18, R211, R18, RZ, 0xc0, !PT ;  /* 0x00000012d3127212 */ /* 0x000fe200078ec0ff */
[----:B------:R-:W-:Y:S01]  /*5120*/  FFMA.FTZ R211, R142, UR7, -R140 ;  /* 0x000000078ed37c23 */ /* 0x000fe2000801088c */
[----:B------:R-:W-:Y:S01]  /*5130*/  FADD.FTZ R179, R181, R179 ;  /* 0x000000b3b5b37221 */ /* 0x000fe20000010000 */
[----:B-1----:R-:W-:-:S04]  /*5140*/  F2FP.F16.F32.PACK_AB R206, R186, R185 ;  /* 0x000000b9bace723e */ /* 0x002fc800000000ff */
[----:B------:R-:W-:Y:S01]  /*5150*/  HMMA.16816.F32 R124, R4, R30, R124 ;  /* 0x0000001e047c723c */ /* 0x000fe2000000187c */
[----:B------:R-:W1:Y:S01]  /*5160*/  LDSM.16.MT88.4 R4, [R207+0x11000] ;  /* 0x01100000cf04783b */ /* 0x000e620000004200 */
[----:B------:R-:W2:Y:S01]  /*5170*/  MUFU.EX2 R211, R211 ;  /* 0x000000d300d37308 */ /* 0x000ea20000000800 */
[----:B------:R-:W-:Y:S01]  /*5180*/  LOP3.LUT R19, R206, R19, RZ, 0xc0, !PT ;  /* 0x00000013ce137212 */ /* 0x000fe200078ec0ff */
[----:B------:R-:W-:Y:S01]  /*5190*/  FFMA.FTZ R206, R147, UR7, -R144 ;  /* 0x0000000793ce7c23 */ /* 0x000fe20008010890 */
[----:B------:R-:W-:Y:S01]  /*51a0*/  LDSM.16.MT88.4 R28, [R207+0xf000] ;  /* 0x00f00000cf1c783b */ /* 0x000fe20000004200 */
[----:B------:R-:W-:-:S04]  /*51b0*/  FADD.FTZ R186, R186, R184 ;  /* 0x000000b8baba7221 */ /* 0x000fc80000010000 */
[----:B---3--:R-:W-:Y:S01]  /*51c0*/  HMMA.16816.F32 R44, R16, R12, R44 ;  /* 0x0000000c102c723c */ /* 0x008fe2000000182c */
[----:B------:R-:W3:Y:S01]  /*51d0*/  MUFU.EX2 R206, R206 ;  /* 0x000000ce00ce7308 */ /* 0x000ee20000000800 */
[----:B------:R-:W-:-:S04]  /*51e0*/  FADD.FTZ R186, R183, R186 ;  /* 0x000000bab7ba7221 */ /* 0x000fc80000010000 */
[----:B----4-:R-:W-:Y:S02]  /*51f0*/  FADD.FTZ R186, R205, R186 ;  /* 0x000000bacdba7221 */ /* 0x010fe40000010000 */
[----:B------:R-:W-:Y:S01]  /*5200*/  HMMA.16816.F32 R48, R16, R14, R48 ;  /* 0x0000000e1030723c */ /* 0x000fe20000001830 */
[----:B------:R-:W4:Y:S01]  /*5210*/  LDSM.16.MT88.4 R12, [R175+0xd000] ;  /* 0x00d00000af0c783b */ /* 0x000f220000004200 */
[----:B--2---:R-:W-:-:S06]  /*5220*/  FADD.FTZ R186, R211, R186 ;  /* 0x000000bad3ba7221 */ /* 0x004fcc0000010000 */
[C---:B-----5:R-:W-:Y:S08]  /*5230*/  HMMA.16816.F32 R60, R16.reuse, R8, R60 ;  /* 0x00000008103c723c */ /* 0x060ff0000000183c */
[C---:B------:R-:W-:Y:S01]  /*5240*/  HMMA.16816.F32 R64, R16.reuse, R10, R64 ;  /* 0x0000000a1040723c */ /* 0x040fe20000001840 */
[----:B------:R-:W2:Y:S07]  /*5250*/  LDSM.16.MT88.4 R8, [R175+0xf000] ;  /* 0x00f00000af08783b */ /* 0x000eae0000004200 */
[C---:B-1----:R-:W-:Y:S08]  /*5260*/  HMMA.16816.F32 R84, R16.reuse, R4, R84 ;  /* 0x000000041054723c */ /* 0x042ff00000001854 */
[C---:B------:R-:W-:Y:S01]  /*5270*/  HMMA.16816.F32 R88, R16.reuse, R6, R88 ;  /* 0x000000061058723c */ /* 0x040fe20000001858 */
[----:B------:R-:W1:Y:S07]  /*5280*/  LDSM.16.MT88.4 R4, [R175+0x11000] ;  /* 0x01100000af04783b */ /* 0x000e6e0000004200 */
[----:B------:R-:W-:Y:S01]  /*5290*/  HMMA.16816.F32 R76, R16, R20, R76 ;  /* 0x00000014104c723c */ /* 0x000fe2000000184c */
[----:B------:R-:W-:Y:S01]  /*52a0*/  PRMT R20, R228, 0x7772, RZ ;  /* 0x00007772e4147816 */ /* 0x000fe200000000ff */
[----:B------:R-:W-:-:S05]  /*52b0*/  IMAD.MOV.U32 R21, RZ, RZ, R228 ;  /* 0x000000ffff157224 */ /* 0x000fca00078e00e4 */
[----:B------:R-:W-:Y:S01]  /*52c0*/  LOP3.LUT R21, R21, 0xff, RZ, 0xc0, !PT ;  /* 0x000000ff15157812 */ /* 0x000fe200078ec0ff */
[----:B----4-:R-:W-:Y:S01]  /*52d0*/  HMMA.16816.F32 R128, R16, R12, R128 ;  /* 0x0000000c1080723c */ /* 0x010fe20000001880 */
[----:B------:R-:W-:-:S05]  /*52e0*/  SEL R12, R188, 0xffffffe0, !P3 ;  /* 0xffffffe0bc0c7807 */ /* 0x000fca0005800000 */
[----:B------:R-:W-:Y:S02]  /*52f0*/  IMAD.IADD R227, R12, 0x1, R227 ;  /* 0x000000010ce37824 */ /* 0x000fe400078e02e3 */
[C---:B------:R-:W-:Y:S03]  /*5300*/  HMMA.16816.F32 R120, R16.reuse, R136, R120 ;  /* 0x000000881078723c */ /* 0x040fe60000001878 */
[----:B------:R-:W4:Y:S05]  /*5310*/  LDSM.16.MT88.4 R144, [R227+0x11000] ;  /* 0x01100000e390783b */ /* 0x000f2a0000004200 */
[----:B--2---:R-:W-:Y:S01]  /*5320*/  HMMA.16816.F32 R36, R16, R8, R36 ;  /* 0x000000081024723c */ /* 0x004fe20000001824 */
[----:B------:R-:W-:-:S02]  /*5330*/  PRMT R9, R228, 0x7773, RZ ;  /* 0x00007773e4097816 */ /* 0x000fc400000000ff */
[----:B------:R-:W-:Y:S02]  /*5340*/  PRMT R8, R228, 0x7771, RZ ;  /* 0x00007771e4087816 */ /* 0x000fe400000000ff */
[----:B------:R-:W-:Y:S02]  /*5350*/  PRMT R20, R20, 0x5410, R9 ;  /* 0x0000541014147816 */ /* 0x000fe40000000009 */
[C---:B------:R-:W-:Y:S01]  /*5360*/  LOP3.LUT R9, R226.reuse, 0xff, RZ, 0xc0, !PT ;  /* 0x000000ffe2097812 */ /* 0x040fe200078ec0ff */
[----:B------:R-:W-:Y:S01]  /*5370*/  HMMA.16816.F32 R40, R16, R10, R40 ;  /* 0x0000000a1028723c */ /* 0x000fe20000001828 */
[C---:B------:R-:W-:Y:S02]  /*5380*/  LOP3.LUT R11, R226.reuse, 0xffff, RZ, 0xc0, !PT ;  /* 0x0000ffffe20b7812 */ /* 0x040fe400078ec0ff */
[----:B------:R-:W-:Y:S02]  /*5390*/  PRMT R10, R226, 0x7632, R10 ;  /* 0x00007632e20a7816 */ /* 0x000fe4000000000a */
[----:B------:R-:W-:-:S02]  /*53a0*/  SHF.R.U32.HI R11, RZ, 0x8, R11 ;  /* 0x00000008ff0b7819 */ /* 0x000fc4000001160b */
[----:B------:R-:W-:Y:S01]  /*53b0*/  LOP3.LUT R10, R10, 0xff, RZ, 0xc0, !PT ;  /* 0x000000ff0a0a7812 */ /* 0x000fe200078ec0ff */
[C---:B-1----:R-:W-:Y:S01]  /*53c0*/  HMMA.16816.F32 R68, R16.reuse, R4, R68 ;  /* 0x000000041044723c */ /* 0x042fe20000001844 */
[----:B------:R-:W-:Y:S01]  /*53d0*/  PRMT R5, R9, 0x5410, R11 ;  /* 0x0000541009057816 */ /* 0x000fe2000000000b */
[----:B------:R-:W-:Y:S01]  /*53e0*/  FFMA.FTZ R9, R141, UR7, -R140 ;  /* 0x000000078d097c23 */ /* 0x000fe2000801088c */
[----:B------:R-:W-:Y:S01]  /*53f0*/  PRMT R8, R21, 0x5410, R8 ;  /* 0x0000541015087816 */ /* 0x000fe20000000008 */
[----:B------:R-:W-:Y:S01]  /*5400*/  LDSM.16.MT88.4 R140, [R215+0xf800] ;  /* 0x00f80000d78c783b */ /* 0x000fe20000004200 */
[----:B------:R-:W-:Y:S02]  /*5410*/  SHF.R.U32.HI R226, RZ, 0x18, R226 ;  /* 0x00000018ffe27819 */ /* 0x000fe400000116e2 */
[----:B------:R-:W-:Y:S01]  /*5420*/  LOP3.LUT R20, R20, 0xff00ff, RZ, 0xc0, !PT ;  /* 0x00ff00ff14147812 */ /* 0x000fe200078ec0ff */
[----:B------:R-:W-:Y:S01]  /*5430*/  HMMA.16816.F32 R116, R16, R138, R116 ;  /* 0x0000008a1074723c */ /* 0x000fe20000001874 */
[----:B------:R-:W-:Y:S01]  /*5440*/  LDSM.16.MT88.4 R136, [R215+0x11800] ;  /* 0x01180000d788783b */ /* 0x000fe20000004200 */
[----:B------:R-:W-:-:S02]  /*5450*/  PRMT R4, R10, 0x5410, R226 ;  /* 0x000054100a047816 */ /* 0x000fc400000000e2 */
[--C-:B------:R-:W-:Y:S02]  /*5460*/  HSET2.LE.AND R5, R5, R176.reuse, PT ;  /* 0x000000b005057233 */ /* 0x100fe40003803000 */
[----:B------:R-:W-:Y:S02]  /*5470*/  F2FP.F16.F32.PACK_AB R21, R214, R204 ;  /* 0x000000ccd615723e */ /* 0x000fe400000000ff */
[C---:B------:R-:W-:Y:S01]  /*5480*/  HMMA.16816.F32 R124, R16.reuse, R14, R124 ;  /* 0x0000000e107c723c */ /* 0x040fe2000000187c */
[----:B------:R1:W2:Y:S07]  /*5490*/  LDSM.16.MT88.4 R12, [R215+0xd800] ;  /* 0x00d80000d70c783b */ /* 0x0002ae0000004200 */
[----:B------:R-:W-:Y:S01]  /*54a0*/  HMMA.16816.F32 R72, R16, R6, R72 ;  /* 0x000000061048723c */ /* 0x000fe20000001848 */
[----:B------:R-:W-:-:S02]  /*54b0*/  HSET2.LE.AND R6, R8, R176, PT ;  /* 0x000000b008067233 */ /* 0x000fc40003803000 */
[--C-:B------:R-:W-:Y:S02]  /*54c0*/  HSET2.LE.AND R7, R20, R176.reuse, PT ;  /* 0x000000b014077233 */ /* 0x100fe40003803000 */
[----:B------:R-:W-:Y:S02]  /*54d0*/  HSET2.LE.AND R176, R4, R176, PT ;  /* 0x000000b004b07233 */ /* 0x000fe40003803000 */
[----:B---3--:R-:W-:Y:S01]  /*54e0*/  F2FP.F16.F32.PACK_AB R4, R206, R187 ;  /* 0x000000bbce04723e */ /* 0x008fe200000000ff */
[C---:B------:R-:W-:Y:S01]  /*54f0*/  HMMA.16816.F32 R112, R16.reuse, R32, R112 ;  /* 0x000000201070723c */ /* 0x040fe20000001870 */
[----:B------:R-:W-:Y:S01]  /*5500*/  F2FP.F16.F32.PACK_AB R20, R205, R183 ;  /* 0x000000b7cd14723e */ /* 0x000fe200000000ff */
[----:B------:R-:W-:Y:S01]  /*5510*/  FADD.FTZ R187, R187, R179 ;  /* 0x000000b3bbbb7221 */ /* 0x000fe20000010000 */
[----:B------:R-:W-:Y:S02]  /*5520*/  LOP3.LUT R4, R4, R5, RZ, 0xc0, !PT ;  /* 0x0000000504047212 */ /* 0x000fe400078ec0ff */
[----:B------:R-:W-:Y:S01]  /*5530*/  LOP3.LUT R5, R20, R176, RZ, 0xc0, !PT ;  /* 0x000000b014057212 */ /* 0x000fe200078ec0ff */
[----:B------:R-:W-:Y:S01]  /*5540*/  FADD.FTZ R187, R206, R187 ;  /* 0x000000bbcebb7221 */ /* 0x000fe20000010000 */
[----:B------:R-:W-:Y:S01]  /*5550*/  LOP3.LUT R6, R21, R6, RZ, 0xc0, !PT ;  /* 0x0000000615067212 */ /* 0x000fe200078ec0ff */
[----:B------:R-:W-:Y:S01]  /*5560*/  HMMA.16816.F32 R108, R16, R34, R108 ;  /* 0x00000022106c723c */ /* 0x000fe2000000186c */
[----:B-1----:R1:W3:Y:S01]  /*5570*/  MUFU.EX2 R215, R9 ;  /* 0x0000000900d77308 */ /* 0x0022e20000000800 */
[----:B------:R-:W-:Y:S01]  /*5580*/  LDSM.16.MT88.4 R32, [R207+0xd800] ;  /* 0x00d80000cf20783b */ /* 0x000fe20000004200 */
[----:B------:R-:W-:-:S04]  /*5590*/  FADD.FTZ R187, R204, R187 ;  /* 0x000000bbccbb7221 */ /* 0x000fc80000010000 */
[----:B------:R-:W-:Y:S01]  /*55a0*/  FADD.FTZ R214, R214, R187 ;  /* 0x000000bbd6d67221 */ /* 0x000fe20000010000 */
[C---:B------:R-:W-:Y:S08]  /*55b0*/  HMMA.16816.F32 R52, R16.reuse, R28, R52 ;  /* 0x0000001c1034723c */ /* 0x040ff00000001834 */
[C---:B------:R-:W-:Y:S01]  /*55c0*/  HMMA.16816.F32 R56, R16.reuse, R30, R56 ;  /* 0x0000001e1038723c */ /* 0x040fe20000001838 */
[----:B------:R-:W-:Y:S04]  /*55d0*/  LDSM.16.MT88.4 R28, [R207+0x11800] ;  /* 0x01180000cf1c783b */ /* 0x000fe80000004200 */
[----:B-1----:R-:W1:Y:S03]  /*55e0*/  LDSM.16.MT88.4 R8, [R207+0xf800] ;  /* 0x00f80000cf08783b */ /* 0x002e660000004200 */
[C---:B------:R-:W-:Y:S08]  /*55f0*/  HMMA.16816.F32 R104, R16.reuse, R24, R104 ;  /* 0x000000181068723c */ /* 0x040ff00000001868 */
[C---:B------:R-:W-:Y:S01]  /*5600*/  HMMA.16816.F32 R100, R16.reuse, R26, R100 ;  /* 0x0000001a1064723c */ /* 0x040fe20000001864 */
[----:B------:R-:W-:Y:S07]  /*5610*/  LDSM.16.MT88.4 R24, [R175+0xd800] ;  /* 0x00d80000af18783b */ /* 0x000fee0000004200 */
[C---:B------:R-:W-:Y:S01]  /*5620*/  HMMA.16816.F32 R80, R16.reuse, R22, R80 ;  /* 0x000000161050723c */ /* 0x040fe20000001850 */
[----:B------:R-:W-:Y:S07]  /*5630*/  LDSM.16.MT88.4 R20, [R175+0xf800] ;  /* 0x00f80000af14783b */ /* 0x000fee0000004200 */
[----:B----4-:R-:W-:Y:S01]  /*5640*/  HMMA.16816.F32 R92, R16, R144, R92 ;  /* 0x00000090105c723c */ /* 0x010fe2000000185c */
[C---:B---3--:R-:W-:Y:S01]  /*5650*/  F2FP.F16.F32.PACK_AB R144, R215.reuse, R211 ;  /* 0x000000d3d790723e */ /* 0x048fe200000000ff */
[----:B------:R-:W-:-:S03]  /*5660*/  FADD.FTZ R211, R215, R186 ;  /* 0x000000bad7d37221 */ /* 0x000fc60000010000 */
[----:B------:R-:W-:-:S03]  /*5670*/  LOP3.LUT R7, R144, R7, RZ, 0xc0, !PT ;  /* 0x0000000790077212 */ /* 0x000fc600078ec0ff */
[----:B------:R-:W-:Y:S01]  /*5680*/  HMMA.16816.F32 R96, R16, R146, R96 ;  /* 0x000000921060723c */ /* 0x000fe20000001860 */
[----:B------:R-:W3:Y:S07]  /*5690*/  LDSM.16.MT88.4 R16, [R175+0x11800] ;  /* 0x01180000af10783b */ /* 0x000eee0000004200 */
[C---:B--2---:R-:W-:Y:S08]  /*56a0*/  HMMA.16816.F32 R120, R4.reuse, R12, R120 ;  /* 0x0000000c0478723c */ /* 0x044ff00000001878 */
[C---:B------:R-:W-:Y:S01]  /*56b0*/  HMMA.16816.F32 R116, R4.reuse, R14, R116 ;  /* 0x0000000e0474723c */ /* 0x040fe20000001874 */
[----:B------:R-:W2:Y:S07]  /*56c0*/  LDSM.16.MT88.4 R12, [R227+0xd800] ;  /* 0x00d80000e30c783b */ /* 0x000eae0000004200 */
[C---:B-1----:R-:W-:Y:S08]  /*56d0*/  HMMA.16816.F32 R52, R4.reuse, R8, R52 ;  /* 0x000000080434723c */ /* 0x042ff00000001834 */
[C---:B------:R-:W-:Y:S01]  /*56e0*/  HMMA.16816.F32 R56, R4.reuse, R10, R56 ;  /* 0x0000000a0438723c */ /* 0x040fe20000001838 */
[----:B------:R-:W1:Y:S07]  /*56f0*/  LDSM.16.MT88.4 R8, [R227+0xf800] ;  /* 0x00f80000e308783b */ /* 0x000e6e0000004200 */
[C---:B------:R-:W-:Y:S08]  /*5700*/  HMMA.16816.F32 R44, R4.reuse, R140, R44 ;  /* 0x0000008c042c723c */ /* 0x040ff0000000182c */
        /* <DEDUP_REMOVED lines=17> */
[C---:B------:R-:W-:Y:S08]  /*5820*/  HMMA.16816.F32 R64, R4.reuse, R10, R64 ;  /* 0x0000000a0440723c */ /* 0x040ff00000001840 */
[C---:B---3--:R-:W-:Y:S08]  /*5830*/  HMMA.16816.F32 R92, R4.reuse, R16, R92 ;  /* 0x00000010045c723c */ /* 0x048ff0000000185c */
[----:B------:R-:W-:Y:S01]  /*5840*/  HMMA.16816.F32 R96, R4, R18, R96 ;  /* 0x000000120460723c */ /* 0x000fe20000001860 */
[----:B------:R-:W-:-:S04]  /*5850*/  NOP ;  /* 0x0000000000007918 */ /* 0x000fc80000000000 */
[----:B------:R-:W-:-:S15]  /*5860*/  @!P0 BRA `(.L_x_1336) ;  /* 0x0000003c00508947 */ /* 0x000fde0003800000 */
[----:B------:R-:W1:Y:S01]  /*5870*/  LDC.64 R166, c[0x0][0x3c0] ;  /* 0x0000f000ffa67b82 */ /* 0x000e620000000a00 */
[----:B------:R-:W2:Y:S01]  /*5880*/  LDCU.64 UR4, c[0x0][0x3d8] ;  /* 0x00007b00ff0477ac */ /* 0x000ea20008000a00 */
[----:B------:R-:W-:Y:S01]  /*5890*/  IADD3 R8, P0, PT, R135, R209, RZ ;  /* 0x000000d187087210 */ /* 0x000fe20007f1e0ff */
[----:B------:R-:W-:Y:S01]  /*58a0*/  VIADD R0, R197, 0xfffffffe ;  /* 0xfffffffec5007836 */ /* 0x000fe20000000000 */
[----:B------:R-:W-:Y:S01]  /*58b0*/  SHF.R.U32.HI R2, RZ, 0x3, R164 ;  /* 0x00000003ff027819 */ /* 0x000fe200000116a4 */
[----:B------:R-:W3:Y:S01]  /*58c0*/  LDCU.64 UR8, c[0x0][0x390] ;  /* 0x00007200ff0877ac */ /* 0x000ee20008000a00 */
[----:B------:R-:W-:Y:S01]  /*58d0*/  SHF.R.S32.HI R134, RZ, 0x1f, R168 ;  /* 0x0000001fff867819 */ /* 0x000fe200000114a8 */
[----:B------:R-:W-:Y:S01]  /*58e0*/  IMAD.X R9, RZ, RZ, R208, P0 ;  /* 0x000000ffff097224 */ /* 0x000fe200000e06d0 */
[----:B------:R-:W-:-:S04]  /*58f0*/  DEPBAR.LE SB0, 0x0 ;  /* 0x000080000000791a */ /* 0x000fc80000000000 */
[----:B------:R-:W-:Y:S01]  /*5900*/  IMAD.SHL.U32 R7, R164, 0x20, RZ ;  /* 0x00000020a4077824 */ /* 0x000fe200078e00ff */
[----:B------:R-:W-:Y:S01]  /*5910*/  LOP3.LUT R150, R150, 0x200, RZ, 0xc0, !PT ;  /* 0x0000020096967812 */ /* 0x000fe200078ec0ff */
[----:B------:R-:W-:Y:S01]  /*5920*/  IMAD.MOV.U32 R227, RZ, RZ, 0x20 ;  /* 0x00000020ffe37424 */ /* 0x000fe200078e00ff */
[----:B------:R-:W-:Y:S01]  /*5930*/  SHF.R.U32.HI R165, RZ, 0x1, R164 ;  /* 0x00000001ffa57819 */ /* 0x000fe200000116a4 */
[----:B------:R-:W-:Y:S01]  /*5940*/  VIADD R226, R225, UR6 ;  /* 0x00000006e1e27c36 */ /* 0x000fe20008000000 */
[----:B------:R-:W-:Y:S01]  /*5950*/  LOP3.LUT R7, R150, 0x7c00, R7, 0xf8, !PT ;  /* 0x00007c0096077812 */ /* 0x000fe200078ef807 */
[----:B--2---:R-:W-:Y:S01]  /*5960*/  IMAD R6, R134, UR4, RZ ;  /* 0x0000000486067c24 */ /* 0x004fe2000f8e02ff */
[----:B------:R-:W-:Y:S02]  /*5970*/  LOP3.LUT R184, R165, 0x8, RZ, 0xc0, !PT ;  /* 0x00000008a5b87812 */ /* 0x000fe400078ec0ff */
[----:B------:R-:W-:Y:S01]  /*5980*/  LOP3.LUT R210, R169, 0x1f8, RZ, 0xc0, !PT ;  /* 0x000001f8a9d27812 */ /* 0x000fe200078ec0ff */
[----:B------:R-:W-:Y:S01]  /*5990*/  IMAD R6, R168, UR5, R6 ;  /* 0x00000005a8067c24 */ /* 0x000fe2000f8e0206 */
[----:B------:R-:W-:Y:S01]  /*59a0*/  LOP3.LUT R184, R7, R149, R184, 0xf6, !PT ;  /* 0x0000009507b87212 */ /* 0x000fe200078ef6b8 */
[C---:B-1----:R-:W-:Y:S01]  /*59b0*/  IMAD R199, R2.reuse, R167, RZ ;  /* 0x000000a702c77224 */ /* 0x042fe200078e02ff */
[----:B------:R-:W-:Y:S01]  /*59c0*/  SEL R227, R227, 0xffffffe0, !P3 ;  /* 0xffffffe0e3e37807 */ /* 0x000fe20005800000 */
[----:B------:R-:W-:Y:S01]  /*59d0*/  IMAD.WIDE.U32 R8, R2, R166, R8 ;  /* 0x000000a602087225 */ /* 0x000fe200078e0008 */
[----:B------:R-:W-:-:S03]  /*59e0*/  LEA R184, R184, UR6, 0x1 ;  /* 0x00000006b8b87c11 */ /* 0x000fc6000f8e08ff */
[----:B------:R-:W-:Y:S02]  /*59f0*/  IMAD.IADD R9, R9, 0x1, R199 ;  /* 0x0000000109097824 */ /* 0x000fe400078e02c7 */
[----:B------:R-:W-:Y:S02]  /*5a00*/  IMAD R5, R0, R167, RZ ;  /* 0x000000a700057224 */ /* 0x000fe400078e02ff */
[----:B------:R-:W-:-:S04]  /*5a10*/  IMAD.WIDE.U32 R8, R168, UR4, R8 ;  /* 0x00000004a8087c25 */ /* 0x000fc8000f8e0008 */
[----:B------:R-:W-:Y:S01]  /*5a20*/  IMAD.IADD R6, R9, 0x1, R6 ;  /* 0x0000000109067824 */ /* 0x000fe200078e0206 */
[----:B------:R-:W-:Y:S01]  /*5a30*/  BAR.SYNC.DEFER_BLOCKING 0x0 ;  /* 0x0000000000007b1d */ /* 0x000fe20000010000 */
[----:B---3--:R-:W-:Y:S01]  /*5a40*/  LEA R4, P0, R8, UR8, 0x1 ;  /* 0x0000000808047c11 */ /* 0x008fe2000f8008ff */
[----:B------:R-:W-:Y:S01]  /*5a50*/  IMAD.WIDE.U32 R16, R0, R166, RZ ;  /* 0x000000a600107225 */ /* 0x000fe200078e00ff */
[----:B------:R-:W-:Y:S02]  /*5a60*/  SHF.L.U64.HI R9, R166, 0x4, R167 ;  /* 0x00000004a6097819 */ /* 0x000fe400000102a7 */
[----:B------:R-:W-:Y:S01]  /*5a70*/  LEA.HI.X R6, R8, UR9, R6, 0x1, P0 ;  /* 0x0000000908067c11 */ /* 0x000fe200080f0c06 */
[----:B------:R-:W-:Y:S01]  /*5a80*/  IMAD.SHL.U32 R10, R166, 0x10, RZ ;  /* 0x00000010a60a7824 */ /* 0x000fe200078e00ff */
[C---:B------:R-:W-:Y:S01]  /*5a90*/  LEA R14, P4, R16.reuse, R4, 0x7 ;  /* 0x00000004100e7211 */ /* 0x040fe200078838ff */
[----:B------:R-:W-:Y:S02]  /*5aa0*/  IMAD.IADD R5, R17, 0x1, R5 ;  /* 0x0000000111057824 */ /* 0x000fe400078e0205 */
[C-C-:B------:R-:W-:Y:S01]  /*5ab0*/  IMAD.IADD R204, R227.reuse, 0x1, R184.reuse ;  /* 0x00000001e3cc7824 */ /* 0x140fe200078e02b8 */
[----:B------:R-:W-:Y:S01]  /*5ac0*/  LEA R8, P0, R16, R10, 0x6 ;  /* 0x0000000a10087211 */ /* 0x000fe200078030ff */
[----:B------:R-:W-:Y:S01]  /*5ad0*/  IMAD.IADD R228, R226, 0x1, R227 ;  /* 0x00000001e2e47824 */ /* 0x000fe200078e02e3 */
[--C-:B------:R-:W-:Y:S01]  /*5ae0*/  LEA.HI.X R15, R16, R6, R5.reuse, 0x7, P4 ;  /* 0x00000006100f7211 */ /* 0x100fe200020f3c05 */
[----:B------:R-:W-:Y:S01]  /*5af0*/  IMAD.IADD R229, R148, 0x1, R184 ;  /* 0x0000000194e57824 */ /* 0x000fe200078e02b8 */
[----:B------:R-:W-:Y:S01]  /*5b00*/  LEA.HI.X R7, R16, R9, R5, 0x6, P0 ;  /* 0x0000000910077211 */ /* 0x000fe200000f3405 */
[----:B------:R-:W-:Y:S01]  /*5b10*/  IMAD.IADD R226, R226, 0x1, R148 ;  /* 0x00000001e2e27824 */ /* 0x000fe200078e0294 */
[----:B------:R-:W-:Y:S01]  /*5b20*/  LOP3.LUT R5, R210, 0x38, R164, 0x78, !PT ;  /* 0x00000038d2057812 */ /* 0x000fe200078e78a4 */
[C---:B------:R-:W-:Y:S01]  /*5b30*/  IMAD.IADD R230, R227.reuse, 0x1, R229 ;  /* 0x00000001e3e67824 */ /* 0x040fe200078e02e5 */
[----:B------:R-:W-:Y:S01]  /*5b40*/  IADD3 R10, P1, PT, R8, R10, RZ ;  /* 0x0000000a080a7210 */ /* 0x000fe20007f3e0ff */
[----:B------:R-:W-:Y:S01]  /*5b50*/  IMAD.IADD R227, R227, 0x1, R226 ;  /* 0x00000001e3e37824 */ /* 0x000fe200078e02e2 */
[----:B------:R-:W-:-:S02]  /*5b60*/  LOP3.LUT R5, R5, 0x1e00, R169, 0xf8, !PT ;  /* 0x00001e0005057812 */ /* 0x000fc400078ef8a9 */
[----:B------:R-:W-:Y:S01]  /*5b70*/  LEA R20, P4, R8, R4, 0x1 ;  /* 0x0000000408147211 */ /* 0x000fe200078808ff */
[----:B------:R-:W-:Y:S01]  /*5b80*/  IMAD.X R9, R7, 0x1, R9, P1 ;  /* 0x0000000107097824 */ /* 0x000fe200008e0609 */
[----:B------:R-:W-:Y:S02]  /*5b90*/  LEA R12, P0, R166, R8, 0x5 ;  /* 0x00000008a60c7211 */ /* 0x000fe400078028ff */
[----:B------:R-:W-:Y:S02]  /*5ba0*/  LEA R215, R5, UR6, 0x1 ;  /* 0x0000000605d77c11 */ /* 0x000fe4000f8e08ff */
[----:B------:R-:W-:Y:S02]  /*5bb0*/  LEA R16, P1, R10, R4, 0x1 ;  /* 0x000000040a107211 */ /* 0x000fe400078208ff */
[----:B------:R-:W-:Y:S01]  /*5bc0*/  LEA.HI.X R21, R8, R6, R7, 0x1, P4 ;  /* 0x0000000608157211 */ /* 0x000fe200020f0c07 */
[----:B------:R-:W-:Y:S01]  /*5bd0*/  @!PT LDS RZ, [RZ] ;  /* 0x00000000fffff984 */ /* 0x000fe20000000800 */
[----:B------:R-:W-:Y:S01]  /*5be0*/  @!PT LDS RZ, [RZ] ;  /* 0x00000000fffff984 */ /* 0x000fe20000000800 */
[----:B------:R-:W-:Y:S01]  /*5bf0*/  @!PT LDS RZ, [RZ] ;  /* 0x00000000fffff984 */ /* 0x000fe20000000800 */
[----:B------:R-:W-:Y:S01]  /*5c00*/  LDGSTS.E.BYPASS.LTC128B.128 [R215+0xc000], desc[UR10][R14.64] ;  /* 0x0c0000000ed77fae */ /* 0x000fe2000b981a0a */
[----:B------:R-:W-:-:S02]  /*5c10*/  LEA.HI.X R11, R166, R7, R167, 0x5, P0 ;  /* 0x00000007a60b7211 */ /* 0x000fc400000f2ca7 */
[----:B------:R-:W-:Y:S01]  /*5c20*/  LEA R18, P0, R12, R4, 0x1 ;  /* 0x000000040c127211 */ /* 0x000fe200078008ff */
[----:B------:R-:W-:Y:S01]  /*5c30*/  LDGSTS.E.BYPASS.LTC128B.128 [R215+0xe000], desc[UR10][R14.64+0x80] ;  /* 0x0e0000800ed77fae */ /* 0x000fe2000b981a0a */
[-C--:B------:R-:W-:Y:S02]  /*5c40*/  LEA.HI.X R17, R10, R6.reuse, R9, 0x1, P1 ;  /* 0x000000060a117211 */ /* 0x080fe400008f0c09 */
[----:B------:R-:W-:Y:S01]  /*5c50*/  LEA.HI.X R19, R12, R6, R11, 0x1, P0 ;  /* 0x000000060c137211 */ /* 0x000fe200000f0c0b */
[----:B------:R-:W-:Y:S04]  /*5c60*/  LDGSTS.E.BYPASS.LTC128B.128 [R215+0x10000], desc[UR10][R14.64+0x100] ;  /* 0x100001000ed77fae */ /* 0x000fe8000b981a0a */
[----:B------:R-:W-:Y:S04]  /*5c70*/  LDGSTS.E.BYPASS.LTC128B.128 [R215+0xc800], desc[UR10][R20.64] ;  /* 0x0c80000014d77fae */ /* 0x000fe8000b981a0a */
[----:B------:R-:W-:Y:S04]  /*5c80*/  LDGSTS.E.BYPASS.LTC128B.128 [R215+0xe800], desc[UR10][R20.64+0x80] ;  /* 0x0e80008014d77fae */ /* 0x000fe8000b981a0a */
[----:B------:R1:W-:Y:S04]  /*5c90*/  LDGSTS.E.BYPASS.LTC128B.128 [R215+0x10800], desc[UR10][R20.64+0x100] ;  /* 0x1080010014d77fae */ /* 0x0003e8000b981a0a */
[----:B------:R-:W-:Y:S04]  /*5ca0*/  LDGSTS.E.BYPASS.LTC128B.128 [R215+0xd000], desc[UR10][R16.64] ;  /* 0x0d00000010d77fae */ /* 0x000fe8000b981a0a */
[----:B------:R-:W-:Y:S04]  /*5cb0*/  LDGSTS.E.BYPASS.LTC128B.128 [R215+0xf000], desc[UR10][R16.64+0x80] ;  /* 0x0f00008010d77fae */ /* 0x000fe8000b981a0a */
[----:B------:R-:W-:Y:S04]  /*5cc0*/  LDGSTS.E.BYPASS.LTC128B.128 [R215+0x11000], desc[UR10][R16.64+0x100] ;  /* 0x1100010010d77fae */ /* 0x000fe8000b981a0a */
[----:B------:R-:W-:Y:S04]  /*5cd0*/  LDGSTS.E.BYPASS.LTC128B.128 [R215+0xd800], desc[UR10][R18.64] ;  /* 0x0d80000012d77fae */ /* 0x000fe8000b981a0a */
[----:B------:R-:W-:Y:S04]  /*5ce0*/  LDGSTS.E.BYPASS.LTC128B.128 [R215+0xf800], desc[UR10][R18.64+0x80] ;  /* 0x0f80008012d77fae */ /* 0x000fe8000b981a0a */
[----:B------:R2:W-:Y:S04]  /*5cf0*/  LDGSTS.E.BYPASS.LTC128B.128 [R215+0x11800], desc[UR10][R18.64+0x100] ;  /* 0x1180010012d77fae */ /* 0x0005e8000b981a0a */
        /* <DEDUP_REMOVED lines=9> */
[----:B------:R-:W1:Y:S04]  /*5d90*/  LDSM.16.M88.4 R148, [R228+0x7800] ;  /* 0x00780000e494783b */ /* 0x000e680000000200 */
[----:B--2---:R-:W-:Y:S01]  /*5da0*/  LDSM.16.M88.4 R16, [R229] ;  /* 0x00000000e510783b */ /* 0x004fe20000000200 */
[C---:B---3--:R-:W-:Y:S03]  /*5db0*/  HMMA.16816.F32 R12, R172.reuse, R144, RZ ;  /* 0x00000090ac0c723c */ /* 0x048fe600000018ff */
[----:B------:R-:W2:Y:S04]  /*5dc0*/  LDSM.16.M88.4 R8, [R226+0x6000] ;  /* 0x00600000e208783b */ /* 0x000ea80000000200 */
[----:B------:R-:W-:Y:S01]  /*5dd0*/  LDSM.16.M88.4 R180, [R227+0x7800] ;  /* 0x00780000e3b4783b */ /* 0x000fe20000000200 */
[C---:B----4-:R-:W-:Y:S03]  /*5de0*/  HMMA.16816.F32 R140, R172.reuse, R136, RZ ;  /* 0x00000088ac8c723c */ /* 0x050fe600000018ff */
[----:B------:R-:W-:Y:S04]  /*5df0*/  LDSM.16.M88.4 R160, [R225+UR6+0x8800] ;  /* 0x00880006e1a0783b */ /* 0x000fe80008000200 */
[----:B------:R-:W0:Y:S01]  /*5e00*/  LDGDEPBAR ;  /* 0x00000000000079af */ /* 0x000e220000000000 */
[C---:B-----5:R-:W-:Y:S08]  /*5e10*/  HMMA.16816.F32 R32, R172.reuse, R28, RZ ;  /* 0x0000001cac20723c */ /* 0x060ff000000018ff */
[C---:B------:R-:W-:Y:S08]  /*5e20*/  HMMA.16816.F32 R144, R172.reuse, R146, RZ ;  /* 0x00000092ac90723c */ /* 0x040ff000000018ff */
[C---:B------:R-:W-:Y:S08]  /*5e30*/  HMMA.16816.F32 R136, R172.reuse, R138, RZ ;  /* 0x0000008aac88723c */ /* 0x040ff000000018ff */
[C---:B------:R-:W-:Y:S08]  /*5e40*/  HMMA.16816.F32 R28, R172.reuse, R30, RZ ;  /* 0x0000001eac1c723c */ /* 0x040ff000000018ff */
[C---:B------:R-:W-:Y:S08]  /*5e50*/  HMMA.16816.F32 R176, R172.reuse, R4, RZ ;  /* 0x00000004acb0723c */ /* 0x040ff000000018ff */
[----:B------:R-:W-:Y:S01]  /*5e60*/  HMMA.16816.F32 R172, R172, R6, RZ ;  /* 0x00000006acac723c */ /* 0x000fe200000018ff */
[----:B------:R-:W3:Y:S07]  /*5e70*/  LDSM.16.M88.4 R4, [R226+0x6800] ;  /* 0x00680000e204783b */ /* 0x000eee0000000200 */
[C---:B------:R-:W-:Y:S08]  /*5e80*/  HMMA.16816.F32 R12, R24.reuse, R152, R12 ;  /* 0x00000098180c723c */ /* 0x040ff0000000180c */
[C---:B------:R-:W-:Y:S01]  /*5e90*/  HMMA.16816.F32 R144, R24.reuse, R154, R144 ;  /* 0x0000009a1890723c */ /* 0x040fe20000001890 */
[----:B------:R-:W4:Y:S07]  /*5ea0*/  LDSM.16.M88.4 R152, [R226+0x7000] ;  /* 0x00700000e298783b */ /* 0x000f2e0000000200 */
[C---:B-1----:R-:W-:Y:S08]  /*5eb0*/  HMMA.16816.F32 R140, R24.reuse, R20, R140 ;  /* 0x00000014188c723c */ /* 0x042ff0000000188c */
[C---:B------:R-:W-:Y:S01]  /*5ec0*/  HMMA.16816.F32 R136, R24.reuse, R22, R136 ;  /* 0x000000161888723c */ /* 0x040fe20000001888 */
[----:B------:R-:W1:Y:S07]  /*5ed0*/  LDSM.16.M88.4 R20, [R226+0x7800] ;  /* 0x00780000e214783b */ /* 0x000e6e0000000200 */
[C---:B------:R-:W-:Y:S08]  /*5ee0*/  HMMA.16816.F32 R32, R24.reuse, R156, R32 ;  /* 0x0000009c1820723c */ /* 0x040ff00000001820 */
[C---:B------:R-:W-:Y:S01]  /*5ef0*/  HMMA.16816.F32 R28, R24.reuse, R158, R28 ;  /* 0x0000009e181c723c */ /* 0x040fe2000000181c */
[----:B------:R-:W-:Y:S07]  /*5f00*/  LDSM.16.M88.4 R156, [R225+UR6+0x9000] ;  /* 0x00900006e19c783b */ /* 0x000fee0008000200 */
[C---:B------:R-:W-:Y:S08]  /*5f10*/  HMMA.16816.F32 R176, R24.reuse, R148, R176 ;  /* 0x0000009418b0723c */ /* 0x040ff000000018b0 */
[----:B------:R-:W-:Y:S01]  /*5f20*/  HMMA.16816.F32 R172, R24, R150, R172 ;  /* 0x0000009618ac723c */ /* 0x000fe200000018ac */
[----:B------:R-:W-:Y:S04]  /*5f30*/  LDSM.16.M88.4 R24, [R230] ;  /* 0x00000000e618783b */ /* 0x000fe80000000200 */
[----:B------:R-:W5:Y:S03]  /*5f40*/  LDSM.16.M88.4 R148, [R227+0x6000] ;  /* 0x00600000e394783b */ /* 0x000f660000000200 */
[C---:B--2---:R-:W-:Y:S08]  /*5f50*/  HMMA.16816.F32 R12, R16.reuse, R8, R12 ;  /* 0x00000008100c723c */ /* 0x044ff0000000180c */
[C---:B------:R-:W-:Y:S01]  /*5f60*/  HMMA.16816.F32 R144, R16.reuse, R10, R144 ;  /* 0x0000000a1090723c */ /* 0x040fe20000001890 */
[----:B------:R-:W2:Y:S07]  /*5f70*/  LDSM.16.M88.4 R8, [R227+0x6800] ;  /* 0x00680000e308783b */ /* 0x000eae0000000200 */
[C---:B---3--:R-:W-:Y:S08]  /*5f80*/  HMMA.16816.F32 R140, R16.reuse, R4, R140 ;  /* 0x00000004108c723c */ /* 0x048ff0000000188c */
[C---:B------:R-:W-:Y:S01]  /*5f90*/  HMMA.16816.F32 R136, R16.reuse, R6, R136 ;  /* 0x000000061088723c */ /* 0x040fe20000001888 */
[----:B------:R-:W3:Y:S07]  /*5fa0*/  LDSM.16.M88.4 R4, [R227+0x7000] ;  /* 0x00700000e304783b */ /* 0x000eee0000000200 */
[C---:B----4-:R-:W-:Y:S08]  /*5fb0*/  HMMA.16816.F32 R32, R16.reuse, R152, R32 ;  /* 0x000000981020723c */ /* 0x050ff00000001820 */
[C---:B------:R-:W-:Y:S01]  /*5fc0*/  HMMA.16816.F32 R28, R16.reuse, R154, R28 ;  /* 0x0000009a101c723c */ /* 0x040fe2000000181c */
[----:B------:R-:W-:Y:S07]  /*5fd0*/  LDSM.16.M88.4 R152, [R228+0x8800] ;  /* 0x00880000e498783b */ /* 0x000fee0000000200 */
[C---:B-1----:R-:W-:Y:S08]  /*5fe0*/  HMMA.16816.F32 R176, R16.reuse, R20, R176 ;  /* 0x0000001410b0723c */ /* 0x042ff000000018b0 */
[----:B------:R-:W-:Y:S01]  /*5ff0*/  HMMA.16816.F32 R172, R16, R22, R172 ;  /* 0x0000001610ac723c */ /* 0x000fe200000018ac */
[----:B------:R-:W-:Y:S04]  /*6000*/  LDSM.16.M88.4 R16, [R184+0x2000] ;  /* 0x00200000b810783b */ /* 0x000fe80000000200 */
[----:B------:R-:W1:Y:S03]  /*6010*/  LDSM.16.M88.4 R20, [R225+UR6+0x8000] ;  /* 0x00800006e114783b */ /* 0x000e660008000200 */
[C---:B-----5:R-:W-:Y:S01]  /*6020*/  HMMA.16816.F32 R12, R24.reuse, R148, R12 ;  /* 0x00000094180c723c */ /* 0x060fe2000000180c */
[----:B------:R-:W-:Y:S07]  /*6030*/  LDSM.16.M88.4 R184, [R184+0x4000] ;  /* 0x00400000b8b8783b */ /* 0x000fee0000000200 */
[C---:B------:R-:W-:Y:S01]  /*6040*/  HMMA.16816.F32 R144, R24.reuse, R150, R144 ;  /* 0x000000961890723c */ /* 0x040fe20000001890 */
[----:B------:R-:W4:Y:S07]  /*6050*/  LDSM.16.M88.4 R148, [R225+UR6+0x9800] ;  /* 0x00980006e194783b */ /* 0x000f2e0008000200 */
[C---:B--2---:R-:W-:Y:S08]  /*6060*/  HMMA.16816.F32 R140, R24.reuse, R8, R140 ;  /* 0x00000008188c723c */ /* 0x044ff0000000188c */
        /* <DEDUP_REMOVED lines=8> */
[----:B------:R-:W-:Y:S03]  /*60f0*/  LDSM.16.M88.4 R180, [R225+UR6+0xb800] ;  /* 0x00b80006e1b4783b */ /* 0x000fe60008000200 */
[C---:B-1----:R-:W-:Y:S08]  /*6100*/  HMMA.16816.F32 R12, R16.reuse, R20, R12 ;  /* 0x00000014100c723c */ /* 0x042ff0000000180c */
[C---:B------:R-:W-:Y:S01]  /*6110*/  HMMA.16816.F32 R144, R16.reuse, R22, R144 ;  /* 0x000000161090723c */ /* 0x040fe20000001890 */
[----:B------:R-:W1:Y:S07]  /*6120*/  LDSM.16.M88.4 R20, [R228+0x9800] ;  /* 0x00980000e414783b */ /* 0x000e6e0000000200 */
[C---:B------:R-:W-:Y:S08]  /*6130*/  HMMA.16816.F32 R140, R16.reuse, R160, R140 ;  /* 0x000000a0108c723c */ /* 0x040ff0000000188c */
[C---:B------:R-:W-:Y:S01]  /*6140*/  HMMA.16816.F32 R136, R16.reuse, R162, R136 ;  /* 0x000000a21088723c */ /* 0x040fe20000001888 */
[----:B------:R-:W-:Y:S04]  /*6150*/  LDSM.16.M88.4 R160, [R204+0x4000] ;  /* 0x00400000cca0783b */ /* 0x000fe80000000200 */
[----:B------:R-:W-:Y:S03]  /*6160*/  LDSM.16.M88.4 R204, [R228+0xa000] ;  /* 0x00a00000e4cc783b */ /* 0x000fe60000000200 */
[C---:B------:R-:W-:Y:S08]  /*6170*/  HMMA.16816.F32 R32, R16.reuse, R156, R32 ;  /* 0x0000009c1020723c */ /* 0x040ff00000001820 */
        /* <DEDUP_REMOVED lines=14> */
[----:B------:R-:W4:Y:S07]  /*6260*/  LDSM.16.M88.4 R152, [R226+0x9000] ;  /* 0x00900000e298783b */ /* 0x000f2e0000000200 */
[C---:B-1----:R-:W-:Y:S08]  /*6270*/  HMMA.16816.F32 R176, R8.reuse, R20, R176 ;  /* 0x0000001408b0723c */ /* 0x042ff000000018b0 */
[----:B------:R-:W-:Y:S01]  /*6280*/  HMMA.16816.F32 R172, R8, R22, R172 ;  /* 0x0000001608ac723c */ /* 0x000fe200000018ac */
[----:B------:R-:W-:Y:S04]  /*6290*/  LDSM.16.M88.4 R20, [R230+0x2000] ;  /* 0x00200000e614783b */ /* 0x000fe80000000200 */
        /* <DEDUP_REMOVED lines=12> */
[----:B------:R-:W4:Y:S04]  /*6360*/  LDSM.16.M88.4 R16, [R225+UR6+0xa000] ;  /* 0x00a00006e110783b */ /* 0x000f280008000200 */
[----:B------:R-:W-:Y:S03]  /*6370*/  LDSM.16.M88.4 R152, [R228+0xb000] ;  /* 0x00b00000e498783b */ /* 0x000fe60000000200 */
        /* <DEDUP_REMOVED lines=8> */
[----:B------:R-:W-:Y:S07]  /*6400*/  LDSM.16.M88.4 R148, [R228+0xb800] ;  /* 0x00b80000e494783b */ /* 0x000fee0000000200 */
[C---:B---3--:R-:W-:Y:S08]  /*6410*/  HMMA.16816.F32 R176, R20.reuse, R24, R176 ;  /* 0x0000001814b0723c */ /* 0x048ff000000018b0 */
[----:B------:R-:W-:Y:S01]  /*6420*/  HMMA.16816.F32 R172, R20, R26, R172 ;  /* 0x0000001a14ac723c */ /* 0x000fe200000018ac */
[----:B------:R-:W-:Y:S04]  /*6430*/  LDSM.16.M88.4 R24, [R229+0x4000] ;  /* 0x00400000e518783b */ /* 0x000fe80000000200 */
[----:B------:R-:W3:Y:S03]  /*6440*/  LDSM.16.M88.4 R20, [R226+0xa000] ;  /* 0x00a00000e214783b */ /* 0x000ee60000000200 */
[C---:B----4-:R-:W-:Y:S08]  /*6450*/  HMMA.16816.F32 R12, R184.reuse, R16, R12 ;  /* 0x00000010b80c723c */ /* 0x050ff0000000180c */
[C---:B------:R-:W-:Y:S01]  /*6460*/  HMMA.16816.F32 R144, R184.reuse, R18, R144 ;  /* 0x00000012b890723c */ /* 0x040fe20000001890 */
[----:B------:R-:W-:Y:S07]  /*6470*/  LDSM.16.M88.4 R16, [R226+0xa800] ;  /* 0x00a80000e210783b */ /* 0x000fee0000000200 */
[C---:B-1----:R-:W-:Y:S08]  /*6480*/  HMMA.16816.F32 R140, R184.reuse, R8, R140 ;  /* 0x00000008b88c723c */ /* 0x042ff0000000188c */
[C---:B------:R-:W-:Y:S01]  /*6490*/  HMMA.16816.F32 R136, R184.reuse, R10, R136 ;  /* 0x0000000ab888723c */ /* 0x040fe20000001888 */
[----:B------:R-:W-:Y:S07]  /*64a0*/  LDSM.16.M88.4 R8, [R230+0x4000] ;  /* 0x00400000e608783b */ /* 0x000fee0000000200 */
[C---:B--2---:R-:W-:Y:S08]  /*64b0*/  HMMA.16816.F32 R32, R184.reuse, R4, R32 ;  /* 0x00000004b820723c */ /* 0x044ff00000001820 */
[----:B------:R-:W-:Y:S01]  /*64c0*/  HMMA.16816.F32 R28, R184, R6, R28 ;  /* 0x00000006b81c723c */ /* 0x000fe2000000181c */
[----:B------:R-:W1:Y:S07]  /*64d0*/  LDSM.16.M88.4 R4, [R227+0xa000] ;  /* 0x00a00000e304783b */ /* 0x000e6e0000000200 */
[C---:B------:R-:W-:Y:S08]  /*64e0*/  HMMA.16816.F32 R12, R160.reuse, R204, R12 ;  /* 0x000000cca00c723c */ /* 0x040ff0000000180c */
[----:B------:R-:W-:Y:S08]  /*64f0*/  HMMA.16816.F32 R144, R160, R206, R144 ;  /* 0x000000cea090723c */ /* 0x000ff00000001890 */
[----:B------:R-:W-:Y:S08]  /*6500*/  HMMA.16816.F32 R172, R184, R182, R172 ;  /* 0x000000b6b8ac723c */ /* 0x000ff000000018ac */
[----:B---3--:R-:W-:Y:S08]  /*6510*/  HMMA.16816.F32 R12, R24, R20, R12 ;  /* 0x00000014180c723c */ /* 0x008ff0000000180c */
[----:B------:R-:W-:Y:S01]  /*6520*/  HMMA.16816.F32 R176, R184, R180, R176 ;  /* 0x000000b4b8b0723c */ /* 0x000fe200000018b0 */
[----:B------:R-:W-:-:S05]  /*6530*/  IMAD.SHL.U32 R180, R164, 0x2, RZ ;  /* 0x00000002a4b47824 */ /* 0x000fca00078e00ff */
[----:B------:R-:W-:Y:S02]  /*6540*/  LOP3.LUT R180, R180, 0x6, RZ, 0xc0, !PT ;  /* 0x00000006b4b47812 */ /* 0x000fe400078ec0ff */
[----:B------:R-:W-:Y:S01]  /*6550*/  HMMA.16816.F32 R144, R24, R22, R144 ;  /* 0x000000161890723c */ /* 0x000fe20000001890 */
[----:B------:R-:W2:Y:S07]  /*6560*/  LDSM.16.M88.4 R20, [R227+0xa800] ;  /* 0x00a80000e314783b */ /* 0x000eae0000000200 */
[----:B------:R-:W-:Y:S08]  /*6570*/  HMMA.16816.F32 R140, R160, R156, R140 ;  /* 0x0000009ca08c723c */ /* 0x000ff0000000188c */
[----:B-1----:R-:W-:Y:S08]  /*6580*/  HMMA.16816.F32 R12, R8, R4, R12 ;  /* 0x00000004080c723c */ /* 0x002ff0000000180c */
[C---:B------:R-:W-:Y:S08]  /*6590*/  HMMA.16816.F32 R32, R160.reuse, R152, R32 ;  /* 0x00000098a020723c */ /* 0x040ff00000001820 */
[C---:B------:R-:W-:Y:S01]  /*65a0*/  HMMA.16816.F32 R28, R160.reuse, R154, R28 ;  /* 0x0000009aa01c723c */ /* 0x040fe2000000181c */
[----:B------:R-:W1:Y:S07]  /*65b0*/  LDSM.16.M88.4 R152, [R226+0xb000] ;  /* 0x00b00000e298783b */ /* 0x000e6e0000000200 */
[----:B------:R-:W-:Y:S01]  /*65c0*/  HMMA.16816.F32 R172, R160, R150, R172 ;  /* 0x00000096a0ac723c */ /* 0x000fe200000018ac */
[----:B------:R-:W-:-:S04]  /*65d0*/  IMAD R150, R197, 0x40, R180 ;  /* 0x00000040c5967824 */ /* 0x000fc800078e02b4 */
[C---:B------:R-:W-:Y:S02]  /*65e0*/  VIADD R5, R150.reuse, 0xffffff80 ;  /* 0xffffff8096057836 */ /* 0x040fe40000000000 */
[----:B------:R-:W-:Y:S01]  /*65f0*/  VIADD R4, R150, 0xffffff81 ;  /* 0xffffff8196047836 */ /* 0x000fe20000000000 */
[C---:B------:R-:W-:Y:S01]  /*6600*/  HMMA.16816.F32 R176, R160.reuse, R148, R176 ;  /* 0x00000094a0b0723c */ /* 0x040fe200000018b0 */
[C---:B------:R-:W-:Y:S01]  /*6610*/  VIADD R149, R193.reuse, 0x8 ;  /* 0x00000008c1957836 */ /* 0x040fe20000000000 */
[CC--:B------:R-:W-:Y:S02]  /*6620*/  ISETP.GT.AND P4, PT, R193.reuse, R5.reuse, PT ;  /* 0x00000005c100720c */ /* 0x0c0fe40003f84270 */
[----:B------:R-:W-:Y:S02]  /*6630*/  ISETP.GT.AND P0, PT, R193, R4, PT ;  /* 0x00000004c100720c */ /* 0x000fe40003f04270 */
[----:B------:R-:W-:Y:S02]  /*6640*/  ISETP.GT.AND P1, PT, R149, R5, PT ;  /* 0x000000059500720c */ /* 0x000fe40003f24270 */
[----:B------:R-:W-:Y:S01]  /*6650*/  HMMA.16816.F32 R136, R160, R158, R136 ;  /* 0x0000009ea088723c */ /* 0x000fe20000001888 */
[----:B------:R-:W-:-:S02]  /*6660*/  FSEL R12, R12, -INF , !P4 ;  /* 0xff8000000c0c7808 */ /* 0x000fc40006000000 */
[----:B------:R-:W-:Y:S02]  /*6670*/  FSEL R14, R14, -INF , !P1 ;  /* 0xff8000000e0e7808 */ /* 0x000fe40004800000 */
[----:B------:R-:W-:Y:S02]  /*6680*/  FSEL R13, R13, -INF , !P0 ;  /* 0xff8000000d0d7808 */ /* 0x000fe40004000000 */
[CC--:B------:R-:W-:Y:S01]  /*6690*/  ISETP.GE.AND P6, PT, R5.reuse, R192.reuse, PT ;  /* 0x000000c00500720c */ /* 0x0c0fe20003fc6270 */
[----:B------:R-:W-:Y:S01]  /*66a0*/  HMMA.16816.F32 R140, R24, R16, R140 ;  /* 0x00000010188c723c */ /* 0x000fe2000000188c */
[----:B------:R-:W-:Y:S01]  /*66b0*/  ISETP.GE.AND P5, PT, R5, R191, PT ;  /* 0x000000bf0500720c */ /* 0x000fe20003fa6270 */
[----:B------:R-:W-:Y:S01]  /*66c0*/  VIADD R16, R150, 0xffffff88 ;  /* 0xffffff8896107836 */ /* 0x000fe20000000000 */
[----:B------:R-:W-:Y:S02]  /*66d0*/  ISETP.GE.AND P4, PT, R4, R192, PT ;  /* 0x000000c00400720c */ /* 0x000fe40003f86270 */
[----:B------:R-:W-:-:S02]  /*66e0*/  ISETP.GT.AND P0, PT, R149, R4, PT ;  /* 0x000000049500720c */ /* 0x000fc40003f04270 */
[----:B------:R-:W-:Y:S01]  /*66f0*/  ISETP.GE.AND P1, PT, R4, R191, PT ;  /* 0x000000bf0400720c */ /* 0x000fe20003f26270 */
[----:B------:R-:W-:Y:S01]  /*6700*/  HMMA.16816.F32 R144, R8, R6, R144 ;  /* 0x000000060890723c */ /* 0x000fe20000001890 */
[----:B------:R-:W3:Y:S01]  /*6710*/  LDSM.16.M88.4 R4, [R226+0xb800] ;  /* 0x00b80000e204783b */ /* 0x000ee20000000200 */
[----:B------:R-:W-:Y:S02]  /*6720*/  FSEL R17, R15, -INF , !P0 ;  /* 0xff8000000f117808 */ /* 0x000fe40004000000 */
[----:B------:R-:W-:Y:S02]  /*6730*/  FSEL R181, R12, -INF , !P6 ;  /* 0xff8000000cb57808 */ /* 0x000fe40007000000 */
[----:B------:R-:W-:Y:S02]  /*6740*/  FSEL R148, R14, -INF , !P5 ;  /* 0xff8000000e947808 */ /* 0x000fe40006800000 */
[----:B------:R-:W-:Y:S01]  /*6750*/  FSEL R156, R13, -INF , !P4 ;  /* 0xff8000000d9c7808 */ /* 0x000fe20006000000 */
[----:B------:R-:W-:Y:S01]  /*6760*/  HMMA.16816.F32 R136, R24, R18, R136 ;  /* 0x000000121888723c */ /* 0x000fe20000001888 */
[----:B------:R-:W4:Y:S01]  /*6770*/  LDSM.16.M88.4 R12, [R227+0xb000] ;  /* 0x00b00000e30c783b */ /* 0x000f220000000200 */
[----:B------:R-:W-:-:S02]  /*6780*/  ISETP.GT.AND P0, PT, R193, R16, PT ;  /* 0x00000010c100720c */ /* 0x000fc40003f04270 */
[C---:B------:R-:W-:Y:S02]  /*6790*/  ISETP.GE.AND P6, PT, R16.reuse, R192, PT ;  /* 0x000000c01000720c */ /* 0x040fe40003fc6270 */
[----:B------:R-:W-:Y:S02]  /*67a0*/  ISETP.GE.AND P5, PT, R16, R191, PT ;  /* 0x000000bf1000720c */ /* 0x000fe40003fa6270 */
[----:B------:R-:W-:Y:S01]  /*67b0*/  ISETP.GT.AND P4, PT, R149, R16, PT ;  /* 0x000000109500720c */ /* 0x000fe20003f84270 */
[C---:B------:R-:W-:Y:S01]  /*67c0*/  VIADD R16, R150.reuse, 0xffffff89 ;  /* 0xffffff8996107836 */ /* 0x040fe20000000000 */
[----:B--2---:R-:W-:Y:S01]  /*67d0*/  HMMA.16816.F32 R140, R8, R20, R140 ;  /* 0x00000014088c723c */ /* 0x004fe2000000188c */
[----:B------:R-:W-:Y:S01]  /*67e0*/  FSEL R20, R17, -INF , !P1 ;  /* 0xff80000011147808 */ /* 0x000fe20004800000 */
[----:B------:R-:W-:Y:S01]  /*67f0*/  VIADD R17, R150, 0xffffff90 ;  /* 0xffffff9096117836 */ /* 0x000fe20000000000 */
[----:B------:R-:W-:Y:S02]  /*6800*/  FSEL R21, R146, -INF , !P4 ;  /* 0xff80000092157808 */ /* 0x000fe40006000000 */
[----:B------:R-:W-:-:S02]  /*6810*/  ISETP.GT.AND P1, PT, R193, R16, PT ;  /* 0x00000010c100720c */ /* 0x000fc40003f24270 */
[----:B------:R-:W-:Y:S01]  /*6820*/  ISETP.GT.AND P4, PT, R149, R16, PT ;  /* 0x000000109500720c */ /* 0x000fe20003f84270 */
[----:B-1----:R-:W-:Y:S01]  /*6830*/  HMMA.16816.F32 R32, R24, R152, R32 ;  /* 0x000000981820723c */ /* 0x002fe20000001820 */
[----:B------:R-:W-:Y:S02]  /*6840*/  FSEL R144, R144, -INF , !P0 ;  /* 0xff80000090907808 */ /* 0x000fe40004000000 */
[----:B------:R-:W-:Y:S02]  /*6850*/  FSEL R145, R145, -INF , !P1 ;  /* 0xff80000091917808 */ /* 0x000fe40004800000 */
[C---:B------:R-:W-:Y:S02]  /*6860*/  ISETP.GE.AND P0, PT, R16.reuse, R192, PT ;  /* 0x000000c01000720c */ /* 0x040fe40003f06270 */
[----:B------:R-:W-:Y:S01]  /*6870*/  ISETP.GE.AND P1, PT, R16, R191, PT ;  /* 0x000000bf1000720c */ /* 0x000fe20003f26270 */
[----:B------:R-:W-:Y:S01]  /*6880*/  VIADD R16, R150, 0xffffff91 ;  /* 0xffffff9196107836 */ /* 0x000fe20000000000 */
[----:B------:R-:W-:Y:S01]  /*6890*/  FSEL R147, R147, -INF , !P4 ;  /* 0xff80000093937808 */ /* 0x000fe20006000000 */
[----:B------:R-:W-:Y:S01]  /*68a0*/  HMMA.16816.F32 R136, R8, R22, R136 ;  /* 0x000000160888723c */ /* 0x000fe20000001888 */
[----:B------:R-:W-:-:S02]  /*68b0*/  ISETP.GT.AND P4, PT, R193, R17, PT ;  /* 0x00000011c100720c */ /* 0x000fc40003f84270 */
[----:B------:R-:W-:Y:S02]  /*68c0*/  FSEL R182, R145, -INF , !P0 ;  /* 0xff80000091b67808 */ /* 0x000fe40004000000 */
[----:B------:R-:W-:Y:S02]  /*68d0*/  FSEL R22, R147, -INF , !P1 ;  /* 0xff80000093167808 */ /* 0x000fe40004800000 */
[----:B------:R-:W-:Y:S01]  /*68e0*/  ISETP.GT.AND P0, PT, R149, R17, PT ;  /* 0x000000119500720c */ /* 0x000fe20003f04270 */
[----:B---3--:R-:W-:Y:S01]  /*68f0*/  HMMA.16816.F32 R176, R24, R4, R176 ;  /* 0x0000000418b0723c */ /* 0x008fe200000018b0 */
[----:B------:R-:W-:Y:S01]  /*6900*/  ISETP.GT.AND P1, PT, R193, R16, PT ;  /* 0x00000010c100720c */ /* 0x000fe20003f24270 */
[----:B------:R-:W-:Y:S01]  /*6910*/  VIADD R5, R150, 0xffffff98 ;  /* 0xffffff9896057836 */ /* 0x000fe20000000000 */
[----:B------:R-:W-:Y:S01]  /*6920*/  FSEL R23, R140, -INF , !P4 ;  /* 0xff8000008c177808 */ /* 0x000fe20006000000 */
[----:B------:R-:W-:Y:S01]  /*6930*/  VIADD R4, R150, 0xffffff99 ;  /* 0xffffff9996047836 */ /* 0x000fe20000000000 */
[----:B------:R-:W-:-:S02]  /*6940*/  FSEL R183, R144, -INF , !P6 ;  /* 0xff80000090b77808 */ /* 0x000fc40007000000 */
[----:B------:R-:W-:Y:S01]  /*6950*/  FSEL R21, R21, -INF , !P5 ;  /* 0xff80000015157808 */ /* 0x000fe20006800000 */
[----:B----4-:R-:W-:Y:S01]  /*6960*/  HMMA.16816.F32 R32, R8, R12, R32 ;  /* 0x0000000c0820723c */ /* 0x010fe20000001820 */
[----:B------:R-:W-:Y:S02]  /*6970*/  FSEL R140, R142, -INF , !P0 ;  /* 0xff8000008e8c7808 */ /* 0x000fe40004000000 */
[----:B------:R-:W-:Y:S02]  /*6980*/  FSEL R141, R141, -INF , !P1 ;  /* 0xff8000008d8d7808 */ /* 0x000fe40004800000 */
[CC--:B------:R-:W-:Y:S02]  /*6990*/  ISETP.GE.AND P6, PT, R17.reuse, R192.reuse, PT ;  /* 0x000000c01100720c */ /* 0x0c0fe40003fc6270 */
[-C--:B------:R-:W-:Y:S01]  /*69a0*/  ISETP.GE.AND P5, PT, R17, R191.reuse, PT ;  /* 0x000000bf1100720c */ /* 0x080fe20003fa6270 */
[----:B------:R-:W-:Y:S01]  /*69b0*/  HMMA.16816.F32 R172, R24, R6, R172 ;  /* 0x0000000618ac723c */ /* 0x000fe200000018ac */
[----:B------:R-:W-:Y:S01]  /*69c0*/  ISETP.GE.AND P4, PT, R16, R192, PT ;  /* 0x000000c01000720c */ /* 0x000fe20003f86270 */
[----:B------:R-:W-:Y:S01]  /*69d0*/  VIADD R7, R150, 0xffffffa0 ;  /* 0xffffffa096077836 */ /* 0x000fe20000000000 */
[----:B------:R-:W-:-:S02]  /*69e0*/  ISETP.GE.AND P0, PT, R16, R191, PT ;  /* 0x000000bf1000720c */ /* 0x000fc40003f06270 */
[----:B------:R-:W-:Y:S02]  /*69f0*/  ISETP.GT.AND P1, PT, R149, R16, PT ;  /* 0x000000109500720c */ /* 0x000fe40003f24270 */
[----:B------:R-:W1:Y:S01]  /*6a00*/  LDSM.16.M88.4 R16, [R227+0xb800] ;  /* 0x00b80000e310783b */ /* 0x000e620000000200 */
[----:B------:R-:W-:Y:S01]  /*6a10*/  FSEL R141, R141, -INF , !P4 ;  /* 0xff8000008d8d7808 */ /* 0x000fe20006000000 */
[----:B------:R-:W-:Y:S01]  /*6a20*/  HMMA.16816.F32 R28, R24, R154, R28 ;  /* 0x0000009a181c723c */ /* 0x000fe2000000181c */
[----:B------:R-:W-:Y:S01]  /*6a30*/  FSEL R143, R143, -INF , !P1 ;  /* 0xff8000008f8f7808 */ /* 0x000fe20004800000 */
[----:B------:R-:W-:-:S04]  /*6a40*/  DEPBAR.LE SB0, 0x0 ;  /* 0x000080000000791a */ /* 0x000fc80000000000 */
[-C--:B------:R-:W-:Y:S02]  /*6a50*/  ISETP.GT.AND P1, PT, R193, R5.reuse, PT ;  /* 0x00000005c100720c */ /* 0x080fe40003f24270 */
[----:B------:R-:W-:Y:S02]  /*6a60*/  ISETP.GT.AND P4, PT, R149, R5, PT ;  /* 0x000000059500720c */ /* 0x000fe40003f84270 */
[----:B------:R-:W-:Y:S02]  /*6a70*/  FSEL R204, R143, -INF , !P0 ;  /* 0xff8000008fcc7808 */ /* 0x000fe40004000000 */
[----:B------:R-:W-:Y:S02]  /*6a80*/  ISETP.GT.AND P0, PT, R193, R4, PT ;  /* 0x00000004c100720c */ /* 0x000fe40003f04270 */
[----:B------:R-:W-:Y:S02]  /*6a90*/  FSEL R142, R23, -INF , !P6 ;  /* 0xff800000178e7808 */ /* 0x000fe40007000000 */
[----:B------:R-:W-:Y:S01]  /*6aa0*/  FSEL R140, R140, -INF , !P5 ;  /* 0xff8000008c8c7808 */ /* 0x000fe20006800000 */
[----:B------:R-:W-:Y:S01]  /*6ab0*/  BAR.SYNC.DEFER_BLOCKING 0x0 ;  /* 0x0000000000007b1d */ /* 0x000fe20000010000 */
[----:B------:R-:W-:-:S02]  /*6ac0*/  ISETP.GE.AND P6, PT, R5, R192, PT ;  /* 0x000000c00500720c */ /* 0x000fc40003fc6270 */
[----:B------:R-:W-:Y:S01]  /*6ad0*/  ISETP.GE.AND P5, PT, R5, R191, PT ;  /* 0x000000bf0500720c */ /* 0x000fe20003fa6270 */
[----:B------:R-:W-:Y:S01]  /*6ae0*/  HMMA.16816.F32 R28, R8, R14, R28 ;  /* 0x0000000e081c723c */ /* 0x000fe2000000181c */
[----:B------:R-:W-:Y:S02]  /*6af0*/  FSEL R136, R136, -INF , !P1 ;  /* 0xff80000088887808 */ /* 0x000fe40004800000 */
[----:B------:R-:W-:Y:S02]  /*6b00*/  FSEL R138, R138, -INF , !P4 ;  /* 0xff8000008a8a7808 */ /* 0x000fe40006000000 */
[----:B------:R-:W-:Y:S02]  /*6b10*/  ISETP.GE.AND P1, PT, R4, R192, PT ;  /* 0x000000c00400720c */ /* 0x000fe40003f26270 */
[----:B------:R-:W-:Y:S02]  /*6b20*/  FSEL R5, R137, -INF , !P0 ;  /* 0xff80000089057808 */ /* 0x000fe40004000000 */
[----:B------:R-:W-:-:S02]  /*6b30*/  FSEL R137, R138, -INF , !P5 ;  /* 0xff8000008a897808 */ /* 0x000fc40006800000 */
[----:B------:R-:W-:Y:S02]  /*6b40*/  ISETP.GT.AND P4, PT, R149, R4, PT ;  /* 0x000000049500720c */ /* 0x000fe40003f84270 */
[----:B------:R-:W-:Y:S01]  /*6b50*/  ISETP.GE.AND P0, PT, R4, R191, PT ;  /* 0x000000bf0400720c */ /* 0x000fe20003f06270 */
[C---:B------:R-:W-:Y:S01]  /*6b60*/  VIADD R4, R150.reuse, 0xffffffa1 ;  /* 0xffffffa196047836 */ /* 0x040fe20000000000 */
[----:B------:R-:W-:Y:S01]  /*6b70*/  FSEL R138, R5, -INF , !P1 ;  /* 0xff800000058a7808 */ /* 0x000fe20004800000 */
[----:B------:R-:W-:Y:S01]  /*6b80*/  VIADD R5, R150, 0xffffffa8 ;  /* 0xffffffa896057836 */ /* 0x000fe20000000000 */
[----:B------:R-:W-:Y:S01]  /*6b90*/  ISETP.GT.AND P1, PT, R149, R7, PT ;  /* 0x000000079500720c */ /* 0x000fe20003f24270 */
[----:B-1----:R-:W-:Y:S01]  /*6ba0*/  HMMA.16816.F32 R176, R8, R16, R176 ;  /* 0x0000001008b0723c */ /* 0x002fe200000018b0 */
[----:B------:R-:W-:Y:S02]  /*6bb0*/  FSEL R6, R139, -INF , !P4 ;  /* 0xff8000008b067808 */ /* 0x000fe40006000000 */
[----:B------:R-:W-:-:S02]  /*6bc0*/  FSEL R34, R34, -INF , !P1 ;  /* 0xff80000022227808 */ /* 0x000fc40004800000 */
[----:B------:R-:W-:Y:S02]  /*6bd0*/  ISETP.GT.AND P1, PT, R149, R4, PT ;  /* 0x000000049500720c */ /* 0x000fe40003f24270 */
[----:B------:R-:W-:Y:S01]  /*6be0*/  FSEL R139, R136, -INF , !P6 ;  /* 0xff800000888b7808 */ /* 0x000fe20007000000 */
[----:B------:R-:W-:Y:S01]  /*6bf0*/  HMMA.16816.F32 R172, R8, R18, R172 ;  /* 0x0000001208ac723c */ /* 0x000fe200000018ac */
[----:B------:R-:W-:Y:S02]  /*6c00*/  FSEL R35, R35, -INF , !P1 ;  /* 0xff80000023237808 */ /* 0x000fe40004800000 */
[----:B------:R-:W-:Y:S02]  /*6c10*/  ISETP.GT.AND P4, PT, R193, R7, PT ;  /* 0x00000007c100720c */ /* 0x000fe40003f84270 */
[----:B------:R-:W-:Y:S02]  /*6c20*/  FSEL R136, R6, -INF , !P0 ;  /* 0xff80000006887808 */ /* 0x000fe40004000000 */
[----:B------:R-:W-:-:S02]  /*6c30*/  ISETP.GT.U32.AND P1, PT, R0, R196, PT ;  /* 0x000000c40000720c */ /* 0x000fc40003f24070 */
[----:B------:R-:W-:Y:S02]  /*6c40*/  ISETP.GT.AND P0, PT, R193, R4, PT ;  /* 0x00000004c100720c */ /* 0x000fe40003f04270 */
[----:B------:R-:W-:Y:S02]  /*6c50*/  FSEL R32, R32, -INF , !P4 ;  /* 0xff80000020207808 */ /* 0x000fe40006000000 */
[-C--:B------:R-:W-:Y:S02]  /*6c60*/  ISETP.GE.AND P4, PT, R4, R192.reuse, PT ;  /* 0x000000c00400720c */ /* 0x080fe40003f86270 */
[----:B------:R-:W-:Y:S02]  /*6c70*/  FSEL R33, R33, -INF , !P0 ;  /* 0xff80000021217808 */ /* 0x000fe40004000000 */
[----:B------:R-:W-:Y:S02]  /*6c80*/  ISETP.GE.AND P6, PT, R7, R192, PT ;  /* 0x000000c00700720c */ /* 0x000fe40003fc6270 */
[----:B------:R-:W-:-:S02]  /*6c90*/  FSEL R147, R33, -INF , !P4 ;  /* 0xff80000021937808 */ /* 0x000fc40006000000 */
[-C--:B------:R-:W-:Y:S02]  /*6ca0*/  ISETP.GE.AND P5, PT, R7, R191.reuse, PT ;  /* 0x000000bf0700720c */ /* 0x080fe40003fa6270 */
[----:B------:R-:W-:Y:S02]  /*6cb0*/  ISETP.GE.AND P4, PT, R5, R192, PT ;  /* 0x000000c00500720c */ /* 0x000fe40003f86270 */
[----:B------:R-:W-:Y:S02]  /*6cc0*/  ISETP.GE.AND P0, PT, R4, R191, PT ;  /* 0x000000bf0400720c */ /* 0x000fe40003f06270 */
[----:B------:R-:W-:Y:S02]  /*6cd0*/  FSEL R162, R32, -INF , !P6 ;  /* 0xff80000020a27808 */ /* 0x000fe40007000000 */
[----:B------:R-:W-:Y:S02]  /*6ce0*/  FSEL R145, R34, -INF , !P5 ;  /* 0xff80000022917808 */ /* 0x000fe40006800000 */
[----:B------:R-:W-:-:S02]  /*6cf0*/  P2R R4, PR, RZ, 0x10 ;  /* 0x00000010ff047803 */ /* 0x000fc40000000000 */
[----:B------:R-:W-:Y:S02]  /*6d00*/  ISETP.GT.AND P6, PT, R193, R5, PT ;  /* 0x00000005c100720c */ /* 0x000fe40003fc4270 */
[----:B------:R-:W-:Y:S02]  /*6d10*/  ISETP.GE.AND P5, PT, R5, R191, PT ;  /* 0x000000bf0500720c */ /* 0x000fe40003fa6270 */
[----:B------:R-:W-:Y:S02]  /*6d20*/  FSEL R144, R35, -INF , !P0 ;  /* 0xff80000023907808 */ /* 0x000fe40004000000 */
[----:B------:R-:W-:Y:S01]  /*6d30*/  ISETP.GT.AND P4, PT, R149, R5, PT ;  /* 0x000000059500720c */ /* 0x000fe20003f84270 */
[----:B------:R-:W-:-:S12]  /*6d40*/  @!P1 BRA `(.L_x_1337) ;  /* 0x0000000000849947 */ /* 0x000fd80003800000 */
[----:B------:R-:W-:-:S04]  /*6d50*/  VIADD R5, R197, 0xfffffffd ;  /* 0xfffffffdc5057836 */ /* 0x000fc80000000000 */
[----:B------:R-:W-:-:S04]  /*6d60*/  IMAD.WIDE.U32 R10, R5, R170, RZ ;  /* 0x000000aa050a7225 */ /* 0x000fc800078e00ff */
[----:B------:R-:W-:Y:S01]  /*6d70*/  IMAD R5, R5, R171, R11 ;  /* 0x000000ab05057224 */ /* 0x000fe200078e020b */
[----:B------:R-:W-:-:S04]  /*6d80*/  LEA R8, P0, R10, R195, 0x7 ;  /* 0x000000c30a087211 */ /* 0x000fc800078038ff */
[C---:B------:R-:W-:Y:S02]  /*6d90*/  LEA.HI.X R9, R10.reuse, R194, R5, 0x7, P0 ;  /* 0x000000c20a097211 */ /* 0x040fe400000f3c05 */
[----:B------:R-:W-:-:S03]  /*6da0*/  LEA R6, P0, R10, R223, 0x6 ;  /* 0x000000df0a067211 */ /* 0x000fc600078030ff */
[----:B------:R-:W-:Y:S01]  /*6db0*/  @!PT LDS RZ, [RZ] ;  /* 0x00000000fffff984 */ /* 0x000fe20000000800 */
[----:B------:R-:W-:Y:S01]  /*6dc0*/  @!PT LDS RZ, [RZ] ;  /* 0x00000000fffff984 */ /* 0x000fe20000000800 */
[----:B------:R-:W-:Y:S01]  /*6dd0*/  @!PT LDS RZ, [RZ] ;  /* 0x00000000fffff984 */ /* 0x000fe20000000800 */
[----:B------:R1:W-:Y:S01]  /*6de0*/  LDGSTS.E.BYPASS.LTC128B.128 [R215+0x6000], desc[UR10][R8.64] ;  /* 0x0600000008d77fae */ /* 0x0003e2000b981a0a */
[----:B------:R-:W-:Y:S02]  /*6df0*/  LEA.HI.X R5, R10, R222, R5, 0x6, P0 ;  /* 0x000000de0a057211 */ /* 0x000fe400000f3405 */
        /* <DEDUP_REMOVED lines=22> */
.L_x_1337:
[----:B-1----:R-:W-:Y:S01]  /*6f60*/  VIADD R8, R150, 0xffffffa9 ;  /* 0xffffffa996087836 */ /* 0x002fe20000000000 */
[----:B------:R-:W-:Y:S01]  /*6f70*/  FSEL R28, R28, -INF , !P6 ;  /* 0xff8000001c1c7808 */ /* 0x000fe20007000000 */
[----:B------:R-:W-:Y:S01]  /*6f80*/  VIADD R7, R150, 0xffffffb0 ;  /* 0xffffffb096077836 */ /* 0x000fe20000000000 */
[----:B------:R-:W-:Y:S01]  /*6f90*/  ISETP.NE.AND P6, PT, R4, RZ, PT ;  /* 0x000000ff0400720c */ /* 0x000fe20003fc5270 */
[C---:B------:R-:W-:Y:S01]  /*6fa0*/  VIADD R6, R150.reuse, 0xffffffb1 ;  /* 0xffffffb196067836 */ /* 0x040fe20000000000 */
[----:B------:R-:W-:Y:S01]  /*6fb0*/  ISETP.GT.AND P0, PT, R193, R8, PT ;  /* 0x00000008c100720c */ /* 0x000fe20003f04270 */
[----:B------:R-:W-:Y:S01]  /*6fc0*/  VIADD R5, R150, 0xffffffb8 ;  /* 0xffffffb896057836 */ /* 0x000fe20000000000 */
[----:B------:R-:W-:Y:S01]  /*6fd0*/  FMNMX3.FTZ R4, R132, R181, R156, !PT ;  /* 0x000000b584047276 */ /* 0x000fe2000781009c */
[----:B------:R-:W-:Y:S01]  /*6fe0*/  IMAD.SHL.U32 R228, R0, 0x2, RZ ;  /* 0x0000000200e47824 */ /* 0x000fe200078e00ff */
[----:B------:R-:W-:Y:S01]  /*6ff0*/  FSEL R205, R28, -INF , !P6 ;  /* 0xff8000001ccd7808 */ /* 0x000fe20007000000 */
[----:B------:R-:W-:Y:S01]  /*7000*/  VIADD R227, R218, 0x9e3779b9 ;  /* 0x9e3779b9dae37836 */ /* 0x000fe20000000000 */
[----:B------:R-:W-:Y:S01]  /*7010*/  ISETP.GE.AND P6, PT, R8, R192, PT ;  /* 0x000000c00800720c */ /* 0x000fe20003fc6270 */
[----:B------:R-:W-:Y:S01]  /*7020*/  VIADD R226, R218, 0x3c6ef372 ;  /* 0x3c6ef372dae27836 */ /* 0x000fe20000000000 */
[----:B------:R-:W-:Y:S01]  /*7030*/  FSEL R29, R29, -INF , !P0 ;  /* 0xff8000001d1d7808 */ /* 0x000fe20004000000 */
[----:B------:R-:W1:Y:S01]  /*7040*/  LDCU UR7, c[0x0][0x45c] ;  /* 0x00008b80ff0777ac */ /* 0x000e620008000800 */
[----:B------:R-:W-:Y:S01]  /*7050*/  FMNMX3.FTZ R4, R4, R183, R182, !PT ;  /* 0x000000b704047276 */ /* 0x000fe200078100b6 */
[----:B------:R-:W-:Y:S01]  /*7060*/  VIADD R223, R219, 0x32370b8f ;  /* 0x32370b8fdbdf7836 */ /* 0x000fe20000000000 */
[----:B------:R-:W-:Y:S01]  /*7070*/  FSEL R30, R30, -INF , !P4 ;  /* 0xff8000001e1e7808 */ /* 0x000fe20006000000 */
[C---:B------:R-:W-:Y:S01]  /*7080*/  VIADD R222, R218.reuse, 0xdaa66d2b ;  /* 0xdaa66d2bdade7836 */ /* 0x040fe20000000000 */
[----:B------:R-:W-:Y:S01]  /*7090*/  ISETP.GT.AND P0, PT, R193, R7, PT ;  /* 0x00000007c100720c */ /* 0x000fe20003f04270 */
[----:B------:R-:W-:Y:S01]  /*70a0*/  VIADD R215, R218, 0x78dde6e4 ;  /* 0x78dde6e4dad77836 */ /* 0x000fe20000000000 */
[----:B------:R-:W-:Y:S01]  /*70b0*/  FSEL R163, R29, -INF , !P6 ;  /* 0xff8000001da37808 */ /* 0x000fe20007000000 */
[----:B------:R-:W-:Y:S01]  /*70c0*/  VIADD R206, R219, 0xa9066899 ;  /* 0xa9066899dbce7836 */ /* 0x000fe20000000000 */
[----:B------:R-:W-:Y:S01]  /*70d0*/  ISETP.GT.AND P6, PT, R193, R6, PT ;  /* 0x00000006c100720c */ /* 0x000fe20003fc4270 */
[----:B------:R-:W-:Y:S01]  /*70e0*/  VIADD R229, R219, 0x646e171e ;  /* 0x646e171edbe57836 */ /* 0x000fe20000000000 */
[----:B------:R-:W-:-:S02]  /*70f0*/  FMNMX3.FTZ R4, R4, R142, R141, !PT ;  /* 0x0000008e04047276 */ /* 0x000fc4000781008d */
[----:B------:R-:W-:Y:S02]  /*7100*/  FSEL R146, R30, -INF , !P5 ;  /* 0xff8000001e927808 */ /* 0x000fe40006800000 */
[-C--:B------:R-:W-:Y:S02]  /*7110*/  ISETP.GE.AND P5, PT, R7, R192.reuse, PT ;  /* 0x000000c00700720c */ /* 0x080fe40003fa6270 */
[----:B------:R-:W-:Y:S02]  /*7120*/  FSEL R160, R176, -INF , !P0 ;  /* 0xff800000b0a07808 */ /* 0x000fe40004000000 */
[----:B------:R-:W-:Y:S02]  /*7130*/  ISETP.GE.AND P0, PT, R6, R192, PT ;  /* 0x000000c00600720c */ /* 0x000fe40003f06270 */
[----:B------:R-:W-:Y:S02]  /*7140*/  FSEL R155, R177, -INF , !P6 ;  /* 0xff800000b19b7808 */ /* 0x000fe40007000000 */
[----:B------:R-:W-:-:S02]  /*7150*/  IADD3 R150, PT, PT, R150, -0x47, RZ ;  /* 0xffffffb996967810 */ /* 0x000fc40007ffe0ff */
[----:B------:R-:W-:Y:S02]  /*7160*/  FMNMX3.FTZ R4, R4, R139, R138, !PT ;  /* 0x0000008b04047276 */ /* 0x000fe4000781008a */
[----:B------:R-:W-:Y:S02]  /*7170*/  FSEL R160, R160, -INF , !P5 ;  /* 0xff800000a0a07808 */ /* 0x000fe40006800000 */
[----:B------:R-:W-:Y:S02]  /*7180*/  ISETP.GT.AND P5, PT, R193, R5, PT ;  /* 0x00000005c100720c */ /* 0x000fe40003fa4270 */
[----:B------:R-:W-:Y:S02]  /*7190*/  FSEL R155, R155, -INF , !P0 ;  /* 0xff8000009b9b7808 */ /* 0x000fe40004000000 */
[----:B------:R-:W-:Y:S02]  /*71a0*/  ISETP.GT.AND P0, PT, R193, R150, PT ;  /* 0x00000096c100720c */ /* 0x000fe40003f04270 */
[----:B------:R-:W-:-:S02]  /*71b0*/  FMNMX3.FTZ R4, R4, R162, R147, !PT ;  /* 0x000000a204047276 */ /* 0x000fc40007810093 */
[----:B------:R-:W-:Y:S02]  /*71c0*/  FSEL R154, R172, -INF , !P5 ;  /* 0xff800000ac9a7808 */ /* 0x000fe40006800000 */
[-C--:B------:R-:W-:Y:S02]  /*71d0*/  ISETP.GE.AND P6, PT, R5, R192.reuse, PT ;  /* 0x000000c00500720c */ /* 0x080fe40003fc6270 */
[----:B------:R-:W-:Y:S02]  /*71e0*/  ISETP.GE.AND P5, PT, R150, R192, PT ;  /* 0x000000c09600720c */ /* 0x000fe40003fa6270 */
[----:B------:R-:W-:Y:S02]  /*71f0*/  FSEL R152, R173, -INF , !P0 ;  /* 0xff800000ad987808 */ /* 0x000fe40004000000 */
[----:B------:R-:W-:Y:S02]  /*7200*/  FMNMX3.FTZ R4, R4, R205, R163, !PT ;  /* 0x000000cd04047276 */ /* 0x000fe400078100a3 */
[----:B------:R-:W-:-:S02]  /*7210*/  ISETP.GE.AND P4, PT, R8, R191, PT ;  /* 0x000000bf0800720c */ /* 0x000fc40003f86270 */
[----:B------:R-:W-:Y:S02]  /*7220*/  FSEL R154, R154, -INF , !P6 ;  /* 0xff8000009a9a7808 */ /* 0x000fe40007000000 */
[----:B------:R-:W-:Y:S02]  /*7230*/  ISETP.GT.AND P0, PT, R149, R8, PT ;  /* 0x000000089500720c */ /* 0x000fe40003f04270 */
[----:B------:R-:W-:Y:S02]  /*7240*/  FSEL R152, R152, -INF , !P5 ;  /* 0xff80000098987808 */ /* 0x000fe40006800000 */
[----:B------:R-:W-:Y:S02]  /*7250*/  FMNMX3.FTZ R4, R4, R160, R155, !PT ;  /* 0x000000a004047276 */ /* 0x000fe4000781009b */
[----:B------:R-:W-:Y:S02]  /*7260*/  FMNMX3.FTZ R8, R3, R148, R20, !PT ;  /* 0x0000009403087276 */ /* 0x000fe40007810014 */
[----:B------:R-:W-:-:S02]  /*7270*/  FMNMX3.FTZ R4, R4, R154, R152, !PT ;  /* 0x0000009a04047276 */ /* 0x000fc40007810098 */
[----:B------:R-:W-:Y:S02]  /*7280*/  FMNMX3.FTZ R8, R8, R21, R22, !PT ;  /* 0x0000001508087276 */ /* 0x000fe40007810016 */
[----:B------:R-:W-:Y:S02]  /*7290*/  ISETP.GT.AND P5, PT, R149, R7, PT ;  /* 0x000000079500720c */ /* 0x000fe40003fa4270 */
[----:B------:R-:W-:Y:S02]  /*72a0*/  ISETP.GE.AND P6, PT, R7, R191, PT ;  /* 0x000000bf0700720c */ /* 0x000fe40003fc6270 */
[----:B------:R-:W2:Y:S01]  /*72b0*/  SHFL.BFLY PT, R7, R4, 0x2, 0x1f ;  /* 0x0c401f0004077f89 */ /* 0x000ea200000e0000 */
[----:B------:R-:W-:Y:S02]  /*72c0*/  FMNMX3.FTZ R8, R8, R140, R204, !PT ;  /* 0x0000008c08087276 */ /* 0x000fe400078100cc */
[----:B------:R-:W-:Y:S02]  /*72d0*/  FSEL R159, R178, -INF , !P5 ;  /* 0xff800000b29f7808 */ /* 0x000fe40006800000 */
[----:B------:R-:W-:-:S02]  /*72e0*/  ISETP.GT.AND P5, PT, R149, R6, PT ;  /* 0x000000069500720c */ /* 0x000fc40003fa4270 */
[----:B------:R-:W-:Y:S02]  /*72f0*/  FSEL R31, R31, -INF , !P0 ;  /* 0xff8000001f1f7808 */ /* 0x000fe40004000000 */
[----:B------:R-:W-:Y:S02]  /*7300*/  FMNMX3.FTZ R8, R8, R137, R136, !PT ;  /* 0x0000008908087276 */ /* 0x000fe40007810088 */
[----:B------:R-:W-:Y:S02]  /*7310*/  FSEL R159, R159, -INF , !P6 ;  /* 0xff8000009f9f7808 */ /* 0x000fe40007000000 */
[----:B------:R-:W-:Y:S02]  /*7320*/  ISETP.GT.AND P6, PT, R149, R5, PT ;  /* 0x000000059500720c */ /* 0x000fe40003fc4270 */
[----:B------:R-:W-:Y:S02]  /*7330*/  FSEL R158, R179, -INF , !P5 ;  /* 0xff800000b39e7808 */ /* 0x000fe40006800000 */
[----:B------:R-:W-:-:S02]  /*7340*/  ISETP.GE.AND P0, PT, R6, R191, PT ;  /* 0x000000bf0600720c */ /* 0x000fc40003f06270 */
[----:B------:R-:W-:Y:S02]  /*7350*/  FSEL R161, R31, -INF , !P4 ;  /* 0xff8000001fa17808 */ /* 0x000fe40006000000 */
[----:B------:R-:W-:Y:S02]  /*7360*/  ISETP.GT.AND P5, PT, R149, R150, PT ;  /* 0x000000969500720c */ /* 0x000fe40003fa4270 */
[----:B------:R-:W-:Y:S02]  /*7370*/  FMNMX3.FTZ R8, R8, R145, R144, !PT ;  /* 0x0000009108087276 */ /* 0x000fe40007810090 */
[----:B------:R-:W-:Y:S02]  /*7380*/  FSEL R157, R174, -INF , !P6 ;  /* 0xff800000ae9d7808 */ /* 0x000fe40007000000 */
[-C--:B------:R-:W-:Y:S02]  /*7390*/  ISETP.GE.AND P4, PT, R5, R191.reuse, PT ;  /* 0x000000bf0500720c */ /* 0x080fe40003f86270 */
[----:B------:R-:W-:-:S02]  /*73a0*/  ISETP.GE.AND P6, PT, R150, R191, PT ;  /* 0x000000bf9600720c */ /* 0x000fc40003fc6270 */
[----:B------:R-:W-:Y:S02]  /*73b0*/  FSEL R151, R175, -INF , !P5 ;  /* 0xff800000af977808 */ /* 0x000fe40006800000 */
[----:B------:R-:W-:Y:S02]  /*73c0*/  FSEL R158, R158, -INF , !P0 ;  /* 0xff8000009e9e7808 */ /* 0x000fe40004000000 */
[----:B------:R-:W-:Y:S02]  /*73d0*/  FMNMX3.FTZ R8, R8, R146, R161, !PT ;  /* 0x0000009208087276 */ /* 0x000fe400078100a1 */
[----:B------:R-:W-:Y:S02]  /*73e0*/  FSEL R157, R157, -INF , !P4 ;  /* 0xff8000009d9d7808 */ /* 0x000fe40006000000 */
[----:B------:R-:W-:Y:S02]  /*73f0*/  FSEL R151, R151, -INF , !P6 ;  /* 0xff80000097977808 */ /* 0x000fe40007000000 */
[----:B------:R-:W-:-:S02]  /*7400*/  FMNMX3.FTZ R6, R8, R159, R158, !PT ;  /* 0x0000009f08067276 */ /* 0x000fc4000781009e */
[----:B--2---:R-:W-:Y:S01]  /*7410*/  FMNMX.FTZ R7, R4, R7, !PT ;  /* 0x0000000704077209 */ /* 0x004fe20007810000 */
[----:B------:R-:W2:Y:S01]  /*7420*/  LDC R8, c[0x0][0x4f8] ;  /* 0x00013e00ff087b82 */ /* 0x000ea20000000800 */
[----:B------:R-:W-:Y:S02]  /*7430*/  FMNMX3.FTZ R6, R6, R157, R151, !PT ;  /* 0x0000009d06067276 */ /* 0x000fe40007810097 */
[C---:B------:R-:W-:Y:S01]  /*7440*/  LOP3.LUT R5, R219.reuse, R228, R213, 0x96, !PT ;  /* 0x000000e4db057212 */ /* 0x040fe200078e96d5 */
[----:B------:R-:W3:Y:S01]  /*7450*/  SHFL.BFLY PT, R171, R7, 0x1, 0x1f ;  /* 0x0c201f0007ab7f89 */ /* 0x000ee200000e0000 */
[C---:B------:R-:W-:Y:S02]  /*7460*/  IADD3 R225, PT, PT, R219.reuse, 0x76cf5d0a, RZ ;  /* 0x76cf5d0adbe17810 */ /* 0x040fe40007ffe0ff */
[----:B------:R-:W-:Y:S01]  /*7470*/  IADD3 R207, PT, PT, R219, -0x126145ec, RZ ;  /* 0xed9eba14dbcf7810 */ /* 0x000fe20007ffe0ff */
[----:B------:R-:W4:Y:S01]  /*7480*/  SHFL.BFLY PT, R4, R6, 0x2, 0x1f ;  /* 0x0c401f0006047f89 */ /* 0x000f2200000e0000 */
[----:B------:R-:W-:Y:S01]  /*7490*/  LEA R150, R224, UR6, 0x1 ;  /* 0x00000006e0967c11 */ /* 0x000fe2000f8e08ff */
[----:B------:R-:W-:Y:S01]  /*74a0*/  VIADD R224, R218, 0x1715609d ;  /* 0x1715609ddae07836 */ /* 0x000fe20000000000 */
[----:B------:R-:W-:-:S03]  /*74b0*/  SEL R24, R188, 0xffffffe0, !P3 ;  /* 0xffffffe0bc187807 */ /* 0x000fc60005800000 */
[----:B------:R-:W-:Y:S01]  /*74c0*/  LDSM.16.MT88.4 R12, [R150+0xc000] ;  /* 0x00c00000960c783b */ /* 0x000fe20000004200 */
[----:B------:R-:W-:Y:S02]  /*74d0*/  IADD3 R143, PT, PT, R24, R150, RZ ;  /* 0x00000096188f7210 */ /* 0x000fe40007ffe0ff */
[----:B--2---:R-:W-:Y:S02]  /*74e0*/  LOP3.LUT R149, R8, 0xff, RZ, 0xc0, !PT ;  /* 0x000000ff08957812 */ /* 0x004fe400078ec0ff */
[----:B---3--:R-:W-:-:S03]  /*74f0*/  FMNMX.FTZ R171, R7, R171, !PT ;  /* 0x000000ab07ab7209 */ /* 0x008fc60007810000 */
[----:B------:R-:W-:Y:S01]  /*7500*/  IMAD R149, R149, 0x10000, R149 ;  /* 0x0001000095957824 */ /* 0x000fe200078e0295 */
[----:B----4-:R-:W-:Y:S01]  /*7510*/  FMNMX.FTZ R4, R6, R4, !PT ;  /* 0x0000000406047209 */ /* 0x010fe20007810000 */
[----:B------:R-:W-:-:S04]  /*7520*/  IMAD.WIDE.U32 R6, R5, -0x326172a9, RZ ;  /* 0xcd9e8d5705067825 */ /* 0x000fc800078e00ff */
[C---:B-1----:R-:W-:Y:S01]  /*7530*/  FMUL.FTZ R153, R171.reuse, UR7 ;  /* 0x00000007ab997c20 */ /* 0x042fe20008410000 */
[----:B------:R-:W-:Y:S01]  /*7540*/  FSETP.NEU.FTZ.AND P4, PT, R171, -INF , PT ;  /* 0xff800000ab00780b */ /* 0x000fe20003f9d000 */
[----:B------:R-:W1:Y:S01]  /*7550*/  SHFL.BFLY PT, R170, R4, 0x1, 0x1f ;  /* 0x0c201f0004aa7f89 */ /* 0x000e6200000e0000 */
[----:B------:R-:W-:Y:S02]  /*7560*/  LOP3.LUT R5, R227, R216, R7, 0x96, !PT ;  /* 0x000000d8e3057212 */ /* 0x000fe400078e9607 */
[----:B------:R-:W-:Y:S02]  /*7570*/  LOP3.LUT R6, R226, R6, R201, 0x96, !PT ;  /* 0x00000006e2067212 */ /* 0x000fe400078e96c9 */
[----:B------:R-:W-:Y:S01]  /*7580*/  FSEL R153, R153, RZ, P4 ;  /* 0x000000ff99997208 */ /* 0x000fe20002000000 */
[----:B------:R-:W-:Y:S01]  /*7590*/  IMAD.WIDE.U32 R186, R5, -0x2daee0ad, RZ ;  /* 0xd2511f5305ba7825 */ /* 0x000fe200078e00ff */
[----:B------:R-:W-:-:S03]  /*75a0*/  FSEL R9, R171, RZ, P4 ;  /* 0x000000ffab097208 */ /* 0x000fc60002000000 */
[----:B------:R-:W-:Y:S01]  /*75b0*/  IMAD.WIDE.U32 R6, R6, -0x2daee0ad, RZ ;  /* 0xd2511f5306067825 */ /* 0x000fe200078e00ff */
[----:B------:R-:W-:-:S03]  /*75c0*/  LOP3.LUT R5, R225, R202, R187, 0x96, !PT ;  /* 0x000000cae1057212 */ /* 0x000fc600078e96bb */
[--C-:B------:R-:W-:Y:S01]  /*75d0*/  FFMA.FTZ R175, R156, UR7, -R153.reuse ;  /* 0x000000079caf7c23 */ /* 0x100fe20008010899 */
[----:B------:R-:W-:Y:S01]  /*75e0*/  FFMA.FTZ R173, R182, UR7, -R153 ;  /* 0x00000007b6ad7c23 */ /* 0x000fe20008010899 */
[----:B------:R-:W-:Y:S01]  /*75f0*/  FADD.FTZ R9, R132, -R9 ;  /* 0x8000000984097221 */ /* 0x000fe20000010000 */
[----:B------:R-:W-:Y:S01]  /*7600*/  LOP3.LUT R186, R223, R186, R7, 0x96, !PT ;  /* 0x000000badfba7212 */ /* 0x000fe200078e9607 */
[----:B------:R-:W-:-:S04]  /*7610*/  IMAD.WIDE.U32 R184, R5, -0x326172a9, RZ ;  /* 0xcd9e8d5705b87825 */ /* 0x000fc800078e00ff */
[--C-:B------:R-:W-:Y:S01]  /*7620*/  FFMA.FTZ R174, R183, UR7, -R153.reuse ;  /* 0x00000007b7ae7c23 */ /* 0x100fe20008010899 */
[--C-:B------:R-:W-:Y:S01]  /*7630*/  FFMA.FTZ R178, R181, UR7, -R153.reuse ;  /* 0x00000007b5b27c23 */ /* 0x100fe20008010899 */
[----:B------:R-:W-:Y:S01]  /*7640*/  FMUL.FTZ R179, R9, UR7 ;  /* 0x0000000709b37c20 */ /* 0x000fe20008410000 */
[----:B------:R-:W-:Y:S01]  /*7650*/  IMAD.WIDE.U32 R186, R186, -0x326172a9, RZ ;  /* 0xcd9e8d57baba7825 */ /* 0x000fe200078e00ff */
[----:B------:R-:W-:Y:S03]  /*7660*/  MUFU.EX2 R175, R175 ;  /* 0x000000af00af7308 */ /* 0x000fe60000000800 */
[--C-:B------:R-:W-:Y:S01]  /*7670*/  FFMA.FTZ R181, R142, UR7, -R153.reuse ;  /* 0x000000078eb57c23 */ /* 0x100fe20008010899 */
[--C-:B------:R-:W-:Y:S01]  /*7680*/  FFMA.FTZ R205, R205, UR7, -R153.reuse ;  /* 0x00000007cdcd7c23 */ /* 0x100fe20008010899 */
[----:B-1----:R-:W-:Y:S01]  /*7690*/  FMNMX.FTZ R170, R4, R170, !PT ;  /* 0x000000aa04aa7209 */ /* 0x002fe20007810000 */
[----:B------:R-:W-:Y:S01]  /*76a0*/  FFMA.FTZ R147, R147, UR7, -R153 ;  /* 0x0000000793937c23 */ /* 0x000fe20008010899 */
[----:B------:R-:W-:Y:S01]  /*76b0*/  LOP3.LUT R4, R222, R200, R185, 0x96, !PT ;  /* 0x000000c8de047212 */ /* 0x000fe200078e96b9 */
[----:B------:R-:W-:Y:S01]  /*76c0*/  FFMA.FTZ R232, R154, UR7, -R153 ;  /* 0x000000079ae87c23 */ /* 0x000fe20008010899 */
[----:B------:R-:W-:Y:S01]  /*76d0*/  LOP3.LUT R184, R215, R184, R187, 0x96, !PT ;  /* 0x000000b8d7b87212 */ /* 0x000fe200078e96bb */
[C---:B------:R-:W-:Y:S01]  /*76e0*/  FMUL.FTZ R156, R170.reuse, UR7 ;  /* 0x00000007aa9c7c20 */ /* 0x040fe20008410000 */
[----:B------:R-:W-:Y:S01]  /*76f0*/  FSETP.NEU.FTZ.AND P0, PT, R170, -INF , PT ;  /* 0xff800000aa00780b */ /* 0x000fe20003f1d000 */
[----:B------:R-:W-:Y:S01]  /*7700*/  IMAD.WIDE.U32 R4, R4, -0x2daee0ad, RZ ;  /* 0xd2511f5304047825 */ /* 0x000fe200078e00ff */
[----:B------:R-:W-:Y:S02]  /*7710*/  MUFU.EX2 R178, R178 ;  /* 0x000000b200b27308 */ /* 0x000fe40000000800 */
[----:B------:R-:W-:Y:S01]  /*7720*/  FSEL R156, R156, RZ, P0 ;  /* 0x000000ff9c9c7208 */ /* 0x000fe20000000000 */
[----:B------:R-:W-:Y:S01]  /*7730*/  IMAD.WIDE.U32 R184, R184, -0x2daee0ad, RZ ;  /* 0xd2511f53b8b87825 */ /* 0x000fe200078e00ff */
[----:B------:R-:W-:-:S03]  /*7740*/  LOP3.LUT R182, R207, R6, R5, 0x96, !PT ;  /* 0x00000006cfb67212 */ /* 0x000fc600078e9605 */
[--C-:B------:R-:W-:Y:S01]  /*7750*/  FFMA.FTZ R21, R21, UR7, -R156.reuse ;  /* 0x0000000715157c23 */ /* 0x100fe2000801089c */
[----:B------:R-:W-:Y:S01]  /*7760*/  LOP3.LUT R4, R206, R4, R185, 0x96, !PT ;  /* 0x00000004ce047212 */ /* 0x000fe200078e96b9 */
[--C-:B------:R-:W-:Y:S01]  /*7770*/  FFMA.FTZ R172, R20, UR7, -R156.reuse ;  /* 0x0000000714ac7c23 */ /* 0x100fe2000801089c */
[----:B------:R-:W-:Y:S01]  /*7780*/  FFMA.FTZ R176, R22, UR7, -R156 ;  /* 0x0000000716b07c23 */ /* 0x000fe2000801089c */
[----:B------:R1:W-:Y:S01]  /*7790*/  MUFU.EX2 R132, R21 ;  /* 0x0000001500847308 */ /* 0x0003e20000000800 */
[----:B------:R-:W-:-:S04]  /*77a0*/  IMAD.WIDE.U32 R182, R182, -0x326172a9, RZ ;  /* 0xcd9e8d57b6b67825 */ /* 0x000fc800078e00ff */
[--C-:B------:R-:W-:Y:S01]  /*77b0*/  FFMA.FTZ R177, R148, UR7, -R156.reuse ;  /* 0x0000000794b17c23 */ /* 0x100fe2000801089c */
[--C-:B------:R-:W-:Y:S01]  /*77c0*/  FFMA.FTZ R187, R140, UR7, -R156.reuse ;  /* 0x000000078cbb7c23 */ /* 0x100fe2000801089c */
[----:B------:R-:W-:Y:S01]  /*77d0*/  FFMA.FTZ R204, R204, UR7, -R156 ;  /* 0x00000007cccc7c23 */ /* 0x000fe2000801089c */
[----:B------:R-:W-:-:S04]  /*77e0*/  IMAD.WIDE.U32 R6, R4, -0x326172a9, RZ ;  /* 0xcd9e8d5704067825 */ /* 0x000fc800078e00ff */
[--C-:B------:R-:W-:Y:S01]  /*77f0*/  FFMA.FTZ R159, R159, UR7, -R156.reuse ;  /* 0x000000079f9f7c23 */ /* 0x100fe2000801089c */
[----:B------:R-:W-:Y:S01]  /*7800*/  FFMA.FTZ R233, R157, UR7, -R156 ;  /* 0x000000079de97c23 */ /* 0x000fe2000801089c */
[----:B------:R-:W-:Y:S01]  /*7810*/  MUFU.EX2 R174, R174 ;  /* 0x000000ae00ae7308 */ /* 0x000fe20000000800 */
[----:B------:R-:W-:Y:S01]  /*7820*/  IMAD.MOV.U32 R4, RZ, RZ, R6 ;  /* 0x000000ffff047224 */ /* 0x000fe200078e0006 */
[----:B------:R-:W-:Y:S01]  /*7830*/  PRMT R10, R6, 0x7773, RZ ;  /* 0x00007773060a7816 */ /* 0x000fe200000000ff */
[----:B------:R-:W-:Y:S01]  /*7840*/  VIADD R148, R150, 0xc040 ;  /* 0x0000c04096947836 */ /* 0x000fe20000000000 */
[----:B------:R-:W-:Y:S01]  /*7850*/  PRMT R5, R6, 0x7772, RZ ;  /* 0x0000777206057816 */ /* 0x000fe200000000ff */
[----:B------:R-:W-:Y:S01]  /*7860*/  FFMA.FTZ R151, R151, UR7, -R156 ;  /* 0x0000000797977c23 */ /* 0x000fe2000801089c */
[----:B------:R-:W-:Y:S01]  /*7870*/  LOP3.LUT R7, R190, R182, R7, 0x96, !PT ;  /* 0x000000b6be077212 */ /* 0x000fe200078e9607 */
[----:B------:R-:W-:Y:S01]  /*7880*/  FFMA.FTZ R182, R141, UR7, -R153 ;  /* 0x000000078db67c23 */ /* 0x000fe20008010899 */
[----:B------:R-:W-:Y:S01]  /*7890*/  PRMT R5, R5, 0x5410, R10 ;  /* 0x0000541005057816 */ /* 0x000fe2000000000a */
[----:B-1----:R-:W1:Y:S01]  /*78a0*/  LDSM.16.MT88.4 R20, [R143+0xc000] ;  /* 0x00c000008f14783b */ /* 0x002e620000004200 */
[----:B------:R-:W-:Y:S01]  /*78b0*/  FSEL R10, R170, RZ, P0 ;  /* 0x000000ffaa0a7208 */ /* 0x000fe20000000000 */
[----:B------:R-:W2:Y:S01]  /*78c0*/  MUFU.EX2 R173, R173 ;  /* 0x000000ad00ad7308 */ /* 0x000ea20000000800 */
[----:B------:R-:W-:-:S02]  /*78d0*/  LOP3.LUT R11, R7, 0xffff, RZ, 0xc0, !PT ;  /* 0x0000ffff070b7812 */ /* 0x000fc400078ec0ff */
[----:B------:R-:W-:Y:S01]  /*78e0*/  PRMT R6, R6, 0x7771, RZ ;  /* 0x0000777106067816 */ /* 0x000fe200000000ff */
[----:B------:R-:W-:Y:S01]  /*78f0*/  FADD.FTZ R3, R3, -R10 ;  /* 0x8000000a03037221 */ /* 0x000fe20000010000 */
[----:B------:R-:W-:Y:S02]  /*7900*/  LOP3.LUT R4, R4, 0xff, RZ, 0xc0, !PT ;  /* 0x000000ff04047812 */ /* 0x000fe400078ec0ff */
[----:B------:R-:W-:Y:S01]  /*7910*/  LOP3.LUT R16, R7, 0xff, RZ, 0xc0, !PT ;  /* 0x000000ff07107812 */ /* 0x000fe200078ec0ff */
[----:B------:R-:W-:Y:S01]  /*7920*/  FMUL.FTZ R3, R3, UR7 ;  /* 0x0000000703037c20 */ /* 0x000fe20008410000 */
[----:B------:R-:W-:Y:S01]  /*7930*/  MUFU.EX2 R177, R177 ;  /* 0x000000b100b17308 */ /* 0x000fe20000000800 */
[----:B------:R-:W-:Y:S02]  /*7940*/  SHF.R.U32.HI R11, RZ, 0x8, R11 ;  /* 0x00000008ff0b7819 */ /* 0x000fe4000001160b */
[----:B------:R-:W-:Y:S02]  /*7950*/  PRMT R9, R7, 0x7632, R9 ;  /* 0x0000763207097816 */ /* 0x000fe40000000009 */
[----:B------:R-:W-:-:S02]  /*7960*/  PRMT R6, R4, 0x5410, R6 ;  /* 0x0000541004067816 */ /* 0x000fc40000000006 */
[----:B------:R-:W-:Y:S01]  /*7970*/  PRMT R4, R16, 0x5410, R11 ;  /* 0x0000541010047816 */ /* 0x000fe2000000000b */
[----:B------:R-:W3:Y:S01]  /*7980*/  MUFU.EX2 R172, R172 ;  /* 0x000000ac00ac7308 */ /* 0x000ee20000000800 */
[----:B------:R-:W-:Y:S01]  /*7990*/  SHF.R.U32.HI R8, RZ, 0x18, R7 ;  /* 0x00000018ff087819 */ /* 0x000fe20000011607 */
[----:B------:R-:W-:Y:S01]  /*79a0*/  VIADD R16, R150, 0xc000 ;  /* 0x0000c00096107836 */ /* 0x000fe20000000000 */
[----:B------:R-:W-:Y:S02]  /*79b0*/  LOP3.LUT R9, R9, 0xff, RZ, 0xc0, !PT ;  /* 0x000000ff09097812 */ /* 0x000fe400078ec0ff */
[----:B------:R-:W-:Y:S01]  /*79c0*/  LOP3.LUT R7, R5, 0xff00ff, RZ, 0xc0, !PT ;  /* 0x00ff00ff05077812 */ /* 0x000fe200078ec0ff */
[----:B------:R-:W-:Y:S01]  /*79d0*/  @P2 VIADD R148, R16, 0xffffffc0 ;  /* 0xffffffc010942836 */ /* 0x000fe20000000000 */
[----:B------:R-:W-:Y:S01]  /*79e0*/  PRMT R5, R9, 0x5410, R8 ;  /* 0x0000541009057816 */ /* 0x000fe20000000008 */
[----:B------:R-:W4:Y:S01]  /*79f0*/  MUFU.EX2 R176, R176 ;  /* 0x000000b000b07308 */ /* 0x000f220000000800 */
[----:B------:R-:W-:-:S02]  /*7a00*/  HSET2.LE.AND R6, R6, R149, PT ;  /* 0x0000009506067233 */ /* 0x000fc40003803000 */
[--C-:B------:R-:W-:Y:S01]  /*7a10*/  HSET2.LE.AND R7, R7, R149.reuse, PT ;  /* 0x0000009507077233 */ /* 0x100fe20003803000 */
[----:B------:R-:W5:Y:S01]  /*7a20*/  LDSM.16.MT88.4 R28, [R148] ;  /* 0x00000000941c783b */ /* 0x000f620000004200 */
[--C-:B------:R-:W-:Y:S02]  /*7a30*/  HSET2.LE.AND R4, R4, R149.reuse, PT ;  /* 0x0000009504047233 */ /* 0x100fe40003803000 */
[----:B------:R-:W-:Y:S01]  /*7a40*/  HSET2.LE.AND R5, R5, R149, PT ;  /* 0x0000009505057233 */ /* 0x000fe20003803000 */
[----:B------:R-:W1:Y:S01]  /*7a50*/  MUFU.EX2 R179, R179 ;  /* 0x000000b300b37308 */ /* 0x000e620000000800 */
[----:B--2---:R-:W-:Y:S02]  /*7a60*/  F2FP.F16.F32.PACK_AB R11, R173, R174 ;  /* 0x000000aead0b723e */ /* 0x004fe400000000ff */
[----:B------:R-:W-:Y:S02]  /*7a70*/  F2FP.F16.F32.PACK_AB R9, R175, R178 ;  /* 0x000000b2af09723e */ /* 0x000fe400000000ff */
[----:B---3--:R-:W-:-:S02]  /*7a80*/  F2FP.F16.F32.PACK_AB R8, R172, R177 ;  /* 0x000000b1ac08723e */ /* 0x008fc400000000ff */
[----:B------:R-:W-:Y:S01]  /*7a90*/  LOP3.LUT R6, R11, R6, RZ, 0xc0, !PT ;  /* 0x000000060b067212 */ /* 0x000fe200078ec0ff */
[----:B------:R-:W2:Y:S01]  /*7aa0*/  MUFU.EX2 R3, R3 ;  /* 0x0000000300037308 */ /* 0x000ea20000000800 */
[----:B----4-:R-:W-:Y:S02]  /*7ab0*/  F2FP.F16.F32.PACK_AB R10, R176, R132 ;  /* 0x00000084b00a723e */ /* 0x010fe400000000ff */
[----:B------:R-:W-:Y:S02]  /*7ac0*/  LOP3.LUT R4, R9, R4, RZ, 0xc0, !PT ;  /* 0x0000000409047212 */ /* 0x000fe400078ec0ff */
[----:B------:R-:W-:Y:S02]  /*7ad0*/  LOP3.LUT R7, R10, R7, RZ, 0xc0, !PT ;  /* 0x000000070a077212 */ /* 0x000fe400078ec0ff */
[----:B------:R-:W-:Y:S01]  /*7ae0*/  LOP3.LUT R5, R8, R5, RZ, 0xc0, !PT ;  /* 0x0000000508057212 */ /* 0x000fe200078ec0ff */
        /* <DEDUP_REMOVED lines=8> */
[----:B------:R-:W-:Y:S01]  /*7b70*/  FMUL.FTZ R125, R125, R179 ;  /* 0x000000b37d7d7220 */ /* 0x000fe20000410000 */
[-C--:B--2---:R-:W-:Y:S01]  /*7b80*/  FMUL.FTZ R18, R122, R3.reuse ;  /* 0x000000037a127220 */ /* 0x084fe20000410000 */
        /* <DEDUP_REMOVED lines=32> */
[----:B------:R-:W-:Y:S01]  /*7d90*/  IADD3 R124, PT, PT, R24, R148, RZ ;  /* 0x00000094187c7210 */ /* 0x000fe20007ffe0ff */
[-C--:B------:R-:W-:Y:S01]  /*7da0*/  FMUL.FTZ R24, R112, R179.reuse ;  /* 0x000000b370187220 */ /* 0x080fe20000410000 */
[----:B------:R-:W-:Y:S01]  /*7db0*/  FMUL.FTZ R49, R49, R179 ;  /* 0x000000b331317220 */ /* 0x000fe20000410000 */
[----:B------:R-:W2:Y:S01]  /*7dc0*/  LDSM.16.MT88.4 R112, [R143+0xe000] ;  /* 0x00e000008f70783b */ /* 0x000ea20000004200 */
[-C--:B------:R-:W-:Y:S01]  /*7dd0*/  FMUL.FTZ R50, R50, R3.reuse ;  /* 0x0000000332327220 */ /* 0x080fe20000410000 */
[----:B------:R-:W-:Y:S01]  /*7de0*/  FMUL.FTZ R51, R51, R3 ;  /* 0x0000000333337220 */ /* 0x000fe20000410000 */
[-C--:B------:R-:W-:Y:S01]  /*7df0*/  FMUL.FTZ R100, R100, R179.reuse ;  /* 0x000000b364647220 */ /* 0x080fe20000410000 */
[----:B------:R-:W3:Y:S01]  /*7e00*/  LDSM.16.MT88.4 R120, [R124] ;  /* 0x000000007c78783b */ /* 0x000ee20000004200 */
[C---:B-----5:R-:W-:Y:S01]  /*7e10*/  HMMA.16816.F32 R24, R4.reuse, R28, R24 ;  /* 0x0000001c0418723c */ /* 0x060fe20000001818 */
[----:B------:R-:W-:Y:S01]  /*7e20*/  FMUL.FTZ R101, R101, R179 ;  /* 0x000000b365657220 */ /* 0x000fe20000410000 */
[-C--:B------:R-:W-:Y:S01]  /*7e30*/  FMUL.FTZ R102, R102, R3.reuse ;  /* 0x0000000366667220 */ /* 0x080fe20000410000 */
[----:B------:R-:W-:Y:S01]  /*7e40*/  LDSM.16.MT88.4 R104, [R124+0x2000] ;  /* 0x002000007c68783b */ /* 0x000fe20000004200 */
[----:B------:R-:W-:Y:S01]  /*7e50*/  FMUL.FTZ R103, R103, R3 ;  /* 0x0000000367677220 */ /* 0x000fe20000410000 */
[-C--:B------:R-:W-:Y:S01]  /*7e60*/  FMUL.FTZ R80, R80, R179.reuse ;  /* 0x000000b350507220 */ /* 0x080fe20000410000 */
[----:B------:R-:W-:Y:S01]  /*7e70*/  FMUL.FTZ R81, R81, R179 ;  /* 0x000000b351517220 */ /* 0x000fe20000410000 */
[-C--:B------:R-:W-:Y:S01]  /*7e80*/  FMUL.FTZ R82, R82, R3.reuse ;  /* 0x0000000352527220 */ /* 0x080fe20000410000 */
[C---:B------:R-:W-:Y:S01]  /*7e90*/  HMMA.16816.F32 R28, R4.reuse, R30, R108 ;  /* 0x0000001e041c723c */ /* 0x040fe2000000186c */
[----:B------:R-:W4:Y:S01]  /*7ea0*/  LDSM.16.MT88.4 R108, [R148+0x2000] ;  /* 0x00200000946c783b */ /* 0x000f220000004200 */
[----:B------:R-:W-:Y:S01]  /*7eb0*/  FMUL.FTZ R83, R83, R3 ;  /* 0x0000000353537220 */ /* 0x000fe20000410000 */
[----:B------:R-:W5:Y:S01]  /*7ec0*/  MUFU.EX2 R182, R182 ;  /* 0x000000b600b67308 */ /* 0x000f620000000800 */
[-C--:B------:R-:W-:Y:S01]  /*7ed0*/  FMUL.FTZ R96, R96, R179.reuse ;  /* 0x000000b360607220 */ /* 0x080fe20000410000 */
[----:B------:R-:W-:Y:S01]  /*7ee0*/  FMUL.FTZ R97, R97, R179 ;  /* 0x000000b361617220 */ /* 0x000fe20000410000 */
[-C--:B------:R-:W-:Y:S01]  /*7ef0*/  FMUL.FTZ R98, R98, R3.reuse ;  /* 0x0000000362627220 */ /* 0x080fe20000410000 */
[----:B------:R-:W-:Y:S01]  /*7f00*/  FMUL.FTZ R99, R99, R3 ;  /* 0x0000000363637220 */ /* 0x000fe20000410000 */
[C---:B-1----:R-:W-:Y:S01]  /*7f10*/  HMMA.16816.F32 R36, R4.reuse, R116, R36 ;  /* 0x000000740424723c */ /* 0x042fe20000001824 */
[-C--:B------:R-:W-:Y:S01]  /*7f20*/  FMUL.FTZ R116, R44, R179.reuse ;  /* 0x000000b32c747220 */ /* 0x080fe20000410000 */
[-C--:B------:R-:W-:Y:S01]  /*7f30*/  FMUL.FTZ R117, R45, R179.reuse ;  /* 0x000000b32d757220 */ /* 0x080fe20000410000 */
[-C--:B------:R-:W-:Y:S01]  /*7f40*/  FMUL.FTZ R44, R52, R179.reuse ;  /* 0x000000b3342c7220 */ /* 0x080fe20000410000 */
[-C--:B------:R-:W-:Y:S01]  /*7f50*/  FMUL.FTZ R45, R53, R179.reuse ;  /* 0x000000b3352d7220 */ /* 0x080fe20000410000 */
[-C--:B------:R-:W-:Y:S01]  /*7f60*/  FMUL.FTZ R52, R64, R179.reuse ;  /* 0x000000b340347220 */ /* 0x080fe20000410000 */
[----:B------:R-:W-:Y:S01]  /*7f70*/  FMUL.FTZ R53, R65, R179 ;  /* 0x000000b341357220 */ /* 0x000fe20000410000 */
[----:B------:R-:W-:Y:S01]  /*7f80*/  MUFU.EX2 R187, R187 ;  /* 0x000000bb00bb7308 */ /* 0x000fe20000000800 */
[C---:B------:R-:W-:Y:S01]  /*7f90*/  HMMA.16816.F32 R40, R4.reuse, R118, R40 ;  /* 0x000000760428723c */ /* 0x040fe20000001828 */
[-C--:B------:R-:W-:Y:S01]  /*7fa0*/  FMUL.FTZ R118, R46, R3.reuse ;  /* 0x000000032e767220 */ /* 0x080fe20000410000 */
[-C--:B------:R-:W-:Y:S01]  /*7fb0*/  FMUL.FTZ R119, R47, R3.reuse ;  /* 0x000000032f777220 */ /* 0x080fe20000410000 */
[-C--:B------:R-:W-:Y:S01]  /*7fc0*/  FMUL.FTZ R46, R54, R3.reuse ;  /* 0x00000003362e7220 */ /* 0x080fe20000410000 */
[-C--:B------:R-:W-:Y:S01]  /*7fd0*/  FMUL.FTZ R47, R55, R3.reuse ;  /* 0x00000003372f7220 */ /* 0x080fe20000410000 */
[-C--:B------:R-:W-:Y:S01]  /*7fe0*/  FMUL.FTZ R54, R66, R3.reuse ;  /* 0x0000000342367220 */ /* 0x080fe20000410000 */
[----:B------:R-:W-:Y:S01]  /*7ff0*/  FMUL.FTZ R55, R67, R3 ;  /* 0x0000000343377220 */ /* 0x000fe20000410000 */
[----:B------:R-:W-:Y:S01]  /*8000*/  MUFU.EX2 R204, R204 ;  /* 0x000000cc00cc7308 */ /* 0x000fe20000000800 */
[----:B------:R-:W1:Y:S01]  /*8010*/  LDSM.16.MT88.4 R64, [R143+0x10000] ;  /* 0x010000008f40783b */ /* 0x000e620000004200 */
[----:B-----5:R-:W-:Y:S01]  /*8020*/  F2FP.F16.F32.PACK_AB R230, R182, R181 ;  /* 0x000000b5b6e6723e */ /* 0x020fe200000000ff */
[-C--:B------:R-:W-:Y:S01]  /*8030*/  FFMA.FTZ R178, R214, R179.reuse, R178 ;  /* 0x000000b3d6b27223 */ /* 0x080fe200000100b2 */
[C---:B--2---:R-:W-:Y:S01]  /*8040*/  HMMA.16816.F32 R116, R4.reuse, R112, R116 ;  /* 0x000000700474723c */ /* 0x044fe20000001874 */
[----:B------:R-:W-:Y:S02]  /*8050*/  LDSM.16.MT88.4 R128, [R150+0xc800] ;  /* 0x00c800009680783b */ /* 0x000fe40000004200 */
[----:B------:R-:W-:Y:S01]  /*8060*/  FADD.FTZ R178, R175, R178 ;  /* 0x000000b2afb27221 */ /* 0x000fe20000010000 */
[----:B------:R-:W-:Y:S03]  /*8070*/  MUFU.EX2 R205, R205 ;  /* 0x000000cd00cd7308 */ /* 0x000fe60000000800 */
[----:B------:R-:W-:Y:S01]  /*8080*/  FADD.FTZ R174, R174, R178 ;  /* 0x000000b2aeae7221 */ /* 0x000fe20000010000 */
        /* <DEDUP_REMOVED lines=8> */
[----:B---3--:R-:W-:Y:S01]  /*8110*/  HMMA.16816.F32 R32, R4, R120, R32 ;  /* 0x000000780420723c */ /* 0x008fe20000001820 */
[----:B------:R-:W-:Y:S01]  /*8120*/  FMUL.FTZ R59, R75, R3 ;  /* 0x000000034b3b7220 */ /* 0x000fe20000410000 */
[----:B------:R-:W-:Y:S01]  /*8130*/  MUFU.EX2 R232, R232 ;  /* 0x000000e800e87308 */ /* 0x000fe20000000800 */
[----:B------:R-:W-:Y:S01]  /*8140*/  LDSM.16.MT88.4 R72, [R148+0x4000] ;  /* 0x004000009448783b */ /* 0x000fe20000004200 */
[----:B------:R-:W-:-:S04]  /*8150*/  FADD.FTZ R174, R173, R174 ;  /* 0x000000aeadae7221 */ /* 0x000fc80000010000 */
[----:B------:R-:W-:Y:S01]  /*8160*/  HMMA.16816.F32 R100, R4, R122, R100 ;  /* 0x0000007a0464723c */ /* 0x000fe20000001864 */
[----:B------:R-:W2:Y:S01]  /*8170*/  LDSM.16.MT88.4 R120, [R150+0x10000] ;  /* 0x010000009678783b */ /* 0x000ea20000004200 */
[----:B------:R-:W-:Y:S01]  /*8180*/  MUFU.EX2 R233, R233 ;  /* 0x000000e900e97308 */ /* 0x000fe20000000800 */
[----:B------:R-:W-:-:S04]  /*8190*/  FADD.FTZ R181, R181, R174 ;  /* 0x000000aeb5b57221 */ /* 0x000fc80000010000 */
[----:B------:R-:W-:Y:S01]  /*81a0*/  FADD.FTZ R181, R182, R181 ;  /* 0x000000b5b6b57221 */ /* 0x000fe20000010000 */
[----:B----4-:R-:W-:Y:S01]  /*81b0*/  HMMA.16816.F32 R44, R4, R108, R44 ;  /* 0x0000006c042c723c */ /* 0x010fe2000000182c */
[-C--:B------:R-:W-:Y:S01]  /*81c0*/  FMUL.FTZ R108, R60, R179.reuse ;  /* 0x000000b33c6c7220 */ /* 0x080fe20000410000 */
[-C--:B------:R-:W-:Y:S01]  /*81d0*/  FMUL.FTZ R109, R61, R179.reuse ;  /* 0x000000b33d6d7220 */ /* 0x080fe20000410000 */
[-C--:B------:R-:W-:Y:S01]  /*81e0*/  FMUL.FTZ R60, R76, R179.reuse ;  /* 0x000000b34c3c7220 */ /* 0x080fe20000410000 */
[----:B------:R-:W-:-:S04]  /*81f0*/  FMUL.FTZ R61, R77, R179 ;  /* 0x000000b34d3d7220 */ /* 0x000fc80000410000 */
[C---:B------:R-:W-:Y:S01]  /*8200*/  HMMA.16816.F32 R48, R4.reuse, R110, R48 ;  /* 0x0000006e0430723c */ /* 0x040fe20000001830 */
[-C--:B------:R-:W-:Y:S01]  /*8210*/  FMUL.FTZ R110, R62, R3.reuse ;  /* 0x000000033e6e7220 */ /* 0x080fe20000410000 */
[-C--:B------:R-:W-:Y:S01]  /*8220*/  FMUL.FTZ R111, R63, R3.reuse ;  /* 0x000000033f6f7220 */ /* 0x080fe20000410000 */
[-C--:B------:R-:W-:Y:S01]  /*8230*/  FMUL.FTZ R62, R78, R3.reuse ;  /* 0x000000034e3e7220 */ /* 0x080fe20000410000 */
[----:B------:R-:W-:Y:S01]  /*8240*/  LOP3.LUT R78, R224, R186, R183, 0x96, !PT ;  /* 0x000000bae04e7212 */ /* 0x000fe200078e96b7 */
[----:B------:R-:W-:Y:S01]  /*8250*/  FMUL.FTZ R63, R79, R3 ;  /* 0x000000034f3f7220 */ /* 0x000fe20000410000 */
[----:B------:R-:W-:Y:S01]  /*8260*/  FFMA.FTZ R183, R139, UR7, -R153 ;  /* 0x000000078bb77c23 */ /* 0x000fe20008010899 */
[----:B------:R-:W-:Y:S02]  /*8270*/  FFMA.FTZ R186, R136, UR7, -R156 ;  /* 0x0000000788ba7c23 */ /* 0x000fe4000801089c */
[----:B------:R-:W-:Y:S01]  /*8280*/  HMMA.16816.F32 R108, R4, R104, R108 ;  /* 0x00000068046c723c */ /* 0x000fe2000000186c */
[----:B------:R-:W-:-:S02]  /*8290*/  IMAD.WIDE.U32 R78, R78, -0x2daee0ad, RZ ;  /* 0xd2511f534e4e7825 */ /* 0x000fc400078e00ff */
[----:B------:R-:W-:Y:S02]  /*82a0*/  MUFU.EX2 R183, R183 ;  /* 0x000000b700b77308 */ /* 0x000fe40000000800 */
[----:B------:R-:W-:Y:S01]  /*82b0*/  IMAD.MOV.U32 R76, RZ, RZ, R78 ;  /* 0x000000ffff4c7224 */ /* 0x000fe200078e004e */
[----:B------:R-:W-:Y:S02]  /*82c0*/  PRMT R77, R78, 0x7773, RZ ;  /* 0x000077734e4d7816 */ /* 0x000fe400000000ff */
        /* <DEDUP_REMOVED lines=9> */
[C---:B-1----:R-:W-:Y:S01]  /*8360*/  HMMA.16816.F32 R60, R4.reuse, R64, R60 ;  /* 0x00000040043c723c */ /* 0x042fe2000000183c */
[----:B------:R-:W1:Y:S01]  /*8370*/  LDSM.16.MT88.4 R84, [R124+0x4000] ;  /* 0x004000007c54783b */ /* 0x000e620000004200 */
[----:B------:R-:W-:Y:S01]  /*8380*/  LOP3.LUT R185, R229, R184, R79, 0x96, !PT ;  /* 0x000000b8e5b97212 */ /* 0x000fe200078e964f */
[----:B------:R-:W-:Y:S01]  /*8390*/  FFMA.FTZ R184, R138, UR7, -R153 ;  /* 0x000000078ab87c23 */ /* 0x000fe20008010899 */
[----:B------:R-:W-:Y:S01]  /*83a0*/  FMUL.FTZ R79, R91, R3 ;  /* 0x000000035b4f7220 */ /* 0x000fe20000410000 */
[----:B------:R-:W-:Y:S03]  /*83b0*/  MUFU.EX2 R186, R186 ;  /* 0x000000ba00ba7308 */ /* 0x000fe60000000800 */
[----:B------:R-:W-:Y:S01]  /*83c0*/  HMMA.16816.F32 R64, R4, R66, R80 ;  /* 0x000000420440723c */ /* 0x000fe20000001850 */
[----:B------:R-:W-:-:S02]  /*83d0*/  PRMT R82, R78, 0x7772, RZ ;  /* 0x000077724e527816 */ /* 0x000fc400000000ff */
[----:B------:R-:W-:Y:S02]  /*83e0*/  LOP3.LUT R83, R185, 0xffff, RZ, 0xc0, !PT ;  /* 0x0000ffffb9537812 */ /* 0x000fe400078ec0ff */
[----:B------:R-:W-:Y:S01]  /*83f0*/  PRMT R82, R82, 0x5410, R77 ;  /* 0x0000541052527816 */ /* 0x000fe2000000004d */
[----:B------:R-:W-:Y:S01]  /*8400*/  FMUL.FTZ R77, R89, R179 ;  /* 0x000000b3594d7220 */ /* 0x000fe20000410000 */
[----:B------:R-:W3:Y:S01]  /*8410*/  MUFU.EX2 R184, R184 ;  /* 0x000000b800b87308 */ /* 0x000ee20000000800 */
[----:B--2---:R-:W-:Y:S01]  /*8420*/  HMMA.16816.F32 R52, R4, R120, R52 ;  /* 0x000000780434723c */ /* 0x004fe20000001834 */
[----:B------:R-:W-:Y:S01]  /*8430*/  PRMT R120, R78, 0x7771, RZ ;  /* 0x000077714e787816 */ /* 0x000fe200000000ff */
[----:B------:R-:W-:Y:S01]  /*8440*/  FMUL.FTZ R78, R90, R3 ;  /* 0x000000035a4e7220 */ /* 0x000fe20000410000 */
[----:B------:R-:W-:Y:S02]  /*8450*/  LOP3.LUT R81, R185, 0xff, RZ, 0xc0, !PT ;  /* 0x000000ffb9517812 */ /* 0x000fe400078ec0ff */
[----:B------:R-:W-:-:S02]  /*8460*/  SHF.R.U32.HI R80, RZ, 0x18, R185 ;  /* 0x00000018ff507819 */ /* 0x000fc400000116b9 */
[----:B------:R-:W-:Y:S01]  /*8470*/  SHF.R.U32.HI R83, RZ, 0x8, R83 ;  /* 0x00000008ff537819 */ /* 0x000fe20000011653 */
[C---:B------:R-:W-:Y:S01]  /*8480*/  HMMA.16816.F32 R68, R4.reuse, R72, R68 ;  /* 0x000000480444723c */ /* 0x040fe20000001844 */
[----:B------:R-:W-:Y:S01]  /*8490*/  LOP3.LUT R73, R76, 0xff, RZ, 0xc0, !PT ;  /* 0x000000ff4c497812 */ /* 0x000fe200078ec0ff */
[----:B------:R-:W-:Y:S01]  /*84a0*/  FMUL.FTZ R76, R88, R179 ;  /* 0x000000b3584c7220 */ /* 0x000fe20000410000 */
[----:B------:R-:W-:Y:S01]  /*84b0*/  PRMT R72, R185, 0x7632, R72 ;  /* 0x00007632b9487816 */ /* 0x000fe20000000048 */
[----:B------:R-:W2:Y:S01]  /*84c0*/  LDSM.16.MT88.4 R88, [R143+0xc800] ;  /* 0x00c800008f58783b */ /* 0x000ea20000004200 */
[----:B------:R-:W-:Y:S01]  /*84d0*/  FFMA.FTZ R185, R137, UR7, -R156 ;  /* 0x0000000789b97c23 */ /* 0x000fe2000801089c */
[----:B------:R-:W-:Y:S02]  /*84e0*/  PRMT R120, R73, 0x5410, R120 ;  /* 0x0000541049787816 */ /* 0x000fe40000000078 */
[----:B------:R-:W4:Y:S01]  /*84f0*/  LDSM.16.MT88.4 R140, [R143+0xe800] ;  /* 0x00e800008f8c783b */ /* 0x000f220000004200 */
[----:B------:R-:W-:Y:S01]  /*8500*/  LOP3.LUT R72, R72, 0xff, RZ, 0xc0, !PT ;  /* 0x000000ff48487812 */ /* 0x000fe200078ec0ff */
[----:B------:R-:W-:Y:S01]  /*8510*/  HMMA.16816.F32 R56, R4, R122, R56 ;  /* 0x0000007a0438723c */ /* 0x000fe20000001838 */
[----:B------:R-:W5:Y:S01]  /*8520*/  MUFU.EX2 R185, R185 ;  /* 0x000000b900b97308 */ /* 0x000f620000000800 */
[----:B------:R-:W-:Y:S01]  /*8530*/  PRMT R81, R81, 0x5410, R83 ;  /* 0x0000541051517816 */ /* 0x000fe20000000053 */
[----:B------:R-:W-:Y:S01]  /*8540*/  LDSM.16.MT88.4 R136, [R124+0x800] ;  /* 0x000800007c88783b */ /* 0x000fe20000004200 */
[----:B------:R-:W-:-:S02]  /*8550*/  PRMT R80, R72, 0x5410, R80 ;  /* 0x0000541048507816 */ /* 0x000fc40000000050 */
[--C-:B------:R-:W-:Y:S02]  /*8560*/  HSET2.LE.AND R120, R120, R149.reuse, PT ;  /* 0x0000009578787233 */ /* 0x100fe40003803000 */
[C---:B------:R-:W-:Y:S01]  /*8570*/  HMMA.16816.F32 R72, R4.reuse, R74, R76 ;  /* 0x0000004a0448723c */ /* 0x040fe2000000184c */
[-C--:B------:R-:W-:Y:S01]  /*8580*/  FMUL.FTZ R76, R92, R179.reuse ;  /* 0x000000b35c4c7220 */ /* 0x080fe20000410000 */
[----:B------:R-:W-:Y:S01]  /*8590*/  FMUL.FTZ R77, R93, R179 ;  /* 0x000000b35d4d7220 */ /* 0x000fe20000410000 */
[-C--:B------:R-:W-:Y:S01]  /*85a0*/  FMUL.FTZ R78, R94, R3.reuse ;  /* 0x000000035e4e7220 */ /* 0x080fe20000410000 */
[----:B------:R-:W-:Y:S01]  /*85b0*/  FMUL.FTZ R79, R95, R3 ;  /* 0x000000035f4f7220 */ /* 0x000fe20000410000 */
[----:B---3--:R-:W-:Y:S01]  /*85c0*/  F2FP.F16.F32.PACK_AB R121, R184, R183 ;  /* 0x000000b7b879723e */ /* 0x008fe200000000ff */
[----:B------:R-:W3:Y:S01]  /*85d0*/  LDSM.16.MT88.4 R92, [R124+0x2800] ;  /* 0x002800007c5c783b */ /* 0x000ee20000004200 */
[----:B------:R-:W-:Y:S01]  /*85e0*/  LOP3.LUT R83, R82, 0xff00ff, RZ, 0xc0, !PT ;  /* 0x00ff00ff52537812 */ /* 0x000fe200078ec0ff */
[----:B------:R-:W-:Y:S01]  /*85f0*/  FFMA.FTZ R3, R211, R3, R177 ;  /* 0x00000003d3037223 */ /* 0x000fe200000100b1 */
[----:B------:R-:W-:Y:S01]  /*8600*/  LOP3.LUT R82, R121, R120, RZ, 0xc0, !PT ;  /* 0x0000007879527212 */ /* 0x000fe200078ec0ff */
[----:B------:R-:W-:Y:S01]  /*8610*/  LDSM.16.MT88.4 R124, [R148+0x800] ;  /* 0x00080000947c783b */ /* 0x000fe20000004200 */
[C---:B-1----:R-:W-:Y:S01]  /*8620*/  HMMA.16816.F32 R76, R4.reuse, R84, R76 ;  /* 0x00000054044c723c */ /* 0x042fe2000000184c */
[--C-:B------:R-:W-:Y:S01]  /*8630*/  HSET2.LE.AND R84, R81, R149.reuse, PT ;  /* 0x0000009551547233 */ /* 0x100fe20003803000 */
[----:B------:R-:W-:Y:S01]  /*8640*/  FADD.FTZ R3, R172, R3 ;  /* 0x00000003ac037221 */ /* 0x000fe20000010000 */
[--C-:B------:R-:W-:Y:S01]  /*8650*/  HSET2.LE.AND R83, R83, R149.reuse, PT ;  /* 0x0000009553537233 */ /* 0x100fe20003803000 */
[----:B------:R-:W1:Y:S01]  /*8660*/  LDSM.16.MT88.4 R120, [R150+0xe800] ;  /* 0x00e800009678783b */ /* 0x000e620000004200 */
[----:B------:R-:W-:Y:S01]  /*8670*/  HSET2.LE.AND R81, R80, R149, PT ;  /* 0x0000009550517233 */ /* 0x000fe20003803000 */
[----:B------:R-:W-:Y:S01]  /*8680*/  FADD.FTZ R132, R132, R3 ;  /* 0x0000000384847221 */ /* 0x000fe20000010000 */
[----:B-----5:R-:W-:Y:S01]  /*8690*/  F2FP.F16.F32.PACK_AB R231, R186, R185 ;  /* 0x000000b9bae7723e */ /* 0x020fe200000000ff */
[----:B------:R-:W-:Y:S01]  /*86a0*/  HMMA.16816.F32 R4, R4, R86, R96 ;  /* 0x000000560404723c */ /* 0x000fe20000001860 */
[----:B------:R-:W-:Y:S01]  /*86b0*/  F2FP.F16.F32.PACK_AB R85, R204, R187 ;  /* 0x000000bbcc55723e */ /* 0x000fe200000000ff */
[----:B------:R-:W-:Y:S01]  /*86c0*/  FADD.FTZ R132, R176, R132 ;  /* 0x00000084b0847221 */ /* 0x000fe20000010000 */
[----:B------:R-:W-:Y:S01]  /*86d0*/  LOP3.LUT R83, R231, R83, RZ, 0xc0, !PT ;  /* 0x00000053e7537212 */ /* 0x000fe200078ec0ff */
[----:B------:R-:W-:Y:S01]  /*86e0*/  FFMA.FTZ R231, R155, UR7, -R153 ;  /* 0x000000079be77c23 */ /* 0x000fe20008010899 */
[----:B------:R-:W-:Y:S01]  /*86f0*/  LOP3.LUT R80, R230, R84, RZ, 0xc0, !PT ;  /* 0x00000054e6507212 */ /* 0x000fe200078ec0ff */
[----:B------:R-:W-:Y:S01]  /*8700*/  FADD.FTZ R187, R187, R132 ;  /* 0x00000084bbbb7221 */ /* 0x000fe20000010000 */
[----:B------:R-:W-:Y:S01]  /*8710*/  LOP3.LUT R81, R85, R81, RZ, 0xc0, !PT ;  /* 0x0000005155517212 */ /* 0x000fe200078ec0ff */
[----:B------:R-:W-:Y:S01]  /*8720*/  FADD.FTZ R183, R183, R181 ;  /* 0x000000b5b7b77221 */ /* 0x000fe20000010000 */
[--C-:B------:R-:W-:Y:S01]  /*8730*/  IMAD.MOV.U32 R3, RZ, RZ, R170.reuse ;  /* 0x000000ffff037224 */ /* 0x100fe200078e00aa */
[----:B------:R-:W-:Y:S01]  /*8740*/  MUFU.EX2 R231, R231 ;  /* 0x000000e700e77308 */ /* 0x000fe20000000800 */
[----:B------:R-:W-:Y:S01]  /*8750*/  FADD.FTZ R187, R204, R187 ;  /* 0x000000bbccbb7221 */ /* 0x000fe20000010000 */
[----:B------:R-:W-:Y:S01]  /*8760*/  FADD.FTZ R183, R184, R183 ;  /* 0x000000b7b8b77221 */ /* 0x000fe20000010000 */
[----:B------:R-:W-:Y:S01]  /*8770*/  IMAD.MOV.U32 R132, RZ, RZ, R171 ;  /* 0x000000ffff847224 */ /* 0x000fe200078e00ab */
[----:B--2---:R-:W-:Y:S01]  /*8780*/  HMMA.16816.F32 R16, R80, R88, R16 ;  /* 0x000000585010723c */ /* 0x004fe20000001810 */
[----:B------:R-:W-:Y:S01]  /*8790*/  FADD.FTZ R185, R185, R187 ;  /* 0x000000bbb9b97221 */ /* 0x000fe20000010000 */
[----:B------:R-:W-:Y:S01]  /*87a0*/  @P1 IMAD.MOV.U32 R3, RZ, RZ, R170 ;  /* 0x000000ffff031224 */ /* 0x000fe200078e00aa */
[----:B------:R-:W-:-:S02]  /*87b0*/  @P1 MOV R132, R171 ;  /* 0x000000ab00841202 */ /* 0x000fc40000000f00 */
[----:B------:R-:W-:-:S03]  /*87c0*/  FADD.FTZ R185, R186, R185 ;  /* 0x000000b9bab97221 */ /* 0x000fc60000010000 */
[C---:B------:R-:W-:Y:S08]  /*87d0*/  HMMA.16816.F32 R88, R80.reuse, R90, R20 ;  /* 0x0000005a5058723c */ /* 0x040ff00000001814 */
[C---:B----4-:R-:W-:Y:S01]  /*87e0*/  HMMA.16816.F32 R20, R80.reuse, R142, R112 ;  /* 0x0000008e5014723c */ /* 0x050fe20000001870 */
[----:B------:R-:W2:Y:S07]  /*87f0*/  LDSM.16.MT88.4 R112, [R148+0x2800] ;  /* 0x002800009470783b */ /* 0x000eae0000004200 */
[C---:B---3--:R-:W-:Y:S08]  /*8800*/  HMMA.16816.F32 R96, R80.reuse, R92, R108 ;  /* 0x0000005c5060723c */ /* 0x048ff0000000186c */
[C---:B------:R-:W-:Y:S01]  /*8810*/  HMMA.16816.F32 R92, R80.reuse, R94, R104 ;  /* 0x0000005e505c723c */ /* 0x040fe20000001868 */
[----:B------:R-:W3:Y:S07]  /*8820*/  LDSM.16.MT88.4 R104, [R150+0x10800] ;  /* 0x010800009668783b */ /* 0x000eee0000004200 */
[----:B------:R-:W-:Y:S01]  /*8830*/  HMMA.16816.F32 R84, R80, R140, R116 ;  /* 0x0000008c5054723c */ /* 0x000fe20000001874 */
[----:B------:R-:W-:-:S02]  /*8840*/  VIADD R116, R228, 0x1 ;  /* 0x00000001e4747836 */ /* 0x000fc40000000000 */
[----:B------:R-:W-:-:S03]  /*8850*/  FFMA.FTZ R228, R160, UR7, -R153 ;  /* 0x00000007a0e47c23 */ /* 0x000fc60008010899 */
[----:B------:R-:W-:Y:S02]  /*8860*/  LOP3.LUT R116, R219, R116, R213, 0x96, !PT ;  /* 0x00000074db747212 */ /* 0x000fe400078e96d5 */
[----:B-1----:R-:W-:Y:S01]  /*8870*/  HMMA.16816.F32 R36, R80, R120, R36 ;  /* 0x000000785024723c */ /* 0x002fe20000001824 */
[----:B------:R-:W-:Y:S01]  /*8880*/  SEL R120, R188, 0xffffffe0, !P3 ;  /* 0xffffffe0bc787807 */ /* 0x000fe20005800000 */
[----:B------:R-:W-:Y:S01]  /*8890*/  MUFU.EX2 R228, R228 ;  /* 0x000000e400e47308 */ /* 0x000fe20000000800 */
[----:B------:R-:W-:Y:S02]  /*88a0*/  IMAD.WIDE.U32 R116, R116, -0x326172a9, RZ ;  /* 0xcd9e8d5774747825 */ /* 0x000fe400078e00ff */
[----:B------:R-:W-:-:S03]  /*88b0*/  IADD3 R230, PT, PT, R120, R150, RZ ;  /* 0x0000009678e67210 */ /* 0x000fc60007ffe0ff */
[----:B------:R-:W-:Y:S01]  /*88c0*/  LOP3.LUT R227, R227, R216, R117, 0x96, !PT ;  /* 0x000000d8e3e37212 */ /* 0x000fe200078e9675 */
[C---:B--2---:R-:W-:Y:S01]  /*88d0*/  HMMA.16816.F32 R44, R80.reuse, R112, R44 ;  /* 0x00000070502c723c */ /* 0x044fe2000000182c */
[----:B------:R-:W1:Y:S01]  /*88e0*/  LDSM.16.MT88.4 R108, [R230+0x10800] ;  /* 0x01080000e66c783b */ /* 0x000e620000004200 */
[----:B------:R-:W-:Y:S01]  /*88f0*/  LOP3.LUT R112, R226, R116, R201, 0x96, !PT ;  /* 0x00000074e2707212 */ /* 0x000fe200078e96c9 */
[--C-:B------:R-:W-:Y:S01]  /*8900*/  FFMA.FTZ R226, R144, UR7, -R156.reuse ;  /* 0x0000000790e27c23 */ /* 0x100fe2000801089c */
[----:B------:R-:W-:Y:S01]  /*8910*/  IMAD.WIDE.U32 R234, R227, -0x2daee0ad, RZ ;  /* 0xd2511f53e3ea7825 */ /* 0x000fe200078e00ff */
[----:B------:R-:W2:Y:S03]  /*8920*/  LDSM.16.MT88.4 R116, [R148+0x4800] ;  /* 0x004800009474783b */ /* 0x000ea60000004200 */
[----:B------:R-:W-:Y:S01]  /*8930*/  FFMA.FTZ R227, R146, UR7, -R156 ;  /* 0x0000000792e37c23 */ /* 0x000fe2000801089c */
[----:B------:R-:W-:Y:S01]  /*8940*/  IMAD.WIDE.U32 R112, R112, -0x2daee0ad, RZ ;  /* 0xd2511f5370707825 */ /* 0x000fe200078e00ff */
[----:B------:R-:W-:Y:S01]  /*8950*/  LOP3.LUT R225, R225, R202, R235, 0x96, !PT ;  /* 0x000000cae1e17212 */ /* 0x000fe200078e96eb */
[----:B------:R-:W-:Y:S01]  /*8960*/  HMMA.16816.F32 R8, R80, R128, R8 ;  /* 0x000000805008723c */ /* 0x000fe20000001808 */
[----:B------:R-:W-:Y:S02]  /*8970*/  MUFU.EX2 R226, R226 ;  /* 0x000000e200e27308 */ /* 0x000fe40000000800 */
[----:B------:R-:W-:Y:S01]  /*8980*/  LOP3.LUT R234, R223, R234, R113, 0x96, !PT ;  /* 0x000000eadfea7212 */ /* 0x000fe200078e9671 */
[----:B------:R-:W-:-:S04]  /*8990*/  IMAD.WIDE.U32 R236, R225, -0x326172a9, RZ ;  /* 0xcd9e8d57e1ec7825 */ /* 0x000fc800078e00ff */
[----:B------:R-:W-:Y:S01]  /*89a0*/  FFMA.FTZ R223, R162, UR7, -R153 ;  /* 0x00000007a2df7c23 */ /* 0x000fe20008010899 */
[----:B------:R-:W-:Y:S01]  /*89b0*/  FFMA.FTZ R225, R161, UR7, -R156 ;  /* 0x00000007a1e17c23 */ /* 0x000fe2000801089c */
[----:B------:R-:W-:Y:S01]  /*89c0*/  IMAD.WIDE.U32 R234, R234, -0x326172a9, RZ ;  /* 0xcd9e8d57eaea7825 */ /* 0x000fe200078e00ff */
[----:B------:R-:W-:Y:S01]  /*89d0*/  LOP3.LUT R222, R222, R200, R237, 0x96, !PT ;  /* 0x000000c8dede7212 */ /* 0x000fe200078e96ed */
[----:B---3--:R-:W-:Y:S02]  /*89e0*/  HMMA.16816.F32 R52, R80, R104, R52 ;  /* 0x000000685034723c */ /* 0x008fe40000001834 */
[----:B------:R-:W-:Y:S01]  /*89f0*/  MUFU.EX2 R223, R223 ;  /* 0x000000df00df7308 */ /* 0x000fe20000000800 */
[----:B------:R-:W-:Y:S01]  /*8a00*/  LOP3.LUT R236, R215, R236, R235, 0x96, !PT ;  /* 0x000000ecd7ec7212 */ /* 0x000fe200078e96eb */
[----:B------:R-:W-:-:S04]  /*8a10*/  IMAD.WIDE.U32 R104, R222, -0x2daee0ad, RZ ;  /* 0xd2511f53de687825 */ /* 0x000fc800078e00ff */
[----:B------:R-:W-:Y:S01]  /*8a20*/  IMAD.IADD R222, R120, 0x1, R148 ;  /* 0x0000000178de7824 */ /* 0x000fe200078e0294 */
[C---:B------:R-:W-:Y:S01]  /*8a30*/  HMMA.16816.F32 R12, R80.reuse, R130, R12 ;  /* 0x00000082500c723c */ /* 0x040fe2000000180c */
[----:B------:R-:W-:Y:S01]  /*8a40*/  IMAD.WIDE.U32 R236, R236, -0x2daee0ad, RZ ;  /* 0xd2511f53ecec7825 */ /* 0x000fe200078e00ff */
[----:B------:R-:W-:Y:S01]  /*8a50*/  LOP3.LUT R162, R207, R112, R105, 0x96, !PT ;  /* 0x00000070cfa27212 */ /* 0x000fe200078e9669 */
[----:B------:R-:W-:Y:S02]  /*8a60*/  LDSM.16.MT88.4 R128, [R150+0xf000] ;  /* 0x00f000009680783b */ /* 0x000fe40000004200 */
[----:B------:R-:W-:Y:S01]  /*8a70*/  FFMA.FTZ R207, R145, UR7, -R156 ;  /* 0x0000000791cf7c23 */ /* 0x000fe2000801089c */
[----:B------:R3:W-:Y:S01]  /*8a80*/  MUFU.EX2 R215, R147 ;  /* 0x0000009300d77308 */ /* 0x0007e20000000800 */
[----:B------:R-:W-:Y:S01]  /*8a90*/  LOP3.LUT R206, R206, R104, R237, 0x96, !PT ;  /* 0x00000068cece7212 */ /* 0x000fe200078e96ed */
[----:B------:R-:W-:Y:S01]  /*8aa0*/  FFMA.FTZ R104, R163, UR7, -R153 ;  /* 0x00000007a3687c23 */ /* 0x000fe20008010899 */
[----:B------:R-:W-:Y:S01]  /*8ab0*/  HMMA.16816.F32 R48, R80, R114, R48 ;  /* 0x000000725030723c */ /* 0x000fe20000001830 */
[----:B------:R-:W4:Y:S01]  /*8ac0*/  LDSM.16.MT88.4 R112, [R222+0x4800] ;  /* 0x00480000de70783b */ /* 0x000f220000004200 */
[----:B------:R-:W-:-:S03]  /*8ad0*/  IMAD.WIDE.U32 R162, R162, -0x326172a9, RZ ;  /* 0xcd9e8d57a2a27825 */ /* 0x000fc600078e00ff */
[----:B------:R-:W-:Y:S01]  /*8ae0*/  MUFU.EX2 R207, R207 ;  /* 0x000000cf00cf7308 */ /* 0x000fe20000000800 */
[----:B------:R-:W-:Y:S02]  /*8af0*/  LDSM.16.MT88.4 R140, [R222+0x1000] ;  /* 0x00100000de8c783b */ /* 0x000fe40000004200 */
[C---:B------:R-:W-:Y:S05]  /*8b00*/  HMMA.16816.F32 R24, R80.reuse, R124, R24 ;  /* 0x0000007c5018723c */ /* 0x040fea0000001818 */
[----:B------:R-:W-:Y:S01]  /*8b10*/  MUFU.EX2 R227, R227 ;  /* 0x000000e300e37308 */ /* 0x000fe20000000800 */
[----:B---3--:R-:W-:Y:S02]  /*8b20*/  LDSM.16.MT88.4 R144, [R230+0xd000] ;  /* 0x00d00000e690783b */ /* 0x008fe40000004200 */
[C---:B------:R-:W-:Y:S02]  /*8b30*/  HMMA.16816.F32 R28, R80.reuse, R126, R28 ;  /* 0x0000007e501c723c */ /* 0x040fe4000000181c */
[----:B------:R-:W3:Y:S03]  /*8b40*/  LDSM.16.MT88.4 R124, [R230+0xf000] ;  /* 0x00f00000e67c783b */ /* 0x000ee60000004200 */
[----:B------:R-:W5:Y:S03]  /*8b50*/  MUFU.EX2 R225, R225 ;  /* 0x000000e100e17308 */ /* 0x000f660000000800 */
[C---:B------:R-:W-:Y:S08]  /*8b60*/  HMMA.16816.F32 R32, R80.reuse, R136, R32 ;  /* 0x000000885020723c */ /* 0x040ff00000001820 */
[----:B------:R-:W-:Y:S01]  /*8b70*/  HMMA.16816.F32 R100, R80, R138, R100 ;  /* 0x0000008a5064723c */ /* 0x000fe20000001864 */
[----:B------:R-:W3:Y:S01]  /*8b80*/  LDSM.16.MT88.4 R136, [R148+0x1000] ;  /* 0x001000009488783b */ /* 0x000ee20000004200 */
[----:B-----5:R-:W-:-:S06]  /*8b90*/  F2FP.F16.F32.PACK_AB R161, R225, R227 ;  /* 0x000000e3e1a1723e */ /* 0x020fcc00000000ff */
[----:B-1----:R-:W-:Y:S01]  /*8ba0*/  HMMA.16816.F32 R64, R80, R110, R64 ;  /* 0x0000006e5040723c */ /* 0x002fe20000001840 */
[----:B------:R-:W-:Y:S02]  /*8bb0*/  IMAD.WIDE.U32 R110, R206, -0x326172a9, RZ ;  /* 0xcd9e8d57ce6e7825 */ /* 0x000fe400078e00ff */
[----:B------:R1:W5:Y:S01]  /*8bc0*/  MUFU.EX2 R206, R104 ;  /* 0x0000006800ce7308 */ /* 0x0003620000000800 */
[----:B------:R-:W-:-:S04]  /*8bd0*/  PRMT R105, R110, 0x7773, RZ ;  /* 0x000077736e697816 */ /* 0x000fc800000000ff */
[C---:B------:R-:W-:Y:S01]  /*8be0*/  HMMA.16816.F32 R60, R80.reuse, R108, R60 ;  /* 0x0000006c503c723c */ /* 0x040fe2000000183c */
[----:B------:R-:W-:Y:S01]  /*8bf0*/  LOP3.LUT R108, R190, R162, R111, 0x96, !PT ;  /* 0x000000a2be6c7212 */ /* 0x000fe200078e966f */
[----:B------:R-:W-:Y:S01]  /*8c00*/  IMAD.MOV.U32 R111, RZ, RZ, R110 ;  /* 0x000000ffff6f7224 */ /* 0x000fe200078e006e */
[----:B------:R-:W-:Y:S01]  /*8c10*/  LOP3.LUT R162, R224, R234, R163, 0x96, !PT ;  /* 0x000000eae0a27212 */ /* 0x000fe200078e96a3 */
[----:B------:R-:W-:Y:S01]  /*8c20*/  FFMA.FTZ R224, R152, UR7, -R153 ;  /* 0x0000000798e07c23 */ /* 0x000fe20008010899 */
[----:B------:R-:W-:Y:S01]  /*8c30*/  PRMT R109, R108, 0x7632, R109 ;  /* 0x000076326c6d7816 */ /* 0x000fe2000000006d */
[----:B------:R-:W-:Y:S01]  /*8c40*/  FFMA.FTZ R234, R158, UR7, -R156 ;  /* 0x000000079eea7c23 */ /* 0x000fe2000801089c */
[----:B------:R-:W-:Y:S01]  /*8c50*/  LOP3.LUT R111, R111, 0xff, RZ, 0xc0, !PT ;  /* 0x000000ff6f6f7812 */ /* 0x000fe200078ec0ff */
[----:B--2---:R-:W-:Y:S01]  /*8c60*/  HMMA.16816.F32 R68, R80, R116, R68 ;  /* 0x000000745044723c */ /* 0x004fe20000001844 */
[----:B------:R-:W-:Y:S01]  /*8c70*/  LOP3.LUT R116, R108, 0xffff, RZ, 0xc0, !PT ;  /* 0x0000ffff6c747812 */ /* 0x000fe200078ec0ff */
[----:B------:R-:W-:Y:S01]  /*8c80*/  IMAD.WIDE.U32 R162, R162, -0x2daee0ad, RZ ;  /* 0xd2511f53a2a27825 */ /* 0x000fe200078e00ff */
[----:B------:R-:W-:Y:S01]  /*8c90*/  LOP3.LUT R109, R109, 0xff, RZ, 0xc0, !PT ;  /* 0x000000ff6d6d7812 */ /* 0x000fe200078ec0ff */
[----:B------:R-:W2:Y:S01]  /*8ca0*/  MUFU.EX2 R224, R224 ;  /* 0x000000e000e07308 */ /* 0x000ea20000000800 */
[----:B-1----:R-:W-:-:S02]  /*8cb0*/  PRMT R104, R110, 0x7772, RZ ;  /* 0x000077726e687816 */ /* 0x002fc400000000ff */
[----:B------:R-:W-:Y:S01]  /*8cc0*/  SHF.R.U32.HI R116, RZ, 0x8, R116 ;  /* 0x00000008ff747819 */ /* 0x000fe20000011674 */
[C---:B------:R-:W-:Y:S01]  /*8cd0*/  HMMA.16816.F32 R56, R80.reuse, R106, R56 ;  /* 0x0000006a5038723c */ /* 0x040fe20000001838 */
[----:B------:R-:W-:Y:S02]  /*8ce0*/  PRMT R106, R110, 0x7771, RZ ;  /* 0x000077716e6a7816 */ /* 0x000fe400000000ff */
[----:B------:R-:W-:Y:S01]  /*8cf0*/  LOP3.LUT R110, R108, 0xff, RZ, 0xc0, !PT ;  /* 0x000000ff6c6e7812 */ /* 0x000fe200078ec0ff */
[----:B------:R-:W-:Y:S01]  /*8d00*/  MUFU.EX2 R234, R234 ;  /* 0x000000ea00ea7308 */ /* 0x000fe20000000800 */
[----:B------:R-:W-:Y:S02]  /*8d10*/  SHF.R.U32.HI R108, RZ, 0x18, R108 ;  /* 0x00000018ff6c7819 */ /* 0x000fe4000001166c */
[----:B------:R-:W-:Y:S01]  /*8d20*/  PRMT R107, R104, 0x5410, R105 ;  /* 0x00005410686b7816 */ /* 0x000fe20000000069 */
[----:B------:R-:W-:Y:S01]  /*8d30*/  HMMA.16816.F32 R40, R80, R122, R40 ;  /* 0x0000007a5028723c */ /* 0x000fe20000001828 */
[----:B------:R-:W-:Y:S01]  /*8d40*/  PRMT R106, R111, 0x5410, R106 ;  /* 0x000054106f6a7816 */ /* 0x000fe2000000006a */
[----:B------:R-:W1:Y:S01]  /*8d50*/  LDSM.16.MT88.4 R120, [R150+0xd000] ;  /* 0x00d000009678783b */ /* 0x000e620000004200 */
[----:B------:R-:W-:-:S02]  /*8d60*/  PRMT R104, R110, 0x5410, R116 ;  /* 0x000054106e687816 */ /* 0x000fc40000000074 */
[----:B------:R-:W-:Y:S02]  /*8d70*/  PRMT R105, R109, 0x5410, R108 ;  /* 0x000054106d697816 */ /* 0x000fe4000000006c */
[----:B------:R-:W-:Y:S01]  /*8d80*/  LOP3.LUT R107, R107, 0xff00ff, RZ, 0xc0, !PT ;  /* 0x00ff00ff6b6b7812 */ /* 0x000fe200078ec0ff */
[C---:B------:R-:W-:Y:S01]  /*8d90*/  HMMA.16816.F32 R72, R80.reuse, R118, R72 ;  /* 0x000000765048723c */ /* 0x040fe20000001848 */
[--C-:B------:R-:W-:Y:S01]  /*8da0*/  HSET2.LE.AND R106, R106, R149.reuse, PT ;  /* 0x000000956a6a7233 */ /* 0x100fe20003803000 */
[----:B------:R-:W-:Y:S01]  /*8db0*/  LDSM.16.MT88.4 R116, [R148+0x3000] ;  /* 0x003000009474783b */ /* 0x000fe20000004200 */
[--C-:B------:R-:W-:Y:S02]  /*8dc0*/  HSET2.LE.AND R104, R104, R149.reuse, PT ;  /* 0x0000009568687233 */ /* 0x100fe40003803000 */
[--C-:B------:R-:W-:Y:S02]  /*8dd0*/  HSET2.LE.AND R105, R105, R149.reuse, PT ;  /* 0x0000009569697233 */ /* 0x100fe40003803000 */
[----:B------:R-:W-:Y:S01]  /*8de0*/  HSET2.LE.AND R107, R107, R149, PT ;  /* 0x000000956b6b7233 */ /* 0x000fe20003803000 */
[C---:B----4-:R-:W-:Y:S01]  /*8df0*/  HMMA.16816.F32 R76, R80.reuse, R112, R76 ;  /* 0x00000070504c723c */ /* 0x050fe2000000184c */
[----:B------:R-:W-:Y:S01]  /*8e00*/  F2FP.F16.F32.PACK_AB R110, R215, R223 ;  /* 0x000000dfd76e723e */ /* 0x000fe200000000ff */
[----:B------:R-:W-:Y:S01]  /*8e10*/  FADD.FTZ R223, R223, R183 ;  /* 0x000000b7dfdf7221 */ /* 0x000fe20000010000 */
[----:B------:R-:W-:Y:S01]  /*8e20*/  F2FP.F16.F32.PACK_AB R109, R226, R207 ;  /* 0x000000cfe26d723e */ /* 0x000fe200000000ff */
[----:B------:R-:W-:Y:S01]  /*8e30*/  FADD.FTZ R207, R207, R185 ;  /* 0x000000b9cfcf7221 */ /* 0x000fe20000010000 */
[----:B-----5:R-:W-:Y:S01]  /*8e40*/  F2FP.F16.F32.PACK_AB R108, R206, R205 ;  /* 0x000000cdce6c723e */ /* 0x020fe200000000ff */
[----:B------:R-:W-:Y:S01]  /*8e50*/  FADD.FTZ R223, R215, R223 ;  /* 0x000000dfd7df7221 */ /* 0x000fe20000010000 */
[----:B------:R-:W-:Y:S01]  /*8e60*/  LOP3.LUT R104, R110, R104, RZ, 0xc0, !PT ;  /* 0x000000686e687212 */ /* 0x000fe200078ec0ff */
[----:B------:R-:W-:Y:S01]  /*8e70*/  HMMA.16816.F32 R80, R80, R114, R4 ;  /* 0x000000725050723c */ /* 0x000fe20000001804 */
[----:B------:R-:W-:Y:S01]  /*8e80*/  LOP3.LUT R105, R109, R105, RZ, 0xc0, !PT ;  /* 0x000000696d697212 */ /* 0x000fe200078ec0ff */
[----:B------:R-:W4:Y:S01]  /*8e90*/  LDSM.16.MT88.4 R112, [R150+0x11000] ;  /* 0x011000009670783b */ /* 0x000f220000004200 */
[----:B------:R-:W-:Y:S01]  /*8ea0*/  LOP3.LUT R106, R108, R106, RZ, 0xc0, !PT ;  /* 0x0000006a6c6a7212 */ /* 0x000fe200078ec0ff */
[----:B------:R-:W-:Y:S01]  /*8eb0*/  FADD.FTZ R207, R226, R207 ;  /* 0x000000cfe2cf7221 */ /* 0x000fe20000010000 */
[----:B------:R-:W-:Y:S01]  /*8ec0*/  LOP3.LUT R107, R161, R107, RZ, 0xc0, !PT ;  /* 0x0000006ba16b7212 */ /* 0x000fe200078ec0ff */
[----:B------:R-:W-:Y:S01]  /*8ed0*/  LDSM.16.MT88.4 R108, [R222+0x3000] ;  /* 0x00300000de6c783b */ /* 0x000fe20000004200 */
[----:B------:R-:W-:Y:S01]  /*8ee0*/  FADD.FTZ R205, R205, R223 ;  /* 0x000000dfcdcd7221 */ /* 0x000fe20000010000 */
[----:B------:R-:W-:Y:S01]  /*8ef0*/  FADD.FTZ R227, R227, R207 ;  /* 0x000000cfe3e37221 */ /* 0x000fe20000010000 */
[----:B------:R-:W-:-:S02]  /*8f00*/  @P1 VIADD R207, R197, 0xfffffffd ;  /* 0xfffffffdc5cf1836 */ /* 0x000fc40000000000 */
[----:B------:R-:W-:Y:S01]  /*8f10*/  FADD.FTZ R205, R206, R205 ;  /* 0x000000cdcecd7221 */ /* 0x000fe20000010000 */
[----:B------:R-:W-:Y:S01]  /*8f20*/  HMMA.16816.F32 R36, R104, R128, R36 ;  /* 0x000000806824723c */ /* 0x000fe20000001824 */
[----:B------:R-:W-:-:S07]  /*8f30*/  FADD.FTZ R227, R225, R227 ;  /* 0x000000e3e1e37221 */ /* 0x000fce0000010000 */
[C---:B------:R-:W-:Y:S08]  /*8f40*/  HMMA.16816.F32 R40, R104.reuse, R130, R40 ;  /* 0x000000826828723c */ /* 0x040ff00000001828 */
[C---:B---3--:R-:W-:Y:S08]  /*8f50*/  HMMA.16816.F32 R128, R104.reuse, R124, R84 ;  /* 0x0000007c6880723c */ /* 0x048ff00000001854 */
[C---:B------:R-:W-:Y:S08]  /*8f60*/  HMMA.16816.F32 R24, R104.reuse, R136, R24 ;  /* 0x000000886818723c */ /* 0x040ff00000001818 */
[C---:B------:R-:W-:Y:S01]  /*8f70*/  HMMA.16816.F32 R28, R104.reuse, R138, R28 ;  /* 0x0000008a681c723c */ /* 0x040fe2000000181c */
[----:B------:R-:W3:Y:S07]  /*8f80*/  LDSM.16.MT88.4 R136, [R230+0x11000] ;  /* 0x01100000e688783b */ /* 0x000eee0000004200 */
[C---:B------:R-:W-:Y:S01]  /*8f90*/  HMMA.16816.F32 R124, R104.reuse, R126, R20 ;  /* 0x0000007e687c723c */ /* 0x040fe20000001814 */
[----:B------:R-:W5:Y:S07]  /*8fa0*/  LDSM.16.MT88.4 R20, [R148+0x5000] ;  /* 0x005000009414783b */ /* 0x000f6e0000004200 */
[C---:B-1----:R-:W-:Y:S08]  /*8fb0*/  HMMA.16816.F32 R8, R104.reuse, R120, R8 ;  /* 0x000000786808723c */ /* 0x042ff00000001808 */
[C---:B------:R-:W-:Y:S08]  /*8fc0*/  HMMA.16816.F32 R12, R104.reuse, R122, R12 ;  /* 0x0000007a680c723c */ /* 0x040ff0000000180c */
[C---:B------:R-:W-:Y:S08]  /*8fd0*/  HMMA.16816.F32 R120, R104.reuse, R144, R16 ;  /* 0x000000906878723c */ /* 0x040ff00000001810 */
[C---:B----4-:R-:W-:Y:S08]  /*8fe0*/  HMMA.16816.F32 R52, R104.reuse, R112, R52 ;  /* 0x000000706834723c */ /* 0x050ff00000001834 */
[C---:B------:R-:W-:Y:S08]  /*8ff0*/  HMMA.16816.F32 R56, R104.reuse, R114, R56 ;  /* 0x000000726838723c */ /* 0x040ff00000001838 */
[----:B------:R-:W-:Y:S01]  /*9000*/  HMMA.16816.F32 R16, R104, R116, R44 ;  /* 0x000000746810723c */ /* 0x000fe2000000182c */
[----:B------:R-:W-:-:S02]  /*9010*/  LOP3.LUT R45, R229, R236, R163, 0x96, !PT ;  /* 0x000000ece52d7212 */ /* 0x000fc400078e96a3 */
[----:B------:R1:W4:Y:S01]  /*9020*/  MUFU.EX2 R229, R159 ;  /* 0x0000009f00e57308 */ /* 0x0003220000000800 */
[----:B------:R-:W-:Y:S02]  /*9030*/  MOV R46, R162 ;  /* 0x000000a2002e7202 */ /* 0x000fe40000000f00 */
[----:B------:R-:W-:Y:S02]  /*9040*/  PRMT R44, R162, 0x7773, RZ ;  /* 0x00007773a22c7816 */ /* 0x000fe400000000ff */
[----:B---3--:R-:W-:Y:S01]  /*9050*/  HMMA.16816.F32 R112, R104, R136, R60 ;  /* 0x000000886870723c */ /* 0x008fe2000000183c */
[----:B------:R-:W-:-:S07]  /*9060*/  LOP3.LUT R47, R45, 0xff, RZ, 0xc0, !PT ;  /* 0x000000ff2d2f7812 */ /* 0x000fce00078ec0ff */
[C---:B-----5:R-:W-:Y:S01]  /*9070*/  HMMA.16816.F32 R84, R104.reuse, R20, R68 ;  /* 0x000000146854723c */ /* 0x060fe20000001844 */
[----:B------:R-:W3:Y:S01]  /*9080*/  LDSM.16.MT88.4 R68, [R150+0xf800] ;  /* 0x00f800009644783b */ /* 0x000ee20000004200 */
[C---:B------:R-:W-:Y:S02]  /*9090*/  PRMT R20, R162.reuse, 0x7771, RZ ;  /* 0x00007771a2147816 */ /* 0x040fe400000000ff */
[----:B------:R-:W-:Y:S01]  /*90a0*/  PRMT R21, R162, 0x7772, RZ ;  /* 0x00007772a2157816 */ /* 0x000fe200000000ff */
[----:B-1----:R-:W-:Y:S03]  /*90b0*/  LDSM.16.MT88.4 R156, [R150+0xd800] ;  /* 0x00d80000969c783b */ /* 0x002fe60000004200 */
[C---:B------:R-:W-:Y:S01]  /*90c0*/  HMMA.16816.F32 R4, R104.reuse, R118, R48 ;  /* 0x000000766804723c */ /* 0x040fe20000001830 */
[----:B------:R-:W1:Y:S04]  /*90d0*/  LDSM.16.MT88.4 R48, [R230+0xf800] ;  /* 0x00f80000e630783b */ /* 0x000e680000004200 */
[----:B------:R-:W-:Y:S03]  /*90e0*/  LDSM.16.MT88.4 R116, [R230+0xd800] ;  /* 0x00d80000e674783b */ /* 0x000fe60000004200 */
[----:B------:R-:W-:Y:S01]  /*90f0*/  HMMA.16816.F32 R60, R104, R22, R72 ;  /* 0x00000016683c723c */ /* 0x000fe20000001848 */
[----:B------:R-:W5:Y:S01]  /*9100*/  LDSM.16.MT88.4 R72, [R150+0x11800] ;  /* 0x011800009648783b */ /* 0x000f620000004200 */
[----:B------:R-:W-:-:S02]  /*9110*/  LOP3.LUT R22, R46, 0xff, RZ, 0xc0, !PT ;  /* 0x000000ff2e167812 */ /* 0x000fc400078ec0ff */
[----:B------:R-:W-:Y:S01]  /*9120*/  PRMT R46, R45, 0x7632, R46 ;  /* 0x000076322d2e7816 */ /* 0x000fe2000000002e */
[----:B------:R2:W-:Y:S01]  /*9130*/  LDSM.16.MT88.4 R160, [R230+0x11800] ;  /* 0x01180000e6a0783b */ /* 0x0005e20000004200 */
[----:B------:R-:W-:Y:S02]  /*9140*/  PRMT R22, R22, 0x5410, R20 ;  /* 0x0000541016167816 */ /* 0x000fe40000000014 */
[----:B------:R-:W-:Y:S01]  /*9150*/  HMMA.16816.F32 R88, R104, R146, R88 ;  /* 0x000000926858723c */ /* 0x000fe20000001858 */
[----:B------:R-:W5:Y:S01]  /*9160*/  LDSM.16.MT88.4 R144, [R148+0x3800] ;  /* 0x003800009490783b */ /* 0x000f620000004200 */
[----:B------:R-:W-:Y:S02]  /*9170*/  LOP3.LUT R46, R46, 0xff, RZ, 0xc0, !PT ;  /* 0x000000ff2e2e7812 */ /* 0x000fe400078ec0ff */
[----:B------:R-:W-:Y:S02]  /*9180*/  PRMT R23, R21, 0x5410, R44 ;  /* 0x0000541015177816 */ /* 0x000fe4000000002c */
[----:B------:R-:W-:-:S02]  /*9190*/  HSET2.LE.AND R22, R22, R149, PT ;  /* 0x0000009516167233 */ /* 0x000fc40003803000 */
[C---:B------:R-:W-:Y:S01]  /*91a0*/  HMMA.16816.F32 R152, R104.reuse, R138, R64 ;  /* 0x0000008a6898723c */ /* 0x040fe20000001840 */
[----:B------:R-:W-:Y:S02]  /*91b0*/  LOP3.LUT R64, R45, 0xffff, RZ, 0xc0, !PT ;  /* 0x0000ffff2d407812 */ /* 0x000fe400078ec0ff */
[----:B------:R-:W-:Y:S02]  /*91c0*/  SHF.R.U32.HI R45, RZ, 0x18, R45 ;  /* 0x00000018ff2d7819 */ /* 0x000fe4000001162d */
[----:B------:R-:W-:Y:S02]  /*91d0*/  SHF.R.U32.HI R64, RZ, 0x8, R64 ;  /* 0x00000008ff407819 */ /* 0x000fe40000011640 */
[----:B------:R-:W-:Y:S01]  /*91e0*/  PRMT R20, R46, 0x5410, R45 ;  /* 0x000054102e147816 */ /* 0x000fe2000000002d */
[C---:B------:R-:W-:Y:S01]  /*91f0*/  HMMA.16816.F32 R32, R104.reuse, R140, R32 ;  /* 0x0000008c6820723c */ /* 0x040fe20000001820 */
[----:B------:R-:W-:Y:S02]  /*9200*/  PRMT R21, R47, 0x5410, R64 ;  /* 0x000054102f157816 */ /* 0x000fe40000000040 */
[----:B------:R-:W-:Y:S01]  /*9210*/  LOP3.LUT R23, R23, 0xff00ff, RZ, 0xc0, !PT ;  /* 0x00ff00ff17177812 */ /* 0x000fe200078ec0ff */
[----:B--2---:R-:W2:Y:S01]  /*9220*/  MUFU.EX2 R230, R151 ;  /* 0x0000009700e67308 */ /* 0x004ea20000000800 */
[----:B------:R-:W-:Y:S01]  /*9230*/  F2FP.F16.F32.PACK_AB R44, R224, R232 ;  /* 0x000000e8e02c723e */ /* 0x000fe200000000ff */
[----:B------:R-:W-:Y:S01]  /*9240*/  LDSM.16.MT88.4 R64, [R148+0x5800] ;  /* 0x005800009440783b */ /* 0x000fe20000004200 */
[--C-:B------:R-:W-:Y:S01]  /*9250*/  HSET2.LE.AND R45, R21, R149.reuse, PT ;  /* 0x00000095152d7233 */ /* 0x100fe20003803000 */
[----:B------:R-:W-:Y:S01]  /*9260*/  HMMA.16816.F32 R100, R104, R142, R100 ;  /* 0x0000008e6864723c */ /* 0x000fe20000001864 */
[--C-:B------:R-:W-:Y:S01]  /*9270*/  HSET2.LE.AND R21, R20, R149.reuse, PT ;  /* 0x0000009514157233 */ /* 0x100fe20003803000 */
[----:B------:R-:W5:Y:S01]  /*9280*/  LDSM.16.MT88.4 R140, [R222+0x5000] ;  /* 0x00500000de8c783b */ /* 0x000f620000004200 */
[----:B------:R-:W-:-:S02]  /*9290*/  HSET2.LE.AND R23, R23, R149, PT ;  /* 0x0000009517177233 */ /* 0x000fc40003803000 */
[----:B------:R-:W-:Y:S02]  /*92a0*/  LOP3.LUT R22, R44, R22, RZ, 0xc0, !PT ;  /* 0x000000162c167212 */ /* 0x000fe400078ec0ff */
[----:B------:R-:W-:Y:S01]  /*92b0*/  F2FP.F16.F32.PACK_AB R20, R231, R228 ;  /* 0x000000e4e714723e */ /* 0x000fe200000000ff */
[C---:B------:R-:W-:Y:S01]  /*92c0*/  HMMA.16816.F32 R96, R104.reuse, R108, R96 ;  /* 0x0000006c6860723c */ /* 0x040fe20000001860 */
[----:B----4-:R-:W-:Y:S01]  /*92d0*/  F2FP.F16.F32.PACK_AB R46, R234, R229 ;  /* 0x000000e5ea2e723e */ /* 0x010fe200000000ff */
[----:B------:R-:W-:Y:S01]  /*92e0*/  FADD.FTZ R228, R228, R205 ;  /* 0x000000cde4e47221 */ /* 0x000fe20000010000 */
[----:B------:R-:W-:Y:S01]  /*92f0*/  LOP3.LUT R20, R20, R45, RZ, 0xc0, !PT ;  /* 0x0000002d14147212 */ /* 0x000fe200078ec0ff */
[----:B------:R-:W-:Y:S01]  /*9300*/  FADD.FTZ R229, R229, R227 ;  /* 0x000000e3e5e57221 */ /* 0x000fe20000010000 */
[----:B--2---:R-:W-:Y:S01]  /*9310*/  F2FP.F16.F32.PACK_AB R44, R230, R233 ;  /* 0x000000e9e62c723e */ /* 0x004fe200000000ff */
[----:B------:R-:W-:Y:S01]  /*9320*/  FADD.FTZ R228, R231, R228 ;  /* 0x000000e4e7e47221 */ /* 0x000fe20000010000 */
[----:B------:R-:W-:Y:S01]  /*9330*/  LOP3.LUT R21, R46, R21, RZ, 0xc0, !PT ;  /* 0x000000152e157212 */ /* 0x000fe200078ec0ff */
[----:B------:R-:W-:Y:S01]  /*9340*/  HMMA.16816.F32 R92, R104, R110, R92 ;  /* 0x0000006e685c723c */ /* 0x000fe2000000185c */
[----:B------:R-:W-:Y:S01]  /*9350*/  LOP3.LUT R23, R44, R23, RZ, 0xc0, !PT ;  /* 0x000000172c177212 */ /* 0x000fe200078ec0ff */
[----:B------:R-:W2:Y:S01]  /*9360*/  LDSM.16.MT88.4 R108, [R148+0x1800] ;  /* 0x00180000946c783b */ /* 0x000ea20000004200 */
[----:B------:R-:W-:Y:S01]  /*9370*/  FADD.FTZ R229, R234, R229 ;  /* 0x000000e5eae57221 */ /* 0x000fe20000010000 */
[----:B------:R-:W-:-:S02]  /*9380*/  FADD.FTZ R228, R232, R228 ;  /* 0x000000e4e8e47221 */ /* 0x000fc40000010000 */
[----:B------:R-:W-:Y:S01]  /*9390*/  LDSM.16.MT88.4 R148, [R222+0x1800] ;  /* 0x00180000de94783b */ /* 0x000fe20000004200 */
[----:B------:R-:W-:Y:S01]  /*93a0*/  FADD.FTZ R229, R233, R229 ;  /* 0x000000e5e9e57221 */ /* 0x000fe20000010000 */
[----:B---3--:R-:W-:Y:S01]  /*93b0*/  HMMA.16816.F32 R36, R20, R68, R36 ;  /* 0x000000441424723c */ /* 0x008fe20000001824 */
[----:B------:R-:W-:Y:S02]  /*93c0*/  FADD.FTZ R214, R224, R228 ;  /* 0x000000e4e0d67221 */ /* 0x000fe40000010000 */
[----:B------:R-:W-:-:S05]  /*93d0*/  FADD.FTZ R211, R230, R229 ;  /* 0x000000e5e6d37221 */ /* 0x000fca0000010000 */
[C---:B------:R-:W-:Y:S08]  /*93e0*/  HMMA.16816.F32 R40, R20.reuse, R70, R40 ;  /* 0x000000461428723c */ /* 0x040ff00000001828 */
[C---:B-1----:R-:W-:Y:S08]  /*93f0*/  HMMA.16816.F32 R44, R20.reuse, R48, R128 ;  /* 0x00000030142c723c */ /* 0x042ff00000001880 */
[C---:B-----5:R-:W-:Y:S08]  /*9400*/  HMMA.16816.F32 R68, R20.reuse, R72, R52 ;  /* 0x000000481444723c */ /* 0x060ff00000001834 */
[C---:B------:R-:W-:Y:S01]  /*9410*/  HMMA.16816.F32 R128, R20.reuse, R156, R8 ;  /* 0x0000009c1480723c */ /* 0x040fe20000001808 */
[----:B------:R-:W1:Y:S07]  /*9420*/  LDSM.16.MT88.4 R8, [R222+0x3800] ;  /* 0x00380000de08783b */ /* 0x000e6e0000004200 */
[C---:B------:R-:W-:Y:S08]  /*9430*/  HMMA.16816.F32 R72, R20.reuse, R74, R56 ;  /* 0x0000004a1448723c */ /* 0x040ff00000001838 */
[----:B------:R-:W-:Y:S01]  /*9440*/  HMMA.16816.F32 R56, R20, R146, R4 ;  /* 0x000000921438723c */ /* 0x000fe20000001804 */
[----:B------:R-:W3:Y:S07]  /*9450*/  LDSM.16.MT88.4 R4, [R222+0x5800] ;  /* 0x00580000de04783b */ /* 0x000eee0000004200 */
[C---:B------:R-:W-:Y:S08]  /*9460*/  HMMA.16816.F32 R136, R104.reuse, R140, R76 ;  /* 0x0000008c6888723c */ /* 0x040ff0000000184c */
[----:B------:R-:W-:Y:S08]  /*9470*/  HMMA.16816.F32 R140, R104, R142, R80 ;  /* 0x0000008e688c723c */ /* 0x000ff00000001850 */
[C---:B------:R-:W-:Y:S08]  /*9480*/  HMMA.16816.F32 R120, R20.reuse, R116, R120 ;  /* 0x000000741478723c */ /* 0x040ff00000001878 */
[C---:B------:R-:W-:Y:S08]  /*9490*/  HMMA.16816.F32 R116, R20.reuse, R118, R88 ;  /* 0x000000761474723c */ /* 0x040ff00000001858 */
[C---:B------:R-:W-:Y:S08]  /*94a0*/  HMMA.16816.F32 R76, R20.reuse, R160, R112 ;  /* 0x000000a0144c723c */ /* 0x040ff00000001870 */
[C---:B------:R-:W-:Y:S08]  /*94b0*/  HMMA.16816.F32 R84, R20.reuse, R64, R84 ;  /* 0x000000401454723c */ /* 0x040ff00000001854 */
[C---:B------:R-:W-:Y:S08]  /*94c0*/  HMMA.16816.F32 R88, R20.reuse, R66, R60 ;  /* 0x000000421458723c */ /* 0x040ff0000000183c */
[C---:B------:R-:W-:Y:S08]  /*94d0*/  HMMA.16816.F32 R48, R20.reuse, R50, R124 ;  /* 0x000000321430723c */ /* 0x040ff0000000187c */
[C---:B--2---:R-:W-:Y:S08]  /*94e0*/  HMMA.16816.F32 R112, R20.reuse, R108, R24 ;  /* 0x0000006c1470723c */ /* 0x044ff00000001818 */
        /* <DEDUP_REMOVED lines=11> */
[----:B------:R-:W-:-:S15]  /*95a0*/  @P1 BRA `(.L_x_1338) ;  /* 0x0000000000041947 */ /* 0x000fde0003800000 */
.L_x_1336:
[----:B------:R-:W-:-:S07]  /*95b0*/  IADD3 R207, PT, PT, R0, -0x1, RZ ;  /* 0xffffffff00cf7810 */ /* 0x000fce0007ffe0ff */
.L_x_1338:
[----:B------:R-:W-:-:S13]  /*95c0*/  ISETP.GE.AND P0, PT, R207, R196, PT ;  /* 0x000000c4cf00720c */ /* 0x000fda0003f06270 */
[----:B------:R-:W-:Y:S05]  /*95d0*/  @!P0 BRA `(.L_x_1339) ;  /* 0x0000003c00a48947 */ /* 0x000fea0003800000 */
[----:B------:R-:W-:Y:S01]  /*95e0*/  IMAD.MOV.U32 R4, RZ, RZ, R209 ;  /* 0x000000ffff047224 */ /* 0x000fe200078e00d1 */
[----:B------:R-:W-:Y:S01]  /*95f0*/  S2UR UR7, SR_CgaCtaId ;  /* 0x00000000000779c3 */ /* 0x000fe20000008800 */
[----:B------:R-:W-:Y:S01]  /*9600*/  IMAD.MOV.U32 R5, RZ, RZ, R208 ;  /* 0x000000ffff057224 */ /* 0x000fe200078e00d0 */
[----:B------:R-:W1:Y:S01]  /*9610*/  S2R R209, SR_TID.X ;  /* 0x0000000000d17919 */ /* 0x000e620000002100 */
[----:B------:R-:W-:Y:S01]  /*9620*/  IMAD R134, R134, UR4, RZ ;  /* 0x0000000486867c24 */ /* 0x000fe2000f8e02ff */
[----:B------:R-:W-:Y:S01]  /*9630*/  LOP3.LUT R210, R210, 0x38, R164, 0x78, !PT ;  /* 0x00000038d2d27812 */ /* 0x000fe200078e78a4 */
[----:B------:R-:W-:Y:S01]  /*9640*/  IMAD.WIDE.U32 R4, R2, R166, R4 ;  /* 0x000000a602047225 */ /* 0x000fe200078e0004 */
[----:B------:R-:W-:Y:S01]  /*9650*/  UMOV UR6, 0x400 ;  /* 0x0000040000067882 */ /* 0x000fe20000000000 */
[----:B------:R-:W-:Y:S02]  /*9660*/  IADD3 R197, P0, PT, R220, -0x100, RZ ;  /* 0xffffff00dcc57810 */ /* 0x000fe40007f1e0ff */
[----:B------:R-:W-:Y:S01]  /*9670*/  IMAD.IADD R5, R199, 0x1, R5 ;  /* 0x00000001c7057824 */ /* 0x000fe200078e0205 */
[----:B------:R-:W-:Y:S01]  /*9680*/  LOP3.LUT R210, R210, 0x1e00, R169, 0xf8, !PT ;  /* 0x00001e00d2d27812 */ /* 0x000fe200078ef8a9 */
[----:B------:R-:W-:Y:S01]  /*9690*/  IMAD.SHL.U32 R187, R164, 0x40, RZ ;  /* 0x00000040a4bb7824 */ /* 0x000fe200078e00ff */
[----:B------:R-:W-:Y:S01]  /*96a0*/  SHF.L.U64.HI R204, R166, 0x5, R167 ;  /* 0x00000005a6cc7819 */ /* 0x000fe200000102a7 */
[C---:B------:R-:W-:Y:S01]  /*96b0*/  IMAD.WIDE.U32 R4, R168.reuse, UR4, R4 ;  /* 0x00000004a8047c25 */ /* 0x040fe2000f8e0004 */
[----:B------:R-:W-:Y:S01]  /*96c0*/  IADD3.X R206, PT, PT, R133, -0x1, RZ, P0, !PT ;  /* 0xffffffff85ce7810 */ /* 0x000fe200007fe4ff */
[----:B------:R-:W2:Y:S01]  /*96d0*/  LDCU UR4, c[0x0][0x45c] ;  /* 0x00008b80ff0477ac */ /* 0x000ea20008000800 */
[----:B------:R-:W-:Y:S01]  /*96e0*/  LOP3.LUT R2, R187, 0x200, RZ, 0xc0, !PT ;  /* 0x00000200bb027812 */ /* 0x000fe200078ec0ff */
[----:B------:R-:W-:Y:S01]  /*96f0*/  IMAD R168, R168, UR5, R134 ;  /* 0x00000005a8a87c24 */ /* 0x000fe2000f8e0286 */
[----:B------:R-:W3:Y:S01]  /*9700*/  S2UR UR5, SR_CgaCtaId ;  /* 0x00000000000579c3 */ /* 0x000ee20000008800 */
[----:B------:R-:W-:Y:S01]  /*9710*/  IMAD.SHL.U32 R184, R164, 0x20, RZ ;  /* 0x00000020a4b87824 */ /* 0x000fe200078e00ff */
[----:B------:R-:W-:Y:S01]  /*9720*/  IADD3 R0, P1, PT, R135, R4, RZ ;  /* 0x0000000487007210 */ /* 0x000fe20007f3e0ff */
[----:B------:R-:W-:Y:S01]  /*9730*/  IMAD.WIDE.U32 R6, R207, R166, RZ ;  /* 0x000000a6cf067225 */ /* 0x000fe200078e00ff */
[----:B------:R-:W-:-:S02]  /*9740*/  LOP3.LUT R135, R135, 0x1c0, R187, 0xf8, !PT ;  /* 0x000001c087877812 */ /* 0x000fc400078ef8bb */
[----:B------:R-:W-:Y:S01]  /*9750*/  LOP3.LUT R184, R2, 0x7c00, R184, 0xf8, !PT ;  /* 0x00007c0002b87812 */ /* 0x000fe200078ef8b8 */
[----:B------:R-:W-:Y:S01]  /*9760*/  IMAD.X R4, R168, 0x1, R5, P1 ;  /* 0x00000001a8047824 */ /* 0x000fe200008e0605 */
[--C-:B------:R-:W-:Y:S01]  /*9770*/  SHF.R.U32.HI R2, RZ, 0x1, R164.reuse ;  /* 0x00000001ff027819 */ /* 0x100fe200000116a4 */
[----:B------:R-:W-:Y:S01]  /*9780*/  IMAD.MOV.U32 R183, RZ, RZ, 0x40 ;  /* 0x00000040ffb77424 */ /* 0x000fe200078e00ff */
[----:B------:R-:W-:Y:S01]  /*9790*/  LOP3.LUT R187, R187, 0x400, RZ, 0xc0, !PT ;  /* 0x00000400bbbb7812 */ /* 0x000fe200078ec0ff */
[----:B------:R-:W-:Y:S01]  /*97a0*/  IMAD.MOV.U32 R182, RZ, RZ, 0x20 ;  /* 0x00000020ffb67424 */ /* 0x000fe200078e00ff */
[----:B------:R-:W-:Y:S01]  /*97b0*/  LOP3.LUT R164, R135, 0x8, R164, 0x78, !PT ;  /* 0x0000000887a47812 */ /* 0x000fe200078e78a4 */
[----:B------:R-:W-:Y:S01]  /*97c0*/  IMAD R180, R207, 0x40, R180 ;  /* 0x00000040cfb47824 */ /* 0x000fe200078e02b4 */
[----:B------:R-:W-:Y:S01]  /*97d0*/  LOP3.LUT R2, R135, 0x8, R2, 0x78, !PT ;  /* 0x0000000887027812 */ /* 0x000fe200078e7802 */
[C---:B------:R-:W-:Y:S01]  /*97e0*/  VIADD R215, R207.reuse, 0x1 ;  /* 0x00000001cfd77836 */ /* 0x040fe20000000000 */
[----:B------:R-:W-:Y:S01]  /*97f0*/  SHF.L.U32 R5, R0, 0x1, RZ ;  /* 0x0000000100057819 */ /* 0x000fe200000006ff */
[----:B------:R-:W-:Y:S01]  /*9800*/  IMAD R187, R164, 0x2, R187 ;  /* 0x00000002a4bb7824 */ /* 0x000fe200078e02bb */
[----:B------:R-:W-:Y:S01]  /*9810*/  LOP3.LUT R184, R184, R2, RZ, 0xfc, !PT ;  /* 0x00000002b8b87212 */ /* 0x000fe200078efcff */
[----:B------:R-:W-:Y:S01]  /*9820*/  IMAD.SHL.U32 R205, R166, 0x20, RZ ;  /* 0x00000020a6cd7824 */ /* 0x000fe200078e00ff */
[----:B------:R-:W-:Y:S01]  /*9830*/  SHF.L.U64.HI R4, R0, 0x1, R4 ;  /* 0x0000000100047819 */ /* 0x000fe20000010204 */
[----:B------:R-:W-:Y:S01]  /*9840*/  IMAD R0, R207, R167, R7 ;  /* 0x000000a7cf007224 */ /* 0x000fe200078e0207 */
[C---:B------:R-:W-:Y:S01]  /*9850*/  LEA R5, P1, R6.reuse, R5, 0x7 ;  /* 0x0000000506057211 */ /* 0x040fe200078238ff */
[----:B------:R-:W-:Y:S01]  /*9860*/  IMAD.MOV.U32 R2, RZ, RZ, R3 ;  /* 0x000000ffff027224 */ /* 0x000fe200078e0003 */
[----:B---3--:R-:W-:Y:S01]  /*9870*/  ULEA UR5, UR5, UR6, 0x18 ;  /* 0x0000000605057291 */ /* 0x008fe2000f8ec0ff */
[----:B------:R-:W-:Y:S01]  /*9880*/  SEL R183, R183, 0xffffffc0, !P2 ;  /* 0xffffffc0b7b77807 */ /* 0x000fe20005000000 */
[----:B------:R-:W-:Y:S01]  /*9890*/  VIADD R199, R193, 0x8 ;  /* 0x00000008c1c77836 */ /* 0x000fe20000000000 */
[----:B------:R-:W-:-:S02]  /*98a0*/  LEA.HI.X R0, R6, R4, R0, 0x7, P1 ;  /* 0x0000000406007211 */ /* 0x000fc400008f3c00 */
[----:B------:R-:W-:Y:S01]  /*98b0*/  SEL R182, R182, 0xffffffe0, !P3 ;  /* 0xffffffe0b6b67807 */ /* 0x000fe20005800000 */
[----:B------:R-:W-:Y:S01]  /*98c0*/  VIADD R181, R187, UR5 ;  /* 0x00000005bbb57c36 */ /* 0x000fe20008000000 */
[----:B------:R-:W-:Y:S02]  /*98d0*/  LEA R184, R184, UR5, 0x1 ;  /* 0x00000005b8b87c11 */ /* 0x000fe4000f8e08ff */
[----:B------:R-:W-:Y:S01]  /*98e0*/  IADD3 R220, P1, PT, R5, UR8, RZ ;  /* 0x0000000805dc7c10 */ /* 0x000fe2000ff3e0ff */
[----:B------:R-:W-:Y:S01]  /*98f0*/  IMAD.IADD R186, R181, 0x1, R183 ;  /* 0x00000001b5ba7824 */ /* 0x000fe200078e02b7 */
[----:B------:R-:W-:Y:S01]  /*9900*/  IADD3 R208, PT, PT, R180, 0x20, RZ ;  /* 0x00000020b4d07810 */ /* 0x000fe20007ffe0ff */
[----:B------:R-:W-:Y:S01]  /*9910*/  IMAD.IADD R183, R183, 0x1, R184 ;  /* 0x00000001b7b77824 */ /* 0x000fe200078e02b8 */
[----:B------:R-:W-:Y:S01]  /*9920*/  IADD3.X R221, PT, PT, R0, UR9, RZ, P1, !PT ;  /* 0x0000000900dd7c10 */ /* 0x000fe20008ffe4ff */
[----:B------:R-:W-:Y:S01]  /*9930*/  IMAD.IADD R181, R181, 0x1, R182 ;  /* 0x00000001b5b57824 */ /* 0x000fe200078e02b6 */
[C---:B------:R-:W-:Y:S01]  /*9940*/  IADD3 R180, PT, PT, R182.reuse, R184, RZ ;  /* 0x000000b8b6b47210 */ /* 0x040fe20007ffe0ff */
[C---:B------:R-:W-:Y:S01]  /*9950*/  IMAD.IADD R185, R182.reuse, 0x1, R186 ;  /* 0x00000001b6b97824 */ /* 0x040fe200078e02ba */
[----:B------:R-:W-:Y:S01]  /*9960*/  MOV R0, R132 ;  /* 0x0000008400007202 */ /* 0x000fe20000000f00 */
[----:B------:R-:W-:Y:S01]  /*9970*/  IMAD.IADD R182, R182, 0x1, R183 ;  /* 0x00000001b6b67824 */ /* 0x000fe200078e02b7 */
[----:B------:R-:W-:Y:S01]  /*9980*/  LEA R207, R207, 0x1, 0x1 ;  /* 0x00000001cfcf7811 */ /* 0x000fe200078e08ff */
[----:B------:R-:W-:Y:S01]  /*9990*/  UMOV UR8, 0x400 ;  /* 0x0000040000087882 */ /* 0x000fe20000000000 */
[----:B------:R-:W-:Y:S01]  /*99a0*/  LEA R210, R210, UR5, 0x1 ;  /* 0x00000005d2d27c11 */ /* 0x000fe2000f8e08ff */
[----:B------:R-:W-:Y:S01]  /*99b0*/  ULEA UR6, UR7, UR8, 0x18 ;  /* 0x0000000807067291 */ /* 0x000fe2000f8ec0ff */
[----:B-12---:R-:W-:Y:S11]  /*99c0*/  BRA `(.L_x_1340) ;  /* 0x0000000000947947 */ /* 0x006ff60003800000 */
.L_x_1342:
        /* <DEDUP_REMOVED lines=10> */
[CC--:B------:R-:W-:Y:S03]  /*9a70*/  LEA R15, P0, R4.reuse, R17.reuse, 0x5 ;  /* 0x00000011040f7211 */ /* 0x0c0fe600078028ff */
[----:B------:R-:W-:Y:S01]  /*9a80*/  @!PT LDS RZ, [RZ] ;  /* 0x00000000fffff984 */ /* 0x000fe20000000800 */
[----:B------:R-:W-:Y:S01]  /*9a90*/  @!PT LDS RZ, [RZ] ;  /* 0x00000000fffff984 */ /* 0x000fe20000000800 */
[----:B------:R-:W-:Y:S01]  /*9aa0*/  @!PT LDS RZ, [RZ] ;  /* 0x00000000fffff984 */ /* 0x000fe20000000800 */
[----:B------:R1:W-:Y:S01]  /*9ab0*/  LDGSTS.E.BYPASS.LTC128B.128 [R210+0x6000], desc[UR10][R18.64] ;  /* 0x0600000012d27fae */ /* 0x0003e2000b981a0a */
[----:B------:R-:W-:Y:S02]  /*9ac0*/  LEA.HI.X R4, R4, R16, R5, 0x5, P0 ;  /* 0x0000001004047211 */ /* 0x000fe400000f2c05 */
[----:B------:R-:W-:Y:S01]  /*9ad0*/  IADD3 R13, P0, PT, R13, R17, RZ ;  /* 0x000000110d0d7210 */ /* 0x000fe20007f1e0ff */
[----:B------:R1:W-:Y:S04]  /*9ae0*/  LDGSTS.E.BYPASS.LTC128B.128 [R210+0x8000], desc[UR10][R18.64+0x80] ;  /* 0x0800008012d27fae */ /* 0x0003e8000b981a0a */
[----:B------:R1:W-:Y:S01]  /*9af0*/  LDGSTS.E.BYPASS.LTC128B.128 [R210+0xa000], desc[UR10][R18.64+0x100] ;  /* 0x0a00010012d27fae */ /* 0x0003e2000b981a0a */
[--C-:B------:R-:W-:Y:S01]  /*9b00*/  IMAD.X R14, R14, 0x1, R16.reuse, P0 ;  /* 0x000000010e0e7824 */ /* 0x100fe200000e0610 */
[CC--:B------:R-:W-:Y:S04]  /*9b10*/  LEA R22, P0, R17.reuse, R195.reuse, 0x1 ;  /* 0x000000c311167211 */ /* 0x0c0fe800078008ff */
[-C--:B------:R-:W-:Y:S02]  /*9b20*/  LEA.HI.X R23, R17, R194.reuse, R16, 0x1, P0 ;  /* 0x000000c211177211 */ /* 0x080fe400000f0c10 */
[CC--:B------:R-:W-:Y:S03]  /*9b30*/  LEA R16, P0, R13.reuse, R195.reuse, 0x1 ;  /* 0x000000c30d107211 */ /* 0x0c0fe600078008ff */
        /* <DEDUP_REMOVED lines=14> */
.L_x_1340:
[----:B------:R-:W-:Y:S04]  /*9c20*/  DEPBAR.LE SB0, 0x0 ;  /* 0x000080000000791a */ /* 0x000fe80000000000 */
[----:B------:R-:W-:Y:S01]  /*9c30*/  BAR.SYNC.DEFER_BLOCKING 0x0 ;  /* 0x0000000000007b1d */ /* 0x000fe20000010000 */
[----:B------:R-:W-:Y:S01]  /*9c40*/  IADD3 R8, P0, PT, R220, R205, RZ ;  /* 0x000000cddc087210 */ /* 0x000fe20007f1e0ff */
[----:B------:R-:W-:Y:S04]  /*9c50*/  VIADD R3, R208, 0xffffffe1 ;  /* 0xffffffe1d0037836 */ /* 0x000fe80000000000 */
[----:B------:R-:W-:Y:S01]  /*9c60*/  IMAD.X R9, R221, 0x1, R204, P0 ;  /* 0x00000001dd097824 */ /* 0x000fe200000e06cc */
[----:B------:R-:W-:Y:S02]  /*9c70*/  IADD3 R6, P0, PT, R197, R8, RZ ;  /* 0x00000008c5067210 */ /* 0x000fe40007f1e0ff */
[-C--:B------:R-:W-:Y:S02]  /*9c80*/  ISETP.GT.AND P2, PT, R199, R3.reuse, PT ;  /* 0x00000003c700720c */ /* 0x080fe40003f44270 */
[----:B------:R-:W-:Y:S01]  /*9c90*/  ISETP.GT.AND P6, PT, R193, R3, PT ;  /* 0x00000003c100720c */ /* 0x000fe20003fc4270 */
[C---:B------:R-:W-:Y:S01]  /*9ca0*/  IMAD.X R7, R206.reuse, 0x1, R9, P0 ;  /* 0x00000001ce077824 */ /* 0x040fe200000e0609 */
[----:B------:R-:W-:Y:S02]  /*9cb0*/  IADD3 R4, P0, PT, R197, R6, RZ ;  /* 0x00000006c5047210 */ /* 0x000fe40007f1e0ff */
[----:B------:R-:W-:Y:S03]  /*9cc0*/  ISETP.GE.AND P5, PT, R3, R192, PT ;  /* 0x000000c00300720c */ /* 0x000fe60003fa6270 */
[----:B------:R-:W-:Y:S01]  /*9cd0*/  IMAD.X R5, R206, 0x1, R7, P0 ;  /* 0x00000001ce057824 */ /* 0x000fe200000e0607 */
        /* <DEDUP_REMOVED lines=11> */
[----:B------:R-:W-:Y:S05]  /*9d90*/  LDGSTS.E.BYPASS.LTC128B.128 [R210+0x11000], desc[UR10][R6.64+0x200] ;  /* 0x1100020006d27fae */ /* 0x000fea000b981a0a */
[----:B------:R-:W-:Y:S05]  /*9da0*/  LDGSTS.E.BYPASS.LTC128B.128 [R210+0xd800], desc[UR10][R4.64+0x200] ;  /* 0x0d80020004d27fae */ /* 0x000fea000b981a0a */
[----:B------:R-:W-:Y:S05]  /*9db0*/  LDGSTS.E.BYPASS.LTC128B.128 [R210+0xf800], desc[UR10][R4.64+0x280] ;  /* 0x0f80028004d27fae */ /* 0x000fea000b981a0a */
[----:B------:R2:W-:Y:S05]  /*9dc0*/  LDGSTS.E.BYPASS.LTC128B.128 [R210+0x11800], desc[UR10][R4.64+0x300] ;  /* 0x1180030004d27fae */ /* 0x0005ea000b981a0a */
[----:B------:R-:W-:Y:S05]  /*9dd0*/  LDSM.16.M88.4 R32, [R184] ;  /* 0x00000000b820783b */ /* 0x000fea0000000200 */
[----:B-1----:R-:W2:Y:S05]  /*9de0*/  LDSM.16.M88.4 R8, [R187+UR5+0x6000] ;  /* 0x00600005bb08783b */ /* 0x002eaa0008000200 */
[----:B------:R-:W1:Y:S05]  /*9df0*/  LDSM.16.M88.4 R16, [R187+UR5+0x6800] ;  /* 0x00680005bb10783b */ /* 0x000e6a0008000200 */
[----:B------:R-:W3:Y:S05]  /*9e00*/  LDSM.16.M88.4 R24, [R187+UR5+0x7000] ;  /* 0x00700005bb18783b */ /* 0x000eea0008000200 */
[----:B------:R-:W0:Y:S05]  /*9e10*/  LDGDEPBAR ;  /* 0x00000000000079af */ /* 0x000e2a0000000000 */
[----:B------:R-:W4:Y:S05]  /*9e20*/  LDSM.16.M88.4 R132, [R187+UR5+0x7800] ;  /* 0x00780005bb84783b */ /* 0x000f2a0008000200 */
[----:B------:R-:W-:Y:S05]  /*9e30*/  LDSM.16.M88.4 R136, [R180] ;  /* 0x00000000b488783b */ /* 0x000fea0000000200 */
[----:B------:R-:W5:Y:S05]  /*9e40*/  LDSM.16.M88.4 R140, [R181+0x6000] ;  /* 0x00600000b58c783b */ /* 0x000f6a0000000200 */
[----:B------:R-:W5:Y:S05]  /*9e50*/  LDSM.16.M88.4 R144, [R181+0x6800] ;  /* 0x00680000b590783b */ /* 0x000f6a0000000200 */
[----:B------:R-:W5:Y:S01]  /*9e60*/  LDSM.16.M88.4 R148, [R181+0x7000] ;  /* 0x00700000b594783b */ /* 0x000f620000000200 */
[C---:B--2---:R-:W-:Y:S04]  /*9e70*/  HMMA.16816.F32 R4, R32.reuse, R8, RZ ;  /* 0x000000082004723c */ /* 0x044fe800000018ff */
[----:B------:R-:W2:Y:S04]  /*9e80*/  LDSM.16.M88.4 R152, [R181+0x7800] ;  /* 0x00780000b598783b */ /* 0x000ea80000000200 */
[C---:B------:R-:W-:Y:S01]  /*9e90*/  HMMA.16816.F32 R8, R32.reuse, R10, RZ ;  /* 0x0000000a2008723c */ /* 0x040fe200000018ff */
[----:B------:R-:W-:Y:S05]  /*9ea0*/  LDSM.16.M88.4 R156, [R183] ;  /* 0x00000000b79c783b */ /* 0x000fea0000000200 */
[----:B------:R-:W2:Y:S02]  /*9eb0*/  LDSM.16.M88.4 R160, [R186+0x6000] ;  /* 0x00600000baa0783b */ /* 0x000ea40000000200 */
[C---:B-1----:R-:W-:Y:S03]  /*9ec0*/  HMMA.16816.F32 R12, R32.reuse, R16, RZ ;  /* 0x00000010200c723c */ /* 0x042fe600000018ff */
[----:B------:R-:W1:Y:S05]  /*9ed0*/  LDSM.16.M88.4 R164, [R186+0x6800] ;  /* 0x00680000baa4783b */ /* 0x000e6a0000000200 */
[C---:B------:R-:W-:Y:S01]  /*9ee0*/  HMMA.16816.F32 R16, R32.reuse, R18, RZ ;  /* 0x000000122010723c */ /* 0x040fe200000018ff */
[----:B------:R-:W-:Y:S05]  /*9ef0*/  LDSM.16.M88.4 R168, [R187+UR5+0x8000] ;  /* 0x00800005bba8783b */ /* 0x000fea0008000200 */
[----:B------:R-:W-:Y:S02]  /*9f00*/  LDSM.16.M88.4 R172, [R186+0x8800] ;  /* 0x00880000baac783b */ /* 0x000fe40000000200 */
[C---:B---3--:R-:W-:Y:S03]  /*9f10*/  HMMA.16816.F32 R20, R32.reuse, R24, RZ ;  /* 0x000000182014723c */ /* 0x048fe600000018ff */
[----:B------:R-:W-:Y:S05]  /*9f20*/  LDSM.16.M88.4 R176, [R185+0x9000] ;  /* 0x00900000b9b0783b */ /* 0x000fea0000000200 */
[C---:B------:R-:W-:Y:S08]  /*9f30*/  HMMA.16816.F32 R24, R32.reuse, R26, RZ ;  /* 0x0000001a2018723c */ /* 0x040ff000000018ff */
[C---:B----4-:R-:W-:Y:S08]  /*9f40*/  HMMA.16816.F32 R28, R32.reuse, R132, RZ ;  /* 0x00000084201c723c */ /* 0x050ff000000018ff */
[----:B------:R-:W-:Y:S01]  /*9f50*/  HMMA.16816.F32 R32, R32, R134, RZ ;  /* 0x000000862020723c */ /* 0x000fe200000018ff */
[----:B------:R-:W3:Y:S07]  /*9f60*/  LDSM.16.M88.4 R132, [R186+0x7000] ;  /* 0x00700000ba84783b */ /* 0x000eee0000000200 */
[C---:B-----5:R-:W-:Y:S08]  /*9f70*/  HMMA.16816.F32 R4, R136.reuse, R140, R4 ;  /* 0x0000008c8804723c */ /* 0x060ff00000001804 */
[C---:B------:R-:W-:Y:S01]  /*9f80*/  HMMA.16816.F32 R8, R136.reuse, R142, R8 ;  /* 0x0000008e8808723c */ /* 0x040fe20000001808 */
[----:B------:R-:W4:Y:S07]  /*9f90*/  LDSM.16.M88.4 R140, [R186+0x7800] ;  /* 0x00780000ba8c783b */ /* 0x000f2e0000000200 */
[C---:B------:R-:W-:Y:S08]  /*9fa0*/  HMMA.16816.F32 R12, R136.reuse, R144, R12 ;  /* 0x00000090880c723c */ /* 0x040ff0000000180c */
[C---:B------:R-:W-:Y:S01]  /*9fb0*/  HMMA.16816.F32 R16, R136.reuse, R146, R16 ;  /* 0x000000928810723c */ /* 0x040fe20000001810 */
[----:B------:R-:W-:Y:S07]  /*9fc0*/  LDSM.16.M88.4 R144, [R182] ;  /* 0x00000000b690783b */ /* 0x000fee0000000200 */
[C---:B------:R-:W-:Y:S08]  /*9fd0*/  HMMA.16816.F32 R20, R136.reuse, R148, R20 ;  /* 0x000000948814723c */ /* 0x040ff00000001814 */
[C---:B------:R-:W-:Y:S01]  /*9fe0*/  HMMA.16816.F32 R24, R136.reuse, R150, R24 ;  /* 0x000000968818723c */ /* 0x040fe20000001818 */
[----:B------:R-:W5:Y:S07]  /*9ff0*/  LDSM.16.M88.4 R148, [R185+0x6000] ;  /* 0x00600000b994783b */ /* 0x000f6e0000000200 */
[C---:B--2---:R-:W-:Y:S08]  /*a000*/  HMMA.16816.F32 R28, R136.reuse, R152, R28 ;  /* 0x00000098881c723c */ /* 0x044ff0000000181c */
[----:B------:R-:W-:Y:S01]  /*a010*/  HMMA.16816.F32 R32, R136, R154, R32 ;  /* 0x0000009a8820723c */ /* 0x000fe20000001820 */
[----:B------:R-:W2:Y:S05]  /*a020*/  LDSM.16.M88.4 R136, [R185+0x6800] ;  /* 0x00680000b988783b */ /* 0x000eaa0000000200 */
[----:B------:R-:W2:Y:S02]  /*a030*/  LDSM.16.M88.4 R152, [R185+0x7000] ;  /* 0x00700000b998783b */ /* 0x000ea40000000200 */
[C---:B------:R-:W-:Y:S08]  /*a040*/  HMMA.16816.F32 R4, R156.reuse, R160, R4 ;  /* 0x000000a09c04723c */ /* 0x040ff00000001804 */
[C---:B------:R-:W-:Y:S01]  /*a050*/  HMMA.16816.F32 R8, R156.reuse, R162, R8 ;  /* 0x000000a29c08723c */ /* 0x040fe20000001808 */
[----:B------:R-:W2:Y:S07]  /*a060*/  LDSM.16.M88.4 R160, [R185+0x7800] ;  /* 0x00780000b9a0783b */ /* 0x000eae0000000200 */
[C---:B-1----:R-:W-:Y:S08]  /*a070*/  HMMA.16816.F32 R12, R156.reuse, R164, R12 ;  /* 0x000000a49c0c723c */ /* 0x042ff0000000180c */
[C---:B------:R-:W-:Y:S01]  /*a080*/  HMMA.16816.F32 R16, R156.reuse, R166, R16 ;  /* 0x000000a69c10723c */ /* 0x040fe20000001810 */
[----:B------:R-:W1:Y:S07]  /*a090*/  LDSM.16.M88.4 R164, [R184+0x2000] ;  /* 0x00200000b8a4783b */ /* 0x000e6e0000000200 */
[C---:B---3--:R-:W-:Y:S08]  /*a0a0*/  HMMA.16816.F32 R20, R156.reuse, R132, R20 ;  /* 0x000000849c14723c */ /* 0x048ff00000001814 */
[C---:B------:R-:W-:Y:S01]  /*a0b0*/  HMMA.16816.F32 R24, R156.reuse, R134, R24 ;  /* 0x000000869c18723c */ /* 0x040fe20000001818 */
[----:B------:R-:W3:Y:S07]  /*a0c0*/  LDSM.16.M88.4 R132, [R187+UR5+0x8800] ;  /* 0x00880005bb84783b */ /* 0x000eee0008000200 */
[C---:B----4-:R-:W-:Y:S08]  /*a0d0*/  HMMA.16816.F32 R28, R156.reuse, R140, R28 ;  /* 0x0000008c9c1c723c */ /* 0x050ff0000000181c */
[----:B------:R-:W-:Y:S01]  /*a0e0*/  HMMA.16816.F32 R32, R156, R142, R32 ;  /* 0x0000008e9c20723c */ /* 0x000fe20000001820 */
[----:B------:R-:W4:Y:S05]  /*a0f0*/  LDSM.16.M88.4 R140, [R187+UR5+0x9000] ;  /* 0x00900005bb8c783b */ /* 0x000f2a0008000200 */
[----:B------:R-:W-:Y:S02]  /*a100*/  LDSM.16.M88.4 R156, [R181+0x9000] ;  /* 0x00900000b59c783b */ /* 0x000fe40000000200 */
[C---:B-----5:R-:W-:Y:S08]  /*a110*/  HMMA.16816.F32 R4, R144.reuse, R148, R4 ;  /* 0x000000949004723c */ /* 0x060ff00000001804 */
[C---:B------:R-:W-:Y:S01]  /*a120*/  HMMA.16816.F32 R8, R144.reuse, R150, R8 ;  /* 0x000000969008723c */ /* 0x040fe20000001808 */
[----:B------:R-:W-:Y:S07]  /*a130*/  LDSM.16.M88.4 R148, [R181+0x8000] ;  /* 0x00800000b594783b */ /* 0x000fee0000000200 */
        /* <DEDUP_REMOVED lines=8> */
[----:B------:R-:W5:Y:S05]  /*a1c0*/  LDSM.16.M88.4 R144, [R180+0x2000] ;  /* 0x00200000b490783b */ /* 0x000f6a0000000200 */
[----:B------:R-:W-:Y:S02]  /*a1d0*/  LDSM.16.M88.4 R160, [R183+0x2000] ;  /* 0x00200000b7a0783b */ /* 0x000fe40000000200 */
[C---:B-1----:R-:W-:Y:S08]  /*a1e0*/  HMMA.16816.F32 R4, R164.reuse, R168, R4 ;  /* 0x000000a8a404723c */ /* 0x042ff00000001804 */
[C---:B------:R-:W-:Y:S01]  /*a1f0*/  HMMA.16816.F32 R8, R164.reuse, R170, R8 ;  /* 0x000000aaa408723c */ /* 0x040fe20000001808 */
[----:B------:R-:W-:Y:S07]  /*a200*/  LDSM.16.M88.4 R168, [R186+0x8000] ;  /* 0x00800000baa8783b */ /* 0x000fee0000000200 */
[C---:B---3--:R-:W-:Y:S08]  /*a210*/  HMMA.16816.F32 R12, R164.reuse, R132, R12 ;  /* 0x00000084a40c723c */ /* 0x048ff0000000180c */
[C---:B------:R-:W-:Y:S01]  /*a220*/  HMMA.16816.F32 R16, R164.reuse, R134, R16 ;  /* 0x00000086a410723c */ /* 0x040fe20000001810 */
[----:B------:R-:W1:Y:S07]  /*a230*/  LDSM.16.M88.4 R132, [R181+0x9800] ;  /* 0x00980000b584783b */ /* 0x000e6e0000000200 */
[C---:B----4-:R-:W-:Y:S08]  /*a240*/  HMMA.16816.F32 R20, R164.reuse, R140, R20 ;  /* 0x0000008ca414723c */ /* 0x050ff00000001814 */
[C---:B------:R-:W-:Y:S01]  /*a250*/  HMMA.16816.F32 R24, R164.reuse, R142, R24 ;  /* 0x0000008ea418723c */ /* 0x040fe20000001818 */
[----:B------:R-:W3:Y:S07]  /*a260*/  LDSM.16.M88.4 R140, [R186+0x9000] ;  /* 0x00900000ba8c783b */ /* 0x000eee0000000200 */
[C---:B--2---:R-:W-:Y:S08]  /*a270*/  HMMA.16816.F32 R28, R164.reuse, R136, R28 ;  /* 0x00000088a41c723c */ /* 0x044ff0000000181c */
[----:B------:R-:W-:Y:S01]  /*a280*/  HMMA.16816.F32 R32, R164, R138, R32 ;  /* 0x0000008aa420723c */ /* 0x000fe20000001820 */
[----:B------:R-:W2:Y:S05]  /*a290*/  LDSM.16.M88.4 R136, [R186+0x9800] ;  /* 0x00980000ba88783b */ /* 0x000eaa0000000200 */
[----:B------:R-:W-:Y:S02]  /*a2a0*/  LDSM.16.M88.4 R164, [R185+0x8800] ;  /* 0x00880000b9a4783b */ /* 0x000fe40000000200 */
[C---:B-----5:R-:W-:Y:S08]  /*a2b0*/  HMMA.16816.F32 R4, R144.reuse, R148, R4 ;  /* 0x000000949004723c */ /* 0x060ff00000001804 */
[C---:B------:R-:W-:Y:S01]  /*a2c0*/  HMMA.16816.F32 R8, R144.reuse, R150, R8 ;  /* 0x000000969008723c */ /* 0x040fe20000001808 */
[----:B------:R-:W-:Y:S07]  /*a2d0*/  LDSM.16.M88.4 R148, [R182+0x2000] ;  /* 0x00200000b694783b */ /* 0x000fee0000000200 */
[C---:B------:R-:W-:Y:S08]  /*a2e0*/  HMMA.16816.F32 R12, R144.reuse, R152, R12 ;  /* 0x00000098900c723c */ /* 0x040ff0000000180c */
[C---:B------:R-:W-:Y:S01]  /*a2f0*/  HMMA.16816.F32 R16, R144.reuse, R154, R16 ;  /* 0x0000009a9010723c */ /* 0x040fe20000001810 */
[----:B------:R-:W4:Y:S07]  /*a300*/  LDSM.16.M88.4 R152, [R185+0x8000] ;  /* 0x00800000b998783b */ /* 0x000f2e0000000200 */
[C---:B------:R-:W-:Y:S08]  /*a310*/  HMMA.16816.F32 R20, R144.reuse, R156, R20 ;  /* 0x0000009c9014723c */ /* 0x040ff00000001814 */
[C---:B------:R-:W-:Y:S01]  /*a320*/  HMMA.16816.F32 R24, R144.reuse, R158, R24 ;  /* 0x0000009e9018723c */ /* 0x040fe20000001818 */
[----:B------:R-:W-:Y:S07]  /*a330*/  LDSM.16.M88.4 R156, [R187+UR5+0xa000] ;  /* 0x00a00005bb9c783b */ /* 0x000fee0008000200 */
[C---:B-1----:R-:W-:Y:S08]  /*a340*/  HMMA.16816.F32 R28, R144.reuse, R132, R28 ;  /* 0x00000084901c723c */ /* 0x042ff0000000181c */
[----:B------:R-:W-:Y:S01]  /*a350*/  HMMA.16816.F32 R32, R144, R134, R32 ;  /* 0x000000869020723c */ /* 0x000fe20000001820 */
[----:B------:R-:W1:Y:S05]  /*a360*/  LDSM.16.M88.4 R132, [R185+0x9800] ;  /* 0x00980000b984783b */ /* 0x000e6a0000000200 */
[----:B------:R-:W5:Y:S02]  /*a370*/  LDSM.16.M88.4 R144, [R184+0x4000] ;  /* 0x00400000b890783b */ /* 0x000f640000000200 */
[C---:B------:R-:W-:Y:S08]  /*a380*/  HMMA.16816.F32 R4, R160.reuse, R168, R4 ;  /* 0x000000a8a004723c */ /* 0x040ff00000001804 */
[C---:B------:R-:W-:Y:S01]  /*a390*/  HMMA.16816.F32 R8, R160.reuse, R170, R8 ;  /* 0x000000aaa008723c */ /* 0x040fe20000001808 */
[----:B------:R-:W5:Y:S07]  /*a3a0*/  LDSM.16.M88.4 R168, [R187+UR5+0xa800] ;  /* 0x00a80005bba8783b */ /* 0x000f6e0008000200 */
[C---:B------:R-:W-:Y:S08]  /*a3b0*/  HMMA.16816.F32 R12, R160.reuse, R172, R12 ;  /* 0x000000aca00c723c */ /* 0x040ff0000000180c */
[C---:B------:R-:W-:Y:S01]  /*a3c0*/  HMMA.16816.F32 R16, R160.reuse, R174, R16 ;  /* 0x000000aea010723c */ /* 0x040fe20000001810 */
[----:B------:R-:W5:Y:S07]  /*a3d0*/  LDSM.16.M88.4 R172, [R187+UR5+0xb000] ;  /* 0x00b00005bbac783b */ /* 0x000f6e0008000200 */
[C---:B---3--:R-:W-:Y:S08]  /*a3e0*/  HMMA.16816.F32 R20, R160.reuse, R140, R20 ;  /* 0x0000008ca014723c */ /* 0x048ff00000001814 */
[C---:B------:R-:W-:Y:S01]  /*a3f0*/  HMMA.16816.F32 R24, R160.reuse, R142, R24 ;  /* 0x0000008ea018723c */ /* 0x040fe20000001818 */
[----:B------:R-:W-:Y:S07]  /*a400*/  LDSM.16.M88.4 R140, [R180+0x4000] ;  /* 0x00400000b48c783b */ /* 0x000fee0000000200 */
[C---:B--2---:R-:W-:Y:S08]  /*a410*/  HMMA.16816.F32 R28, R160.reuse, R136, R28 ;  /* 0x00000088a01c723c */ /* 0x044ff0000000181c */
[----:B------:R-:W-:Y:S01]  /*a420*/  HMMA.16816.F32 R32, R160, R138, R32 ;  /* 0x0000008aa020723c */ /* 0x000fe20000001820 */
[----:B------:R-:W2:Y:S05]  /*a430*/  LDSM.16.M88.4 R136, [R187+UR5+0xb800] ;  /* 0x00b80005bb88783b */ /* 0x000eaa0008000200 */
[----:B------:R-:W-:Y:S02]  /*a440*/  LDSM.16.M88.4 R160, [R183+0x4000] ;  /* 0x00400000b7a0783b */ /* 0x000fe40000000200 */
[C---:B----4-:R-:W-:Y:S08]  /*a450*/  HMMA.16816.F32 R4, R148.reuse, R152, R4 ;  /* 0x000000989404723c */ /* 0x050ff00000001804 */
[C---:B------:R-:W-:Y:S01]  /*a460*/  HMMA.16816.F32 R8, R148.reuse, R154, R8 ;  /* 0x0000009a9408723c */ /* 0x040fe20000001808 */
[----:B------:R-:W3:Y:S07]  /*a470*/  LDSM.16.M88.4 R152, [R181+0xa000] ;  /* 0x00a00000b598783b */ /* 0x000eee0000000200 */
[C---:B------:R-:W-:Y:S08]  /*a480*/  HMMA.16816.F32 R12, R148.reuse, R164, R12 ;  /* 0x000000a4940c723c */ /* 0x040ff0000000180c */
[C---:B------:R-:W-:Y:S01]  /*a490*/  HMMA.16816.F32 R16, R148.reuse, R166, R16 ;  /* 0x000000a69410723c */ /* 0x040fe20000001810 */
[----:B------:R-:W-:Y:S07]  /*a4a0*/  LDSM.16.M88.4 R164, [R186+0xa000] ;  /* 0x00a00000baa4783b */ /* 0x000fee0000000200 */
[C---:B------:R-:W-:Y:S08]  /*a4b0*/  HMMA.16816.F32 R20, R148.reuse, R176, R20 ;  /* 0x000000b09414723c */ /* 0x040ff00000001814 */
[C---:B------:R-:W-:Y:S08]  /*a4c0*/  HMMA.16816.F32 R24, R148.reuse, R178, R24 ;  /* 0x000000b29418723c */ /* 0x040ff00000001818 */
        /* <DEDUP_REMOVED lines=17> */
[C---:B---3--:R-:W-:Y:S08]  /*a5e0*/  HMMA.16816.F32 R4, R140.reuse, R152, R4 ;  /* 0x000000988c04723c */ /* 0x048ff00000001804 */
[C---:B------:R-:W-:Y:S01]  /*a5f0*/  HMMA.16816.F32 R8, R140.reuse, R154, R8 ;  /* 0x0000009a8c08723c */ /* 0x040fe20000001808 */
[----:B------:R-:W3:Y:S07]  /*a600*/  LDSM.16.M88.4 R152, [R182+0x4000] ;  /* 0x00400000b698783b */ /* 0x000eee0000000200 */
[C---:B-1----:R-:W-:Y:S08]  /*a610*/  HMMA.16816.F32 R12, R140.reuse, R132, R12 ;  /* 0x000000848c0c723c */ /* 0x042ff0000000180c */
[C---:B------:R-:W-:Y:S01]  /*a620*/  HMMA.16816.F32 R16, R140.reuse, R134, R16 ;  /* 0x000000868c10723c */ /* 0x040fe20000001810 */
[----:B------:R-:W1:Y:S07]  /*a630*/  LDSM.16.M88.4 R132, [R185+0xa800] ;  /* 0x00a80000b984783b */ /* 0x000e6e0000000200 */
[C---:B----4-:R-:W-:Y:S03]  /*a640*/  HMMA.16816.F32 R20, R140.reuse, R148, R20 ;  /* 0x000000948c14723c */ /* 0x050fe60000001814 */
[C---:B------:R-:W-:Y:S05]  /*a650*/  VIADD R148, R208.reuse, 0x11 ;  /* 0x00000011d0947836 */ /* 0x040fea0000000000 */
[C---:B------:R-:W-:Y:S08]  /*a660*/  HMMA.16816.F32 R24, R140.reuse, R150, R24 ;  /* 0x000000968c18723c */ /* 0x040ff00000001818 */
[C---:B-----5:R-:W-:Y:S08]  /*a670*/  HMMA.16816.F32 R28, R140.reuse, R156, R28 ;  /* 0x0000009c8c1c723c */ /* 0x060ff0000000181c */
[----:B------:R-:W-:Y:S03]  /*a680*/  HMMA.16816.F32 R32, R140, R158, R32 ;  /* 0x0000009e8c20723c */ /* 0x000fe60000001820 */
[----:B------:R-:W-:Y:S05]  /*a690*/  VIADD R140, R208, 0xffffffe0 ;  /* 0xffffffe0d08c7836 */ /* 0x000fea0000000000 */
[-C--:B------:R-:W-:Y:S01]  /*a6a0*/  ISETP.GT.AND P0, PT, R193, R140.reuse, PT ;  /* 0x0000008cc100720c */ /* 0x080fe20003f04270 */
[C---:B------:R-:W-:Y:S05]  /*a6b0*/  HMMA.16816.F32 R4, R160.reuse, R164, R4 ;  /* 0x000000a4a004723c */ /* 0x040fea0000001804 */
[----:B------:R-:W-:Y:S02]  /*a6c0*/  ISETP.GT.AND P3, PT, R199, R140, PT ;  /* 0x0000008cc700720c */ /* 0x000fe40003f64270 */
[C---:B------:R-:W-:Y:S01]  /*a6d0*/  ISETP.GE.AND P1, PT, R140.reuse, R192, PT ;  /* 0x000000c08c00720c */ /* 0x040fe20003f26270 */
[C---:B------:R-:W-:Y:S03]  /*a6e0*/  HMMA.16816.F32 R8, R160.reuse, R166, R8 ;  /* 0x000000a6a008723c */ /* 0x040fe60000001808 */
[-C--:B------:R-:W-:Y:S02]  /*a6f0*/  ISETP.GE.AND P4, PT, R140, R191.reuse, PT ;  /* 0x000000bf8c00720c */ /* 0x080fe40003f86270 */
[----:B------:R-:W-:Y:S03]  /*a700*/  LDSM.16.M88.4 R140, [R185+0xb800] ;  /* 0x00b80000b98c783b */ /* 0x000fe60000000200 */
[C---:B--2---:R-:W-:Y:S08]  /*a710*/  HMMA.16816.F32 R12, R160.reuse, R136, R12 ;  /* 0x00000088a00c723c */ /* 0x044ff0000000180c */
[C---:B------:R-:W-:Y:S01]  /*a720*/  HMMA.16816.F32 R16, R160.reuse, R138, R16 ;  /* 0x0000008aa010723c */ /* 0x040fe20000001810 */
[----:B------:R-:W2:Y:S01]  /*a730*/  LDSM.16.M88.4 R136, [R185+0xb000] ;  /* 0x00b00000b988783b */ /* 0x000ea20000000200 */
[----:B------:R-:W-:Y:S04]  /*a740*/  DEPBAR.LE SB0, 0x0 ;  /* 0x000080000000791a */ /* 0x000fe80000000000 */
[----:B------:R-:W-:Y:S02]  /*a750*/  BAR.SYNC.DEFER_BLOCKING 0x0 ;  /* 0x0000000000007b1d */ /* 0x000fe40000010000 */
[C---:B------:R-:W-:Y:S05]  /*a760*/  HMMA.16816.F32 R20, R160.reuse, R144, R20 ;  /* 0x00000090a014723c */ /* 0x040fea0000001814 */
[C---:B------:R-:W-:Y:S03]  /*a770*/  VIADD R145, R208.reuse, 0xfffffff1 ;  /* 0xfffffff1d0917836 */ /* 0x040fe60000000000 */
[C---:B------:R-:W-:Y:S03]  /*a780*/  HMMA.16816.F32 R24, R160.reuse, R146, R24 ;  /* 0x00000092a018723c */ /* 0x040fe60000001818 */
[C---:B------:R-:W-:Y:S02]  /*a790*/  VIADD R147, R208.reuse, 0x10 ;  /* 0x00000010d0937836 */ /* 0x040fe40000000000 */
[----:B------:R-:W-:Y:S03]  /*a7a0*/  VIADD R146, R208, 0x19 ;  /* 0x00000019d0927836 */ /* 0x000fe60000000000 */
[C---:B------:R-:W-:Y:S08]  /*a7b0*/  HMMA.16816.F32 R28, R160.reuse, R168, R28 ;  /* 0x000000a8a01c723c */ /* 0x040ff0000000181c */
[----:B------:R-:W-:Y:S03]  /*a7c0*/  HMMA.16816.F32 R32, R160, R170, R32 ;  /* 0x000000aaa020723c */ /* 0x000fe60000001820 */
[----:B------:R-:W-:Y:S05]  /*a7d0*/  VIADD R170, R215, 0xffffffff ;  /* 0xffffffffd7aa7836 */ /* 0x000fea0000000000 */
[C---:B---3--:R-:W-:Y:S08]  /*a7e0*/  HMMA.16816.F32 R4, R152.reuse, R172, R4 ;  /* 0x000000ac9804723c */ /* 0x048ff00000001804 */
[C---:B------:R-:W-:Y:S08]  /*a7f0*/  HMMA.16816.F32 R8, R152.reuse, R174, R8 ;  /* 0x000000ae9808723c */ /* 0x040ff00000001808 */
[C---:B-1----:R-:W-:Y:S03]  /*a800*/  HMMA.16816.F32 R12, R152.reuse, R132, R12 ;  /* 0x00000084980c723c */ /* 0x042fe6000000180c */
[----:B------:R-:W-:Y:S01]  /*a810*/  FSEL R132, R4, -INF , !P0 ;  /* 0xff80000004847808 */ /* 0x000fe20004000000 */
[C---:B------:R-:W-:Y:S01]  /*a820*/  VIADD R4, R208.reuse, 0xffffffe8 ;  /* 0xffffffe8d0047836 */ /* 0x040fe20000000000 */
[----:B------:R-:W-:Y:S01]  /*a830*/  ISETP.GE.AND P0, PT, R3, R191, PT ;  /* 0x000000bf0300720c */ /* 0x000fe20003f06270 */
[C---:B------:R-:W-:Y:S01]  /*a840*/  VIADD R3, R208.reuse, 0xffffffe9 ;  /* 0xffffffe9d0037836 */ /* 0x040fe20000000000 */
[----:B------:R-:W-:Y:S01]  /*a850*/  FSEL R7, R7, -INF , !P2 ;  /* 0xff80000007077808 */ /* 0x000fe20005000000 */
[C---:B------:R-:W-:Y:S03]  /*a860*/  HMMA.16816.F32 R16, R152.reuse, R134, R16 ;  /* 0x000000869810723c */ /* 0x040fe60000001810 */
[----:B------:R-:W-:Y:S01]  /*a870*/  ISETP.GT.AND P2, PT, R193, R4, PT ;  /* 0x00000004c100720c */ /* 0x000fe20003f44270 */
[----:B------:R-:W-:Y:S01]  /*a880*/  VIADD R134, R208, 0xfffffff0 ;  /* 0xfffffff0d0867836 */ /* 0x000fe20000000000 */
[----:B------:R-:W-:Y:S02]  /*a890*/  FSEL R5, R5, -INF , !P6 ;  /* 0xff80000005057808 */ /* 0x000fe40007000000 */
[----:B------:R-:W-:Y:S01]  /*a8a0*/  FSEL R133, R8, -INF , !P2 ;  /* 0xff80000008857808 */ /* 0x000fe20005000000 */
[C---:B--2---:R-:W-:Y:S03]  /*a8b0*/  HMMA.16816.F32 R20, R152.reuse, R136, R20 ;  /* 0x000000889814723c */ /* 0x044fe60000001814 */
[-C--:B------:R-:W-:Y:S01]  /*a8c0*/  ISETP.GT.AND P2, PT, R199, R3.reuse, PT ;  /* 0x00000003c700720c */ /* 0x080fe20003f44270 */
[C---:B------:R-:W-:Y:S01]  /*a8d0*/  VIADD R136, R208.reuse, 0xfffffff8 ;  /* 0xfffffff8d0887836 */ /* 0x040fe20000000000 */
[----:B------:R-:W-:Y:S02]  /*a8e0*/  ISETP.GT.AND P6, PT, R193, R3, PT ;  /* 0x00000003c100720c */ /* 0x000fe40003fc4270 */
[----:B------:R-:W-:Y:S01]  /*a8f0*/  FSEL R11, R11, -INF , !P2 ;  /* 0xff8000000b0b7808 */ /* 0x000fe20005000000 */
[C---:B------:R-:W-:Y:S03]  /*a900*/  HMMA.16816.F32 R24, R152.reuse, R138, R24 ;  /* 0x0000008a9818723c */ /* 0x040fe60000001818 */
[----:B------:R-:W-:Y:S01]  /*a910*/  ISETP.GT.AND P2, PT, R193, R134, PT ;  /* 0x00000086c100720c */ /* 0x000fe20003f44270 */
[----:B------:R-:W-:Y:S01]  /*a920*/  VIADD R138, R208, 0x1 ;  /* 0x00000001d08a7836 */ /* 0x000fe20000000000 */
[----:B------:R-:W-:Y:S01]  /*a930*/  FSEL R6, R6, -INF , !P3 ;  /* 0xff80000006067808 */ /* 0x000fe20005800000 */
[----:B------:R-:W-:Y:S01]  /*a940*/  VIADD R139, R208, 0x8 ;  /* 0x00000008d08b7836 */ /* 0x000fe20000000000 */
[----:B------:R-:W-:Y:S01]  /*a950*/  FSEL R137, R12, -INF , !P2 ;  /* 0xff8000000c897808 */ /* 0x000fe20005000000 */
[----:B------:R-:W-:Y:S01]  /*a960*/  VIADD R12, R208, 0xfffffff9 ;  /* 0xfffffff9d00c7836 */ /* 0x000fe20000000000 */
[-C--:B------:R-:W-:Y:S01]  /*a970*/  ISETP.GT.AND P2, PT, R199, R145.reuse, PT ;  /* 0x00000091c700720c */ /* 0x080fe20003f44270 */
[C---:B------:R-:W-:Y:S03]  /*a980*/  HMMA.16816.F32 R28, R152.reuse, R140, R28 ;  /* 0x0000008c981c723c */ /* 0x040fe6000000181c */
[----:B------:R-:W-:Y:S02]  /*a990*/  FSEL R15, R15, -INF , !P2 ;  /* 0xff8000000f0f7808 */ /* 0x000fe40005000000 */
[----:B------:R-:W-:Y:S02]  /*a9a0*/  ISETP.GT.AND P2, PT, R193, R136, PT ;  /* 0x00000088c100720c */ /* 0x000fe40003f44270 */
[----:B------:R-:W-:Y:S01]  /*a9b0*/  FSEL R135, R9, -INF , !P6 ;  /* 0xff80000009877808 */ /* 0x000fe20007000000 */
[----:B------:R-:W-:Y:S03]  /*a9c0*/  HMMA.16816.F32 R32, R152, R142, R32 ;  /* 0x0000008e9820723c */ /* 0x000fe60000001820 */
[----:B------:R-:W-:Y:S02]  /*a9d0*/  FSEL R16, R16, -INF , !P2 ;  /* 0xff80000010107808 */ /* 0x000fe40005000000 */
[----:B------:R-:W-:Y:S02]  /*a9e0*/  ISETP.GT.AND P3, PT, R199, R4, PT ;  /* 0x00000004c700720c */ /* 0x000fe40003f64270 */
[----:B------:R-:W-:Y:S02]  /*a9f0*/  ISETP.GT.AND P6, PT, R193, R145, PT ;  /* 0x00000091c100720c */ /* 0x000fe40003fc4270 */
[----:B------:R-:W-:Y:S02]  /*aa00*/  ISETP.GT.AND P2, PT, R199, R12, PT ;  /* 0x0000000cc700720c */ /* 0x000fe40003f44270 */
[----:B------:R-:W-:Y:S02]  /*aa10*/  FSEL R144, R10, -INF , !P3 ;  /* 0xff8000000a907808 */ /* 0x000fe40005800000 */
[----:B------:R-:W-:Y:S02]  /*aa20*/  FSEL R13, R13, -INF , !P6 ;  /* 0xff8000000d0d7808 */ /* 0x000fe40007000000 */
[----:B------:R-:W-:Y:S02]  /*aa30*/  FSEL R19, R19, -INF , !P2 ;  /* 0xff80000013137808 */ /* 0x000fe40005000000 */
[----:B------:R-:W-:Y:S02]  /*aa40*/  ISETP.GT.AND P3, PT, R199, R134, PT ;  /* 0x00000086c700720c */ /* 0x000fe40003f64270 */
[C---:B------:R-:W-:Y:S02]  /*aa50*/  ISETP.GT.AND P6, PT, R193.reuse, R12, PT ;  /* 0x0000000cc100720c */ /* 0x040fe40003fc4270 */
[----:B------:R-:W-:Y:S02]  /*aa60*/  ISETP.GT.AND P2, PT, R193, R138, PT ;  /* 0x0000008ac100720c */ /* 0x000fe40003f44270 */
[----:B------:R-:W-:Y:S02]  /*aa70*/  FSEL R14, R14, -INF , !P3 ;  /* 0xff8000000e0e7808 */ /* 0x000fe40005800000 */
[----:B------:R-:W-:Y:S02]  /*aa80*/  FSEL R17, R17, -INF , !P6 ;  /* 0xff80000011117808 */ /* 0x000fe40007000000 */
[----:B------:R-:W-:Y:S01]  /*aa90*/  FSEL R163, R21, -INF , !P2 ;  /* 0xff80000015a37808 */ /* 0x000fe20005000000 */
[----:B------:R-:W-:Y:S01]  /*aaa0*/  VIADD R21, R208, 0x9 ;  /* 0x00000009d0157836 */ /* 0x000fe20000000000 */
[----:B------:R-:W-:Y:S02]  /*aab0*/  ISETP.GT.AND P3, PT, R199, R136, PT ;  /* 0x00000088c700720c */ /* 0x000fe40003f64270 */
[----:B------:R-:W-:Y:S02]  /*aac0*/  ISETP.GT.AND P6, PT, R193, R208, PT ;  /* 0x000000d0c100720c */ /* 0x000fe40003fc4270 */
[C---:B------:R-:W-:Y:S02]  /*aad0*/  ISETP.GT.AND P2, PT, R199.reuse, R138, PT ;  /* 0x0000008ac700720c */ /* 0x040fe40003f44270 */
[----:B------:R-:W-:Y:S02]  /*aae0*/  FSEL R18, R18, -INF , !P3 ;  /* 0xff80000012127808 */ /* 0x000fe40005800000 */
[----:B------:R-:W-:Y:S02]  /*aaf0*/  FSEL R228, R20, -INF , !P6 ;  /* 0xff80000014e47808 */ /* 0x000fe40007000000 */
[----:B------:R-:W-:Y:S02]  /*ab00*/  ISETP.GT.AND P3, PT, R199, R208, PT ;  /* 0x000000d0c700720c */ /* 0x000fe40003f64270 */
[----:B------:R-:W-:Y:S02]  /*ab10*/  FSEL R23, R23, -INF , !P2 ;  /* 0xff80000017177808 */ /* 0x000fe40005000000 */
[C---:B------:R-:W-:Y:S02]  /*ab20*/  ISETP.GT.AND P6, PT, R193.reuse, R21, PT ;  /* 0x00000015c100720c */ /* 0x040fe40003fc4270 */
[-C--:B------:R-:W-:Y:S02]  /*ab30*/  ISETP.GT.AND P2, PT, R193, R139.reuse, PT ;  /* 0x0000008bc100720c */ /* 0x080fe40003f44270 */
[----:B------:R-:W-:Y:S02]  /*ab40*/  FSEL R22, R22, -INF , !P3 ;  /* 0xff80000016167808 */ /* 0x000fe40005800000 */
[----:B------:R-:W-:Y:S02]  /*ab50*/  FSEL R25, R25, -INF , !P6 ;  /* 0xff80000019197808 */ /* 0x000fe40007000000 */
[----:B------:R-:W-:Y:S02]  /*ab60*/  ISETP.GT.AND P3, PT, R199, R139, PT ;  /* 0x0000008bc700720c */ /* 0x000fe40003f64270 */
[----:B------:R-:W-:Y:S01]  /*ab70*/  FSEL R156, R24, -INF , !P2 ;  /* 0xff800000189c7808 */ /* 0x000fe20005000000 */
[----:B------:R-:W-:Y:S01]  /*ab80*/  VIADD R24, R208, 0x18 ;  /* 0x00000018d0187836 */ /* 0x000fe20000000000 */
[----:B------:R-:W-:Y:S02]  /*ab90*/  ISETP.GT.AND P6, PT, R193, R148, PT ;  /* 0x00000094c100720c */ /* 0x000fe40003fc4270 */
[----:B------:R-:W-:Y:S02]  /*aba0*/  ISETP.GT.AND P2, PT, R199, R21, PT ;  /* 0x00000015c700720c */ /* 0x000fe40003f44270 */
[----:B------:R-:W-:Y:S02]  /*abb0*/  FSEL R26, R26, -INF , !P3 ;  /* 0xff8000001a1a7808 */ /* 0x000fe40005800000 */
[----:B------:R-:W-:Y:S02]  /*abc0*/  FSEL R29, R29, -INF , !P6 ;  /* 0xff8000001d1d7808 */ /* 0x000fe40007000000 */
[----:B------:R-:W-:Y:S02]  /*abd0*/  FSEL R27, R27, -INF , !P2 ;  /* 0xff8000001b1b7808 */ /* 0x000fe40005000000 */
[-C--:B------:R-:W-:Y:S02]  /*abe0*/  ISETP.GT.AND P3, PT, R199, R147.reuse, PT ;  /* 0x00000093c700720c */ /* 0x080fe40003f64270 */
[C---:B------:R-:W-:Y:S02]  /*abf0*/  ISETP.GT.AND P6, PT, R193.reuse, R146, PT ;  /* 0x00000092c100720c */ /* 0x040fe40003fc4270 */
[----:B------:R-:W-:Y:S02]  /*ac00*/  ISETP.GT.AND P2, PT, R193, R147, PT ;  /* 0x00000093c100720c */ /* 0x000fe40003f44270 */
[----:B------:R-:W-:Y:S02]  /*ac10*/  FSEL R7, R7, -INF , !P0 ;  /* 0xff80000007077808 */ /* 0x000fe40004000000 */
[----:B------:R-:W-:Y:S02]  /*ac20*/  ISETP.GE.AND P0, PT, R145, R192, PT ;  /* 0x000000c09100720c */ /* 0x000fe40003f06270 */
[----:B------:R-:W-:Y:S02]  /*ac30*/  FSEL R30, R30, -INF , !P3 ;  /* 0xff8000001e1e7808 */ /* 0x000fe40005800000 */
[----:B------:R-:W-:Y:S02]  /*ac40*/  FSEL R33, R33, -INF , !P6 ;  /* 0xff80000021217808 */ /* 0x000fe40007000000 */
[----:B------:R-:W-:Y:S02]  /*ac50*/  FSEL R28, R28, -INF , !P2 ;  /* 0xff8000001c1c7808 */ /* 0x000fe40005000000 */
[-C--:B------:R-:W-:Y:S02]  /*ac60*/  ISETP.GT.AND P3, PT, R193, R24.reuse, PT ;  /* 0x00000018c100720c */ /* 0x080fe40003f64270 */
[C---:B------:R-:W-:Y:S02]  /*ac70*/  ISETP.GT.AND P6, PT, R199.reuse, R24, PT ;  /* 0x00000018c700720c */ /* 0x040fe40003fc4270 */
[----:B------:R-:W-:Y:S02]  /*ac80*/  ISETP.GT.AND P2, PT, R199, R148, PT ;  /* 0x00000094c700720c */ /* 0x000fe40003f44270 */
[----:B------:R-:W-:Y:S02]  /*ac90*/  FSEL R142, R13, -INF , !P0 ;  /* 0xff8000000d8e7808 */ /* 0x000fe40004000000 */
[-C--:B------:R-:W-:Y:S02]  /*aca0*/  ISETP.GE.AND P0, PT, R138, R192.reuse, PT ;  /* 0x000000c08a00720c */ /* 0x080fe40003f06270 */
[----:B------:R-:W-:Y:S02]  /*acb0*/  FSEL R32, R32, -INF , !P3 ;  /* 0xff80000020207808 */ /* 0x000fe40005800000 */
[----:B------:R-:W-:Y:S02]  /*acc0*/  FSEL R34, R34, -INF , !P6 ;  /* 0xff80000022227808 */ /* 0x000fe40007000000 */
[----:B------:R-:W-:Y:S02]  /*acd0*/  FSEL R31, R31, -INF , !P2 ;  /* 0xff8000001f1f7808 */ /* 0x000fe40005000000 */
[-C--:B------:R-:W-:Y:S02]  /*ace0*/  ISETP.GE.AND P3, PT, R4, R192.reuse, PT ;  /* 0x000000c00400720c */ /* 0x080fe40003f66270 */
[----:B------:R-:W-:Y:S02]  /*acf0*/  ISETP.GE.AND P6, PT, R3, R192, PT ;  /* 0x000000c00300720c */ /* 0x000fe40003fc6270 */
[----:B------:R-:W-:Y:S02]  /*ad00*/  FSEL R8, R132, -INF , !P1 ;  /* 0xff80000084087808 */ /* 0x000fe40004800000 */
[----:B------:R-:W-:Y:S02]  /*ad10*/  FSEL R10, R5, -INF , !P5 ;  /* 0xff800000050a7808 */ /* 0x000fe40006800000 */
[----:B------:R-:W-:Y:S02]  /*ad20*/  ISETP.GT.AND P2, PT, R199, R146, PT ;  /* 0x00000092c700720c */ /* 0x000fe40003f44270 */
[----:B------:R-:W-:Y:S02]  /*ad30*/  FSEL R163, R163, -INF , !P0 ;  /* 0xff800000a3a37808 */ /* 0x000fe40004000000 */
[-C--:B------:R-:W-:Y:S02]  /*ad40*/  ISETP.GE.AND P1, PT, R3, R191.reuse, PT ;  /* 0x000000bf0300720c */ /* 0x080fe40003f26270 */
[-C--:B------:R-:W-:Y:S02]  /*ad50*/  ISETP.GE.AND P0, PT, R208, R191.reuse, PT ;  /* 0x000000bfd000720c */ /* 0x080fe40003f06270 */
[----:B------:R-:W-:Y:S02]  /*ad60*/  ISETP.GE.AND P5, PT, R134, R192, PT ;  /* 0x000000c08600720c */ /* 0x000fe40003fa6270 */
[----:B------:R-:W-:Y:S02]  /*ad70*/  FSEL R20, R133, -INF , !P3 ;  /* 0xff80000085147808 */ /* 0x000fe40005800000 */
[----:B------:R-:W-:Y:S02]  /*ad80*/  FSEL R135, R135, -INF , !P6 ;  /* 0xff80000087877808 */ /* 0x000fe40007000000 */
[----:B------:R-:W-:Y:S02]  /*ad90*/  FMNMX3.FTZ R3, R0, R8, R10, !PT ;  /* 0x0000000800037276 */ /* 0x000fe4000781000a */
[----:B------:R-:W-:Y:S02]  /*ada0*/  FSEL R35, R35, -INF , !P2 ;  /* 0xff80000023237808 */ /* 0x000fe40005000000 */
[-C--:B------:R-:W-:Y:S02]  /*adb0*/  ISETP.GE.AND P2, PT, R4, R191.reuse, PT ;  /* 0x000000bf0400720c */ /* 0x080fe40003f46270 */
[----:B------:R-:W-:Y:S02]  /*adc0*/  FSEL R11, R11, -INF , !P1 ;  /* 0xff8000000b0b7808 */ /* 0x000fe40004800000 */
[----:B------:R-:W-:Y:S02]  /*add0*/  FSEL R158, R22, -INF , !P0 ;  /* 0xff800000169e7808 */ /* 0x000fe40004000000 */
[-C--:B------:R-:W-:Y:S02]  /*ade0*/  ISETP.GE.AND P1, PT, R12, R192.reuse, PT ;  /* 0x000000c00c00720c */ /* 0x080fe40003f26270 */
[-C--:B------:R-:W-:Y:S02]  /*adf0*/  ISETP.GE.AND P0, PT, R148, R192.reuse, PT ;  /* 0x000000c09400720c */ /* 0x080fe40003f06270 */
[----:B------:R-:W-:Y:S02]  /*ae00*/  FSEL R9, R6, -INF , !P4 ;  /* 0xff80000006097808 */ /* 0x000fe40006000000 */
[----:B------:R-:W-:Y:S02]  /*ae10*/  ISETP.GE.AND P6, PT, R136, R192, PT ;  /* 0x000000c08800720c */ /* 0x000fe40003fc6270 */
[----:B------:R-:W-:Y:S02]  /*ae20*/  FSEL R143, R137, -INF , !P5 ;  /* 0xff800000898f7808 */ /* 0x000fe40006800000 */
[----:B------:R-:W-:Y:S02]  /*ae30*/  FMNMX3.FTZ R3, R3, R20, R135, !PT ;  /* 0x0000001403037276 */ /* 0x000fe40007810087 */
[-C--:B------:R-:W-:Y:S02]  /*ae40*/  ISETP.GE.AND P4, PT, R134, R191.reuse, PT ;  /* 0x000000bf8600720c */ /* 0x080fe40003f86270 */
[----:B------:R-:W-:Y:S02]  /*ae50*/  FSEL R6, R144, -INF , !P2 ;  /* 0xff80000090067808 */ /* 0x000fe40005000000 */
[-C--:B------:R-:W-:Y:S02]  /*ae60*/  ISETP.GE.AND P3, PT, R145, R191.reuse, PT ;  /* 0x000000bf9100720c */ /* 0x080fe40003f66270 */
[----:B------:R-:W-:Y:S02]  /*ae70*/  ISETP.GE.AND P2, PT, R136, R191, PT ;  /* 0x000000bf8800720c */ /* 0x000fe40003f46270 */
[----:B------:R-:W-:Y:S02]  /*ae80*/  FSEL R179, R17, -INF , !P1 ;  /* 0xff80000011b37808 */ /* 0x000fe40004800000 */
[----:B------:R-:W-:Y:S02]  /*ae90*/  FSEL R154, R29, -INF , !P0 ;  /* 0xff8000001d9a7808 */ /* 0x000fe40004000000 */
[----:B------:R-:W-:Y:S02]  /*aea0*/  FSEL R223, R16, -INF , !P6 ;  /* 0xff80000010df7808 */ /* 0x000fe40007000000 */
[-C--:B------:R-:W-:Y:S02]  /*aeb0*/  ISETP.GE.AND P1, PT, R208, R192.reuse, PT ;  /* 0x000000c0d000720c */ /* 0x080fe40003f26270 */
[----:B------:R-:W-:Y:S02]  /*aec0*/  FMNMX3.FTZ R3, R3, R143, R142, !PT ;  /* 0x0000008f03037276 */ /* 0x000fe4000781008e */
[-C--:B------:R-:W-:Y:S02]  /*aed0*/  ISETP.GE.AND P0, PT, R24, R192.reuse, PT ;  /* 0x000000c01800720c */ /* 0x080fe40003f06270 */
[----:B------:R-:W-:Y:S02]  /*aee0*/  FSEL R141, R14, -INF , !P4 ;  /* 0xff8000000e8d7808 */ /* 0x000fe40006000000 */
[----:B------:R-:W-:Y:S02]  /*aef0*/  ISETP.GE.AND P4, PT, R138, R191, PT ;  /* 0x000000bf8a00720c */ /* 0x000fe40003f86270 */
[----:B------:R-:W-:Y:S02]  /*af00*/  FSEL R140, R15, -INF , !P3 ;  /* 0xff8000000f8c7808 */ /* 0x000fe40005800000 */
[----:B------:R-:W-:Y:S02]  /*af10*/  FSEL R222, R18, -INF , !P2 ;  /* 0xff80000012de7808 */ /* 0x000fe40005000000 */
[-C--:B------:R-:W-:Y:S02]  /*af20*/  ISETP.GE.AND P3, PT, R139, R192.reuse, PT ;  /* 0x000000c08b00720c */ /* 0x080fe40003f66270 */
[----:B------:R-:W-:Y:S02]  /*af30*/  ISETP.GE.AND P2, PT, R21, R192, PT ;  /* 0x000000c01500720c */ /* 0x000fe40003f46270 */
[----:B------:R-:W-:Y:S02]  /*af40*/  FSEL R228, R228, -INF , !P1 ;  /* 0xff800000e4e47808 */ /* 0x000fe40004800000 */
[----:B------:R-:W-:Y:S02]  /*af50*/  FMNMX3.FTZ R4, R3, R223, R179, !PT ;  /* 0x000000df03047276 */ /* 0x000fe400078100b3 */
[----:B------:R-:W-:Y:S02]  /*af60*/  FSEL R150, R32, -INF , !P0 ;  /* 0xff80000020967808 */ /* 0x000fe40004000000 */
[----:B------:R-:W-:Y:S02]  /*af70*/  ISETP.GT.AND P0, PT, R170, R196, PT ;  /* 0x000000c4aa00720c */ /* 0x000fe40003f04270 */
[----:B------:R-:W-:Y:S02]  /*af80*/  FSEL R157, R23, -INF , !P4 ;  /* 0xff800000179d7808 */ /* 0x000fe40006000000 */
[C---:B------:R-:W-:Y:S02]  /*af90*/  ISETP.GE.AND P1, PT, R147.reuse, R192, PT ;  /* 0x000000c09300720c */ /* 0x040fe40003f26270 */
[----:B------:R-:W-:Y:S02]  /*afa0*/  ISETP.GE.AND P4, PT, R147, R191, PT ;  /* 0x000000bf9300720c */ /* 0x000fe40003f86270 */
[----:B------:R-:W-:Y:S02]  /*afb0*/  FSEL R156, R156, -INF , !P3 ;  /* 0xff8000009c9c7808 */ /* 0x000fe40005800000 */
[----:B------:R-:W-:Y:S02]  /*afc0*/  FSEL R147, R25, -INF , !P2 ;  /* 0xff80000019937808 */ /* 0x000fe40005000000 */
[----:B------:R-:W-:Y:S02]  /*afd0*/  FMNMX3.FTZ R3, R2, R9, R7, !PT ;  /* 0x0000000902037276 */ /* 0x000fe40007810007 */
[----:B------:R-:W-:Y:S02]  /*afe0*/  FMNMX3.FTZ R4, R4, R228, R163, !PT ;  /* 0x000000e404047276 */ /* 0x000fe400078100a3 */
[-C--:B------:R-:W-:Y:S02]  /*aff0*/  ISETP.GE.AND P5, PT, R12, R191.reuse, PT ;  /* 0x000000bf0c00720c */ /* 0x080fe40003fa6270 */
[----:B------:R-:W-:Y:S02]  /*b000*/  ISETP.GE.AND P2, PT, R146, R192, PT ;  /* 0x000000c09200720c */ /* 0x000fe40003f46270 */
[----:B------:R-:W-:Y:S02]  /*b010*/  FSEL R155, R28, -INF , !P1 ;  /* 0xff8000001c9b7808 */ /* 0x000fe40004800000 */
[----:B------:R-:W-:Y:S02]  /*b020*/  FMNMX3.FTZ R3, R3, R6, R11, !PT ;  /* 0x0000000603037276 */ /* 0x000fe4000781000b */
[----:B------:R-:W-:Y:S02]  /*b030*/  FMNMX3.FTZ R4, R4, R156, R147, !PT ;  /* 0x0000009c04047276 */ /* 0x000fe40007810093 */
[----:B------:R-:W-:Y:S02]  /*b040*/  ISETP.GE.AND P3, PT, R148, R191, PT ;  /* 0x000000bf9400720c */ /* 0x000fe40003f66270 */
[----:B------:R-:W-:Y:S02]  /*b050*/  FSEL R144, R19, -INF , !P5 ;  /* 0xff80000013907808 */ /* 0x000fe40006800000 */
[----:B------:R-:W-:Y:S02]  /*b060*/  FSEL R148, R33, -INF , !P2 ;  /* 0xff80000021947808 */ /* 0x000fe40005000000 */
[----:B------:R-:W-:Y:S02]  /*b070*/  FMNMX3.FTZ R3, R3, R141, R140, !PT ;  /* 0x0000008d03037276 */ /* 0x000fe4000781008c */
[----:B------:R-:W-:Y:S02]  /*b080*/  FMNMX3.FTZ R4, R4, R155, R154, !PT ;  /* 0x0000009b04047276 */ /* 0x000fe4000781009a */
[-C--:B------:R-:W-:Y:S02]  /*b090*/  ISETP.GE.AND P6, PT, R139, R191.reuse, PT ;  /* 0x000000bf8b00720c */ /* 0x080fe40003fc6270 */
[-C--:B------:R-:W-:Y:S02]  /*b0a0*/  ISETP.GE.AND P5, PT, R21, R191.reuse, PT ;  /* 0x000000bf1500720c */ /* 0x080fe40003fa6270 */
[-C--:B------:R-:W-:Y:S02]  /*b0b0*/  ISETP.GE.AND P1, PT, R146, R191.reuse, PT ;  /* 0x000000bf9200720c */ /* 0x080fe40003f26270 */
[----:B------:R-:W-:Y:S02]  /*b0c0*/  ISETP.GE.AND P2, PT, R24, R191, PT ;  /* 0x000000bf1800720c */ /* 0x000fe40003f46270 */
[----:B------:R-:W-:Y:S02]  /*b0d0*/  FMNMX3.FTZ R3, R3, R222, R144, !PT ;  /* 0x000000de03037276 */ /* 0x000fe40007810090 */
[----:B------:R-:W-:Y:S01]  /*b0e0*/  FMNMX3.FTZ R12, R4, R150, R148, !PT ;  /* 0x00000096040c7276 */ /* 0x000fe20007810094 */
[----:B------:R-:W-:Y:S08]  /*b0f0*/  @P0 BRA `(.L_x_1342) ;  /* 0xffffffe800340947 */ /* 0x000ff0000383ffff */
.L_x_1341:
[----:B------:R-:W-:Y:S01]  /*b100*/  FSEL R146, R26, -INF , !P6 ;  /* 0xff8000001a927808 */ /* 0x000fe20007000000 */
[----:B------:R-:W-:Y:S01]  /*b110*/  SHFL.BFLY PT, R5, R12, 0x2, 0x1f ;  /* 0x0c401f000c057f89 */ /* 0x000fe200000e0000 */
[----:B------:R-:W-:Y:S01]  /*b120*/  FSEL R145, R27, -INF , !P5 ;  /* 0xff8000001b917808 */ /* 0x000fe20006800000 */
[----:B------:R-:W-:Y:S01]  /*b130*/  VIADD R230, R218, 0xdaa66d2b ;  /* 0xdaa66d2bdae67836 */ /* 0x000fe20000000000 */
[----:B------:R-:W-:Y:S01]  /*b140*/  FMNMX3.FTZ R3, R3, R158, R157, !PT ;  /* 0x0000009e03037276 */ /* 0x000fe2000781009d */
[----:B------:R-:W-:Y:S01]  /*b150*/  VIADD R208, R208, 0xffffffc0 ;  /* 0xffffffc0d0d07836 */ /* 0x000fe20000000000 */
[----:B------:R-:W-:Y:S02]  /*b160*/  FSEL R153, R30, -INF , !P4 ;  /* 0xff8000001e997808 */ /* 0x000fe40006000000 */
[----:B------:R-:W-:Y:S02]  /*b170*/  FSEL R151, R31, -INF , !P3 ;  /* 0xff8000001f977808 */ /* 0x000fe40005800000 */
[----:B------:R-:W-:Y:S02]  /*b180*/  FMNMX3.FTZ R3, R3, R146, R145, !PT ;  /* 0x0000009203037276 */ /* 0x000fe40007810091 */
[----:B------:R-:W-:Y:S02]  /*b190*/  FSEL R133, R35, -INF , !P1 ;  /* 0xff80000023857808 */ /* 0x000fe40004800000 */
[----:B------:R-:W-:Y:S02]  /*b1a0*/  FMNMX3.FTZ R3, R3, R153, R151, !PT ;  /* 0x0000009903037276 */ /* 0x000fe40007810097 */
[----:B------:R-:W-:Y:S02]  /*b1b0*/  FSEL R134, R34, -INF , !P2 ;  /* 0xff80000022867808 */ /* 0x000fe40005000000 */
[C---:B------:R-:W-:Y:S02]  /*b1c0*/  IADD3 R234, PT, PT, R218.reuse, -0x61c88647, RZ ;  /* 0x9e3779b9daea7810 */ /* 0x040fe40007ffe0ff */
[----:B------:R-:W-:Y:S02]  /*b1d0*/  FMNMX3.FTZ R3, R3, R134, R133, !PT ;  /* 0x0000008603037276 */ /* 0x000fe40007810085 */
[C---:B------:R-:W-:Y:S02]  /*b1e0*/  IADD3 R233, PT, PT, R218.reuse, 0x3c6ef372, RZ ;  /* 0x3c6ef372dae97810 */ /* 0x040fe40007ffe0ff */
[C---:B------:R-:W-:Y:S01]  /*b1f0*/  IADD3 R231, PT, PT, R219.reuse, 0x32370b8f, RZ ;  /* 0x32370b8fdbe77810 */ /* 0x040fe20007ffe0ff */
[----:B------:R-:W2:Y:S01]  /*b200*/  SHFL.BFLY PT, R4, R3, 0x2, 0x1f ;  /* 0x0c401f0003047f89 */ /* 0x000ea200000e0000 */
[C---:B------:R-:W-:Y:S02]  /*b210*/  IADD3 R232, PT, PT, R219.reuse, 0x76cf5d0a, RZ ;  /* 0x76cf5d0adbe87810 */ /* 0x040fe40007ffe0ff */
[----:B------:R-:W-:Y:S02]  /*b220*/  IADD3 R229, PT, PT, R218, 0x78dde6e4, RZ ;  /* 0x78dde6e4dae57810 */ /* 0x000fe40007ffe0ff */
[----:B------:R-:W-:Y:S02]  /*b230*/  MOV R164, R209 ;  /* 0x000000d100a47202 */ /* 0x000fe40000000f00 */
[C---:B------:R-:W-:Y:S02]  /*b240*/  IADD3 R159, PT, PT, R219.reuse, -0x56f99767, RZ ;  /* 0xa9066899db9f7810 */ /* 0x040fe40007ffe0ff */
[----:B------:R-:W-:Y:S01]  /*b250*/  SHF.R.U32.HI R165, RZ, 0x1, R164 ;  /* 0x00000001ffa57819 */ /* 0x000fe200000116a4 */
[C---:B------:R-:W-:Y:S01]  /*b260*/  IMAD.SHL.U32 R169, R164.reuse, 0x8, RZ ;  /* 0x00000008a4a97824 */ /* 0x040fe200078e00ff */
[----:B------:R-:W-:Y:S02]  /*b270*/  IADD3 R162, PT, PT, R219, -0x126145ec, RZ ;  /* 0xed9eba14dba27810 */ /* 0x000fe40007ffe0ff */
[----:B------:R-:W-:Y:S02]  /*b280*/  LOP3.LUT P2, RZ, R164, 0x4, RZ, 0xc0, !PT ;  /* 0x00000004a4ff7812 */ /* 0x000fe4000784c0ff */
[----:B------:R-:W-:Y:S02]  /*b290*/  IADD3 R235, PT, PT, R218, 0x1715609d, RZ ;  /* 0x1715609ddaeb7810 */ /* 0x000fe40007ffe0ff */
[----:B--2---:R-:W-:Y:S02]  /*b2a0*/  FMNMX.FTZ R4, R3, R4, !PT ;  /* 0x0000000403047209 */ /* 0x004fe40007810000 */
[----:B------:R-:W-:Y:S02]  /*b2b0*/  FMNMX.FTZ R12, R12, R5, !PT ;  /* 0x000000050c0c7209 */ /* 0x000fe40007810000 */
[----:B------:R-:W-:Y:S01]  /*b2c0*/  IADD3 R5, PT, PT, R207, -0x1, RZ ;  /* 0xffffffffcf057810 */ /* 0x000fe20007ffe0ff */
[----:B------:R-:W2:Y:S03]  /*b2d0*/  SHFL.BFLY PT, R3, R4, 0x1, 0x1f ;  /* 0x0c201f0004037f89 */ /* 0x000ea600000e0000 */
[----:B------:R-:W-:Y:S05]  /*b2e0*/  LOP3.LUT R5, R5, R213, R219, 0x96, !PT ;  /* 0x000000d505057212 */ /* 0x000fea00078e96db */
[----:B------:R-:W3:Y:S01]  /*b2f0*/  SHFL.BFLY PT, R132, R12, 0x1, 0x1f ;  /* 0x0c201f000c847f89 */ /* 0x000ee200000e0000 */
[----:B------:R-:W-:Y:S05]  /*b300*/  IMAD.WIDE.U32 R236, R5, -0x326172a9, RZ ;  /* 0xcd9e8d5705ec7825 */ /* 0x000fea00078e00ff */
[----:B------:R-:W-:Y:S02]  /*b310*/  LOP3.LUT R226, R216, R234, R237, 0x96, !PT ;  /* 0x000000ead8e27212 */ /* 0x000fe400078e96ed */
[----:B------:R-:W-:Y:S03]  /*b320*/  LOP3.LUT R236, R201, R233, R236, 0x96, !PT ;  /* 0x000000e9c9ec7212 */ /* 0x000fe600078e96ec */
[----:B------:R-:W-:Y:S04]  /*b330*/  IMAD.WIDE.U32 R226, R226, -0x2daee0ad, RZ ;  /* 0xd2511f53e2e27825 */ /* 0x000fe800078e00ff */
[----:B------:R-:W-:Y:S01]  /*b340*/  IMAD.WIDE.U32 R236, R236, -0x2daee0ad, RZ ;  /* 0xd2511f53ecec7825 */ /* 0x000fe200078e00ff */
[----:B------:R-:W-:Y:S02]  /*b350*/  LOP3.LUT R224, R202, R232, R227, 0x96, !PT ;  /* 0x000000e8cae07212 */ /* 0x000fe400078e96e3 */
[----:B--2---:R-:W-:Y:S02]  /*b360*/  FMNMX.FTZ R3, R4, R3, !PT ;  /* 0x0000000304037209 */ /* 0x004fe40007810000 */
[----:B------:R-:W-:Y:S01]  /*b370*/  LOP3.LUT R226, R231, R226, R237, 0x96, !PT ;  /* 0x000000e2e7e27212 */ /* 0x000fe200078e96ed */
[----:B------:R-:W-:Y:S01]  /*b380*/  IMAD.WIDE.U32 R224, R224, -0x326172a9, RZ ;  /* 0xcd9e8d57e0e07825 */ /* 0x000fe200078e00ff */
[----:B---3--:R-:W-:Y:S03]  /*b390*/  FMNMX.FTZ R132, R12, R132, !PT ;  /* 0x000000840c847209 */ /* 0x008fe60007810000 */
[C---:B------:R-:W-:Y:S01]  /*b3a0*/  FMUL.FTZ R152, R3.reuse, UR4 ;  /* 0x0000000403987c20 */ /* 0x040fe20008410000 */
[----:B------:R-:W-:Y:S01]  /*b3b0*/  IMAD.WIDE.U32 R226, R226, -0x326172a9, RZ ;  /* 0xcd9e8d57e2e27825 */ /* 0x000fe200078e00ff */
[C---:B------:R-:W-:Y:S03]  /*b3c0*/  FSETP.NEU.FTZ.AND P1, PT, R132.reuse, -INF , PT ;  /* 0xff8000008400780b */ /* 0x040fe60003f3d000 */
[----:B------:R-:W-:Y:S01]  /*b3d0*/  FMUL.FTZ R149, R132, UR4 ;  /* 0x0000000484957c20 */ /* 0x000fe20008410000 */
[----:B------:R-:W-:Y:S02]  /*b3e0*/  FSETP.NEU.FTZ.AND P0, PT, R3, -INF , PT ;  /* 0xff8000000300780b */ /* 0x000fe40003f1d000 */
[----:B------:R-:W-:Y:S02]  /*b3f0*/  LOP3.LUT R12, R200, R230, R225, 0x96, !PT ;  /* 0x000000e6c80c7212 */ /* 0x000fe400078e96e1 */
[----:B------:R-:W-:Y:S02]  /*b400*/  LOP3.LUT R224, R229, R224, R227, 0x96, !PT ;  /* 0x000000e0e5e07212 */ /* 0x000fe400078e96e3 */
[----:B------:R-:W-:Y:S01]  /*b410*/  FSEL R149, R149, RZ, P1 ;  /* 0x000000ff95957208 */ /* 0x000fe20000800000 */
[----:B------:R-:W-:Y:S01]  /*b420*/  IMAD.WIDE.U32 R12, R12, -0x2daee0ad, RZ ;  /* 0xd2511f530c0c7825 */ /* 0x000fe200078e00ff */
[----:B------:R-:W-:Y:S02]  /*b430*/  FSEL R152, R152, RZ, P0 ;  /* 0x000000ff98987208 */ /* 0x000fe40000000000 */
[----:B------:R-:W-:Y:S01]  /*b440*/  LOP3.LUT R4, R165, 0x8, RZ, 0xc0, !PT ;  /* 0x00000008a5047812 */ /* 0x000fe200078ec0ff */
[----:B------:R-:W-:Y:S04]  /*b450*/  IMAD.WIDE.U32 R224, R224, -0x2daee0ad, RZ ;  /* 0xd2511f53e0e07825 */ /* 0x000fe800078e00ff */
[--C-:B------:R-:W-:Y:S01]  /*b460*/  FFMA.FTZ R172, R135, UR4, -R149.reuse ;  /* 0x0000000487ac7c23 */ /* 0x100fe20008010895 */
[--C-:B------:R-:W-:Y:S01]  /*b470*/  FFMA.FTZ R173, R6, UR4, -R152.reuse ;  /* 0x0000000406ad7c23 */ /* 0x100fe20008010898 */
[----:B------:R-:W-:Y:S01]  /*b480*/  SHF.L.U32 R6, R164, 0x6, RZ ;  /* 0x00000006a4067819 */ /* 0x000fe200000006ff */
[----:B------:R-:W-:Y:S01]  /*b490*/  FFMA.FTZ R176, R8, UR4, -R149 ;  /* 0x0000000408b07c23 */ /* 0x000fe20008010895 */
[----:B------:R-:W-:Y:S01]  /*b4a0*/  LOP3.LUT R135, R169, 0x38, RZ, 0xc0, !PT ;  /* 0x00000038a9877812 */ /* 0x000fe200078ec0ff */
[----:B------:R-:W2:Y:S01]  /*b4b0*/  LDC R8, c[0x0][0x4f8] ;  /* 0x00013e00ff087b82 */ /* 0x000ea20000000800 */
[----:B------:R-:W-:Y:S01]  /*b4c0*/  LOP3.LUT R12, R159, R12, R225, 0x96, !PT ;  /* 0x0000000c9f0c7212 */ /* 0x000fe200078e96e1 */
[----:B------:R-:W-:Y:S01]  /*b4d0*/  FFMA.FTZ R171, R11, UR4, -R152 ;  /* 0x000000040bab7c23 */ /* 0x000fe20008010898 */
[--C-:B------:R-:W-:Y:S01]  /*b4e0*/  LOP3.LUT R5, R135, 0x1c0, R6.reuse, 0xf8, !PT ;  /* 0x000001c087057812 */ /* 0x100fe200078ef806 */
[----:B------:R-:W-:Y:S01]  /*b4f0*/  FFMA.FTZ R174, R20, UR4, -R149 ;  /* 0x0000000414ae7c23 */ /* 0x000fe20008010895 */
[----:B------:R-:W-:Y:S01]  /*b500*/  LOP3.LUT R236, R162, R236, R13, 0x96, !PT ;  /* 0x000000eca2ec7212 */ /* 0x000fe200078e960d */
[----:B-1----:R-:W-:Y:S01]  /*b510*/  IMAD.WIDE.U32 R14, R12, -0x326172a9, RZ ;  /* 0xcd9e8d570c0e7825 */ /* 0x002fe200078e00ff */
[----:B------:R-:W-:Y:S01]  /*b520*/  LOP3.LUT R4, R5, R4, RZ, 0x3c, !PT ;  /* 0x0000000405047212 */ /* 0x000fe200078e3cff */
[----:B------:R-:W-:Y:S02]  /*b530*/  MUFU.EX2 R172, R172 ;  /* 0x000000ac00ac7308 */ /* 0x000fe40000000800 */
[----:B------:R-:W-:Y:S01]  /*b540*/  FFMA.FTZ R175, R10, UR4, -R149 ;  /* 0x000000040aaf7c23 */ /* 0x000fe20008010895 */
[----:B------:R-:W-:Y:S01]  /*b550*/  IMAD.WIDE.U32 R236, R236, -0x326172a9, RZ ;  /* 0xcd9e8d57ecec7825 */ /* 0x000fe200078e00ff */
[----:B------:R-:W-:Y:S02]  /*b560*/  MOV R12, R14 ;  /* 0x0000000e000c7202 */ /* 0x000fe40000000f00 */
[----:B------:R-:W-:Y:S01]  /*b570*/  LOP3.LUT R160, R4, 0x200, R6, 0xf8, !PT ;  /* 0x0000020004a07812 */ /* 0x000fe200078ef806 */
[--C-:B------:R-:W-:Y:S01]  /*b580*/  FFMA.FTZ R177, R9, UR4, -R152.reuse ;  /* 0x0000000409b17c23 */ /* 0x100fe20008010898 */
[----:B------:R-:W-:Y:S01]  /*b590*/  PRMT R138, R14, 0x7771, RZ ;  /* 0x000077710e8a7816 */ /* 0x000fe200000000ff */
[--C-:B------:R-:W-:Y:S01]  /*b5a0*/  FFMA.FTZ R178, R7, UR4, -R152.reuse ;  /* 0x0000000407b27c23 */ /* 0x100fe20008010898 */
[----:B------:R-:W-:Y:S01]  /*b5b0*/  LOP3.LUT R12, R12, 0xff, RZ, 0xc0, !PT ;  /* 0x000000ff0c0c7812 */ /* 0x000fe200078ec0ff */
[----:B------:R-:W-:Y:S01]  /*b5c0*/  MUFU.EX2 R174, R174 ;  /* 0x000000ae00ae7308 */ /* 0x000fe20000000800 */
[----:B------:R-:W-:Y:S01]  /*b5d0*/  LEA R160, R160, UR6, 0x1 ;  /* 0x00000006a0a07c11 */ /* 0x000fe2000f8e08ff */
[--C-:B------:R-:W-:Y:S01]  /*b5e0*/  FFMA.FTZ R227, R141, UR4, -R152.reuse ;  /* 0x000000048de37c23 */ /* 0x100fe20008010898 */
[----:B------:R-:W-:Y:S01]  /*b5f0*/  FSEL R4, R132, RZ, P1 ;  /* 0x000000ff84047208 */ /* 0x000fe20000800000 */
[----:B------:R-:W-:Y:S01]  /*b600*/  FFMA.FTZ R153, R153, UR4, -R152 ;  /* 0x0000000499997c23 */ /* 0x000fe20008010898 */
[----:B------:R-:W-:Y:S01]  /*b610*/  LOP3.LUT R137, R190, R236, R15, 0x96, !PT ;  /* 0x000000ecbe897212 */ /* 0x000fe200078e960f */
[--C-:B------:R-:W-:Y:S01]  /*b620*/  FFMA.FTZ R238, R155, UR4, -R149.reuse ;  /* 0x000000049bee7c23 */ /* 0x100fe20008010895 */
[----:B------:R-:W-:Y:S01]  /*b630*/  PRMT R11, R14, 0x7773, RZ ;  /* 0x000077730e0b7816 */ /* 0x000fe200000000ff */
[----:B------:R-:W-:Y:S01]  /*b640*/  FADD.FTZ R4, -R4, R0 ;  /* 0x0000000004047221 */ /* 0x000fe20000010100 */
[----:B------:R-:W-:Y:S01]  /*b650*/  PRMT R5, R14, 0x7772, RZ ;  /* 0x000077720e057816 */ /* 0x000fe200000000ff */
[----:B------:R-:W-:Y:S01]  /*b660*/  MUFU.EX2 R173, R173 ;  /* 0x000000ad00ad7308 */ /* 0x000fe20000000800 */
[----:B------:R-:W-:Y:S01]  /*b670*/  PRMT R138, R12, 0x5410, R138 ;  /* 0x000054100c8a7816 */ /* 0x000fe2000000008a */
[----:B------:R-:W-:Y:S01]  /*b680*/  FMUL.FTZ R4, R4, UR4 ;  /* 0x0000000404047c20 */ /* 0x000fe20008410000 */
[----:B------:R-:W1:Y:S01]  /*b690*/  LDSM.16.MT88.4 R12, [R160+0xc000] ;  /* 0x00c00000a00c783b */ /* 0x000e620000004200 */
[----:B------:R-:W-:Y:S01]  /*b6a0*/  FSEL R0, R3, RZ, P0 ;  /* 0x000000ff03007208 */ /* 0x000fe20000000000 */
[--C-:B------:R-:W-:Y:S01]  /*b6b0*/  FFMA.FTZ R239, R154, UR4, -R149.reuse ;  /* 0x000000049aef7c23 */ /* 0x100fe20008010895 */
[----:B------:R-:W-:Y:S01]  /*b6c0*/  LOP3.LUT P0, RZ, R164, 0x2, RZ, 0xc0, !PT ;  /* 0x00000002a4ff7812 */ /* 0x000fe2000780c0ff */
[--C-:B------:R-:W-:Y:S03]  /*b6d0*/  FFMA.FTZ R150, R150, UR4, -R149.reuse ;  /* 0x0000000496967c23 */ /* 0x100fe60008010895 */
[----:B------:R-:W-:Y:S01]  /*b6e0*/  MUFU.EX2 R171, R171 ;  /* 0x000000ab00ab7308 */ /* 0x000fe20000000800 */
[----:B------:R-:W-:Y:S01]  /*b6f0*/  FADD.FTZ R0, -R0, R2 ;  /* 0x0000000200007221 */ /* 0x000fe20000010100 */
[----:B------:R-:W-:Y:S01]  /*b700*/  SEL R168, R188, 0xffffffe0, !P0 ;  /* 0xffffffe0bca87807 */ /* 0x000fe20004000000 */
[----:B------:R-:W-:Y:S01]  /*b710*/  VIADD R236, R219, 0x646e171e ;  /* 0x646e171edbec7836 */ /* 0x000fe20000000000 */
[----:B------:R-:W-:Y:S01]  /*b720*/  LOP3.LUT R136, R137, 0xffff, RZ, 0xc0, !PT ;  /* 0x0000ffff89887812 */ /* 0x000fe200078ec0ff */
[----:B------:R-:W-:Y:S01]  /*b730*/  FMUL.FTZ R0, R0, UR4 ;  /* 0x0000000400007c20 */ /* 0x000fe20008410000 */
[----:B------:R-:W-:Y:S01]  /*b740*/  IADD3 R167, PT, PT, R168, R160, RZ ;  /* 0x000000a0a8a77210 */ /* 0x000fe20007ffe0ff */
[--C-:B------:R-:W-:Y:S03]  /*b750*/  FFMA.FTZ R143, R143, UR4, -R149.reuse ;  /* 0x000000048f8f7c23 */ /* 0x100fe60008010895 */
[----:B------:R-:W3:Y:S01]  /*b760*/  MUFU.EX2 R2, R4 ;  /* 0x0000000400027308 */ /* 0x000ee20000000800 */
[----:B------:R-:W-:Y:S01]  /*b770*/  PRMT R6, R137, 0x7632, R6 ;  /* 0x0000763289067816 */ /* 0x000fe20000000006 */
[--C-:B------:R-:W-:Y:S01]  /*b780*/  FFMA.FTZ R215, R223, UR4, -R149.reuse ;  /* 0x00000004dfd77c23 */ /* 0x100fe20008010895 */
[----:B------:R-:W4:Y:S01]  /*b790*/  LDSM.16.MT88.4 R20, [R167+0xc000] ;  /* 0x00c00000a714783b */ /* 0x000f220000004200 */
[----:B------:R-:W-:Y:S01]  /*b7a0*/  LOP3.LUT R10, R137, 0xff, RZ, 0xc0, !PT ;  /* 0x000000ff890a7812 */ /* 0x000fe200078ec0ff */
[--C-:B------:R-:W-:Y:S01]  /*b7b0*/  FFMA.FTZ R223, R222, UR4, -R152.reuse ;  /* 0x00000004dedf7c23 */ /* 0x100fe20008010898 */
[----:B--2---:R-:W-:Y:S01]  /*b7c0*/  LOP3.LUT R8, R8, 0xff, RZ, 0xc0, !PT ;  /* 0x000000ff08087812 */ /* 0x004fe200078ec0ff */
[----:B------:R-:W-:Y:S03]  /*b7d0*/  FFMA.FTZ R142, R142, UR4, -R149 ;  /* 0x000000048e8e7c23 */ /* 0x000fe60008010895 */
[----:B------:R-:W-:Y:S01]  /*b7e0*/  MUFU.EX2 R176, R176 ;  /* 0x000000b000b07308 */ /* 0x000fe20000000800 */
[----:B------:R-:W-:Y:S01]  /*b7f0*/  PRMT R5, R5, 0x5410, R11 ;  /* 0x0000541005057816 */ /* 0x000fe2000000000b */
[----:B------:R-:W-:Y:S01]  /*b800*/  FFMA.FTZ R222, R144, UR4, -R152 ;  /* 0x0000000490de7c23 */ /* 0x000fe20008010898 */
[----:B------:R-:W-:Y:S01]  /*b810*/  SHF.R.U32.HI R136, RZ, 0x8, R136 ;  /* 0x00000008ff887819 */ /* 0x000fe20000011688 */
[----:B------:R-:W-:Y:S01]  /*b820*/  FFMA.FTZ R179, R179, UR4, -R149 ;  /* 0x00000004b3b37c23 */ /* 0x000fe20008010895 */
[----:B------:R-:W-:Y:S01]  /*b830*/  SHF.R.U32.HI R137, RZ, 0x18, R137 ;  /* 0x00000018ff897819 */ /* 0x000fe20000011689 */
[----:B------:R-:W-:Y:S01]  /*b840*/  FFMA.FTZ R228, R228, UR4, -R149 ;  /* 0x00000004e4e47c23 */ /* 0x000fe20008010895 */
[----:B------:R-:W-:Y:S03]  /*b850*/  LOP3.LUT R6, R6, 0xff, RZ, 0xc0, !PT ;  /* 0x000000ff06067812 */ /* 0x000fe600078ec0ff */
[----:B------:R-:W2:Y:S01]  /*b860*/  MUFU.EX2 R175, R175 ;  /* 0x000000af00af7308 */ /* 0x000ea20000000800 */
[----:B------:R-:W-:Y:S01]  /*b870*/  LEA R161, R8, R8, 0x10 ;  /* 0x0000000808a17211 */ /* 0x000fe200078e80ff */
[----:B------:R-:W-:Y:S01]  /*b880*/  VIADD R8, R160, 0xc000 ;  /* 0x0000c000a0087836 */ /* 0x000fe20000000000 */
[----:B------:R-:W-:Y:S01]  /*b890*/  PRMT R136, R10, 0x5410, R136 ;  /* 0x000054100a887816 */ /* 0x000fe20000000088 */
[----:B---3--:R-:W-:Y:S01]  /*b8a0*/  FMUL.FTZ R9, R2, R125 ;  /* 0x0000007d02097220 */ /* 0x008fe20000410000 */
[----:B------:R-:W-:Y:S01]  /*b8b0*/  PRMT R137, R6, 0x5410, R137 ;  /* 0x0000541006897816 */ /* 0x000fe20000000089 */
[----:B------:R-:W-:Y:S01]  /*b8c0*/  FMUL.FTZ R16, R2, R116 ;  /* 0x0000007402107220 */ /* 0x000fe20000410000 */
[----:B------:R-:W-:Y:S03]  /*b8d0*/  LOP3.LUT R5, R5, 0xff00ff, RZ, 0xc0, !PT ;  /* 0x00ff00ff05057812 */ /* 0x000fe600078ec0ff */
[----:B------:R-:W-:Y:S01]  /*b8e0*/  MUFU.EX2 R177, R177 ;  /* 0x000000b100b17308 */ /* 0x000fe20000000800 */
[----:B------:R-:W-:Y:S01]  /*b8f0*/  IADD3 R166, PT, PT, R160, 0xc040, RZ ;  /* 0x0000c040a0a67810 */ /* 0x000fe20007ffe0ff */
[C---:B------:R-:W-:Y:S01]  /*b900*/  FMUL.FTZ R17, R2.reuse, R117 ;  /* 0x0000007502117220 */ /* 0x040fe20000410000 */
[--C-:B------:R-:W-:Y:S01]  /*b910*/  HSET2.LE.AND R138, R138, R161.reuse, PT ;  /* 0x000000a18a8a7233 */ /* 0x100fe20003803000 */
[C---:B------:R-:W-:Y:S01]  /*b920*/  FMUL.FTZ R24, R2.reuse, R108 ;  /* 0x0000006c02187220 */ /* 0x040fe20000410000 */
[--C-:B------:R-:W-:Y:S01]  /*b930*/  HSET2.LE.AND R139, R5, R161.reuse, PT ;  /* 0x000000a1058b7233 */ /* 0x100fe20003803000 */
[C---:B------:R-:W-:Y:S01]  /*b940*/  FMUL.FTZ R25, R2.reuse, R109 ;  /* 0x0000006d02197220 */ /* 0x040fe20000410000 */
[--C-:B------:R-:W-:Y:S03]  /*b950*/  HSET2.LE.AND R136, R136, R161.reuse, PT ;  /* 0x000000a188887233 */ /* 0x100fe60003803000 */
[----:B------:R-:W3:Y:S01]  /*b960*/  MUFU.EX2 R178, R178 ;  /* 0x000000b200b27308 */ /* 0x000ee20000000800 */
[--C-:B------:R-:W-:Y:S01]  /*b970*/  HSET2.LE.AND R137, R137, R161.reuse, PT ;  /* 0x000000a189897233 */ /* 0x100fe20003803000 */
[----:B------:R-:W-:Y:S01]  /*b980*/  FMUL.FTZ R32, R2, R100 ;  /* 0x0000006402207220 */ /* 0x000fe20000410000 */
[----:B------:R-:W-:Y:S01]  /*b990*/  @P2 IADD3 R166, PT, PT, R8, -0x40, RZ ;  /* 0xffffffc008a62810 */ /* 0x000fe20007ffe0ff */
[----:B------:R-:W-:Y:S01]  /*b9a0*/  FMUL.FTZ R8, R2, R124 ;  /* 0x0000007c02087220 */ /* 0x000fe20000410000 */
[----:B------:R-:W-:Y:S01]  /*b9b0*/  F2FP.F16.F32.PACK_AB R7, R172, R174 ;  /* 0x000000aeac07723e */ /* 0x000fe200000000ff */
[----:B------:R-:W-:Y:S01]  /*b9c0*/  FMUL.FTZ R33, R2, R101 ;  /* 0x0000006502217220 */ /* 0x000fe20000410000 */
[----:B------:R-:W-:Y:S03]  /*b9d0*/  F2FP.F16.F32.PACK_AB R6, R171, R173 ;  /* 0x000000adab06723e */ /* 0x000fe600000000ff */
[----:B------:R-:W5:Y:S01]  /*b9e0*/  MUFU.EX2 R0, R0 ;  /* 0x0000000000007308 */ /* 0x000f620000000800 */
[----:B--2---:R-:W-:Y:S01]  /*b9f0*/  F2FP.F16.F32.PACK_AB R5, R175, R176 ;  /* 0x000000b0af05723e */ /* 0x004fe200000000ff */
[----:B------:R-:W2:Y:S01]  /*ba00*/  LDSM.16.MT88.4 R28, [R166] ;  /* 0x00000000a61c783b */ /* 0x000ea20000004200 */
[----:B------:R-:W-:Y:S01]  /*ba10*/  LOP3.LUT R139, R6, R139, RZ, 0xc0, !PT ;  /* 0x0000008b068b7212 */ /* 0x000fe200078ec0ff */
[C---:B------:R-:W-:Y:S01]  /*ba20*/  FMUL.FTZ R36, R2.reuse, R36 ;  /* 0x0000002402247220 */ /* 0x040fe20000410000 */
[----:B------:R-:W-:Y:S01]  /*ba30*/  LOP3.LUT R138, R7, R138, RZ, 0xc0, !PT ;  /* 0x0000008a078a7212 */ /* 0x000fe200078ec0ff */
[C---:B------:R-:W-:Y:S01]  /*ba40*/  FMUL.FTZ R37, R2.reuse, R37 ;  /* 0x0000002502257220 */ /* 0x040fe20000410000 */
[----:B------:R-:W-:Y:S01]  /*ba50*/  LOP3.LUT R136, R5, R136, RZ, 0xc0, !PT ;  /* 0x0000008805887212 */ /* 0x000fe200078ec0ff */
[----:B------:R-:W-:Y:S01]  /*ba60*/  FMUL.FTZ R5, R2, R129 ;  /* 0x0000008102057220 */ /* 0x000fe20000410000 */
[----:B---3--:R-:W-:Y:S01]  /*ba70*/  F2FP.F16.F32.PACK_AB R4, R178, R177 ;  /* 0x000000b1b204723e */ /* 0x008fe200000000ff */
[----:B------:R-:W-:Y:S01]  /*ba80*/  FMUL.FTZ R40, R2, R40 ;  /* 0x0000002802287220 */ /* 0x000fe20000410000 */
[----:B------:R-:W-:Y:S01]  /*ba90*/  IADD3 R168, PT, PT, R168, R166, RZ ;  /* 0x000000a6a8a87210 */ /* 0x000fe20007ffe0ff */
[----:B------:R-:W-:Y:S01]  /*baa0*/  FMUL.FTZ R41, R2, R41 ;  /* 0x0000002902297220 */ /* 0x000fe20000410000 */
[----:B------:R-:W-:Y:S01]  /*bab0*/  LOP3.LUT R137, R4, R137, RZ, 0xc0, !PT ;  /* 0x0000008904897212 */ /* 0x000fe200078ec0ff */
        /* <DEDUP_REMOVED lines=18> */
[----:B------:R-:W-:Y:S01]  /*bbe0*/  MUFU.EX2 R222, R222 ;  /* 0x000000de00de7308 */ /* 0x000fe20000000800 */
[C---:B------:R-:W-:Y:S01]  /*bbf0*/  FMUL.FTZ R14, R0.reuse, R122 ;  /* 0x0000007a000e7220 */ /* 0x040fe20000410000 */
[C---:B------:R-:W-:Y:S01]  /*bc00*/  FMUL.FTZ R15, R0.reuse, R123 ;  /* 0x0000007b000f7220 */ /* 0x040fe20000410000 */
[----:B------:R-:W-:Y:S01]  /*bc10*/  LDSM.16.MT88.4 R108, [R168+0x2000] ;  /* 0x00200000a86c783b */ /* 0x000fe20000004200 */
[C---:B------:R-:W-:Y:S01]  /*bc20*/  FMUL.FTZ R34, R0.reuse, R102 ;  /* 0x0000006600227220 */ /* 0x040fe20000410000 */
[C---:B------:R-:W-:Y:S01]  /*bc30*/  FMUL.FTZ R35, R0.reuse, R103 ;  /* 0x0000006700237220 */ /* 0x040fe20000410000 */
[C---:B------:R-:W-:Y:S01]  /*bc40*/  FMUL.FTZ R38, R0.reuse, R38 ;  /* 0x0000002600267220 */ /* 0x040fe20000410000 */
[C---:B------:R-:W-:Y:S01]  /*bc50*/  FMUL.FTZ R39, R0.reuse, R39 ;  /* 0x0000002700277220 */ /* 0x040fe20000410000 */
[----:B------:R-:W-:Y:S01]  /*bc60*/  FMUL.FTZ R42, R0, R42 ;  /* 0x0000002a002a7220 */ /* 0x000fe20000410000 */
[C---:B----4-:R-:W-:Y:S01]  /*bc70*/  HMMA.16816.F32 R12, R136.reuse, R20, R12 ;  /* 0x00000014880c723c */ /* 0x050fe2000000180c */
[----:B------:R-:W-:Y:S01]  /*bc80*/  MUFU.EX2 R227, R227 ;  /* 0x000000e300e37308 */ /* 0x000fe20000000800 */
[----:B------:R-:W1:Y:S01]  /*bc90*/  LDSM.16.MT88.4 R120, [R168] ;  /* 0x00000000a878783b */ /* 0x000e620000004200 */
[C---:B------:R-:W-:Y:S01]  /*bca0*/  FMUL.FTZ R20, R2.reuse, R112 ;  /* 0x0000007002147220 */ /* 0x040fe20000410000 */
[----:B------:R-:W-:Y:S01]  /*bcb0*/  FMUL.FTZ R21, R2, R113 ;  /* 0x0000007102157220 */ /* 0x000fe20000410000 */
[C---:B------:R-:W-:Y:S01]  /*bcc0*/  FMUL.FTZ R43, R0.reuse, R43 ;  /* 0x0000002b002b7220 */ /* 0x040fe20000410000 */
        /* <DEDUP_REMOVED lines=13> */
[C---:B--2---:R-:W-:Y:S01]  /*bda0*/  HMMA.16816.F32 R20, R136.reuse, R28, R20 ;  /* 0x0000001c8814723c */ /* 0x044fe20000001814 */
[----:B------:R-:W2:Y:S02]  /*bdb0*/  MUFU.EX2 R179, R179 ;  /* 0x000000b300b37308 */ /* 0x000ea40000000800 */
[C---:B------:R-:W-:Y:S01]  /*bdc0*/  FMUL.FTZ R28, R2.reuse, R104 ;  /* 0x00000068021c7220 */ /* 0x040fe20000410000 */
[C---:B------:R-:W-:Y:S01]  /*bdd0*/  FMUL.FTZ R29, R2.reuse, R105 ;  /* 0x00000069021d7220 */ /* 0x040fe20000410000 */
[----:B------:R-:W-:Y:S01]  /*bde0*/  FMUL.FTZ R53, R2, R53 ;  /* 0x0000003502357220 */ /* 0x000fe20000410000 */
[C---:B------:R-:W-:Y:S01]  /*bdf0*/  FMUL.FTZ R54, R0.reuse, R54 ;  /* 0x0000003600367220 */ /* 0x040fe20000410000 */
[----:B------:R-:W-:Y:S01]  /*be00*/  LDSM.16.MT88.4 R124, [R160+0xe800] ;  /* 0x00e80000a07c783b */ /* 0x000fe20000004200 */
[C---:B------:R-:W-:Y:S03]  /*be10*/  HMMA.16816.F32 R24, R136.reuse, R30, R24 ;  /* 0x0000001e8818723c */ /* 0x040fe60000001818 */
[----:B------:R-:W-:Y:S01]  /*be20*/  MUFU.EX2 R228, R228 ;  /* 0x000000e400e47308 */ /* 0x000fe20000000800 */
[C---:B------:R-:W-:Y:S01]  /*be30*/  FMUL.FTZ R30, R0.reuse, R106 ;  /* 0x0000006a001e7220 */ /* 0x040fe20000410000 */
[C---:B------:R-:W-:Y:S01]  /*be40*/  FMUL.FTZ R31, R0.reuse, R107 ;  /* 0x0000006b001f7220 */ /* 0x040fe20000410000 */
[----:B------:R-:W-:Y:S01]  /*be50*/  FMUL.FTZ R55, R0, R55 ;  /* 0x0000003700377220 */ /* 0x000fe20000410000 */
[C---:B------:R-:W-:Y:S01]  /*be60*/  FMUL.FTZ R56, R2.reuse, R56 ;  /* 0x0000003802387220 */ /* 0x040fe20000410000 */
[----:B------:R-:W4:Y:S01]  /*be70*/  LDSM.16.MT88.4 R104, [R167+0xe000] ;  /* 0x00e00000a768783b */ /* 0x000f220000004200 */
        /* <DEDUP_REMOVED lines=8> */
[----:B------:R-:W-:Y:S02]  /*bf00*/  MUFU.EX2 R238, R238 ;  /* 0x000000ee00ee7308 */ /* 0x000fe40000000800 */
[C---:B------:R-:W-:Y:S01]  /*bf10*/  FMUL.FTZ R64, R2.reuse, R64 ;  /* 0x0000004002407220 */ /* 0x040fe20000410000 */
[----:B------:R-:W-:Y:S01]  /*bf20*/  FMUL.FTZ R65, R2, R65 ;  /* 0x0000004102417220 */ /* 0x000fe20000410000 */
[C---:B------:R-:W-:Y:S01]  /*bf30*/  FMUL.FTZ R66, R0.reuse, R66 ;  /* 0x0000004200427220 */ /* 0x040fe20000410000 */
[----:B------:R-:W-:Y:S01]  /*bf40*/  FMUL.FTZ R67, R0, R67 ;  /* 0x0000004300437220 */ /* 0x000fe20000410000 */
[C---:B------:R-:W-:Y:S01]  /*bf50*/  FMUL.FTZ R68, R2.reuse, R68 ;  /* 0x0000004402447220 */ /* 0x040fe20000410000 */
[C---:B------:R-:W-:Y:S01]  /*bf60*/  HMMA.16816.F32 R32, R136.reuse, R122, R32 ;  /* 0x0000007a8820723c */ /* 0x040fe20000001820 */
[----:B------:R-:W-:Y:S02]  /*bf70*/  LDSM.16.MT88.4 R120, [R168+0x800] ;  /* 0x00080000a878783b */ /* 0x000fe40000004200 */
[----:B------:R-:W-:Y:S01]  /*bf80*/  MUFU.EX2 R239, R239 ;  /* 0x000000ef00ef7308 */ /* 0x000fe20000000800 */
        /* <DEDUP_REMOVED lines=9> */
[----:B------:R-:W-:Y:S01]  /*c020*/  FMUL.FTZ R77, R2, R77 ;  /* 0x0000004d024d7220 */ /* 0x000fe20000410000 */
[C---:B------:R-:W-:Y:S01]  /*c030*/  FMUL.FTZ R78, R0.reuse, R78 ;  /* 0x0000004e004e7220 */ /* 0x040fe20000410000 */
[C---:B------:R-:W-:Y:S03]  /*c040*/  HMMA.16816.F32 R40, R136.reuse, R114, R40 ;  /* 0x000000728828723c */ /* 0x040fe60000001828 */
[----:B------:R-:W-:Y:S01]  /*c050*/  FMUL.FTZ R79, R0, R79 ;  /* 0x0000004f004f7220 */ /* 0x000fe20000410000 */
[----:B------:R-:W-:Y:S01]  /*c060*/  LOP3.LUT R112, R235, R226, R237, 0x96, !PT ;  /* 0x000000e2eb707212 */ /* 0x000fe200078e96ed */
[--C-:B------:R-:W-:Y:S01]  /*c070*/  FFMA.FTZ R237, R145, UR4, -R152.reuse ;  /* 0x0000000491ed7c23 */ /* 0x100fe20008010898 */
[C---:B------:R-:W-:Y:S01]  /*c080*/  FMUL.FTZ R80, R2.reuse, R80 ;  /* 0x0000005002507220 */ /* 0x040fe20000410000 */
[----:B------:R-:W-:Y:S01]  /*c090*/  FMUL.FTZ R81, R2, R81 ;  /* 0x0000005102517220 */ /* 0x000fe20000410000 */
[C---:B----4-:R-:W-:Y:S03]  /*c0a0*/  HMMA.16816.F32 R44, R136.reuse, R104, R44 ;  /* 0x00000068882c723c */ /* 0x050fe6000000182c */
[----:B------:R-:W-:Y:S04]  /*c0b0*/  IMAD.WIDE.U32 R112, R112, -0x2daee0ad, RZ ;  /* 0xd2511f5370707825 */ /* 0x000fe800078e00ff */
[C---:B------:R-:W-:Y:S01]  /*c0c0*/  FMUL.FTZ R82, R0.reuse, R82 ;  /* 0x0000005200527220 */ /* 0x040fe20000410000 */
[----:B------:R-:W-:Y:S01]  /*c0d0*/  MUFU.EX2 R237, R237 ;  /* 0x000000ed00ed7308 */ /* 0x000fe20000000800 */
[----:B------:R-:W-:Y:S01]  /*c0e0*/  FMUL.FTZ R83, R0, R83 ;  /* 0x0000005300537220 */ /* 0x000fe20000410000 */
[----:B------:R-:W-:Y:S01]  /*c0f0*/  FMUL.FTZ R84, R2, R84 ;  /* 0x0000005402547220 */ /* 0x000fe20000410000 */
[C---:B------:R-:W-:Y:S01]  /*c100*/  HMMA.16816.F32 R48, R136.reuse, R106, R48 ;  /* 0x0000006a8830723c */ /* 0x040fe20000001830 */
[----:B------:R-:W1:Y:S02]  /*c110*/  LDSM.16.MT88.4 R104, [R160+0x10000] ;  /* 0x01000000a068783b */ /* 0x000e640000004200 */
[----:B------:R-:W-:Y:S01]  /*c120*/  LOP3.LUT R225, R236, R224, R113, 0x96, !PT ;  /* 0x000000e0ece17212 */ /* 0x000fe200078e9671 */
[----:B------:R-:W-:Y:S03]  /*c130*/  FMUL.FTZ R85, R2, R85 ;  /* 0x0000005502557220 */ /* 0x000fe60000410000 */
[----:B------:R3:W-:Y:S01]  /*c140*/  MUFU.EX2 R224, R143 ;  /* 0x0000008f00e07308 */ /* 0x0007e20000000800 */
[C---:B------:R-:W-:Y:S01]  /*c150*/  FMUL.FTZ R86, R0.reuse, R86 ;  /* 0x0000005600567220 */ /* 0x040fe20000410000 */
[----:B------:R-:W-:Y:S01]  /*c160*/  FMUL.FTZ R87, R0, R87 ;  /* 0x0000005700577220 */ /* 0x000fe20000410000 */
[C---:B------:R-:W-:Y:S03]  /*c170*/  HMMA.16816.F32 R52, R136.reuse, R100, R52 ;  /* 0x000000648834723c */ /* 0x040fe60000001834 */
[C---:B------:R-:W-:Y:S01]  /*c180*/  FMUL.FTZ R88, R2.reuse, R88 ;  /* 0x0000005802587220 */ /* 0x040fe20000410000 */
[----:B------:R-:W-:Y:S01]  /*c190*/  FMUL.FTZ R89, R2, R89 ;  /* 0x0000005902597220 */ /* 0x000fe20000410000 */
[C---:B------:R-:W-:Y:S01]  /*c1a0*/  FMUL.FTZ R90, R0.reuse, R90 ;  /* 0x0000005a005a7220 */ /* 0x040fe20000410000 */
[----:B------:R-:W-:Y:S01]  /*c1b0*/  FMUL.FTZ R91, R0, R91 ;  /* 0x0000005b005b7220 */ /* 0x000fe20000410000 */
[----:B------:R-:W-:Y:S01]  /*c1c0*/  FFMA.FTZ R226, R140, UR4, -R152 ;  /* 0x000000048ce27c23 */ /* 0x000fe20008010898 */
[C---:B------:R-:W-:Y:S01]  /*c1d0*/  HMMA.16816.F32 R56, R136.reuse, R102, R56 ;  /* 0x000000668838723c */ /* 0x040fe20000001838 */
[----:B------:R-:W4:Y:S02]  /*c1e0*/  LDSM.16.MT88.4 R100, [R167+0x10000] ;  /* 0x01000000a764783b */ /* 0x000f240000004200 */
[C---:B------:R-:W-:Y:S01]  /*c1f0*/  FMUL.FTZ R92, R2.reuse, R92 ;  /* 0x0000005c025c7220 */ /* 0x040fe20000410000 */
[----:B------:R-:W-:Y:S01]  /*c200*/  FMUL.FTZ R93, R2, R93 ;  /* 0x0000005d025d7220 */ /* 0x000fe20000410000 */
[----:B------:R-:W-:Y:S01]  /*c210*/  MUFU.EX2 R226, R226 ;  /* 0x000000e200e27308 */ /* 0x000fe20000000800 */
[C---:B---3--:R-:W-:Y:S01]  /*c220*/  LOP3.LUT R143, R225.reuse, 0xff, RZ, 0xc0, !PT ;  /* 0x000000ffe18f7812 */ /* 0x048fe200078ec0ff */
        /* <DEDUP_REMOVED lines=9> */
[----:B------:R-:W-:Y:S01]  /*c2c0*/  LOP3.LUT R144, R225, 0xffff, RZ, 0xc0, !PT ;  /* 0x0000ffffe1907812 */ /* 0x000fe200078ec0ff */
[----:B------:R-:W-:Y:S01]  /*c2d0*/  FFMA.FTZ R176, R2, R214, R176 ;  /* 0x000000d602b07223 */ /* 0x000fe200000100b0 */
[----:B------:R-:W-:Y:S01]  /*c2e0*/  MOV R2, R3 ;  /* 0x0000000300027202 */ /* 0x000fe20000000f00 */
[----:B------:R-:W-:Y:S01]  /*c2f0*/  FFMA.FTZ R177, R0, R211, R177 ;  /* 0x000000d300b17223 */ /* 0x000fe200000100b1 */
[----:B------:R-:W-:Y:S01]  /*c300*/  SHF.R.U32.HI R144, RZ, 0x8, R144 ;  /* 0x00000008ff907819 */ /* 0x000fe20000011690 */
[----:B------:R-:W-:Y:S01]  /*c310*/  FADD.FTZ R176, R175, R176 ;  /* 0x000000b0afb07221 */ /* 0x000fe20000010000 */
[C---:B-1----:R-:W-:Y:S03]  /*c320*/  HMMA.16816.F32 R68, R136.reuse, R104, R68 ;  /* 0x000000688844723c */ /* 0x042fe60000001844 */
[----:B------:R-:W-:Y:S01]  /*c330*/  PRMT R104, R112, 0x7773, RZ ;  /* 0x0000777370687816 */ /* 0x000fe200000000ff */
[----:B------:R-:W-:Y:S01]  /*c340*/  FADD.FTZ R177, R178, R177 ;  /* 0x000000b1b2b17221 */ /* 0x000fe20000010000 */
[----:B------:R-:W-:Y:S01]  /*c350*/  PRMT R105, R112, 0x7772, RZ ;  /* 0x0000777270697816 */ /* 0x000fe200000000ff */
[----:B------:R-:W-:Y:S01]  /*c360*/  FADD.FTZ R174, R174, R176 ;  /* 0x000000b0aeae7221 */ /* 0x000fe20000010000 */
[----:B------:R-:W-:Y:S01]  /*c370*/  PRMT R144, R143, 0x5410, R144 ;  /* 0x000054108f907816 */ /* 0x000fe20000000090 */
[C---:B------:R-:W-:Y:S03]  /*c380*/  HMMA.16816.F32 R72, R136.reuse, R106, R72 ;  /* 0x0000006a8848723c */ /* 0x040fe60000001848 */
[----:B------:R-:W-:Y:S01]  /*c390*/  PRMT R106, R112, 0x7771, RZ ;  /* 0x00007771706a7816 */ /* 0x000fe200000000ff */
[----:B------:R-:W-:Y:S01]  /*c3a0*/  FADD.FTZ R173, R173, R177 ;  /* 0x000000b1adad7221 */ /* 0x000fe20000010000 */
[----:B------:R-:W-:Y:S01]  /*c3b0*/  PRMT R105, R105, 0x5410, R104 ;  /* 0x0000541069697816 */ /* 0x000fe20000000068 */
[----:B------:R-:W-:Y:S01]  /*c3c0*/  FADD.FTZ R174, R172, R174 ;  /* 0x000000aeacae7221 */ /* 0x000fe20000010000 */
[----:B------:R-:W-:Y:S01]  /*c3d0*/  PRMT R104, R225, 0x7632, R104 ;  /* 0x00007632e1687816 */ /* 0x000fe20000000068 */
[C---:B----4-:R-:W-:Y:S03]  /*c3e0*/  HMMA.16816.F32 R76, R136.reuse, R100, R76 ;  /* 0x00000064884c723c */ /* 0x050fe6000000184c */
[----:B------:R-:W-:Y:S01]  /*c3f0*/  MOV R100, R112 ;  /* 0x0000007000647202 */ /* 0x000fe20000000f00 */
[----:B------:R-:W-:Y:S01]  /*c400*/  FADD.FTZ R173, R171, R173 ;  /* 0x000000adabad7221 */ /* 0x000fe20000010000 */
[----:B------:R-:W-:Y:S01]  /*c410*/  LDSM.16.MT88.4 R112, [R167+0xc800] ;  /* 0x00c80000a770783b */ /* 0x000fe20000004200 */
[----:B------:R-:W-:Y:S02]  /*c420*/  LOP3.LUT R140, R105, 0xff00ff, RZ, 0xc0, !PT ;  /* 0x00ff00ff698c7812 */ /* 0x000fe400078ec0ff */
[C---:B------:R-:W-:Y:S03]  /*c430*/  HMMA.16816.F32 R80, R136.reuse, R102, R80 ;  /* 0x000000668850723c */ /* 0x040fe60000001850 */
[----:B------:R-:W-:Y:S02]  /*c440*/  LOP3.LUT R107, R100, 0xff, RZ, 0xc0, !PT ;  /* 0x000000ff646b7812 */ /* 0x000fe400078ec0ff */
[----:B------:R-:W1:Y:S01]  /*c450*/  LDSM.16.MT88.4 R100, [R168+0x4000] ;  /* 0x00400000a864783b */ /* 0x000e620000004200 */
[----:B------:R-:W-:Y:S02]  /*c460*/  MOV R0, R132 ;  /* 0x0000008400007202 */ /* 0x000fe40000000f00 */
[C---:B---3--:R-:W-:Y:S03]  /*c470*/  HMMA.16816.F32 R84, R136.reuse, R108, R84 ;  /* 0x0000006c8854723c */ /* 0x048fe60000001854 */
[----:B------:R-:W-:Y:S02]  /*c480*/  PRMT R106, R107, 0x5410, R106 ;  /* 0x000054106b6a7816 */ /* 0x000fe4000000006a */
[----:B------:R-:W-:Y:S02]  /*c490*/  SHF.R.U32.HI R107, RZ, 0x18, R225 ;  /* 0x00000018ff6b7819 */ /* 0x000fe400000116e1 */
[----:B------:R3:W4:Y:S01]  /*c4a0*/  MUFU.EX2 R225, R142 ;  /* 0x0000008e00e17308 */ /* 0x0007220000000800 */
[C---:B------:R-:W-:Y:S01]  /*c4b0*/  HMMA.16816.F32 R88, R136.reuse, R110, R88 ;  /* 0x0000006e8858723c */ /* 0x040fe20000001858 */
[----:B------:R-:W5:Y:S02]  /*c4c0*/  LDSM.16.MT88.4 R108, [R160+0xc800] ;  /* 0x00c80000a06c783b */ /* 0x000f640000004200 */
[--C-:B------:R-:W-:Y:S02]  /*c4d0*/  HSET2.LE.AND R106, R106, R161.reuse, PT ;  /* 0x000000a16a6a7233 */ /* 0x100fe40003803000 */
[----:B---3--:R-:W-:Y:S02]  /*c4e0*/  LOP3.LUT R142, R104, 0xff, RZ, 0xc0, !PT ;  /* 0x000000ff688e7812 */ /* 0x008fe400078ec0ff */
[----:B--2---:R-:W-:Y:S02]  /*c4f0*/  F2FP.F16.F32.PACK_AB R104, R179, R215 ;  /* 0x000000d7b368723e */ /* 0x004fe400000000ff */
[----:B------:R-:W-:Y:S02]  /*c500*/  PRMT R105, R142, 0x5410, R107 ;  /* 0x000054108e697816 */ /* 0x000fe4000000006b */
[----:B------:R-:W-:Y:S02]  /*c510*/  LOP3.LUT R106, R104, R106, RZ, 0xc0, !PT ;  /* 0x0000006a686a7212 */ /* 0x000fe400078ec0ff */
[--C-:B------:R-:W-:Y:S02]  /*c520*/  HSET2.LE.AND R107, R140, R161.reuse, PT ;  /* 0x000000a18c6b7233 */ /* 0x100fe40003803000 */
[----:B------:R-:W2:Y:S01]  /*c530*/  LDSM.16.MT88.4 R140, [R166+0x2800] ;  /* 0x00280000a68c783b */ /* 0x000ea20000004200 */
[--C-:B------:R-:W-:Y:S01]  /*c540*/  HSET2.LE.AND R104, R144, R161.reuse, PT ;  /* 0x000000a190687233 */ /* 0x100fe20003803000 */
[C---:B-1----:R-:W-:Y:S03]  /*c550*/  HMMA.16816.F32 R92, R136.reuse, R100, R92 ;  /* 0x00000064885c723c */ /* 0x042fe6000000185c */
[--C-:B------:R-:W-:Y:S02]  /*c560*/  HSET2.LE.AND R105, R105, R161.reuse, PT ;  /* 0x000000a169697233 */ /* 0x100fe40003803000 */
[----:B------:R-:W-:Y:S02]  /*c570*/  F2FP.F16.F32.PACK_AB R100, R222, R223 ;  /* 0x000000dfde64723e */ /* 0x000fe400000000ff */
[----:B----4-:R-:W-:Y:S01]  /*c580*/  F2FP.F16.F32.PACK_AB R101, R225, R224 ;  /* 0x000000e0e165723e */ /* 0x010fe200000000ff */
[----:B------:R-:W-:Y:S03]  /*c590*/  HMMA.16816.F32 R96, R136, R102, R96 ;  /* 0x000000668860723c */ /* 0x000fe60000001860 */
[----:B------:R-:W-:Y:S01]  /*c5a0*/  F2FP.F16.F32.PACK_AB R144, R226, R227 ;  /* 0x000000e3e290723e */ /* 0x000fe200000000ff */
[----:B------:R-:W-:Y:S01]  /*c5b0*/  FADD.FTZ R224, R224, R174 ;  /* 0x000000aee0e07221 */ /* 0x000fe20000010000 */
[----:B------:R-:W-:Y:S01]  /*c5c0*/  LOP3.LUT R107, R100, R107, RZ, 0xc0, !PT ;  /* 0x0000006b646b7212 */ /* 0x000fe200078ec0ff */
[----:B------:R-:W-:Y:S01]  /*c5d0*/  FADD.FTZ R227, R227, R173 ;  /* 0x000000ade3e37221 */ /* 0x000fe20000010000 */
[----:B------:R-:W-:Y:S01]  /*c5e0*/  LOP3.LUT R104, R101, R104, RZ, 0xc0, !PT ;  /* 0x0000006865687212 */ /* 0x000fe200078ec0ff */
[----:B------:R-:W-:Y:S01]  /*c5f0*/  FADD.FTZ R224, R225, R224 ;  /* 0x000000e0e1e07221 */ /* 0x000fe20000010000 */
[----:B------:R-:W-:Y:S01]  /*c600*/  LOP3.LUT R105, R144, R105, RZ, 0xc0, !PT ;  /* 0x0000006990697212 */ /* 0x000fe200078ec0ff */
[----:B------:R-:W1:Y:S01]  /*c610*/  LDSM.16.MT88.4 R100, [R168+0x2800] ;  /* 0x00280000a864783b */ /* 0x000e620000004200 */
[----:B------:R-:W-:Y:S01]  /*c620*/  FADD.FTZ R227, R226, R227 ;  /* 0x000000e3e2e37221 */ /* 0x000fe20000010000 */
[----:B------:R-:W-:Y:S03]  /*c630*/  FADD.FTZ R215, R215, R224 ;  /* 0x000000e0d7d77221 */ /* 0x000fe60000010000 */
[----:B------:R-:W-:Y:S01]  /*c640*/  FADD.FTZ R223, R223, R227 ;  /* 0x000000e3dfdf7221 */ /* 0x000fe20000010000 */
[C---:B-----5:R-:W-:Y:S05]  /*c650*/  HMMA.16816.F32 R4, R104.reuse, R108, R4 ;  /* 0x0000006c6804723c */ /* 0x060fea0000001804 */
[----:B------:R-:W-:Y:S01]  /*c660*/  FADD.FTZ R215, R179, R215 ;  /* 0x000000d7b3d77221 */ /* 0x000fe20000010000 */
[----:B------:R-:W-:Y:S02]  /*c670*/  FADD.FTZ R223, R222, R223 ;  /* 0x000000dfdedf7221 */ /* 0x000fe40000010000 */
[C---:B------:R-:W-:Y:S01]  /*c680*/  HMMA.16816.F32 R8, R104.reuse, R110, R8 ;  /* 0x0000006e6808723c */ /* 0x040fe20000001808 */
[----:B------:R-:W3:Y:S07]  /*c690*/  LDSM.16.MT88.4 R108, [R160+0x10800] ;  /* 0x01080000a06c783b */ /* 0x000eee0000004200 */
[C---:B------:R-:W-:Y:S03]  /*c6a0*/  HMMA.16816.F32 R12, R104.reuse, R112, R12 ;  /* 0x00000070680c723c */ /* 0x040fe6000000180c */
[----:B------:R-:W-:Y:S02]  /*c6b0*/  LOP3.LUT R112, R213, R219, R207, 0x96, !PT ;  /* 0x000000dbd5707212 */ /* 0x000fe400078e96cf */
[----:B------:R-:W-:Y:S03]  /*c6c0*/  IADD3 R207, PT, PT, R207, -0x2, RZ ;  /* 0xfffffffecfcf7810 */ /* 0x000fe60007ffe0ff */
[C---:B------:R-:W-:Y:S08]  /*c6d0*/  HMMA.16816.F32 R16, R104.reuse, R114, R16 ;  /* 0x000000726810723c */ /* 0x040ff00000001810 */
[C---:B------:R-:W-:Y:S03]  /*c6e0*/  HMMA.16816.F32 R20, R104.reuse, R116, R20 ;  /* 0x000000746814723c */ /* 0x040fe60000001814 */
[----:B------:R-:W-:Y:S02]  /*c6f0*/  IMAD.WIDE.U32 R116, R112, -0x326172a9, RZ ;  /* 0xcd9e8d5770747825 */ /* 0x000fe400078e00ff */
[----:B------:R-:W4:Y:S03]  /*c700*/  LDSM.16.MT88.4 R112, [R167+0x10800] ;  /* 0x01080000a770783b */ /* 0x000f260000004200 */
[C---:B------:R-:W-:Y:S03]  /*c710*/  HMMA.16816.F32 R24, R104.reuse, R118, R24 ;  /* 0x000000766818723c */ /* 0x040fe60000001818 */
[----:B------:R-:W-:Y:S02]  /*c720*/  LOP3.LUT R234, R216, R234, R117, 0x96, !PT ;  /* 0x000000ead8ea7212 */ /* 0x000fe400078e9675 */
[----:B------:R-:W-:Y:S03]  /*c730*/  LOP3.LUT R116, R201, R233, R116, 0x96, !PT ;  /* 0x000000e9c9747212 */ /* 0x000fe600078e9674 */
[C---:B------:R-:W-:Y:S03]  /*c740*/  HMMA.16816.F32 R28, R104.reuse, R120, R28 ;  /* 0x00000078681c723c */ /* 0x040fe6000000181c */
[----:B------:R-:W-:Y:S04]  /*c750*/  IMAD.WIDE.U32 R240, R234, -0x2daee0ad, RZ ;  /* 0xd2511f53eaf07825 */ /* 0x000fe800078e00ff */
[--C-:B------:R-:W-:Y:S01]  /*c760*/  FFMA.FTZ R234, R146, UR4, -R152.reuse ;  /* 0x0000000492ea7c23 */ /* 0x100fe20008010898 */
[----:B------:R-:W-:Y:S01]  /*c770*/  IMAD.WIDE.U32 R116, R116, -0x2daee0ad, RZ ;  /* 0xd2511f5374747825 */ /* 0x000fe200078e00ff */
[C---:B------:R-:W-:Y:S04]  /*c780*/  HMMA.16816.F32 R32, R104.reuse, R122, R32 ;  /* 0x0000007a6820723c */ /* 0x040fe80000001820 */
[----:B------:R-:W-:Y:S01]  /*c790*/  MUFU.EX2 R234, R234 ;  /* 0x000000ea00ea7308 */ /* 0x000fe20000000800 */
[----:B------:R-:W-:Y:S02]  /*c7a0*/  LOP3.LUT R232, R202, R232, R241, 0x96, !PT ;  /* 0x000000e8cae87212 */ /* 0x000fe400078e96f1 */
[----:B------:R-:W-:Y:S01]  /*c7b0*/  LOP3.LUT R240, R231, R240, R117, 0x96, !PT ;  /* 0x000000f0e7f07212 */ /* 0x000fe200078e9675 */
[--C-:B------:R-:W-:Y:S01]  /*c7c0*/  FFMA.FTZ R231, R157, UR4, -R152.reuse ;  /* 0x000000049de77c23 */ /* 0x100fe20008010898 */
[C---:B------:R-:W-:Y:S03]  /*c7d0*/  HMMA.16816.F32 R36, R104.reuse, R124, R36 ;  /* 0x0000007c6824723c */ /* 0x040fe60000001824 */
[----:B------:R-:W-:Y:S02]  /*c7e0*/  IMAD.WIDE.U32 R232, R232, -0x326172a9, RZ ;  /* 0xcd9e8d57e8e87825 */ /* 0x000fe400078e00ff */
[----:B------:R-:W-:Y:S02]  /*c7f0*/  MUFU.EX2 R231, R231 ;  /* 0x000000e700e77308 */ /* 0x000fe40000000800 */
[----:B------:R-:W-:Y:S01]  /*c800*/  IMAD.WIDE.U32 R240, R240, -0x326172a9, RZ ;  /* 0xcd9e8d57f0f07825 */ /* 0x000fe200078e00ff */
[C---:B------:R-:W-:Y:S01]  /*c810*/  HMMA.16816.F32 R40, R104.reuse, R126, R40 ;  /* 0x0000007e6828723c */ /* 0x040fe20000001828 */
[----:B------:R-:W-:Y:S02]  /*c820*/  LDSM.16.MT88.4 R124, [R168+0x1000] ;  /* 0x00100000a87c783b */ /* 0x000fe40000004200 */
[----:B------:R-:W-:Y:S01]  /*c830*/  LOP3.LUT R230, R200, R230, R233, 0x96, !PT ;  /* 0x000000e6c8e67212 */ /* 0x000fe200078e96e9 */
[----:B------:R-:W-:Y:S01]  /*c840*/  FFMA.FTZ R233, R147, UR4, -R149 ;  /* 0x0000000493e97c23 */ /* 0x000fe20008010895 */
[----:B------:R-:W-:Y:S01]  /*c850*/  LOP3.LUT R242, R229, R232, R241, 0x96, !PT ;  /* 0x000000e8e5f27212 */ /* 0x000fe200078e96f1 */
[--C-:B------:R-:W-:Y:S01]  /*c860*/  FFMA.FTZ R229, R163, UR4, -R149.reuse ;  /* 0x00000004a3e57c23 */ /* 0x100fe20008010895 */
[--C-:B------:R-:W-:Y:S01]  /*c870*/  FFMA.FTZ R232, R156, UR4, -R149.reuse ;  /* 0x000000049ce87c23 */ /* 0x100fe20008010895 */
[C---:B------:R-:W-:Y:S01]  /*c880*/  HMMA.16816.F32 R44, R104.reuse, R128, R44 ;  /* 0x00000080682c723c */ /* 0x040fe2000000182c */
[----:B------:R-:W-:Y:S01]  /*c890*/  LDSM.16.MT88.4 R144, [R168+0x3000] ;  /* 0x00300000a890783b */ /* 0x000fe20000004200 */
[----:B------:R-:W-:Y:S01]  /*c8a0*/  MUFU.EX2 R233, R233 ;  /* 0x000000e900e97308 */ /* 0x000fe20000000800 */
[----:B------:R-:W-:Y:S01]  /*c8b0*/  FFMA.FTZ R149, R148, UR4, -R149 ;  /* 0x0000000494957c23 */ /* 0x000fe20008010895 */
[----:B------:R-:W-:Y:S04]  /*c8c0*/  IMAD.WIDE.U32 R242, R242, -0x2daee0ad, RZ ;  /* 0xd2511f53f2f27825 */ /* 0x000fe800078e00ff */
[--C-:B------:R-:W-:Y:S01]  /*c8d0*/  FFMA.FTZ R241, R134, UR4, -R152.reuse ;  /* 0x0000000486f17c23 */ /* 0x100fe20008010898 */
[C---:B------:R-:W-:Y:S01]  /*c8e0*/  HMMA.16816.F32 R48, R104.reuse, R130, R48 ;  /* 0x000000826830723c */ /* 0x040fe20000001830 */
[----:B------:R-:W-:Y:S02]  /*c8f0*/  LDSM.16.MT88.4 R128, [R160+0xf000] ;  /* 0x00f00000a080783b */ /* 0x000fe40000004200 */
[----:B------:R-:W-:Y:S05]  /*c900*/  MUFU.EX2 R134, R149 ;  /* 0x0000009500867308 */ /* 0x000fea0000000800 */
[C---:B--2---:R-:W-:Y:S05]  /*c910*/  HMMA.16816.F32 R52, R104.reuse, R140, R52 ;  /* 0x0000008c6834723c */ /* 0x044fea0000001834 */
[----:B------:R-:W2:Y:S03]  /*c920*/  MUFU.EX2 R229, R229 ;  /* 0x000000e500e57308 */ /* 0x000ea60000000800 */
[C---:B------:R-:W-:Y:S07]  /*c930*/  HMMA.16816.F32 R56, R104.reuse, R142, R56 ;  /* 0x0000008e6838723c */ /* 0x040fee0000001838 */
[----:B------:R-:W5:Y:S01]  /*c940*/  MUFU.EX2 R232, R232 ;  /* 0x000000e800e87308 */ /* 0x000f620000000800 */
[C---:B-1----:R-:W-:Y:S09]  /*c950*/  HMMA.16816.F32 R60, R104.reuse, R100, R60 ;  /* 0x00000064683c723c */ /* 0x042ff2000000183c */
[----:B------:R-:W-:Y:S01]  /*c960*/  MUFU.EX2 R241, R241 ;  /* 0x000000f100f17308 */ /* 0x000fe20000000800 */
[C---:B------:R-:W-:Y:S01]  /*c970*/  HMMA.16816.F32 R64, R104.reuse, R102, R64 ;  /* 0x000000666840723c */ /* 0x040fe20000001840 */
[----:B------:R-:W1:Y:S07]  /*c980*/  LDSM.16.MT88.4 R100, [R166+0x4800] ;  /* 0x00480000a664783b */ /* 0x000e6e0000004200 */
[C---:B---3--:R-:W-:Y:S03]  /*c990*/  HMMA.16816.F32 R68, R104.reuse, R108, R68 ;  /* 0x0000006c6844723c */ /* 0x048fe60000001844 */
[----:B------:R-:W-:Y:S04]  /*c9a0*/  IMAD.WIDE.U32 R108, R230, -0x2daee0ad, RZ ;  /* 0xd2511f53e66c7825 */ /* 0x000fe800078e00ff */
[----:B------:R-:W-:Y:S01]  /*c9b0*/  FFMA.FTZ R230, R158, UR4, -R152 ;  /* 0x000000049ee67c23 */ /* 0x000fe20008010898 */
[C---:B------:R-:W-:Y:S05]  /*c9c0*/  HMMA.16816.F32 R72, R104.reuse, R110, R72 ;  /* 0x0000006e6848723c */ /* 0x040fea0000001848 */
[----:B------:R-:W3:Y:S01]  /*c9d0*/  MUFU.EX2 R230, R230 ;  /* 0x000000e600e67308 */ /* 0x000ee20000000800 */
[----:B------:R-:W-:Y:S02]  /*c9e0*/  LOP3.LUT R117, R159, R108, R243, 0x96, !PT ;  /* 0x0000006c9f757212 */ /* 0x000fe400078e96f3 */
[----:B------:R-:W-:Y:S02]  /*c9f0*/  LOP3.LUT R158, R162, R116, R109, 0x96, !PT ;  /* 0x00000074a29e7212 */ /* 0x000fe400078e966d */
[----:B------:R-:W2:Y:S01]  /*ca00*/  LDSM.16.MT88.4 R108, [R168+0x4800] ;  /* 0x00480000a86c783b */ /* 0x000ea20000004200 */
[C---:B----4-:R-:W-:Y:S03]  /*ca10*/  HMMA.16816.F32 R76, R104.reuse, R112, R76 ;  /* 0x00000070684c723c */ /* 0x050fe6000000184c */
[----:B------:R-:W-:Y:S04]  /*ca20*/  IMAD.WIDE.U32 R116, R117, -0x326172a9, RZ ;  /* 0xcd9e8d5775747825 */ /* 0x000fe800078e00ff */
[----:B------:R-:W-:Y:S01]  /*ca30*/  IMAD.WIDE.U32 R158, R158, -0x326172a9, RZ ;  /* 0xcd9e8d579e9e7825 */ /* 0x000fe200078e00ff */
[C---:B------:R-:W-:Y:S03]  /*ca40*/  HMMA.16816.F32 R80, R104.reuse, R114, R80 ;  /* 0x000000726850723c */ /* 0x040fe60000001850 */
[C---:B------:R-:W-:Y:S02]  /*ca50*/  PRMT R137, R116.reuse, 0x7773, RZ ;  /* 0x0000777374897816 */ /* 0x040fe400000000ff */
[----:B------:R-:W-:Y:S02]  /*ca60*/  PRMT R112, R116, 0x7772, RZ ;  /* 0x0000777274707816 */ /* 0x000fe400000000ff */
[----:B------:R-:W-:Y:S01]  /*ca70*/  LOP3.LUT R138, R190, R158, R117, 0x96, !PT ;  /* 0x0000009ebe8a7212 */ /* 0x000fe200078e9675 */
[C---:B-1----:R-:W-:Y:S03]  /*ca80*/  HMMA.16816.F32 R84, R104.reuse, R100, R84 ;  /* 0x000000646854723c */ /* 0x042fe60000001854 */
[----:B------:R-:W-:Y:S02]  /*ca90*/  PRMT R137, R112, 0x5410, R137 ;  /* 0x0000541070897816 */ /* 0x000fe40000000089 */
[----:B------:R-:W1:Y:S01]  /*caa0*/  LDSM.16.MT88.4 R112, [R160+0xd000] ;  /* 0x00d00000a070783b */ /* 0x000e620000004200 */
[----:B------:R-:W-:Y:S02]  /*cab0*/  MOV R122, R116 ;  /* 0x00000074007a7202 */ /* 0x000fe40000000f00 */
[C---:B------:R-:W-:Y:S03]  /*cac0*/  HMMA.16816.F32 R88, R104.reuse, R102, R88 ;  /* 0x000000666858723c */ /* 0x040fe60000001858 */
[----:B------:R-:W-:Y:S02]  /*cad0*/  LOP3.LUT R123, R138, 0xffff, RZ, 0xc0, !PT ;  /* 0x0000ffff8a7b7812 */ /* 0x000fe400078ec0ff */
[----:B------:R-:W-:Y:S02]  /*cae0*/  PRMT R136, R116, 0x7771, RZ ;  /* 0x0000777174887816 */ /* 0x000fe400000000ff */
[----:B------:R-:W-:Y:S01]  /*caf0*/  LOP3.LUT R122, R122, 0xff, RZ, 0xc0, !PT ;  /* 0x000000ff7a7a7812 */ /* 0x000fe200078ec0ff */
[----:B------:R-:W4:Y:S01]  /*cb00*/  LDSM.16.MT88.4 R116, [R167+0xd000] ;  /* 0x00d00000a774783b */ /* 0x000f220000004200 */
[----:B------:R-:W-:Y:S02]  /*cb10*/  SHF.R.U32.HI R123, RZ, 0x8, R123 ;  /* 0x00000008ff7b7819 */ /* 0x000fe4000001167b */
[C---:B------:R-:W-:Y:S02]  /*cb20*/  LOP3.LUT R120, R138.reuse, 0xff, RZ, 0xc0, !PT ;  /* 0x000000ff8a787812 */ /* 0x040fe400078ec0ff */
[----:B------:R-:W-:Y:S01]  /*cb30*/  PRMT R121, R138, 0x7632, R121 ;  /* 0x000076328a797816 */ /* 0x000fe20000000079 */
[C---:B--2---:R-:W-:Y:S03]  /*cb40*/  HMMA.16816.F32 R92, R104.reuse, R108, R92 ;  /* 0x0000006c685c723c */ /* 0x044fe6000000185c */
[----:B------:R-:W-:Y:S02]  /*cb50*/  PRMT R136, R122, 0x5410, R136 ;  /* 0x000054107a887816 */ /* 0x000fe40000000088 */
[----:B------:R-:W-:Y:S02]  /*cb60*/  PRMT R120, R120, 0x5410, R123 ;  /* 0x0000541078787816 */ /* 0x000fe4000000007b */
[----:B------:R-:W-:Y:S01]  /*cb70*/  LOP3.LUT R121, R121, 0xff, RZ, 0xc0, !PT ;  /* 0x000000ff79797812 */ /* 0x000fe200078ec0ff */
[----:B------:R-:W-:Y:S01]  /*cb80*/  HMMA.16816.F32 R96, R104, R110, R96 ;  /* 0x0000006e6860723c */ /* 0x000fe20000001860 */
[----:B------:R-:W-:Y:S02]  /*cb90*/  LDSM.16.MT88.4 R104, [R160+0x11000] ;  /* 0x01100000a068783b */ /* 0x000fe40000004200 */
[----:B------:R-:W-:Y:S02]  /*cba0*/  SHF.R.U32.HI R138, RZ, 0x18, R138 ;  /* 0x00000018ff8a7819 */ /* 0x000fe4000001168a */
[--C-:B------:R-:W-:Y:S02]  /*cbb0*/  HSET2.LE.AND R100, R120, R161.reuse, PT ;  /* 0x000000a178647233 */ /* 0x100fe40003803000 */
[--C-:B------:R-:W-:Y:S02]  /*cbc0*/  HSET2.LE.AND R102, R136, R161.reuse, PT ;  /* 0x000000a188667233 */ /* 0x100fe40003803000 */
[----:B------:R-:W-:Y:S02]  /*cbd0*/  PRMT R138, R121, 0x5410, R138 ;  /* 0x00005410798a7816 */ /* 0x000fe4000000008a */
[----:B------:R-:W-:Y:S01]  /*cbe0*/  LOP3.LUT R140, R137, 0xff00ff, RZ, 0xc0, !PT ;  /* 0x00ff00ff898c7812 */ /* 0x000fe200078ec0ff */
[----:B------:R-:W2:Y:S01]  /*cbf0*/  LDSM.16.MT88.4 R120, [R166+0x1000] ;  /* 0x00100000a678783b */ /* 0x000ea20000004200 */
[----:B------:R-:W-:Y:S01]  /*cc00*/  F2FP.F16.F32.PACK_AB R101, R229, R228 ;  /* 0x000000e4e565723e */ /* 0x000fe200000000ff */
[----:B------:R-:W-:Y:S01]  /*cc10*/  FADD.FTZ R228, R228, R215 ;  /* 0x000000d7e4e47221 */ /* 0x000fe20000010000 */
[----:B-----5:R-:W-:Y:S02]  /*cc20*/  F2FP.F16.F32.PACK_AB R103, R233, R232 ;  /* 0x000000e8e967723e */ /* 0x020fe400000000ff */
[----:B------:R-:W-:Y:S01]  /*cc30*/  LOP3.LUT R100, R101, R100, RZ, 0xc0, !PT ;  /* 0x0000006465647212 */ /* 0x000fe200078ec0ff */
[----:B------:R-:W-:Y:S01]  /*cc40*/  FADD.FTZ R228, R229, R228 ;  /* 0x000000e4e5e47221 */ /* 0x000fe20000010000 */
[----:B------:R-:W-:Y:S02]  /*cc50*/  LOP3.LUT R102, R103, R102, RZ, 0xc0, !PT ;  /* 0x0000006667667212 */ /* 0x000fe400078ec0ff */
[--C-:B------:R-:W-:Y:S01]  /*cc60*/  HSET2.LE.AND R101, R138, R161.reuse, PT ;  /* 0x000000a18a657233 */ /* 0x100fe20003803000 */
[----:B------:R-:W-:Y:S01]  /*cc70*/  FADD.FTZ R232, R232, R228 ;  /* 0x000000e4e8e87221 */ /* 0x000fe20000010000 */
[--C-:B------:R-:W-:Y:S02]  /*cc80*/  HSET2.LE.AND R103, R140, R161.reuse, PT ;  /* 0x000000a18c677233 */ /* 0x100fe40003803000 */
[----:B---3--:R-:W-:Y:S01]  /*cc90*/  F2FP.F16.F32.PACK_AB R136, R231, R230 ;  /* 0x000000e6e788723e */ /* 0x008fe200000000ff */
[----:B------:R-:W-:Y:S01]  /*cca0*/  LDSM.16.MT88.4 R140, [R166+0x3000] ;  /* 0x00300000a68c783b */ /* 0x000fe20000004200 */
[----:B------:R-:W-:Y:S01]  /*ccb0*/  F2FP.F16.F32.PACK_AB R108, R237, R234 ;  /* 0x000000eaed6c723e */ /* 0x000fe200000000ff */
[----:B------:R-:W-:Y:S01]  /*ccc0*/  FADD.FTZ R230, R230, R223 ;  /* 0x000000dfe6e67221 */ /* 0x000fe20000010000 */
[----:B------:R-:W-:Y:S01]  /*ccd0*/  LOP3.LUT R101, R136, R101, RZ, 0xc0, !PT ;  /* 0x0000006588657212 */ /* 0x000fe200078ec0ff */
[----:B------:R-:W-:Y:S01]  /*cce0*/  FADD.FTZ R232, R233, R232 ;  /* 0x000000e8e9e87221 */ /* 0x000fe20000010000 */
[----:B------:R-:W-:Y:S01]  /*ccf0*/  LOP3.LUT R103, R108, R103, RZ, 0xc0, !PT ;  /* 0x000000676c677212 */ /* 0x000fe200078ec0ff */
[----:B------:R-:W-:Y:S01]  /*cd00*/  FADD.FTZ R230, R231, R230 ;  /* 0x000000e6e7e67221 */ /* 0x000fe20000010000 */
[----:B------:R-:W-:Y:S01]  /*cd10*/  LOP3.LUT R158, R235, R240, R159, 0x96, !PT ;  /* 0x000000f0eb9e7212 */ /* 0x000fe200078e969f */
[----:B------:R-:W3:Y:S01]  /*cd20*/  LDSM.16.MT88.4 R136, [R167+0xf000] ;  /* 0x00f00000a788783b */ /* 0x000ee20000004200 */
[--C-:B------:R-:W-:Y:S01]  /*cd30*/  FFMA.FTZ R240, R151, UR4, -R152.reuse ;  /* 0x0000000497f07c23 */ /* 0x100fe20008010898 */
[----:B------:R-:W-:Y:S01]  /*cd40*/  MUFU.EX2 R235, R153 ;  /* 0x0000009900eb7308 */ /* 0x000fe20000000800 */
[----:B------:R-:W-:Y:S01]  /*cd50*/  FFMA.FTZ R152, R133, UR4, -R152 ;  /* 0x0000000485987c23 */ /* 0x000fe20008010898 */
[C---:B-1----:R-:W-:Y:S04]  /*cd60*/  HMMA.16816.F32 R4, R100.reuse, R112, R4 ;  /* 0x000000706404723c */ /* 0x042fe80000001804 */
[----:B------:R-:W1:Y:S01]  /*cd70*/  LDSM.16.MT88.4 R108, [R167+0x11000] ;  /* 0x01100000a76c783b */ /* 0x000e620000004200 */
[----:B------:R-:W-:Y:S03]  /*cd80*/  IMAD.WIDE.U32 R158, R158, -0x2daee0ad, RZ ;  /* 0xd2511f539e9e7825 */ /* 0x000fe600078e00ff */
[----:B------:R5:W-:Y:S01]  /*cd90*/  MUFU.EX2 R133, R152 ;  /* 0x0000009800857308 */ /* 0x000be20000000800 */
[C---:B------:R-:W-:Y:S03]  /*cda0*/  HMMA.16816.F32 R8, R100.reuse, R114, R8 ;  /* 0x000000726408723c */ /* 0x040fe60000001808 */
[----:B------:R-:W-:Y:S01]  /*cdb0*/  LOP3.LUT R242, R236, R242, R159, 0x96, !PT ;  /* 0x000000f2ecf27212 */ /* 0x000fe200078e969f */
[----:B------:R-:W1:Y:S01]  /*cdc0*/  LDSM.16.MT88.4 R112, [R166+0x5000] ;  /* 0x00500000a670783b */ /* 0x000e620000004200 */
[----:B------:R-:W-:Y:S04]  /*cdd0*/  FADD.FTZ R234, R234, R230 ;  /* 0x000000e6eaea7221 */ /* 0x000fe80000010000 */
[----:B------:R3:W-:Y:S01]  /*cde0*/  MUFU.EX2 R236, R150 ;  /* 0x0000009600ec7308 */ /* 0x0007e20000000800 */
[----:B------:R-:W-:Y:S01]  /*cdf0*/  MOV R215, R170 ;  /* 0x000000aa00d77202 */ /* 0x000fe20000000f00 */
[C---:B----4-:R-:W-:Y:S03]  /*ce00*/  HMMA.16816.F32 R12, R100.reuse, R116, R12 ;  /* 0x00000074640c723c */ /* 0x050fe6000000180c */
[----:B------:R-:W-:Y:S05]  /*ce10*/  FADD.FTZ R234, R237, R234 ;  /* 0x000000eaedea7221 */ /* 0x000fea0000010000 */
[----:B------:R-:W4:Y:S01]  /*ce20*/  MUFU.EX2 R240, R240 ;  /* 0x000000f000f07308 */ /* 0x000f220000000800 */
[----:B-----5:R-:W-:Y:S01]  /*ce30*/  LDSM.16.MT88.4 R152, [R166+0x3800] ;  /* 0x00380000a698783b */ /* 0x020fe20000004200 */
[C---:B------:R-:W-:Y:S07]  /*ce40*/  HMMA.16816.F32 R16, R100.reuse, R118, R16 ;  /* 0x000000766410723c */ /* 0x040fee0000001810 */
[----:B------:R-:W-:Y:S01]  /*ce50*/  LDSM.16.MT88.4 R116, [R167+0xd800] ;  /* 0x00d80000a774783b */ /* 0x000fe20000004200 */
[C---:B--2---:R-:W-:Y:S03]  /*ce60*/  HMMA.16816.F32 R20, R100.reuse, R120, R20 ;  /* 0x000000786414723c */ /* 0x044fe60000001814 */
[----:B------:R-:W-:Y:S02]  /*ce70*/  MOV R121, R158 ;  /* 0x0000009e00797202 */ /* 0x000fe40000000f00 */
[----:B------:R-:W-:Y:S02]  /*ce80*/  PRMT R120, R158, 0x7771, RZ ;  /* 0x000077719e787816 */ /* 0x000fe400000000ff */
[----:B---3--:R-:W-:Y:S01]  /*ce90*/  LDSM.16.MT88.4 R148, [R167+0xf800] ;  /* 0x00f80000a794783b */ /* 0x008fe20000004200 */
[C---:B------:R-:W-:Y:S03]  /*cea0*/  HMMA.16816.F32 R24, R100.reuse, R122, R24 ;  /* 0x0000007a6418723c */ /* 0x040fe60000001818 */
[----:B------:R-:W-:Y:S04]  /*ceb0*/  LOP3.LUT R121, R121, 0xff, RZ, 0xc0, !PT ;  /* 0x000000ff79797812 */ /* 0x000fe800078ec0ff */
[----:B------:R-:W-:Y:S01]  /*cec0*/  PRMT R120, R121, 0x5410, R120 ;  /* 0x0000541079787816 */ /* 0x000fe20000000078 */
[C---:B------:R-:W-:Y:S08]  /*ced0*/  HMMA.16816.F32 R28, R100.reuse, R124, R28 ;  /* 0x0000007c641c723c */ /* 0x040ff0000000181c */
[C---:B------:R-:W-:Y:S01]  /*cee0*/  HMMA.16816.F32 R32, R100.reuse, R126, R32 ;  /* 0x0000007e6420723c */ /* 0x040fe20000001820 */
[----:B------:R-:W-:Y:S07]  /*cef0*/  LDSM.16.MT88.4 R124, [R160+0xd800] ;  /* 0x00d80000a07c783b */ /* 0x000fee0000004200 */
[C---:B------:R-:W-:Y:S08]  /*cf00*/  HMMA.16816.F32 R36, R100.reuse, R128, R36 ;  /* 0x000000806424723c */ /* 0x040ff00000001824 */
[C---:B------:R-:W-:Y:S08]  /*cf10*/  HMMA.16816.F32 R40, R100.reuse, R130, R40 ;  /* 0x000000826428723c */ /* 0x040ff00000001828 */
[C---:B------:R-:W-:Y:S03]  /*cf20*/  HMMA.16816.F32 R44, R100.reuse, R136, R44 ;  /* 0x00000088642c723c */ /* 0x040fe6000000182c */
[----:B------:R-:W-:Y:S02]  /*cf30*/  SHF.R.U32.HI R137, RZ, 0x18, R242 ;  /* 0x00000018ff897819 */ /* 0x000fe400000116f2 */
[----:B------:R-:W-:Y:S03]  /*cf40*/  LOP3.LUT R136, R242, 0xffff, RZ, 0xc0, !PT ;  /* 0x0000fffff2887812 */ /* 0x000fe600078ec0ff */
[C---:B------:R-:W-:Y:S03]  /*cf50*/  HMMA.16816.F32 R48, R100.reuse, R138, R48 ;  /* 0x0000008a6430723c */ /* 0x040fe60000001830 */
[--C-:B------:R-:W-:Y:S02]  /*cf60*/  HSET2.LE.AND R138, R120, R161.reuse, PT ;  /* 0x000000a1788a7233 */ /* 0x100fe40003803000 */
[----:B------:R-:W-:Y:S03]  /*cf70*/  SHF.R.U32.HI R136, RZ, 0x8, R136 ;  /* 0x00000008ff887819 */ /* 0x000fe60000011688 */
        /* <DEDUP_REMOVED lines=9> */
[C---:B-1----:R-:W-:Y:S08]  /*d010*/  HMMA.16816.F32 R76, R100.reuse, R108, R76 ;  /* 0x0000006c644c723c */ /* 0x042ff0000000184c */
[C---:B------:R-:W-:Y:S01]  /*d020*/  HMMA.16816.F32 R80, R100.reuse, R110, R80 ;  /* 0x0000006e6450723c */ /* 0x040fe20000001850 */
[----:B------:R-:W1:Y:S07]  /*d030*/  LDSM.16.MT88.4 R108, [R166+0x1800] ;  /* 0x00180000a66c783b */ /* 0x000e6e0000004200 */
[C---:B------:R-:W-:Y:S03]  /*d040*/  HMMA.16816.F32 R84, R100.reuse, R112, R84 ;  /* 0x000000706454723c */ /* 0x040fe60000001854 */
[C---:B------:R-:W-:Y:S02]  /*d050*/  PRMT R113, R158.reuse, 0x7773, RZ ;  /* 0x000077739e717816 */ /* 0x040fe400000000ff */
[----:B------:R-:W-:Y:S02]  /*d060*/  PRMT R112, R158, 0x7772, RZ ;  /* 0x000077729e707816 */ /* 0x000fe400000000ff */
[----:B------:R-:W3:Y:S01]  /*d070*/  LDSM.16.MT88.4 R156, [R168+0x3800] ;  /* 0x00380000a89c783b */ /* 0x000ee20000004200 */
[C---:B------:R-:W-:Y:S03]  /*d080*/  HMMA.16816.F32 R88, R100.reuse, R114, R88 ;  /* 0x000000726458723c */ /* 0x040fe60000001858 */
[C---:B------:R-:W-:Y:S02]  /*d090*/  PRMT R114, R242.reuse, 0x7632, R114 ;  /* 0x00007632f2727816 */ /* 0x040fe40000000072 */
[----:B------:R-:W-:Y:S02]  /*d0a0*/  LOP3.LUT R115, R242, 0xff, RZ, 0xc0, !PT ;  /* 0x000000fff2737812 */ /* 0x000fe400078ec0ff */
[----:B------:R-:W-:Y:S01]  /*d0b0*/  LOP3.LUT R114, R114, 0xff, RZ, 0xc0, !PT ;  /* 0x000000ff72727812 */ /* 0x000fe200078ec0ff */
[C---:B--2---:R-:W-:Y:S03]  /*d0c0*/  HMMA.16816.F32 R92, R100.reuse, R104, R92 ;  /* 0x00000068645c723c */ /* 0x044fe6000000185c */
[----:B------:R-:W-:Y:S02]  /*d0d0*/  PRMT R137, R114, 0x5410, R137 ;  /* 0x0000541072897816 */ /* 0x000fe40000000089 */
[----:B------:R-:W-:Y:S02]  /*d0e0*/  PRMT R112, R112, 0x5410, R113 ;  /* 0x0000541070707816 */ /* 0x000fe40000000071 */
[----:B------:R-:W-:Y:S01]  /*d0f0*/  PRMT R136, R115, 0x5410, R136 ;  /* 0x0000541073887816 */ /* 0x000fe20000000088 */
[----:B------:R-:W-:Y:S03]  /*d100*/  HMMA.16816.F32 R96, R100, R106, R96 ;  /* 0x0000006a6460723c */ /* 0x000fe60000001860 */
[--C-:B------:R-:W-:Y:S02]  /*d110*/  HSET2.LE.AND R137, R137, R161.reuse, PT ;  /* 0x000000a189897233 */ /* 0x100fe40003803000 */
[----:B------:R-:W-:Y:S02]  /*d120*/  LOP3.LUT R139, R112, 0xff00ff, RZ, 0xc0, !PT ;  /* 0x00ff00ff708b7812 */ /* 0x000fe400078ec0ff */
[C---:B----4-:R-:W-:Y:S01]  /*d130*/  F2FP.F16.F32.PACK_AB R104, R240.reuse, R235 ;  /* 0x000000ebf068723e */ /* 0x050fe200000000ff */
[----:B------:R-:W-:Y:S01]  /*d140*/  FADD.FTZ R235, R235, R234 ;  /* 0x000000eaebeb7221 */ /* 0x000fe20000010000 */
[--C-:B------:R-:W-:Y:S02]  /*d150*/  HSET2.LE.AND R136, R136, R161.reuse, PT ;  /* 0x000000a188887233 */ /* 0x100fe40003803000 */
[----:B------:R-:W-:Y:S01]  /*d160*/  HSET2.LE.AND R139, R139, R161, PT ;  /* 0x000000a18b8b7233 */ /* 0x000fe20003803000 */
[----:B------:R-:W-:Y:S01]  /*d170*/  FADD.FTZ R211, R240, R235 ;  /* 0x000000ebf0d37221 */ /* 0x000fe20000010000 */
[----:B------:R-:W-:Y:S01]  /*d180*/  LOP3.LUT R137, R104, R137, RZ, 0xc0, !PT ;  /* 0x0000008968897212 */ /* 0x000fe200078ec0ff */
[----:B------:R-:W2:Y:S01]  /*d190*/  LDSM.16.MT88.4 R160, [R160+0x11800] ;  /* 0x01180000a0a0783b */ /* 0x000ea20000004200 */
[----:B------:R-:W-:Y:S01]  /*d1a0*/  F2FP.F16.F32.PACK_AB R112, R239, R238 ;  /* 0x000000eeef70723e */ /* 0x000fe200000000ff */
[----:B------:R-:W-:Y:S01]  /*d1b0*/  FADD.FTZ R238, R238, R232 ;  /* 0x000000e8eeee7221 */ /* 0x000fe20000010000 */
[----:B------:R-:W-:Y:S01]  /*d1c0*/  F2FP.F16.F32.PACK_AB R105, R134, R236 ;  /* 0x000000ec8669723e */ /* 0x000fe200000000ff */
[----:B------:R-:W-:Y:S01]  /*d1d0*/  FADD.FTZ R211, R241, R211 ;  /* 0x000000d3f1d37221 */ /* 0x000fe20000010000 */
[----:B------:R-:W-:Y:S01]  /*d1e0*/  F2FP.F16.F32.PACK_AB R104, R133, R241 ;  /* 0x000000f18568723e */ /* 0x000fe200000000ff */
[----:B------:R-:W-:Y:S01]  /*d1f0*/  FADD.FTZ R214, R239, R238 ;  /* 0x000000eeefd67221 */ /* 0x000fe20000010000 */
[----:B------:R-:W-:Y:S01]  /*d200*/  LOP3.LUT R136, R112, R136, RZ, 0xc0, !PT ;  /* 0x0000008870887212 */ /* 0x000fe200078ec0ff */
[----:B------:R-:W-:Y:S01]  /*d210*/  FADD.FTZ R211, R133, R211 ;  /* 0x000000d385d37221 */ /* 0x000fe20000010000 */
[----:B------:R-:W-:Y:S01]  /*d220*/  LOP3.LUT R138, R105, R138, RZ, 0xc0, !PT ;  /* 0x0000008a698a7212 */ /* 0x000fe200078ec0ff */
[----:B------:R-:W-:Y:S01]  /*d230*/  FADD.FTZ R214, R236, R214 ;  /* 0x000000d6ecd67221 */ /* 0x000fe20000010000 */
[----:B------:R-:W-:Y:S03]  /*d240*/  LOP3.LUT R139, R104, R139, RZ, 0xc0, !PT ;  /* 0x0000008b688b7212 */ /* 0x000fe600078ec0ff */
[----:B------:R-:W-:Y:S04]  /*d250*/  FADD.FTZ R214, R134, R214 ;  /* 0x000000d686d67221 */ /* 0x000fe80000010000 */
[C---:B------:R-:W-:Y:S01]  /*d260*/  HMMA.16816.F32 R128, R136.reuse, R124, R4 ;  /* 0x0000007c8880723c */ /* 0x040fe20000001804 */
[----:B------:R-:W4:Y:S07]  /*d270*/  LDSM.16.MT88.4 R4, [R167+0x11800] ;  /* 0x01180000a704783b */ /* 0x000f2e0000004200 */
[C---:B------:R-:W-:Y:S01]  /*d280*/  HMMA.16816.F32 R124, R136.reuse, R126, R8 ;  /* 0x0000007e887c723c */ /* 0x040fe20000001808 */
[----:B------:R-:W5:Y:S07]  /*d290*/  LDSM.16.MT88.4 R8, [R166+0x5800] ;  /* 0x00580000a608783b */ /* 0x000f6e0000004200 */
[C---:B------:R-:W-:Y:S01]  /*d2a0*/  HMMA.16816.F32 R120, R136.reuse, R116, R12 ;  /* 0x000000748878723c */ /* 0x040fe2000000180c */
[----:B------:R-:W5:Y:S07]  /*d2b0*/  LDSM.16.MT88.4 R12, [R168+0x5800] ;  /* 0x00580000a80c783b */ /* 0x000f6e0000004200 */
        /* <DEDUP_REMOVED lines=13> */
[C---:B--2---:R-:W-:Y:S08]  /*d390*/  HMMA.16816.F32 R68, R136.reuse, R160, R68 ;  /* 0x000000a08844723c */ /* 0x044ff00000001844 */
[C---:B------:R-:W-:Y:S08]  /*d3a0*/  HMMA.16816.F32 R72, R136.reuse, R162, R72 ;  /* 0x000000a28848723c */ /* 0x040ff00000001848 */
[C---:B----4-:R-:W-:Y:S01]  /*d3b0*/  HMMA.16816.F32 R76, R136.reuse, R4, R76 ;  /* 0x00000004884c723c */ /* 0x050fe2000000184c */
[----:B------:R-:W1:Y:S07]  /*d3c0*/  LDC.64 R4, c[0x0][0x3c0] ;  /* 0x0000f000ff047b82 */ /* 0x000e6e0000000a00 */
[C---:B------:R-:W-:Y:S08]  /*d3d0*/  HMMA.16816.F32 R80, R136.reuse, R6, R80 ;  /* 0x000000068850723c */ /* 0x040ff00000001850 */
[C---:B-----5:R-:W-:Y:S08]  /*d3e0*/  HMMA.16816.F32 R84, R136.reuse, R8, R84 ;  /* 0x000000088854723c */ /* 0x060ff00000001854 */
[C---:B------:R-:W-:Y:S03]  /*d3f0*/  HMMA.16816.F32 R88, R136.reuse, R10, R88 ;  /* 0x0000000a8858723c */ /* 0x040fe60000001858 */
[C---:B-1----:R-:W-:Y:S02]  /*d400*/  SHF.L.U64.HI R5, R4.reuse, 0x7, R5 ;  /* 0x0000000704057819 */ /* 0x042fe40000010205 */
[----:B------:R-:W-:Y:S03]  /*d410*/  LEA R220, P0, -R4, R220, 0x7 ;  /* 0x000000dc04dc7211 */ /* 0x000fe600078039ff */
[C---:B------:R-:W-:Y:S03]  /*d420*/  HMMA.16816.F32 R92, R136.reuse, R12, R92 ;  /* 0x0000000c885c723c */ /* 0x040fe6000000185c */
[----:B------:R-:W-:Y:S02]  /*d430*/  IADD3.X R221, PT, PT, R221, ~R5, RZ, P0, !PT ;  /* 0x80000005dddd7210 */ /* 0x000fe400007fe4ff */
[----:B------:R-:W-:Y:S03]  /*d440*/  ISETP.GT.AND P0, PT, R170, R196, PT ;  /* 0x000000c4aa00720c */ /* 0x000fe60003f04270 */
[----:B------:R-:W-:Y:S10]  /*d450*/  HMMA.16816.F32 R96, R136, R14, R96 ;  /* 0x0000000e8860723c */ /* 0x000ff40000001860 */
[----:B------:R-:W-:Y:S10]  /*d460*/  @P0 BRA `(.L_x_1340) ;  /* 0xffffffc400ec0947 */ /* 0x000ff4000383ffff */
.L_x_1339:
[----:B------:R-:W1:Y:S01]  /*d470*/  SHFL.BFLY PT, R8, R214, 0x2, 0x1f ;  /* 0x0c401f00d6087f89 */ /* 0x000e6200000e0000 */
[C---:B------:R-:W-:Y:S01]  /*d480*/  SHF.L.U32 R4, R164.reuse, 0x1, RZ ;  /* 0x00000001a4047819 */ /* 0x040fe200000006ff */
[----:B------:R-:W2:Y:S01]  /*d490*/  LDCU UR4, c[0x0][0x4fc] ;  /* 0x00009f80ff0477ac */ /* 0x000ea20008000800 */
[----:B------:R-:W-:Y:S01]  /*d4a0*/  SHF.L.U32 R9, R164, 0x4, RZ ;  /* 0x00000004a4097819 */ /* 0x000fe200000006ff */
[----:B------:R-:W3:Y:S01]  /*d4b0*/  SHFL.BFLY PT, R0, R211, 0x2, 0x1f ;  /* 0x0c401f00d3007f89 */ /* 0x000ee200000e0000 */
[----:B------:R-:W-:Y:S01]  /*d4c0*/  LOP3.LUT R2, R4, 0x6, RZ, 0xc0, !PT ;  /* 0x0000000604027812 */ /* 0x000fe200078ec0ff */
[----:B------:R-:W4:Y:S01]  /*d4d0*/  LDC.U8 R13, c[0x0][0x549] ;  /* 0x00015240ff0d7b82 */ /* 0x000f220000000000 */
[----:B------:R-:W-:Y:S01]  /*d4e0*/  LOP3.LUT R9, R9, 0x1c0, RZ, 0xc0, !PT ;  /* 0x000001c009097812 */ /* 0x000fe200078ec0ff */
[----:B------:R-:W2:Y:S01]  /*d4f0*/  S2R R15, SR_CTAID.Y ;  /* 0x00000000000f7919 */ /* 0x000ea20000002600 */
[----:B------:R-:W-:Y:S02]  /*d500*/  LOP3.LUT P3, RZ, R164, 0x8, RZ, 0xc0, !PT ;  /* 0x00000008a4ff7812 */ /* 0x000fe4000786c0ff */
[----:B------:R-:W-:Y:S01]  /*d510*/  LOP3.LUT R9, R9, 0x38, R4, 0xf8, !PT ;  /* 0x0000003809097812 */ /* 0x000fe200078ef804 */
[----:B------:R-:W2:Y:S01]  /*d520*/  S2R R20, SR_CTAID.Z ;  /* 0x0000000000147919 */ /* 0x000ea20000002700 */
[----:B------:R-:W-:-:S02]  /*d530*/  SEL R188, R188, 0xffffffe0, !P3 ;  /* 0xffffffe0bcbc7807 */ /* 0x000fc40005800000 */
[----:B------:R-:W-:-:S04]  /*d540*/  LOP3.LUT R16, R169, 0x1f8, RZ, 0xc0, !PT ;  /* 0x000001f8a9107812 */ /* 0x000fc800078ec0ff */
[----:B------:R-:W-:-:S04]  /*d550*/  LOP3.LUT R16, R16, 0x38, R164, 0x78, !PT ;  /* 0x0000003810107812 */ /* 0x000fc800078e78a4 */
[----:B------:R-:W-:Y:S01]  /*d560*/  LOP3.LUT R16, R16, 0x1e00, R169, 0xf8, !PT ;  /* 0x00001e0010107812 */ /* 0x000fe200078ef8a9 */
[----:B-1----:R-:W-:Y:S01]  /*d570*/  FADD.FTZ R8, R8, R214 ;  /* 0x000000d608087221 */ /* 0x002fe20000010000 */
[----:B---3--:R-:W-:-:S04]  /*d580*/  FADD.FTZ R211, R0, R211 ;  /* 0x000000d300d37221 */ /* 0x008fc80000010000 */
[----:B------:R-:W1:Y:S01]  /*d590*/  SHFL.BFLY PT, R0, R8, 0x1, 0x1f ;  /* 0x0c201f0008007f89 */ /* 0x000e6200000e0000 */
[----:B----4-:R-:W-:-:S03]  /*d5a0*/  ISETP.NE.AND P3, PT, R13, RZ, PT ;  /* 0x000000ff0d00720c */ /* 0x010fc60003f65270 */
[----:B------:R-:W3:Y:S10]  /*d5b0*/  SHFL.BFLY PT, R7, R211, 0x1, 0x1f ;  /* 0x0c201f00d3077f89 */ /* 0x000ef400000e0000 */
[----:B------:R-:W4:Y:S01]  /*d5c0*/  @P3 LDC R14, c[0x0][0x430] ;  /* 0x00010c00ff0e3b82 */ /* 0x000f220000000800 */
[----:B------:R-:W-:Y:S01]  /*d5d0*/  @P3 MOV R21, 0x1 ;  /* 0x0000000100153802 */ /* 0x000fe20000000f00 */
[----:B-1----:R-:W-:Y:S01]  /*d5e0*/  FADD.FTZ R8, R8, R0 ;  /* 0x0000000008087221 */ /* 0x002fe20000010000 */
[----:B------:R-:W-:Y:S01]  /*d5f0*/  SHF.L.U32 R0, R164, 0x5, RZ ;  /* 0x00000005a4007819 */ /* 0x000fe200000006ff */
[----:B---3--:R-:W-:-:S02]  /*d600*/  FADD.FTZ R7, R211, R7 ;  /* 0x00000007d3077221 */ /* 0x008fc40000010000 */
[----:B------:R-:W1:Y:S01]  /*d610*/  MUFU.RCP R6, R8 ;  /* 0x0000000800067308 */ /* 0x000e620000001000 */
[----:B------:R-:W-:Y:S02]  /*d620*/  LOP3.LUT R0, R2, 0x7c00, R0, 0xf8, !PT ;  /* 0x00007c0002007812 */ /* 0x000fe400078ef800 */
[----:B------:R-:W-:Y:S02]  /*d630*/  MOV R2, 0x10 ;  /* 0x0000001000027802 */ /* 0x000fe40000000f00 */
[----:B------:R-:W-:Y:S02]  /*d640*/  FSETP.NE.FTZ.AND P1, PT, R8, RZ, PT ;  /* 0x000000ff0800720b */ /* 0x000fe40003f35000 */
[----:B------:R-:W-:Y:S01]  /*d650*/  FSETP.NE.FTZ.AND P0, PT, R7, RZ, PT ;  /* 0x000000ff0700720b */ /* 0x000fe20003f15000 */
[----:B------:R-:W3:Y:S01]  /*d660*/  MUFU.RCP R5, R7 ;  /* 0x0000000700057308 */ /* 0x000ee20000001000 */
[----:B------:R-:W-:Y:S02]  /*d670*/  SEL R2, R2, 0xfffffff0, !P2 ;  /* 0xfffffff002027807 */ /* 0x000fe40005000000 */
[----:B------:R-:W-:-:S02]  /*d680*/  LOP3.LUT P2, RZ, R164, 0x10, RZ, 0xc0, !PT ;  /* 0x00000010a4ff7812 */ /* 0x000fc4000784c0ff */
[----:B------:R-:W-:Y:S02]  /*d690*/  LOP3.LUT R0, R0, R9, RZ, 0xfc, !PT ;  /* 0x0000000900007212 */ /* 0x000fe400078efcff */
[----:B-1----:R-:W-:Y:S02]  /*d6a0*/  FSEL R6, R6, 1, P1 ;  /* 0x3f80000006067808 */ /* 0x002fe40000800000 */
[----:B------:R-:W-:-:S03]  /*d6b0*/  LEA R0, R0, UR6, 0x1 ;  /* 0x0000000600007c11 */ /* 0x000fc6000f8e08ff */
[----:B--2---:R-:W-:Y:S01]  /*d6c0*/  FMUL.FTZ R6, R6, UR4 ;  /* 0x0000000406067c20 */ /* 0x004fe20008410000 */
[----:B------:R-:W-:Y:S02]  /*d6d0*/  IADD3 R10, PT, PT, R0, 0x40, RZ ;  /* 0x00000040000a7810 */ /* 0x000fe40007ffe0ff */
[----:B---3--:R-:W-:Y:S01]  /*d6e0*/  FSEL R5, R5, 1, P0 ;  /* 0x3f80000005057808 */ /* 0x008fe20000000000 */
        /* <DEDUP_REMOVED lines=21> */
[----:B------:R-:W-:Y:S01]  /*d840*/  IADD3 R9, PT, PT, R0, R188, RZ ;  /* 0x000000bc00097210 */ /* 0x000fe20007ffe0ff */
[----:B------:R-:W-:Y:S01]  /*d850*/  FMUL.FTZ R108, R6, R108 ;  /* 0x0000006c066c7220 */ /* 0x000fe20000410000 */
[----:B------:R-:W-:Y:S01]  /*d860*/  @P2 IADD3 R10, PT, PT, R0, -0x40, RZ ;  /* 0xffffffc0000a2810 */ /* 0x000fe20007ffe0ff */
[C---:B------:R-:W-:Y:S01]  /*d870*/  FMUL.FTZ R109, R6.reuse, R109 ;  /* 0x0000006d066d7220 */ /* 0x040fe20000410000 */
[C---:B------:R-:W-:Y:S01]  /*d880*/  FMUL.FTZ R110, R5.reuse, R110 ;  /* 0x0000006e056e7220 */ /* 0x040fe20000410000 */
[----:B------:R-:W-:Y:S01]  /*d890*/  FMUL.FTZ R111, R5, R111 ;  /* 0x0000006f056f7220 */ /* 0x000fe20000410000 */
[----:B------:R-:W-:Y:S01]  /*d8a0*/  F2FP.F16.F32.PACK_AB R128, R129, R128 ;  /* 0x000000808180723e */ /* 0x000fe200000000ff */
[C---:B------:R-:W-:Y:S01]  /*d8b0*/  FMUL.FTZ R104, R6.reuse, R104 ;  /* 0x0000006806687220 */ /* 0x040fe20000410000 */
[----:B------:R-:W-:Y:S01]  /*d8c0*/  F2FP.F16.F32.PACK_AB R130, R131, R130 ;  /* 0x000000828382723e */ /* 0x000fe200000000ff */
[C---:B------:R-:W-:Y:S01]  /*d8d0*/  FMUL.FTZ R105, R6.reuse, R105 ;  /* 0x0000006906697220 */ /* 0x040fe20000410000 */
        /* <DEDUP_REMOVED lines=21> */
[----:B------:R-:W-:Y:S01]  /*da30*/  IADD3 R188, PT, PT, R188, R10, RZ ;  /* 0x0000000abcbc7210 */ /* 0x000fe20007ffe0ff */
        /* <DEDUP_REMOVED lines=13> */
[C---:B------:R-:W-:Y:S01]  /*db10*/  FMUL.FTZ R49, R6.reuse, R49 ;  /* 0x0000003106317220 */ /* 0x040fe20000410000 */
[C---:B------:R-:W-:Y:S01]  /*db20*/  FMUL.FTZ R50, R5.reuse, R50 ;  /* 0x0000003205327220 */ /* 0x040fe20000410000 */
[----:B------:R-:W-:Y:S01]  /*db30*/  FMUL.FTZ R51, R5, R51 ;  /* 0x0000003305337220 */ /* 0x000fe20000410000 */
[----:B------:R-:W-:Y:S01]  /*db40*/  F2FP.F16.F32.PACK_AB R104, R105, R104 ;  /* 0x000000686968723e */ /* 0x000fe200000000ff */
[----:B------:R-:W-:Y:S01]  /*db50*/  STS [R4], R124 ;  /* 0x0000007c04007388 */ /* 0x000fe20000000800 */
[----:B------:R-:W-:Y:S01]  /*db60*/  F2FP.F16.F32.PACK_AB R106, R107, R106 ;  /* 0x0000006a6b6a723e */ /* 0x000fe200000000ff */
[C---:B------:R-:W-:Y:S01]  /*db70*/  FMUL.FTZ R52, R6.reuse, R52 ;  /* 0x0000003406347220 */ /* 0x040fe20000410000 */
[C---:B------:R-:W-:Y:S01]  /*db80*/  FMUL.FTZ R53, R6.reuse, R53 ;  /* 0x0000003506357220 */ /* 0x040fe20000410000 */
        /* <DEDUP_REMOVED lines=76> */
[----:B------:R-:W-:Y:S01]  /*e050*/  ISETP.NE.AND P2, PT, R198, -0x1, PT ;  /* 0xffffffffc600780c */ /* 0x000fe20003f45270 */
[----:B------:R-:W-:Y:S01]  /*e060*/  STS [R11+0x2000], R48 ;  /* 0x002000300b007388 */ /* 0x000fe20000000800 */
[C---:B------:R-:W-:Y:S01]  /*e070*/  FMUL.FTZ R86, R5.reuse, R86 ;  /* 0x0000005605567220 */ /* 0x040fe20000410000 */
[C---:B------:R-:W-:Y:S01]  /*e080*/  FMUL.FTZ R87, R5.reuse, R87 ;  /* 0x0000005705577220 */ /* 0x040fe20000410000 */
[C---:B------:R-:W-:Y:S01]  /*e090*/  FMUL.FTZ R88, R6.reuse, R88 ;  /* 0x0000005806587220 */ /* 0x040fe20000410000 */
[----:B------:R-:W-:Y:S01]  /*e0a0*/  STS [R11+0x2400], R50 ;  /* 0x002400320b007388 */ /* 0x000fe20000000800 */
[C---:B------:R-:W-:Y:S01]  /*e0b0*/  FMUL.FTZ R89, R6.reuse, R89 ;  /* 0x0000005906597220 */ /* 0x040fe20000410000 */
[C---:B------:R-:W-:Y:S01]  /*e0c0*/  FMUL.FTZ R90, R5.reuse, R90 ;  /* 0x0000005a055a7220 */ /* 0x040fe20000410000 */
[----:B------:R-:W-:Y:S01]  /*e0d0*/  FMUL.FTZ R91, R5, R91 ;  /* 0x0000005b055b7220 */ /* 0x000fe20000410000 */
[----:B------:R-:W-:Y:S01]  /*e0e0*/  STS [R10+0x2000], R52 ;  /* 0x002000340a007388 */ /* 0x000fe20000000800 */
[C---:B------:R-:W-:Y:S01]  /*e0f0*/  FMUL.FTZ R92, R6.reuse, R92 ;  /* 0x0000005c065c7220 */ /* 0x040fe20000410000 */
        /* <DEDUP_REMOVED lines=15> */
[----:B------:R-:W-:Y:S01]  /*e1f0*/  FMUL.FTZ R99, R5, R99 ;  /* 0x0000006305637220 */ /* 0x000fe20000410000 */
[C---:B------:R-:W-:Y:S01]  /*e200*/  FMUL.FTZ R96, R6.reuse, R96 ;  /* 0x0000006006607220 */ /* 0x040fe20000410000 */
[----:B------:R-:W1:Y:S01]  /*e210*/  LDC.U8 R5, c[0x0][0x548] ;  /* 0x00015200ff057b82 */ /* 0x000e620000000000 */
[----:B------:R-:W-:Y:S01]  /*e220*/  STS [R188+0x2400], R62 ;  /* 0x0024003ebc007388 */ /* 0x000fe20000000800 */
[----:B------:R-:W-:Y:S01]  /*e230*/  FMUL.FTZ R6, R6, R97 ;  /* 0x0000006106067220 */ /* 0x000fe20000410000 */
[----:B------:R-:W-:-:S02]  /*e240*/  F2FP.F16.F32.PACK_AB R94, R95, R94 ;  /* 0x0000005e5f5e723e */ /* 0x000fc400000000ff */
[----:B------:R-:W-:Y:S01]  /*e250*/  STS [R2+0x2000], R64 ;  /* 0x0020004002007388 */ /* 0x000fe20000000800 */
[----:B------:R-:W-:Y:S02]  /*e260*/  F2FP.F16.F32.PACK_AB R98, R99, R98 ;  /* 0x000000626362723e */ /* 0x000fe400000000ff */
        /* <DEDUP_REMOVED lines=11> */
[----:B------:R5:W-:Y:S01]  /*e320*/  STS [R10+0x4400], R86 ;  /* 0x004400560a007388 */ /* 0x000be20000000800 */
[----:B--2---:R-:W4:Y:S03]  /*e330*/  LDC R4, c[0x0][0x434] ;  /* 0x00010d00ff047b82 */ /* 0x004f260000000800 */
[----:B------:R-:W-:Y:S04]  /*e340*/  STS [R12+0x4000], R88 ;  /* 0x004000580c007388 */ /* 0x000fe80000000800 */
[----:B------:R2:W-:Y:S01]  /*e350*/  STS [R12+0x4400], R90 ;  /* 0x0044005a0c007388 */ /* 0x0005e20000000800 */
[----:B---3--:R-:W4:Y:S01]  /*e360*/  LDC R9, c[0x0][0x434] ;  /* 0x00010d00ff097b82 */ /* 0x008f220000000800 */
[----:B------:R-:W3:Y:S02]  /*e370*/  S2R R0, SR_CTAID.X ;  /* 0x0000000000007919 */ /* 0x000ee40000002500 */
[----:B------:R1:W-:Y:S05]  /*e380*/  STS [R188+0x4000], R92 ;  /* 0x0040005cbc007388 */ /* 0x0003ea0000000800 */
[----:B-----5:R-:W1:Y:S01]  /*e390*/  @P2 LDC.64 R10, c[0x0][0x408] ;  /* 0x00010200ff0a2b82 */ /* 0x020e620000000a00 */
[----:B----4-:R-:W-:-:S07]  /*e3a0*/  @P3 IMAD R9, R14, R4, RZ ;  /* 0x000000040e093224 */ /* 0x010fce00078e02ff */
[----:B--2---:R-:W2:Y:S08]  /*e3b0*/  @!P2 LDC.64 R12, c[0x0][0x400] ;  /* 0x00010000ff0cab82 */ /* 0x004eb00000000a00 */
[----:B------:R-:W4:Y:S01]  /*e3c0*/  @P3 LDC R14, c[0x0][0x430] ;  /* 0x00010c00ff0e3b82 */ /* 0x000f220000000800 */
[----:B-1-3--:R-:W-:Y:S05]  /*e3d0*/  @P3 BRA `(.L_x_1343) ;  /* 0x0000000000203947 */ /* 0x00afea0003800000 */
[----:B------:R-:W-:Y:S01]  /*e3e0*/  ISETP.NE.AND P4, PT, R5, RZ, PT ;  /* 0x000000ff0500720c */ /* 0x000fe20003f85270 */
[----:B------:R-:W1:-:S12]  /*e3f0*/  LDC R6, c[0x0][0x3e0] ;  /* 0x0000f800ff067b82 */ /* 0x000e580000000800 */
[----:B------:R-:W1:Y:S01]  /*e400*/  @P4 LDC R21, c[0x0][0x454] ;  /* 0x00011500ff154b82 */ /* 0x000e620000000800 */
[----:B----4-:R-:W-:Y:S02]  /*e410*/  @P4 MOV R14, 0x1 ;  /* 0x00000001000e4802 */ /* 0x010fe40000000f00 */
[----:B------:R-:W-:-:S05]  /*e420*/  @!P4 MOV R14, 0x1 ;  /* 0x00000001000ec802 */ /* 0x000fca0000000f00 */
[----:B------:R-:W3:Y:S01]  /*e430*/  @P4 LDC R9, c[0x0][0x454] ;  /* 0x00011500ff094b82 */ /* 0x000ee20000000800 */
[-C--:B-1----:R-:W-:Y:S02]  /*e440*/  @P4 IMAD R21, R21, R6.reuse, RZ ;  /* 0x0000000615154224 */ /* 0x082fe400078e02ff */
[----:B------:R-:W-:-:S07]  /*e450*/  @!P4 IMAD R21, R4, R6, RZ ;  /* 0x000000060415c224 */ /* 0x000fce00078e02ff */
.L_x_1343:
[----:B------:R-:W-:Y:S01]  /*e460*/  STS [R188+0x4400], R94 ;  /* 0x0044005ebc007388 */ /* 0x000fe20000000800 */
[----:B------:R-:W-:Y:S01]  /*e470*/  LEA R6, R16, UR6, 0x1 ;  /* 0x0000000610067c11 */ /* 0x000fe2000f8e08ff */
[----:B------:R-:W1:Y:S01]  /*e480*/  @P1 MUFU.LG2 R8, R8 ;  /* 0x0000000800081308 */ /* 0x000e620000000c00 */
[----:B------:R-:W-:Y:S01]  /*e490*/  ISETP.NE.AND P4, PT, R198, -0x1, PT ;  /* 0xffffffffc600780c */ /* 0x000fe20003f85270 */
[----:B------:R-:W-:Y:S01]  /*e4a0*/  STS [R2+0x4000], R96 ;  /* 0x0040006002007388 */ /* 0x000fe20000000800 */
[----:B------:R-:W-:Y:S01]  /*e4b0*/  ISETP.NE.AND P3, PT, R5, RZ, !P3 ;  /* 0x000000ff0500720c */ /* 0x000fe20005f65270 */
[----:B--2---:R-:W-:Y:S01]  /*e4c0*/  @!P2 IMAD.WIDE.U32 R22, R15, R12, RZ ;  /* 0x0000000c0f16a225 */ /* 0x004fe200078e00ff */
[----:B------:R-:W2:Y:S01]  /*e4d0*/  @P1 LDC R5, c[0x0][0x458] ;  /* 0x00011600ff051b82 */ /* 0x000ea20000000800 */
[----:B------:R5:W-:Y:S01]  /*e4e0*/  STS [R2+0x4400], R98 ;  /* 0x0044006202007388 */ /* 0x000be20000000800 */
[----:B------:R-:W-:Y:S01]  /*e4f0*/  LOP3.LUT P5, RZ, R164, 0x3, RZ, 0xc0, !PT ;  /* 0x00000003a4ff7812 */ /* 0x000fe200078ac0ff */
[----:B------:R-:W4:Y:S01]  /*e500*/  @P0 MUFU.LG2 R12, R7 ;  /* 0x00000007000c0308 */ /* 0x000f220000000c00 */
[----:B------:R-:W-:-:S04]  /*e510*/  @P2 IMAD.WIDE.U32 R24, R198, R10, RZ ;  /* 0x0000000ac6182225 */ /* 0x000fc800078e00ff */
[----:B------:R-:W-:Y:S01]  /*e520*/  BAR.SYNC.DEFER_BLOCKING 0x0 ;  /* 0x0000000000007b1d */ /* 0x000fe20000010000 */
[----:B------:R-:W-:Y:S01]  /*e530*/  LOP3.LUT R165, R165, 0x30, RZ, 0xc0, !PT ;  /* 0x00000030a5a57812 */ /* 0x000fe200078ec0ff */
[----:B---3--:R-:W-:Y:S01]  /*e540*/  IMAD R9, R20, R9, RZ ;  /* 0x0000000914097224 */ /* 0x008fe200078e02ff */
[----:B------:R-:W-:Y:S01]  /*e550*/  MOV R10, 0x7f800000 ;  /* 0x7f800000000a7802 */ /* 0x000fe20000000f00 */
[C---:B------:R-:W-:Y:S02]  /*e560*/  @!P2 IMAD R13, R15.reuse, R13, R23 ;  /* 0x0000000d0f0da224 */ /* 0x040fe400078e0217 */
[----:B------:R-:W-:Y:S01]  /*e570*/  BSSY.RECONVERGENT B0, `(.L_x_1344) ;  /* 0x0000028000007945 */ /* 0x000fe20003800200 */
[----:B------:R-:W-:Y:S02]  /*e580*/  @P2 IMAD R13, R198, R11, R25 ;  /* 0x0000000bc60d2224 */ /* 0x000fe400078e0219 */
[C---:B------:R-:W-:Y:S02]  /*e590*/  @!P4 IMAD R198, R15.reuse, R4, RZ ;  /* 0x000000040fc6c224 */ /* 0x040fe400078e02ff */
[----:B------:R-:W-:-:S02]  /*e5a0*/  @!P3 IMAD R9, R15, R21, R9 ;  /* 0x000000150f09b224 */ /* 0x000fc400078e0209 */
[----:B-1----:R-:W-:Y:S01]  /*e5b0*/  @P1 FMUL.FTZ R21, R8, 0.69314718246459960938 ;  /* 0x3f31721808151820 */ /* 0x002fe20000410000 */
[----:B----4-:R-:W-:Y:S01]  /*e5c0*/  IMAD R15, R0, R14, RZ ;  /* 0x0000000e000f7224 */ /* 0x010fe200078e02ff */
[----:B------:R-:W-:Y:S01]  /*e5d0*/  SHF.R.S32.HI R4, RZ, 0x1f, R198 ;  /* 0x0000001fff047819 */ /* 0x000fe200000114c6 */
[----:B------:R-:W-:Y:S01]  /*e5e0*/  @P0 FMUL.FTZ R12, R12, 0.69314718246459960938 ;  /* 0x3f3172180c0c0820 */ /* 0x000fe20000410000 */
[----:B------:R-:W-:Y:S01]  /*e5f0*/  SEL R198, R198, RZ, P3 ;  /* 0x000000ffc6c67207 */ /* 0x000fe20001800000 */
[----:B------:R-:W-:Y:S01]  /*e600*/  IMAD.SHL.U32 R15, R15, 0x40, RZ ;  /* 0x000000400f0f7824 */ /* 0x000fe200078e00ff */
[----:B------:R-:W-:Y:S01]  /*e610*/  SEL R4, R4, RZ, P3 ;  /* 0x000000ff04047207 */ /* 0x000fe20001800000 */
[----:B------:R-:W-:Y:S01]  /*e620*/  IMAD.MOV.U32 R11, RZ, RZ, 0x7f800000 ;  /* 0x7f800000ff0b7424 */ /* 0x000fe200078e00ff */
[----:B------:R-:W-:Y:S01]  /*e630*/  SHF.R.U32.HI R7, RZ, 0x2, R164 ;  /* 0x00000002ff077819 */ /* 0x000fe200000116a4 */
[----:B-----5:R-:W1:Y:S01]  /*e640*/  @P0 LDC R2, c[0x0][0x458] ;  /* 0x00011600ff020b82 */ /* 0x020e620000000800 */
[----:B------:R-:W-:Y:S01]  /*e650*/  IADD3 R8, P4, P3, R15, R198, R9 ;  /* 0x000000c60f087210 */ /* 0x000fe20007b9e009 */
[----:B--2---:R-:W-:Y:S01]  /*e660*/  @P1 FFMA.FTZ R11, R132, R5, R21 ;  /* 0x00000005840b1223 */ /* 0x004fe20000010015 */
[----:B------:R2:W3:Y:S01]  /*e670*/  LDS.128 R16, [R6+0x1800] ;  /* 0x0018000006107984 */ /* 0x0004e20000000c00 */
[----:B------:R-:W-:-:S02]  /*e680*/  SHF.R.S32.HI R9, RZ, 0x1f, R9 ;  /* 0x0000001fff097819 */ /* 0x000fc40000011409 */
[----:B------:R-:W-:Y:S02]  /*e690*/  SHF.R.S32.HI R15, RZ, 0x1f, R15 ;  /* 0x0000001fff0f7819 */ /* 0x000fe4000001140f */
[----:B------:R-:W-:Y:S02]  /*e6a0*/  LOP3.LUT R7, R165, 0x7, R7, 0xf8, !PT ;  /* 0x00000007a5077812 */ /* 0x000fe400078ef807 */
[----:B------:R-:W-:Y:S01]  /*e6b0*/  IADD3.X R9, PT, PT, R15, R4, R9, P4, P3 ;  /* 0x000000040f097210 */ /* 0x000fe200027e6409 */
[----:B-1----:R-:W-:Y:S01]  /*e6c0*/  @P0 FFMA.FTZ R10, R3, R2, R12 ;  /* 0x00000002030a0223 */ /* 0x002fe2000001000c */
[----:B--2---:R-:W-:Y:S06]  /*e6d0*/  @P5 BRA `(.L_x_1345) ;  /* 0x0000000000445947 */ /* 0x004fec0003800000 */
        /* <DEDUP_REMOVED lines=17> */
.L_x_1345:
[----:B------:R-:W-:Y:S05]  /*e7f0*/  BSYNC.RECONVERGENT B0 ;  /* 0x0000000000007941 */ /* 0x000fea0003800200 */
.L_x_1344:
[----:B------:R-:W2:Y:S01]  /*e800*/  LDCU.64 UR4, c[0x0][0x410] ;  /* 0x00008200ff0477ac */ /* 0x000ea20008000a00 */
[----:B------:R-:W-:Y:S01]  /*e810*/  @P2 IMAD.MOV.U32 R22, RZ, RZ, R24 ;  /* 0x000000ffff162224 */ /* 0x000fe200078e0018 */
[----:B------:R-:W-:Y:S01]  /*e820*/  SHF.R.U32.HI R24, RZ, 0x3, R164 ;  /* 0x00000003ff187819 */ /* 0x000fe200000116a4 */
[----:B-1----:R1:W4:Y:S01]  /*e830*/  LDS.128 R8, [R6+0x4000] ;  /* 0x0040000006087984 */ /* 0x0023220000000c00 */
[----:B------:R-:W-:Y:S01]  /*e840*/  IMAD.MOV.U32 R25, RZ, RZ, RZ ;  /* 0x000000ffff197224 */ /* 0x000fe200078e00ff */
[----:B------:R-:W-:Y:S01]  /*e850*/  BSSY.RECONVERGENT B0, `(.L_x_1346) ;  /* 0x000001c000007945 */ /* 0x000fe20003800200 */
[----:B------:R-:W-:Y:S01]  /*e860*/  IADD3 R22, P0, PT, R135, R22, RZ ;  /* 0x0000001687167210 */ /* 0x000fe20007f1e0ff */
[C---:B------:R-:W-:Y:S01]  /*e870*/  VIADD R4, R24.reuse, 0x10 ;  /* 0x0000001018047836 */ /* 0x040fe20000000000 */
[C---:B------:R-:W-:Y:S01]  /*e880*/  ISETP.GE.AND P3, PT, R24.reuse, R189, PT ;  /* 0x000000bd1800720c */ /* 0x040fe20003f66270 */
[----:B------:R-:W-:Y:S01]  /*e890*/  VIADD R2, R24, 0x30 ;  /* 0x0000003018027836 */ /* 0x000fe20000000000 */
[----:B------:R-:W-:-:S02]  /*e8a0*/  IADD3.X R23, PT, PT, RZ, R13, RZ, P0, !PT ;  /* 0x0000000dff177210 */ /* 0x000fc400007fe4ff */
[-C--:B------:R-:W-:Y:S01]  /*e8b0*/  ISETP.GE.AND P2, PT, R4, R189.reuse, PT ;  /* 0x000000bd0400720c */ /* 0x080fe20003f46270 */
[----:B------:R1:W1:Y:S01]  /*e8c0*/  LDS.128 R12, [R6+0x2000] ;  /* 0x00200000060c7984 */ /* 0x0002620000000c00 */
[----:B------:R-:W-:Y:S01]  /*e8d0*/  IADD3 R3, PT, PT, R24, 0x20, RZ ;  /* 0x0000002018037810 */ /* 0x000fe20007ffe0ff */
[----:B------:R-:W-:Y:S01]  /*e8e0*/  IMAD.WIDE.U32 R24, R0, 0x40, R24 ;  /* 0x0000004000187825 */ /* 0x000fe200078e0018 */
[-C--:B------:R-:W-:Y:S02]  /*e8f0*/  ISETP.GE.AND P0, PT, R2, R189.reuse, PT ;  /* 0x000000bd0200720c */ /* 0x080fe40003f06270 */
[----:B------:R-:W-:Y:S01]  /*e900*/  ISETP.GE.AND P1, PT, R3, R189, PT ;  /* 0x000000bd0300720c */ /* 0x000fe20003f26270 */
[----:B--2---:R-:W-:-:S04]  /*e910*/  IMAD.WIDE.U32 R4, R20, UR4, R22 ;  /* 0x0000000414047c25 */ /* 0x004fc8000f8e0016 */
[----:B------:R-:W-:Y:S02]  /*e920*/  IMAD R27, R20, UR5, R5 ;  /* 0x00000005141b7c24 */ /* 0x000fe4000f8e0205 */
[----:B------:R2:W1:Y:S01]  /*e930*/  LDS.128 R20, [R6] ;  /* 0x0000000006147984 */ /* 0x0004620000000c00 */
        /* <DEDUP_REMOVED lines=10> */
[----:B-1----:R1:W-:Y:S04]  /*e9e0*/  STG.E.128 desc[UR10][R28.64], R20 ;  /* 0x000000141c007986 */ /* 0x0023e8000c101d0a */
[----:B------:R1:W-:Y:S04]  /*e9f0*/  STG.E.128 desc[UR10][R28.64+0x80], R12 ;  /* 0x0000800c1c007986 */ /* 0x0003e8000c101d0a */
[----:B----4-:R1:W-:Y:S02]  /*ea00*/  STG.E.128 desc[UR10][R28.64+0x100], R8 ;  /* 0x000100081c007986 */ /* 0x0103e4000c101d0a */
.L_x_1347:
[----:B------:R-:W-:Y:S05]  /*ea10*/  BSYNC.RECONVERGENT B0 ;  /* 0x0000000000007941 */ /* 0x000fea0003800200 */
.L_x_1346:
[----:B-1----:R1:W1:Y:S01]  /*ea20*/  LDS.128 R20, [R6+0x800] ;  /* 0x0008000006147984 */ /* 0x0022620000000c00 */
[----:B------:R-:W-:Y:S03]  /*ea30*/  BSSY.RECONVERGENT B0, `(.L_x_1348) ;  /* 0x0000013000007945 */ /* 0x000fe60003800200 */
[----:B------:R1:W1:Y:S04]  /*ea40*/  LDS.128 R12, [R6+0x2800] ;  /* 0x00280000060c7984 */ /* 0x0002680000000c00 */
[----:B----4-:R4:W1:Y:S01]  /*ea50*/  LDS.128 R8, [R6+0x4800] ;  /* 0x0048000006087984 */ /* 0x0108620000000c00 */
        /* <DEDUP_REMOVED lines=13> */
[----:B-1----:R1:W-:Y:S04]  /*eb30*/  STG.E.128 desc[UR10][R2.64], R20 ;  /* 0x0000001402007986 */ /* 0x0023e8000c101d0a */
[----:B------:R1:W-:Y:S04]  /*eb40*/  STG.E.128 desc[UR10][R2.64+0x80], R12 ;  /* 0x0000800c02007986 */ /* 0x0003e8000c101d0a */
[----:B------:R1:W-:Y:S02]  /*eb50*/  STG.E.128 desc[UR10][R2.64+0x100], R8 ;  /* 0x0001000802007986 */ /* 0x0003e4000c101d0a */
.L_x_1349:
[----:B------:R-:W-:Y:S05]  /*eb60*/  BSYNC.RECONVERGENT B0 ;  /* 0x0000000000007941 */ /* 0x000fea0003800200 */
.L_x_1348:
[----:B-1----:R1:W1:Y:S01]  /*eb70*/  LDS.128 R20, [R6+0x1000] ;  /* 0x0010000006147984 */ /* 0x0022620000000c00 */
[----:B------:R-:W-:Y:S03]  /*eb80*/  BSSY.RECONVERGENT B0, `(.L_x_1350) ;  /* 0x0000013000007945 */ /* 0x000fe60003800200 */
[----:B------:R1:W1:Y:S04]  /*eb90*/  LDS.128 R12, [R6+0x3000] ;  /* 0x00300000060c7984 */ /* 0x0002680000000c00 */
[----:B------:R1:W1:Y:S01]  /*eba0*/  LDS.128 R8, [R6+0x5000] ;  /* 0x0050000006087984 */ /* 0x0002620000000c00 */
        /* <DEDUP_REMOVED lines=16> */
.L_x_1351:
[----:B------:R-:W-:Y:S05]  /*ecb0*/  BSYNC.RECONVERGENT B0 ;  /* 0x0000000000007941 */ /* 0x000fea0003800200 */
.L_x_1350:
[----:B-1----:R1:W1:Y:S04]  /*ecc0*/  LDS.128 R8, [R6+0x3800] ;  /* 0x0038000006087984 */ /* 0x0022680000000c00 */
[----:B------:R1:W1:Y:S01]  /*ecd0*/  LDS.128 R12, [R6+0x5800] ;  /* 0x00580000060c7984 */ /* 0x0002620000000c00 */
[----:B------:R-:W-:Y:S05]  /*ece0*/  @P0 EXIT ;  /* 0x000000000000094d */ /* 0x000fea0003800000 */
[----:B------:R-:W5:Y:S01]  /*ecf0*/  LDCU.64 UR6, c[0x0][0x408] ;  /* 0x00008100ff0677ac */ /* 0x000f620008000a00 */
[----:B------:R-:W-:Y:S02]  /*ed00*/  IADD3 R0, P0, PT, R24, 0x30, RZ ;  /* 0x0000003018007810 */ /* 0x000fe40007f1e0ff */
[----:B------:R-:W-:Y:S01]  /*ed10*/  MOV R5, R27 ;  /* 0x0000001b00057202 */ /* 0x000fe20000000f00 */
[----:B------:R-:W1:Y:S01]  /*ed20*/  LDCU.64 UR4, c[0x0][0x3f0] ;  /* 0x00007e00ff0477ac */ /* 0x000e620008000a00 */
[----:B------:R-:W-:-:S05]  /*ed30*/  IADD3.X R2, PT, PT, RZ, R25, RZ, P0, !PT ;  /* 0x00000019ff027210 */ /* 0x000fca00007fe4ff */
[----:B-----5:R-:W-:Y:S02]  /*ed40*/  IMAD R2, R2, UR6, RZ ;  /* 0x0000000602027c24 */ /* 0x020fe4000f8e02ff */
[----:B------:R-:W-:-:S04]  /*ed50*/  IMAD.WIDE.U32 R4, R0, UR6, R4 ;  /* 0x0000000600047c25 */ /* 0x000fc8000f8e0004 */
[----:B------:R-:W-:Y:S01]  /*ed60*/  IMAD R2, R0, UR7, R2 ;  /* 0x0000000700027c24 */ /* 0x000fe2000f8e0202 */
[----:B-12-4-:R-:W-:-:S04]  /*ed70*/  LEA R6, P0, R4, UR4, 0x1 ;  /* 0x0000000404067c11 */ /* 0x016fc8000f8008ff */
[----:B------:R-:W-:-:S04]  /*ed80*/  IADD3 R2, PT, PT, R2, R5, RZ ;  /* 0x0000000502027210 */ /* 0x000fc80007ffe0ff */
[----:B------:R-:W-:-:S05]  /*ed90*/  LEA.HI.X R7, R4, UR5, R2, 0x1, P0 ;  /* 0x0000000504077c11 */ /* 0x000fca00080f0c02 */
[----:B---3--:R-:W-:Y:S04]  /*eda0*/  STG.E.128 desc[UR10][R6.64], R16 ;  /* 0x0000001006007986 */ /* 0x008fe8000c101d0a */
[----:B------:R-:W-:Y:S04]  /*edb0*/  STG.E.128 desc[UR10][R6.64+0x80], R8 ;  /* 0x0000800806007986 */ /* 0x000fe8000c101d0a */
[----:B------:R-:W-:Y:S01]  /*edc0*/  STG.E.128 desc[UR10][R6.64+0x100], R12 ;  /* 0x0001000c06007986 */ /* 0x000fe2000c101d0a */
[----:B------:R-:W-:Y:S05]  /*edd0*/  EXIT ;  /* 0x000000000000794d */ /* 0x000fea0003800000 */
.L_x_1352:
        /* <DEDUP_REMOVED lines=10> */
.L_x_1823:


//--------------------- .text._ZN5flash16flash_fwd_kernelI23Flash_fwd_kernel_traitsILi192ELi64ELi64ELi4ELb0ELb0EN7cutlass6half_tE19Flash_kernel_traitsILi192ELi64ELi64ELi4ES3_EELb0ELb0ELb1ELb0ELb0ELb1ELb1ELb0EEEvNS_16Flash_fwd_paramsE --------------------------
	.section	.text._ZN5flash16flash_fwd_kernelI23Flash_fwd_kernel_traitsILi192ELi64ELi64ELi4ELb0ELb0EN7cutlass6half_tE19Flash_kernel_traitsILi192ELi64ELi64ELi4ES3_EELb0ELb0ELb1ELb0ELb0ELb1ELb1ELb0EEEvNS_16Flash_fwd_paramsE,"ax",@progbits
	.align	128
        .global         _ZN5flash16flash_fwd_kernelI23Flash_fwd_kernel_traitsILi192ELi64ELi64ELi4ELb0ELb0EN7cutlass6half_tE19Flash_kernel_traitsILi192ELi64ELi64ELi4ES3_EELb0ELb0ELb1ELb0ELb0ELb1ELb1ELb0EEEvNS_16Flash_fwd_paramsE
        .type           _ZN5flash16flash_fwd_kernelI23Flash_fwd_kernel_traitsILi192ELi64ELi64ELi4ELb0ELb0EN7cutlass6half_tE19Flash_kernel_traitsILi192ELi64ELi64ELi4ES3_EELb0ELb0ELb1ELb0ELb0ELb1ELb1ELb0EEEvNS_16Flash_fwd_paramsE,@function
        .size           _ZN5flash16flash_fwd_kernelI23Flash_fwd_kernel_traitsILi192ELi64ELi64ELi4ELb0ELb0EN7cutlass6half_tE19Flash_kernel_traitsILi192ELi64ELi64ELi4ES3_EELb0ELb0ELb1ELb0ELb0ELb1ELb1ELb0EEEvNS_16Flash_fwd_paramsE,(.L_x_1824 - _ZN5flash16flash_fwd_kernelI23Flash_fwd_kernel_traitsILi192ELi64ELi64ELi4ELb0ELb0EN7cutlass6half_tE19Flash_kernel_traitsILi192ELi64ELi64ELi4ES3_EELb0ELb0ELb1ELb0ELb0ELb1ELb1ELb0EEEvNS_16Flash_fwd_paramsE)
        .other          _ZN5flash16flash_fwd_kernelI23Flash_fwd_kernel_traitsILi192ELi64ELi64ELi4ELb0ELb0EN7cutlass6half_tE19Flash_kernel_traitsILi192ELi64ELi64ELi4ES3_EELb0ELb0ELb1ELb0ELb0ELb1ELb1ELb0EEEvNS_16Flash_fwd_paramsE,@"STO_CUDA_ENTRY STV_DEFAULT"
_ZN5flash16flash_fwd_kernelI23Flash_fwd_kernel_traitsILi192ELi64ELi64ELi4ELb0ELb0EN7cutlass6half_tE19Flash_kernel_traitsILi192ELi64ELi64ELi4ES3_EELb0ELb0ELb1ELb0ELb0ELb1ELb1ELb0EEEvNS_16Flash_fwd_paramsE:
.text._ZN5flash16flash_fwd_kernelI23Flash_fwd_kernel_traitsILi192ELi64ELi64ELi4ELb0ELb0EN7cutlass6half_tE19Flash_kernel_traitsILi192ELi64ELi64ELi4ES3_EELb0ELb0ELb1ELb0ELb0ELb1ELb1ELb0EEEvNS_16Flash_fwd_paramsE:
        /* <DEDUP_REMOVED lines=8> */
[----:B------:R-:W1:Y:S01]  /*0080*/  LDCU.64 UR6, c[0x0][0x470] ;  /* 0x00008e00ff0677ac */ /* 0x000e620008000a00 */
[----:B--2---:R-:W-:-:S02]  /*0090*/  ISETP.NE.U32.AND P0, PT, RZ, UR8, PT ;  /* 0x00000008ff007c0c */ /* 0x004fc4000bf05070 */
[----:B------:R-:W-:Y:S02]  /*00a0*/  ISETP.NE.U32.AND P4, PT, RZ, UR8, PT ;  /* 0x00000008ff007c0c */ /* 0x000fe4000bf85070 */
[----:B------:R-:W-:Y:S02]  /*00b0*/  ISETP.NE.AND.EX P0, PT, RZ, UR9, PT, P0 ;  /* 0x00000009ff007c0c */ /* 0x000fe4000bf05300 */
[----:B------:R-:W-:Y:S02]  /*00c0*/  ISETP.NE.AND.EX P4, PT, RZ, UR9, PT, P4 ;  /* 0x00000009ff007c0c */ /* 0x000fe4000bf85340 */
[----:B----4-:R-:W-:-:S04]  /*00d0*/  ISETP.NE.U32.AND P2, PT, RZ, UR4, PT ;  /* 0x00000004ff007c0c */ /* 0x010fc8000bf45070 */
[----:B------:R-:W-:Y:S01]  /*00e0*/  ISETP.NE.AND.EX P2, PT, RZ, UR5, PT, P2 ;  /* 0x00000005ff007c0c */ /* 0x000fe2000bf45320 */
[----:B-1----:R-:W-:Y:S01]  /*00f0*/  IMAD.WIDE.U32 R14, R203, 0x4, R2 ;  /* 0x00000004cb0e7825 */ /* 0x002fe200078e0002 */
[----:B------:R-:W-:-:S04]  /*0100*/  ISETP.NE.U32.AND P3, PT, RZ, UR6, PT ;  /* 0x00000006ff007c0c */ /* 0x000fc8000bf65070 */
[----:B---3--:R-:W2:Y:S01]  /*0110*/  @P0 LDG.E R199, desc[UR10][R14.64] ;  /* 0x0000000a0ec70981 */ /* 0x008ea2000c1e1900 */
[----:B------:R-:W-:Y:S01]  /*0120*/  IMAD.SHL.U32 R9, R203, 0x4, RZ ;  /* 0x00000004cb097824 */ /* 0x000fe200078e00ff */
[----:B------:R-:W-:Y:S02]  /*0130*/  ISETP.NE.AND.EX P3, PT, RZ, UR7, PT, P3 ;  /* 0x00000007ff007c0c */ /* 0x000fe4000bf65330 */
[----:B------:R-:W2:Y:S01]  /*0140*/  @P4 LDG.E R10, desc[UR10][R14.64+0x4] ;  /* 0x0000040a0e0a4981 */ /* 0x000ea2000c1e1900 */
[----:B------:R-:W-:Y:S02]  /*0150*/  SHF.R.U32.HI R2, RZ, 0x1e, R203 ;  /* 0x0000001eff027819 */ /* 0x000fe400000116cb */
[----:B------:R-:W-:Y:S01]  /*0160*/  @P2 IADD3 R4, P0, PT, R9, UR4, RZ ;  /* 0x0000000409042c10 */ /* 0x000fe2000ff1e0ff */
[----:B------:R-:W1:Y:S03]  /*0170*/  LDCU.U8 UR4, c[0x0][0x532] ;  /* 0x0000a640ff0477ac */ /* 0x000e660008000000 */
[----:B------:R-:W-:-:S02]  /*0180*/  @P2 IADD3.X R5, PT, PT, R2, UR5, RZ, P0, !PT ;  /* 0x0000000502052c10 */ /* 0x000fc400087fe4ff */
[C---:B------:R-:W-:Y:S02]  /*0190*/  IADD3 R8, P0, PT, R9.reuse, R6, RZ ;  /* 0x0000000609087210 */ /* 0x040fe40007f1e0ff */
[----:B------:R-:W-:Y:S01]  /*01a0*/  @P3 IADD3 R12, P1, PT, R9, UR6, RZ ;  /* 0x00000006090c3c10 */ /* 0x000fe2000ff3e0ff */
[----:B------:R-:W3:Y:S02]  /*01b0*/  S2R R3, SR_CTAID.X ;  /* 0x0000000000037919 */ /* 0x000ee40000002500 */
[----:B------:R-:W-:Y:S01]  /*01c0*/  IMAD.X R9, R2, 0x1, R7, P0 ;  /* 0x0000000102097824 */ /* 0x000fe200000e0607 */
[----:B------:R-:W-:Y:S01]  /*01d0*/  ISETP.NE.U32.AND P0, PT, R6, RZ, PT ;  /* 0x000000ff0600720c */ /* 0x000fe20003f05070 */
[----:B------:R-:W-:Y:S01]  /*01e0*/  IMAD.MOV.U32 R0, RZ, RZ, RZ ;  /* 0x000000ffff007224 */ /* 0x000fe200078e00ff */
[----:B------:R-:W-:Y:S01]  /*01f0*/  @P3 IADD3.X R13, PT, PT, R2, UR7, RZ, P1, !PT ;  /* 0x00000007020d3c10 */ /* 0x000fe20008ffe4ff */
[----:B------:R-:W4:Y:S01]  /*0200*/  @!P4 LDC R92, c[0x0][0x434] ;  /* 0x00010d00ff5ccb82 */ /* 0x000f220000000800 */
[----:B------:R-:W-:Y:S01]  /*0210*/  ISETP.NE.AND.EX P0, PT, R7, RZ, PT, P0 ;  /* 0x000000ff0700720c */ /* 0x000fe20003f05300 */
[----:B------:R2:W5:Y:S01]  /*0220*/  @P2 LDG.E R85, desc[UR10][R4.64] ;  /* 0x0000000a04552981 */ /* 0x000562000c1e1900 */
[----:B-1----:R-:W-:-:S03]  /*0230*/  ISETP.NE.AND P1, PT, RZ, UR4, PT ;  /* 0x00000004ff007c0c */ /* 0x002fc6000bf25270 */
[----:B------:R1:W5:Y:S01]  /*0240*/  @P3 LDG.E R0, desc[UR10][R12.64] ;  /* 0x0000000a0c003981 */ /* 0x000362000c1e1900 */
[----:B------:R-:W-:Y:S01]  /*0250*/  ISETP.EQ.U32.AND P3, PT, R6, RZ, PT ;  /* 0x000000ff0600720c */ /* 0x000fe20003f62070 */
[----:B------:R-:W1:Y:S03]  /*0260*/  @!P2 LDC R2, c[0x0][0x43c] ;  /* 0x00010f00ff02ab82 */ /* 0x000e660000000800 */
[----:B------:R-:W-:-:S05]  /*0270*/  ISETP.EQ.OR.EX P3, PT, R7, RZ, !P1, P3 ;  /* 0x000000ff0700720c */ /* 0x000fca0004f62730 */
[----:B------:R-:W1:Y:S08]  /*0280*/  @!P0 LDC R7, c[0x0][0x438] ;  /* 0x00010e00ff078b82 */ /* 0x000e700000000800 */
[----:B------:R-:W1:Y:S01]  /*0290*/  @!P2 LDC.64 R4, c[0x0][0x488] ;  /* 0x00012200ff04ab82 */ /* 0x000e620000000a00 */
[----:B------:R-:W-:Y:S02]  /*02a0*/  IMAD.MOV.U32 R11, RZ, RZ, -0x1 ;  /* 0xffffffffff0b7424 */ /* 0x000fe400078e00ff */
[----:B---3--:R-:W-:-:S04]  /*02b0*/  IMAD.SHL.U32 R91, R3, 0x40, RZ ;  /* 0x00000040035b7824 */ /* 0x008fc800078e00ff */
[----:B------:R3:W5:Y:S01]  /*02c0*/  @!P3 LDG.E R11, desc[UR10][R8.64] ;  /* 0x0000000a080bb981 */ /* 0x000762000c1e1900 */
[----:B--2---:R-:W-:-:S05]  /*02d0*/  @P4 IMAD.IADD R92, R10, 0x1, -R199 ;  /* 0x000000010a5c4824 */ /* 0x004fca00078e0ac7 */
[----:B----4-:R-:W-:Y:S01]  /*02e0*/  ISETP.GT.AND P3, PT, R92, R91, PT ;  /* 0x0000005b5c00720c */ /* 0x010fe20003f64270 */
[----:B-1-3--:R-:W-:-:S12]  /*02f0*/  @!P0 BRA `(.L_x_1353) ;  /* 0x00000000000c8947 */ /* 0x00afd80003800000 */
[----:B------:R-:W2:Y:S02]  /*0300*/  @P1 LDG.E R6, desc[UR10][R8.64+0x4] ;  /* 0x0000040a08061981 */ /* 0x000ea4000c1e1900 */
[----:B--2--5:R-:W-:-:S06]  /*0310*/  @P1 IADD3 R7, PT, PT, R6, -R11, RZ ;  /* 0x8000000b06071210 */ /* 0x024fcc0007ffe0ff */
[----:B------:R1:W5:Y:S02]  /*0320*/  @!P1 LDG.E R7, desc[UR10][R8.64] ;  /* 0x0000000a08079981 */ /* 0x000364000c1e1900 */
.L_x_1353:
[----:B------:R-:W-:Y:S01]  /*0330*/  @!P2 ISETP.NE.U32.AND P0, PT, R4, RZ, PT ;  /* 0x000000ff0400a20c */ /* 0x000fe20003f05070 */
[----:B------:R-:W-:-:S12]  /*0340*/  @!P3 EXIT ;  /* 0x000000000000b94d */ /* 0x000fd80003800000 */
[----:B------:R-:W2:Y:S01]  /*0350*/  LDC R88, c[0x0][0x508] ;  /* 0x00014200ff587b82 */ /* 0x000ea20000000800 */
[----:B------:R-:W3:Y:S01]  /*0360*/  LDCU UR4, c[0x0][0x504] ;  /* 0x0000a080ff0477ac */ /* 0x000ee20008000800 */
[----:B------:R-:W-:Y:S01]  /*0370*/  @!P2 ISETP.NE.AND.EX P0, PT, R5, RZ, PT, P0 ;  /* 0x000000ff0500a20c */ /* 0x000fe20003f05300 */
[--C-:B-----5:R-:W-:Y:S01]  /*0380*/  @P2 IMAD.IADD R85, R85, 0x1, -R0.reuse ;  /* 0x0000000155552824 */ /* 0x120fe200078e0a00 */
[----:B------:R-:W4:Y:S02]  /*0390*/  S2R R5, SR_CTAID.Z ;  /* 0x0000000000057919 */ /* 0x000f240000002700 */
[----:B------:R-:W-:Y:S01]  /*03a0*/  @!P2 SEL R2, R2, RZ, P0 ;  /* 0x000000ff0202a207 */ /* 0x000fe20000000000 */
[----:B------:R-:W2:Y:S03]  /*03b0*/  S2R R188, SR_TID.X ;  /* 0x0000000000bc7919 */ /* 0x000ea60000002100 */
[----:B------:R-:W-:-:S05]  /*03c0*/  @!P2 IADD3 R85, PT, PT, R2, R7, -R0 ;  /* 0x000000070255a210 */ /* 0x000fca0007ffe800 */
[----:B-1----:R-:W-:Y:S02]  /*03d0*/  VIADD R9, R85, 0x3f ;  /* 0x0000003f55097836 */ /* 0x002fe40000000000 */
        /* <DEDUP_REMOVED lines=16> */
[----:B----4-:R-:W-:Y:S05]  /*04e0*/  @P0 BRA `(.L_x_1354) ;  /* 0x0000000800c00947 */ /* 0x010fea0003800000 */
        /* <DEDUP_REMOVED lines=10> */
[----:B------:R-:W-:Y:S01]  /*0590*/  @!P1 IMAD R11, R203, R11, R13 ;  /* 0x0000000bcb0b9224 */ /* 0x000fe200078e020d */
[----:B------:R-:W-:-:S06]  /*05a0*/  @!P1 MOV R4, R12 ;  /* 0x0000000c00049202 */ /* 0x000fcc0000000f00 */
[----:B------:R-:W4:Y:S01]  /*05b0*/  @P0 LDC R10, c[0x0][0x430] ;  /* 0x00010c00ff0a0b82 */ /* 0x000f220000000800 */
[----:B-1----:R-:W-:-:S04]  /*05c0*/  @P1 IMAD.WIDE.U32 R12, R199, R8, RZ ;  /* 0x00000008c70c1225 */ /* 0x002fc800078e00ff */
[----:B------:R-:W-:Y:S01]  /*05d0*/  @P1 IMAD R11, R199, R9, R13 ;  /* 0x00000009c70b1224 */ /* 0x000fe200078e020d */
[----:B------:R-:W-:Y:S01]  /*05e0*/  @P1 MOV R4, R12 ;  /* 0x0000000c00041202 */ /* 0x000fe20000000f00 */
[----:B---3--:R-:W-:Y:S01]  /*05f0*/  @P0 IMAD R8, R6, R7, RZ ;  /* 0x0000000706080224 */ /* 0x008fe200078e02ff */
        /* <DEDUP_REMOVED lines=12> */
.L_x_1355:
        /* <DEDUP_REMOVED lines=10> */
[C---:B------:R-:W-:Y:S01]  /*0760*/  VIADD R9, R12.reuse, 0x20 ;  /* 0x000000200c097836 */ /* 0x040fe20000000000 */
[----:B------:R-:W-:Y:S01]  /*0770*/  ISETP.NE.AND P0, PT, R199, -0x1, PT ;  /* 0xffffffffc700780c */ /* 0x000fe20003f05270 */
[----:B------:R-:W-:Y:S01]  /*0780*/  VIADD R7, R12, 0x30 ;  /* 0x000000300c077836 */ /* 0x000fe20000000000 */
[----:B------:R-:W-:Y:S01]  /*0790*/  LOP3.LUT P6, R188, R188, 0x7, RZ, 0xc0, !PT ;  /* 0x00000007bcbc7812 */ /* 0x000fe200078cc0ff */
[----:B------:R-:W-:Y:S01]  /*07a0*/  IMAD.X R17, RZ, RZ, R11, P4 ;  /* 0x000000ffff117224 */ /* 0x000fe200020e060b */
[----:B------:R-:W-:Y:S01]  /*07b0*/  SEL R199, R0, R199, !P0 ;  /* 0x000000c700c77207 */ /* 0x000fe20004000000 */
[----:B------:R-:W-:Y:S01]  /*07c0*/  IMAD.MOV.U32 R13, RZ, RZ, RZ ;  /* 0x000000ffff0d7224 */ /* 0x000fe200078e00ff */
        /* <DEDUP_REMOVED lines=27> */
.L_x_1357:
[----:B------:R-:W-:Y:S05]  /*0980*/  BSYNC.RECONVERGENT B0 ;  /* 0x0000000000007941 */ /* 0x000fea0003800200 */
.L_x_1356:
[----:B------:R-:W-:Y:S01]  /*0990*/  BSSY.RECONVERGENT B0, `(.L_x_1358) ;  /* 0x0000013000007945 */ /* 0x000fe20003800200 */
[----:B------:R-:W-:Y:S01]  /*09a0*/  ISETP.NE.OR P3, PT, R188, RZ, P0 ;  /* 0x000000ffbc00720c */ /* 0x000fe20000765670 */
[----:B------:R-:W-:Y:S02]  /*09b0*/  IMAD R91, R91, R10, RZ ;  /* 0x0000000a5b5b7224 */ /* 0x000fe400078e02ff */
        /* <DEDUP_REMOVED lines=16> */
.L_x_1359:
[----:B------:R-:W-:Y:S05]  /*0ac0*/  BSYNC.RECONVERGENT B0 ;  /* 0x0000000000007941 */ /* 0x000fea0003800200 */
.L_x_1358:
        /* <DEDUP_REMOVED lines=17> */
.L_x_1361:
[----:B------:R-:W-:Y:S05]  /*0be0*/  BSYNC.RECONVERGENT B0 ;  /* 0x0000000000007941 */ /* 0x000fea0003800200 */
.L_x_1360:
[----:B------:R-:W-:Y:S01]  /*0bf0*/  BSSY.RECONVERGENT B0, `(.L_x_1362) ;  /* 0x0000013000007945 */ /* 0x000fe20003800200 */
[--C-:B------:R-:W-:Y:S02]  /*0c00*/  IADD3 R199, P2, P1, R91, R199, R8.reuse ;  /* 0x000000c75bc77210 */ /* 0x100fe4000795e008 */
        /* <DEDUP_REMOVED lines=17> */
.L_x_1363:
[----:B------:R-:W-:Y:S05]  /*0d20*/  BSYNC.RECONVERGENT B0 ;  /* 0x0000000000007941 */ /* 0x000fea0003800200 */
.L_x_1362:
        /* <DEDUP_REMOVED lines=11> */
.L_x_1365:
[----:B------:R-:W-:Y:S05]  /*0de0*/  BSYNC.RECONVERGENT B0 ;  /* 0x0000000000007941 */ /* 0x000fea0003800200 */
.L_x_1364:
        /* <DEDUP_REMOVED lines=10> */
.L_x_1367:
[----:B------:R-:W-:Y:S05]  /*0e90*/  BSYNC.RECONVERGENT B0 ;  /* 0x0000000000007941 */ /* 0x000fea0003800200 */
.L_x_1366:
        /* <DEDUP_REMOVED lines=10> */
.L_x_1369:
[----:B------:R-:W-:Y:S05]  /*0f40*/  BSYNC.RECONVERGENT B0 ;  /* 0x0000000000007941 */ /* 0x000fea0003800200 */
.L_x_1368:
        /* <DEDUP_REMOVED lines=10> */
.L_x_1354:
        /* <DEDUP_REMOVED lines=22> */
.L_x_1370:
[----:B------:R-:W1:Y:S01]  /*1150*/  LDC.64 R186, c[0x0][0x3b8] ;  /* 0x0000ee00ffba7b82 */ /* 0x000e620000000a00 */
[----:B------:R-:W-:-:S05]  /*1160*/  IADD3 R34, PT, PT, R0, R11, RZ ;  /* 0x0000000b00227210 */ /* 0x000fca0007ffe0ff */
[C---:B-1----:R-:W-:Y:S02]  /*1170*/  IMAD R4, R34.reuse, R187, RZ ;  /* 0x000000bb22047224 */ /* 0x042fe400078e02ff */
[----:B------:R-:W-:-:S05]  /*1180*/  IMAD.WIDE.U32 R34, R34, R186, RZ ;  /* 0x000000ba22227225 */ /* 0x000fca00078e00ff */
[----:B------:R-:W-:Y:S02]  /*1190*/  IADD3 R4, PT, PT, R35, R4, RZ ;  /* 0x0000000423047210 */ /* 0x000fe40007ffe0ff */
.L_x_1371:
        /* <DEDUP_REMOVED lines=17> */
[----:B------:R-:W-:Y:S01]  /*12b0*/  @!P1 IMAD.IADD R7, R7, 0x1, -R8 ;  /* 0x0000000107079824 */ /* 0x000fe200078e0a08 */
[----:B------:R-:W-:Y:S02]  /*12c0*/  @!P1 IADD3 R185, PT, PT, R185, 0x1, RZ ;  /* 0x00000001b9b99810 */ /* 0x000fe40007ffe0ff */
[----:B------:R-:W-:Y:S02]  /*12d0*/  ISETP.NE.AND P1, PT, R2, RZ, PT ;  /* 0x000000ff0200720c */ /* 0x000fe40003f25270 */
[----:B------:R-:W-:-:S13]  /*12e0*/  ISETP.GE.U32.AND P3, PT, R7, R8, PT ;  /* 0x000000080700720c */ /* 0x000fda0003f66070 */
[----:B------:R-:W-:-:S05]  /*12f0*/  @P3 VIADD R185, R185, 0x1 ;  /* 0x00000001b9b93836 */ /* 0x000fca0000000000 */
        /* <DEDUP_REMOVED lines=16> */
.L_x_1372:
[----:B------:R-:W1:Y:S01]  /*1400*/  LDC.64 R134, c[0x0][0x3c0] ;  /* 0x0000f000ff867b82 */ /* 0x000e620000000a00 */
[----:B------:R-:W-:-:S05]  /*1410*/  IADD3 R0, PT, PT, R0, R11, RZ ;  /* 0x0000000b00007210 */ /* 0x000fca0007ffe0ff */
[C---:B-1----:R-:W-:Y:S02]  /*1420*/  IMAD R203, R0.reuse, R135, RZ ;  /* 0x0000008700cb7224 */ /* 0x042fe400078e02ff */
[----:B------:R-:W-:-:S05]  /*1430*/  IMAD.WIDE.U32 R6, R0, R134, RZ ;  /* 0x0000008600067225 */ /* 0x000fca00078e00ff */
[----:B------:R-:W-:Y:S02]  /*1440*/  IADD3 R203, PT, PT, R7, R203, RZ ;  /* 0x000000cb07cb7210 */ /* 0x000fe40007ffe0ff */
[----:B------:R-:W-:-:S07]  /*1450*/  MOV R202, R6 ;  /* 0x0000000600ca7202 */ /* 0x000fce0000000f00 */
.L_x_1373:
[----:B------:R-:W-:Y:S01]  /*1460*/  IMAD.IADD R191, R92, 0x1, -R91 ;  /* 0x000000015cbf7824 */ /* 0x000fe200078e0a5b */
[----:B------:R-:W-:Y:S01]  /*1470*/  SHF.R.U32.HI R198, RZ, 0x3, R188 ;  /* 0x00000003ffc67819 */ /* 0x000fe200000116bc */
[----:B------:R-:W-:Y:S01]  /*1480*/  IMAD.SHL.U32 R2, R188, 0x8, RZ ;  /* 0x00000008bc027824 */ /* 0x000fe200078e00ff */
[----:B------:R-:W1:Y:S01]  /*1490*/  LDCU.64 UR4, c[0x0][0x3c8] ;  /* 0x00007900ff0477ac */ /* 0x000e620008000a00 */
[----:B------:R-:W2:Y:S01]  /*14a0*/  S2UR UR8, SR_CgaCtaId ;  /* 0x00000000000879c3 */ /* 0x000ea20000008800 */
[CC--:B------:R-:W-:Y:S01]  /*14b0*/  ISETP.GE.AND P5, PT, R198.reuse, R191.reuse, PT ;  /* 0x000000bfc600720c */ /* 0x0c0fe20003fa6270 */
[----:B------:R-:W-:Y:S01]  /*14c0*/  VIADD R18, R198, 0x10 ;  /* 0x00000010c6127836 */ /* 0x000fe20000000000 */
[----:B------:R-:W-:Y:S01]  /*14d0*/  LOP3.LUT R17, R2, 0x38, RZ, 0xc0, !PT ;  /* 0x0000003802117812 */ /* 0x000fe200078ec0ff */
[C---:B------:R-:W-:Y:S01]  /*14e0*/  VIADD R16, R198.reuse, 0x20 ;  /* 0x00000020c6107836 */ /* 0x040fe20000000000 */
[----:B------:R-:W3:Y:S01]  /*14f0*/  LDCU.64 UR6, c[0x0][0x3d0] ;  /* 0x00007a00ff0677ac */ /* 0x000ee20008000a00 */
[----:B------:R-:W-:Y:S01]  /*1500*/  VIADD R0, R198, 0x30 ;  /* 0x00000030c6007836 */ /* 0x000fe20000000000 */
[C---:B------:R-:W-:Y:S01]  /*1510*/  IADD3 R32, P0, PT, R17.reuse, R32, RZ ;  /* 0x0000002011207210 */ /* 0x040fe20007f1e0ff */
[----:B------:R-:W-:Y:S01]  /*1520*/  IMAD.SHL.U32 R83, R186, 0x40, RZ ;  /* 0x00000040ba537824 */ /* 0x000fe200078e00ff */
[-C--:B------:R-:W-:Y:S01]  /*1530*/  ISETP.GE.AND P3, PT, R18, R191.reuse, PT ;  /* 0x000000bf1200720c */ /* 0x080fe20003f66270 */
[----:B------:R-:W-:Y:S01]  /*1540*/  IMAD.SHL.U32 R208, R186, 0x10, RZ ;  /* 0x00000010bad07824 */ /* 0x000fe200078e00ff */
[----:B------:R-:W-:Y:S01]  /*1550*/  IADD3 R34, P1, PT, R17, R34, RZ ;  /* 0x0000002211227210 */ /* 0x000fe20007f3e0ff */
[----:B------:R-:W-:Y:S01]  /*1560*/  IMAD.X R33, RZ, RZ, R9, P0 ;  /* 0x000000ffff217224 */ /* 0x000fe200000e0609 */
[-C--:B------:R-:W-:Y:S01]  /*1570*/  ISETP.GE.AND P2, PT, R16, R191.reuse, PT ;  /* 0x000000bf1000720c */ /* 0x080fe20003f46270 */
[----:B------:R-:W4:Y:S01]  /*1580*/  @!P5 LDC.64 R6, c[0x0][0x3b0] ;  /* 0x0000ec00ff06db82 */ /* 0x000f220000000a00 */
[----:B------:R-:W-:Y:S01]  /*1590*/  ISETP.GE.AND P4, PT, R0, R191, PT ;  /* 0x000000bf0000720c */ /* 0x000fe20003f86270 */
[----:B------:R-:W-:Y:S01]  /*15a0*/  IMAD.X R35, RZ, RZ, R4, P1 ;  /* 0x000000ffff237224 */ /* 0x000fe200008e0604 */
[----:B------:R-:W-:Y:S01]  /*15b0*/  LEA R19, P0, R3, R198, 0x6 ;  /* 0x000000c603137211 */ /* 0x000fe200078030ff */
[----:B-1----:R-:W-:Y:S01]  /*15c0*/  IMAD.WIDE.U32 R32, R5, UR4, R32 ;  /* 0x0000000405207c25 */ /* 0x002fe2000f8e0020 */
[----:B------:R-:W-:-:S02]  /*15d0*/  SHF.R.S32.HI R184, RZ, 0x1f, R185 ;  /* 0x0000001fffb87819 */ /* 0x000fc400000114b9 */
[----:B------:R-:W-:Y:S01]  /*15e0*/  LEA.HI.X R3, R3, RZ, RZ, 0x6, P0 ;  /* 0x000000ff03037211 */ /* 0x000fe200000f34ff */
[----:B------:R-:W1:Y:S01]  /*15f0*/  @!P5 LDC.64 R14, c[0x0][0x380] ;  /* 0x0000e000ff0edb82 */ /* 0x000e620000000a00 */
[----:B------:R-:W-:Y:S01]  /*1600*/  IMAD R33, R5, UR5, R33 ;  /* 0x0000000505217c24 */ /* 0x000fe2000f8e0221 */
[----:B------:R-:W-:Y:S01]  /*1610*/  @!P3 IADD3 R24, P0, PT, R19, 0x10, RZ ;  /* 0x000000101318b810 */ /* 0x000fe20007f1e0ff */
[C---:B------:R-:W-:Y:S01]  /*1620*/  IMAD R9, R198.reuse, R187, RZ ;  /* 0x000000bbc6097224 */ /* 0x040fe200078e02ff */
[----:B------:R-:W5:Y:S01]  /*1630*/  LDCU.64 UR4, c[0x0][0x388] ;  /* 0x00007100ff0477ac */ /* 0x000f620008000a00 */
[----:B------:R-:W-:Y:S01]  /*1640*/  IMAD.WIDE.U32 R34, R198, R186, R34 ;  /* 0x000000bac6227225 */ /* 0x000fe200078e0022 */
[----:B------:R-:W-:Y:S02]  /*1650*/  @!P3 IADD3.X R25, PT, PT, RZ, R3, RZ, P0, !PT ;  /* 0x00000003ff19b210 */ /* 0x000fe400007fe4ff */
[----:B------:R-:W2:Y:S01]  /*1660*/  @!P3 LDC.64 R4, c[0x0][0x3b0] ;  /* 0x0000ec00ff04bb82 */ /* 0x000ea20000000a00 */
[--C-:B------:R-:W-:Y:S01]  /*1670*/  @!P3 IMAD.MOV.U32 R26, RZ, RZ, R32.reuse ;  /* 0x000000ffff1ab224 */ /* 0x100fe200078e0020 */
[----:B------:R-:W-:Y:S01]  /*1680*/  IADD3 R35, PT, PT, R35, R9, RZ ;  /* 0x0000000923237210 */ /* 0x000fe20007ffe0ff */
[--C-:B------:R-:W-:Y:S01]  /*1690*/  @!P3 IMAD.MOV.U32 R27, RZ, RZ, R33.reuse ;  /* 0x000000ffff1bb224 */ /* 0x100fe200078e0021 */
[----:B------:R-:W-:Y:S01]  /*16a0*/  LOP3.LUT R189, R2, 0x1f8, RZ, 0xc0, !PT ;  /* 0x000001f802bd7812 */ /* 0x000fe200078ec0ff */
[--C-:B------:R-:W-:Y:S01]  /*16b0*/  @!P2 IMAD.MOV.U32 R22, RZ, RZ, R32.reuse ;  /* 0x000000ffff16a224 */ /* 0x100fe200078e0020 */
[----:B------:R-:W-:Y:S01]  /*16c0*/  IADD3 R190, PT, PT, R200, -0x1, RZ ;  /* 0xffffffffc8be7810 */ /* 0x000fe20007ffe0ff */
[----:B------:R-:W-:Y:S01]  /*16d0*/  @!P2 IMAD.MOV.U32 R23, RZ, RZ, R33 ;  /* 0x000000ffff17a224 */ /* 0x000fe200078e0021 */
[----:B------:R-:W5:Y:S01]  /*16e0*/  @!P2 LDC.64 R12, c[0x0][0x3b0] ;  /* 0x0000ec00ff0cab82 */ /* 0x000f620000000a00 */
[-C--:B----4-:R-:W-:Y:S01]  /*16f0*/  @!P5 IMAD R10, R3, R6.reuse, RZ ;  /* 0x00000006030ad224 */ /* 0x090fe200078e02ff */
[----:B------:R-:W-:Y:S01]  /*1700*/  SHF.L.U64.HI R207, R186, 0x4, R187 ;  /* 0x00000004bacf7819 */ /* 0x000fe200000102bb */
[----:B------:R-:W-:Y:S01]  /*1710*/  @!P4 IMAD.MOV.U32 R20, RZ, RZ, R32 ;  /* 0x000000ffff14c224 */ /* 0x000fe200078e0020 */
[----:B------:R-:W-:Y:S01]  /*1720*/  SHF.L.U32 R81, R188, 0x6, RZ ;  /* 0x00000006bc517819 */ /* 0x000fe200000006ff */
[--C-:B------:R-:W-:Y:S01]  /*1730*/  @!P4 IMAD.MOV.U32 R21, RZ, RZ, R33.reuse ;  /* 0x000000ffff15c224 */ /* 0x100fe200078e0021 */
[----:B------:R-:W-:Y:S01]  /*1740*/  SHF.R.U32.HI R90, RZ, 0x1, R188 ;  /* 0x00000001ff5a7819 */ /* 0x000fe200000116bc */
[----:B------:R-:W-:Y:S01]  /*1750*/  @!P5 IMAD R9, R19, R7, R10 ;  /* 0x000000071309d224 */ /* 0x000fe200078e020a */
[----:B------:R-:W-:Y:S01]  /*1760*/  LOP3.LUT R145, R81, 0x1c0, RZ, 0xc0, !PT ;  /* 0x000001c051917812 */ /* 0x000fe200078ec0ff */
[----:B------:R-:W-:Y:S01]  /*1770*/  @!P5 IMAD.WIDE.U32 R32, R19, R6, R32 ;  /* 0x000000061320d225 */ /* 0x000fe200078e0020 */
[----:B------:R-:W4:Y:S01]  /*1780*/  @!P3 LDC.64 R10, c[0x0][0x380] ;  /* 0x0000e000ff0abb82 */ /* 0x000f220000000a00 */
[----:B------:R-:W-:-:S02]  /*1790*/  LOP3.LUT R96, R81, 0x400, RZ, 0xc0, !PT ;  /* 0x0000040051607812 */ /* 0x000fc400078ec0ff */
[----:B------:R-:W-:Y:S01]  /*17a0*/  @!P5 IMAD.IADD R30, R33, 0x1, R9 ;  /* 0x00000001211ed824 */ /* 0x000fe200078e0209 */
[----:B-1----:R-:W-:Y:S01]  /*17b0*/  @!P5 LEA R28, P0, R32, R14, 0x1 ;  /* 0x0000000e201cd211 */ /* 0x002fe200078008ff */
[----:B---3--:R-:W-:Y:S01]  /*17c0*/  IMAD R8, R184, UR6, RZ ;  /* 0x00000006b8087c24 */ /* 0x008fe2000f8e02ff */
[----:B------:R-:W-:Y:S01]  /*17d0*/  LOP3.LUT R145, R145, 0x38, R2, 0xf8, !PT ;  /* 0x0000003891917812 */ /* 0x000fe200078ef802 */
[-C--:B--2---:R-:W-:Y:S01]  /*17e0*/  @!P3 IMAD R14, R25, R4.reuse, RZ ;  /* 0x00000004190eb224 */ /* 0x084fe200078e02ff */
[----:B------:R-:W1:Y:S01]  /*17f0*/  @!P4 LDC.64 R6, c[0x0][0x3b0] ;  /* 0x0000ec00ff06cb82 */ /* 0x000e620000000a00 */
[----:B------:R-:W-:Y:S01]  /*1800*/  @!P5 LEA.HI.X R29, R32, R15, R30, 0x1, P0 ;  /* 0x0000000f201dd211 */ /* 0x000fe200000f0c1e */
[----:B------:R-:W-:Y:S01]  /*1810*/  IMAD R195, R185, UR7, R8 ;  /* 0x00000007b9c37c24 */ /* 0x000fe2000f8e0208 */
[----:B------:R-:W-:Y:S01]  /*1820*/  @!P2 IADD3 R15, P0, PT, R19, 0x20, RZ ;  /* 0x00000020130fa810 */ /* 0x000fe20007f1e0ff */
[----:B------:R-:W-:Y:S01]  /*1830*/  @!P3 IMAD R14, R24, R5, R14 ;  /* 0x00000005180eb224 */ /* 0x000fe200078e020e */
[----:B------:R-:W-:Y:S01]  /*1840*/  LOP3.LUT R5, R189, 0x38, R188, 0x78, !PT ;  /* 0x00000038bd057812 */ /* 0x000fe200078e78bc */
[----:B------:R-:W-:Y:S01]  /*1850*/  IMAD.WIDE.U32 R34, R185, UR6, R34 ;  /* 0x00000006b9227c25 */ /* 0x000fe2000f8e0022 */
[----:B------:R-:W-:Y:S01]  /*1860*/  UMOV UR7, 0x400 ;  /* 0x0000040000077882 */ /* 0x000fe20000000000 */
[----:B------:R-:W2:Y:S01]  /*1870*/  @!P2 LDC.64 R8, c[0x0][0x380] ;  /* 0x0000e000ff08ab82 */ /* 0x000ea20000000a00 */
[----:B------:R-:W-:Y:S01]  /*1880*/  ULEA UR7, UR8, UR7, 0x18 ;  /* 0x0000000708077291 */ /* 0x000fe2000f8ec0ff */
[----:B------:R-:W-:Y:S01]  /*1890*/  @!P2 IMAD.X R25, RZ, RZ, R3, P0 ;  /* 0x000000ffff19a224 */ /* 0x000fe200000e0603 */
[----:B------:R-:W-:Y:S01]  /*18a0*/  @!P4 IADD3 R19, P0, PT, R19, 0x30, RZ ;  /* 0x000000301313c810 */ /* 0x000fe20007f1e0ff */
[----:B------:R-:W-:Y:S01]  /*18b0*/  IMAD.IADD R195, R35, 0x1, R195 ;  /* 0x0000000123c37824 */ /* 0x000fe200078e02c3 */
[----:B-----5:R-:W-:Y:S01]  /*18c0*/  LEA R196, P1, R34, UR4, 0x1 ;  /* 0x0000000422c47c11 */ /* 0x020fe2000f8208ff */
[----:B------:R-:W-:Y:S01]  /*18d0*/  @!P3 IMAD.WIDE.U32 R26, R24, R4, R26 ;  /* 0x00000004181ab225 */ /* 0x000fe200078e001a */
[----:B------:R-:W-:Y:S01]  /*18e0*/  LOP3.LUT R84, R5, 0x1e00, R2, 0xf8, !PT ;  /* 0x00001e0005547812 */ /* 0x000fe200078ef802 */
[----:B------:R-:W3:Y:S01]  /*18f0*/  LDCU.64 UR8, c[0x0][0x390] ;  /* 0x00007200ff0877ac */ /* 0x000ee20008000a00 */
[----:B------:R-:W5:Y:S01]  /*1900*/  @!P4 LDC.64 R4, c[0x0][0x380] ;  /* 0x0000e000ff04cb82 */ /* 0x000f620000000a00 */
[----:B------:R-:W-:Y:S01]  /*1910*/  @!P4 IMAD.X R3, RZ, RZ, R3, P0 ;  /* 0x000000ffff03c224 */ /* 0x000fe200000e0603 */
[----:B------:R-:W-:Y:S01]  /*1920*/  LEA.HI.X R195, R34, UR5, R195, 0x1, P1 ;  /* 0x0000000522c37c11 */ /* 0x000fe200088f0cc3 */
[-C--:B------:R-:W-:Y:S01]  /*1930*/  @!P2 IMAD R24, R25, R12.reuse, RZ ;  /* 0x0000000c1918a224 */ /* 0x080fe200078e02ff */
[----:B------:R-:W-:Y:S01]  /*1940*/  LEA R84, R84, UR7, 0x1 ;  /* 0x0000000754547c11 */ /* 0x000fe2000f8e08ff */
[----:B------:R-:W-:Y:S01]  /*1950*/  @!P2 IMAD.WIDE.U32 R22, R15, R12, R22 ;  /* 0x0000000c0f16a225 */ /* 0x000fe200078e0016 */
[----:B------:R-:W3:Y:S01]  /*1960*/  LDCU.64 UR4, c[0x0][0x3d8] ;  /* 0x00007b00ff0477ac */ /* 0x000ee20008000a00 */
[----:B------:R-:W-:-:S02]  /*1970*/  LOP3.LUT R80, R145, 0x8, R90, 0x78, !PT ;  /* 0x0000000891507812 */ /* 0x000fc400078e785a */
[----:B-1----:R-:W-:Y:S01]  /*1980*/  @!P4 IMAD R12, R3, R6, RZ ;  /* 0x00000006030cc224 */ /* 0x002fe200078e02ff */
[----:B------:R-:W-:Y:S01]  /*1990*/  @!PT LDS RZ, [RZ] ;  /* 0x00000000fffff984 */ /* 0x000fe20000000800 */
[----:B------:R-:W-:Y:S01]  /*19a0*/  @!PT LDS RZ, [RZ] ;  /* 0x00000000fffff984 */ /* 0x000fe20000000800 */
[----:B------:R-:W-:Y:S01]  /*19b0*/  @!PT LDS RZ, [RZ] ;  /* 0x00000000fffff984 */ /* 0x000fe20000000800 */
[----:B------:R-:W-:Y:S01]  /*19c0*/  @!P5 LDGSTS.E.BYPASS.LTC128B.128 [R84], desc[UR10][R28.64] ;  /* 0x000000001c54dfae */ /* 0x000fe2000b981a0a */
[----:B------:R-:W-:Y:S01]  /*19d0*/  @!P2 IMAD R13, R15, R13, R24 ;  /* 0x0000000d0f0da224 */ /* 0x000fe200078e0218 */
[----:B----4-:R-:W-:Y:S01]  /*19e0*/  @!P3 LEA R24, P1, R26, R10, 0x1 ;  /* 0x0000000a1a18b211 */ /* 0x010fe200078208ff */
[----:B------:R-:W-:Y:S01]  /*19f0*/  @!P3 IMAD.IADD R14, R27, 0x1, R14 ;  /* 0x000000011b0eb824 */ /* 0x000fe200078e020e */
[----:B------:R-:W-:Y:S01]  /*1a00*/  @!P5 LDGSTS.E.BYPASS.LTC128B.128 [R84+0x2000], desc[UR10][R28.64+0x80] ;  /* 0x020000801c54dfae */ /* 0x000fe2000b981a0a */
[C---:B------:R-:W-:Y:S01]  /*1a10*/  @!P4 IMAD R7, R19.reuse, R7, R12 ;  /* 0x000000071307c224 */ /* 0x040fe200078e020c */
[----:B--2---:R-:W-:Y:S01]  /*1a20*/  @!P2 LEA R10, P0, R22, R8, 0x1 ;  /* 0x00000008160aa211 */ /* 0x004fe200078008ff */
[----:B------:R-:W-:Y:S01]  /*1a30*/  @!P4 IMAD.WIDE.U32 R20, R19, R6, R20 ;  /* 0x000000061314c225 */ /* 0x000fe200078e0014 */
[----:B------:R-:W-:Y:S01]  /*1a40*/  @!P3 LEA.HI.X R25, R26, R11, R14, 0x1, P1 ;  /* 0x0000000b1a19b211 */ /* 0x000fe200008f0c0e */
[----:B------:R-:W-:Y:S01]  /*1a50*/  @!P5 LDGSTS.E.BYPASS.LTC128B.128 [R84+0x4000], desc[UR10][R28.64+0x100] ;  /* 0x040001001c54dfae */ /* 0x000fe2000b981a0a */
[----:B------:R-:W-:Y:S01]  /*1a60*/  SHF.L.U64.HI R3, R186, 0x6, R187 ;  /* 0x00000006ba037819 */ /* 0x000fe200000102bb */
[----:B------:R-:W-:Y:S01]  /*1a70*/  IMAD.SHL.U32 R82, R190, 0x40, RZ ;  /* 0x00000040be527824 */ /* 0x000fe200078e00ff */
[----:B------:R-:W-:Y:S01]  /*1a80*/  LOP3.LUT R14, R81, 0x200, RZ, 0xc0, !PT ;  /* 0x00000200510e7812 */ /* 0x000fe200078ec0ff */
[----:B------:R-:W-:Y:S01]  /*1a90*/  @!P4 IMAD.IADD R6, R21, 0x1, R7 ;  /* 0x000000011506c824 */ /* 0x000fe200078e0207 */
[----:B------:R-:W-:Y:S01]  /*1aa0*/  @!P3 LDGSTS.E.BYPASS.LTC128B.128 [R84+0x800], desc[UR10][R24.64] ;  /* 0x008000001854bfae */ /* 0x000fe2000b981a0a */
[----:B------:R-:W-:Y:S01]  /*1ab0*/  @!P2 IMAD.IADD R13, R23, 0x1, R13 ;  /* 0x00000001170da824 */ /* 0x000fe200078e020d */
[----:B------:R-:W-:Y:S01]  /*1ac0*/  MOV R144, 0x40 ;  /* 0x0000004000907802 */ /* 0x000fe20000000f00 */
[----:B------:R-:W-:Y:S01]  /*1ad0*/  IMAD.IADD R7, R85, 0x1, -R82 ;  /* 0x0000000155077824 */ /* 0x000fe200078e0a52 */
[----:B------:R-:W-:Y:S01]  /*1ae0*/  @!P3 LDGSTS.E.BYPASS.LTC128B.128 [R84+0x2800], desc[UR10][R24.64+0x80] ;  /* 0x028000801854bfae */ /* 0x000fe2000b981a0a */
[----:B------:R-:W-:Y:S01]  /*1af0*/  IMAD R201, R198, R135, RZ ;  /* 0x00000087c6c97224 */ /* 0x000fe200078e02ff */
[----:B------:R-:W-:Y:S01]  /*1b00*/  @!P2 LEA.HI.X R11, R22, R9, R13, 0x1, P0 ;  /* 0x00000009160ba211 */ /* 0x000fe200000f0c0d */
[----:B------:R-:W-:Y:S01]  /*1b10*/  IMAD R13, R3, R190, RZ ;  /* 0x000000be030d7224 */ /* 0x000fe200078e02ff */
[----:B------:R-:W-:Y:S01]  /*1b20*/  @!P3 LDGSTS.E.BYPASS.LTC128B.128 [R84+0x4800], desc[UR10][R24.64+0x100] ;  /* 0x048001001854bfae */ /* 0x000fe2000b981a0a */
[-C--:B------:R-:W-:Y:S01]  /*1b30*/  ISETP.GE.AND P3, PT, R18, R7.reuse, PT ;  /* 0x000000071200720c */ /* 0x080fe20003f66270 */
[----:B------:R-:W-:Y:S01]  /*1b40*/  IMAD.WIDE.U32 R204, R134, 0x20, RZ ;  /* 0x0000002086cc7825 */ /* 0x000fe200078e00ff */
[----:B-----5:R-:W-:Y:S01]  /*1b50*/  @!P4 LEA R8, P0, R20, R4, 0x1 ;  /* 0x000000041408c211 */ /* 0x020fe200078008ff */
[----:B------:R-:W-:Y:S01]  /*1b60*/  @!P2 LDGSTS.E.BYPASS.LTC128B.128 [R84+0x1000], desc[UR10][R10.64] ;  /* 0x010000000a54afae */ /* 0x000fe2000b981a0a */
[----:B------:R-:W-:Y:S01]  /*1b70*/  IADD3 R22, P1, PT, R17, R202, RZ ;  /* 0x000000ca11167210 */ /* 0x000fe20007f3e0ff */
[----:B------:R-:W-:Y:S01]  /*1b80*/  IMAD.SHL.U32 R4, R187, 0x20, RZ ;  /* 0x00000020bb047824 */ /* 0x000fe200078e00ff */
[----:B------:R-:W-:Y:S01]  /*1b90*/  ISETP.GE.AND P6, PT, R198, R7, PT ;  /* 0x00000007c600720c */ /* 0x000fe20003fc6270 */
[----:B------:R-:W-:Y:S01]  /*1ba0*/  @!P2 LDGSTS.E.BYPASS.LTC128B.128 [R84+0x3000], desc[UR10][R10.64+0x80] ;  /* 0x030000800a54afae */ /* 0x000fe2000b981a0a */
[----:B------:R-:W-:Y:S01]  /*1bb0*/  @!P4 LEA.HI.X R9, R20, R5, R6, 0x1, P0 ;  /* 0x000000051409c211 */ /* 0x000fe200000f0c06 */
[----:B------:R-:W-:Y:S01]  /*1bc0*/  IMAD.X R23, RZ, RZ, R203, P1 ;  /* 0x000000ffff177224 */ /* 0x000fe200008e06cb */
[-C--:B------:R-:W-:Y:S01]  /*1bd0*/  ISETP.GE.AND P1, PT, R0, R7.reuse, PT ;  /* 0x000000070000720c */ /* 0x080fe20003f26270 */
[----:B------:R1:W-:Y:S01]  /*1be0*/  @!P2 LDGSTS.E.BYPASS.LTC128B.128 [R84+0x5000], desc[UR10][R10.64+0x100] ;  /* 0x050001000a54afae */ /* 0x0003e2000b981a0a */
[----:B------:R-:W-:Y:S01]  /*1bf0*/  ISETP.GE.AND P2, PT, R16, R7, PT ;  /* 0x000000071000720c */ /* 0x000fe20003f46270 */
[----:B------:R-:W-:Y:S01]  /*1c00*/  IMAD.WIDE.U32 R20, R186, 0x20, RZ ;  /* 0x00000020ba147825 */ /* 0x000fe200078e00ff */
[----:B------:R-:W-:Y:S01]  /*1c10*/  LOP3.LUT R17, R145, 0x8, R188, 0x78, !PT ;  /* 0x0000000891117812 */ /* 0x000fe200078e78bc */
[----:B------:R-:W-:Y:S01]  /*1c20*/  @!P4 LDGSTS.E.BYPASS.LTC128B.128 [R84+0x1800], desc[UR10][R8.64] ;  /* 0x018000000854cfae */ /* 0x000fe2000b981a0a */
[----:B------:R-:W2:Y:S01]  /*1c30*/  LDCU UR6, c[0x0][0x50c] ;  /* 0x0000a180ff0677ac */ /* 0x000ea20008000800 */
[----:B------:R-:W-:Y:S01]  /*1c40*/  IMAD.SHL.U32 R5, R188, 0x20, RZ ;  /* 0x00000020bc057824 */ /* 0x000fe200078e00ff */
[----:B------:R-:W-:Y:S01]  /*1c50*/  LOP3.LUT R90, R90, 0x1f0, RZ, 0xc0, !PT ;  /* 0x000001f05a5a7812 */ /* 0x000fe200078ec0ff */
[----:B------:R-:W-:Y:S01]  /*1c60*/  @!P4 LDGSTS.E.BYPASS.LTC128B.128 [R84+0x3800], desc[UR10][R8.64+0x80] ;  /* 0x038000800854cfae */ /* 0x000fe2000b981a0a */
[----:B------:R-:W-:Y:S01]  /*1c70*/  IMAD.WIDE.U32 R22, R198, R134, R22 ;  /* 0x00000086c6167225 */ /* 0x000fe200078e0016 */
[----:B------:R-:W-:-:S02]  /*1c80*/  IADD3 R88, PT, PT, R85, R88, -R92 ;  /* 0x0000005855587210 */ /* 0x000fc40007ffe85c */
[----:B------:R-:W-:Y:S01]  /*1c90*/  LOP3.LUT R5, R14, 0x7c00, R5, 0xf8, !PT ;  /* 0x00007c000e057812 */ /* 0x000fe200078ef805 */
[----:B------:R4:W-:Y:S01]  /*1ca0*/  @!P4 LDGSTS.E.BYPASS.LTC128B.128 [R84+0x5800], desc[UR10][R8.64+0x100] ;  /* 0x058001000854cfae */ /* 0x0009e2000b981a0a */
[----:B------:R-:W-:Y:S01]  /*1cb0*/  IMAD.IADD R23, R23, 0x1, R201 ;  /* 0x0000000117177824 */ /* 0x000fe200078e02c9 */
[----:B------:R-:W-:Y:S01]  /*1cc0*/  ISETP.GE.AND P4, PT, R16, R7, PT ;  /* 0x000000071000720c */ /* 0x000fe20003f86270 */
[----:B------:R-:W-:Y:S02]  /*1cd0*/  IMAD.SHL.U32 R133, R135, 0x20, RZ ;  /* 0x0000002087857824 */ /* 0x000fe400078e00ff */
[----:B---3--:R-:W-:-:S04]  /*1ce0*/  IMAD.WIDE.U32 R22, R185, UR4, R22 ;  /* 0x00000004b9167c25 */ /* 0x008fc8000f8e0016 */
[----:B------:R-:W-:Y:S02]  /*1cf0*/  IMAD.IADD R133, R205, 0x1, R133 ;  /* 0x00000001cd857824 */ /* 0x000fe400078e0285 */
[----:B------:R-:W-:Y:S02]  /*1d00*/  IMAD.IADD R5, R80, 0x1, R5 ;  /* 0x0000000150057824 */ /* 0x000fe400078e0205 */
[----:B------:R-:W-:Y:S02]  /*1d10*/  IMAD R96, R17, 0x2, R96 ;  /* 0x0000000211607824 */ /* 0x000fe400078e0260 */
[----:B-1----:R-:W-:Y:S01]  /*1d20*/  IMAD.WIDE.U32 R10, R83, R190, RZ ;  /* 0x000000be530a7225 */ /* 0x002fe200078e00ff */
[----:B------:R-:W-:-:S03]  /*1d30*/  LEA R99, R5, UR7, 0x1 ;  /* 0x0000000705637c11 */ /* 0x000fc6000f8e08ff */
[----:B------:R-:W-:Y:S01]  /*1d40*/  IMAD.IADD R13, R11, 0x1, R13 ;  /* 0x000000010b0d7824 */ /* 0x000fe200078e020d */
[----:B------:R-:W-:Y:S01]  /*1d50*/  @!P3 IADD3 R11, P0, PT, R208, R10, RZ ;  /* 0x0000000ad00bb210 */ /* 0x000fe20007f1e0ff */
[----:B------:R-:W-:Y:S02]  /*1d60*/  VIADD R89, R96, UR7 ;  /* 0x0000000760597c36 */ /* 0x000fe40008000000 */
[----:B------:R-:W-:Y:S01]  /*1d70*/  IMAD.SHL.U32 R149, R188, 0x2, RZ ;  /* 0x00000002bc957824 */ /* 0x000fe200078e00ff */
[----:B------:R-:W-:Y:S01]  /*1d80*/  @!P3 LEA R24, P5, R11, R196, 0x1 ;  /* 0x000000c40b18b211 */ /* 0x000fe200078a08ff */
[----:B------:R-:W-:Y:S01]  /*1d90*/  @!P3 IMAD.X R12, R207, 0x1, R13, P0 ;  /* 0x00000001cf0cb824 */ /* 0x000fe200000e060d */
[C---:B------:R-:W-:Y:S02]  /*1da0*/  @!P2 IADD3 R6, P0, PT, R10.reuse, R20, RZ ;  /* 0x000000140a06a210 */ /* 0x040fe40007f1e0ff */
[----:B------:R-:W-:Y:S02]  /*1db0*/  LOP3.LUT R149, R149, 0x6, RZ, 0xc0, !PT ;  /* 0x0000000695957812 */ /* 0x000fe400078ec0ff */
[----:B------:R-:W-:Y:S01]  /*1dc0*/  @!P3 LEA.HI.X R25, R11, R195, R12, 0x1, P5 ;  /* 0x000000c30b19b211 */ /* 0x000fe200028f0c0c */
[----:B------:R-:W-:Y:S01]  /*1dd0*/  @!P1 IMAD.MOV.U32 R12, RZ, RZ, R10 ;  /* 0x000000ffff0c9224 */ /* 0x000fe200078e000a */
[----:B------:R-:W-:-:S02]  /*1de0*/  @!P6 LEA R20, P5, R10, R196, 0x1 ;  /* 0x000000c40a14e211 */ /* 0x000fc400078a08ff */
[----:B------:R-:W-:Y:S02]  /*1df0*/  @!P2 IADD3.X R4, PT, PT, R13, R21, R4, P0, !PT ;  /* 0x000000150d04a210 */ /* 0x000fe400007fe404 */
[--C-:B------:R-:W-:Y:S01]  /*1e00*/  @!P6 LEA.HI.X R21, R10, R195, R13.reuse, 0x1, P5 ;  /* 0x000000c30a15e211 */ /* 0x100fe200028f0c0d */
[----:B------:R-:W-:Y:S01]  /*1e10*/  @!P1 IMAD.WIDE.U32 R12, R186, 0x30, R12 ;  /* 0x00000030ba0c9825 */ /* 0x000fe200078e000c */
[----:B------:R-:W-:Y:S02]  /*1e20*/  @!P2 LEA R14, P0, R6, R196, 0x1 ;  /* 0x000000c4060ea211 */ /* 0x000fe400078008ff */
[----:B------:R-:W-:Y:S01]  /*1e30*/  ISETP.GE.AND P5, PT, R18, R7, PT ;  /* 0x000000071200720c */ /* 0x000fe20003fa6270 */
[----:B------:R-:W-:Y:S01]  /*1e40*/  @!P6 LDGSTS.E.BYPASS.LTC128B.128 [R84+0x6000], desc[UR10][R20.64] ;  /* 0x060000001454efae */ /* 0x000fe2000b981a0a */
[----:B------:R-:W-:Y:S01]  /*1e50*/  @!P2 LEA.HI.X R15, R6, R195, R4, 0x1, P0 ;  /* 0x000000c3060fa211 */ /* 0x000fe200000f0c04 */
[----:B------:R-:W-:Y:S02]  /*1e60*/  @!P1 IMAD R6, R187, 0x30, RZ ;  /* 0x00000030bb069824 */ /* 0x000fe400078e02ff */
[----:B------:R-:W-:Y:S01]  /*1e70*/  @!P6 LDGSTS.E.BYPASS.LTC128B.128 [R84+0x8000], desc[UR10][R20.64+0x80] ;  /* 0x080000801454efae */ /* 0x000fe2000b981a0a */
[----:B------:R-:W-:-:S02]  /*1e80*/  IMAD R4, R184, UR4, RZ ;  /* 0x00000004b8047c24 */ /* 0x000fc4000f8e02ff */
[----:B------:R-:W-:Y:S01]  /*1e90*/  @!P1 IADD3 R6, PT, PT, R13, R6, RZ ;  /* 0x000000060d069210 */ /* 0x000fe20007ffe0ff */
[----:B------:R1:W-:Y:S01]  /*1ea0*/  @!P6 LDGSTS.E.BYPASS.LTC128B.128 [R84+0xa000], desc[UR10][R20.64+0x100] ;  /* 0x0a0001001454efae */ /* 0x0003e2000b981a0a */
[----:B------:R-:W-:Y:S02]  /*1eb0*/  IMAD R4, R185, UR5, R4 ;  /* 0x00000005b9047c24 */ /* 0x000fe4000f8e0204 */
[----:B------:R-:W-:Y:S01]  /*1ec0*/  IMAD.SHL.U32 R13, R134, 0x40, RZ ;  /* 0x00000040860d7824 */ /* 0x000fe200078e00ff */
[----:B------:R-:W-:Y:S01]  /*1ed0*/  @!P3 LDGSTS.E.BYPASS.LTC128B.128 [R84+0x6800], desc[UR10][R24.64] ;  /* 0x068000001854bfae */ /* 0x000fe2000b981a0a */
[----:B----4-:R-:W-:Y:S01]  /*1ee0*/  IMAD.IADD R9, R23, 0x1, R4 ;  /* 0x0000000117097824 */ /* 0x010fe200078e0204 */
[----:B------:R-:W-:Y:S02]  /*1ef0*/  LEA R4, P0, R22, UR8, 0x1 ;  /* 0x0000000816047c11 */ /* 0x000fe4000f8008ff */
[----:B------:R-:W-:Y:S04]  /*1f00*/  @!P3 LDGSTS.E.BYPASS.LTC128B.128 [R84+0x8800], desc[UR10][R24.64+0x80] ;  /* 0x088000801854bfae */ /* 0x000fe8000b981a0a */
[----:B------:R-:W-:Y:S01]  /*1f10*/  @!P3 LDGSTS.E.BYPASS.LTC128B.128 [R84+0xa800], desc[UR10][R24.64+0x100] ;  /* 0x0a8001001854bfae */ /* 0x000fe2000b981a0a */
[----:B------:R-:W-:-:S03]  /*1f20*/  @!P1 LEA R26, P3, R12, R196, 0x1 ;  /* 0x000000c40c1a9211 */ /* 0x000fc600078608ff */
[----:B------:R-:W-:Y:S01]  /*1f30*/  @!P2 LDGSTS.E.BYPASS.LTC128B.128 [R84+0x7000], desc[UR10][R14.64] ;  /* 0x070000000e54afae */ /* 0x000fe2000b981a0a */
[----:B------:R-:W-:Y:S01]  /*1f40*/  @!P1 LEA.HI.X R27, R12, R195, R6, 0x1, P3 ;  /* 0x000000c30c1b9211 */ /* 0x000fe200018f0c06 */
[----:B------:R-:W-:Y:S01]  /*1f50*/  IMAD.WIDE.U32 R12, R13, R190, RZ ;  /* 0x000000be0d0c7225 */ /* 0x000fe200078e00ff */
[----:B------:R-:W-:Y:S01]  /*1f60*/  ISETP.GE.AND P3, PT, R0, R7, PT ;  /* 0x000000070000720c */ /* 0x000fe20003f66270 */
[----:B------:R-:W-:Y:S01]  /*1f70*/  @!P2 LDGSTS.E.BYPASS.LTC128B.128 [R84+0x9000], desc[UR10][R14.64+0x80] ;  /* 0x090000800e54afae */ /* 0x000fe2000b981a0a */
[----:B------:R-:W-:Y:S02]  /*1f80*/  SHF.L.U64.HI R7, R134, 0x6, R135 ;  /* 0x0000000686077819 */ /* 0x000fe40000010287 */
[----:B------:R-:W-:Y:S01]  /*1f90*/  LEA.HI.X R0, R22, UR9, R9, 0x1, P0 ;  /* 0x0000000916007c11 */ /* 0x000fe200080f0c09 */
[----:B------:R3:W-:Y:S01]  /*1fa0*/  @!P2 LDGSTS.E.BYPASS.LTC128B.128 [R84+0xb000], desc[UR10][R14.64+0x100] ;  /* 0x0b0001000e54afae */ /* 0x0007e2000b981a0a */
[----:B------:R-:W-:Y:S01]  /*1fb0*/  @!P6 LEA R18, P2, R12, R4, 0x1 ;  /* 0x000000040c12e211 */ /* 0x000fe200078408ff */
[----:B------:R-:W-:-:S02]  /*1fc0*/  IMAD R7, R7, R190, RZ ;  /* 0x000000be07077224 */ /* 0x000fc400078e02ff */
[----:B------:R-:W-:Y:S02]  /*1fd0*/  @!P1 LDGSTS.E.BYPASS.LTC128B.128 [R84+0x7800], desc[UR10][R26.64] ;  /* 0x078000001a549fae */ /* 0x000fe4000b981a0a */
[----:B------:R-:W-:Y:S02]  /*1fe0*/  IMAD.IADD R13, R13, 0x1, R7 ;  /* 0x000000010d0d7824 */ /* 0x000fe400078e0207 */
[----:B------:R-:W-:Y:S01]  /*1ff0*/  @!P1 LDGSTS.E.BYPASS.LTC128B.128 [R84+0x9800], desc[UR10][R26.64+0x80] ;  /* 0x098000801a549fae */ /* 0x000fe2000b981a0a */
[----:B------:R-:W-:Y:S02]  /*2000*/  @!P3 IMAD R7, R135, 0x30, RZ ;  /* 0x000000308707b824 */ /* 0x000fe400078e02ff */
[--C-:B------:R-:W-:Y:S01]  /*2010*/  @!P6 LEA.HI.X R19, R12, R0, R13.reuse, 0x1, P2 ;  /* 0x000000000c13e211 */ /* 0x100fe200010f0c0d */
[----:B------:R4:W-:Y:S01]  /*2020*/  @!P1 LDGSTS.E.BYPASS.LTC128B.128 [R84+0xb800], desc[UR10][R26.64+0x100] ;  /* 0x0b8001001a549fae */ /* 0x0009e2000b981a0a */
[C---:B------:R-:W-:Y:S01]  /*2030*/  @!P5 LEA R11, P1, R134.reuse, R12, 0x4 ;  /* 0x0000000c860bd211 */ /* 0x040fe200078220ff */
[----:B-1----:R-:W-:-:S02]  /*2040*/  @!P3 IMAD.WIDE.U32 R20, R134, 0x30, R12 ;  /* 0x000000308614b825 */ /* 0x002fc400078e000c */
[----:B------:R-:W0:Y:S01]  /*2050*/  LDGDEPBAR ;  /* 0x00000000000079af */ /* 0x000e220000000000 */
[----:B------:R-:W-:Y:S02]  /*2060*/  @!P5 LEA.HI.X R9, R134, R13, R135, 0x4, P1 ;  /* 0x0000000d8609d211 */ /* 0x000fe400008f2487 */
[----:B------:R-:W-:Y:S02]  /*2070*/  @!P5 LEA R8, P2, R11, R4, 0x1 ;  /* 0x000000040b08d211 */ /* 0x000fe400078408ff */
[----:B------:R-:W-:Y:S02]  /*2080*/  @!P3 IADD3 R7, PT, PT, R21, R7, RZ ;  /* 0x000000071507b210 */ /* 0x000fe40007ffe0ff */
[----:B------:R-:W-:Y:S02]  /*2090*/  @!P5 LEA.HI.X R9, R11, R0, R9, 0x1, P2 ;  /* 0x000000000b09d211 */ /* 0x000fe400010f0c09 */
[----:B------:R-:W-:Y:S02]  /*20a0*/  LOP3.LUT P2, RZ, R188, 0x4, RZ, 0xc0, !PT ;  /* 0x00000004bcff7812 */ /* 0x000fe4000784c0ff */
[----:B---3--:R-:W-:-:S02]  /*20b0*/  @!P4 IADD3 R15, P0, PT, R12, R204, RZ ;  /* 0x000000cc0c0fc210 */ /* 0x008fc40007f1e0ff */
[----:B------:R-:W-:Y:S02]  /*20c0*/  SEL R144, R144, 0xffffffc0, !P2 ;  /* 0xffffffc090907807 */ /* 0x000fe40005000000 */
[-C--:B------:R-:W-:Y:S01]  /*20d0*/  @!P4 LEA R10, P1, R15, R4.reuse, 0x1 ;  /* 0x000000040f0ac211 */ /* 0x080fe200078208ff */
[----:B------:R-:W-:Y:S01]  /*20e0*/  @!P4 IMAD.X R13, R133, 0x1, R13, P0 ;  /* 0x00000001850dc824 */ /* 0x000fe200000e060d */
[----:B------:R-:W-:Y:S01]  /*20f0*/  @!P3 LEA R6, P0, R20, R4, 0x1 ;  /* 0x000000041406b211 */ /* 0x000fe200078008ff */
[----:B------:R-:W-:-:S03]  /*2100*/  IMAD.IADD R95, R99, 0x1, R144 ;  /* 0x00000001635f7824 */ /* 0x000fc600078e0290 */
[-C--:B------:R-:W-:Y:S02]  /*2110*/  @!P4 LEA.HI.X R11, R15, R0.reuse, R13, 0x1, P1 ;  /* 0x000000000f0bc211 */ /* 0x080fe400008f0c0d */
[----:B------:R-:W-:Y:S01]  /*2120*/  @!P3 LEA.HI.X R7, R20, R0, R7, 0x1, P0 ;  /* 0x000000001407b211 */ /* 0x000fe200000f0c07 */
[----:B------:R-:W-:-:S04]  /*2130*/  DEPBAR.LE SB0, 0x0 ;  /* 0x000080000000791a */ /* 0x000fc80000000000 */
[----:B------:R-:W-:Y:S01]  /*2140*/  BAR.SYNC.DEFER_BLOCKING 0x0 ;  /* 0x0000000000007b1d */ /* 0x000fe20000010000 */
[----:B------:R-:W-:Y:S01]  /*2150*/  IMAD.MOV.U32 R0, RZ, RZ, 0x20 ;  /* 0x00000020ff007424 */ /* 0x000fe200078e00ff */
[----:B------:R-:W-:Y:S02]  /*2160*/  LOP3.LUT P0, RZ, R188, 0x2, RZ, 0xc0, !PT ;  /* 0x00000002bcff7812 */ /* 0x000fe4000780c0ff */
[----:B------:R-:W-:Y:S02]  /*2170*/  ISETP.GT.U32.AND P1, PT, R190, R197, PT ;  /* 0x000000c5be00720c */ /* 0x000fe40003f24070 */
[----:B------:R-:W-:-:S05]  /*2180*/  SEL R0, R0, 0xffffffe0, !P0 ;  /* 0xffffffe000007807 */ /* 0x000fca0004000000 */
[--C-:B------:R-:W-:Y:S02]  /*2190*/  IMAD.IADD R97, R99, 0x1, R0.reuse ;  /* 0x0000000163617824 */ /* 0x100fe400078e0200 */
[C---:B------:R-:W-:Y:S02]  /*21a0*/  IMAD.IADD R93, R89.reuse, 0x1, R0 ;  /* 0x00000001595d7824 */ /* 0x040fe400078e0200 */
        /* <DEDUP_REMOVED lines=41> */
[----:B------:R-:W5:Y:S04]  /*2440*/  LDSM.16.M88.4 R52, [R96+UR7+0x6800] ;  /* 0x006800076034783b */ /* 0x000f680008000200 */
[----:B------:R-:W2:Y:S04]  /*2450*/  LDSM.16.M88.4 R44, [R96+UR7+0x7000] ;  /* 0x00700007602c783b */ /* 0x000ea80008000200 */
[----:B----4-:R-:W4:Y:S04]  /*2460*/  LDSM.16.M88.4 R24, [R96+UR7+0x7800] ;  /* 0x007800076018783b */ /* 0x010f280008000200 */
[----:B------:R-:W-:Y:S04]  /*2470*/  LDSM.16.M88.4 R20, [R93+0x6000] ;  /* 0x006000005d14783b */ /* 0x000fe80000000200 */
[----:B-1----:R-:W1:Y:S04]  /*2480*/  LDSM.16.M88.4 R4, [R97] ;  /* 0x000000006104783b */ /* 0x002e680000000200 */
[----:B------:R-:W1:Y:S04]  /*2490*/  LDSM.16.M88.4 R8, [R93+0x6800] ;  /* 0x006800005d08783b */ /* 0x000e680000000200 */
[----:B------:R-:W1:Y:S04]  /*24a0*/  LDSM.16.M88.4 R72, [R93+0x7000] ;  /* 0x007000005d48783b */ /* 0x000e680000000200 */
[----:B------:R-:W1:Y:S04]  /*24b0*/  LDSM.16.M88.4 R32, [R93+0x7800] ;  /* 0x007800005d20783b */ /* 0x000e680000000200 */
[----:B------:R-:W-:Y:S01]  /*24c0*/  LDSM.16.M88.4 R28, [R89+0x6000] ;  /* 0x00600000591c783b */ /* 0x000fe20000000200 */
[C---:B---3--:R-:W-:Y:S03]  /*24d0*/  HMMA.16816.F32 R16, R36.reuse, R12, RZ ;  /* 0x0000000c2410723c */ /* 0x048fe600000018ff */
[----:B------:R-:W-:Y:S04]  /*24e0*/  LDSM.16.M88.4 R68, [R89+0x6800] ;  /* 0x006800005944783b */ /* 0x000fe80000000200 */
[----:B------:R-:W-:Y:S01]  /*24f0*/  LDSM.16.M88.4 R64, [R89+0x7000] ;  /* 0x007000005940783b */ /* 0x000fe20000000200 */
[C---:B-----5:R-:W-:Y:S03]  /*2500*/  HMMA.16816.F32 R56, R36.reuse, R52, RZ ;  /* 0x000000342438723c */ /* 0x060fe600000018ff */
[----:B------:R-:W-:Y:S04]  /*2510*/  LDSM.16.M88.4 R60, [R89+0x7800] ;  /* 0x00780000593c783b */ /* 0x000fe80000000200 */
[----:B------:R-:W-:Y:S01]  /*2520*/  LDSM.16.M88.4 R76, [R96+UR7+0xb000] ;  /* 0x00b00007604c783b */ /* 0x000fe20008000200 */
[C---:B--2---:R-:W-:Y:S03]  /*2530*/  HMMA.16816.F32 R48, R36.reuse, R44, RZ ;  /* 0x0000002c2430723c */ /* 0x044fe600000018ff */
[----:B------:R-:W0:Y:S05]  /*2540*/  LDGDEPBAR ;  /* 0x00000000000079af */ /* 0x000e2a0000000000 */
[C---:B------:R-:W-:Y:S08]  /*2550*/  HMMA.16816.F32 R12, R36.reuse, R14, RZ ;  /* 0x0000000e240c723c */ /* 0x040ff000000018ff */
[C---:B------:R-:W-:Y:S08]  /*2560*/  HMMA.16816.F32 R52, R36.reuse, R54, RZ ;  /* 0x000000362434723c */ /* 0x040ff000000018ff */
[C---:B------:R-:W-:Y:S08]  /*2570*/  HMMA.16816.F32 R44, R36.reuse, R46, RZ ;  /* 0x0000002e242c723c */ /* 0x040ff000000018ff */
[C---:B----4-:R-:W-:Y:S08]  /*2580*/  HMMA.16816.F32 R40, R36.reuse, R24, RZ ;  /* 0x000000182428723c */ /* 0x050ff000000018ff */
[----:B------:R-:W-:Y:S01]  /*2590*/  HMMA.16816.F32 R36, R36, R26, RZ ;  /* 0x0000001a2424723c */ /* 0x000fe200000018ff */
[----:B------:R-:W2:Y:S07]  /*25a0*/  LDSM.16.M88.4 R24, [R95] ;  /* 0x000000005f18783b */ /* 0x000eae0000000200 */
[C---:B-1----:R-:W-:Y:S08]  /*25b0*/  HMMA.16816.F32 R16, R4.reuse, R20, R16 ;  /* 0x000000140410723c */ /* 0x042ff00000001810 */
[C---:B------:R-:W-:Y:S01]  /*25c0*/  HMMA.16816.F32 R12, R4.reuse, R22, R12 ;  /* 0x00000016040c723c */ /* 0x040fe2000000180c */
[----:B------:R-:W-:Y:S07]  /*25d0*/  LDSM.16.M88.4 R20, [R87+0x6000] ;  /* 0x006000005714783b */ /* 0x000fee0000000200 */
[C---:B------:R-:W-:Y:S08]  /*25e0*/  HMMA.16816.F32 R56, R4.reuse, R8, R56 ;  /* 0x000000080438723c */ /* 0x040ff00000001838 */
[C---:B------:R-:W-:Y:S01]  /*25f0*/  HMMA.16816.F32 R52, R4.reuse, R10, R52 ;  /* 0x0000000a0434723c */ /* 0x040fe20000001834 */
[----:B------:R-:W1:Y:S07]  /*2600*/  LDSM.16.M88.4 R8, [R94] ;  /* 0x000000005e08783b */ /* 0x000e6e0000000200 */
        /* <DEDUP_REMOVED lines=18> */
[----:B------:R-:W-:Y:S04]  /*2730*/  LDSM.16.M88.4 R24, [R96+UR7+0x8000] ;  /* 0x008000076018783b */ /* 0x000fe80008000200 */
[----:B------:R-:W-:Y:S03]  /*2740*/  LDSM.16.M88.4 R60, [R96+UR7+0x9000] ;  /* 0x00900007603c783b */ /* 0x000fe60008000200 */
[C---:B-1----:R-:W-:Y:S08]  /*2750*/  HMMA.16816.F32 R16, R8.reuse, R20, R16 ;  /* 0x000000140810723c */ /* 0x042ff00000001810 */
[C---:B------:R-:W-:Y:S01]  /*2760*/  HMMA.16816.F32 R12, R8.reuse, R22, R12 ;  /* 0x00000016080c723c */ /* 0x040fe2000000180c */
[----:B------:R-:W1:Y:S07]  /*2770*/  LDSM.16.M88.4 R20, [R99+0x2000] ;  /* 0x002000006314783b */ /* 0x000e6e0000000200 */
        /* <DEDUP_REMOVED lines=8> */
[----:B------:R-:W-:Y:S04]  /*2800*/  LDSM.16.M88.4 R32, [R97+0x2000] ;  /* 0x002000006120783b */ /* 0x000fe80000000200 */
[----:B------:R-:W4:Y:S03]  /*2810*/  LDSM.16.M88.4 R8, [R93+0x8000] ;  /* 0x008000005d08783b */ /* 0x000f260000000200 */
[C---:B-1----:R-:W-:Y:S08]  /*2820*/  HMMA.16816.F32 R16, R20.reuse, R24, R16 ;  /* 0x000000181410723c */ /* 0x042ff00000001810 */
[C---:B------:R-:W-:Y:S01]  /*2830*/  HMMA.16816.F32 R12, R20.reuse, R26, R12 ;  /* 0x0000001a140c723c */ /* 0x040fe2000000180c */
[----:B------:R-:W-:Y:S07]  /*2840*/  LDSM.16.M88.4 R24, [R93+0x8800] ;  /* 0x008800005d18783b */ /* 0x000fee0000000200 */
[C---:B---3--:R-:W-:Y:S08]  /*2850*/  HMMA.16816.F32 R56, R20.reuse, R4, R56 ;  /* 0x000000041438723c */ /* 0x048ff00000001838 */
[C---:B------:R-:W-:Y:S01]  /*2860*/  HMMA.16816.F32 R52, R20.reuse, R6, R52 ;  /* 0x000000061434723c */ /* 0x040fe20000001834 */
[----:B------:R-:W1:Y:S07]  /*2870*/  LDSM.16.M88.4 R4, [R93+0x9000] ;  /* 0x009000005d04783b */ /* 0x000e6e0000000200 */
[C---:B------:R-:W-:Y:S08]  /*2880*/  HMMA.16816.F32 R48, R20.reuse, R60, R48 ;  /* 0x0000003c1430723c */ /* 0x040ff00000001830 */
[C---:B------:R-:W-:Y:S01]  /*2890*/  HMMA.16816.F32 R44, R20.reuse, R62, R44 ;  /* 0x0000003e142c723c */ /* 0x040fe2000000182c */
[----:B------:R-:W3:Y:S07]  /*28a0*/  LDSM.16.M88.4 R60, [R93+0x9800] ;  /* 0x009800005d3c783b */ /* 0x000eee0000000200 */
[C---:B--2---:R-:W-:Y:S08]  /*28b0*/  HMMA.16816.F32 R40, R20.reuse, R28, R40 ;  /* 0x0000001c1428723c */ /* 0x044ff00000001828 */
[----:B------:R-:W-:Y:S01]  /*28c0*/  HMMA.16816.F32 R36, R20, R30, R36 ;  /* 0x0000001e1424723c */ /* 0x000fe20000001824 */
[----:B------:R-:W-:Y:S04]  /*28d0*/  LDSM.16.M88.4 R28, [R89+0x9000] ;  /* 0x00900000591c783b */ /* 0x000fe80000000200 */
[----:B------:R-:W-:Y:S03]  /*28e0*/  LDSM.16.M88.4 R20, [R89+0x9800] ;  /* 0x009800005914783b */ /* 0x000fe60000000200 */
[C---:B----4-:R-:W-:Y:S08]  /*28f0*/  HMMA.16816.F32 R16, R32.reuse, R8, R16 ;  /* 0x000000082010723c */ /* 0x050ff00000001810 */
[C---:B------:R-:W-:Y:S01]  /*2900*/  HMMA.16816.F32 R12, R32.reuse, R10, R12 ;  /* 0x0000000a200c723c */ /* 0x040fe2000000180c */
[----:B------:R-:W2:Y:S07]  /*2910*/  LDSM.16.M88.4 R8, [R95+0x2000] ;  /* 0x002000005f08783b */ /* 0x000eae0000000200 */
[C---:B-1----:R-:W-:Y:S08]  /*2920*/  HMMA.16816.F32 R48, R32.reuse, R4, R48 ;  /* 0x000000042030723c */ /* 0x042ff00000001830 */
[C---:B------:R-:W-:Y:S01]  /*2930*/  HMMA.16816.F32 R44, R32.reuse, R6, R44 ;  /* 0x00000006202c723c */ /* 0x040fe2000000182c */
[----:B------:R-:W-:Y:S07]  /*2940*/  LDSM.16.M88.4 R4, [R87+0x8000] ;  /* 0x008000005704783b */ /* 0x000fee0000000200 */
[C---:B------:R-:W-:Y:S08]  /*2950*/  HMMA.16816.F32 R56, R32.reuse, R24, R56 ;  /* 0x000000182038723c */ /* 0x040ff00000001838 */
[C---:B------:R-:W-:Y:S01]  /*2960*/  HMMA.16816.F32 R52, R32.reuse, R26, R52 ;  /* 0x0000001a2034723c */ /* 0x040fe20000001834 */
[----:B------:R-:W1:Y:S07]  /*2970*/  LDSM.16.M88.4 R24, [R94+0x2000] ;  /* 0x002000005e18783b */ /* 0x000e6e0000000200 */
[C---:B---3--:R-:W-:Y:S08]  /*2980*/  HMMA.16816.F32 R40, R32.reuse, R60, R40 ;  /* 0x0000003c2028723c */ /* 0x048ff00000001828 */
[----:B------:R-:W-:Y:S01]  /*2990*/  HMMA.16816.F32 R36, R32, R62, R36 ;  /* 0x0000003e2024723c */ /* 0x000fe20000001824 */
[----:B------:R-:W3:Y:S04]  /*29a0*/  LDSM.16.M88.4 R60, [R87+0x8800] ;  /* 0x00880000573c783b */ /* 0x000ee80000000200 */
[----:B------:R-:W4:Y:S03]  /*29b0*/  LDSM.16.M88.4 R32, [R87+0x9000] ;  /* 0x009000005720783b */ /* 0x000f260000000200 */
        /* <DEDUP_REMOVED lines=12> */
[----:B------:R-:W5:Y:S03]  /*2a80*/  LDSM.16.M88.4 R8, [R96+UR7+0xa000] ;  /* 0x00a000076008783b */ /* 0x000f660008000200 */
[C---:B-1----:R-:W-:Y:S08]  /*2a90*/  HMMA.16816.F32 R16, R24.reuse, R4, R16 ;  /* 0x000000041810723c */ /* 0x042ff00000001810 */
[C---:B------:R-:W-:Y:S01]  /*2aa0*/  HMMA.16816.F32 R12, R24.reuse, R6, R12 ;  /* 0x00000006180c723c */ /* 0x040fe2000000180c */
[----:B------:R-:W1:Y:S07]  /*2ab0*/  LDSM.16.M88.4 R4, [R96+UR7+0xa800] ;  /* 0x00a800076004783b */ /* 0x000e6e0008000200 */
[C---:B---3--:R-:W-:Y:S08]  /*2ac0*/  HMMA.16816.F32 R56, R24.reuse, R60, R56 ;  /* 0x0000003c1838723c */ /* 0x048ff00000001838 */
[C---:B------:R-:W-:Y:S01]  /*2ad0*/  HMMA.16816.F32 R52, R24.reuse, R62, R52 ;  /* 0x0000003e1834723c */ /* 0x040fe20000001834 */
[----:B------:R-:W3:Y:S07]  /*2ae0*/  LDSM.16.M88.4 R60, [R93+0xa000] ;  /* 0x00a000005d3c783b */ /* 0x000eee0000000200 */
[C---:B----4-:R-:W-:Y:S08]  /*2af0*/  HMMA.16816.F32 R48, R24.reuse, R32, R48 ;  /* 0x000000201830723c */ /* 0x050ff00000001830 */
[C---:B------:R-:W-:Y:S01]  /*2b00*/  HMMA.16816.F32 R44, R24.reuse, R34, R44 ;  /* 0x00000022182c723c */ /* 0x040fe2000000182c */
[----:B------:R-:W-:Y:S07]  /*2b10*/  LDSM.16.M88.4 R32, [R95+0x4000] ;  /* 0x004000005f20783b */ /* 0x000fee0000000200 */
[C---:B--2---:R-:W-:Y:S08]  /*2b20*/  HMMA.16816.F32 R40, R24.reuse, R28, R40 ;  /* 0x0000001c1828723c */ /* 0x044ff00000001828 */
[----:B------:R-:W-:Y:S01]  /*2b30*/  HMMA.16816.F32 R36, R24, R30, R36 ;  /* 0x0000001e1824723c */ /* 0x000fe20000001824 */
[----:B------:R-:W2:Y:S04]  /*2b40*/  LDSM.16.M88.4 R24, [R96+UR7+0xb800] ;  /* 0x00b800076018783b */ /* 0x000ea80008000200 */
[----:B------:R-:W4:Y:S03]  /*2b50*/  LDSM.16.M88.4 R28, [R89+0xa000] ;  /* 0x00a00000591c783b */ /* 0x000f260000000200 */
[C---:B-----5:R-:W-:Y:S08]  /*2b60*/  HMMA.16816.F32 R16, R20.reuse, R8, R16 ;  /* 0x000000081410723c */ /* 0x060ff00000001810 */
[C---:B------:R-:W-:Y:S01]  /*2b70*/  HMMA.16816.F32 R12, R20.reuse, R10, R12 ;  /* 0x0000000a140c723c */ /* 0x040fe2000000180c */
[----:B------:R-:W-:Y:S07]  /*2b80*/  LDSM.16.M88.4 R8, [R87+0xa000] ;  /* 0x00a000005708783b */ /* 0x000fee0000000200 */
[C---:B-1----:R-:W-:Y:S08]  /*2b90*/  HMMA.16816.F32 R56, R20.reuse, R4, R56 ;  /* 0x000000041438723c */ /* 0x042ff00000001838 */
[----:B------:R-:W-:Y:S01]  /*2ba0*/  HMMA.16816.F32 R52, R20, R6, R52 ;  /* 0x000000061434723c */ /* 0x000fe20000001834 */
[----:B------:R-:W1:Y:S07]  /*2bb0*/  LDSM.16.M88.4 R4, [R94+0x4000] ;  /* 0x004000005e04783b */ /* 0x000e6e0000000200 */
[C---:B---3--:R-:W-:Y:S08]  /*2bc0*/  HMMA.16816.F32 R16, R72.reuse, R60, R16 ;  /* 0x0000003c4810723c */ /* 0x048ff00000001810 */
[----:B------:R-:W-:Y:S01]  /*2bd0*/  HMMA.16816.F32 R12, R72, R62, R12 ;  /* 0x0000003e480c723c */ /* 0x000fe2000000180c */
[----:B------:R-:W-:Y:S07]  /*2be0*/  LDSM.16.M88.4 R60, [R93+0xb800] ;  /* 0x00b800005d3c783b */ /* 0x000fee0000000200 */
[C---:B--2---:R-:W-:Y:S08]  /*2bf0*/  HMMA.16816.F32 R40, R20.reuse, R24, R40 ;  /* 0x000000181428723c */ /* 0x044ff00000001828 */
[C---:B------:R-:W-:Y:S01]  /*2c00*/  HMMA.16816.F32 R36, R20.reuse, R26, R36 ;  /* 0x0000001a1424723c */ /* 0x040fe20000001824 */
[----:B------:R-:W2:Y:S07]  /*2c10*/  LDSM.16.M88.4 R24, [R89+0xa800] ;  /* 0x00a800005918783b */ /* 0x000eae0000000200 */
[C---:B------:R-:W-:Y:S08]  /*2c20*/  HMMA.16816.F32 R48, R20.reuse, R76, R48 ;  /* 0x0000004c1430723c */ /* 0x040ff00000001830 */
[----:B------:R-:W-:Y:S01]  /*2c30*/  HMMA.16816.F32 R44, R20, R78, R44 ;  /* 0x0000004e142c723c */ /* 0x000fe2000000182c */
[----:B------:R-:W3:Y:S07]  /*2c40*/  LDSM.16.M88.4 R20, [R89+0xb000] ;  /* 0x00b000005914783b */ /* 0x000eee0000000200 */
[C---:B----4-:R-:W-:Y:S08]  /*2c50*/  HMMA.16816.F32 R16, R32.reuse, R28, R16 ;  /* 0x0000001c2010723c */ /* 0x050ff00000001810 */
[----:B------:R-:W-:Y:S01]  /*2c60*/  HMMA.16816.F32 R12, R32, R30, R12 ;  /* 0x0000001e200c723c */ /* 0x000fe2000000180c */
[----:B------:R-:W-:Y:S07]  /*2c70*/  LDSM.16.M88.4 R28, [R89+0xb800] ;  /* 0x00b80000591c783b */ /* 0x000fee0000000200 */
[C---:B------:R-:W-:Y:S08]  /*2c80*/  HMMA.16816.F32 R56, R72.reuse, R68, R56 ;  /* 0x000000444838723c */ /* 0x040ff00000001838 */
[----:B------:R-:W-:Y:S01]  /*2c90*/  HMMA.16816.F32 R52, R72, R70, R52 ;  /* 0x000000464834723c */ /* 0x000fe20000001834 */
[----:B------:R-:W4:Y:S07]  /*2ca0*/  LDSM.16.M88.4 R68, [R87+0xa800] ;  /* 0x00a800005744783b */ /* 0x000f2e0000000200 */
[C---:B-1----:R-:W-:Y:S08]  /*2cb0*/  HMMA.16816.F32 R16, R4.reuse, R8, R16 ;  /* 0x000000080410723c */ /* 0x042ff00000001810 */
[----:B------:R-:W-:Y:S01]  /*2cc0*/  HMMA.16816.F32 R12, R4, R10, R12 ;  /* 0x0000000a040c723c */ /* 0x000fe2000000180c */
[----:B------:R-:W1:Y:S07]  /*2cd0*/  LDSM.16.M88.4 R8, [R87+0xb000] ;  /* 0x00b000005708783b */ /* 0x000e6e0000000200 */
[----:B------:R-:W-:Y:S03]  /*2ce0*/  HMMA.16816.F32 R44, R72, R66, R44 ;  /* 0x00000042482c723c */ /* 0x000fe6000000182c */
[----:B------:R-:W-:Y:S01]  /*2cf0*/  FMUL.FTZ R16, R16, UR6 ;  /* 0x0000000610107c20 */ /* 0x000fe20008410000 */
[----:B------:R-:W-:Y:S01]  /*2d00*/  FMUL.FTZ R17, R17, UR6 ;  /* 0x0000000611117c20 */ /* 0x000fe20008410000 */
[----:B------:R-:W-:-:S03]  /*2d10*/  FMUL.FTZ R19, R19, UR6 ;  /* 0x0000000613137c20 */ /* 0x000fc60008410000 */
[----:B------:R-:W-:Y:S01]  /*2d20*/  HMMA.16816.F32 R48, R72, R64, R48 ;  /* 0x000000404830723c */ /* 0x000fe20000001830 */
[----:B------:R-:W1:Y:S02]  /*2d30*/  MUFU.TANH R16, R16 ;  /* 0x0000001000107308 */ /* 0x000e640000002400 */
[----:B------:R-:W-:Y:S01]  /*2d40*/  FMUL.FTZ R12, R12, UR6 ;  /* 0x000000060c0c7c20 */ /* 0x000fe20008410000 */
[----:B------:R-:W-:Y:S01]  /*2d50*/  FMUL.FTZ R13, R13, UR6 ;  /* 0x000000060d0d7c20 */ /* 0x000fe20008410000 */
[----:B------:R-:W-:Y:S01]  /*2d60*/  FMUL.FTZ R14, R14, UR6 ;  /* 0x000000060e0e7c20 */ /* 0x000fe20008410000 */
[----:B------:R-:W-:Y:S02]  /*2d70*/  FMUL.FTZ R15, R15, UR6 ;  /* 0x000000060f0f7c20 */ /* 0x000fe40008410000 */
[C---:B--2---:R-:W-:Y:S01]  /*2d80*/  HMMA.16816.F32 R56, R32.reuse, R24, R56 ;  /* 0x000000182038723c */ /* 0x044fe20000001838 */
[----:B------:R-:W2:Y:S07]  /*2d90*/  MUFU.TANH R17, R17 ;  /* 0x0000001100117308 */ /* 0x000eae0000002400 */
[C---:B---3--:R-:W-:Y:S01]  /*2da0*/  HMMA.16816.F32 R44, R32.reuse, R22, R44 ;  /* 0x00000016202c723c */ /* 0x048fe2000000182c */
[----:B------:R-:W3:Y:S07]  /*2db0*/  MUFU.TANH R19, R19 ;  /* 0x0000001300137308 */ /* 0x000eee0000002400 */
[----:B------:R-:W-:Y:S01]  /*2dc0*/  HMMA.16816.F32 R48, R32, R20, R48 ;  /* 0x000000142030723c */ /* 0x000fe20000001830 */
[----:B------:R-:W5:Y:S01]  /*2dd0*/  LDSM.16.M88.4 R20, [R87+0xb800] ;  /* 0x00b800005714783b */ /* 0x000f620000000200 */
[----:B------:R-:W1:Y:S01]  /*2de0*/  MUFU.TANH R12, R12 ;  /* 0x0000000c000c7308 */ /* 0x000e620000002400 */
[----:B------:R-:W-:-:S05]  /*2df0*/  DEPBAR.LE SB0, 0x0 ;  /* 0x000080000000791a */ /* 0x000fca0000000000 */
[C---:B------:R-:W-:Y:S02]  /*2e00*/  HMMA.16816.F32 R40, R72.reuse, R60, R40 ;  /* 0x0000003c4828723c */ /* 0x040fe40000001828 */
[----:B------:R-:W1:Y:S06]  /*2e10*/  MUFU.TANH R13, R13 ;  /* 0x0000000d000d7308 */ /* 0x000e6c0000002400 */
[----:B------:R-:W-:Y:S02]  /*2e20*/  HMMA.16816.F32 R36, R72, R62, R36 ;  /* 0x0000003e4824723c */ /* 0x000fe40000001824 */
[----:B------:R-:W2:Y:S06]  /*2e30*/  MUFU.TANH R14, R14 ;  /* 0x0000000e000e7308 */ /* 0x000eac0000002400 */
[C---:B----4-:R-:W-:Y:S02]  /*2e40*/  HMMA.16816.F32 R56, R4.reuse, R68, R56 ;  /* 0x000000440438723c */ /* 0x050fe40000001838 */
[----:B------:R-:W4:Y:S06]  /*2e50*/  MUFU.TANH R15, R15 ;  /* 0x0000000f000f7308 */ /* 0x000f2c0000002400 */
[----:B-1----:R-:W-:Y:S01]  /*2e60*/  HMMA.16816.F32 R44, R4, R10, R44 ;  /* 0x0000000a042c723c */ /* 0x002fe2000000182c */
[----:B------:R-:W-:-:S04]  /*2e70*/  SHF.R.U32.HI R11, RZ, 0x2, R188 ;  /* 0x00000002ff0b7819 */ /* 0x000fc800000116bc */
[----:B------:R-:W-:-:S03]  /*2e80*/  LOP3.LUT R11, R11, 0x7, RZ, 0xc0, !PT ;  /* 0x000000070b0b7812 */ /* 0x000fc600078ec0ff */
[C---:B------:R-:W-:Y:S01]  /*2e90*/  HMMA.16816.F32 R52, R32.reuse, R26, R52 ;  /* 0x0000001a2034723c */ /* 0x040fe20000001834 */
[----:B------:R-:W-:Y:S02]  /*2ea0*/  IADD3 R91, PT, PT, R11, R90, R91 ;  /* 0x0000005a0b5b7210 */ /* 0x000fe40007ffe05b */
[----:B------:R-:W-:Y:S01]  /*2eb0*/  FMUL.FTZ R10, R58, UR6 ;  /* 0x000000063a0a7c20 */ /* 0x000fe20008410000 */
[----:B------:R-:W-:Y:S01]  /*2ec0*/  FMUL.FTZ R11, R59, UR6 ;  /* 0x000000063b0b7c20 */ /* 0x000fe20008410000 */
[C---:B------:R-:W-:Y:S02]  /*2ed0*/  IADD3 R88, PT, PT, R91.reuse, 0x1, R88 ;  /* 0x000000015b587810 */ /* 0x040fe40007ffe058 */
[-C--:B------:R-:W-:Y:S01]  /*2ee0*/  IADD3 R194, PT, PT, R91, R85.reuse, -R86 ;  /* 0x000000555bc27210 */ /* 0x080fe20007ffe856 */
[----:B------:R-:W-:Y:S01]  /*2ef0*/  HMMA.16816.F32 R40, R32, R28, R40 ;  /* 0x0000001c2028723c */ /* 0x000fe20000001828 */
[----:B------:R-:W1:Y:S01]  /*2f00*/  MUFU.TANH R10, R10 ;  /* 0x0000000a000a7308 */ /* 0x000e620000002400 */
[----:B------:R-:W-:-:S02]  /*2f10*/  VIMNMX R193, PT, PT, R88, R85, PT ;  /* 0x0000005558c17248 */ /* 0x000fc40003fe0100 */
[----:B------:R-:W-:Y:S02]  /*2f20*/  VIADDMNMX R192, R88, 0x8, R85, PT ;  /* 0x0000000858c07846 */ /* 0x000fe40003800155 */
[----:B------:R-:W-:Y:S02]  /*2f30*/  LOP3.LUT R29, R82, R149, RZ, 0xfc, !PT ;  /* 0x00000095521d7212 */ /* 0x000fe400078efcff */
[----:B------:R-:W-:Y:S01]  /*2f40*/  HMMA.16816.F32 R36, R32, R30, R36 ;  /* 0x0000001e2024723c */ /* 0x000fe20000001824 */
[----:B------:R-:W1:Y:S07]  /*2f50*/  MUFU.TANH R11, R11 ;  /* 0x0000000b000b7308 */ /* 0x000e6e0000002400 */
[----:B------:R-:W-:Y:S01]  /*2f60*/  HMMA.16816.F32 R48, R4, R8, R48 ;  /* 0x000000080430723c */ /* 0x000fe20000001830 */
[----:B------:R-:W-:Y:S01]  /*2f70*/  FMUL.FTZ R8, R56, UR6 ;  /* 0x0000000638087c20 */ /* 0x000fe20008410000 */
[----:B------:R-:W-:-:S05]  /*2f80*/  FMUL.FTZ R9, R57, UR6 ;  /* 0x0000000639097c20 */ /* 0x000fca0008410000 */
[----:B------:R-:W1:Y:S01]  /*2f90*/  MUFU.TANH R8, R8 ;  /* 0x0000000800087308 */ /* 0x000e620000002400 */
[C---:B------:R-:W-:Y:S07]  /*2fa0*/  HMMA.16816.F32 R52, R4.reuse, R70, R52 ;  /* 0x000000460434723c */ /* 0x040fee0000001834 */
[----:B------:R-:W1:Y:S01]  /*2fb0*/  MUFU.TANH R9, R9 ;  /* 0x0000000900097308 */ /* 0x000e620000002400 */
[C---:B-----5:R-:W-:Y:S08]  /*2fc0*/  HMMA.16816.F32 R40, R4.reuse, R20, R40 ;  /* 0x000000140428723c */ /* 0x060ff00000001828 */
[----:B------:R-:W-:Y:S01]  /*2fd0*/  HMMA.16816.F32 R36, R4, R22, R36 ;  /* 0x000000160424723c */ /* 0x000fe20000001824 */
[----:B------:R-:W-:Y:S06]  /*2fe0*/  BAR.SYNC.DEFER_BLOCKING 0x0 ;  /* 0x0000000000007b1d */ /* 0x000fec0000010000 */
[----:B--234-:R-:W-:-:S13]  /*2ff0*/  @!P1 BRA `(.L_x_1374) ;  /* 0x0000000000889947 */ /* 0x01cfda0003800000 */
[----:B------:R-:W-:-:S04]  /*3000*/  VIADD R20, R200, 0xfffffffe ;  /* 0xfffffffec8147836 */ /* 0x000fc80000000000 */
[-C--:B------:R-:W-:Y:S02]  /*3010*/  IMAD R3, R3, R20.reuse, RZ ;  /* 0x0000001403037224 */ /* 0x080fe400078e02ff */
[----:B------:R-:W-:-:S04]  /*3020*/  IMAD.WIDE.U32 R20, R83, R20, RZ ;  /* 0x0000001453147225 */ /* 0x000fc800078e00ff */
[----:B------:R-:W-:Y:S01]  /*3030*/  IMAD.IADD R6, R21, 0x1, R3 ;  /* 0x0000000115067824 */ /* 0x000fe200078e0203 */
[----:B------:R-:W-:Y:S02]  /*3040*/  IADD3 R3, P1, PT, R208, R20, RZ ;  /* 0x00000014d0037210 */ /* 0x000fe40007f3e0ff */
        /* <DEDUP_REMOVED lines=29> */
.L_x_1374:
[----:B------:R-:W-:Y:S02]  /*3220*/  VIADD R3, R29, 0x1 ;  /* 0x000000011d037836 */ /* 0x000fe40000000000 */
[----:B------:R-:W-:Y:S01]  /*3230*/  FMUL.FTZ R5, R52, UR6 ;  /* 0x0000000634057c20 */ /* 0x000fe20008410000 */
[C---:B------:R-:W-:Y:S02]  /*3240*/  VIADD R4, R194.reuse, 0x8 ;  /* 0x00000008c2047836 */ /* 0x040fe40000000000 */
[----:B------:R-:W-:Y:S01]  /*3250*/  FMUL.FTZ R6, R53, UR6 ;  /* 0x0000000635067c20 */ /* 0x000fe20008410000 */
[----:B------:R-:W-:Y:S01]  /*3260*/  VIADD R7, R29, 0x8 ;  /* 0x000000081d077836 */ /* 0x000fe20000000000 */
[----:B------:R-:W-:Y:S01]  /*3270*/  ISETP.GT.AND P3, PT, R194, R3, PT ;  /* 0x00000003c200720c */ /* 0x000fe20003f64270 */
[----:B------:R-:W-:Y:S01]  /*3280*/  FMUL.FTZ R55, R55, UR6 ;  /* 0x0000000637377c20 */ /* 0x000fe20008410000 */
[C---:B------:R-:W-:Y:S01]  /*3290*/  ISETP.GE.AND P5, PT, R3.reuse, R193, PT ;  /* 0x000000c10300720c */ /* 0x040fe20003fa6270 */
[----:B------:R-:W3:Y:S01]  /*32a0*/  MUFU.TANH R5, R5 ;  /* 0x0000000500057308 */ /* 0x000ee20000002400 */
[----:B------:R-:W-:Y:S01]  /*32b0*/  ISETP.GT.AND P4, PT, R4, R3, PT ;  /* 0x000000030400720c */ /* 0x000fe20003f84270 */
[----:B------:R-:W-:Y:S01]  /*32c0*/  FMUL.FTZ R20, R50, UR6 ;  /* 0x0000000632147c20 */ /* 0x000fe20008410000 */
[-C--:B------:R-:W-:Y:S01]  /*32d0*/  ISETP.GE.AND P1, PT, R3, R192.reuse, PT ;  /* 0x000000c00300720c */ /* 0x080fe20003f26270 */
[----:B------:R-:W-:Y:S01]  /*32e0*/  FMUL.FTZ R49, R49, UR6 ;  /* 0x0000000631317c20 */ /* 0x000fe20008410000 */
[----:B------:R-:W-:Y:S01]  /*32f0*/  FSEL R3, R17, -INF , !P3 ;  /* 0xff80000011037808 */ /* 0x000fe20005800000 */
[----:B------:R-:W-:Y:S01]  /*3300*/  FMUL.FTZ R17, R54, UR6 ;  /* 0x0000000636117c20 */ /* 0x000fe20008410000 */
[----:B------:R-:W-:Y:S01]  /*3310*/  FSEL R19, R19, -INF , !P4 ;  /* 0xff80000013137808 */ /* 0x000fe20006000000 */
[----:B------:R-:W-:Y:S01]  /*3320*/  MUFU.TANH R6, R6 ;  /* 0x0000000600067308 */ /* 0x000fe20000002400 */
[----:B------:R-:W-:Y:S01]  /*3330*/  FSEL R3, R3, -INF , !P5 ;  /* 0xff80000003037808 */ /* 0x000fe20006800000 */
[----:B--2---:R-:W-:Y:S01]  /*3340*/  FMUL.FTZ R22, R44, UR6 ;  /* 0x000000062c167c20 */ /* 0x004fe20008410000 */
[----:B------:R-:W-:Y:S01]  /*3350*/  ISETP.GT.AND P6, PT, R194, R7, PT ;  /* 0x00000007c200720c */ /* 0x000fe20003fc4270 */
[----:B------:R-:W-:Y:S01]  /*3360*/  FMUL.FTZ R24, R46, UR6 ;  /* 0x000000062e187c20 */ /* 0x000fe20008410000 */
[----:B------:R-:W-:Y:S01]  /*3370*/  ISETP.GE.AND P3, PT, R7, R193, PT ;  /* 0x000000c10700720c */ /* 0x000fe20003f66270 */
[----:B------:R-:W-:Y:S01]  /*3380*/  VIADD R33, R29, 0x21 ;  /* 0x000000211d217836 */ /* 0x000fe20000000000 */
[----:B------:R-:W-:Y:S01]  /*3390*/  ISETP.GT.AND P5, PT, R4, R7, PT ;  /* 0x000000070400720c */ /* 0x000fe20003fa4270 */
[----:B------:R-:W2:Y:S01]  /*33a0*/  MUFU.TANH R17, R17 ;  /* 0x0000001100117308 */ /* 0x000ea20000002400 */
[----:B------:R-:W-:Y:S01]  /*33b0*/  ISETP.GE.AND P4, PT, R7, R192, PT ;  /* 0x000000c00700720c */ /* 0x000fe20003f86270 */
[----:B------:R-:W-:Y:S01]  /*33c0*/  VIADD R7, R29, 0x9 ;  /* 0x000000091d077836 */ /* 0x000fe20000000000 */
[----:B------:R-:W-:Y:S01]  /*33d0*/  FSEL R12, R12, -INF , !P6 ;  /* 0xff8000000c0c7808 */ /* 0x000fe20007000000 */
[----:B------:R-:W-:Y:S01]  /*33e0*/  FMUL.FTZ R47, R47, UR6 ;  /* 0x000000062f2f7c20 */ /* 0x000fe20008410000 */
[----:B------:R-:W-:Y:S01]  /*33f0*/  FSEL R25, R19, -INF , !P1 ;  /* 0xff80000013197808 */ /* 0x000fe20004800000 */
[----:B------:R-:W-:Y:S01]  /*3400*/  FMUL.FTZ R45, R45, UR6 ;  /* 0x000000062d2d7c20 */ /* 0x000fe20008410000 */
[----:B------:R-:W-:Y:S01]  /*3410*/  ISETP.GT.AND P6, PT, R194, R7, PT ;  /* 0x00000007c200720c */ /* 0x000fe20003fc4270 */
[----:B------:R-:W-:Y:S01]  /*3420*/  MUFU.TANH R20, R20 ;  /* 0x0000001400147308 */ /* 0x000fe20000002400 */
[----:B------:R-:W-:Y:S01]  /*3430*/  FSEL R27, R12, -INF , !P3 ;  /* 0xff8000000c1b7808 */ /* 0x000fe20005800000 */
[----:B------:R-:W-:Y:S01]  /*3440*/  VIADD R35, R29, 0x38 ;  /* 0x000000381d237836 */ /* 0x000fe20000000000 */
[----:B------:R-:W-:Y:S01]  /*3450*/  FSEL R14, R14, -INF , !P5 ;  /* 0xff8000000e0e7808 */ /* 0x000fe20006800000 */
[----:B------:R-:W-:Y:S01]  /*3460*/  FMUL.FTZ R43, R43, UR6 ;  /* 0x000000062b2b7c20 */ /* 0x000fe20008410000 */
[----:B------:R-:W-:-:S02]  /*3470*/  ISETP.GE.AND P1, PT, R7, R193, PT ;  /* 0x000000c10700720c */ /* 0x000fc40003f26270 */
[----:B------:R-:W-:Y:S01]  /*3480*/  ISETP.GT.AND P3, PT, R4, R7, PT ;  /* 0x000000070400720c */ /* 0x000fe20003f64270 */
[----:B------:R-:W4:Y:S01]  /*3490*/  MUFU.TANH R12, R55 ;  /* 0x00000037000c7308 */ /* 0x000f220000002400 */
[----:B------:R-:W-:Y:S01]  /*34a0*/  ISETP.GE.AND P5, PT, R7, R192, PT ;  /* 0x000000c00700720c */ /* 0x000fe20003fa6270 */
[----:B------:R-:W-:Y:S01]  /*34b0*/  VIADD R7, R29, 0x10 ;  /* 0x000000101d077836 */ /* 0x000fe20000000000 */
[----:B------:R-:W-:Y:S02]  /*34c0*/  FSEL R13, R13, -INF , !P6 ;  /* 0xff8000000d0d7808 */ /* 0x000fe40007000000 */
[----:B------:R-:W-:Y:S01]  /*34d0*/  FSEL R23, R14, -INF , !P4 ;  /* 0xff8000000e177808 */ /* 0x000fe20006000000 */
[----:B------:R-:W-:Y:S01]  /*34e0*/  FMUL.FTZ R14, R48, UR6 ;  /* 0x00000006300e7c20 */ /* 0x000fe20008410000 */
[----:B------:R-:W-:Y:S01]  /*34f0*/  FSEL R31, R13, -INF , !P1 ;  /* 0xff8000000d1f7808 */ /* 0x000fe20004800000 */
[----:B------:R-:W-:Y:S01]  /*3500*/  VIADD R13, R29, 0x18 ;  /* 0x000000181d0d7836 */ /* 0x000fe20000000000 */
[----:B------:R-:W-:Y:S01]  /*3510*/  FSEL R15, R15, -INF , !P3 ;  /* 0xff8000000f0f7808 */ /* 0x000fe20005800000 */
[----:B------:R-:W-:Y:S01]  /*3520*/  MUFU.TANH R22, R22 ;  /* 0x0000001600167308 */ /* 0x000fe20000002400 */
[----:B------:R-:W-:-:S02]  /*3530*/  ISETP.GT.AND P6, PT, R194, R7, PT ;  /* 0x00000007c200720c */ /* 0x000fc40003fc4270 */
[C---:B------:R-:W-:Y:S02]  /*3540*/  ISETP.GE.AND P4, PT, R7.reuse, R193, PT ;  /* 0x000000c10700720c */ /* 0x040fe40003f86270 */
[----:B------:R-:W-:Y:S02]  /*3550*/  ISETP.GT.AND P1, PT, R4, R7, PT ;  /* 0x000000070400720c */ /* 0x000fe40003f24270 */
[----:B------:R-:W-:Y:S01]  /*3560*/  ISETP.GE.AND P3, PT, R7, R192, PT ;  /* 0x000000c00700720c */ /* 0x000fe20003f66270 */
[----:B------:R-:W-:Y:S01]  /*3570*/  VIADD R7, R29, 0x11 ;  /* 0x000000111d077836 */ /* 0x000fe20000000000 */
[----:B-1----:R-:W-:Y:S01]  /*3580*/  FSEL R19, R8, -INF , !P6 ;  /* 0xff80000008137808 */ /* 0x002fe20007000000 */
[----:B------:R-:W1:Y:S01]  /*3590*/  MUFU.TANH R14, R14 ;  /* 0x0000000e000e7308 */ /* 0x000e620000002400 */
[----:B------:R-:W-:Y:S02]  /*35a0*/  FSEL R21, R15, -INF , !P5 ;  /* 0xff8000000f157808 */ /* 0x000fe40006800000 */
[----:B------:R-:W-:-:S02]  /*35b0*/  ISETP.GT.AND P6, PT, R194, R7, PT ;  /* 0x00000007c200720c */ /* 0x000fc40003fc4270 */
[----:B------:R-:W-:Y:S02]  /*35c0*/  FSEL R19, R19, -INF , !P4 ;  /* 0xff80000013137808 */ /* 0x000fe40006000000 */
[----:B------:R-:W-:Y:S01]  /*35d0*/  FSEL R15, R10, -INF , !P1 ;  /* 0xff8000000a0f7808 */ /* 0x000fe20004800000 */
[----:B------:R-:W-:Y:S01]  /*35e0*/  FMUL.FTZ R10, R51, UR6 ;  /* 0x00000006330a7c20 */ /* 0x000fe20008410000 */
[C---:B------:R-:W-:Y:S01]  /*35f0*/  ISETP.GE.AND P5, PT, R7.reuse, R193, PT ;  /* 0x000000c10700720c */ /* 0x040fe20003fa6270 */
[----:B------:R-:W5:Y:S01]  /*3600*/  MUFU.TANH R8, R49 ;  /* 0x0000003100087308 */ /* 0x000f620000002400 */
[----:B------:R-:W-:Y:S02]  /*3610*/  ISETP.GT.AND P4, PT, R4, R7, PT ;  /* 0x000000070400720c */ /* 0x000fe40003f84270 */
[----:B------:R-:W-:Y:S02]  /*3620*/  ISETP.GE.AND P1, PT, R7, R192, PT ;  /* 0x000000c00700720c */ /* 0x000fe40003f26270 */
[----:B------:R-:W-:Y:S01]  /*3630*/  FSEL R7, R9, -INF , !P6 ;  /* 0xff80000009077808 */ /* 0x000fe20007000000 */
[----:B------:R-:W-:Y:S01]  /*3640*/  VIADD R9, R29, 0x19 ;  /* 0x000000191d097836 */ /* 0x000fe20000000000 */
[----:B------:R-:W-:Y:S01]  /*3650*/  ISETP.GT.AND P6, PT, R194, R13, PT ;  /* 0x0000000dc200720c */ /* 0x000fe20003fc4270 */
[----:B------:R-:W5:Y:S01]  /*3660*/  MUFU.TANH R10, R10 ;  /* 0x0000000a000a7308 */ /* 0x000f620000002400 */
[----:B------:R-:W-:-:S02]  /*3670*/  FSEL R15, R15, -INF , !P3 ;  /* 0xff8000000f0f7808 */ /* 0x000fc40005800000 */
[----:B------:R-:W-:Y:S02]  /*3680*/  FSEL R7, R7, -INF , !P5 ;  /* 0xff80000007077808 */ /* 0x000fe40006800000 */
[----:B------:R-:W-:Y:S02]  /*3690*/  FSEL R11, R11, -INF , !P4 ;  /* 0xff8000000b0b7808 */ /* 0x000fe40006000000 */
[----:B------:R-:W-:Y:S01]  /*36a0*/  ISETP.GE.AND P3, PT, R13, R193, PT ;  /* 0x000000c10d00720c */ /* 0x000fe20003f66270 */
[----:B------:R-:W5:Y:S01]  /*36b0*/  MUFU.TANH R24, R24 ;  /* 0x0000001800187308 */ /* 0x000f620000002400 */
[----:B------:R-:W-:Y:S02]  /*36c0*/  ISETP.GT.AND P5, PT, R4, R13, PT ;  /* 0x0000000d0400720c */ /* 0x000fe40003fa4270 */
[----:B---3--:R-:W-:Y:S02]  /*36d0*/  FSEL R5, R5, -INF , !P6 ;  /* 0xff80000005057808 */ /* 0x008fe40007000000 */
[----:B------:R-:W-:-:S02]  /*36e0*/  ISETP.GE.AND P4, PT, R13, R192, PT ;  /* 0x000000c00d00720c */ /* 0x000fc40003f86270 */
[----:B------:R-:W-:Y:S01]  /*36f0*/  FSEL R13, R11, -INF , !P1 ;  /* 0xff8000000b0d7808 */ /* 0x000fe20004800000 */
[----:B------:R-:W3:Y:S01]  /*3700*/  MUFU.TANH R173, R47 ;  /* 0x0000002f00ad7308 */ /* 0x000ee20000002400 */
[----:B------:R-:W-:Y:S02]  /*3710*/  FSEL R5, R5, -INF , !P3 ;  /* 0xff80000005057808 */ /* 0x000fe40005800000 */
[----:B--2---:R-:W-:Y:S02]  /*3720*/  FSEL R11, R17, -INF , !P5 ;  /* 0xff800000110b7808 */ /* 0x004fe40006800000 */
[----:B------:R-:W-:Y:S02]  /*3730*/  ISETP.GT.AND P6, PT, R194, R9, PT ;  /* 0x00000009c200720c */ /* 0x000fe40003fc4270 */
[----:B------:R-:W-:Y:S02]  /*3740*/  ISETP.GE.AND P1, PT, R9, R193, PT ;  /* 0x000000c10900720c */ /* 0x000fe40003f26270 */
[----:B------:R-:W-:-:S02]  /*3750*/  ISETP.GT.AND P3, PT, R4, R9, PT ;  /* 0x000000090400720c */ /* 0x000fc40003f64270 */
[----:B------:R-:W-:Y:S01]  /*3760*/  ISETP.GE.AND P5, PT, R9, R192, PT ;  /* 0x000000c00900720c */ /* 0x000fe20003fa6270 */
[----:B------:R-:W-:Y:S01]  /*3770*/  VIADD R9, R29, 0x20 ;  /* 0x000000201d097836 */ /* 0x000fe20000000000 */
[----:B------:R-:W-:Y:S02]  /*3780*/  FSEL R17, R6, -INF , !P6 ;  /* 0xff80000006117808 */ /* 0x000fe40007000000 */
[----:B------:R-:W-:Y:S01]  /*3790*/  FSEL R11, R11, -INF , !P4 ;  /* 0xff8000000b0b7808 */ /* 0x000fe20006000000 */
[----:B------:R-:W2:Y:S01]  /*37a0*/  MUFU.TANH R6, R45 ;  /* 0x0000002d00067308 */ /* 0x000ea20000002400 */
[----:B------:R-:W-:Y:S02]  /*37b0*/  ISETP.GT.AND P6, PT, R194, R9, PT ;  /* 0x00000009c200720c */ /* 0x000fe40003fc4270 */
[----:B------:R-:W-:Y:S02]  /*37c0*/  FSEL R17, R17, -INF , !P1 ;  /* 0xff80000011117808 */ /* 0x000fe40004800000 */
[----:B------:R-:W-:-:S02]  /*37d0*/  ISETP.GE.AND P4, PT, R9, R193, PT ;  /* 0x000000c10900720c */ /* 0x000fc40003f86270 */
[----:B------:R-:W-:Y:S02]  /*37e0*/  ISETP.GT.AND P1, PT, R4, R9, PT ;  /* 0x000000090400720c */ /* 0x000fe40003f24270 */
[----:B----4-:R-:W-:Y:S02]  /*37f0*/  FSEL R12, R12, -INF , !P3 ;  /* 0xff8000000c0c7808 */ /* 0x010fe40005800000 */
[----:B-1----:R-:W-:Y:S02]  /*3800*/  FSEL R14, R14, -INF , !P6 ;  /* 0xff8000000e0e7808 */ /* 0x002fe40007000000 */
[----:B------:R-:W-:Y:S02]  /*3810*/  ISETP.GE.AND P3, PT, R9, R192, PT ;  /* 0x000000c00900720c */ /* 0x000fe40003f66270 */
[----:B------:R-:W-:Y:S01]  /*3820*/  FSEL R9, R12, -INF , !P5 ;  /* 0xff8000000c097808 */ /* 0x000fe20006800000 */
[----:B------:R-:W-:Y:S01]  /*3830*/  FMUL.FTZ R12, R40, UR6 ;  /* 0x00000006280c7c20 */ /* 0x000fe20008410000 */
[----:B------:R-:W-:Y:S01]  /*3840*/  FSEL R219, R14, -INF , !P4 ;  /* 0xff8000000edb7808 */ /* 0x000fe20006000000 */
[----:B------:R-:W-:Y:S01]  /*3850*/  FMUL.FTZ R14, R41, UR6 ;  /* 0x00000006290e7c20 */ /* 0x000fe20008410000 */
[----:B------:R-:W-:Y:S01]  /*3860*/  FSEL R20, R20, -INF , !P1 ;  /* 0xff80000014147808 */ /* 0x000fe20004800000 */
[----:B------:R-:W-:Y:S01]  /*3870*/  VIADD R41, R29, 0x31 ;  /* 0x000000311d297836 */ /* 0x000fe20000000000 */
[----:B------:R-:W-:Y:S01]  /*3880*/  ISETP.GT.AND P6, PT, R194, R33, PT ;  /* 0x00000021c200720c */ /* 0x000fe20003fc4270 */
[----:B------:R-:W1:Y:S01]  /*3890*/  MUFU.TANH R12, R12 ;  /* 0x0000000c000c7308 */ /* 0x000e620000002400 */
[----:B------:R-:W-:-:S02]  /*38a0*/  ISETP.GE.AND P5, PT, R33, R193, PT ;  /* 0x000000c12100720c */ /* 0x000fc40003fa6270 */
[----:B------:R-:W-:Y:S02]  /*38b0*/  ISETP.GT.AND P4, PT, R4, R33, PT ;  /* 0x000000210400720c */ /* 0x000fe40003f84270 */
[----:B------:R-:W-:Y:S01]  /*38c0*/  ISETP.GE.AND P1, PT, R33, R192, PT ;  /* 0x000000c02100720c */ /* 0x000fe20003f26270 */
[----:B------:R-:W-:Y:S01]  /*38d0*/  VIADD R33, R29, 0x28 ;  /* 0x000000281d217836 */ /* 0x000fe20000000000 */
[----:B-----5:R-:W-:Y:S02]  /*38e0*/  FSEL R8, R8, -INF , !P6 ;  /* 0xff80000008087808 */ /* 0x020fe40007000000 */
[----:B------:R-:W-:Y:S02]  /*38f0*/  FSEL R10, R10, -INF , !P4 ;  /* 0xff8000000a0a7808 */ /* 0x000fe40006000000 */
[----:B------:R-:W-:Y:S02]  /*3900*/  ISETP.GT.AND P6, PT, R194, R33, PT ;  /* 0x00000021c200720c */ /* 0x000fe40003fc4270 */
[----:B------:R-:W-:-:S02]  /*3910*/  FSEL R215, R20, -INF , !P3 ;  /* 0xff80000014d77808 */ /* 0x000fc40005800000 */
[----:B------:R-:W-:Y:S01]  /*3920*/  FSEL R165, R8, -INF , !P5 ;  /* 0xff80000008a57808 */ /* 0x000fe20006800000 */
[----:B------:R-:W-:Y:S01]  /*3930*/  FMUL.FTZ R8, R18, UR6 ;  /* 0x0000000612087c20 */ /* 0x000fe20008410000 */
[C---:B------:R-:W-:Y:S02]  /*3940*/  ISETP.GE.AND P3, PT, R33.reuse, R193, PT ;  /* 0x000000c12100720c */ /* 0x040fe40003f66270 */
[----:B------:R-:W-:Y:S02]  /*3950*/  ISETP.GT.AND P5, PT, R4, R33, PT ;  /* 0x000000210400720c */ /* 0x000fe40003fa4270 */
[----:B------:R-:W-:Y:S01]  /*3960*/  ISETP.GE.AND P4, PT, R33, R192, PT ;  /* 0x000000c02100720c */ /* 0x000fe20003f86270 */
[----:B------:R-:W-:Y:S01]  /*3970*/  VIADD R33, R29, 0x29 ;  /* 0x000000291d217836 */ /* 0x000fe20000000000 */
[----:B------:R-:W-:Y:S01]  /*3980*/  FSEL R22, R22, -INF , !P6 ;  /* 0xff80000016167808 */ /* 0x000fe20007000000 */
[----:B------:R-:W-:Y:S01]  /*3990*/  MUFU.TANH R8, R8 ;  /* 0x0000000800087308 */ /* 0x000fe20000002400 */
[----:B------:R-:W-:-:S02]  /*39a0*/  FSEL R169, R10, -INF , !P1 ;  /* 0xff8000000aa97808 */ /* 0x000fc40004800000 */
[----:B------:R-:W-:Y:S02]  /*39b0*/  FSEL R217, R22, -INF , !P3 ;  /* 0xff80000016d97808 */ /* 0x000fe40005800000 */
[----:B------:R-:W-:Y:S02]  /*39c0*/  FSEL R24, R24, -INF , !P5 ;  /* 0xff80000018187808 */ /* 0x000fe40006800000 */
[----:B------:R-:W-:Y:S01]  /*39d0*/  ISETP.GT.AND P1, PT, R194, R33, PT ;  /* 0x00000021c200720c */ /* 0x000fe20003f24270 */
[----:B------:R4:W5:Y:S01]  /*39e0*/  MUFU.TANH R10, R14 ;  /* 0x0000000e000a7308 */ /* 0x0009620000002400 */
[C---:B------:R-:W-:Y:S02]  /*39f0*/  ISETP.GE.AND P6, PT, R33.reuse, R193, PT ;  /* 0x000000c12100720c */ /* 0x040fe40003fc6270 */
[----:B------:R-:W-:Y:S02]  /*3a00*/  ISETP.GT.AND P3, PT, R4, R33, PT ;  /* 0x000000210400720c */ /* 0x000fe40003f64270 */
[----:B------:R-:W-:Y:S01]  /*3a10*/  ISETP.GE.AND P5, PT, R33, R192, PT ;  /* 0x000000c02100720c */ /* 0x000fe20003fa6270 */
[----:B------:R-:W-:Y:S01]  /*3a20*/  VIADD R33, R29, 0x30 ;  /* 0x000000301d217836 */ /* 0x000fe20000000000 */
[----:B------:R-:W-:-:S02]  /*3a30*/  FSEL R213, R24, -INF , !P4 ;  /* 0xff80000018d57808 */ /* 0x000fc40006000000 */
[----:B---3--:R-:W-:Y:S02]  /*3a40*/  FSEL R173, R173, -INF , !P3 ;  /* 0xff800000adad7808 */ /* 0x008fe40005800000 */
[----:B------:R-:W-:Y:S02]  /*3a50*/  ISETP.GT.AND P4, PT, R194, R33, PT ;  /* 0x00000021c200720c */ /* 0x000fe40003f84270 */
[----:B--2---:R-:W-:Y:S02]  /*3a60*/  FSEL R6, R6, -INF , !P1 ;  /* 0xff80000006067808 */ /* 0x004fe40004800000 */
[----:B------:R-:W-:Y:S01]  /*3a70*/  ISETP.GE.AND P3, PT, R33, R193, PT ;  /* 0x000000c12100720c */ /* 0x000fe20003f66270 */
[----:B----4-:R-:W-:Y:S01]  /*3a80*/  FMUL.FTZ R14, R36, UR6 ;  /* 0x00000006240e7c20 */ /* 0x010fe20008410000 */
[----:B-1----:R-:W-:Y:S02]  /*3a90*/  FSEL R12, R12, -INF , !P4 ;  /* 0xff8000000c0c7808 */ /* 0x002fe40006000000 */
[----:B------:R-:W-:-:S02]  /*3aa0*/  ISETP.GT.AND P1, PT, R194, R41, PT ;  /* 0x00000029c200720c */ /* 0x000fc40003f24270 */
[----:B------:R-:W-:Y:S01]  /*3ab0*/  FSEL R167, R6, -INF , !P6 ;  /* 0xff80000006a77808 */ /* 0x000fe20007000000 */
[----:B------:R-:W1:Y:S01]  /*3ac0*/  MUFU.TANH R14, R14 ;  /* 0x0000000e000e7308 */ /* 0x000e620000002400 */
[----:B------:R-:W-:Y:S01]  /*3ad0*/  FSEL R183, R12, -INF , !P3 ;  /* 0xff8000000cb77808 */ /* 0x000fe20005800000 */
[----:B------:R-:W-:Y:S01]  /*3ae0*/  FMUL.FTZ R6, R42, UR6 ;  /* 0x000000062a067c20 */ /* 0x000fe20008410000 */
[----:B------:R-:W-:Y:S02]  /*3af0*/  ISETP.GT.AND P6, PT, R194, R29, PT ;  /* 0x0000001dc200720c */ /* 0x000fe40003fc4270 */
[-C--:B------:R-:W-:Y:S02]  /*3b00*/  ISETP.GE.AND P3, PT, R41, R193.reuse, PT ;  /* 0x000000c12900720c */ /* 0x080fe40003f66270 */
[----:B-----5:R-:W-:Y:S01]  /*3b10*/  FSEL R10, R10, -INF , !P1 ;  /* 0xff8000000a0a7808 */ /* 0x020fe20004800000 */
[----:B------:R-:W-:Y:S01]  /*3b20*/  MUFU.TANH R6, R6 ;  /* 0x0000000600067308 */ /* 0x000fe20000002400 */
[----:B------:R-:W-:-:S02]  /*3b30*/  ISETP.GE.AND P1, PT, R29, R193, PT ;  /* 0x000000c11d00720c */ /* 0x000fc40003f26270 */
[----:B------:R-:W-:Y:S02]  /*3b40*/  FSEL R16, R16, -INF , !P6 ;  /* 0xff80000010107808 */ /* 0x000fe40007000000 */
[----:B------:R-:W-:Y:S01]  /*3b50*/  FSEL R181, R10, -INF , !P3 ;  /* 0xff8000000ab57808 */ /* 0x000fe20005800000 */
[----:B------:R-:W-:Y:S01]  /*3b60*/  FMUL.FTZ R10, R37, UR6 ;  /* 0x00000006250a7c20 */ /* 0x000fe20008410000 */
[----:B------:R-:W-:Y:S01]  /*3b70*/  ISETP.GT.AND P4, PT, R4, R33, PT ;  /* 0x000000210400720c */ /* 0x000fe20003f84270 */
[----:B------:R-:W-:Y:S01]  /*3b80*/  VIADD R37, R29, 0x39 ;  /* 0x000000391d257836 */ /* 0x000fe20000000000 */
[----:B------:R-:W-:Y:S02]  /*3b90*/  ISETP.GE.AND P3, PT, R33, R192, PT ;  /* 0x000000c02100720c */ /* 0x000fe40003f66270 */
[----:B------:R-:W-:Y:S01]  /*3ba0*/  FSEL R33, R16, -INF , !P1 ;  /* 0xff80000010217808 */ /* 0x000fe20004800000 */
[----:B------:R-:W2:Y:S01]  /*3bb0*/  MUFU.TANH R10, R10 ;  /* 0x0000000a000a7308 */ /* 0x000ea20000002400 */
[----:B------:R-:W-:-:S02]  /*3bc0*/  ISETP.GT.AND P1, PT, R194, R35, PT ;  /* 0x00000023c200720c */ /* 0x000fc40003f24270 */
[----:B------:R-:W-:Y:S02]  /*3bd0*/  FMNMX3.FTZ R12, R33, R3, R27, !PT ;  /* 0x00000003210c7276 */ /* 0x000fe4000781001b */
[----:B------:R-:W-:Y:S02]  /*3be0*/  ISETP.GE.AND P6, PT, R35, R193, PT ;  /* 0x000000c12300720c */ /* 0x000fe40003fc6270 */
[----:B-1----:R-:W-:Y:S02]  /*3bf0*/  FSEL R14, R14, -INF , !P1 ;  /* 0xff8000000e0e7808 */ /* 0x002fe40004800000 */
[----:B------:R-:W-:Y:S02]  /*3c00*/  FMNMX3.FTZ R12, R12, R31, R19, !PT ;  /* 0x0000001f0c0c7276 */ /* 0x000fe40007810013 */
[----:B------:R-:W-:Y:S02]  /*3c10*/  ISETP.GT.AND P1, PT, R4, R29, PT ;  /* 0x0000001d0400720c */ /* 0x000fe40003f24270 */
[----:B------:R-:W-:-:S02]  /*3c20*/  FSEL R179, R14, -INF , !P6 ;  /* 0xff8000000eb37808 */ /* 0x000fc40007000000 */
[----:B------:R-:W-:Y:S02]  /*3c30*/  FMNMX3.FTZ R14, R12, R7, R5, !PT ;  /* 0x000000070c0e7276 */ /* 0x000fe40007810005 */
[----:B------:R-:W-:Y:S01]  /*3c40*/  ISETP.GE.AND P6, PT, R29, R192, PT ;  /* 0x000000c01d00720c */ /* 0x000fe20003fc6270 */
[----:B------:R-:W1:Y:S01]  /*3c50*/  MUFU.TANH R12, R43 ;  /* 0x0000002b000c7308 */ /* 0x000e620000002400 */
[----:B------:R-:W-:Y:S02]  /*3c60*/  FSEL R29, R8, -INF , !P1 ;  /* 0xff800000081d7808 */ /* 0x000fe40004800000 */
[----:B------:R-:W-:Y:S02]  /*3c70*/  ISETP.GT.AND P1, PT, R194, R37, PT ;  /* 0x00000025c200720c */ /* 0x000fe40003f24270 */
[----:B------:R-:W-:Y:S01]  /*3c80*/  FMNMX3.FTZ R8, R14, R17, R219, !PT ;  /* 0x000000110e087276 */ /* 0x000fe200078100db */
[----:B------:R-:W-:Y:S01]  /*3c90*/  FMUL.FTZ R14, R38, UR6 ;  /* 0x00000006260e7c20 */ /* 0x000fe20008410000 */
[----:B------:R-:W-:-:S02]  /*3ca0*/  FSEL R29, R29, -INF , !P6 ;  /* 0xff8000001d1d7808 */ /* 0x000fc40007000000 */
[----:B--2---:R-:W-:Y:S01]  /*3cb0*/  FSEL R177, R10, -INF , !P1 ;  /* 0xff8000000ab17808 */ /* 0x004fe20004800000 */
[----:B------:R-:W-:Y:S01]  /*3cc0*/  FMUL.FTZ R10, R39, UR6 ;  /* 0x00000006270a7c20 */ /* 0x000fe20008410000 */
[----:B------:R-:W-:Y:S01]  /*3cd0*/  FMNMX3.FTZ R8, R8, R165, R217, !PT ;  /* 0x000000a508087276 */ /* 0x000fe200078100d9 */
[----:B------:R-:W2:Y:S01]  /*3ce0*/  MUFU.TANH R14, R14 ;  /* 0x0000000e000e7308 */ /* 0x000ea20000002400 */
[----:B------:R-:W-:Y:S01]  /*3cf0*/  FMNMX3.FTZ R16, R29, R25, R23, !PT ;  /* 0x000000191d107276 */ /* 0x000fe20007810017 */
[----:B------:R-:W3:Y:S01]  /*3d00*/  LDCU UR6, c[0x0][0x45c] ;  /* 0x00008b80ff0677ac */ /* 0x000ee20008000800 */
[----:B------:R-:W-:Y:S02]  /*3d10*/  ISETP.GE.AND P6, PT, R37, R193, PT ;  /* 0x000000c12500720c */ /* 0x000fe40003fc6270 */
[----:B------:R-:W-:Y:S02]  /*3d20*/  FMNMX3.FTZ R8, R8, R167, R183, !PT ;  /* 0x000000a708087276 */ /* 0x000fe400078100b7 */
[----:B------:R-:W-:Y:S01]  /*3d30*/  FMNMX3.FTZ R16, R16, R21, R15, !PT ;  /* 0x0000001510107276 */ /* 0x000fe2000781000f */
[----:B------:R-:W4:Y:S01]  /*3d40*/  MUFU.TANH R10, R10 ;  /* 0x0000000a000a7308 */ /* 0x000f220000002400 */
[----:B------:R-:W-:-:S02]  /*3d50*/  FSEL R175, R6, -INF , !P4 ;  /* 0xff80000006af7808 */ /* 0x000fc40006000000 */
[----:B------:R-:W-:Y:S02]  /*3d60*/  FSEL R177, R177, -INF , !P6 ;  /* 0xff800000b1b17808 */ /* 0x000fe40007000000 */
[----:B------:R-:W-:Y:S02]  /*3d70*/  FMNMX3.FTZ R8, R8, R181, R179, !PT ;  /* 0x000000b508087276 */ /* 0x000fe400078100b3 */
[----:B------:R-:W-:Y:S02]  /*3d80*/  FMNMX3.FTZ R6, R16, R13, R11, !PT ;  /* 0x0000000d10067276 */ /* 0x000fe4000781000b */
[----:B------:R-:W-:Y:S02]  /*3d90*/  FSEL R173, R173, -INF , !P5 ;  /* 0xff800000adad7808 */ /* 0x000fe40006800000 */
[----:B------:R-:W-:Y:S02]  /*3da0*/  ISETP.GT.AND P1, PT, R4, R41, PT ;  /* 0x000000290400720c */ /* 0x000fe40003f24270 */
[----:B------:R-:W-:-:S02]  /*3db0*/  FMNMX.FTZ R8, R177, R8, !PT ;  /* 0x00000008b1087209 */ /* 0x000fc40007810000 */
[----:B------:R-:W-:Y:S02]  /*3dc0*/  ISETP.GT.AND P5, PT, R4, R35, PT ;  /* 0x000000230400720c */ /* 0x000fe40003fa4270 */
[----:B------:R-:W-:Y:S01]  /*3dd0*/  FMNMX3.FTZ R6, R6, R9, R215, !PT ;  /* 0x0000000906067276 */ /* 0x000fe200078100d7 */
[----:B------:R-:W5:Y:S01]  /*3de0*/  SHFL.BFLY PT, R39, R8, 0x2, 0x1f ;  /* 0x0c401f0008277f89 */ /* 0x000f6200000e0000 */
[----:B------:R-:W-:Y:S02]  /*3df0*/  FSEL R175, R175, -INF , !P3 ;  /* 0xff800000afaf7808 */ /* 0x000fe40005800000 */
[-C--:B------:R-:W-:Y:S02]  /*3e00*/  ISETP.GE.AND P6, PT, R41, R192.reuse, PT ;  /* 0x000000c02900720c */ /* 0x080fe40003fc6270 */
[----:B------:R-:W-:Y:S02]  /*3e10*/  ISETP.GE.AND P4, PT, R35, R192, PT ;  /* 0x000000c02300720c */ /* 0x000fe40003f86270 */
[----:B------:R-:W-:-:S02]  /*3e20*/  ISETP.GT.AND P3, PT, R4, R37, PT ;  /* 0x000000250400720c */ /* 0x000fc40003f64270 */
[----:B-1----:R-:W-:Y:S02]  /*3e30*/  FSEL R12, R12, -INF , !P1 ;  /* 0xff8000000c0c7808 */ /* 0x002fe40004800000 */
[----:B--2---:R-:W-:Y:S02]  /*3e40*/  FSEL R14, R14, -INF , !P5 ;  /* 0xff8000000e0e7808 */ /* 0x004fe40006800000 */
[----:B------:R-:W-:Y:S02]  /*3e50*/  FMNMX3.FTZ R6, R6, R169, R213, !PT ;  /* 0x000000a906067276 */ /* 0x000fe400078100d5 */
[----:B------:R-:W-:Y:S02]  /*3e60*/  ISETP.GE.AND P1, PT, R37, R192, PT ;  /* 0x000000c02500720c */ /* 0x000fe40003f26270 */
[----:B----4-:R-:W-:Y:S02]  /*3e70*/  FSEL R10, R10, -INF , !P3 ;  /* 0xff8000000a0a7808 */ /* 0x010fe40005800000 */
[----:B------:R-:W-:-:S02]  /*3e80*/  FSEL R143, R12, -INF , !P6 ;  /* 0xff8000000c8f7808 */ /* 0x000fc40007000000 */
[----:B------:R-:W-:Y:S02]  /*3e90*/  FSEL R141, R14, -INF , !P4 ;  /* 0xff8000000e8d7808 */ /* 0x000fe40006000000 */
[----:B------:R-:W-:Y:S02]  /*3ea0*/  FMNMX3.FTZ R6, R6, R173, R175, !PT ;  /* 0x000000ad06067276 */ /* 0x000fe400078100af */
[----:B------:R-:W-:Y:S02]  /*3eb0*/  FSEL R171, R10, -INF , !P1 ;  /* 0xff8000000aab7808 */ /* 0x000fe40004800000 */
[----:B------:R-:W-:Y:S02]  /*3ec0*/  FMNMX3.FTZ R6, R6, R143, R141, !PT ;  /* 0x0000008f06067276 */ /* 0x000fe4000781008d */
[----:B-----5:R-:W-:Y:S02]  /*3ed0*/  FMNMX.FTZ R39, R8, R39, !PT ;  /* 0x0000002708277209 */ /* 0x020fe40007810000 */
[----:B------:R-:W-:-:S02]  /*3ee0*/  FMNMX.FTZ R6, R171, R6, !PT ;  /* 0x00000006ab067209 */ /* 0x000fc40007810000 */
[----:B------:R-:W-:Y:S01]  /*3ef0*/  LOP3.LUT R210, R80, 0x200, R81, 0xf8, !PT ;  /* 0x0000020050d27812 */ /* 0x000fe200078ef851 */
[----:B------:R-:W1:Y:S03]  /*3f00*/  SHFL.BFLY PT, R132, R39, 0x1, 0x1f ;  /* 0x0c201f0027847f89 */ /* 0x000e6600000e0000 */
[----:B------:R-:W-:Y:S01]  /*3f10*/  LEA R211, R210, UR7, 0x1 ;  /* 0x00000007d2d37c11 */ /* 0x000fe2000f8e08ff */
[----:B------:R-:W2:Y:S04]  /*3f20*/  SHFL.BFLY PT, R35, R6, 0x2, 0x1f ;  /* 0x0c401f0006237f89 */ /* 0x000ea800000e0000 */
        /* <DEDUP_REMOVED lines=9> */
[----:B--2---:R-:W-:Y:S01]  /*3fc0*/  FMNMX.FTZ R35, R6, R35, !PT ;  /* 0x0000002306237209 */ /* 0x004fe20007810000 */
[C---:B---3--:R-:W-:Y:S01]  /*3fd0*/  FMUL.FTZ R140, R132.reuse, UR6 ;  /* 0x00000006848c7c20 */ /* 0x048fe20008410000 */
        /* <DEDUP_REMOVED lines=23> */
[----:B------:R-:W-:Y:S01]  /*4150*/  LEA R179, R210, UR7, 0x1 ;  /* 0x00000007d2b37c11 */ /* 0x000fe2000f8e08ff */
[----:B------:R-:W4:Y:S01]  /*4160*/  LDSM.16.MT88.4 R88, [R209+0x10000] ;  /* 0x01000000d158783b */ /* 0x000f220000004200 */
[----:B-1----:R-:W-:Y:S01]  /*4170*/  FMNMX.FTZ R3, R35, R4, !PT ;  /* 0x0000000423037209 */ /* 0x002fe20007810000 */
[--C-:B------:R-:W-:Y:S01]  /*4180*/  FFMA.FTZ R174, R183, UR6, -R140.reuse ;  /* 0x00000006b7ae7c23 */ /* 0x100fe2000801088c */
[----:B------:R-:W-:Y:S01]  /*4190*/  MUFU.EX2 R161, R161 ;  /* 0x000000a100a17308 */ /* 0x000fe20000000800 */
[----:B------:R-:W1:Y:S01]  /*41a0*/  LDSM.16.MT88.4 R4, [R160+0x10000] ;  /* 0x01000000a004783b */ /* 0x000e620000004200 */
[C---:B------:R-:W-:Y:S01]  /*41b0*/  FSETP.NEU.FTZ.AND P1, PT, R3.reuse, -INF , PT ;  /* 0xff8000000300780b */ /* 0x040fe20003f3d000 */
[----:B------:R-:W-:Y:S01]  /*41c0*/  FMUL.FTZ R170, R3, UR6 ;  /* 0x0000000603aa7c20 */ /* 0x000fe20008410000 */
[----:B------:R-:W-:Y:S01]  /*41d0*/  FFMA.FTZ R181, R181, UR6, -R140 ;  /* 0x00000006b5b57c23 */ /* 0x000fe2000801088c */
[----:B------:R-:W-:Y:S03]  /*41e0*/  LDSM.16.MT88.4 R16, [R211+0xe800] ;  /* 0x00e80000d310783b */ /* 0x000fe60000004200 */
        /* <DEDUP_REMOVED lines=22> */
[--C-:B------:R-:W-:Y:S01]  /*4350*/  FFMA.FTZ R173, R173, UR6, -R170.reuse ;  /* 0x00000006adad7c23 */ /* 0x100fe200080108aa */
[--C-:B------:R-:W-:Y:S01]  /*4360*/  FFMA.FTZ R175, R175, UR6, -R170.reuse ;  /* 0x00000006afaf7c23 */ /* 0x100fe200080108aa */
[----:B------:R-:W-:Y:S01]  /*4370*/  LDSM.16.MT88.4 R28, [R209+0xc800] ;  /* 0x00c80000d11c783b */ /* 0x000fe20000004200 */
[----:B------:R-:W-:Y:S01]  /*4380*/  FFMA.FTZ R178, R143, UR6, -R170 ;  /* 0x000000068fb27c23 */ /* 0x000fe200080108aa */
[----:B------:R-:W-:Y:S01]  /*4390*/  FADD.FTZ R161, R161, R158 ;  /* 0x0000009ea1a17221 */ /* 0x000fe20000010000 */
[----:B------:R-:W-:Y:S01]  /*43a0*/  MUFU.EX2 R155, R155 ;  /* 0x0000009b009b7308 */ /* 0x000fe20000000800 */
[----:B------:R-:W-:Y:S01]  /*43b0*/  LDSM.16.MT88.4 R32, [R211+0xc800] ;  /* 0x00c80000d320783b */ /* 0x000fe20000004200 */
[----:B------:R-:W-:Y:S01]  /*43c0*/  ISETP.GT.U32.AND P1, PT, R190, R197, PT ;  /* 0x000000c5be00720c */ /* 0x000fe20003f24070 */
[----:B------:R-:W-:-:S02]  /*43d0*/  FADD.FTZ R154, R154, R161 ;  /* 0x000000a19a9a7221 */ /* 0x000fc40000010000 */
[----:B------:R-:W-:Y:S03]  /*43e0*/  LDSM.16.MT88.4 R24, [R160+0xc800] ;  /* 0x00c80000a018783b */ /* 0x000fe60000004200 */
        /* <DEDUP_REMOVED lines=44> */
[----:B------:R-:W4:Y:S01]  /*46b0*/  MUFU.EX2 R178, R178 ;  /* 0x000000b200b27308 */ /* 0x000f220000000800 */
[C---:B------:R-:W-:Y:S08]  /*46c0*/  HMMA.16816.F32 R40, R96.reuse, R42, RZ ;  /* 0x0000002a6028723c */ /* 0x040ff000000018ff */
[C---:B------:R-:W-:Y:S08]  /*46d0*/  HMMA.16816.F32 R64, R96.reuse, R66, RZ ;  /* 0x000000426040723c */ /* 0x040ff000000018ff */
[C---:B------:R-:W-:Y:S08]  /*46e0*/  HMMA.16816.F32 R72, R96.reuse, R74, RZ ;  /* 0x0000004a6048723c */ /* 0x040ff000000018ff */
[C---:B------:R-:W-:Y:S08]  /*46f0*/  HMMA.16816.F32 R88, R96.reuse, R90, RZ ;  /* 0x0000005a6058723c */ /* 0x040ff000000018ff */
        /* <DEDUP_REMOVED lines=9> */
[----:B-----5:R-:W-:Y:S01]  /*4790*/  F2FP.F16.F32.PACK_AB R7, R0, R147 ;  /* 0x000000930007723e */ /* 0x020fe200000000ff */
[----:B------:R-:W-:-:S04]  /*47a0*/  FADD.FTZ R153, R153, R150 ;  /* 0x0000009699997221 */ /* 0x000fc80000010000 */
[----:B------:R-:W-:Y:S02]  /*47b0*/  FADD.FTZ R153, R146, R153 ;  /* 0x0000009992997221 */ /* 0x000fe40000010000 */
        /* <DEDUP_REMOVED lines=31> */
[C---:B------:R-:W-:Y:S01]  /*49b0*/  HMMA.16816.F32 R72, R4.reuse, R14, R72 ;  /* 0x0000000e0448723c */ /* 0x040fe20000001848 */
[----:B------:R3:W2:Y:S07]  /*49c0*/  LDSM.16.MT88.4 R12, [R211+0xd000] ;  /* 0x00d00000d30c783b */ /* 0x0006ae0000004200 */
[C---:B-----5:R-:W-:Y:S08]  /*49d0*/  HMMA.16816.F32 R84, R4.reuse, R16, R84 ;  /* 0x000000100454723c */ /* 0x060ff00000001854 */
[----:B------:R-:W-:Y:S01]  /*49e0*/  HMMA.16816.F32 R88, R4, R18, R88 ;  /* 0x000000120458723c */ /* 0x000fe20000001858 */
[----:B------:R-:W5:Y:S01]  /*49f0*/  LDSM.16.MT88.4 R16, [R209+0xf000] ;  /* 0x00f00000d110783b */ /* 0x000f620000004200 */
[----:B------:R-:W-:Y:S01]  /*4a00*/  F2FP.F16.F32.PACK_AB R4, R165, R162 ;  /* 0x000000a2a504723e */ /* 0x000fe200000000ff */
[----:B------:R-:W-:Y:S01]  /*4a10*/  FADD.FTZ R162, R162, R153 ;  /* 0x00000099a2a27221 */ /* 0x000fe20000010000 */
[----:B----4-:R-:W-:-:S02]  /*4a20*/  F2FP.F16.F32.PACK_AB R5, R169, R166 ;  /* 0x000000a6a905723e */ /* 0x010fc400000000ff */
[----:B------:R-:W-:Y:S01]  /*4a30*/  F2FP.F16.F32.PACK_AB R6, R167, R164 ;  /* 0x000000a4a706723e */ /* 0x000fe200000000ff */
[----:B------:R-:W-:Y:S01]  /*4a40*/  FADD.FTZ R165, R165, R162 ;  /* 0x000000a2a5a57221 */ /* 0x000fe20000010000 */
[----:B------:R-:W-:Y:S01]  /*4a50*/  F2FP.F16.F32.PACK_AB R7, R173, R172 ;  /* 0x000000acad07723e */ /* 0x000fe200000000ff */
[----:B---3--:R-:W-:Y:S01]  /*4a60*/  FFMA.FTZ R211, R177, UR6, -R140 ;  /* 0x00000006b1d37c23 */ /* 0x008fe2000801088c */
[--C-:B------:R-:W-:Y:S01]  /*4a70*/  FFMA.FTZ R177, R141, UR6, -R170.reuse ;  /* 0x000000068db17c23 */ /* 0x100fe200080108aa */
[----:B------:R-:W-:Y:S01]  /*4a80*/  FFMA.FTZ R170, R171, UR6, -R170 ;  /* 0x00000006abaa7c23 */ /* 0x000fe200080108aa */
[----:B------:R-:W-:Y:S01]  /*4a90*/  IMAD.IADD R171, R144, 0x1, R179 ;  /* 0x0000000190ab7824 */ /* 0x000fe200078e02b3 */
[----:B------:R-:W-:Y:S01]  /*4aa0*/  LDSM.16.MT88.4 R140, [R168+0xf800] ;  /* 0x00f80000a88c783b */ /* 0x000fe20000004200 */
[----:B------:R-:W-:Y:S01]  /*4ab0*/  FADD.FTZ R164, R164, R165 ;  /* 0x000000a5a4a47221 */ /* 0x000fe20000010000 */
[----:B-1----:R-:W-:Y:S01]  /*4ac0*/  HMMA.16816.F32 R112, R4, R8, R112 ;  /* 0x000000080470723c */ /* 0x002fe20000001870 */
[----:B------:R-:W1:Y:S02]  /*4ad0*/  MUFU.EX2 R211, R211 ;  /* 0x000000d300d37308 */ /* 0x000e640000000800 */
[----:B------:R-:W-:-:S05]  /*4ae0*/  FADD.FTZ R167, R167, R164 ;  /* 0x000000a4a7a77221 */ /* 0x000fca0000010000 */
[C---:B------:R-:W-:Y:S01]  /*4af0*/  HMMA.16816.F32 R108, R4.reuse, R10, R108 ;  /* 0x0000000a046c723c */ /* 0x040fe2000000186c */
[----:B------:R-:W3:Y:S01]  /*4b00*/  LDSM.16.MT88.4 R8, [R160+0xf000] ;  /* 0x00f00000a008783b */ /* 0x000ee20000004200 */
[----:B------:R-:W-:Y:S06]  /*4b10*/  MUFU.EX2 R177, R177 ;  /* 0x000000b100b17308 */ /* 0x000fec0000000800 */
[C---:B--2---:R-:W-:Y:S02]  /*4b20*/  HMMA.16816.F32 R120, R4.reuse, R20, R120 ;  /* 0x000000140478723c */ /* 0x044fe40000001878 */
[----:B------:R-:W2:Y:S06]  /*4b30*/  MUFU.EX2 R170, R170 ;  /* 0x000000aa00aa7308 */ /* 0x000eac0000000800 */
[C---:B------:R-:W-:Y:S01]  /*4b40*/  HMMA.16816.F32 R116, R4.reuse, R22, R116 ;  /* 0x000000160474723c */ /* 0x040fe20000001874 */
[----:B------:R-:W4:Y:S07]  /*4b50*/  LDSM.16.MT88.4 R20, [R209+0x11000] ;  /* 0x01100000d114783b */ /* 0x000f2e0000004200 */
[C---:B------:R-:W-:Y:S08]  /*4b60*/  HMMA.16816.F32 R128, R4.reuse, R12, R128 ;  /* 0x0000000c0480723c */ /* 0x040ff00000001880 */
[C---:B------:R-:W-:Y:S01]  /*4b70*/  HMMA.16816.F32 R124, R4.reuse, R14, R124 ;  /* 0x0000000e047c723c */ /* 0x040fe2000000187c */
[----:B------:R-:W1:Y:S07]  /*4b80*/  LDSM.16.MT88.4 R12, [R160+0xd000] ;  /* 0x00d00000a00c783b */ /* 0x000e6e0000004200 */
[C---:B-----5:R-:W-:Y:S08]  /*4b90*/  HMMA.16816.F32 R52, R4.reuse, R16, R52 ;  /* 0x000000100434723c */ /* 0x060ff00000001834 */
        /* <DEDUP_REMOVED lines=20> */
[C---:B-1----:R-:W-:Y:S08]  /*4ce0*/  HMMA.16816.F32 R104, R4.reuse, R12, R104 ;  /* 0x0000000c0468723c */ /* 0x042ff00000001868 */
[C---:B------:R-:W-:Y:S01]  /*4cf0*/  HMMA.16816.F32 R100, R4.reuse, R14, R100 ;  /* 0x0000000e0464723c */ /* 0x040fe20000001864 */
[----:B------:R-:W1:Y:S07]  /*4d00*/  LDSM.16.MT88.4 R12, [R168+0xd800] ;  /* 0x00d80000a80c783b */ /* 0x000e6e0000004200 */
[C---:B-----5:R-:W-:Y:S08]  /*4d10*/  HMMA.16816.F32 R92, R4.reuse, R16, R92 ;  /* 0x00000010045c723c */ /* 0x060ff0000000185c */
[----:B------:R-:W-:Y:S01]  /*4d20*/  HMMA.16816.F32 R96, R4, R18, R96 ;  /* 0x000000120460723c */ /* 0x000fe20000001860 */
[----:B------:R-:W-:Y:S01]  /*4d30*/  F2FP.F16.F32.PACK_AB R4, R181, R174 ;  /* 0x000000aeb504723e */ /* 0x000fe200000000ff */
[----:B------:R-:W4:Y:S01]  /*4d40*/  LDSM.16.MT88.4 R16, [R171+0x11800] ;  /* 0x01180000ab10783b */ /* 0x000f220000004200 */
[----:B------:R-:W-:Y:S01]  /*4d50*/  F2FP.F16.F32.PACK_AB R5, R178, R175 ;  /* 0x000000afb205723e */ /* 0x000fe200000000ff */
[----:B------:R-:W-:Y:S01]  /*4d60*/  FADD.FTZ R174, R174, R167 ;  /* 0x000000a7aeae7221 */ /* 0x000fe20000010000 */
[----:B------:R-:W-:-:S02]  /*4d70*/  F2FP.F16.F32.PACK_AB R6, R211, R176 ;  /* 0x000000b0d306723e */ /* 0x000fc400000000ff */
[----:B--2---:R-:W-:Y:S01]  /*4d80*/  F2FP.F16.F32.PACK_AB R7, R170, R177 ;  /* 0x000000b1aa07723e */ /* 0x004fe200000000ff */
[----:B------:R-:W-:-:S04]  /*4d90*/  FADD.FTZ R181, R181, R174 ;  /* 0x000000aeb5b57221 */ /* 0x000fc80000010000 */
[----:B------:R-:W-:Y:S02]  /*4da0*/  FADD.FTZ R176, R176, R181 ;  /* 0x000000b5b0b07221 */ /* 0x000fe40000010000 */
[----:B---3--:R-:W-:Y:S02]  /*4db0*/  HMMA.16816.F32 R36, R4, R8, R36 ;  /* 0x000000080424723c */ /* 0x008fe40000001824 */
[----:B------:R-:W-:-:S06]  /*4dc0*/  FADD.FTZ R211, R211, R176 ;  /* 0x000000b0d3d37221 */ /* 0x000fcc0000010000 */
[C---:B------:R-:W-:Y:S01]  /*4dd0*/  HMMA.16816.F32 R40, R4.reuse, R10, R40 ;  /* 0x0000000a0428723c */ /* 0x040fe20000001828 */
[----:B------:R-:W2:Y:S07]  /*4de0*/  LDSM.16.MT88.4 R8, [R160+0xf800] ;  /* 0x00f80000a008783b */ /* 0x000eae0000004200 */
[C---:B-1----:R-:W-:Y:S08]  /*4df0*/  HMMA.16816.F32 R120, R4.reuse, R12, R120 ;  /* 0x0000000c0478723c */ /* 0x042ff00000001878 */
[C---:B------:R-:W-:Y:S01]  /*4e00*/  HMMA.16816.F32 R116, R4.reuse, R14, R116 ;  /* 0x0000000e0474723c */ /* 0x040fe20000001874 */
[----:B------:R-:W1:Y:S07]  /*4e10*/  LDSM.16.MT88.4 R12, [R160+0xd800] ;  /* 0x00d80000a00c783b */ /* 0x000e6e0000004200 */
[C---:B----4-:R-:W-:Y:S08]  /*4e20*/  HMMA.16816.F32 R84, R4.reuse, R16, R84 ;  /* 0x000000100454723c */ /* 0x050ff00000001854 */
[C---:B------:R-:W-:Y:S01]  /*4e30*/  HMMA.16816.F32 R88, R4.reuse, R18, R88 ;  /* 0x000000120458723c */ /* 0x040fe20000001858 */
[----:B------:R-:W3:Y:S07]  /*4e40*/  LDSM.16.MT88.4 R16, [R160+0x11800] ;  /* 0x01180000a010783b */ /* 0x000eee0000004200 */
[C---:B------:R-:W-:Y:S08]  /*4e50*/  HMMA.16816.F32 R44, R4.reuse, R140, R44 ;  /* 0x0000008c042c723c */ /* 0x040ff0000000182c */
        /* <DEDUP_REMOVED lines=10> */
[----:B------:R-:W-:Y:S01]  /*4f00*/  FADD.FTZ R175, R175, R0 ;  /* 0x00000000afaf7221 */ /* 0x000fe20000010000 */
[----:B------:R-:W-:-:S03]  /*4f10*/  LOP3.LUT R0, R2, 0x38, RZ, 0xc0, !PT ;  /* 0x0000003802007812 */ /* 0x000fc600078ec0ff */
        /* <DEDUP_REMOVED lines=21> */
[----:B------:R-:W-:Y:S01]  /*5070*/  IMAD.SHL.U32 R7, R188, 0x40, RZ ;  /* 0x00000040bc077824 */ /* 0x000fe200078e00ff */
[--C-:B------:R-:W-:Y:S01]  /*5080*/  SHF.R.U32.HI R198, RZ, 0x3, R188.reuse ;  /* 0x00000003ffc67819 */ /* 0x100fe200000116bc */
[----:B------:R-:W3:Y:S01]  /*5090*/  LDCU.64 UR8, c[0x0][0x390] ;  /* 0x00007200ff0877ac */ /* 0x000ee20008000a00 */
[----:B------:R-:W-:Y:S01]  /*50a0*/  SHF.R.S32.HI R184, RZ, 0x1f, R185 ;  /* 0x0000001fffb87819 */ /* 0x000fe200000114b9 */
[----:B------:R-:W-:Y:S01]  /*50b0*/  IMAD.X R13, RZ, RZ, R203, P1 ;  /* 0x000000ffff0d7224 */ /* 0x000fe200008e06cb */
[----:B------:R-:W-:Y:S01]  /*50c0*/  LOP3.LUT R4, R145, 0x8, R188, 0x78, !PT ;  /* 0x0000000891047812 */ /* 0x000fe200078e78bc */
[----:B------:R-:W-:-:S04]  /*50d0*/  DEPBAR.LE SB0, 0x0 ;  /* 0x000080000000791a */ /* 0x000fc80000000000 */
[C---:B------:R-:W-:Y:S01]  /*50e0*/  LOP3.LUT R215, R7.reuse, 0x400, RZ, 0xc0, !PT ;  /* 0x0000040007d77812 */ /* 0x040fe200078ec0ff */
[----:B------:R-:W-:Y:S01]  /*50f0*/  VIADD R190, R200, 0xfffffffe ;  /* 0xfffffffec8be7836 */ /* 0x000fe20000000000 */
[----:B------:R-:W-:Y:S01]  /*5100*/  SHF.R.U32.HI R6, RZ, 0x1, R188 ;  /* 0x00000001ff067819 */ /* 0x000fe200000116bc */
[----:B------:R-:W-:Y:S01]  /*5110*/  IMAD.SHL.U32 R8, R188, 0x20, RZ ;  /* 0x00000020bc087824 */ /* 0x000fe200078e00ff */
[----:B------:R-:W-:Y:S01]  /*5120*/  LOP3.LUT R7, R7, 0x200, RZ, 0xc0, !PT ;  /* 0x0000020007077812 */ /* 0x000fe200078ec0ff */
[----:B------:R-:W-:Y:S01]  /*5130*/  IMAD R215, R4, 0x2, R215 ;  /* 0x0000000204d77824 */ /* 0x000fe200078e02d7 */
[----:B------:R-:W-:Y:S01]  /*5140*/  LOP3.LUT R219, R145, 0x8, R6, 0x78, !PT ;  /* 0x0000000891db7812 */ /* 0x000fe200078e7806 */
[----:B--2---:R-:W-:Y:S01]  /*5150*/  IMAD R10, R184, UR4, RZ ;  /* 0x00000004b80a7c24 */ /* 0x004fe2000f8e02ff */
[----:B------:R-:W-:Y:S01]  /*5160*/  LOP3.LUT R189, R2, 0x1f8, RZ, 0xc0, !PT ;  /* 0x000001f802bd7812 */ /* 0x000fe200078ec0ff */
[----:B------:R-:W-:Y:S01]  /*5170*/  IMAD.MOV.U32 R214, RZ, RZ, 0x20 ;  /* 0x00000020ffd67424 */ /* 0x000fe200078e00ff */
[----:B------:R-:W-:Y:S01]  /*5180*/  LOP3.LUT R8, R7, 0x7c00, R8, 0xf8, !PT ;  /* 0x00007c0007087812 */ /* 0x000fe200078ef808 */
[C---:B-1----:R-:W-:Y:S01]  /*5190*/  IMAD R201, R198.reuse, R135, RZ ;  /* 0x00000087c6c97224 */ /* 0x042fe200078e02ff */
[----:B------:R-:W1:Y:S01]  /*51a0*/  LDCU UR6, c[0x0][0x50c] ;  /* 0x0000a180ff0677ac */ /* 0x000e620008000800 */
[----:B------:R-:W-:Y:S01]  /*51b0*/  IMAD.WIDE.U32 R12, R198, R134, R12 ;  /* 0x00000086c60c7225 */ /* 0x000fe200078e000c */
[----:B------:R-:W-:-:S02]  /*51c0*/  LOP3.LUT R219, R8, R219, RZ, 0xfc, !PT ;  /* 0x000000db08db7212 */ /* 0x000fc400078efcff */
[----:B------:R-:W-:Y:S01]  /*51d0*/  SEL R214, R214, 0xffffffe0, !P0 ;  /* 0xffffffe0d6d67807 */ /* 0x000fe20004000000 */
[----:B------:R-:W-:Y:S01]  /*51e0*/  IMAD.IADD R13, R13, 0x1, R201 ;  /* 0x000000010d0d7824 */ /* 0x000fe200078e02c9 */
[----:B------:R-:W-:Y:S01]  /*51f0*/  LEA R219, R219, UR7, 0x1 ;  /* 0x00000007dbdb7c11 */ /* 0x000fe2000f8e08ff */
[C---:B------:R-:W-:Y:S02]  /*5200*/  IMAD R5, R185.reuse, UR5, R10 ;  /* 0x00000005b9057c24 */ /* 0x040fe4000f8e020a */
[----:B------:R-:W-:-:S04]  /*5210*/  IMAD.WIDE.U32 R10, R185, UR4, R12 ;  /* 0x00000004b90a7c25 */ /* 0x000fc8000f8e000c */
[----:B------:R-:W-:Y:S01]  /*5220*/  IMAD.IADD R4, R11, 0x1, R5 ;  /* 0x000000010b047824 */ /* 0x000fe200078e0205 */
[----:B------:R-:W-:Y:S01]  /*5230*/  BAR.SYNC.DEFER_BLOCKING 0x0 ;  /* 0x0000000000007b1d */ /* 0x000fe20000010000 */
[----:B------:R-:W-:Y:S01]  /*5240*/  IMAD R9, R190, R135, RZ ;  /* 0x00000087be097224 */ /* 0x000fe200078e02ff */
[----:B---3--:R-:W-:Y:S01]  /*5250*/  LEA R15, P1, R10, UR8, 0x1 ;  /* 0x000000080a0f7c11 */ /* 0x008fe2000f8208ff */
[----:B------:R-:W-:-:S03]  /*5260*/  IMAD.WIDE.U32 R12, R190, R134, RZ ;  /* 0x00000086be0c7225 */ /* 0x000fc600078e00ff */
[----:B------:R-:W-:Y:S01]  /*5270*/  LEA.HI.X R4, R10, UR9, R4, 0x1, P1 ;  /* 0x000000090a047c11 */ /* 0x000fe200088f0c04 */
[C---:B------:R-:W-:Y:S01]  /*5280*/  IMAD.SHL.U32 R6, R134.reuse, 0x10, RZ ;  /* 0x0000001086067824 */ /* 0x040fe200078e00ff */
[----:B------:R-:W-:Y:S01]  /*5290*/  SHF.L.U64.HI R10, R134, 0x4, R135 ;  /* 0x00000004860a7819 */ /* 0x000fe20000010287 */
[----:B------:R-:W-:Y:S01]  /*52a0*/  IMAD.IADD R9, R13, 0x1, R9 ;  /* 0x000000010d097824 */ /* 0x000fe200078e0209 */
[----:B------:R-:W-:Y:S01]  /*52b0*/  LOP3.LUT R13, R189, 0x38, R188, 0x78, !PT ;  /* 0x00000038bd0d7812 */ /* 0x000fe200078e78bc */
[----:B------:R-:W-:Y:S01]  /*52c0*/  VIADD R141, R215, UR7 ;  /* 0x00000007d78d7c36 */ /* 0x000fe20008000000 */
[-C--:B------:R-:W-:Y:S01]  /*52d0*/  LEA R7, P1, R12, R6.reuse, 0x6 ;  /* 0x000000060c077211 */ /* 0x080fe200078230ff */
[--C-:B------:R-:W-:Y:S01]  /*52e0*/  IMAD.IADD R218, R214, 0x1, R219.reuse ;  /* 0x00000001d6da7824 */ /* 0x100fe200078e02db */
[----:B------:R-:W-:Y:S01]  /*52f0*/  LEA R16, P4, R12, R15, 0x7 ;  /* 0x0000000f0c107211 */ /* 0x000fe200078838ff */
[----:B------:R-:W-:Y:S01]  /*5300*/  IMAD.IADD R213, R141, 0x1, R214 ;  /* 0x000000018dd57824 */ /* 0x000fe200078e02d6 */
[----:B------:R-:W-:Y:S01]  /*5310*/  IADD3 R6, P3, PT, R7, R6, RZ ;  /* 0x0000000607067210 */ /* 0x000fe20007f7e0ff */
[----:B------:R-:W-:Y:S01]  /*5320*/  IMAD.IADD R217, R144, 0x1, R219 ;  /* 0x0000000190d97824 */ /* 0x000fe200078e02db */
[----:B------:R-:W-:Y:S01]  /*5330*/  LEA.HI.X R5, R12, R10, R9, 0x6, P1 ;  /* 0x0000000a0c057211 */ /* 0x000fe200008f3409 */
[----:B------:R-:W-:Y:S01]  /*5340*/  IMAD.IADD R212, R141, 0x1, R144 ;  /* 0x000000018dd47824 */ /* 0x000fe200078e0290 */
[----:B------:R-:W-:Y:S01]  /*5350*/  LOP3.LUT R206, R13, 0x1e00, R2, 0xf8, !PT ;  /* 0x00001e000dce7812 */ /* 0x000fe200078ef802 */
[----:B------:R-:W-:Y:S01]  /*5360*/  IMAD.IADD R216, R214, 0x1, R217 ;  /* 0x00000001d6d87824 */ /* 0x000fe200078e02d9 */
[----:B------:R-:W-:Y:S01]  /*5370*/  LEA R8, P1, R134, R7, 0x5 ;  /* 0x0000000786087211 */ /* 0x000fe200078228ff */
[----:B------:R-:W-:Y:S01]  /*5380*/  IMAD.IADD R214, R214, 0x1, R212 ;  /* 0x00000001d6d67824 */ /* 0x000fe200078e02d4 */
[----:B------:R-:W-:Y:S01]  /*5390*/  LEA.HI.X R17, R12, R4, R9, 0x7, P4 ;  /* 0x000000040c117211 */ /* 0x000fe200020f3c09 */
[----:B------:R-:W-:Y:S01]  /*53a0*/  IMAD.X R9, R5, 0x1, R10, P3 ;  /* 0x0000000105097824 */ /* 0x000fe200018e060a */
[----:B------:R-:W-:-:S02]  /*53b0*/  LEA R14, P4, R7, R15, 0x1 ;  /* 0x0000000f070e7211 */ /* 0x000fc400078808ff */
[----:B------:R-:W-:Y:S02]  /*53c0*/  LEA R206, R206, UR7, 0x1 ;  /* 0x00000007cece7c11 */ /* 0x000fe4000f8e08ff */
[----:B------:R-:W-:Y:S02]  /*53d0*/  LEA.HI.X R11, R134, R5, R135, 0x5, P1 ;  /* 0x00000005860b7211 */ /* 0x000fe400008f2c87 */
[-C--:B------:R-:W-:Y:S01]  /*53e0*/  LEA R12, P3, R6, R15.reuse, 0x1 ;  /* 0x0000000f060c7211 */ /* 0x080fe200078608ff */
[----:B------:R-:W-:Y:S01]  /*53f0*/  @!PT LDS RZ, [RZ] ;  /* 0x00000000fffff984 */ /* 0x000fe20000000800 */
[----:B------:R-:W-:Y:S01]  /*5400*/  @!PT LDS RZ, [RZ] ;  /* 0x00000000fffff984 */ /* 0x000fe20000000800 */
[----:B------:R-:W-:Y:S01]  /*5410*/  @!PT LDS RZ, [RZ] ;  /* 0x00000000fffff984 */ /* 0x000fe20000000800 */
[----:B------:R-:W-:Y:S01]  /*5420*/  LDGSTS.E.BYPASS.LTC128B.128 [R206+0xc000], desc[UR10][R16.64] ;  /* 0x0c00000010ce7fae */ /* 0x000fe2000b981a0a */
[----:B------:R-:W-:Y:S02]  /*5430*/  LEA R10, P1, R8, R15, 0x1 ;  /* 0x0000000f080a7211 */ /* 0x000fe400078208ff */
[-C--:B------:R-:W-:Y:S01]  /*5440*/  LEA.HI.X R15, R7, R4.reuse, R5, 0x1, P4 ;  /* 0x00000004070f7211 */ /* 0x080fe200020f0c05 */
[----:B------:R-:W-:Y:S01]  /*5450*/  LDGSTS.E.BYPASS.LTC128B.128 [R206+0xe000], desc[UR10][R16.64+0x80] ;  /* 0x0e00008010ce7fae */ /* 0x000fe2000b981a0a */
[----:B------:R-:W-:-:S02]  /*5460*/  LEA.HI.X R13, R6, R4, R9, 0x1, P3 ;  /* 0x00000004060d7211 */ /* 0x000fc400018f0c09 */
[----:B------:R-:W-:Y:S01]  /*5470*/  LEA.HI.X R11, R8, R4, R11, 0x1, P1 ;  /* 0x00000004080b7211 */ /* 0x000fe200008f0c0b */
        /* <DEDUP_REMOVED lines=14> */
[----:B------:R-:W-:Y:S04]  /*5560*/  LDSM.16.M88.4 R20, [R218] ;  /* 0x00000000da14783b */ /* 0x000fe80000000200 */
[----:B------:R-:W-:Y:S04]  /*5570*/  LDSM.16.M88.4 R136, [R215+UR7+0x7800] ;  /* 0x00780007d788783b */ /* 0x000fe80008000200 */
[----:B--2---:R-:W2:Y:S04]  /*5580*/  LDSM.16.M88.4 R8, [R213+0x6000] ;  /* 0x00600000d508783b */ /* 0x004ea80000000200 */
[----:B------:R-:W1:Y:S04]  /*5590*/  LDSM.16.M88.4 R16, [R213+0x6800] ;  /* 0x00680000d510783b */ /* 0x000e680000000200 */
[----:B------:R-:W1:Y:S04]  /*55a0*/  LDSM.16.M88.4 R4, [R213+0x7000] ;  /* 0x00700000d504783b */ /* 0x000e680000000200 */
[----:B------:R-:W1:Y:S04]  /*55b0*/  LDSM.16.M88.4 R172, [R213+0x7800] ;  /* 0x00780000d5ac783b */ /* 0x000e680000000200 */
[----:B------:R-:W-:Y:S01]  /*55c0*/  LDSM.16.M88.4 R140, [R212+0x6000] ;  /* 0x00600000d48c783b */ /* 0x000fe20000000200 */
        /* <DEDUP_REMOVED lines=8> */
[----:B------:R-:W0:Y:S01]  /*5650*/  LDGDEPBAR ;  /* 0x00000000000079af */ /* 0x000e220000000000 */
[C---:B-----5:R-:W-:Y:S08]  /*5660*/  HMMA.16816.F32 R164, R152.reuse, R160, RZ ;  /* 0x000000a098a4723c */ /* 0x060ff000000018ff */
[C---:B------:R-:W-:Y:S08]  /*5670*/  HMMA.16816.F32 R24, R152.reuse, R26, RZ ;  /* 0x0000001a9818723c */ /* 0x040ff000000018ff */
[----:B------:R-:W-:Y:S08]  /*5680*/  HMMA.16816.F32 R160, R152, R162, RZ ;  /* 0x000000a298a0723c */ /* 0x000ff000000018ff */
[C---:B--2---:R-:W-:Y:S08]  /*5690*/  HMMA.16816.F32 R12, R20.reuse, R8, R12 ;  /* 0x00000008140c723c */ /* 0x044ff0000000180c */
[----:B------:R-:W-:Y:S01]  /*56a0*/  HMMA.16816.F32 R32, R20, R10, R32 ;  /* 0x0000000a1420723c */ /* 0x000fe20000001820 */
[----:B------:R-:W2:Y:S07]  /*56b0*/  LDSM.16.M88.4 R8, [R217] ;  /* 0x00000000d908783b */ /* 0x000eae0000000200 */
[C---:B------:R-:W-:Y:S08]  /*56c0*/  HMMA.16816.F32 R156, R152.reuse, R136, RZ ;  /* 0x00000088989c723c */ /* 0x040ff000000018ff */
[----:B------:R-:W-:Y:S01]  /*56d0*/  HMMA.16816.F32 R152, R152, R138, RZ ;  /* 0x0000008a9898723c */ /* 0x000fe200000018ff */
[----:B------:R-:W3:Y:S07]  /*56e0*/  LDSM.16.M88.4 R136, [R212+0x7800] ;  /* 0x00780000d488783b */ /* 0x000eee0000000200 */
[C---:B-1----:R-:W-:Y:S08]  /*56f0*/  HMMA.16816.F32 R28, R20.reuse, R16, R28 ;  /* 0x00000010141c723c */ /* 0x042ff0000000181c */
[C---:B------:R-:W-:Y:S01]  /*5700*/  HMMA.16816.F32 R24, R20.reuse, R18, R24 ;  /* 0x000000121418723c */ /* 0x040fe20000001818 */
[----:B------:R-:W-:Y:S07]  /*5710*/  LDSM.16.M88.4 R16, [R216] ;  /* 0x00000000d810783b */ /* 0x000fee0000000200 */
[C---:B------:R-:W-:Y:S08]  /*5720*/  HMMA.16816.F32 R164, R20.reuse, R4, R164 ;  /* 0x0000000414a4723c */ /* 0x040ff000000018a4 */
        /* <DEDUP_REMOVED lines=15> */
[C---:B---3--:R-:W-:Y:S08]  /*5820*/  HMMA.16816.F32 R156, R8.reuse, R136, R156 ;  /* 0x00000088089c723c */ /* 0x048ff0000000189c */
[----:B------:R-:W-:Y:S01]  /*5830*/  HMMA.16816.F32 R152, R8, R138, R152 ;  /* 0x0000008a0898723c */ /* 0x000fe20000001898 */
[----:B------:R-:W-:Y:S04]  /*5840*/  LDSM.16.M88.4 R8, [R219+0x2000] ;  /* 0x00200000db08783b */ /* 0x000fe80000000200 */
[----:B------:R-:W-:Y:S03]  /*5850*/  LDSM.16.M88.4 R136, [R215+UR7+0x8800] ;  /* 0x00880007d788783b */ /* 0x000fe60008000200 */
[C---:B-1----:R-:W-:Y:S08]  /*5860*/  HMMA.16816.F32 R12, R16.reuse, R4, R12 ;  /* 0x00000004100c723c */ /* 0x042ff0000000180c */
[C---:B------:R-:W-:Y:S01]  /*5870*/  HMMA.16816.F32 R32, R16.reuse, R6, R32 ;  /* 0x000000061020723c */ /* 0x040fe20000001820 */
[----:B------:R-:W1:Y:S07]  /*5880*/  LDSM.16.M88.4 R4, [R215+UR7+0x8000] ;  /* 0x00800007d704783b */ /* 0x000e6e0008000200 */
[C---:B----4-:R-:W-:Y:S08]  /*5890*/  HMMA.16816.F32 R164, R16.reuse, R20, R164 ;  /* 0x0000001410a4723c */ /* 0x050ff000000018a4 */
[C---:B------:R-:W-:Y:S01]  /*58a0*/  HMMA.16816.F32 R160, R16.reuse, R22, R160 ;  /* 0x0000001610a0723c */ /* 0x040fe200000018a0 */
[----:B------:R-:W3:Y:S07]  /*58b0*/  LDSM.16.M88.4 R20, [R215+UR7+0x9800] ;  /* 0x00980007d714783b */ /* 0x000eee0008000200 */
[C---:B------:R-:W-:Y:S08]  /*58c0*/  HMMA.16816.F32 R28, R16.reuse, R144, R28 ;  /* 0x00000090101c723c */ /* 0x040ff0000000181c */
[C---:B------:R-:W-:Y:S01]  /*58d0*/  HMMA.16816.F32 R24, R16.reuse, R146, R24 ;  /* 0x000000921018723c */ /* 0x040fe20000001818 */
[----:B------:R-:W4:Y:S07]  /*58e0*/  LDSM.16.M88.4 R144, [R215+UR7+0x9000] ;  /* 0x00900007d790783b */ /* 0x000f2e0008000200 */
[C---:B--2---:R-:W-:Y:S08]  /*58f0*/  HMMA.16816.F32 R156, R16.reuse, R140, R156 ;  /* 0x0000008c109c723c */ /* 0x044ff0000000189c */
        /* <DEDUP_REMOVED lines=49> */
[C---:B------:R-:W-:Y:S01]  /*5c10*/  HMMA.16816.F32 R152, R148.reuse, R138, R152 ;  /* 0x0000008a9498723c */ /* 0x040fe20000001898 */
[----:B------:R-:W5:Y:S07]  /*5c20*/  LDSM.16.M88.4 R136, [R215+UR7+0xb000] ;  /* 0x00b00007d788783b */ /* 0x000f6e0008000200 */
[----:B------:R-:W-:Y:S01]  /*5c30*/  HMMA.16816.F32 R24, R148, R146, R24 ;  /* 0x000000929418723c */ /* 0x000fe20000001818 */
[----:B------:R-:W-:Y:S07]  /*5c40*/  LDSM.16.M88.4 R144, [R216+0x4000] ;  /* 0x00400000d890783b */ /* 0x000fee0000000200 */
[C---:B-1----:R-:W-:Y:S08]  /*5c50*/  HMMA.16816.F32 R176, R8.reuse, R4, R176 ;  /* 0x0000000408b0723c */ /* 0x042ff000000018b0 */
[----:B------:R-:W-:Y:S01]  /*5c60*/  HMMA.16816.F32 R32, R8, R6, R32 ;  /* 0x000000060820723c */ /* 0x000fe20000001820 */
[----:B------:R-:W1:Y:S07]  /*5c70*/  LDSM.16.M88.4 R4, [R212+0xa800] ;  /* 0x00a80000d404783b */ /* 0x000e6e0000000200 */
[----:B---3--:R-:W-:Y:S08]  /*5c80*/  HMMA.16816.F32 R28, R20, R168, R28 ;  /* 0x000000a8141c723c */ /* 0x008ff0000000181c */
[C---:B------:R-:W-:Y:S08]  /*5c90*/  HMMA.16816.F32 R164, R148.reuse, R140, R164 ;  /* 0x0000008c94a4723c */ /* 0x040ff000000018a4 */
[----:B------:R-:W-:Y:S01]  /*5ca0*/  HMMA.16816.F32 R160, R148, R142, R160 ;  /* 0x0000008e94a0723c */ /* 0x000fe200000018a0 */
[----:B------:R-:W3:Y:S04]  /*5cb0*/  LDSM.16.M88.4 R140, [R214+0xa000] ;  /* 0x00a00000d68c783b */ /* 0x000ee80000000200 */
[----:B------:R-:W-:Y:S03]  /*5cc0*/  LDSM.16.M88.4 R148, [R215+UR7+0xb800] ;  /* 0x00b80007d794783b */ /* 0x000fe60008000200 */
[----:B------:R-:W-:Y:S08]  /*5cd0*/  HMMA.16816.F32 R24, R20, R170, R24 ;  /* 0x000000aa1418723c */ /* 0x000ff00000001818 */
[C---:B--2---:R-:W-:Y:S08]  /*5ce0*/  HMMA.16816.F32 R176, R172.reuse, R12, R176 ;  /* 0x0000000cacb0723c */ /* 0x044ff000000018b0 */
[----:B------:R-:W-:Y:S01]  /*5cf0*/  HMMA.16816.F32 R32, R172, R14, R32 ;  /* 0x0000000eac20723c */ /* 0x000fe20000001820 */
[----:B------:R-:W2:Y:S07]  /*5d00*/  LDSM.16.M88.4 R12, [R214+0xa800] ;  /* 0x00a80000d60c783b */ /* 0x000eae0000000200 */
[----:B----4-:R-:W-:Y:S08]  /*5d10*/  HMMA.16816.F32 R28, R8, R16, R28 ;  /* 0x00000010081c723c */ /* 0x010ff0000000181c */
[C---:B-----5:R-:W-:Y:S08]  /*5d20*/  HMMA.16816.F32 R164, R20.reuse, R136, R164 ;  /* 0x0000008814a4723c */ /* 0x060ff000000018a4 */
[----:B------:R-:W-:Y:S01]  /*5d30*/  HMMA.16816.F32 R160, R20, R138, R160 ;  /* 0x0000008a14a0723c */ /* 0x000fe200000018a0 */
[----:B------:R-:W4:Y:S07]  /*5d40*/  LDSM.16.M88.4 R136, [R213+0xb000] ;  /* 0x00b00000d588783b */ /* 0x000f2e0000000200 */
[----:B------:R-:W-:Y:S01]  /*5d50*/  HMMA.16816.F32 R24, R8, R18, R24 ;  /* 0x000000120818723c */ /* 0x000fe20000001818 */
[----:B------:R-:W5:Y:S07]  /*5d60*/  LDSM.16.M88.4 R16, [R212+0xb000] ;  /* 0x00b00000d410783b */ /* 0x000f6e0000000200 */
[----:B-1----:R-:W-:Y:S08]  /*5d70*/  HMMA.16816.F32 R28, R172, R4, R28 ;  /* 0x00000004ac1c723c */ /* 0x002ff0000000181c */
[C---:B---3--:R-:W-:Y:S08]  /*5d80*/  HMMA.16816.F32 R176, R144.reuse, R140, R176 ;  /* 0x0000008c90b0723c */ /* 0x048ff000000018b0 */
[----:B------:R-:W-:Y:S08]  /*5d90*/  HMMA.16816.F32 R32, R144, R142, R32 ;  /* 0x0000008e9020723c */ /* 0x000ff00000001820 */
[----:B------:R-:W-:Y:S01]  /*5da0*/  HMMA.16816.F32 R24, R172, R6, R24 ;  /* 0x00000006ac18723c */ /* 0x000fe20000001818 */
[----:B------:R-:W1:Y:S02]  /*5db0*/  LDSM.16.M88.4 R4, [R213+0xb800] ;  /* 0x00b80000d504783b */ /* 0x000e640000000200 */
[----:B------:R-:W-:Y:S01]  /*5dc0*/  FMUL.FTZ R141, R176, UR6 ;  /* 0x00000006b08d7c20 */ /* 0x000fe20008410000 */
[----:B------:R-:W-:Y:S01]  /*5dd0*/  FMUL.FTZ R143, R178, UR6 ;  /* 0x00000006b28f7c20 */ /* 0x000fe20008410000 */
[----:B------:R-:W-:Y:S01]  /*5de0*/  FMUL.FTZ R140, R177, UR6 ;  /* 0x00000006b18c7c20 */ /* 0x000fe20008410000 */
[----:B------:R-:W-:-:S02]  /*5df0*/  FMUL.FTZ R142, R179, UR6 ;  /* 0x00000006b38e7c20 */ /* 0x000fc40008410000 */
[----:B--2---:R-:W-:Y:S01]  /*5e00*/  HMMA.16816.F32 R28, R144, R12, R28 ;  /* 0x0000000c901c723c */ /* 0x004fe2000000181c */
[----:B------:R-:W2:Y:S02]  /*5e10*/  MUFU.TANH R141, R141 ;  /* 0x0000008d008d7308 */ /* 0x000ea40000002400 */
[----:B------:R-:W-:Y:S01]  /*5e20*/  FMUL.FTZ R32, R32, UR6 ;  /* 0x0000000620207c20 */ /* 0x000fe20008410000 */
[----:B------:R-:W-:Y:S01]  /*5e30*/  FMUL.FTZ R35, R35, UR6 ;  /* 0x0000000623237c20 */ /* 0x000fe20008410000 */
[----:B------:R-:W-:-:S03]  /*5e40*/  FMUL.FTZ R33, R33, UR6 ;  /* 0x0000000621217c20 */ /* 0x000fc60008410000 */
[C---:B------:R-:W-:Y:S01]  /*5e50*/  HMMA.16816.F32 R156, R20.reuse, R148, R156 ;  /* 0x00000094149c723c */ /* 0x040fe2000000189c */
[----:B------:R-:W-:Y:S01]  /*5e60*/  IMAD.SHL.U32 R149, R188, 0x2, RZ ;  /* 0x00000002bc957824 */ /* 0x000fe200078e00ff */
[----:B------:R3:W-:Y:S04]  /*5e70*/  MUFU.TANH R148, R32 ;  /* 0x0000002000947308 */ /* 0x0007e80000002400 */
[----:B------:R-:W-:Y:S02]  /*5e80*/  LOP3.LUT R149, R149, 0x6, RZ, 0xc0, !PT ;  /* 0x0000000695957812 */ /* 0x000fe400078ec0ff */
[----:B------:R-:W-:Y:S01]  /*5e90*/  HMMA.16816.F32 R152, R20, R150, R152 ;  /* 0x000000961498723c */ /* 0x000fe20000001898 */
[----:B------:R-:W1:Y:S01]  /*5ea0*/  LDSM.16.M88.4 R20, [R214+0xb000] ;  /* 0x00b00000d614783b */ /* 0x000e620000000200 */
[----:B------:R-:W5:Y:S01]  /*5eb0*/  MUFU.TANH R143, R143 ;  /* 0x0000008f008f7308 */ /* 0x000f620000002400 */
[----:B------:R-:W-:Y:S01]  /*5ec0*/  FMUL.FTZ R150, R34, UR6 ;  /* 0x0000000622967c20 */ /* 0x000fe20008410000 */
[----:B------:R-:W-:Y:S01]  /*5ed0*/  FMUL.FTZ R34, R28, UR6 ;  /* 0x000000061c227c20 */ /* 0x000fe20008410000 */
[----:B------:R-:W-:-:S02]  /*5ee0*/  VIADD R28, R194, 0x8 ;  /* 0x00000008c21c7836 */ /* 0x000fc40000000000 */
[----:B------:R-:W-:Y:S01]  /*5ef0*/  FMUL.FTZ R29, R29, UR6 ;  /* 0x000000061d1d7c20 */ /* 0x000fe20008410000 */
[----:B------:R-:W-:Y:S01]  /*5f00*/  FMUL.FTZ R30, R30, UR6 ;  /* 0x000000061e1e7c20 */ /* 0x000fe20008410000 */
[----:B----4-:R-:W-:Y:S01]  /*5f10*/  HMMA.16816.F32 R164, R8, R136, R164 ;  /* 0x0000008808a4723c */ /* 0x010fe200000018a4 */
[----:B------:R-:W-:Y:S01]  /*5f20*/  FMUL.FTZ R137, R31, UR6 ;  /* 0x000000061f897c20 */ /* 0x000fe20008410000 */
[----:B------:R-:W-:Y:S01]  /*5f30*/  MUFU.TANH R140, R140 ;  /* 0x0000008c008c7308 */ /* 0x000fe20000002400 */
[----:B---3--:R-:W-:-:S04]  /*5f40*/  IMAD R32, R200, 0x40, R149 ;  /* 0x00000040c8207824 */ /* 0x008fc800078e0295 */
[----:B------:R-:W-:Y:S01]  /*5f50*/  VIADD R13, R32, 0xffffff80 ;  /* 0xffffff80200d7836 */ /* 0x000fe20000000000 */
[----:B------:R-:W-:Y:S02]  /*5f60*/  HMMA.16816.F32 R24, R144, R14, R24 ;  /* 0x0000000e9018723c */ /* 0x000fe40000001818 */
[----:B------:R-:W3:Y:S02]  /*5f70*/  MUFU.TANH R142, R142 ;  /* 0x0000008e008e7308 */ /* 0x000ee40000002400 */
[----:B------:R-:W-:Y:S02]  /*5f80*/  ISETP.GT.AND P1, PT, R194, R13, PT ;  /* 0x0000000dc200720c */ /* 0x000fe40003f24270 */
[C---:B------:R-:W-:Y:S02]  /*5f90*/  ISETP.GE.AND P5, PT, R13.reuse, R193, PT ;  /* 0x000000c10d00720c */ /* 0x040fe40003fa6270 */
[----:B------:R-:W-:Y:S01]  /*5fa0*/  ISETP.GT.AND P3, PT, R28, R13, PT ;  /* 0x0000000d1c00720c */ /* 0x000fe20003f64270 */
[----:B------:R-:W-:Y:S01]  /*5fb0*/  HMMA.16816.F32 R160, R8, R138, R160 ;  /* 0x0000008a08a0723c */ /* 0x000fe200000018a0 */
[----:B------:R-:W-:Y:S01]  /*5fc0*/  ISETP.GE.AND P4, PT, R13, R192, PT ;  /* 0x000000c00d00720c */ /* 0x000fe20003f86270 */
[----:B------:R-:W-:Y:S01]  /*5fd0*/  VIADD R13, R32, 0xffffff81 ;  /* 0xffffff81200d7836 */ /* 0x000fe20000000000 */
[----:B--2---:R-:W-:Y:S01]  /*5fe0*/  FSEL R141, R141, -INF , !P1 ;  /* 0xff8000008d8d7808 */ /* 0x004fe20004800000 */
[----:B------:R-:W-:Y:S01]  /*5ff0*/  MUFU.TANH R136, R35 ;  /* 0x0000002300887308 */ /* 0x000fe20000002400 */
[----:B-----5:R-:W-:-:S02]  /*6000*/  FSEL R143, R143, -INF , !P3 ;  /* 0xff8000008f8f7808 */ /* 0x020fc40005800000 */
[----:B------:R-:W-:Y:S01]  /*6010*/  ISETP.GT.AND P6, PT, R194, R13, PT ;  /* 0x0000000dc200720c */ /* 0x000fe20003fc4270 */
[----:B------:R-:W-:Y:S01]  /*6020*/  HMMA.16816.F32 R164, R172, R16, R164 ;  /* 0x00000010aca4723c */ /* 0x000fe200000018a4 */
[----:B------:R-:W-:Y:S01]  /*6030*/  ISETP.GE.AND P1, PT, R13, R193, PT ;  /* 0x000000c10d00720c */ /* 0x000fe20003f26270 */
[----:B------:R-:W-:Y:S01]  /*6040*/  VIADD R17, R32, 0xffffff88 ;  /* 0xffffff8820117836 */ /* 0x000fe20000000000 */
[----:B------:R-:W-:Y:S01]  /*6050*/  ISETP.GT.AND P3, PT, R28, R13, PT ;  /* 0x0000000d1c00720c */ /* 0x000fe20003f64270 */
[----:B------:R2:W-:Y:S01]  /*6060*/  MUFU.TANH R35, R29 ;  /* 0x0000001d00237308 */ /* 0x0005e20000002400 */
[----:B------:R-:W-:Y:S01]  /*6070*/  FMUL.FTZ R24, R24, UR6 ;  /* 0x0000000618187c20 */ /* 0x000fe20008410000 */
[----:B------:R-:W-:Y:S01]  /*6080*/  FMUL.FTZ R25, R25, UR6 ;  /* 0x0000000619197c20 */ /* 0x000fe20008410000 */
[----:B---3--:R-:W-:Y:S01]  /*6090*/  FSEL R142, R142, -INF , !P3 ;  /* 0xff8000008e8e7808 */ /* 0x008fe20005800000 */
[----:B-1----:R-:W-:Y:S01]  /*60a0*/  HMMA.16816.F32 R156, R8, R4, R156 ;  /* 0x00000004089c723c */ /* 0x002fe2000000189c */
[----:B------:R-:W-:Y:S01]  /*60b0*/  FSEL R5, R140, -INF , !P6 ;  /* 0xff8000008c057808 */ /* 0x000fe20007000000 */
[----:B------:R-:W-:Y:S01]  /*60c0*/  FMUL.FTZ R26, R26, UR6 ;  /* 0x000000061a1a7c20 */ /* 0x000fe20008410000 */
[----:B------:R-:W-:Y:S01]  /*60d0*/  FSEL R4, R143, -INF , !P4 ;  /* 0xff8000008f047808 */ /* 0x000fe20006000000 */
[----:B------:R-:W1:Y:S01]  /*60e0*/  MUFU.TANH R150, R150 ;  /* 0x0000009600967308 */ /* 0x000e620000002400 */
[----:B------:R-:W-:Y:S01]  /*60f0*/  FSEL R5, R5, -INF , !P1 ;  /* 0xff80000005057808 */ /* 0x000fe20004800000 */
[----:B------:R-:W-:Y:S01]  /*6100*/  FMUL.FTZ R27, R27, UR6 ;  /* 0x000000061b1b7c20 */ /* 0x000fe20008410000 */
[----:B------:R-:W-:Y:S01]  /*6110*/  ISETP.GT.AND P6, PT, R194, R17, PT ;  /* 0x00000011c200720c */ /* 0x000fe20003fc4270 */
[----:B------:R-:W-:Y:S01]  /*6120*/  HMMA.16816.F32 R160, R172, R18, R160 ;  /* 0x00000012aca0723c */ /* 0x000fe200000018a0 */
[----:B------:R-:W-:-:S02]  /*6130*/  ISETP.GE.AND P4, PT, R17, R193, PT ;  /* 0x000000c11100720c */ /* 0x000fc40003f86270 */
[-C--:B------:R-:W-:Y:S01]  /*6140*/  ISETP.GE.AND P1, PT, R17, R192.reuse, PT ;  /* 0x000000c01100720c */ /* 0x080fe20003f26270 */
[----:B------:R-:W3:Y:S01]  /*6150*/  MUFU.TANH R33, R33 ;  /* 0x0000002100217308 */ /* 0x000ee20000002400 */
[----:B--2---:R-:W-:Y:S02]  /*6160*/  FSEL R29, R141, -INF , !P5 ;  /* 0xff8000008d1d7808 */ /* 0x004fe40006800000 */
[----:B------:R-:W-:Y:S01]  /*6170*/  ISETP.GE.AND P5, PT, R13, R192, PT ;  /* 0x000000c00d00720c */ /* 0x000fe20003fa6270 */
[----:B------:R-:W-:Y:S01]  /*6180*/  HMMA.16816.F32 R164, R144, R20, R164 ;  /* 0x0000001490a4723c */ /* 0x000fe200000018a4 */
[----:B------:R-:W2:Y:S01]  /*6190*/  LDSM.16.M88.4 R12, [R212+0xb800] ;  /* 0x00b80000d40c783b */ /* 0x000ea20000000200 */
[----:B------:R-:W-:Y:S01]  /*61a0*/  ISETP.GT.AND P3, PT, R28, R17, PT ;  /* 0x000000111c00720c */ /* 0x000fe20003f64270 */
[----:B------:R-:W-:Y:S01]  /*61b0*/  VIADD R17, R32, 0xffffff89 ;  /* 0xffffff8920117836 */ /* 0x000fe20000000000 */
[----:B------:R-:W-:Y:S01]  /*61c0*/  FSEL R21, R148, -INF , !P6 ;  /* 0xff80000094157808 */ /* 0x000fe20007000000 */
[----:B------:R-:W-:Y:S01]  /*61d0*/  MUFU.TANH R31, R30 ;  /* 0x0000001e001f7308 */ /* 0x000fe20000002400 */
[----:B------:R-:W-:-:S02]  /*61e0*/  FSEL R20, R142, -INF , !P5 ;  /* 0xff8000008e147808 */ /* 0x000fc40006800000 */
[----:B------:R-:W-:Y:S01]  /*61f0*/  ISETP.GT.AND P6, PT, R194, R17, PT ;  /* 0x00000011c200720c */ /* 0x000fe20003fc4270 */
[----:B------:R-:W-:Y:S01]  /*6200*/  HMMA.16816.F32 R152, R8, R6, R152 ;  /* 0x000000060898723c */ /* 0x000fe20000001898 */
[----:B------:R-:W-:Y:S01]  /*6210*/  FSEL R21, R21, -INF , !P4 ;  /* 0xff80000015157808 */ /* 0x000fe20006000000 */
[C---:B------:R-:W-:Y:S01]  /*6220*/  VIADD R9, R32.reuse, 0xffffff99 ;  /* 0xffffff9920097836 */ /* 0x040fe20000000000 */
[C---:B------:R-:W-:Y:S01]  /*6230*/  ISETP.GE.AND P5, PT, R17.reuse, R193, PT ;  /* 0x000000c11100720c */ /* 0x040fe20003fa6270 */
[----:B------:R1:W-:Y:S01]  /*6240*/  MUFU.TANH R30, R24 ;  /* 0x00000018001e7308 */ /* 0x0003e20000002400 */
[----:B------:R-:W-:Y:S01]  /*6250*/  ISETP.GE.AND P4, PT, R17, R192, PT ;  /* 0x000000c01100720c */ /* 0x000fe20003f86270 */
[C---:B------:R-:W-:Y:S02]  /*6260*/  VIADD R11, R32.reuse, 0xffffffa1 ;  /* 0xffffffa1200b7836 */ /* 0x040fe40000000000 */
[----:B------:R-:W-:Y:S01]  /*6270*/  HMMA.16816.F32 R160, R144, R22, R160 ;  /* 0x0000001690a0723c */ /* 0x000fe200000018a0 */
[----:B------:R-:W-:-:S02]  /*6280*/  VIADD R23, R32, 0xffffff98 ;  /* 0xffffff9820177836 */ /* 0x000fc40000000000 */
[----:B------:R-:W-:Y:S01]  /*6290*/  FMUL.FTZ R164, R164, UR6 ;  /* 0x00000006a4a47c20 */ /* 0x000fe20008410000 */
[----:B------:R-:W-:Y:S01]  /*62a0*/  FMUL.FTZ R22, R166, UR6 ;  /* 0x00000006a6167c20 */ /* 0x000fe20008410000 */
[----:B------:R3:W-:Y:S01]  /*62b0*/  MUFU.TANH R140, R25 ;  /* 0x00000019008c7308 */ /* 0x0007e20000002400 */
[----:B------:R-:W-:Y:S01]  /*62c0*/  FMUL.FTZ R165, R165, UR6 ;  /* 0x00000006a5a57c20 */ /* 0x000fe20008410000 */
[----:B------:R-:W-:-:S06]  /*62d0*/  FMUL.FTZ R167, R167, UR6 ;  /* 0x00000006a7a77c20 */ /* 0x000fcc0008410000 */
[----:B------:R-:W4:Y:S01]  /*62e0*/  MUFU.TANH R34, R34 ;  /* 0x0000002200227308 */ /* 0x000f220000002400 */
[----:B-1----:R-:W-:Y:S02]  /*62f0*/  FSEL R24, R150, -INF , !P3 ;  /* 0xff80000096187808 */ /* 0x002fe40005800000 */
[----:B------:R-:W-:Y:S01]  /*6300*/  ISETP.GT.AND P3, PT, R28, R17, PT ;  /* 0x000000111c00720c */ /* 0x000fe20003f64270 */
[----:B------:R-:W-:Y:S01]  /*6310*/  VIADD R17, R32, 0xffffff90 ;  /* 0xffffff9020117836 */ /* 0x000fe20000000000 */
[----:B------:R-:W-:Y:S02]  /*6320*/  FSEL R24, R24, -INF , !P1 ;  /* 0xff80000018187808 */ /* 0x000fe40004800000 */
[----:B------:R-:W-:Y:S01]  /*6330*/  FSEL R136, R136, -INF , !P3 ;  /* 0xff80000088887808 */ /* 0x000fe20005800000 */
[----:B------:R-:W1:Y:S01]  /*6340*/  MUFU.TANH R137, R137 ;  /* 0x0000008900897308 */ /* 0x000e620000002400 */
[----:B---3--:R-:W-:Y:S01]  /*6350*/  FSEL R25, R33, -INF , !P6 ;  /* 0xff80000021197808 */ /* 0x008fe20007000000 */
[----:B------:R-:W-:Y:S01]  /*6360*/  VIADD R33, R32, 0xffffff91 ;  /* 0xffffff9120217836 */ /* 0x000fe20000000000 */
[----:B------:R-:W-:Y:S01]  /*6370*/  ISETP.GT.AND P6, PT, R194, R17, PT ;  /* 0x00000011c200720c */ /* 0x000fe20003fc4270 */
[C---:B--2---:R-:W-:Y:S01]  /*6380*/  HMMA.16816.F32 R156, R172.reuse, R12, R156 ;  /* 0x0000000cac9c723c */ /* 0x044fe2000000189c */
[----:B------:R-:W-:Y:S01]  /*6390*/  FSEL R25, R25, -INF , !P5 ;  /* 0xff80000019197808 */ /* 0x000fe20006800000 */
[----:B------:R-:W-:Y:S01]  /*63a0*/  FMUL.FTZ R6, R160, UR6 ;  /* 0x00000006a0067c20 */ /* 0x000fe20008410000 */
[C---:B------:R-:W-:Y:S01]  /*63b0*/  ISETP.GE.AND P1, PT, R17.reuse, R193, PT ;  /* 0x000000c11100720c */ /* 0x040fe20003f26270 */
[----:B------:R-:W2:Y:S01]  /*63c0*/  MUFU.TANH R26, R26 ;  /* 0x0000001a001a7308 */ /* 0x000ea20000002400 */
[----:B------:R-:W-:Y:S01]  /*63d0*/  ISETP.GE.AND P5, PT, R17, R192, PT ;  /* 0x000000c01100720c */ /* 0x000fe20003fa6270 */
[----:B------:R-:W-:Y:S01]  /*63e0*/  FMUL.FTZ R162, R162, UR6 ;  /* 0x00000006a2a27c20 */ /* 0x000fe20008410000 */
[----:B------:R-:W-:Y:S01]  /*63f0*/  ISETP.GT.AND P3, PT, R28, R17, PT ;  /* 0x000000111c00720c */ /* 0x000fe20003f64270 */
[----:B------:R-:W-:Y:S01]  /*6400*/  HMMA.16816.F32 R152, R172, R14, R152 ;  /* 0x0000000eac98723c */ /* 0x000fe20000001898 */
[----:B------:R-:W3:Y:S01]  /*6410*/  LDSM.16.M88.4 R16, [R214+0xb800] ;  /* 0x00b80000d610783b */ /* 0x000ee20000000200 */
[----:B----4-:R-:W-:Y:S01]  /*6420*/  FSEL R34, R34, -INF , !P6 ;  /* 0xff80000022227808 */ /* 0x010fe20007000000 */
[----:B------:R-:W-:Y:S01]  /*6430*/  FMUL.FTZ R8, R161, UR6 ;  /* 0x00000006a1087c20 */ /* 0x000fe20008410000 */
[----:B------:R-:W-:Y:S01]  /*6440*/  ISETP.GT.AND P6, PT, R194, R33, PT ;  /* 0x00000021c200720c */ /* 0x000fe20003fc4270 */
[----:B------:R-:W4:Y:S01]  /*6450*/  MUFU.TANH R27, R27 ;  /* 0x0000001b001b7308 */ /* 0x000f220000002400 */
[----:B------:R-:W-:Y:S01]  /*6460*/  FSEL R12, R136, -INF , !P4 ;  /* 0xff800000880c7808 */ /* 0x000fe20006000000 */
[----:B------:R-:W-:-:S04]  /*6470*/  DEPBAR.LE SB0, 0x0 ;  /* 0x000080000000791a */ /* 0x000fc80000000000 */
[----:B------:R-:W-:Y:S02]  /*6480*/  FSEL R136, R31, -INF , !P3 ;  /* 0xff8000001f887808 */ /* 0x000fe40005800000 */
[----:B------:R-:W-:Y:S01]  /*6490*/  ISETP.GT.AND P3, PT, R28, R33, PT ;  /* 0x000000211c00720c */ /* 0x000fe20003f64270 */
[----:B------:R-:W5:Y:S01]  /*64a0*/  MUFU.TANH R13, R164 ;  /* 0x000000a4000d7308 */ /* 0x000f620000002400 */
[----:B------:R-:W-:Y:S02]  /*64b0*/  FSEL R35, R35, -INF , !P6 ;  /* 0xff80000023237808 */ /* 0x000fe40007000000 */
[----:B------:R-:W-:Y:S02]  /*64c0*/  ISETP.GT.AND P6, PT, R194, R23, PT ;  /* 0x00000017c200720c */ /* 0x000fe40003fc4270 */
[----:B------:R-:W-:Y:S02]  /*64d0*/  FSEL R169, R34, -INF , !P1 ;  /* 0xff80000022a97808 */ /* 0x000fe40004800000 */
[----:B------:R-:W-:Y:S01]  /*64e0*/  FSEL R136, R136, -INF , !P5 ;  /* 0xff80000088887808 */ /* 0x000fe20006800000 */
[----:B------:R-:W5:Y:S01]  /*64f0*/  MUFU.TANH R22, R22 ;  /* 0x0000001600167308 */ /* 0x000f620000002400 */
[----:B-1----:R-:W-:-:S02]  /*6500*/  FSEL R137, R137, -INF , !P3 ;  /* 0xff80000089897808 */ /* 0x002fc40005800000 */
[----:B------:R-:W-:Y:S02]  /*6510*/  ISETP.GE.AND P1, PT, R33, R192, PT ;  /* 0x000000c02100720c */ /* 0x000fe40003f26270 */
[----:B------:R-:W-:Y:S02]  /*6520*/  ISETP.GE.AND P5, PT, R23, R193, PT ;  /* 0x000000c11700720c */ /* 0x000fe40003fa6270 */
[----:B------:R-:W-:Y:S01]  /*6530*/  ISETP.GT.AND P3, PT, R28, R23, PT ;  /* 0x000000171c00720c */ /* 0x000fe20003f64270 */
[----:B------:R-:W1:Y:S01]  /*6540*/  MUFU.TANH R31, R165 ;  /* 0x000000a5001f7308 */ /* 0x000e620000002400 */
[----:B------:R-:W-:Y:S02]  /*6550*/  FSEL R30, R30, -INF , !P6 ;  /* 0xff8000001e1e7808 */ /* 0x000fe40007000000 */
[----:B------:R-:W-:Y:S02]  /*6560*/  FSEL R138, R137, -INF , !P1 ;  /* 0xff800000898a7808 */ /* 0x000fe40004800000 */
[----:B------:R-:W-:-:S02]  /*6570*/  FSEL R171, R30, -INF , !P5 ;  /* 0xff8000001eab7808 */ /* 0x000fc40006800000 */
[----:B--2---:R-:W-:Y:S01]  /*6580*/  FSEL R26, R26, -INF , !P3 ;  /* 0xff8000001a1a7808 */ /* 0x004fe20005800000 */
[----:B------:R-:W2:Y:S01]  /*6590*/  MUFU.TANH R7, R167 ;  /* 0x000000a700077308 */ /* 0x000ea20000002400 */
[----:B------:R-:W-:Y:S02]  /*65a0*/  ISETP.GE.AND P4, PT, R33, R193, PT ;  /* 0x000000c12100720c */ /* 0x000fe40003f86270 */
[----:B------:R-:W-:Y:S01]  /*65b0*/  ISETP.GT.AND P6, PT, R194, R9, PT ;  /* 0x00000009c200720c */ /* 0x000fe20003fc4270 */
[C---:B---3--:R-:W-:Y:S01]  /*65c0*/  HMMA.16816.F32 R156, R144.reuse, R16, R156 ;  /* 0x00000010909c723c */ /* 0x048fe2000000189c */
[C---:B------:R-:W-:Y:S02]  /*65d0*/  ISETP.GE.AND P1, PT, R9.reuse, R193, PT ;  /* 0x000000c10900720c */ /* 0x040fe40003f26270 */
[-C--:B------:R-:W-:Y:S01]  /*65e0*/  ISETP.GE.AND P5, PT, R9, R192.reuse, PT ;  /* 0x000000c00900720c */ /* 0x080fe20003fa6270 */
[----:B------:R-:W3:Y:S01]  /*65f0*/  MUFU.TANH R6, R6 ;  /* 0x0000000600067308 */ /* 0x000ee20000002400 */
[----:B------:R-:W-:Y:S01]  /*6600*/  ISETP.GT.AND P3, PT, R28, R9, PT ;  /* 0x000000091c00720c */ /* 0x000fe20003f64270 */
[----:B------:R-:W-:Y:S01]  /*6610*/  VIADD R9, R32, 0xffffffa0 ;  /* 0xffffffa020097836 */ /* 0x000fe20000000000 */
[----:B------:R-:W-:Y:S01]  /*6620*/  FSEL R139, R35, -INF , !P4 ;  /* 0xff800000238b7808 */ /* 0x000fe20006000000 */
[----:B------:R-:W-:Y:S01]  /*6630*/  HMMA.16816.F32 R152, R144, R18, R152 ;  /* 0x000000129098723c */ /* 0x000fe20000001898 */
[----:B------:R-:W-:-:S02]  /*6640*/  ISETP.GE.AND P4, PT, R23, R192, PT ;  /* 0x000000c01700720c */ /* 0x000fc40003f86270 */
[----:B------:R-:W-:Y:S01]  /*6650*/  FSEL R137, R140, -INF , !P6 ;  /* 0xff8000008c897808 */ /* 0x000fe20007000000 */
[----:B------:R-:W3:Y:S01]  /*6660*/  MUFU.TANH R162, R162 ;  /* 0x000000a200a27308 */ /* 0x000ee20000002400 */
[----:B------:R-:W-:Y:S02]  /*6670*/  ISETP.GT.AND P6, PT, R194, R9, PT ;  /* 0x00000009c200720c */ /* 0x000fe40003fc4270 */
[----:B------:R-:W-:Y:S02]  /*6680*/  FSEL R176, R26, -INF , !P4 ;  /* 0xff8000001ab07808 */ /* 0x000fe40006000000 */
[----:B------:R-:W-:Y:S02]  /*6690*/  FSEL R137, R137, -INF , !P1 ;  /* 0xff80000089897808 */ /* 0x000fe40004800000 */
[----:B----4-:R-:W-:Y:S01]  /*66a0*/  FSEL R27, R27, -INF , !P3 ;  /* 0xff8000001b1b7808 */ /* 0x010fe20005800000 */
[----:B------:R-:W4:Y:S01]  /*66b0*/  MUFU.TANH R8, R8 ;  /* 0x0000000800087308 */ /* 0x000f220000002400 */
[C---:B------:R-:W-:Y:S01]  /*66c0*/  ISETP.GE.AND P4, PT, R9.reuse, R193, PT ;  /* 0x000000c10900720c */ /* 0x040fe20003f86270 */
[----:B------:R-:W-:Y:S01]  /*66d0*/  FMUL.FTZ R10, R158, UR6 ;  /* 0x000000069e0a7c20 */ /* 0x000fe20008410000 */
[-C--:B------:R-:W-:Y:S01]  /*66e0*/  ISETP.GE.AND P1, PT, R9, R192.reuse, PT ;  /* 0x000000c00900720c */ /* 0x080fe20003f26270 */
[----:B------:R-:W-:Y:S01]  /*66f0*/  FMUL.FTZ R156, R156, UR6 ;  /* 0x000000069c9c7c20 */ /* 0x000fe20008410000 */
[----:B------:R-:W-:Y:S01]  /*6700*/  ISETP.GT.AND P3, PT, R28, R9, PT ;  /* 0x000000091c00720c */ /* 0x000fe20003f64270 */
[----:B------:R-:W-:Y:S01]  /*6710*/  FMUL.FTZ R9, R163, UR6 ;  /* 0x00000006a3097c20 */ /* 0x000fe20008410000 */
[----:B-----5:R-:W-:Y:S01]  /*6720*/  FSEL R13, R13, -INF , !P6 ;  /* 0xff8000000d0d7808 */ /* 0x020fe20007000000 */
[----:B------:R-:W-:Y:S01]  /*6730*/  FMUL.FTZ R157, R157, UR6 ;  /* 0x000000069d9d7c20 */ /* 0x000fe20008410000 */
[----:B------:R-:W-:Y:S01]  /*6740*/  ISETP.GT.AND P6, PT, R194, R11, PT ;  /* 0x0000000bc200720c */ /* 0x000fe20003fc4270 */
[----:B------:R-:W-:Y:S01]  /*6750*/  MUFU.TANH R10, R10 ;  /* 0x0000000a000a7308 */ /* 0x000fe20000002400 */
[----:B------:R-:W-:Y:S01]  /*6760*/  FSEL R182, R27, -INF , !P5 ;  /* 0xff8000001bb67808 */ /* 0x000fe20006800000 */
[----:B------:R-:W-:Y:S01]  /*6770*/  FMUL.FTZ R159, R159, UR6 ;  /* 0x000000069f9f7c20 */ /* 0x000fe20008410000 */
[----:B------:R-:W-:Y:S01]  /*6780*/  FSEL R179, R13, -INF , !P4 ;  /* 0xff8000000db37808 */ /* 0x000fe20006000000 */
[----:B------:R-:W-:Y:S01]  /*6790*/  VIADD R13, R32, 0xffffffb0 ;  /* 0xffffffb0200d7836 */ /* 0x000fe20000000000 */
[----:B------:R-:W-:Y:S01]  /*67a0*/  FSEL R22, R22, -INF , !P3 ;  /* 0xff80000016167808 */ /* 0x000fe20005800000 */
[----:B------:R-:W-:Y:S01]  /*67b0*/  FMUL.FTZ R153, R153, UR6 ;  /* 0x0000000699997c20 */ /* 0x000fe20008410000 */
[C---:B------:R-:W-:Y:S01]  /*67c0*/  ISETP.GE.AND P5, PT, R11.reuse, R193, PT ;  /* 0x000000c10b00720c */ /* 0x040fe20003fa6270 */
[----:B------:R-:W5:Y:S01]  /*67d0*/  MUFU.TANH R9, R9 ;  /* 0x0000000900097308 */ /* 0x000f620000002400 */
[----:B------:R-:W-:Y:S01]  /*67e0*/  BAR.SYNC.DEFER_BLOCKING 0x0 ;  /* 0x0000000000007b1d */ /* 0x000fe20000010000 */
[----:B------:R-:W-:Y:S01]  /*67f0*/  ISETP.GE.AND P4, PT, R11, R192, PT ;  /* 0x000000c00b00720c */ /* 0x000fe20003f86270 */
[----:B------:R-:W-:Y:S01]  /*6800*/  FMUL.FTZ R154, R154, UR6 ;  /* 0x000000069a9a7c20 */ /* 0x000fe20008410000 */
[----:B------:R-:W-:Y:S01]  /*6810*/  ISETP.GT.AND P3, PT, R28, R11, PT ;  /* 0x0000000b1c00720c */ /* 0x000fe20003f64270 */
[----:B------:R-:W-:Y:S01]  /*6820*/  VIADD R11, R32, 0xffffffa8 ;  /* 0xffffffa8200b7836 */ /* 0x000fe20000000000 */
[----:B-1----:R-:W-:Y:S01]  /*6830*/  FSEL R31, R31, -INF , !P6 ;  /* 0xff8000001f1f7808 */ /* 0x002fe20007000000 */
[----:B------:R-:W-:Y:S01]  /*6840*/  FMUL.FTZ R155, R155, UR6 ;  /* 0x000000069b9b7c20 */ /* 0x000fe20008410000 */
[----:B------:R-:W-:-:S02]  /*6850*/  FSEL R140, R22, -INF , !P1 ;  /* 0xff800000168c7808 */ /* 0x000fc40004800000 */
[----:B------:R-:W-:Y:S02]  /*6860*/  FSEL R141, R31, -INF , !P5 ;  /* 0xff8000001f8d7808 */ /* 0x000fe40006800000 */
[----:B--2---:R-:W-:Y:S02]  /*6870*/  FSEL R142, R7, -INF , !P3 ;  /* 0xff800000078e7808 */ /* 0x004fe40005800000 */
[----:B------:R-:W-:Y:S01]  /*6880*/  ISETP.GT.AND P6, PT, R194, R11, PT ;  /* 0x0000000bc200720c */ /* 0x000fe20003fc4270 */
[----:B------:R1:W2:Y:S01]  /*6890*/  MUFU.TANH R7, R156 ;  /* 0x0000009c00077308 */ /* 0x0002a20000002400 */
[C---:B------:R-:W-:Y:S02]  /*68a0*/  ISETP.GE.AND P1, PT, R11.reuse, R193, PT ;  /* 0x000000c10b00720c */ /* 0x040fe40003f26270 */
[----:B------:R-:W-:Y:S02]  /*68b0*/  ISETP.GE.AND P5, PT, R11, R192, PT ;  /* 0x000000c00b00720c */ /* 0x000fe40003fa6270 */
[----:B------:R-:W-:Y:S01]  /*68c0*/  ISETP.GT.AND P3, PT, R28, R11, PT ;  /* 0x0000000b1c00720c */ /* 0x000fe20003f64270 */
[----:B------:R-:W-:Y:S01]  /*68d0*/  VIADD R11, R32, 0xffffffa9 ;  /* 0xffffffa9200b7836 */ /* 0x000fe20000000000 */
[----:B---3--:R-:W-:-:S02]  /*68e0*/  FSEL R177, R6, -INF , !P6 ;  /* 0xff80000006b17808 */ /* 0x008fc40007000000 */
[----:B------:R-:W-:Y:S01]  /*68f0*/  FSEL R162, R162, -INF , !P3 ;  /* 0xff800000a2a27808 */ /* 0x000fe20005800000 */
[----:B------:R1:W3:Y:S01]  /*6900*/  MUFU.TANH R6, R157 ;  /* 0x0000009d00067308 */ /* 0x0002e20000002400 */
[-C--:B------:R-:W-:Y:S02]  /*6910*/  ISETP.GT.AND P6, PT, R194, R11.reuse, PT ;  /* 0x0000000bc200720c */ /* 0x080fe40003fc4270 */
[----:B------:R-:W-:Y:S02]  /*6920*/  ISETP.GT.AND P3, PT, R28, R11, PT ;  /* 0x0000000b1c00720c */ /* 0x000fe40003f64270 */
[----:B----4-:R-:W-:Y:S01]  /*6930*/  FSEL R143, R8, -INF , !P6 ;  /* 0xff800000088f7808 */ /* 0x010fe20007000000 */
[----:B------:R-:W-:Y:S01]  /*6940*/  FMUL.FTZ R8, R152, UR6 ;  /* 0x0000000698087c20 */ /* 0x000fe20008410000 */
[----:B-----5:R-:W-:Y:S02]  /*6950*/  FSEL R9, R9, -INF , !P3 ;  /* 0xff80000009097808 */ /* 0x020fe40005800000 */
[----:B------:R-:W-:-:S02]  /*6960*/  ISETP.GT.U32.AND P3, PT, R190, R197, PT ;  /* 0x000000c5be00720c */ /* 0x000fc40003f64070 */
[----:B------:R-:W-:Y:S01]  /*6970*/  FSEL R142, R142, -INF , !P4 ;  /* 0xff8000008e8e7808 */ /* 0x000fe20006000000 */
[----:B------:R-:W4:Y:S01]  /*6980*/  MUFU.TANH R8, R8 ;  /* 0x0000000800087308 */ /* 0x000f220000002400 */
[----:B------:R-:W-:Y:S02]  /*6990*/  FSEL R180, R162, -INF , !P5 ;  /* 0xff800000a2b47808 */ /* 0x000fe40006800000 */
[-C--:B------:R-:W-:Y:S02]  /*69a0*/  ISETP.GE.AND P4, PT, R11, R193.reuse, PT ;  /* 0x000000c10b00720c */ /* 0x080fe40003f86270 */
[----:B------:R-:W-:Y:S02]  /*69b0*/  FSEL R177, R177, -INF , !P1 ;  /* 0xff800000b1b17808 */ /* 0x000fe40004800000 */
[----:B------:R-:W-:Y:S02]  /*69c0*/  ISETP.GE.AND P5, PT, R13, R193, PT ;  /* 0x000000c10d00720c */ /* 0x000fe40003fa6270 */
[----:B------:R-:W-:-:S02]  /*69d0*/  ISETP.GE.AND P1, PT, R11, R192, PT ;  /* 0x000000c00b00720c */ /* 0x000fc40003f26270 */
[----:B------:R-:W-:Y:S02]  /*69e0*/  FSEL R143, R143, -INF , !P4 ;  /* 0xff8000008f8f7808 */ /* 0x000fe40006000000 */
[----:B------:R-:W-:Y:S02]  /*69f0*/  P2R R11, PR, RZ, 0x20 ;  /* 0x00000020ff0b7803 */ /* 0x000fe40000000000 */
[-C--:B------:R-:W-:Y:S02]  /*6a00*/  ISETP.GT.AND P6, PT, R194, R13.reuse, PT ;  /* 0x0000000dc200720c */ /* 0x080fe40003fc4270 */
[----:B------:R-:W-:Y:S02]  /*6a10*/  ISETP.GE.AND P5, PT, R13, R192, PT ;  /* 0x000000c00d00720c */ /* 0x000fe40003fa6270 */
[----:B------:R-:W-:Y:S02]  /*6a20*/  ISETP.GT.AND P4, PT, R28, R13, PT ;  /* 0x0000000d1c00720c */ /* 0x000fe40003f84270 */
[----:B------:R-:W-:Y:S01]  /*6a30*/  FSEL R178, R9, -INF , !P1 ;  /* 0xff80000009b27808 */ /* 0x000fe20004800000 */
[----:B-1234-:R-:W-:Y:S10]  /*6a40*/  @!P3 BRA `(.L_x_1376) ;  /* 0x000000000084b947 */ /* 0x01eff40003800000 */
        /* <DEDUP_REMOVED lines=33> */
.L_x_1376:
[----:B------:R-:W-:Y:S01]  /*6c60*/  IADD3 R13, PT, PT, R32, -0x4f, RZ ;  /* 0xffffffb1200d7810 */ /* 0x000fe20007ffe0ff */
[----:B------:R-:W2:Y:S01]  /*6c70*/  MUFU.TANH R153, R153 ;  /* 0x0000009900997308 */ /* 0x000ea20000002400 */
[----:B------:R-:W-:Y:S01]  /*6c80*/  FSEL R7, R7, -INF , !P6 ;  /* 0xff80000007077808 */ /* 0x000fe20007000000 */
[----:B------:R-:W3:Y:S01]  /*6c90*/  LDCU UR6, c[0x0][0x45c] ;  /* 0x00008b80ff0677ac */ /* 0x000ee20008000800 */
[----:B------:R-:W-:Y:S02]  /*6ca0*/  ISETP.NE.AND P6, PT, R11, RZ, PT ;  /* 0x000000ff0b00720c */ /* 0x000fe40003fc5270 */
[----:B------:R-:W-:Y:S02]  /*6cb0*/  ISETP.GT.AND P1, PT, R194, R13, PT ;  /* 0x0000000dc200720c */ /* 0x000fe40003f24270 */
[----:B------:R-:W-:Y:S01]  /*6cc0*/  IADD3 R9, PT, PT, R32, -0x48, RZ ;  /* 0xffffffb820097810 */ /* 0x000fe20007ffe0ff */
[----:B------:R-:W4:Y:S01]  /*6cd0*/  MUFU.TANH R159, R159 ;  /* 0x0000009f009f7308 */ /* 0x000f220000002400 */
[----:B------:R-:W-:-:S02]  /*6ce0*/  FSEL R10, R10, -INF , !P4 ;  /* 0xff8000000a0a7808 */ /* 0x000fc40006000000 */
[----:B------:R-:W-:Y:S02]  /*6cf0*/  ISETP.GE.AND P4, PT, R13, R193, PT ;  /* 0x000000c10d00720c */ /* 0x000fe40003f86270 */
[----:B------:R-:W-:Y:S02]  /*6d00*/  FSEL R165, R6, -INF , !P1 ;  /* 0xff80000006a57808 */ /* 0x000fe40004800000 */
[----:B------:R-:W-:Y:S01]  /*6d10*/  FSEL R167, R7, -INF , !P6 ;  /* 0xff80000007a77808 */ /* 0x000fe20007000000 */
[----:B------:R-:W5:Y:S01]  /*6d20*/  MUFU.TANH R154, R154 ;  /* 0x0000009a009a7308 */ /* 0x000f620000002400 */
[----:B------:R-:W-:Y:S02]  /*6d30*/  ISETP.GT.AND P6, PT, R194, R9, PT ;  /* 0x00000009c200720c */ /* 0x000fe40003fc4270 */
[----:B-1----:R-:W-:Y:S02]  /*6d40*/  IADD3 R15, PT, PT, R32, -0x47, RZ ;  /* 0xffffffb9200f7810 */ /* 0x002fe40007ffe0ff */
[----:B------:R-:W-:-:S02]  /*6d50*/  FMNMX3.FTZ R14, R132, R29, R5, !PT ;  /* 0x0000001d840e7276 */ /* 0x000fc40007810005 */
[----:B------:R-:W-:Y:S01]  /*6d60*/  FSEL R165, R165, -INF , !P4 ;  /* 0xff800000a5a57808 */ /* 0x000fe20006000000 */
[----:B------:R-:W1:Y:S01]  /*6d70*/  MUFU.TANH R155, R155 ;  /* 0x0000009b009b7308 */ /* 0x000e620000002400 */
        /* <DEDUP_REMOVED lines=8> */
[----:B--2---:R-:W-:Y:S02]  /*6e00*/  FSEL R145, R153, -INF , !P6 ;  /* 0xff80000099917808 */ /* 0x004fe40007000000 */
[----:B------:R-:W-:Y:S02]  /*6e10*/  FMNMX3.FTZ R6, R6, R169, R139, !PT ;  /* 0x000000a906067276 */ /* 0x000fe4000781008b */
[----:B------:R-:W-:-:S02]  /*6e20*/  FMNMX3.FTZ R7, R7, R136, R138, !PT ;  /* 0x0000008807077276 */ /* 0x000fc4000781008a */
[----:B------:R-:W-:Y:S02]  /*6e30*/  FSEL R145, R145, -INF , !P4 ;  /* 0xff80000091917808 */ /* 0x000fe40006000000 */
[----:B------:R-:W-:Y:S02]  /*6e40*/  FSEL R146, R10, -INF , !P5 ;  /* 0xff8000000a927808 */ /* 0x000fe40006800000 */
[----:B------:R-:W-:Y:S02]  /*6e50*/  FMNMX3.FTZ R6, R6, R171, R137, !PT ;  /* 0x000000ab06067276 */ /* 0x000fe40007810089 */
[C---:B------:R-:W-:Y:S02]  /*6e60*/  ISETP.GT.AND P6, PT, R28.reuse, R13, PT ;  /* 0x0000000d1c00720c */ /* 0x040fe40003fc4270 */
[----:B------:R-:W-:Y:S02]  /*6e70*/  ISETP.GE.AND P4, PT, R9, R192, PT ;  /* 0x000000c00900720c */ /* 0x000fe40003f86270 */
[----:B------:R-:W-:-:S02]  /*6e80*/  ISETP.GT.AND P5, PT, R28, R9, PT ;  /* 0x000000091c00720c */ /* 0x000fc40003fa4270 */
[----:B------:R-:W-:Y:S02]  /*6e90*/  FMNMX3.FTZ R9, R7, R176, R182, !PT ;  /* 0x000000b007097276 */ /* 0x000fe400078100b6 */
[----:B------:R-:W-:Y:S02]  /*6ea0*/  FMNMX3.FTZ R6, R6, R179, R141, !PT ;  /* 0x000000b306067276 */ /* 0x000fe4000781008d */
[----:B----4-:R-:W-:Y:S02]  /*6eb0*/  FSEL R144, R159, -INF , !P6 ;  /* 0xff8000009f907808 */ /* 0x010fe40007000000 */
[----:B------:R-:W-:Y:S02]  /*6ec0*/  ISETP.GE.AND P1, PT, R13, R192, PT ;  /* 0x000000c00d00720c */ /* 0x000fe40003f26270 */
[----:B------:R-:W-:Y:S02]  /*6ed0*/  ISETP.GT.AND P6, PT, R28, R15, PT ;  /* 0x0000000f1c00720c */ /* 0x000fe40003fc4270 */
[----:B------:R-:W-:-:S02]  /*6ee0*/  FMNMX3.FTZ R9, R9, R140, R142, !PT ;  /* 0x0000008c09097276 */ /* 0x000fc4000781008e */
[----:B------:R-:W-:Y:S02]  /*6ef0*/  FMNMX3.FTZ R6, R6, R177, R143, !PT ;  /* 0x000000b106067276 */ /* 0x000fe4000781008f */
[----:B-----5:R-:W-:Y:S02]  /*6f00*/  FSEL R154, R154, -INF , !P5 ;  /* 0xff8000009a9a7808 */ /* 0x020fe40006800000 */
[----:B------:R-:W-:Y:S02]  /*6f10*/  ISETP.GE.AND P5, PT, R15, R192, PT ;  /* 0x000000c00f00720c */ /* 0x000fe40003fa6270 */
[----:B-1----:R-:W-:Y:S02]  /*6f20*/  FSEL R155, R155, -INF , !P6 ;  /* 0xff8000009b9b7808 */ /* 0x002fe40007000000 */
[----:B------:R-:W-:Y:S02]  /*6f30*/  FSEL R144, R144, -INF , !P1 ;  /* 0xff80000090907808 */ /* 0x000fe40004800000 */
[----:B------:R-:W-:-:S02]  /*6f40*/  FMNMX3.FTZ R9, R9, R180, R178, !PT ;  /* 0x000000b409097276 */ /* 0x000fc400078100b2 */
[----:B------:R-:W-:Y:S02]  /*6f50*/  FMNMX3.FTZ R6, R6, R167, R165, !PT ;  /* 0x000000a706067276 */ /* 0x000fe400078100a5 */
[----:B------:R-:W-:Y:S02]  /*6f60*/  FSEL R166, R154, -INF , !P4 ;  /* 0xff8000009aa67808 */ /* 0x000fe40006000000 */
[----:B------:R-:W-:Y:S02]  /*6f70*/  FSEL R162, R155, -INF , !P5 ;  /* 0xff8000009ba27808 */ /* 0x000fe40006800000 */
[----:B------:R-:W-:Y:S02]  /*6f80*/  FMNMX3.FTZ R9, R9, R146, R144, !PT ;  /* 0x0000009209097276 */ /* 0x000fe40007810090 */
[----:B------:R-:W-:Y:S02]  /*6f90*/  FMNMX3.FTZ R6, R6, R147, R145, !PT ;  /* 0x0000009306067276 */ /* 0x000fe40007810091 */
[----:B------:R-:W-:-:S02]  /*6fa0*/  FMNMX3.FTZ R11, R9, R166, R162, !PT ;  /* 0x000000a6090b7276 */ /* 0x000fc400078100a2 */
[----:B------:R-:W-:Y:S01]  /*6fb0*/  LEA R164, R210, UR7, 0x1 ;  /* 0x00000007d2a47c11 */ /* 0x000fe2000f8e08ff */
[----:B------:R-:W1:Y:S01]  /*6fc0*/  SHFL.BFLY PT, R7, R6, 0x2, 0x1f ;  /* 0x0c401f0006077f89 */ /* 0x000e6200000e0000 */
[----:B------:R-:W-:Y:S02]  /*6fd0*/  MOV R159, 0x20 ;  /* 0x00000020009f7802 */ /* 0x000fe40000000f00 */
[C---:B------:R-:W-:Y:S01]  /*6fe0*/  IADD3 R16, PT, PT, R164.reuse, 0xc000, RZ ;  /* 0x0000c000a4107810 */ /* 0x040fe20007ffe0ff */
[----:B------:R-:W2:Y:S01]  /*6ff0*/  SHFL.BFLY PT, R8, R11, 0x2, 0x1f ;  /* 0x0c401f000b087f89 */ /* 0x000ea200000e0000 */
[----:B------:R-:W-:Y:S02]  /*7000*/  SEL R159, R159, 0xffffffe0, !P0 ;  /* 0xffffffe09f9f7807 */ /* 0x000fe40004000000 */
[----:B------:R-:W-:Y:S02]  /*7010*/  IADD3 R160, PT, PT, R164, 0xc040, RZ ;  /* 0x0000c040a4a07810 */ /* 0x000fe40007ffe0ff */
[----:B------:R-:W-:-:S02]  /*7020*/  @P2 IADD3 R160, PT, PT, R16, -0x40, RZ ;  /* 0xffffffc010a02810 */ /* 0x000fc40007ffe0ff */
[C---:B------:R-:W-:Y:S02]  /*7030*/  IADD3 R161, PT, PT, R159.reuse, R164, RZ ;  /* 0x000000a49fa17210 */ /* 0x040fe40007ffe0ff */
[----:B------:R-:W-:Y:S02]  /*7040*/  IADD3 R159, PT, PT, R159, R160, RZ ;  /* 0x000000a09f9f7210 */ /* 0x000fe40007ffe0ff */
[----:B------:R-:W-:Y:S02]  /*7050*/  @P3 IADD3 R200, PT, PT, R200, -0x3, RZ ;  /* 0xfffffffdc8c83810 */ /* 0x000fe40007ffe0ff */
        /* <DEDUP_REMOVED lines=9> */
[----:B------:R-:W-:Y:S01]  /*70f0*/  FMUL.FTZ R163, R148, UR6 ;  /* 0x0000000694a37c20 */ /* 0x000fe20008410000 */
[----:B------:R-:W-:Y:S02]  /*7100*/  FSEL R157, R150, RZ, P4 ;  /* 0x000000ff969d7208 */ /* 0x000fe40002000000 */
[----:B------:R-:W-:Y:S02]  /*7110*/  FSEL R168, R168, RZ, P4 ;  /* 0x000000ffa8a87208 */ /* 0x000fe40002000000 */
[----:B------:R-:W-:Y:S01]  /*7120*/  FSEL R163, R163, RZ, P1 ;  /* 0x000000ffa3a37208 */ /* 0x000fe20000800000 */
[----:B------:R-:W-:-:S02]  /*7130*/  FADD.FTZ R157, R132, -R157 ;  /* 0x8000009d849d7221 */ /* 0x000fc40000010000 */
[--C-:B------:R-:W-:Y:S01]  /*7140*/  FFMA.FTZ R158, R29, UR6, -R168.reuse ;  /* 0x000000061d9e7c23 */ /* 0x100fe200080108a8 */
[--C-:B------:R-:W-:Y:S01]  /*7150*/  FFMA.FTZ R155, R5, UR6, -R168.reuse ;  /* 0x00000006059b7c23 */ /* 0x100fe200080108a8 */
[--C-:B------:R-:W-:Y:S01]  /*7160*/  FFMA.FTZ R156, R4, UR6, -R163.reuse ;  /* 0x00000006049c7c23 */ /* 0x100fe200080108a3 */
[----:B------:R-:W-:Y:S01]  /*7170*/  FSEL R4, R148, RZ, P1 ;  /* 0x000000ff94047208 */ /* 0x000fe20000800000 */
[----:B------:R-:W-:Y:S01]  /*7180*/  FMUL.FTZ R157, R157, UR6 ;  /* 0x000000069d9d7c20 */ /* 0x000fe20008410000 */
[----:B------:R-:W1:Y:S01]  /*7190*/  LDSM.16.MT88.4 R28, [R160] ;  /* 0x00000000a01c783b */ /* 0x000e620000004200 */
[--C-:B------:R-:W-:Y:S01]  /*71a0*/  FFMA.FTZ R154, R21, UR6, -R168.reuse ;  /* 0x00000006159a7c23 */ /* 0x100fe200080108a8 */
[----:B------:R-:W-:Y:S01]  /*71b0*/  FFMA.FTZ R153, R25, UR6, -R168 ;  /* 0x0000000619997c23 */ /* 0x000fe200080108a8 */
[----:B------:R-:W-:Y:S01]  /*71c0*/  FADD.FTZ R3, R3, -R4 ;  /* 0x8000000403037221 */ /* 0x000fe20000010000 */
[--C-:B------:R-:W-:Y:S01]  /*71d0*/  FFMA.FTZ R152, R20, UR6, -R163.reuse ;  /* 0x0000000614987c23 */ /* 0x100fe200080108a3 */
[----:B------:R-:W2:Y:S01]  /*71e0*/  MUFU.EX2 R157, R157 ;  /* 0x0000009d009d7308 */ /* 0x000ea20000000800 */
[--C-:B------:R-:W-:Y:S01]  /*71f0*/  FFMA.FTZ R151, R24, UR6, -R163.reuse ;  /* 0x0000000618977c23 */ /* 0x100fe200080108a3 */
[----:B------:R-:W-:Y:S01]  /*7200*/  FMUL.FTZ R3, R3, UR6 ;  /* 0x0000000603037c20 */ /* 0x000fe20008410000 */
[--C-:B------:R-:W-:Y:S01]  /*7210*/  FFMA.FTZ R5, R12, UR6, -R163.reuse ;  /* 0x000000060c057c23 */ /* 0x100fe200080108a3 */
[----:B------:R-:W-:Y:S01]  /*7220*/  LDSM.16.MT88.4 R20, [R161+0xc000] ;  /* 0x00c00000a114783b */ /* 0x000fe20000004200 */
[--C-:B------:R-:W-:Y:S01]  /*7230*/  FFMA.FTZ R169, R169, UR6, -R168.reuse ;  /* 0x00000006a9a97c23 */ /* 0x100fe200080108a8 */
[--C-:B------:R-:W-:Y:S01]  /*7240*/  FFMA.FTZ R170, R139, UR6, -R168.reuse ;  /* 0x000000068baa7c23 */ /* 0x100fe200080108a8 */
[--C-:B------:R-:W-:Y:S01]  /*7250*/  FFMA.FTZ R171, R171, UR6, -R168.reuse ;  /* 0x00000006abab7c23 */ /* 0x100fe200080108a8 */
[----:B------:R-:W3:Y:S01]  /*7260*/  MUFU.EX2 R3, R3 ;  /* 0x0000000300037308 */ /* 0x000ee20000000800 */
[----:B------:R-:W-:Y:S01]  /*7270*/  LDSM.16.MT88.4 R12, [R164+0xc000] ;  /* 0x00c00000a40c783b */ /* 0x000fe20000004200 */
[--C-:B------:R-:W-:Y:S01]  /*7280*/  FFMA.FTZ R172, R137, UR6, -R168.reuse ;  /* 0x0000000689ac7c23 */ /* 0x100fe200080108a8 */
[--C-:B------:R-:W-:Y:S01]  /*7290*/  FFMA.FTZ R173, R136, UR6, -R163.reuse ;  /* 0x0000000688ad7c23 */ /* 0x100fe200080108a3 */
[--C-:B------:R-:W-:Y:S01]  /*72a0*/  FFMA.FTZ R174, R138, UR6, -R163.reuse ;  /* 0x000000068aae7c23 */ /* 0x100fe200080108a3 */
[--C-:B------:R-:W-:Y:S01]  /*72b0*/  FFMA.FTZ R176, R176, UR6, -R163.reuse ;  /* 0x00000006b0b07c23 */ /* 0x100fe200080108a3 */
[--C-:B------:R-:W-:Y:S01]  /*72c0*/  FFMA.FTZ R175, R182, UR6, -R163.reuse ;  /* 0x00000006b6af7c23 */ /* 0x100fe200080108a3 */
[----:B------:R-:W-:Y:S01]  /*72d0*/  LDSM.16.MT88.4 R136, [R164+0xc800] ;  /* 0x00c80000a488783b */ /* 0x000fe20000004200 */
[----:B------:R-:W-:Y:S01]  /*72e0*/  MUFU.EX2 R158, R158 ;  /* 0x0000009e009e7308 */ /* 0x000fe20000000800 */
[-C--:B--2---:R-:W-:Y:S01]  /*72f0*/  FMUL.FTZ R32, R104, R157.reuse ;  /* 0x0000009d68207220 */ /* 0x084fe20000410000 */
[-C--:B------:R-:W-:Y:S01]  /*7300*/  FMUL.FTZ R33, R105, R157.reuse ;  /* 0x0000009d69217220 */ /* 0x080fe20000410000 */
[-C--:B------:R-:W-:Y:S01]  /*7310*/  FMUL.FTZ R24, R112, R157.reuse ;  /* 0x0000009d70187220 */ /* 0x080fe20000410000 */
[-C--:B------:R-:W-:Y:S01]  /*7320*/  FMUL.FTZ R25, R113, R157.reuse ;  /* 0x0000009d71197220 */ /* 0x080fe20000410000 */
[-C--:B------:R-:W-:Y:S01]  /*7330*/  FMUL.FTZ R108, R108, R157.reuse ;  /* 0x0000009d6c6c7220 */ /* 0x080fe20000410000 */
[-C--:B------:R-:W-:Y:S01]  /*7340*/  FMUL.FTZ R109, R109, R157.reuse ;  /* 0x0000009d6d6d7220 */ /* 0x080fe20000410000 */
[----:B------:R-:W-:Y:S01]  /*7350*/  FMUL.FTZ R44, R44, R157 ;  /* 0x0000009d2c2c7220 */ /* 0x000fe20000410000 */
[----:B------:R-:W2:Y:S01]  /*7360*/  MUFU.EX2 R155, R155 ;  /* 0x0000009b009b7308 */ /* 0x000ea20000000800 */
[-C--:B---3--:R-:W-:Y:S01]  /*7370*/  FMUL.FTZ R34, R106, R3.reuse ;  /* 0x000000036a227220 */ /* 0x088fe20000410000 */
[-C--:B------:R-:W-:Y:S01]  /*7380*/  FMUL.FTZ R35, R107, R3.reuse ;  /* 0x000000036b237220 */ /* 0x080fe20000410000 */
[-C--:B------:R-:W-:Y:S01]  /*7390*/  FMUL.FTZ R26, R114, R3.reuse ;  /* 0x00000003721a7220 */ /* 0x080fe20000410000 */
[----:B------:R-:W3:Y:S01]  /*73a0*/  LDSM.16.MT88.4 R104, [R161+0xe000] ;  /* 0x00e00000a168783b */ /* 0x000ee20000004200 */
[-C--:B------:R-:W-:Y:S01]  /*73b0*/  FMUL.FTZ R27, R115, R3.reuse ;  /* 0x00000003731b7220 */ /* 0x080fe20000410000 */
[-C--:B------:R-:W-:Y:S01]  /*73c0*/  FMUL.FTZ R110, R110, R3.reuse ;  /* 0x000000036e6e7220 */ /* 0x080fe20000410000 */
[----:B------:R-:W-:Y:S01]  /*73d0*/  FMUL.FTZ R111, R111, R3 ;  /* 0x000000036f6f7220 */ /* 0x000fe20000410000 */
[----:B------:R-:W-:Y:S01]  /*73e0*/  MUFU.EX2 R154, R154 ;  /* 0x0000009a009a7308 */ /* 0x000fe20000000800 */
[----:B------:R-:W-:Y:S01]  /*73f0*/  FMUL.FTZ R45, R45, R157 ;  /* 0x0000009d2d2d7220 */ /* 0x000fe20000410000 */
[-C--:B------:R-:W-:Y:S01]  /*7400*/  FMUL.FTZ R46, R46, R3.reuse ;  /* 0x000000032e2e7220 */ /* 0x080fe20000410000 */
[----:B------:R-:W-:Y:S01]  /*7410*/  FMUL.FTZ R47, R47, R3 ;  /* 0x000000032f2f7220 */ /* 0x000fe20000410000 */
[-C--:B------:R-:W-:Y:S01]  /*7420*/  FMUL.FTZ R48, R48, R157.reuse ;  /* 0x0000009d30307220 */ /* 0x080fe20000410000 */
[----:B------:R-:W-:Y:S01]  /*7430*/  FMUL.FTZ R49, R49, R157 ;  /* 0x0000009d31317220 */ /* 0x000fe20000410000 */
[-C--:B------:R-:W-:Y:S01]  /*7440*/  FMUL.FTZ R50, R50, R3.reuse ;  /* 0x0000000332327220 */ /* 0x080fe20000410000 */
[----:B------:R-:W-:Y:S01]  /*7450*/  FMUL.FTZ R51, R51, R3 ;  /* 0x0000000333337220 */ /* 0x000fe20000410000 */
[----:B------:R-:W4:Y:S01]  /*7460*/  MUFU.EX2 R153, R153 ;  /* 0x0000009900997308 */ /* 0x000f220000000800 */
[----:B--2---:R-:W-:Y:S01]  /*7470*/  F2FP.F16.F32.PACK_AB R4, R155, R158 ;  /* 0x0000009e9b04723e */ /* 0x004fe200000000ff */
[----:B------:R-:W2:Y:S01]  /*7480*/  LDSM.16.MT88.4 R112, [R160+0x2000] ;  /* 0x00200000a070783b */ /* 0x000ea20000004200 */
[-C--:B------:R-:W-:Y:S01]  /*7490*/  FMUL.FTZ R16, R120, R157.reuse ;  /* 0x0000009d78107220 */ /* 0x080fe20000410000 */
[----:B------:R-:W-:Y:S01]  /*74a0*/  FMUL.FTZ R17, R121, R157 ;  /* 0x0000009d79117220 */ /* 0x000fe20000410000 */
[-C--:B------:R-:W-:Y:S01]  /*74b0*/  FMUL.FTZ R18, R122, R3.reuse ;  /* 0x000000037a127220 */ /* 0x080fe20000410000 */
[----:B------:R-:W-:Y:S01]  /*74c0*/  FMUL.FTZ R19, R123, R3 ;  /* 0x000000037b137220 */ /* 0x000fe20000410000 */
[-C--:B------:R-:W-:Y:S01]  /*74d0*/  FMUL.FTZ R116, R116, R157.reuse ;  /* 0x0000009d74747220 */ /* 0x080fe20000410000 */
[----:B------:R-:W-:Y:S01]  /*74e0*/  MUFU.EX2 R156, R156 ;  /* 0x0000009c009c7308 */ /* 0x000fe20000000800 */
[----:B------:R-:W-:Y:S01]  /*74f0*/  LDSM.16.MT88.4 R120, [R159] ;  /* 0x000000009f78783b */ /* 0x000fe20000004200 */
[----:B------:R-:W-:Y:S01]  /*7500*/  FMUL.FTZ R117, R117, R157 ;  /* 0x0000009d75757220 */ /* 0x000fe20000410000 */
[-C--:B------:R-:W-:Y:S01]  /*7510*/  FMUL.FTZ R118, R118, R3.reuse ;  /* 0x0000000376767220 */ /* 0x080fe20000410000 */
[----:B------:R-:W-:Y:S01]  /*7520*/  FMUL.FTZ R119, R119, R3 ;  /* 0x0000000377777220 */ /* 0x000fe20000410000 */
[-C--:B------:R-:W-:Y:S01]  /*7530*/  FMUL.FTZ R52, R52, R157.reuse ;  /* 0x0000009d34347220 */ /* 0x080fe20000410000 */
[----:B------:R-:W-:Y:S01]  /*7540*/  FMUL.FTZ R53, R53, R157 ;  /* 0x0000009d35357220 */ /* 0x000fe20000410000 */
[-C--:B------:R-:W-:Y:S01]  /*7550*/  FMUL.FTZ R54, R54, R3.reuse ;  /* 0x0000000336367220 */ /* 0x080fe20000410000 */
[----:B------:R-:W5:Y:S01]  /*7560*/  MUFU.EX2 R152, R152 ;  /* 0x0000009800987308 */ /* 0x000f620000000800 */
[----:B----4-:R-:W-:Y:S01]  /*7570*/  F2FP.F16.F32.PACK_AB R6, R153, R154 ;  /* 0x0000009a9906723e */ /* 0x010fe200000000ff */
[----:B------:R-:W-:Y:S01]  /*7580*/  FMUL.FTZ R55, R55, R3 ;  /* 0x0000000337377220 */ /* 0x000fe20000410000 */
[-C--:B------:R-:W-:Y:S01]  /*7590*/  FMUL.FTZ R56, R56, R157.reuse ;  /* 0x0000009d38387220 */ /* 0x080fe20000410000 */
[----:B------:R-:W-:Y:S01]  /*75a0*/  FMUL.FTZ R57, R57, R157 ;  /* 0x0000009d39397220 */ /* 0x000fe20000410000 */
[-C--:B------:R-:W-:Y:S01]  /*75b0*/  FMUL.FTZ R58, R58, R3.reuse ;  /* 0x000000033a3a7220 */ /* 0x080fe20000410000 */
[----:B------:R-:W-:Y:S01]  /*75c0*/  FMUL.FTZ R59, R59, R3 ;  /* 0x000000033b3b7220 */ /* 0x000fe20000410000 */
[-C--:B------:R-:W-:Y:S01]  /*75d0*/  FMUL.FTZ R60, R60, R157.reuse ;  /* 0x0000009d3c3c7220 */ /* 0x080fe20000410000 */
        /* <DEDUP_REMOVED lines=8> */
[----:B------:R5:W4:Y:S01]  /*7660*/  MUFU.EX2 R132, R5 ;  /* 0x0000000500847308 */ /* 0x000b220000000800 */
        /* <DEDUP_REMOVED lines=16> */
[----:B-----5:R-:W-:Y:S01]  /*7770*/  F2FP.F16.F32.PACK_AB R5, R152, R156 ;  /* 0x0000009c9805723e */ /* 0x020fe200000000ff */
[----:B------:R-:W-:Y:S01]  /*7780*/  FMUL.FTZ R40, R40, R157 ;  /* 0x0000009d28287220 */ /* 0x000fe20000410000 */
[----:B----4-:R-:W-:Y:S01]  /*7790*/  F2FP.F16.F32.PACK_AB R7, R132, R151 ;  /* 0x000000978407723e */ /* 0x010fe200000000ff */
[----:B------:R-:W-:Y:S01]  /*77a0*/  FMUL.FTZ R41, R41, R157 ;  /* 0x0000009d29297220 */ /* 0x000fe20000410000 */
[-C--:B------:R-:W-:Y:S01]  /*77b0*/  FMUL.FTZ R42, R42, R3.reuse ;  /* 0x000000032a2a7220 */ /* 0x080fe20000410000 */
[----:B------:R-:W-:Y:S01]  /*77c0*/  FMUL.FTZ R43, R43, R3 ;  /* 0x000000032b2b7220 */ /* 0x000fe20000410000 */
[----:B------:R-:W-:Y:S01]  /*77d0*/  MUFU.EX2 R169, R169 ;  /* 0x000000a900a97308 */ /* 0x000fe20000000800 */
        /* <DEDUP_REMOVED lines=9> */
[----:B------:R-:W-:Y:S01]  /*7870*/  FMUL.FTZ R127, R127, R3 ;  /* 0x000000037f7f7220 */ /* 0x000fe20000410000 */
[C---:B------:R-:W-:Y:S01]  /*7880*/  HMMA.16816.F32 R28, R4.reuse, R30, R108 ;  /* 0x0000001e041c723c */ /* 0x040fe2000000186c */
[----:B------:R-:W4:Y:S01]  /*7890*/  LDSM.16.MT88.4 R108, [R159+0x2000] ;  /* 0x002000009f6c783b */ /* 0x000f220000004200 */
[-C--:B------:R-:W-:Y:S01]  /*78a0*/  FMUL.FTZ R76, R76, R157.reuse ;  /* 0x0000009d4c4c7220 */ /* 0x080fe20000410000 */
[----:B------:R-:W-:Y:S01]  /*78b0*/  FMUL.FTZ R77, R77, R157 ;  /* 0x0000009d4d4d7220 */ /* 0x000fe20000410000 */
[-C--:B------:R-:W-:Y:S01]  /*78c0*/  FMUL.FTZ R78, R78, R3.reuse ;  /* 0x000000034e4e7220 */ /* 0x080fe20000410000 */
[----:B------:R-:W-:Y:S01]  /*78d0*/  MUFU.EX2 R171, R171 ;  /* 0x000000ab00ab7308 */ /* 0x000fe20000000800 */
[----:B------:R-:W-:Y:S01]  /*78e0*/  FMUL.FTZ R79, R79, R3 ;  /* 0x000000034f4f7220 */ /* 0x000fe20000410000 */
[-C--:B------:R-:W-:Y:S01]  /*78f0*/  FMUL.FTZ R80, R80, R157.reuse ;  /* 0x0000009d50507220 */ /* 0x080fe20000410000 */
[C---:B---3--:R-:W-:Y:S01]  /*7900*/  HMMA.16816.F32 R44, R4.reuse, R104, R44 ;  /* 0x00000068042c723c */ /* 0x048fe2000000182c */
[----:B------:R-:W-:Y:S01]  /*7910*/  FMUL.FTZ R81, R81, R157 ;  /* 0x0000009d51517220 */ /* 0x000fe20000410000 */
[-C--:B------:R-:W-:Y:S01]  /*7920*/  FMUL.FTZ R82, R82, R3.reuse ;  /* 0x0000000352527220 */ /* 0x080fe20000410000 */
[----:B------:R-:W-:Y:S01]  /*7930*/  FMUL.FTZ R83, R83, R3 ;  /* 0x0000000353537220 */ /* 0x000fe20000410000 */
[-C--:B------:R-:W-:Y:S01]  /*7940*/  FMUL.FTZ R84, R84, R157.reuse ;  /* 0x0000009d54547220 */ /* 0x080fe20000410000 */
[----:B------:R-:W-:Y:S01]  /*7950*/  MUFU.EX2 R172, R172 ;  /* 0x000000ac00ac7308 */ /* 0x000fe20000000800 */
[----:B------:R-:W-:Y:S01]  /*7960*/  FMUL.FTZ R85, R85, R157 ;  /* 0x0000009d55557220 */ /* 0x000fe20000410000 */
[-C--:B------:R-:W-:Y:S01]  /*7970*/  FMUL.FTZ R86, R86, R3.reuse ;  /* 0x0000000356567220 */ /* 0x080fe20000410000 */
[C---:B------:R-:W-:Y:S01]  /*7980*/  HMMA.16816.F32 R48, R4.reuse, R106, R48 ;  /* 0x0000006a0430723c */ /* 0x040fe20000001830 */
[----:B------:R-:W3:Y:S01]  /*7990*/  LDSM.16.MT88.4 R104, [R164+0x10000] ;  /* 0x01000000a468783b */ /* 0x000ee20000004200 */
[----:B------:R-:W-:Y:S01]  /*79a0*/  FMUL.FTZ R87, R87, R3 ;  /* 0x0000000357577220 */ /* 0x000fe20000410000 */
[-C--:B------:R-:W-:Y:S01]  /*79b0*/  FMUL.FTZ R88, R88, R157.reuse ;  /* 0x0000009d58587220 */ /* 0x080fe20000410000 */
[----:B------:R-:W-:Y:S01]  /*79c0*/  FMUL.FTZ R89, R89, R157 ;  /* 0x0000009d59597220 */ /* 0x000fe20000410000 */
[----:B------:R-:W-:Y:S01]  /*79d0*/  MUFU.EX2 R173, R173 ;  /* 0x000000ad00ad7308 */ /* 0x000fe20000000800 */
[-C--:B------:R-:W-:Y:S01]  /*79e0*/  FMUL.FTZ R90, R90, R3.reuse ;  /* 0x000000035a5a7220 */ /* 0x080fe20000410000 */
[----:B------:R-:W-:Y:S01]  /*79f0*/  FMUL.FTZ R91, R91, R3 ;  /* 0x000000035b5b7220 */ /* 0x000fe20000410000 */
[C---:B------:R-:W-:Y:S01]  /*7a00*/  HMMA.16816.F32 R16, R4.reuse, R20, R16 ;  /* 0x000000140410723c */ /* 0x040fe20000001810 */
[-C--:B------:R-:W-:Y:S01]  /*7a10*/  FMUL.FTZ R92, R92, R157.reuse ;  /* 0x0000009d5c5c7220 */ /* 0x080fe20000410000 */
[----:B------:R-:W-:Y:S01]  /*7a20*/  FMUL.FTZ R93, R93, R157 ;  /* 0x0000009d5d5d7220 */ /* 0x000fe20000410000 */
[-C--:B------:R-:W-:Y:S01]  /*7a30*/  FMUL.FTZ R94, R94, R3.reuse ;  /* 0x000000035e5e7220 */ /* 0x080fe20000410000 */
[----:B------:R-:W-:Y:S01]  /*7a40*/  FMUL.FTZ R95, R95, R3 ;  /* 0x000000035f5f7220 */ /* 0x000fe20000410000 */
[----:B------:R-:W5:Y:S01]  /*7a50*/  MUFU.EX2 R174, R174 ;  /* 0x000000ae00ae7308 */ /* 0x000f620000000800 */
[-C--:B------:R-:W-:Y:S01]  /*7a60*/  FMUL.FTZ R96, R96, R157.reuse ;  /* 0x0000009d60607220 */ /* 0x080fe20000410000 */
[----:B------:R-:W-:Y:S01]  /*7a70*/  FMUL.FTZ R97, R97, R157 ;  /* 0x0000009d61617220 */ /* 0x000fe20000410000 */
[C---:B------:R-:W-:Y:S01]  /*7a80*/  HMMA.16816.F32 R20, R4.reuse, R22, R116 ;  /* 0x000000160414723c */ /* 0x040fe20000001874 */
[----:B------:R-:W1:Y:S01]  /*7a90*/  LDSM.16.MT88.4 R116, [R164+0xe000] ;  /* 0x00e00000a474783b */ /* 0x000e620000004200 */
[-C--:B------:R-:W-:Y:S01]  /*7aa0*/  FMUL.FTZ R98, R98, R3.reuse ;  /* 0x0000000362627220 */ /* 0x080fe20000410000 */
[----:B------:R-:W-:Y:S01]  /*7ab0*/  FMUL.FTZ R99, R99, R3 ;  /* 0x0000000363637220 */ /* 0x000fe20000410000 */
[--C-:B------:R-:W-:Y:S01]  /*7ac0*/  FFMA.FTZ R179, R179, UR6, -R168.reuse ;  /* 0x00000006b3b37c23 */ /* 0x100fe200080108a8 */
[----:B------:R-:W-:Y:S01]  /*7ad0*/  MUFU.EX2 R176, R176 ;  /* 0x000000b000b07308 */ /* 0x000fe20000000800 */
[----:B------:R-:W-:Y:S01]  /*7ae0*/  LDSM.16.MT88.4 R128, [R160+0x800] ;  /* 0x00080000a080783b */ /* 0x000fe20000004200 */
[--C-:B------:R-:W-:Y:S01]  /*7af0*/  FFMA.FTZ R182, R141, UR6, -R168.reuse ;  /* 0x000000068db67c23 */ /* 0x100fe200080108a8 */
[C---:B--2---:R-:W-:Y:S01]  /*7b00*/  HMMA.16816.F32 R52, R4.reuse, R112, R52 ;  /* 0x000000700434723c */ /* 0x044fe20000001834 */
[--C-:B------:R-:W-:Y:S01]  /*7b10*/  FFMA.FTZ R177, R177, UR6, -R168.reuse ;  /* 0x00000006b1b17c23 */ /* 0x100fe200080108a8 */
[--C-:B------:R-:W-:Y:S01]  /*7b20*/  FFMA.FTZ R186, R143, UR6, -R168.reuse ;  /* 0x000000068fba7c23 */ /* 0x100fe200080108a8 */
[--C-:B------:R-:W-:Y:S01]  /*7b30*/  FFMA.FTZ R181, R140, UR6, -R163.reuse ;  /* 0x000000068cb57c23 */ /* 0x100fe200080108a3 */
[--C-:B------:R-:W-:Y:S01]  /*7b40*/  FFMA.FTZ R206, R142, UR6, -R163.reuse ;  /* 0x000000068ece7c23 */ /* 0x100fe200080108a3 */
[----:B------:R-:W2:Y:S01]  /*7b50*/  MUFU.EX2 R175, R175 ;  /* 0x000000af00af7308 */ /* 0x000ea20000000800 */
[--C-:B------:R-:W-:Y:S01]  /*7b60*/  FFMA.FTZ R180, R180, UR6, -R163.reuse ;  /* 0x00000006b4b47c23 */ /* 0x100fe200080108a3 */
[--C-:B------:R-:W-:Y:S01]  /*7b70*/  FFMA.FTZ R183, R178, UR6, -R163.reuse ;  /* 0x00000006b2b77c23 */ /* 0x100fe200080108a3 */
[C---:B------:R-:W-:Y:S01]  /*7b80*/  HMMA.16816.F32 R56, R4.reuse, R114, R56 ;  /* 0x000000720438723c */ /* 0x040fe20000001838 */
[----:B------:R-:W5:Y:S01]  /*7b90*/  LDSM.16.MT88.4 R112, [R161+0x10000] ;  /* 0x01000000a170783b */ /* 0x000f620000004200 */
[--C-:B------:R-:W-:Y:S01]  /*7ba0*/  FFMA.FTZ R178, R165, UR6, -R168.reuse ;  /* 0x00000006a5b27c23 */ /* 0x100fe200080108a8 */
[--C-:B------:R-:W-:Y:S01]  /*7bb0*/  FFMA.FTZ R167, R167, UR6, -R168.reuse ;  /* 0x00000006a7a77c23 */ /* 0x100fe200080108a8 */
[--C-:B------:R-:W-:Y:S01]  /*7bc0*/  FFMA.FTZ R165, R147, UR6, -R168.reuse ;  /* 0x0000000693a57c23 */ /* 0x100fe200080108a8 */
[----:B------:R-:W-:Y:S01]  /*7bd0*/  MUFU.EX2 R179, R179 ;  /* 0x000000b300b37308 */ /* 0x000fe20000000800 */
[----:B------:R-:W-:Y:S01]  /*7be0*/  LDSM.16.MT88.4 R140, [R164+0xd000] ;  /* 0x00d00000a48c783b */ /* 0x000fe20000004200 */
[--C-:B------:R-:W-:Y:S01]  /*7bf0*/  FFMA.FTZ R187, R146, UR6, -R163.reuse ;  /* 0x0000000692bb7c23 */ /* 0x100fe200080108a3 */
[C---:B----4-:R-:W-:Y:S01]  /*7c00*/  HMMA.16816.F32 R60, R4.reuse, R108, R60 ;  /* 0x0000006c043c723c */ /* 0x050fe2000000183c */
[--C-:B------:R-:W-:Y:S01]  /*7c10*/  FFMA.FTZ R208, R144, UR6, -R163.reuse ;  /* 0x0000000690d07c23 */ /* 0x100fe200080108a3 */
[--C-:B------:R-:W-:Y:S01]  /*7c20*/  FFMA.FTZ R166, R166, UR6, -R163.reuse ;  /* 0x00000006a6a67c23 */ /* 0x100fe200080108a3 */
[----:B------:R-:W-:Y:S01]  /*7c30*/  FFMA.FTZ R168, R145, UR6, -R168 ;  /* 0x0000000691a87c23 */ /* 0x000fe200080108a8 */
[----:B------:R-:W-:Y:S01]  /*7c40*/  FFMA.FTZ R163, R162, UR6, -R163 ;  /* 0x00000006a2a37c23 */ /* 0x000fe200080108a3 */
[----:B------:R-:W4:Y:S01]  /*7c50*/  MUFU.EX2 R182, R182 ;  /* 0x000000b600b67308 */ /* 0x000f220000000800 */
[----:B------:R-:W-:Y:S01]  /*7c60*/  FFMA.FTZ R158, R211, R157, R158 ;  /* 0x0000009dd39e7223 */ /* 0x000fe2000001009e */
[----:B------:R-:W-:Y:S01]  /*7c70*/  FFMA.FTZ R3, R209, R3, R156 ;  /* 0x00000003d1037223 */ /* 0x000fe2000001009c */
[C---:B------:R-:W-:Y:S01]  /*7c80*/  HMMA.16816.F32 R64, R4.reuse, R110, R64 ;  /* 0x0000006e0440723c */ /* 0x040fe20000001840 */
[----:B------:R-:W2:Y:S01]  /*7c90*/  LDSM.16.MT88.4 R108, [R160+0x4000] ;  /* 0x00400000a06c783b */ /* 0x000ea20000004200 */
[----:B------:R-:W-:Y:S01]  /*7ca0*/  FADD.FTZ R155, R155, R158 ;  /* 0x0000009e9b9b7221 */ /* 0x000fe20000010000 */
[----:B------:R-:W-:Y:S01]  /*7cb0*/  FADD.FTZ R152, R152, R3 ;  /* 0x0000000398987221 */ /* 0x000fe20000010000 */
[-C--:B------:R-:W-:Y:S01]  /*7cc0*/  MOV R3, R148.reuse ;  /* 0x0000009400037202 */ /* 0x080fe20000000f00 */
[----:B------:R-:W-:Y:S01]  /*7cd0*/  MUFU.EX2 R177, R177 ;  /* 0x000000b100b17308 */ /* 0x000fe20000000800 */
[----:B------:R-:W-:Y:S01]  /*7ce0*/  FADD.FTZ R154, R154, R155 ;  /* 0x0000009b9a9a7221 */ /* 0x000fe20000010000 */
[----:B------:R-:W-:Y:S01]  /*7cf0*/  FADD.FTZ R151, R151, R152 ;  /* 0x0000009897977221 */ /* 0x000fe20000010000 */
[C---:B---3--:R-:W-:Y:S01]  /*7d00*/  HMMA.16816.F32 R68, R4.reuse, R104, R68 ;  /* 0x000000680444723c */ /* 0x048fe20000001844 */
[----:B------:R-:W-:Y:S01]  /*7d10*/  LDSM.16.MT88.4 R144, [R164+0xf800] ;  /* 0x00f80000a490783b */ /* 0x000fe20000004200 */
[----:B------:R-:W-:Y:S01]  /*7d20*/  FADD.FTZ R154, R153, R154 ;  /* 0x0000009a999a7221 */ /* 0x000fe20000010000 */
[----:B------:R-:W-:Y:S01]  /*7d30*/  FADD.FTZ R132, R132, R151 ;  /* 0x0000009784847221 */ /* 0x000fe20000010000 */
[----:B------:R-:W-:Y:S01]  /*7d40*/  @P3 MOV R3, R148 ;  /* 0x0000009400033202 */ /* 0x000fe20000000f00 */
[----:B------:R-:W-:Y:S03]  /*7d50*/  MUFU.EX2 R186, R186 ;  /* 0x000000ba00ba7308 */ /* 0x000fe60000000800 */
[C---:B------:R-:W-:Y:S01]  /*7d60*/  HMMA.16816.F32 R72, R4.reuse, R106, R72 ;  /* 0x0000006a0448723c */ /* 0x040fe20000001848 */
[----:B------:R-:W3:Y:S04]  /*7d70*/  LDSM.16.MT88.4 R104, [R159+0x4000] ;  /* 0x004000009f68783b */ /* 0x000ee80000004200 */
[----:B------:R-:W-:Y:S03]  /*7d80*/  MUFU.EX2 R181, R181 ;  /* 0x000000b500b57308 */ /* 0x000fe60000000800 */
[C---:B------:R-:W-:Y:S05]  /*7d90*/  HMMA.16816.F32 R32, R4.reuse, R120, R32 ;  /* 0x000000780420723c */ /* 0x040fea0000001820 */
[----:B------:R-:W4:Y:S03]  /*7da0*/  MUFU.EX2 R206, R206 ;  /* 0x000000ce00ce7308 */ /* 0x000f260000000800 */
[C---:B------:R-:W-:Y:S01]  /*7db0*/  HMMA.16816.F32 R100, R4.reuse, R122, R100 ;  /* 0x0000007a0464723c */ /* 0x040fe20000001864 */
[----:B------:R-:W4:Y:S04]  /*7dc0*/  LDSM.16.MT88.4 R120, [R164+0xe800] ;  /* 0x00e80000a478783b */ /* 0x000f280000004200 */
[----:B------:R-:W-:Y:S03]  /*7dd0*/  MUFU.EX2 R180, R180 ;  /* 0x000000b400b47308 */ /* 0x000fe60000000800 */
[C---:B-1----:R-:W-:Y:S05]  /*7de0*/  HMMA.16816.F32 R36, R4.reuse, R116, R36 ;  /* 0x000000740424723c */ /* 0x042fea0000001824 */
[----:B------:R-:W1:Y:S03]  /*7df0*/  MUFU.EX2 R183, R183 ;  /* 0x000000b700b77308 */ /* 0x000e660000000800 */
[C---:B------:R-:W-:Y:S01]  /*7e00*/  HMMA.16816.F32 R40, R4.reuse, R118, R40 ;  /* 0x000000760428723c */ /* 0x040fe20000001828 */
[----:B------:R-:W-:Y:S04]  /*7e10*/  LDSM.16.MT88.4 R116, [R161+0xe800] ;  /* 0x00e80000a174783b */ /* 0x000fe80000004200 */
[----:B------:R-:W-:Y:S03]  /*7e20*/  MUFU.EX2 R167, R167 ;  /* 0x000000a700a77308 */ /* 0x000fe60000000800 */
[C---:B------:R-:W-:Y:S05]  /*7e30*/  HMMA.16816.F32 R8, R4.reuse, R12, R8 ;  /* 0x0000000c0408723c */ /* 0x040fea0000001808 */
[----:B------:R-:W1:Y:S03]  /*7e40*/  MUFU.EX2 R178, R178 ;  /* 0x000000b200b27308 */ /* 0x000e660000000800 */
[C---:B------:R-:W-:Y:S01]  /*7e50*/  HMMA.16816.F32 R12, R4.reuse, R14, R124 ;  /* 0x0000000e040c723c */ /* 0x040fe2000000187c */
[----:B------:R-:W-:Y:S04]  /*7e60*/  LDSM.16.MT88.4 R124, [R159+0x800] ;  /* 0x000800009f7c783b */ /* 0x000fe80000004200 */
[----:B------:R-:W-:Y:S03]  /*7e70*/  MUFU.EX2 R165, R165 ;  /* 0x000000a500a57308 */ /* 0x000fe60000000800 */
[C---:B-----5:R-:W-:Y:S05]  /*7e80*/  HMMA.16816.F32 R76, R4.reuse, R112, R76 ;  /* 0x00000070044c723c */ /* 0x060fea000000184c */
[----:B------:R-:W-:Y:S03]  /*7e90*/  MUFU.EX2 R168, R168 ;  /* 0x000000a800a87308 */ /* 0x000fe60000000800 */
[C---:B------:R-:W-:Y:S01]  /*7ea0*/  HMMA.16816.F32 R80, R4.reuse, R114, R80 ;  /* 0x000000720450723c */ /* 0x040fe20000001850 */
[----:B------:R-:W5:Y:S04]  /*7eb0*/  LDSM.16.MT88.4 R112, [R161+0xc800] ;  /* 0x00c80000a170783b */ /* 0x000f680000004200 */
[----:B------:R-:W-:Y:S03]  /*7ec0*/  MUFU.EX2 R187, R187 ;  /* 0x000000bb00bb7308 */ /* 0x000fe60000000800 */
[C---:B--2---:R-:W-:Y:S05]  /*7ed0*/  HMMA.16816.F32 R84, R4.reuse, R108, R84 ;  /* 0x0000006c0454723c */ /* 0x044fea0000001854 */
[----:B------:R-:W2:Y:S03]  /*7ee0*/  MUFU.EX2 R208, R208 ;  /* 0x000000d000d07308 */ /* 0x000ea60000000800 */
[C---:B------:R-:W-:Y:S01]  /*7ef0*/  HMMA.16816.F32 R88, R4.reuse, R110, R88 ;  /* 0x0000006e0458723c */ /* 0x040fe20000001858 */
[----:B------:R-:W1:Y:S04]  /*7f00*/  LDSM.16.MT88.4 R108, [R160+0x2800] ;  /* 0x00280000a06c783b */ /* 0x000e680000004200 */
[----:B------:R-:W-:Y:S03]  /*7f10*/  MUFU.EX2 R166, R166 ;  /* 0x000000a600a67308 */ /* 0x000fe60000000800 */
[C---:B---3--:R-:W-:Y:S05]  /*7f20*/  HMMA.16816.F32 R92, R4.reuse, R104, R92 ;  /* 0x00000068045c723c */ /* 0x048fea000000185c */
[----:B------:R-:W3:Y:S03]  /*7f30*/  MUFU.EX2 R163, R163 ;  /* 0x000000a300a37308 */ /* 0x000ee60000000800 */
[----:B------:R-:W-:Y:S01]  /*7f40*/  HMMA.16816.F32 R4, R4, R106, R96 ;  /* 0x0000006a0404723c */ /* 0x000fe20000001860 */
[----:B------:R-:W-:Y:S01]  /*7f50*/  F2FP.F16.F32.PACK_AB R96, R170, R169 ;  /* 0x000000a9aa60723e */ /* 0x000fe200000000ff */
[----:B------:R-:W-:Y:S01]  /*7f60*/  LDSM.16.MT88.4 R104, [R159+0x2800] ;  /* 0x002800009f68783b */ /* 0x000fe20000004200 */
[----:B------:R-:W-:Y:S01]  /*7f70*/  F2FP.F16.F32.PACK_AB R97, R174, R173 ;  /* 0x000000adae61723e */ /* 0x000fe200000000ff */
[----:B------:R-:W-:Y:S01]  /*7f80*/  FADD.FTZ R169, R169, R154 ;  /* 0x0000009aa9a97221 */ /* 0x000fe20000010000 */
[----:B------:R-:W-:Y:S01]  /*7f90*/  F2FP.F16.F32.PACK_AB R98, R172, R171 ;  /* 0x000000abac62723e */ /* 0x000fe200000000ff */
[----:B------:R-:W-:Y:S01]  /*7fa0*/  FADD.FTZ R173, R173, R132 ;  /* 0x00000084adad7221 */ /* 0x000fe20000010000 */
[----:B------:R-:W-:Y:S01]  /*7fb0*/  F2FP.F16.F32.PACK_AB R99, R175, R176 ;  /* 0x000000b0af63723e */ /* 0x000fe200000000ff */
[----:B------:R-:W-:Y:S01]  /*7fc0*/  FADD.FTZ R170, R170, R169 ;  /* 0x000000a9aaaa7221 */ /* 0x000fe20000010000 */
[-C--:B------:R-:W-:Y:S01]  /*7fd0*/  MOV R132, R150.reuse ;  /* 0x0000009600847202 */ /* 0x080fe20000000f00 */
[----:B------:R-:W-:Y:S01]  /*7fe0*/  FADD.FTZ R173, R174, R173 ;  /* 0x000000adaead7221 */ /* 0x000fe20000010000 */
[----:B------:R-:W-:Y:S01]  /*7ff0*/  @P3 MOV R132, R150 ;  /* 0x0000009600843202 */ /* 0x000fe20000000f00 */
[----:B------:R-:W-:-:S02]  /*8000*/  FADD.FTZ R171, R171, R170 ;  /* 0x000000aaabab7221 */ /* 0x000fc40000010000 */
[----:B----4-:R-:W-:Y:S01]  /*8010*/  HMMA.16816.F32 R36, R96, R120, R36 ;  /* 0x000000786024723c */ /* 0x010fe20000001824 */
[----:B------:R-:W-:Y:S01]  /*8020*/  FADD.FTZ R176, R176, R173 ;  /* 0x000000adb0b07221 */ /* 0x000fe20000010000 */
[----:B------:R-:W-:-:S03]  /*8030*/  FADD.FTZ R172, R172, R171 ;  /* 0x000000abacac7221 */ /* 0x000fc60000010000 */
[----:B------:R-:W-:-:S03]  /*8040*/  FADD.FTZ R176, R175, R176 ;  /* 0x000000b0afb07221 */ /* 0x000fc60000010000 */
[C---:B------:R-:W-:Y:S01]  /*8050*/  HMMA.16816.F32 R40, R96.reuse, R122, R40 ;  /* 0x0000007a6028723c */ /* 0x040fe20000001828 */
[----:B------:R-:W4:Y:S07]  /*8060*/  LDSM.16.MT88.4 R120, [R161+0x10800] ;  /* 0x01080000a178783b */ /* 0x000f2e0000004200 */
[C---:B-----5:R-:W-:Y:S08]  /*8070*/  HMMA.16816.F32 R16, R96.reuse, R112, R16 ;  /* 0x000000706010723c */ /* 0x060ff00000001810 */
[C---:B------:R-:W-:Y:S01]  /*8080*/  HMMA.16816.F32 R20, R96.reuse, R114, R20 ;  /* 0x000000726014723c */ /* 0x040fe20000001814 */
[----:B------:R-:W5:Y:S07]  /*8090*/  LDSM.16.MT88.4 R112, [R164+0x10800] ;  /* 0x01080000a470783b */ /* 0x000f6e0000004200 */
[C---:B------:R-:W-:Y:S08]  /*80a0*/  HMMA.16816.F32 R44, R96.reuse, R116, R44 ;  /* 0x00000074602c723c */ /* 0x040ff0000000182c */
[C---:B------:R-:W-:Y:S01]  /*80b0*/  HMMA.16816.F32 R48, R96.reuse, R118, R48 ;  /* 0x000000766030723c */ /* 0x040fe20000001830 */
[----:B------:R-:W2:Y:S07]  /*80c0*/  LDSM.16.MT88.4 R116, [R160+0x4800] ;  /* 0x00480000a074783b */ /* 0x000eae0000004200 */
[C---:B-1----:R-:W-:Y:S08]  /*80d0*/  HMMA.16816.F32 R52, R96.reuse, R108, R52 ;  /* 0x0000006c6034723c */ /* 0x042ff00000001834 */
[C---:B------:R-:W-:Y:S01]  /*80e0*/  HMMA.16816.F32 R56, R96.reuse, R110, R56 ;  /* 0x0000006e6038723c */ /* 0x040fe20000001838 */
[----:B------:R-:W1:Y:S07]  /*80f0*/  LDSM.16.MT88.4 R108, [R159+0x4800] ;  /* 0x004800009f6c783b */ /* 0x000e6e0000004200 */
        /* <DEDUP_REMOVED lines=20> */
[----:B------:R-:W-:Y:S07]  /*8240*/  LDSM.16.MT88.4 R116, [R161+0xf000] ;  /* 0x00f00000a174783b */ /* 0x000fee0000004200 */
[----:B-1----:R-:W-:Y:S01]  /*8250*/  HMMA.16816.F32 R92, R96, R108, R92 ;  /* 0x0000006c605c723c */ /* 0x002fe2000000185c */
[----:B------:R-:W-:Y:S01]  /*8260*/  F2FP.F16.F32.PACK_AB R108, R182, R179 ;  /* 0x000000b3b66c723e */ /* 0x000fe200000000ff */
[----:B------:R-:W-:Y:S01]  /*8270*/  FADD.FTZ R179, R179, R172 ;  /* 0x000000acb3b37221 */ /* 0x000fe20000010000 */
[----:B------:R-:W-:Y:S01]  /*8280*/  F2FP.F16.F32.PACK_AB R109, R206, R181 ;  /* 0x000000b5ce6d723e */ /* 0x000fe200000000ff */
[----:B------:R-:W-:-:S02]  /*8290*/  FADD.FTZ R181, R181, R176 ;  /* 0x000000b0b5b57221 */ /* 0x000fc40000010000 */
[----:B------:R-:W-:Y:S02]  /*82a0*/  FADD.FTZ R182, R182, R179 ;  /* 0x000000b3b6b67221 */ /* 0x000fe40000010000 */
[----:B------:R-:W-:Y:S01]  /*82b0*/  HMMA.16816.F32 R4, R96, R110, R4 ;  /* 0x0000006e6004723c */ /* 0x000fe20000001804 */
[----:B------:R-:W1:Y:S01]  /*82c0*/  LDSM.16.MT88.4 R96, [R164+0x11000] ;  /* 0x01100000a460783b */ /* 0x000e620000004200 */
[----:B------:R-:W-:Y:S01]  /*82d0*/  F2FP.F16.F32.PACK_AB R110, R186, R177 ;  /* 0x000000b1ba6e723e */ /* 0x000fe200000000ff */
[----:B------:R-:W-:Y:S01]  /*82e0*/  FADD.FTZ R181, R206, R181 ;  /* 0x000000b5ceb57221 */ /* 0x000fe20000010000 */
[----:B------:R-:W-:Y:S01]  /*82f0*/  F2FP.F16.F32.PACK_AB R111, R183, R180 ;  /* 0x000000b4b76f723e */ /* 0x000fe200000000ff */
[----:B------:R-:W-:Y:S02]  /*8300*/  FADD.FTZ R177, R177, R182 ;  /* 0x000000b6b1b17221 */ /* 0x000fe40000010000 */
[----:B------:R-:W-:Y:S02]  /*8310*/  FADD.FTZ R180, R180, R181 ;  /* 0x000000b5b4b47221 */ /* 0x000fe40000010000 */
[----:B------:R-:W-:-:S02]  /*8320*/  FADD.FTZ R186, R186, R177 ;  /* 0x000000b1baba7221 */ /* 0x000fc40000010000 */
[----:B----4-:R-:W-:Y:S01]  /*8330*/  HMMA.16816.F32 R36, R108, R120, R36 ;  /* 0x000000786c24723c */ /* 0x010fe20000001824 */
[----:B------:R-:W-:-:S07]  /*8340*/  FADD.FTZ R180, R183, R180 ;  /* 0x000000b4b7b47221 */ /* 0x000fce0000010000 */
        /* <DEDUP_REMOVED lines=38> */
[C---:B------:R-:W-:Y:S01]  /*85b0*/  HMMA.16816.F32 R56, R108.reuse, R114, R56 ;  /* 0x000000726c38723c */ /* 0x040fe20000001838 */
[----:B------:R-:W1:Y:S07]  /*85c0*/  LDSM.16.MT88.4 R112, [R161+0x11800] ;  /* 0x01180000a170783b */ /* 0x000e6e0000004200 */
[C---:B------:R-:W-:Y:S01]  /*85d0*/  HMMA.16816.F32 R20, R108.reuse, R138, R20 ;  /* 0x0000008a6c14723c */ /* 0x040fe20000001814 */
[----:B------:R-:W-:Y:S07]  /*85e0*/  LDSM.16.MT88.4 R136, [R160+0x3800] ;  /* 0x00380000a088783b */ /* 0x000fee0000004200 */
[C---:B---3--:R-:W-:Y:S08]  /*85f0*/  HMMA.16816.F32 R84, R108.reuse, R104, R84 ;  /* 0x000000686c54723c */ /* 0x048ff00000001854 */
[----:B------:R-:W-:Y:S01]  /*8600*/  HMMA.16816.F32 R88, R108, R106, R88 ;  /* 0x0000006a6c58723c */ /* 0x000fe20000001858 */
[----:B------:R-:W3:Y:S04]  /*8610*/  LDSM.16.MT88.4 R108, [R160+0x1800] ;  /* 0x00180000a06c783b */ /* 0x000ee80000004200 */
[----:B------:R-:W5:Y:S03]  /*8620*/  LDSM.16.MT88.4 R104, [R160+0x5800] ;  /* 0x00580000a068783b */ /* 0x000f660000004200 */
[C---:B------:R-:W-:Y:S01]  /*8630*/  HMMA.16816.F32 R128, R96.reuse, R124, R8 ;  /* 0x0000007c6080723c */ /* 0x040fe20000001808 */
[----:B------:R-:W5:Y:S07]  /*8640*/  LDSM.16.MT88.4 R8, [R159+0x1800] ;  /* 0x001800009f08783b */ /* 0x000f6e0000004200 */
        /* <DEDUP_REMOVED lines=26> */
[----:B------:R-:W-:-:S15]  /*87f0*/  @P3 BRA `(.L_x_1377) ;  /* 0x0000000000043947 */ /* 0x000fde0003800000 */
.L_x_1375:
[----:B------:R-:W-:-:S07]  /*8800*/  IADD3 R200, PT, PT, R190, -0x1, RZ ;  /* 0xffffffffbec87810 */ /* 0x000fce0007ffe0ff */
.L_x_1377:
[----:B------:R-:W-:-:S13]  /*8810*/  ISETP.GE.AND P1, PT, R200, R197, PT ;  /* 0x000000c5c800720c */ /* 0x000fda0003f26270 */
[----:B------:R-:W-:Y:S05]  /*8820*/  @!P1 BRA `(.L_x_1378) ;  /* 0x0000003800009947 */ /* 0x000fea0003800000 */
[----:B------:R-:W-:Y:S01]  /*8830*/  IMAD R4, R184, UR4, RZ ;  /* 0x00000004b8047c24 */ /* 0x000fe2000f8e02ff */
[----:B------:R-:W-:Y:S01]  /*8840*/  LOP3.LUT R189, R189, 0x38, R188, 0x78, !PT ;  /* 0x00000038bdbd7812 */ /* 0x000fe200078e78bc */
[----:B------:R-:W-:Y:S01]  /*8850*/  IMAD.WIDE.U32 R6, R198, R134, R202 ;  /* 0x00000086c6067225 */ /* 0x000fe200078e00ca */
[----:B------:R-:W-:Y:S01]  /*8860*/  UMOV UR6, 0x400 ;  /* 0x0000040000067882 */ /* 0x000fe20000000000 */
[----:B------:R-:W-:Y:S01]  /*8870*/  IADD3 R198, P1, PT, R204, -0x100, RZ ;  /* 0xffffff00ccc67810 */ /* 0x000fe20007f3e0ff */
[----:B------:R-:W1:Y:S01]  /*8880*/  LDCU UR7, c[0x0][0x50c] ;  /* 0x0000a180ff0777ac */ /* 0x000e620008000800 */
[----:B------:R-:W-:Y:S01]  /*8890*/  IMAD R4, R185, UR5, R4 ;  /* 0x00000005b9047c24 */ /* 0x000fe2000f8e0204 */
[----:B------:R-:W2:Y:S01]  /*88a0*/  S2UR UR5, SR_CgaCtaId ;  /* 0x00000000000579c3 */ /* 0x000ea20000008800 */
[----:B------:R-:W-:Y:S01]  /*88b0*/  IMAD.IADD R7, R201, 0x1, R7 ;  /* 0x00000001c9077824 */ /* 0x000fe200078e0207 */
[----:B------:R-:W-:Y:S01]  /*88c0*/  LOP3.LUT R206, R189, 0x1e00, R2, 0xf8, !PT ;  /* 0x00001e00bdce7812 */ /* 0x000fe200078ef802 */
[----:B------:R-:W-:Y:S01]  /*88d0*/  IMAD.SHL.U32 R181, R188, 0x40, RZ ;  /* 0x00000040bcb57824 */ /* 0x000fe200078e00ff */
[----:B------:R-:W-:Y:S01]  /*88e0*/  MOV R189, 0x40 ;  /* 0x0000004000bd7802 */ /* 0x000fe20000000f00 */
[----:B------:R-:W-:Y:S01]  /*88f0*/  IMAD.WIDE.U32 R6, R185, UR4, R6 ;  /* 0x00000004b9067c25 */ /* 0x000fe2000f8e0006 */
[----:B------:R-:W-:Y:S01]  /*8900*/  SHF.L.U64.HI R201, R134, 0x5, R135 ;  /* 0x0000000586c97819 */ /* 0x000fe20000010287 */
[----:B------:R-:W3:Y:S01]  /*8910*/  LDCU UR4, c[0x0][0x45c] ;  /* 0x00008b80ff0477ac */ /* 0x000ee20008000800 */
[----:B------:R-:W-:Y:S01]  /*8920*/  LOP3.LUT R11, R181, 0x1c0, RZ, 0xc0, !PT ;  /* 0x000001c0b50b7812 */ /* 0x000fe200078ec0ff */
[----:B------:R-:W-:Y:S01]  /*8930*/  IMAD.SHL.U32 R9, R188, 0x20, RZ ;  /* 0x00000020bc097824 */ /* 0x000fe200078e00ff */
[----:B------:R-:W-:Y:S01]  /*8940*/  IADD3 R0, P3, PT, R0, R6, RZ ;  /* 0x0000000600007210 */ /* 0x000fe20007f7e0ff */
[C---:B------:R-:W-:Y:S01]  /*8950*/  IMAD R149, R200.reuse, 0x40, R149 ;  /* 0x00000040c8957824 */ /* 0x040fe200078e0295 */
[----:B------:R-:W-:Y:S01]  /*8960*/  LOP3.LUT R11, R11, 0x38, R2, 0xf8, !PT ;  /* 0x000000380b0b7812 */ /* 0x000fe200078ef802 */
[----:B------:R-:W-:Y:S01]  /*8970*/  VIADD R214, R200, 0x1 ;  /* 0x00000001c8d67836 */ /* 0x000fe20000000000 */
[----:B------:R-:W-:Y:S01]  /*8980*/  LOP3.LUT R8, R181, 0x200, RZ, 0xc0, !PT ;  /* 0x00000200b5087812 */ /* 0x000fe200078ec0ff */
[----:B------:R-:W-:Y:S01]  /*8990*/  IMAD.X R7, R4, 0x1, R7, P3 ;  /* 0x0000000104077824 */ /* 0x000fe200018e0607 */
[--C-:B------:R-:W-:Y:S01]  /*89a0*/  SHF.R.U32.HI R2, RZ, 0x1, R188.reuse ;  /* 0x00000001ff027819 */ /* 0x100fe200000116bc */
[----:B------:R-:W-:Y:S01]  /*89b0*/  IMAD.SHL.U32 R13, R0, 0x2, RZ ;  /* 0x00000002000d7824 */ /* 0x000fe200078e00ff */
[----:B------:R-:W-:Y:S01]  /*89c0*/  LOP3.LUT R9, R8, 0x7c00, R9, 0xf8, !PT ;  /* 0x00007c0008097812 */ /* 0x000fe200078ef809 */
[----:B------:R-:W-:Y:S01]  /*89d0*/  IMAD.SHL.U32 R205, R134, 0x80, RZ ;  /* 0x0000008086cd7824 */ /* 0x000fe200078e00ff */
[C---:B------:R-:W-:Y:S01]  /*89e0*/  LOP3.LUT R5, R11.reuse, 0x8, R188, 0x78, !PT ;  /* 0x000000080b057812 */ /* 0x040fe200078e78bc */
[----:B------:R-:W-:Y:S01]  /*89f0*/  IMAD.MOV.U32 R188, RZ, RZ, 0x20 ;  /* 0x00000020ffbc7424 */ /* 0x000fe200078e00ff */
[----:B------:R-:W-:Y:S01]  /*8a00*/  LOP3.LUT R2, R11, 0x8, R2, 0x78, !PT ;  /* 0x000000080b027812 */ /* 0x000fe200078e7802 */
[----:B------:R-:W-:Y:S01]  /*8a10*/  IMAD.WIDE.U32 R10, R200, R134, RZ ;  /* 0x00000086c80a7225 */ /* 0x000fe200078e00ff */
[----:B------:R-:W-:Y:S01]  /*8a20*/  LOP3.LUT R190, R181, 0x400, RZ, 0xc0, !PT ;  /* 0x00000400b5be7812 */ /* 0x000fe200078ec0ff */
[----:B--2---:R-:W-:Y:S01]  /*8a30*/  ULEA UR5, UR5, UR6, 0x18 ;  /* 0x0000000605057291 */ /* 0x004fe2000f8ec0ff */
[----:B------:R-:W-:Y:S01]  /*8a40*/  LOP3.LUT R186, R9, R2, RZ, 0xfc, !PT ;  /* 0x0000000209ba7212 */ /* 0x000fe200078efcff */
[----:B------:R-:W-:Y:S01]  /*8a50*/  VIADD R207, R149, 0x20 ;  /* 0x0000002095cf7836 */ /* 0x000fe20000000000 */
[----:B------:R-:W-:Y:S01]  /*8a60*/  SHF.L.U64.HI R7, R0, 0x1, R7 ;  /* 0x0000000100077819 */ /* 0x000fe20000010207 */
[----:B------:R-:W-:Y:S01]  /*8a70*/  IMAD R190, R5, 0x2, R190 ;  /* 0x0000000205be7824 */ /* 0x000fe200078e02be */
[----:B------:R-:W-:Y:S01]  /*8a80*/  LEA R212, P3, R10, R13, 0x7 ;  /* 0x0000000d0ad47211 */ /* 0x000fe200078638ff */
[----:B------:R-:W-:Y:S01]  /*8a90*/  IMAD R0, R200, R135, R11 ;  /* 0x00000087c8007224 */ /* 0x000fe200078e020b */
[----:B------:R-:W-:Y:S01]  /*8aa0*/  LOP3.LUT R181, R2, 0x200, R181, 0xf8, !PT ;  /* 0x0000020002b57812 */ /* 0x000fe200078ef8b5 */
[----:B------:R-:W-:Y:S01]  /*8ab0*/  VIADD R183, R190, UR5 ;  /* 0x00000005beb77c36 */ /* 0x000fe20008000000 */
[----:B------:R-:W-:Y:S01]  /*8ac0*/  SEL R189, R189, 0xffffffc0, !P2 ;  /* 0xffffffc0bdbd7807 */ /* 0x000fe20005000000 */
[----:B------:R-:W-:Y:S01]  /*8ad0*/  IMAD.MOV.U32 R2, RZ, RZ, R3 ;  /* 0x000000ffff027224 */ /* 0x000fe200078e0003 */
[----:B------:R-:W-:Y:S01]  /*8ae0*/  LEA R186, R186, UR5, 0x1 ;  /* 0x00000005baba7c11 */ /* 0x000fe2000f8e08ff */
[----:B------:R-:W-:Y:S01]  /*8af0*/  VIADD R200, R194, 0x8 ;  /* 0x00000008c2c87836 */ /* 0x000fe20000000000 */
[----:B------:R-:W-:-:S02]  /*8b00*/  LEA.HI.X R0, R10, R7, R0, 0x7, P3 ;  /* 0x000000070a007211 */ /* 0x000fc400018f3c00 */
[----:B------:R-:W-:Y:S02]  /*8b10*/  IADD3 R212, P3, PT, R212, UR8, RZ ;  /* 0x00000008d4d47c10 */ /* 0x000fe4000ff7e0ff */
[----:B------:R-:W-:Y:S02]  /*8b20*/  SEL R188, R188, 0xffffffe0, !P0 ;  /* 0xffffffe0bcbc7807 */ /* 0x000fe40004000000 */
[----:B------:R-:W-:Y:S02]  /*8b30*/  LEA R181, R181, UR5, 0x1 ;  /* 0x00000005b5b57c11 */ /* 0x000fe4000f8e08ff */
[----:B------:R-:W-:Y:S01]  /*8b40*/  IADD3 R185, PT, PT, R189, R186, RZ ;  /* 0x000000babdb97210 */ /* 0x000fe20007ffe0ff */
[C---:B------:R-:W-:Y:S01]  /*8b50*/  IMAD.IADD R189, R183.reuse, 0x1, R189 ;  /* 0x00000001b7bd7824 */ /* 0x040fe200078e02bd */
[----:B------:R-:W-:Y:S01]  /*8b60*/  IADD3.X R213, PT, PT, R0, UR9, RZ, P3, !PT ;  /* 0x0000000900d57c10 */ /* 0x000fe20009ffe4ff */
[----:B------:R-:W-:Y:S01]  /*8b70*/  IMAD.MOV.U32 R0, RZ, RZ, R132 ;  /* 0x000000ffff007224 */ /* 0x000fe200078e0084 */
[C---:B------:R-:W-:Y:S01]  /*8b80*/  SHF.L.U64.HI R204, R134.reuse, 0x7, R135 ;  /* 0x0000000786cc7819 */ /* 0x040fe20000010287 */
[----:B------:R-:W-:Y:S01]  /*8b90*/  IMAD.IADD R183, R183, 0x1, R188 ;  /* 0x00000001b7b77824 */ /* 0x000fe200078e02bc */
[----:B------:R-:W-:Y:S01]  /*8ba0*/  SHF.L.U32 R202, R134, 0x5, RZ ;  /* 0x0000000586ca7819 */ /* 0x000fe200000006ff */
[----:B------:R-:W-:Y:S01]  /*8bb0*/  IMAD.IADD R182, R188, 0x1, R186 ;  /* 0x00000001bcb67824 */ /* 0x000fe200078e02ba */
[----:B------:R-:W-:Y:S01]  /*8bc0*/  IADD3.X R203, PT, PT, R133, -0x1, RZ, P1, !PT ;  /* 0xffffffff85cb7810 */ /* 0x000fe20000ffe4ff */
[C---:B------:R-:W-:Y:S01]  /*8bd0*/  VIADD R210, R181.reuse, 0xc000 ;  /* 0x0000c000b5d27836 */ /* 0x040fe20000000000 */
[----:B------:R-:W-:Y:S01]  /*8be0*/  LEA R206, R206, UR5, 0x1 ;  /* 0x00000005cece7c11 */ /* 0x000fe2000f8e08ff */
[----:B------:R-:W-:Y:S01]  /*8bf0*/  VIADD R208, R181, 0xc040 ;  /* 0x0000c040b5d07836 */ /* 0x000fe20000000000 */
[C---:B------:R-:W-:Y:S01]  /*8c00*/  IADD3 R180, PT, PT, R188.reuse, R181, RZ ;  /* 0x000000b5bcb47210 */ /* 0x040fe20007ffe0ff */
[----:B------:R-:W-:-:S02]  /*8c10*/  IMAD.IADD R187, R188, 0x1, R189 ;  /* 0x00000001bcbb7824 */ /* 0x000fc400078e02bd */
[----:B------:R-:W-:Y:S01]  /*8c20*/  IMAD.IADD R184, R188, 0x1, R185 ;  /* 0x00000001bcb87824 */ /* 0x000fe200078e02b9 */
[----:B-1-3--:R-:W-:Y:S06]  /*8c30*/  BRA `(.L_x_1379) ;  /* 0x0000000000947947 */ /* 0x00afec0003800000 */
.L_x_1381:
        /* <DEDUP_REMOVED lines=19> */
[-CC-:B------:R-:W-:Y:S02]  /*8d70*/  LEA.HI.X R9, R9, R195.reuse, R10.reuse, 0x1, P5 ;  /* 0x000000c309097211 */ /* 0x180fe400028f0c0a */
[----:B------:R-:W-:Y:S01]  /*8d80*/  LEA.HI.X R4, R4, R10, R5, 0x5, P4 ;  /* 0x0000000a04047211 */ /* 0x000fe200020f2c05 */
[----:B------:R-:W-:Y:S01]  /*8d90*/  IMAD.X R7, R7, 0x1, R10, P0 ;  /* 0x0000000107077824 */ /* 0x000fe200000e060a */
[CC--:B------:R-:W-:Y:S01]  /*8da0*/  LEA R24, P4, R6.reuse, R196.reuse, 0x1 ;  /* 0x000000c406187211 */ /* 0x0c0fe200078808ff */
[----:B------:R1:W-:Y:S01]  /*8db0*/  LDGSTS.E.BYPASS.LTC128B.128 [R206+0x6800], desc[UR10][R8.64] ;  /* 0x0680000008ce7fae */ /* 0x0003e2000b981a0a */
[C---:B------:R-:W-:Y:S02]  /*8dc0*/  LEA R20, P0, R11.reuse, R196, 0x1 ;  /* 0x000000c40b147211 */ /* 0x040fe400078008ff */
        /* <DEDUP_REMOVED lines=12> */
.L_x_1379:
[----:B------:R-:W-:Y:S04]  /*8e90*/  DEPBAR.LE SB0, 0x0 ;  /* 0x000080000000791a */ /* 0x000fe80000000000 */
[----:B------:R-:W-:Y:S01]  /*8ea0*/  BAR.SYNC.DEFER_BLOCKING 0x0 ;  /* 0x0000000000007b1d */ /* 0x000fe20000010000 */
[----:B------:R-:W-:Y:S01]  /*8eb0*/  IADD3 R216, P0, PT, R212, R202, RZ ;  /* 0x000000cad4d87210 */ /* 0x000fe20007f1e0ff */
[C---:B------:R-:W-:Y:S02]  /*8ec0*/  VIADD R223, R207.reuse, 0xffffffe0 ;  /* 0xffffffe0cfdf7836 */ /* 0x040fe40000000000 */
[----:B------:R-:W-:Y:S02]  /*8ed0*/  VIADD R221, R207, 0xffffffe1 ;  /* 0xffffffe1cfdd7836 */ /* 0x000fe40000000000 */
[----:B------:R-:W-:Y:S01]  /*8ee0*/  IMAD.X R217, R213, 0x1, R201, P0 ;  /* 0x00000001d5d97824 */ /* 0x000fe200000e06c9 */
[----:B------:R-:W-:Y:S01]  /*8ef0*/  IADD3 R178, P0, PT, R198, R216, RZ ;  /* 0x000000d8c6b27210 */ /* 0x000fe20007f1e0ff */
[C---:B------:R-:W-:Y:S01]  /*8f00*/  VIADD R229, R207.reuse, 0xffffffe8 ;  /* 0xffffffe8cfe57836 */ /* 0x040fe20000000000 */
[-C--:B------:R-:W-:Y:S01]  /*8f10*/  ISETP.GT.AND P1, PT, R194, R223.reuse, PT ;  /* 0x000000dfc200720c */ /* 0x080fe20003f24270 */
[----:B------:R-:W-:Y:S01]  /*8f20*/  VIADD R227, R207, 0xffffffe9 ;  /* 0xffffffe9cfe37836 */ /* 0x000fe20000000000 */
[----:B------:R-:W-:Y:S01]  /*8f30*/  ISETP.GT.AND P5, PT, R200, R223, PT ;  /* 0x000000dfc800720c */ /* 0x000fe20003fa4270 */
[----:B------:R-:W-:Y:S01]  /*8f40*/  IMAD.X R179, R203, 0x1, R217, P0 ;  /* 0x00000001cbb37824 */ /* 0x000fe200000e06d9 */
[----:B------:R-:W-:Y:S01]  /*8f50*/  IADD3 R176, P0, PT, R198, R178, RZ ;  /* 0x000000b2c6b07210 */ /* 0x000fe20007f1e0ff */
[----:B------:R-:W-:Y:S01]  /*8f60*/  VIADD R231, R207, 0x10 ;  /* 0x00000010cfe77836 */ /* 0x000fe20000000000 */
[----:B------:R-:W-:Y:S02]  /*8f70*/  ISETP.GT.AND P6, PT, R200, R221, PT ;  /* 0x000000ddc800720c */ /* 0x000fe40003fc4270 */
[----:B------:R-:W-:Y:S01]  /*8f80*/  ISETP.GE.AND P3, PT, R223, R193, PT ;  /* 0x000000c1df00720c */ /* 0x000fe20003f66270 */
[----:B------:R-:W-:Y:S01]  /*8f90*/  IMAD.X R177, R203, 0x1, R179, P0 ;  /* 0x00000001cbb17824 */ /* 0x000fe200000e06b3 */
[----:B------:R-:W-:Y:S02]  /*8fa0*/  ISETP.GT.AND P0, PT, R194, R221, PT ;  /* 0x000000ddc200720c */ /* 0x000fe40003f04270 */
[-C--:B------:R-:W-:Y:S01]  /*8fb0*/  ISETP.GE.AND P4, PT, R223, R192.reuse, PT ;  /* 0x000000c0df00720c */ /* 0x080fe20003f86270 */
[----:B------:R-:W-:Y:S01]  /*8fc0*/  @!PT LDS RZ, [RZ] ;  /* 0x00000000fffff984 */ /* 0x000fe20000000800 */
[----:B------:R-:W-:Y:S01]  /*8fd0*/  @!PT LDS RZ, [RZ] ;  /* 0x00000000fffff984 */ /* 0x000fe20000000800 */
[----:B------:R-:W-:Y:S01]  /*8fe0*/  @!PT LDS RZ, [RZ] ;  /* 0x00000000fffff984 */ /* 0x000fe20000000800 */
[----:B------:R-:W-:Y:S06]  /*8ff0*/  LDGSTS.E.BYPASS.LTC128B.128 [R206+0xc000], desc[UR10][R212.64] ;  /* 0x0c000000d4ce7fae */ /* 0x000fec000b981a0a */
        /* <DEDUP_REMOVED lines=10> */
[----:B------:R1:W-:Y:S06]  /*90a0*/  LDGSTS.E.BYPASS.LTC128B.128 [R206+0x11800], desc[UR10][R176.64+0x300] ;  /* 0x11800300b0ce7fae */ /* 0x0003ec000b981a0a */
        /* <DEDUP_REMOVED lines=19> */
[----:B-1----:R-:W-:Y:S03]  /*91e0*/  LDSM.16.M88.4 R176, [R183+0x8000] ;  /* 0x00800000b7b0783b */ /* 0x002fe60000000200 */
[C---:B------:R-:W-:Y:S03]  /*91f0*/  HMMA.16816.F32 R24, R132.reuse, R146, RZ ;  /* 0x000000928418723c */ /* 0x040fe600000018ff */
[----:B------:R-:W-:Y:S05]  /*9200*/  LDSM.16.M88.4 R144, [R189+0x7800] ;  /* 0x00780000bd90783b */ /* 0x000fea0000000200 */
[C---:B-----5:R-:W-:Y:S08]  /*9210*/  HMMA.16816.F32 R28, R132.reuse, R148, RZ ;  /* 0x00000094841c723c */ /* 0x060ff000000018ff */
[----:B------:R-:W-:Y:S01]  /*9220*/  HMMA.16816.F32 R32, R132, R150, RZ ;  /* 0x000000968420723c */ /* 0x000fe200000018ff */
[----:B------:R-:W1:Y:S06]  /*9230*/  LDSM.16.M88.4 R132, [R189+0x6800] ;  /* 0x00680000bd84783b */ /* 0x000e6c0000000200 */
[----:B------:R-:W-:Y:S01]  /*9240*/  LDSM.16.M88.4 R148, [R184] ;  /* 0x00000000b894783b */ /* 0x000fe20000000200 */
[C---:B------:R-:W-:Y:S08]  /*9250*/  HMMA.16816.F32 R4, R152.reuse, R156, R4 ;  /* 0x0000009c9804723c */ /* 0x040ff00000001804 */
[C---:B------:R-:W-:Y:S01]  /*9260*/  HMMA.16816.F32 R8, R152.reuse, R158, R8 ;  /* 0x0000009e9808723c */ /* 0x040fe20000001808 */
[----:B------:R-:W4:Y:S07]  /*9270*/  LDSM.16.M88.4 R156, [R187+0x6000] ;  /* 0x00600000bb9c783b */ /* 0x000f2e0000000200 */
        /* <DEDUP_REMOVED lines=8> */
[----:B------:R-:W2:Y:S06]  /*9300*/  LDSM.16.M88.4 R136, [R187+0x6800] ;  /* 0x00680000bb88783b */ /* 0x000eac0000000200 */
[----:B------:R-:W5:Y:S01]  /*9310*/  LDSM.16.M88.4 R152, [R187+0x7000] ;  /* 0x00700000bb98783b */ /* 0x000f620000000200 */
[C---:B---3--:R-:W-:Y:S08]  /*9320*/  HMMA.16816.F32 R4, R168.reuse, R172, R4 ;  /* 0x000000aca804723c */ /* 0x048ff00000001804 */
[C---:B------:R-:W-:Y:S01]  /*9330*/  HMMA.16816.F32 R8, R168.reuse, R174, R8 ;  /* 0x000000aea808723c */ /* 0x040fe20000001808 */
[----:B------:R-:W3:Y:S07]  /*9340*/  LDSM.16.M88.4 R172, [R190+UR5+0x8000] ;  /* 0x00800005beac783b */ /* 0x000eee0008000200 */
        /* <DEDUP_REMOVED lines=8> */
[----:B------:R-:W1:Y:S06]  /*93d0*/  LDSM.16.M88.4 R144, [R190+UR5+0x9800] ;  /* 0x00980005be90783b */ /* 0x000e6c0008000200 */
[----:B------:R-:W1:Y:S01]  /*93e0*/  LDSM.16.M88.4 R168, [R182+0x2000] ;  /* 0x00200000b6a8783b */ /* 0x000e620000000200 */
[C---:B----4-:R-:W-:Y:S08]  /*93f0*/  HMMA.16816.F32 R4, R148.reuse, R156, R4 ;  /* 0x0000009c9404723c */ /* 0x050ff00000001804 */
[C---:B------:R-:W-:Y:S01]  /*9400*/  HMMA.16816.F32 R8, R148.reuse, R158, R8 ;  /* 0x0000009e9408723c */ /* 0x040fe20000001808 */
[----:B------:R-:W-:Y:S07]  /*9410*/  LDSM.16.M88.4 R156, [R185+0x2000] ;  /* 0x00200000b99c783b */ /* 0x000fee0000000200 */
[C---:B--2---:R-:W-:Y:S08]  /*9420*/  HMMA.16816.F32 R12, R148.reuse, R136, R12 ;  /* 0x00000088940c723c */ /* 0x044ff0000000180c */
[C---:B------:R-:W-:Y:S01]  /*9430*/  HMMA.16816.F32 R16, R148.reuse, R138, R16 ;  /* 0x0000008a9410723c */ /* 0x040fe20000001810 */
[----:B------:R-:W2:Y:S07]  /*9440*/  LDSM.16.M88.4 R136, [R183+0x8800] ;  /* 0x00880000b788783b */ /* 0x000eae0000000200 */
[C---:B-----5:R-:W-:Y:S08]  /*9450*/  HMMA.16816.F32 R20, R148.reuse, R152, R20 ;  /* 0x000000989414723c */ /* 0x060ff00000001814 */
[C---:B------:R-:W-:Y:S01]  /*9460*/  HMMA.16816.F32 R24, R148.reuse, R154, R24 ;  /* 0x0000009a9418723c */ /* 0x040fe20000001818 */
[----:B------:R-:W-:Y:S07]  /*9470*/  LDSM.16.M88.4 R152, [R183+0x9800] ;  /* 0x00980000b798783b */ /* 0x000fee0000000200 */
[C---:B------:R-:W-:Y:S08]  /*9480*/  HMMA.16816.F32 R28, R148.reuse, R160, R28 ;  /* 0x000000a0941c723c */ /* 0x040ff0000000181c */
[----:B------:R-:W-:Y:S01]  /*9490*/  HMMA.16816.F32 R32, R148, R162, R32 ;  /* 0x000000a29420723c */ /* 0x000fe20000001820 */
[----:B------:R-:W4:Y:S06]  /*94a0*/  LDSM.16.M88.4 R148, [R183+0x9000] ;  /* 0x00900000b794783b */ /* 0x000f2c0000000200 */
[----:B------:R-:W5:Y:S01]  /*94b0*/  LDSM.16.M88.4 R160, [R189+0x8000] ;  /* 0x00800000bda0783b */ /* 0x000f620000000200 */
        /* <DEDUP_REMOVED lines=11> */
[----:B------:R-:W3:Y:S06]  /*9570*/  LDSM.16.M88.4 R144, [R189+0x9800] ;  /* 0x00980000bd90783b */ /* 0x000eec0000000200 */
[----:B------:R-:W3:Y:S01]  /*9580*/  LDSM.16.M88.4 R164, [R184+0x2000] ;  /* 0x00200000b8a4783b */ /* 0x000ee20000000200 */
        /* <DEDUP_REMOVED lines=8> */
[----:B------:R-:W4:Y:S07]  /*9610*/  LDSM.16.M88.4 R148, [R187+0x9000] ;  /* 0x00900000bb94783b */ /* 0x000f2e0000000200 */
[C---:B------:R-:W-:Y:S08]  /*9620*/  HMMA.16816.F32 R28, R168.reuse, R152, R28 ;  /* 0x00000098a81c723c */ /* 0x040ff0000000181c */
[----:B------:R-:W-:Y:S01]  /*9630*/  HMMA.16816.F32 R32, R168, R154, R32 ;  /* 0x0000009aa820723c */ /* 0x000fe20000001820 */
[----:B------:R-:W4:Y:S06]  /*9640*/  LDSM.16.M88.4 R152, [R187+0x9800] ;  /* 0x00980000bb98783b */ /* 0x000f2c0000000200 */
[----:B------:R-:W-:Y:S01]  /*9650*/  LDSM.16.M88.4 R168, [R190+UR5+0xa000] ;  /* 0x00a00005bea8783b */ /* 0x000fe20008000200 */
[C---:B-----5:R-:W-:Y:S08]  /*9660*/  HMMA.16816.F32 R4, R156.reuse, R160, R4 ;  /* 0x000000a09c04723c */ /* 0x060ff00000001804 */
[C---:B------:R-:W-:Y:S01]  /*9670*/  HMMA.16816.F32 R8, R156.reuse, R162, R8 ;  /* 0x000000a29c08723c */ /* 0x040fe20000001808 */
[----:B------:R-:W5:Y:S07]  /*9680*/  LDSM.16.M88.4 R160, [R186+0x4000] ;  /* 0x00400000baa0783b */ /* 0x000f6e0000000200 */
[C---:B-1----:R-:W-:Y:S08]  /*9690*/  HMMA.16816.F32 R12, R156.reuse, R132, R12 ;  /* 0x000000849c0c723c */ /* 0x042ff0000000180c */
[C---:B------:R-:W-:Y:S01]  /*96a0*/  HMMA.16816.F32 R16, R156.reuse, R134, R16 ;  /* 0x000000869c10723c */ /* 0x040fe20000001810 */
[----:B------:R-:W1:Y:S07]  /*96b0*/  LDSM.16.M88.4 R132, [R190+UR5+0xa800] ;  /* 0x00a80005be84783b */ /* 0x000e6e0008000200 */
[C---:B---3--:R-:W-:Y:S08]  /*96c0*/  HMMA.16816.F32 R20, R156.reuse, R140, R20 ;  /* 0x0000008c9c14723c */ /* 0x048ff00000001814 */
[C---:B------:R-:W-:Y:S01]  /*96d0*/  HMMA.16816.F32 R24, R156.reuse, R142, R24 ;  /* 0x0000008e9c18723c */ /* 0x040fe20000001818 */
[----:B------:R-:W3:Y:S07]  /*96e0*/  LDSM.16.M88.4 R140, [R190+UR5+0xb000] ;  /* 0x00b00005be8c783b */ /* 0x000eee0008000200 */
[C---:B------:R-:W-:Y:S08]  /*96f0*/  HMMA.16816.F32 R28, R156.reuse, R144, R28 ;  /* 0x000000909c1c723c */ /* 0x040ff0000000181c */
[----:B------:R-:W-:Y:S01]  /*9700*/  HMMA.16816.F32 R32, R156, R146, R32 ;  /* 0x000000929c20723c */ /* 0x000fe20000001820 */
[----:B------:R-:W3:Y:S06]  /*9710*/  LDSM.16.M88.4 R144, [R190+UR5+0xb800] ;  /* 0x00b80005be90783b */ /* 0x000eec0008000200 */
[----:B------:R-:W-:Y:S01]  /*9720*/  LDSM.16.M88.4 R156, [R182+0x4000] ;  /* 0x00400000b69c783b */ /* 0x000fe20000000200 */
[C---:B------:R-:W-:Y:S08]  /*9730*/  HMMA.16816.F32 R4, R164.reuse, R172, R4 ;  /* 0x000000aca404723c */ /* 0x040ff00000001804 */
        /* <DEDUP_REMOVED lines=11> */
[----:B------:R-:W-:Y:S01]  /*97f0*/  LDSM.16.M88.4 R164, [R185+0x4000] ;  /* 0x00400000b9a4783b */ /* 0x000fe20000000200 */
[C---:B-----5:R-:W-:Y:S08]  /*9800*/  HMMA.16816.F32 R4, R160.reuse, R168, R4 ;  /* 0x000000a8a004723c */ /* 0x060ff00000001804 */
[C---:B------:R-:W-:Y:S01]  /*9810*/  HMMA.16816.F32 R8, R160.reuse, R170, R8 ;  /* 0x000000aaa008723c */ /* 0x040fe20000001808 */
[----:B------:R-:W5:Y:S07]  /*9820*/  LDSM.16.M88.4 R168, [R189+0xa000] ;  /* 0x00a00000bda8783b */ /* 0x000f6e0000000200 */
        /* <DEDUP_REMOVED lines=8> */
[----:B------:R-:W3:Y:S06]  /*98b0*/  LDSM.16.M88.4 R144, [R189+0xb800] ;  /* 0x00b80000bd90783b */ /* 0x000eec0000000200 */
[----:B------:R-:W3:Y:S01]  /*98c0*/  LDSM.16.M88.4 R160, [R184+0x4000] ;  /* 0x00400000b8a0783b */ /* 0x000ee20000000200 */
[C---:B------:R-:W-:Y:S08]  /*98d0*/  HMMA.16816.F32 R4, R156.reuse, R172, R4 ;  /* 0x000000ac9c04723c */ /* 0x040ff00000001804 */
[C---:B------:R-:W-:Y:S08]  /*98e0*/  HMMA.16816.F32 R8, R156.reuse, R174, R8 ;  /* 0x000000ae9c08723c */ /* 0x040ff00000001808 */
[C---:B--2---:R-:W-:Y:S08]  /*98f0*/  HMMA.16816.F32 R12, R156.reuse, R136, R12 ;  /* 0x000000889c0c723c */ /* 0x044ff0000000180c */
[C---:B------:R-:W-:Y:S01]  /*9900*/  HMMA.16816.F32 R16, R156.reuse, R138, R16 ;  /* 0x0000008a9c10723c */ /* 0x040fe20000001810 */
[----:B------:R-:W-:Y:S07]  /*9910*/  LDSM.16.M88.4 R136, [R187+0xb000] ;  /* 0x00b00000bb88783b */ /* 0x000fee0000000200 */
[C---:B----4-:R-:W-:Y:S08]  /*9920*/  HMMA.16816.F32 R20, R156.reuse, R148, R20 ;  /* 0x000000949c14723c */ /* 0x050ff00000001814 */
[C---:B------:R-:W-:Y:S08]  /*9930*/  HMMA.16816.F32 R24, R156.reuse, R150, R24 ;  /* 0x000000969c18723c */ /* 0x040ff00000001818 */
[C---:B------:R-:W-:Y:S08]  /*9940*/  HMMA.16816.F32 R28, R156.reuse, R152, R28 ;  /* 0x000000989c1c723c */ /* 0x040ff0000000181c */
[----:B------:R-:W-:Y:S08]  /*9950*/  HMMA.16816.F32 R32, R156, R154, R32 ;  /* 0x0000009a9c20723c */ /* 0x000ff00000001820 */
[C---:B-----5:R-:W-:Y:S08]  /*9960*/  HMMA.16816.F32 R4, R164.reuse, R168, R4 ;  /* 0x000000a8a404723c */ /* 0x060ff00000001804 */
[C---:B------:R-:W-:Y:S08]  /*9970*/  HMMA.16816.F32 R8, R164.reuse, R170, R8 ;  /* 0x000000aaa408723c */ /* 0x040ff00000001808 */
[C---:B-1----:R-:W-:Y:S08]  /*9980*/  HMMA.16816.F32 R12, R164.reuse, R132, R12 ;  /* 0x00000084a40c723c */ /* 0x042ff0000000180c */
[C---:B------:R-:W-:Y:S01]  /*9990*/  HMMA.16816.F32 R16, R164.reuse, R134, R16 ;  /* 0x00000086a410723c */ /* 0x040fe20000001810 */
[----:B------:R-:W1:Y:S07]  /*99a0*/  LDSM.16.M88.4 R132, [R187+0xa800] ;  /* 0x00a80000bb84783b */ /* 0x000e6e0000000200 */
[C---:B---3--:R-:W-:Y:S08]  /*99b0*/  HMMA.16816.F32 R20, R164.reuse, R140, R20 ;  /* 0x0000008ca414723c */ /* 0x048ff00000001814 */
[C---:B------:R-:W-:Y:S08]  /*99c0*/  HMMA.16816.F32 R24, R164.reuse, R142, R24 ;  /* 0x0000008ea418723c */ /* 0x040ff00000001818 */
        /* <DEDUP_REMOVED lines=10> */
[----:B------:R-:W1:Y:S01]  /*9a70*/  LDSM.16.M88.4 R132, [R187+0xb800] ;  /* 0x00b80000bb84783b */ /* 0x000e620000000200 */
[----:B------:R-:W-:Y:S04]  /*9a80*/  DEPBAR.LE SB0, 0x0 ;  /* 0x000080000000791a */ /* 0x000fe80000000000 */
[----:B------:R-:W2:Y:S01]  /*9a90*/  MUFU.TANH R215, R215 ;  /* 0x000000d700d77308 */ /* 0x000ea20000002400 */
[----:B------:R-:W-:Y:S01]  /*9aa0*/  BAR.SYNC.DEFER_BLOCKING 0x0 ;  /* 0x0000000000007b1d */ /* 0x000fe20000010000 */
[C---:B------:R-:W-:Y:S05]  /*9ab0*/  HMMA.16816.F32 R20, R160.reuse, R136, R20 ;  /* 0x00000088a014723c */ /* 0x040fea0000001814 */
        /* <DEDUP_REMOVED lines=9> */
[----:B--2---:R-:W-:Y:S01]  /*9b50*/  FSEL R226, R215, -INF , !P1 ;  /* 0xff800000d7e27808 */ /* 0x004fe20004800000 */
[----:B------:R-:W-:Y:S01]  /*9b60*/  FMUL.FTZ R228, R19, UR7 ;  /* 0x0000000713e47c20 */ /* 0x000fe20008410000 */
[C---:B------:R-:W-:Y:S01]  /*9b70*/  ISETP.GE.AND P1, PT, R221.reuse, R193, PT ;  /* 0x000000c1dd00720c */ /* 0x040fe20003f26270 */
[----:B------:R-:W-:Y:S02]  /*9b80*/  FMUL.FTZ R230, R18, UR7 ;  /* 0x0000000712e67c20 */ /* 0x000fe40008410000 */
[C---:B-1----:R-:W-:Y:S01]  /*9b90*/  HMMA.16816.F32 R28, R160.reuse, R132, R28 ;  /* 0x00000084a01c723c */ /* 0x042fe2000000181c */
[----:B------:R-:W1:Y:S07]  /*9ba0*/  MUFU.TANH R216, R216 ;  /* 0x000000d800d87308 */ /* 0x000e6e0000002400 */
[----:B------:R-:W-:Y:S03]  /*9bb0*/  HMMA.16816.F32 R32, R160, R134, R32 ;  /* 0x00000086a020723c */ /* 0x000fe60000001820 */
[----:B------:R-:W2:Y:S10]  /*9bc0*/  MUFU.TANH R176, R176 ;  /* 0x000000b000b07308 */ /* 0x000eb40000002400 */
[----:B------:R-:W3:Y:S01]  /*9bd0*/  MUFU.TANH R178, R178 ;  /* 0x000000b200b27308 */ /* 0x000ee20000002400 */
[----:B-1----:R-:W-:Y:S01]  /*9be0*/  FSEL R225, R216, -INF , !P0 ;  /* 0xff800000d8e17808 */ /* 0x002fe20004000000 */
[----:B------:R-:W-:Y:S01]  /*9bf0*/  FMUL.FTZ R232, R30, UR7 ;  /* 0x000000071ee87c20 */ /* 0x000fe20008410000 */
[-C--:B------:R-:W-:Y:S01]  /*9c00*/  ISETP.GE.AND P0, PT, R221, R192.reuse, PT ;  /* 0x000000c0dd00720c */ /* 0x080fe20003f06270 */
[----:B------:R-:W-:Y:S01]  /*9c10*/  FMUL.FTZ R221, R16, UR7 ;  /* 0x0000000710dd7c20 */ /* 0x000fe20008410000 */
[----:B------:R-:W-:Y:S02]  /*9c20*/  FSEL R13, R225, -INF , !P1 ;  /* 0xff800000e10d7808 */ /* 0x000fe40004800000 */
[-C--:B------:R-:W-:Y:S03]  /*9c30*/  ISETP.GE.AND P1, PT, R227, R192.reuse, PT ;  /* 0x000000c0e300720c */ /* 0x080fe60003f26270 */
[----:B------:R-:W1:Y:S01]  /*9c40*/  MUFU.TANH R179, R179 ;  /* 0x000000b300b37308 */ /* 0x000e620000002400 */
[----:B--2---:R-:W-:Y:S01]  /*9c50*/  FSEL R216, R176, -INF , !P5 ;  /* 0xff800000b0d87808 */ /* 0x004fe20006800000 */
[----:B------:R-:W-:Y:S01]  /*9c60*/  FMUL.FTZ R176, R17, UR7 ;  /* 0x0000000711b07c20 */ /* 0x000fe20008410000 */
[----:B------:R-:W-:Y:S01]  /*9c70*/  ISETP.GT.AND P5, PT, R194, R229, PT ;  /* 0x000000e5c200720c */ /* 0x000fe20003fa4270 */
[----:B------:R-:W-:Y:S06]  /*9c80*/  FMUL.FTZ R234, R34, UR7 ;  /* 0x0000000722ea7c20 */ /* 0x000fec0008410000 */
[----:B------:R-:W2:Y:S01]  /*9c90*/  MUFU.TANH R218, R218 ;  /* 0x000000da00da7308 */ /* 0x000ea20000002400 */
[----:B---3--:R-:W-:Y:S02]  /*9ca0*/  FSEL R178, R178, -INF , !P6 ;  /* 0xff800000b2b27808 */ /* 0x008fe40007000000 */
[----:B------:R-:W-:Y:S02]  /*9cb0*/  ISETP.GT.AND P6, PT, R194, R227, PT ;  /* 0x000000e3c200720c */ /* 0x000fe40003fc4270 */
[----:B------:R-:W-:Y:S05]  /*9cc0*/  FSEL R17, R178, -INF , !P0 ;  /* 0xff800000b2117808 */ /* 0x000fea0004000000 */
[----:B------:R2:W-:Y:S01]  /*9cd0*/  MUFU.TANH R215, R222 ;  /* 0x000000de00d77308 */ /* 0x0005e20000002400 */
[----:B-1----:R-:W-:Y:S02]  /*9ce0*/  FSEL R179, R179, -INF , !P5 ;  /* 0xff800000b3b37808 */ /* 0x002fe40006800000 */
[----:B------:R-:W-:Y:S07]  /*9cf0*/  ISETP.GT.AND P5, PT, R200, R229, PT ;  /* 0x000000e5c800720c */ /* 0x000fee0003fa4270 */
[----:B------:R-:W1:Y:S10]  /*9d00*/  MUFU.TANH R219, R219 ;  /* 0x000000db00db7308 */ /* 0x000e740000002400 */
[----:B------:R-:W3:Y:S01]  /*9d10*/  MUFU.TANH R220, R220 ;  /* 0x000000dc00dc7308 */ /* 0x000ee20000002400 */
[----:B--2---:R-:W-:Y:S02]  /*9d20*/  FSEL R222, R218, -INF , !P6 ;  /* 0xff800000dade7808 */ /* 0x004fe40007000000 */
[----:B------:R-:W-:Y:S02]  /*9d30*/  ISETP.GT.AND P6, PT, R200, R227, PT ;  /* 0x000000e3c800720c */ /* 0x000fe40003fc4270 */
[----:B------:R-:W-:Y:S01]  /*9d40*/  FSEL R218, R226, -INF , !P3 ;  /* 0xff800000e2da7808 */ /* 0x000fe20005800000 */
[----:B------:R-:W-:Y:S01]  /*9d50*/  FMUL.FTZ R226, R22, UR7 ;  /* 0x0000000716e27c20 */ /* 0x000fe20008410000 */
[-C--:B------:R-:W-:Y:S03]  /*9d60*/  ISETP.GE.AND P3, PT, R227, R193.reuse, PT ;  /* 0x000000c1e300720c */ /* 0x080fe60003f66270 */
[----:B------:R-:W2:Y:S01]  /*9d70*/  MUFU.TANH R3, R3 ;  /* 0x0000000300037308 */ /* 0x000ea20000002400 */
[----:B-1----:R-:W-:Y:S01]  /*9d80*/  FSEL R224, R219, -INF , !P5 ;  /* 0xff800000dbe07808 */ /* 0x002fe20006800000 */
[----:B------:R-:W-:Y:S01]  /*9d90*/  VIADD R227, R207, 0xfffffff1 ;  /* 0xfffffff1cfe37836 */ /* 0x000fe20000000000 */
[C---:B------:R-:W-:Y:S02]  /*9da0*/  ISETP.GE.AND P5, PT, R229.reuse, R193, PT ;  /* 0x000000c1e500720c */ /* 0x040fe40003fa6270 */
[----:B------:R-:W-:Y:S02]  /*9db0*/  FSEL R222, R222, -INF , !P3 ;  /* 0xff800000dede7808 */ /* 0x000fe40005800000 */
[----:B------:R-:W-:Y:S03]  /*9dc0*/  ISETP.GT.AND P0, PT, R194, R227, PT ;  /* 0x000000e3c200720c */ /* 0x000fe60003f04270 */
[----:B------:R-:W1:Y:S01]  /*9dd0*/  MUFU.TANH R177, R177 ;  /* 0x000000b100b17308 */ /* 0x000e620000002400 */
[----:B---3--:R-:W-:Y:S02]  /*9de0*/  FSEL R223, R220, -INF , !P6 ;  /* 0xff800000dcdf7808 */ /* 0x008fe40007000000 */
[-C--:B------:R-:W-:Y:S01]  /*9df0*/  ISETP.GE.AND P6, PT, R229, R192.reuse, PT ;  /* 0x000000c0e500720c */ /* 0x080fe20003fc6270 */
[----:B------:R-:W-:Y:S01]  /*9e00*/  VIADD R229, R207, 0xfffffff0 ;  /* 0xfffffff0cfe57836 */ /* 0x000fe20000000000 */
[----:B------:R-:W-:Y:S01]  /*9e10*/  FSEL R220, R216, -INF , !P4 ;  /* 0xff800000d8dc7808 */ /* 0x000fe20006000000 */
[----:B------:R-:W-:Y:S01]  /*9e20*/  FMUL.FTZ R216, R21, UR7 ;  /* 0x0000000715d87c20 */ /* 0x000fe20008410000 */
[----:B------:R-:W-:Y:S03]  /*9e30*/  FSEL R19, R179, -INF , !P5 ;  /* 0xff800000b3137808 */ /* 0x000fe60006800000 */
[----:B------:R-:W3:Y:S01]  /*9e40*/  MUFU.TANH R217, R217 ;  /* 0x000000d900d97308 */ /* 0x000ee20000002400 */
[----:B------:R-:W-:Y:S02]  /*9e50*/  ISETP.GT.AND P4, PT, R194, R229, PT ;  /* 0x000000e5c200720c */ /* 0x000fe40003f84270 */
[----:B------:R-:W-:Y:S02]  /*9e60*/  ISETP.GE.AND P5, PT, R227, R193, PT ;  /* 0x000000c1e300720c */ /* 0x000fe40003fa6270 */
[----:B--2---:R-:W-:Y:S01]  /*9e70*/  FSEL R251, R3, -INF , !P4 ;  /* 0xff80000003fb7808 */ /* 0x004fe20006000000 */
[----:B------:R-:W-:Y:S01]  /*9e80*/  FMUL.FTZ R3, R20, UR7 ;  /* 0x0000000714037c20 */ /* 0x000fe20008410000 */
[C---:B------:R-:W-:Y:S03]  /*9e90*/  ISETP.GT.AND P4, PT, R200.reuse, R229, PT ;  /* 0x000000e5c800720c */ /* 0x040fe60003f84270 */
[----:B------:R2:W-:Y:S01]  /*9ea0*/  MUFU.TANH R178, R216 ;  /* 0x000000d800b27308 */ /* 0x0005e20000002400 */
[----:B-1----:R-:W-:Y:S02]  /*9eb0*/  FSEL R177, R177, -INF , !P0 ;  /* 0xff800000b1b17808 */ /* 0x002fe40004000000 */
[----:B------:R-:W-:Y:S02]  /*9ec0*/  ISETP.GT.AND P0, PT, R200, R227, PT ;  /* 0x000000e3c800720c */ /* 0x000fe40003f04270 */
[-C--:B------:R-:W-:Y:S01]  /*9ed0*/  ISETP.GE.AND P3, PT, R227, R192.reuse, PT ;  /* 0x000000c0e300720c */ /* 0x080fe20003f66270 */
[----:B------:R-:W-:Y:S01]  /*9ee0*/  VIADD R227, R207, 0xfffffff9 ;  /* 0xfffffff9cfe37836 */ /* 0x000fe20000000000 */
[----:B------:R-:W-:Y:S03]  /*9ef0*/  FSEL R215, R215, -INF , !P0 ;  /* 0xff800000d7d77808 */ /* 0x000fe60004000000 */
[----:B------:R-:W1:Y:S01]  /*9f00*/  MUFU.TANH R221, R221 ;  /* 0x000000dd00dd7308 */ /* 0x000e620000002400 */
[----:B---3--:R-:W-:Y:S02]  /*9f10*/  FSEL R217, R217, -INF , !P4 ;  /* 0xff800000d9d97808 */ /* 0x008fe40006000000 */
[C---:B------:R-:W-:Y:S02]  /*9f20*/  ISETP.GE.AND P4, PT, R229.reuse, R193, PT ;  /* 0x000000c1e500720c */ /* 0x040fe40003f86270 */
[-C--:B------:R-:W-:Y:S01]  /*9f30*/  ISETP.GE.AND P0, PT, R229, R192.reuse, PT ;  /* 0x000000c0e500720c */ /* 0x080fe20003f06270 */
[----:B------:R-:W-:Y:S01]  /*9f40*/  VIADD R229, R207, 0xfffffff8 ;  /* 0xfffffff8cfe57836 */ /* 0x000fe20000000000 */
[----:B------:R-:W-:Y:S03]  /*9f50*/  FSEL R15, R224, -INF , !P6 ;  /* 0xff800000e00f7808 */ /* 0x000fe60007000000 */
[----:B------:R-:W3:Y:S01]  /*9f60*/  MUFU.TANH R176, R176 ;  /* 0x000000b000b07308 */ /* 0x000ee20000002400 */
[----:B--2---:R-:W-:Y:S02]  /*9f70*/  FSEL R216, R223, -INF , !P1 ;  /* 0xff800000dfd87808 */ /* 0x004fe40004800000 */
[C---:B------:R-:W-:Y:S02]  /*9f80*/  ISETP.GT.AND P6, PT, R194.reuse, R229, PT ;  /* 0x000000e5c200720c */ /* 0x040fe40003fc4270 */
[----:B------:R-:W-:Y:S02]  /*9f90*/  ISETP.GT.AND P1, PT, R194, R227, PT ;  /* 0x000000e3c200720c */ /* 0x000fe40003f24270 */
[----:B------:R-:W-:Y:S03]  /*9fa0*/  FSEL R247, R217, -INF , !P0 ;  /* 0xff800000d9f77808 */ /* 0x000fe60004000000 */
[----:B------:R-:W2:Y:S01]  /*9fb0*/  MUFU.TANH R225, R228 ;  /* 0x000000e400e17308 */ /* 0x000ea20000002400 */
[----:B-1----:R-:W-:Y:S01]  /*9fc0*/  FSEL R245, R221, -INF , !P6 ;  /* 0xff800000ddf57808 */ /* 0x002fe20007000000 */
[----:B------:R-:W-:Y:S01]  /*9fd0*/  FMUL.FTZ R221, R24, UR7 ;  /* 0x0000000718dd7c20 */ /* 0x000fe20008410000 */
[----:B------:R-:W-:Y:S01]  /*9fe0*/  ISETP.GT.AND P6, PT, R200, R229, PT ;  /* 0x000000e5c800720c */ /* 0x000fe20003fc4270 */
[----:B------:R-:W-:Y:S01]  /*9ff0*/  FMUL.FTZ R217, R28, UR7 ;  /* 0x000000071cd97c20 */ /* 0x000fe20008410000 */
[----:B------:R-:W-:Y:S02]  /*a000*/  FSEL R251, R251, -INF , !P4 ;  /* 0xff800000fbfb7808 */ /* 0x000fe40006000000 */
[----:B------:R-:W-:Y:S03]  /*a010*/  FSEL R249, R177, -INF , !P5 ;  /* 0xff800000b1f97808 */ /* 0x000fe60006800000 */
[----:B------:R-:W1:Y:S01]  /*a020*/  MUFU.TANH R219, R230 ;  /* 0x000000e600db7308 */ /* 0x000e620000002400 */
[----:B---3--:R-:W-:Y:S01]  /*a030*/  FSEL R223, R176, -INF , !P1 ;  /* 0xff800000b0df7808 */ /* 0x008fe20004800000 */
[----:B------:R-:W-:Y:S01]  /*a040*/  FMUL.FTZ R177, R26, UR7 ;  /* 0x000000071ab17c20 */ /* 0x000fe20008410000 */
[----:B------:R-:W-:Y:S02]  /*a050*/  ISETP.GT.AND P1, PT, R200, R227, PT ;  /* 0x000000e3c800720c */ /* 0x000fe40003f24270 */
[CC--:B------:R-:W-:Y:S02]  /*a060*/  ISETP.GE.AND P4, PT, R227.reuse, R193.reuse, PT ;  /* 0x000000c1e300720c */ /* 0x0c0fe40003f86270 */
[-C--:B------:R-:W-:Y:S03]  /*a070*/  ISETP.GE.AND P5, PT, R227, R192.reuse, PT ;  /* 0x000000c0e300720c */ /* 0x080fe60003fa6270 */
[----:B------:R3:W-:Y:S01]  /*a080*/  MUFU.TANH R224, R226 ;  /* 0x000000e200e07308 */ /* 0x0007e20000002400 */
[----:B--2---:R-:W-:Y:S01]  /*a090*/  FSEL R225, R225, -INF , !P1 ;  /* 0xff800000e1e17808 */ /* 0x004fe20004800000 */
[----:B------:R-:W-:Y:S01]  /*a0a0*/  FMUL.FTZ R228, R23, UR7 ;  /* 0x0000000717e47c20 */ /* 0x000fe20008410000 */
[-C--:B------:R-:W-:Y:S01]  /*a0b0*/  ISETP.GE.AND P1, PT, R229, R192.reuse, PT ;  /* 0x000000c0e500720c */ /* 0x080fe20003f26270 */
[----:B------:R-:W-:Y:S01]  /*a0c0*/  VIADD R227, R207, 0x9 ;  /* 0x00000009cfe37836 */ /* 0x000fe20000000000 */
[----:B------:R-:W-:Y:S02]  /*a0d0*/  FSEL R223, R223, -INF , !P4 ;  /* 0xff800000dfdf7808 */ /* 0x000fe40006000000 */
[----:B------:R-:W-:Y:S03]  /*a0e0*/  FSEL R225, R225, -INF , !P5 ;  /* 0xff800000e1e17808 */ /* 0x000fe60006800000 */
[----:B------:R2:W-:Y:S01]  /*a0f0*/  MUFU.TANH R176, R221 ;  /* 0x000000dd00b07308 */ /* 0x0005e20000002400 */
[----:B-1----:R-:W-:Y:S01]  /*a100*/  FSEL R219, R219, -INF , !P6 ;  /* 0xff800000dbdb7808 */ /* 0x002fe20007000000 */
[----:B------:R-:W-:Y:S01]  /*a110*/  FMUL.FTZ R230, R29, UR7 ;  /* 0x000000071de67c20 */ /* 0x000fe20008410000 */
[----:B------:R-:W-:Y:S01]  /*a120*/  ISETP.GE.AND P6, PT, R229, R193, PT ;  /* 0x000000c1e500720c */ /* 0x000fe20003fc6270 */
[----:B------:R-:W-:Y:S01]  /*a130*/  VIADD R229, R207, 0x1 ;  /* 0x00000001cfe57836 */ /* 0x000fe20000000000 */
[----:B------:R-:W-:Y:S02]  /*a140*/  FSEL R243, R219, -INF , !P1 ;  /* 0xff800000dbf37808 */ /* 0x000fe40004800000 */
[----:B------:R-:W-:Y:S03]  /*a150*/  FSEL R245, R245, -INF , !P6 ;  /* 0xff800000f5f57808 */ /* 0x000fe60007000000 */
[----:B------:R-:W1:Y:S01]  /*a160*/  MUFU.TANH R3, R3 ;  /* 0x0000000300037308 */ /* 0x000e620000002400 */
[C---:B------:R-:W-:Y:S01]  /*a170*/  ISETP.GT.AND P0, PT, R194.reuse, R229, PT ;  /* 0x000000e5c200720c */ /* 0x040fe20003f04270 */
[----:B---3--:R-:W-:Y:S01]  /*a180*/  FMUL.FTZ R226, R25, UR7 ;  /* 0x0000000719e27c20 */ /* 0x008fe20008410000 */
[----:B------:R-:W-:Y:S02]  /*a190*/  ISETP.GT.AND P4, PT, R194, R227, PT ;  /* 0x000000e3c200720c */ /* 0x000fe40003f84270 */
[----:B------:R-:W-:Y:S02]  /*a1a0*/  FSEL R178, R178, -INF , !P0 ;  /* 0xff800000b2b27808 */ /* 0x000fe40004000000 */
[----:B------:R-:W-:Y:S03]  /*a1b0*/  ISETP.GT.AND P0, PT, R200, R229, PT ;  /* 0x000000e5c800720c */ /* 0x000fe60003f04270 */
[----:B------:R-:W3:Y:S01]  /*a1c0*/  MUFU.TANH R179, R228 ;  /* 0x000000e400b37308 */ /* 0x000ee20000002400 */
[----:B--2---:R-:W-:Y:S01]  /*a1d0*/  FSEL R221, R215, -INF , !P3 ;  /* 0xff800000d7dd7808 */ /* 0x004fe20005800000 */
[----:B------:R-:W-:Y:S01]  /*a1e0*/  FMUL.FTZ R215, R27, UR7 ;  /* 0x000000071bd77c20 */ /* 0x000fe20008410000 */
[-C--:B------:R-:W-:Y:S07]  /*a1f0*/  ISETP.GT.AND P3, PT, R194, R207.reuse, PT ;  /* 0x000000cfc200720c */ /* 0x080fee0003f64270 */
[----:B------:R-:W2:Y:S01]  /*a200*/  MUFU.TANH R226, R226 ;  /* 0x000000e200e27308 */ /* 0x000ea20000002400 */
[----:B-1----:R-:W-:Y:S02]  /*a210*/  FSEL R3, R3, -INF , !P3 ;  /* 0xff80000003037808 */ /* 0x002fe40005800000 */
[----:B------:R-:W-:Y:S04]  /*a220*/  ISETP.GT.AND P3, PT, R200, R207, PT ;  /* 0x000000cfc800720c */ /* 0x000fe80003f64270 */
[----:B------:R-:W-:Y:S03]  /*a230*/  FSEL R224, R224, -INF , !P3 ;  /* 0xff800000e0e07808 */ /* 0x000fe60005800000 */
[----:B------:R-:W1:Y:S01]  /*a240*/  MUFU.TANH R215, R215 ;  /* 0x000000d700d77308 */ /* 0x000e620000002400 */
[----:B---3--:R-:W-:Y:S01]  /*a250*/  FSEL R179, R179, -INF , !P0 ;  /* 0xff800000b3b37808 */ /* 0x008fe20004000000 */
[----:B------:R-:W-:Y:S01]  /*a260*/  FMUL.FTZ R228, R31, UR7 ;  /* 0x000000071fe47c20 */ /* 0x000fe20008410000 */
[C---:B------:R-:W-:Y:S02]  /*a270*/  ISETP.GE.AND P0, PT, R229.reuse, R193, PT ;  /* 0x000000c1e500720c */ /* 0x040fe40003f06270 */
[-C--:B------:R-:W-:Y:S01]  /*a280*/  ISETP.GE.AND P3, PT, R229, R192.reuse, PT ;  /* 0x000000c0e500720c */ /* 0x080fe20003f66270 */
[----:B------:R-:W-:Y:S01]  /*a290*/  VIADD R229, R207, 0x8 ;  /* 0x00000008cfe57836 */ /* 0x000fe20000000000 */
[----:B------:R-:W-:Y:S03]  /*a2a0*/  FSEL R239, R178, -INF , !P0 ;  /* 0xff800000b2ef7808 */ /* 0x000fe60004000000 */
[----:B------:R3:W-:Y:S01]  /*a2b0*/  MUFU.TANH R219, R230 ;  /* 0x000000e600db7308 */ /* 0x0007e20000002400 */
[-C--:B------:R-:W-:Y:S01]  /*a2c0*/  ISETP.GE.AND P0, PT, R227, R192.reuse, PT ;  /* 0x000000c0e300720c */ /* 0x080fe20003f06270 */
[----:B------:R-:W-:Y:S01]  /*a2d0*/  FMUL.FTZ R178, R33, UR7 ;  /* 0x0000000721b27c20 */ /* 0x000fe20008410000 */
[-C--:B------:R-:W-:Y:S02]  /*a2e0*/  ISETP.GT.AND P6, PT, R194, R229.reuse, PT ;  /* 0x000000e5c200720c */ /* 0x080fe40003fc4270 */
[----:B------:R-:W-:Y:S02]  /*a2f0*/  ISETP.GT.AND P1, PT, R200, R229, PT ;  /* 0x000000e5c800720c */ /* 0x000fe40003f24270 */
[----:B------:R-:W-:Y:S03]  /*a300*/  FSEL R176, R176, -INF , !P6 ;  /* 0xff800000b0b07808 */ /* 0x000fe60007000000 */
[----:B------:R-:W4:Y:S01]  /*a310*/  MUFU.TANH R177, R177 ;  /* 0x000000b100b17308 */ /* 0x000f220000002400 */
[C---:B------:R-:W-:Y:S02]  /*a320*/  ISETP.GE.AND P5, PT, R229.reuse, R193, PT ;  /* 0x000000c1e500720c */ /* 0x040fe40003fa6270 */
[-C--:B------:R-:W-:Y:S02]  /*a330*/  ISETP.GE.AND P6, PT, R229, R192.reuse, PT ;  /* 0x000000c0e500720c */ /* 0x080fe40003fc6270 */
[----:B--2---:R-:W-:Y:S02]  /*a340*/  FSEL R229, R226, -INF , !P4 ;  /* 0xff800000e2e57808 */ /* 0x004fe40006000000 */
[----:B------:R-:W-:Y:S03]  /*a350*/  ISETP.GT.AND P4, PT, R200, R227, PT ;  /* 0x000000e3c800720c */ /* 0x000fe60003f84270 */
[----:B------:R-:W2:Y:S01]  /*a360*/  MUFU.TANH R217, R217 ;  /* 0x000000d900d97308 */ /* 0x000ea20000002400 */
[----:B------:R-:W-:Y:S01]  /*a370*/  FSEL R233, R176, -INF , !P5 ;  /* 0xff800000b0e97808 */ /* 0x000fe20006800000 */
[----:B---3--:R-:W-:Y:S01]  /*a380*/  FMUL.FTZ R230, R32, UR7 ;  /* 0x0000000720e67c20 */ /* 0x008fe20008410000 */
[----:B-1----:R-:W-:Y:S02]  /*a390*/  FSEL R215, R215, -INF , !P4 ;  /* 0xff800000d7d77808 */ /* 0x002fe40006000000 */
[-C--:B------:R-:W-:Y:S02]  /*a3a0*/  ISETP.GE.AND P4, PT, R227, R193.reuse, PT ;  /* 0x000000c1e300720c */ /* 0x080fe40003f86270 */
[----:B------:R-:W-:Y:S03]  /*a3b0*/  FSEL R235, R179, -INF , !P3 ;  /* 0xff800000b3eb7808 */ /* 0x000fe60005800000 */
[----:B------:R1:W3:Y:S01]  /*a3c0*/  MUFU.TANH R227, R228 ;  /* 0x000000e400e37308 */ /* 0x0002e20000002400 */
[----:B----4-:R-:W-:Y:S02]  /*a3d0*/  FSEL R177, R177, -INF , !P1 ;  /* 0xff800000b1b17808 */ /* 0x010fe40004800000 */
[----:B------:R-:W-:Y:S02]  /*a3e0*/  ISETP.GE.AND P1, PT, R207, R193, PT ;  /* 0x000000c1cf00720c */ /* 0x000fe40003f26270 */
[----:B------:R-:W-:Y:S02]  /*a3f0*/  ISETP.GT.AND P3, PT, R194, R231, PT ;  /* 0x000000e7c200720c */ /* 0x000fe40003f64270 */
[----:B------:R-:W-:Y:S03]  /*a400*/  FSEL R241, R3, -INF , !P1 ;  /* 0xff80000003f17808 */ /* 0x000fe60004800000 */
[----:B------:R-:W4:Y:S01]  /*a410*/  MUFU.TANH R226, R232 ;  /* 0x000000e800e27308 */ /* 0x000f220000002400 */
[----:B------:R-:W-:Y:S01]  /*a420*/  FSEL R229, R229, -INF , !P4 ;  /* 0xff800000e5e57808 */ /* 0x000fe20006000000 */
[C---:B------:R-:W-:Y:S01]  /*a430*/  VIADD R3, R207.reuse, 0x11 ;  /* 0x00000011cf037836 */ /* 0x040fe20000000000 */
[-C--:B------:R-:W-:Y:S02]  /*a440*/  ISETP.GE.AND P1, PT, R207, R192.reuse, PT ;  /* 0x000000c0cf00720c */ /* 0x080fe40003f26270 */
[----:B--2---:R-:W-:Y:S02]  /*a450*/  FSEL R217, R217, -INF , !P3 ;  /* 0xff800000d9d97808 */ /* 0x004fe40005800000 */
[C---:B------:R-:W-:Y:S03]  /*a460*/  ISETP.GT.AND P4, PT, R200.reuse, R3, PT ;  /* 0x00000003c800720c */ /* 0x040fe60003f84270 */
[----:B------:R2:W-:Y:S01]  /*a470*/  MUFU.TANH R176, R230 ;  /* 0x000000e600b07308 */ /* 0x0005e20000002400 */
[----:B------:R-:W-:Y:S01]  /*a480*/  ISETP.GT.AND P3, PT, R200, R231, PT ;  /* 0x000000e7c800720c */ /* 0x000fe20003f64270 */
[----:B-1----:R-:W-:Y:S01]  /*a490*/  FMUL.FTZ R228, R35, UR7 ;  /* 0x0000000723e47c20 */ /* 0x002fe20008410000 */
[----:B------:R-:W-:Y:S02]  /*a4a0*/  FSEL R237, R224, -INF , !P1 ;  /* 0xff800000e0ed7808 */ /* 0x000fe40004800000 */
[----:B---3--:R-:W-:Y:S02]  /*a4b0*/  FSEL R179, R227, -INF , !P4 ;  /* 0xff800000e3b37808 */ /* 0x008fe40006000000 */
[----:B------:R-:W-:Y:S03]  /*a4c0*/  ISETP.GT.AND P1, PT, R194, R3, PT ;  /* 0x00000003c200720c */ /* 0x000fe60003f24270 */
[----:B------:R-:W1:Y:S01]  /*a4d0*/  MUFU.TANH R178, R178 ;  /* 0x000000b200b27308 */ /* 0x000e620000002400 */
[----:B----4-:R-:W-:Y:S02]  /*a4e0*/  FSEL R226, R226, -INF , !P3 ;  /* 0xff800000e2e27808 */ /* 0x010fe40005800000 */
[----:B------:R-:W-:Y:S02]  /*a4f0*/  FSEL R227, R215, -INF , !P0 ;  /* 0xff800000d7e37808 */ /* 0x000fe40004000000 */
[CC--:B------:R-:W-:Y:S02]  /*a500*/  ISETP.GE.AND P3, PT, R3.reuse, R193.reuse, PT ;  /* 0x000000c10300720c */ /* 0x0c0fe40003f66270 */
[-C--:B------:R-:W-:Y:S03]  /*a510*/  ISETP.GE.AND P4, PT, R3, R192.reuse, PT ;  /* 0x000000c00300720c */ /* 0x080fe60003f86270 */
[----:B------:R-:W3:Y:S01]  /*a520*/  MUFU.TANH R228, R228 ;  /* 0x000000e400e47308 */ /* 0x000ee20000002400 */
[----:B------:R-:W-:Y:S01]  /*a530*/  FSEL R224, R219, -INF , !P1 ;  /* 0xff800000dbe07808 */ /* 0x000fe20004800000 */
[----:B------:R-:W-:Y:S01]  /*a540*/  VIADD R3, R207, 0x19 ;  /* 0x00000019cf037836 */ /* 0x000fe20000000000 */
[----:B------:R-:W-:Y:S01]  /*a550*/  ISETP.GE.AND P1, PT, R231, R193, PT ;  /* 0x000000c1e700720c */ /* 0x000fe20003f26270 */
[----:B--2---:R-:W-:Y:S01]  /*a560*/  VIADD R230, R207, 0x18 ;  /* 0x00000018cfe67836 */ /* 0x004fe20000000000 */
[----:B------:R-:W-:Y:S02]  /*a570*/  ISETP.GE.AND P5, PT, R231, R192, PT ;  /* 0x000000c0e700720c */ /* 0x000fe40003fa6270 */
[----:B------:R-:W-:Y:S03]  /*a580*/  FMNMX3.FTZ R232, R0, R218, R13, !PT ;  /* 0x000000da00e87276 */ /* 0x000fe6000781000d */
[----:B------:R-:W2:Y:S01]  /*a590*/  MUFU.TANH R215, R234 ;  /* 0x000000ea00d77308 */ /* 0x000ea20000002400 */
[----:B------:R-:W-:Y:S02]  /*a5a0*/  FSEL R231, R177, -INF , !P6 ;  /* 0xff800000b1e77808 */ /* 0x000fe40007000000 */
[C---:B------:R-:W-:Y:S02]  /*a5b0*/  ISETP.GT.AND P6, PT, R194.reuse, R3, PT ;  /* 0x00000003c200720c */ /* 0x040fe40003fc4270 */
[----:B------:R-:W-:Y:S02]  /*a5c0*/  ISETP.GT.AND P0, PT, R194, R230, PT ;  /* 0x000000e6c200720c */ /* 0x000fe40003f04270 */
[----:B------:R-:W-:Y:S02]  /*a5d0*/  FMNMX3.FTZ R232, R232, R19, R222, !PT ;  /* 0x00000013e8e87276 */ /* 0x000fe400078100de */
[----:B------:R-:W-:Y:S02]  /*a5e0*/  FSEL R219, R217, -INF , !P1 ;  /* 0xff800000d9db7808 */ /* 0x000fe40004800000 */
[----:B-1----:R-:W-:Y:S02]  /*a5f0*/  FSEL R177, R178, -INF , !P6 ;  /* 0xff800000b2b17808 */ /* 0x002fe40007000000 */
[----:B------:R-:W-:Y:S02]  /*a600*/  FSEL R217, R224, -INF , !P3 ;  /* 0xff800000e0d97808 */ /* 0x000fe40005800000 */
[----:B------:R-:W-:Y:S01]  /*a610*/  FSEL R178, R176, -INF , !P0 ;  /* 0xff800000b0b27808 */ /* 0x000fe20004000000 */
[----:B------:R-:W-:Y:S01]  /*a620*/  VIADD R176, R214, 0xffffffff ;  /* 0xffffffffd6b07836 */ /* 0x000fe20000000000 */
[----:B------:R-:W-:Y:S02]  /*a630*/  FMNMX3.FTZ R224, R2, R220, R17, !PT ;  /* 0x000000dc02e07276 */ /* 0x000fe40007810011 */
[----:B------:R-:W-:Y:S02]  /*a640*/  ISETP.GE.AND P0, PT, R3, R193, PT ;  /* 0x000000c10300720c */ /* 0x000fe40003f06270 */
[----:B------:R-:W-:Y:S02]  /*a650*/  FMNMX3.FTZ R232, R232, R251, R249, !PT ;  /* 0x000000fbe8e87276 */ /* 0x000fe400078100f9 */
[C---:B------:R-:W-:Y:S02]  /*a660*/  ISETP.GT.AND P6, PT, R200.reuse, R3, PT ;  /* 0x00000003c800720c */ /* 0x040fe40003fc4270 */
[----:B------:R-:W-:Y:S02]  /*a670*/  ISETP.GT.AND P3, PT, R200, R230, PT ;  /* 0x000000e6c800720c */ /* 0x000fe40003f64270 */
[----:B------:R-:W-:Y:S02]  /*a680*/  FMNMX3.FTZ R224, R224, R15, R216, !PT ;  /* 0x0000000fe0e07276 */ /* 0x000fe400078100d8 */
[----:B------:R-:W-:Y:S02]  /*a690*/  FMNMX3.FTZ R232, R232, R245, R223, !PT ;  /* 0x000000f5e8e87276 */ /* 0x000fe400078100df */
[----:B------:R-:W-:Y:S02]  /*a6a0*/  FSEL R177, R177, -INF , !P0 ;  /* 0xff800000b1b17808 */ /* 0x000fe40004000000 */
[-C--:B------:R-:W-:Y:S02]  /*a6b0*/  ISETP.GE.AND P1, PT, R3, R192.reuse, PT ;  /* 0x000000c00300720c */ /* 0x080fe40003f26270 */
[----:B------:R-:W-:Y:S02]  /*a6c0*/  ISETP.GT.AND P0, PT, R176, R197, PT ;  /* 0x000000c5b000720c */ /* 0x000fe40003f04270 */
[----:B---3--:R-:W-:Y:S02]  /*a6d0*/  FSEL R228, R228, -INF , !P6 ;  /* 0xff800000e4e47808 */ /* 0x008fe40007000000 */
[----:B--2---:R-:W-:Y:S02]  /*a6e0*/  FSEL R3, R215, -INF , !P3 ;  /* 0xff800000d7037808 */ /* 0x004fe40005800000 */
[C---:B------:R-:W-:Y:S02]  /*a6f0*/  ISETP.GE.AND P6, PT, R230.reuse, R193, PT ;  /* 0x000000c1e600720c */ /* 0x040fe40003fc6270 */
[----:B------:R-:W-:Y:S02]  /*a700*/  ISETP.GE.AND P3, PT, R230, R192, PT ;  /* 0x000000c0e600720c */ /* 0x000fe40003f66270 */
[----:B------:R-:W-:Y:S02]  /*a710*/  FMNMX3.FTZ R224, R224, R247, R221, !PT ;  /* 0x000000f7e0e07276 */ /* 0x000fe400078100dd */
[----:B------:R-:W-:Y:S02]  /*a720*/  FMNMX3.FTZ R230, R232, R241, R239, !PT ;  /* 0x000000f1e8e67276 */ /* 0x000fe400078100ef */
[----:B------:R-:W-:Y:S02]  /*a730*/  FMNMX3.FTZ R224, R224, R243, R225, !PT ;  /* 0x000000f3e0e07276 */ /* 0x000fe400078100e1 */
[----:B------:R-:W-:Y:S02]  /*a740*/  FMNMX3.FTZ R230, R230, R233, R229, !PT ;  /* 0x000000e9e6e67276 */ /* 0x000fe400078100e5 */
[----:B------:R-:W-:Y:S02]  /*a750*/  FMNMX3.FTZ R224, R224, R237, R235, !PT ;  /* 0x000000ede0e07276 */ /* 0x000fe400078100eb */
[----:B------:R-:W-:Y:S02]  /*a760*/  FSEL R178, R178, -INF , !P6 ;  /* 0xff800000b2b27808 */ /* 0x000fe40007000000 */
[----:B------:R-:W-:Y:S02]  /*a770*/  FMNMX3.FTZ R230, R230, R219, R217, !PT ;  /* 0x000000dbe6e67276 */ /* 0x000fe400078100d9 */
[----:B------:R-:W-:Y:S02]  /*a780*/  FSEL R215, R226, -INF , !P5 ;  /* 0xff800000e2d77808 */ /* 0x000fe40006800000 */
[----:B------:R-:W-:Y:S02]  /*a790*/  FMNMX3.FTZ R226, R224, R231, R227, !PT ;  /* 0x000000e7e0e27276 */ /* 0x000fe400078100e3 */
[----:B------:R-:W-:Y:S02]  /*a7a0*/  FSEL R179, R179, -INF , !P4 ;  /* 0xff800000b3b37808 */ /* 0x000fe40006000000 */
[----:B------:R-:W-:Y:S01]  /*a7b0*/  FMNMX3.FTZ R224, R230, R178, R177, !PT ;  /* 0x000000b2e6e07276 */ /* 0x000fe200078100b1 */
[----:B------:R-:W-:Y:S06]  /*a7c0*/  @P0 BRA `(.L_x_1381) ;  /* 0xffffffe4001c0947 */ /* 0x000fec000383ffff */
.L_x_1380:
[----:B------:R-:W-:Y:S01]  /*a7d0*/  FSEL R134, R3, -INF , !P3 ;  /* 0xff80000003867808 */ /* 0x000fe20005800000 */
[----:B------:R-:W2:Y:S01]  /*a7e0*/  SHFL.BFLY PT, R7, R224, 0x2, 0x1f ;  /* 0x0c401f00e0077f89 */ /* 0x000ea200000e0000 */
[----:B------:R-:W-:Y:S02]  /*a7f0*/  FSEL R133, R228, -INF , !P1 ;  /* 0xff800000e4857808 */ /* 0x000fe40004800000 */
[----:B------:R-:W-:Y:S05]  /*a800*/  FMNMX3.FTZ R3, R226, R215, R179, !PT ;  /* 0x000000d7e2037276 */ /* 0x000fea00078100b3 */
[----:B-1----:R-:W-:Y:S01]  /*a810*/  LDSM.16.MT88.4 R20, [R180+0xc000] ;  /* 0x00c00000b414783b */ /* 0x002fe20000004200 */
[----:B------:R-:W-:Y:S02]  /*a820*/  MOV R135, R208 ;  /* 0x000000d000877202 */ /* 0x000fe40000000f00 */
[----:B------:R-:W-:Y:S02]  /*a830*/  FMNMX3.FTZ R6, R3, R134, R133, !PT ;  /* 0x0000008603067276 */ /* 0x000fe40007810085 */
[----:B------:R-:W-:Y:S02]  /*a840*/  @P2 IADD3 R135, PT, PT, R210, -0x40, RZ ;  /* 0xffffffc0d2872810 */ /* 0x000fe40007ffe0ff */
[----:B------:R-:W-:Y:S01]  /*a850*/  IADD3 R207, PT, PT, R207, -0x40, RZ ;  /* 0xffffffc0cfcf7810 */ /* 0x000fe20007ffe0ff */
[----:B------:R-:W1:Y:S01]  /*a860*/  SHFL.BFLY PT, R3, R6, 0x2, 0x1f ;  /* 0x0c401f0006037f89 */ /* 0x000e6200000e0000 */
[----:B------:R-:W-:Y:S07]  /*a870*/  IADD3 R164, PT, PT, R188, R135, RZ ;  /* 0x00000087bca47210 */ /* 0x000fee0007ffe0ff */
[----:B------:R-:W-:Y:S08]  /*a880*/  LDSM.16.MT88.4 R28, [R135] ;  /* 0x00000000871c783b */ /* 0x000ff00000004200 */
        /* <DEDUP_REMOVED lines=14> */
[----:B------:R-:W-:Y:S02]  /*a970*/  FSEL R144, R144, RZ, P0 ;  /* 0x000000ff90907208 */ /* 0x000fe40000000000 */
[----:B------:R-:W-:Y:S02]  /*a980*/  FSEL R5, R132, RZ, P1 ;  /* 0x000000ff84057208 */ /* 0x000fe40000800000 */
[----:B------:R-:W-:Y:S01]  /*a990*/  FSEL R140, R140, RZ, P1 ;  /* 0x000000ff8c8c7208 */ /* 0x000fe20000800000 */
[--C-:B------:R-:W-:Y:S01]  /*a9a0*/  FFMA.FTZ R165, R15, UR4, -R144.reuse ;  /* 0x000000040fa57c23 */ /* 0x100fe20008010890 */
[----:B------:R-:W-:Y:S01]  /*a9b0*/  FFMA.FTZ R171, R220, UR4, -R144 ;  /* 0x00000004dcab7c23 */ /* 0x000fe20008010890 */
[----:B------:R-:W-:Y:S01]  /*a9c0*/  FADD.FTZ R0, -R5, R0 ;  /* 0x0000000005007221 */ /* 0x000fe20000010100 */
[----:B------:R-:W-:Y:S01]  /*a9d0*/  FSEL R5, R3, RZ, P0 ;  /* 0x000000ff03057208 */ /* 0x000fe20000000000 */
[----:B------:R-:W-:Y:S01]  /*a9e0*/  FFMA.FTZ R170, R13, UR4, -R140 ;  /* 0x000000040daa7c23 */ /* 0x000fe2000801088c */
[----:B------:R-:W-:Y:S01]  /*a9f0*/  FFMA.FTZ R169, R17, UR4, -R144 ;  /* 0x0000000411a97c23 */ /* 0x000fe20008010890 */
[----:B------:R-:W1:Y:S01]  /*aa00*/  LDSM.16.MT88.4 R12, [R181+0xc000] ;  /* 0x00c00000b50c783b */ /* 0x000e620000004200 */
[----:B------:R-:W-:Y:S01]  /*aa10*/  FMUL.FTZ R6, R0, UR4 ;  /* 0x0000000400067c20 */ /* 0x000fe20008410000 */
[----:B------:R-:W-:Y:S01]  /*aa20*/  FADD.FTZ R0, -R5, R2 ;  /* 0x0000000205007221 */ /* 0x000fe20000010100 */
[----:B------:R-:W-:Y:S01]  /*aa30*/  FFMA.FTZ R168, R216, UR4, -R144 ;  /* 0x00000004d8a87c23 */ /* 0x000fe20008010890 */
[--C-:B------:R-:W-:Y:S01]  /*aa40*/  FFMA.FTZ R173, R218, UR4, -R140.reuse ;  /* 0x00000004daad7c23 */ /* 0x100fe2000801088c */
[--C-:B------:R-:W-:Y:S01]  /*aa50*/  FFMA.FTZ R167, R19, UR4, -R140.reuse ;  /* 0x0000000413a77c23 */ /* 0x100fe2000801088c */
[----:B------:R-:W-:Y:S01]  /*aa60*/  FFMA.FTZ R166, R222, UR4, -R140 ;  /* 0x00000004dea67c23 */ /* 0x000fe2000801088c */
        /* <DEDUP_REMOVED lines=31> */
[----:B------:R-:W-:Y:S04]  /*ac60*/  IADD3 R212, P0, PT, R212, -R205, RZ ;  /* 0x800000cdd4d47210 */ /* 0x000fe80007f1e0ff */
[----:B------:R-:W-:Y:S01]  /*ac70*/  MUFU.EX2 R167, R167 ;  /* 0x000000a700a77308 */ /* 0x000fe20000000800 */
[----:B------:R-:W-:Y:S02]  /*ac80*/  IADD3.X R213, PT, PT, R213, ~R204, RZ, P0, !PT ;  /* 0x800000ccd5d57210 */ /* 0x000fe400007fe4ff */
[----:B------:R-:W-:Y:S07]  /*ac90*/  ISETP.GT.AND P0, PT, R176, R197, PT ;  /* 0x000000c5b000720c */ /* 0x000fee0003f04270 */
[----:B------:R-:W2:Y:S01]  /*aca0*/  MUFU.EX2 R166, R166 ;  /* 0x000000a600a67308 */ /* 0x000ea20000000800 */
[C---:B---3--:R-:W-:Y:S09]  /*acb0*/  F2FP.F16.F32.PACK_AB R137, R169.reuse, R171 ;  /* 0x000000aba989723e */ /* 0x048ff200000000ff */
        /* <DEDUP_REMOVED lines=150> */
[----:B------:R-:W-:Y:S01]  /*b620*/  FFMA.FTZ R171, R0, R209, R171 ;  /* 0x000000d100ab7223 */ /* 0x000fe200000100ab */
[----:B------:R-:W-:Y:S03]  /*b630*/  FADD.FTZ R170, R170, R173 ;  /* 0x000000adaaaa7221 */ /* 0x000fe60000010000 */
[----:B------:R-:W-:Y:S01]  /*b640*/  FADD.FTZ R0, R169, R171 ;  /* 0x000000aba9007221 */ /* 0x000fe20000010000 */
[C---:B-1----:R-:W-:Y:S04]  /*b650*/  HMMA.16816.F32 R68, R136.reuse, R104, R68 ;  /* 0x000000688844723c */ /* 0x042fe80000001844 */
[----:B------:R-:W-:Y:S04]  /*b660*/  MUFU.EX2 R219, R219 ;  /* 0x000000db00db7308 */ /* 0x000fe80000000800 */
[C---:B------:R-:W-:Y:S01]  /*b670*/  HMMA.16816.F32 R72, R136.reuse, R106, R72 ;  /* 0x0000006a8848723c */ /* 0x040fe20000001848 */
[----:B------:R-:W1:Y:S05]  /*b680*/  LDSM.16.MT88.4 R104, [R164+0x4000] ;  /* 0x00400000a468783b */ /* 0x000e6a0000004200 */
[----:B------:R-:W5:Y:S02]  /*b690*/  MUFU.EX2 R226, R226 ;  /* 0x000000e200e27308 */ /* 0x000f640000000800 */
[C---:B----4-:R-:W-:Y:S08]  /*b6a0*/  HMMA.16816.F32 R76, R136.reuse, R100, R76 ;  /* 0x00000064884c723c */ /* 0x050ff0000000184c */
[----:B------:R-:W-:Y:S01]  /*b6b0*/  MUFU.EX2 R215, R215 ;  /* 0x000000d700d77308 */ /* 0x000fe20000000800 */
[----:B------:R-:W-:Y:S02]  /*b6c0*/  F2FP.F16.F32.PACK_AB R100, R175, R172 ;  /* 0x000000acaf64723e */ /* 0x000fe400000000ff */
[----:B------:R-:W-:Y:S01]  /*b6d0*/  F2FP.F16.F32.PACK_AB R101, R221, R174 ;  /* 0x000000aedd65723e */ /* 0x000fe200000000ff */
[C---:B------:R-:W-:Y:S06]  /*b6e0*/  HMMA.16816.F32 R80, R136.reuse, R102, R80 ;  /* 0x000000668850723c */ /* 0x040fec0000001850 */
[----:B------:R-:W4:Y:S01]  /*b6f0*/  MUFU.EX2 R228, R228 ;  /* 0x000000e400e47308 */ /* 0x000f220000000800 */
[----:B------:R-:W-:Y:S02]  /*b700*/  F2FP.F16.F32.PACK_AB R102, R223, R214 ;  /* 0x000000d6df66723e */ /* 0x000fe400000000ff */
[----:B--2---:R-:W-:Y:S01]  /*b710*/  F2FP.F16.F32.PACK_AB R103, R225, R216 ;  /* 0x000000d8e167723e */ /* 0x004fe200000000ff */
[C---:B---3--:R-:W-:Y:S06]  /*b720*/  HMMA.16816.F32 R84, R136.reuse, R108, R84 ;  /* 0x0000006c8854723c */ /* 0x048fec0000001854 */
[----:B------:R-:W2:Y:S02]  /*b730*/  MUFU.EX2 R178, R178 ;  /* 0x000000b200b27308 */ /* 0x000ea40000000800 */
[C---:B------:R-:W-:Y:S01]  /*b740*/  HMMA.16816.F32 R88, R136.reuse, R110, R88 ;  /* 0x0000006e8858723c */ /* 0x040fe20000001858 */
[----:B------:R-:W3:Y:S07]  /*b750*/  LDSM.16.MT88.4 R108, [R135+0x800] ;  /* 0x00080000876c783b */ /* 0x000eee0000004200 */
[----:B------:R-:W-:Y:S01]  /*b760*/  MUFU.EX2 R134, R134 ;  /* 0x0000008600867308 */ /* 0x000fe20000000800 */
[C---:B-1----:R-:W-:Y:S09]  /*b770*/  HMMA.16816.F32 R92, R136.reuse, R104, R92 ;  /* 0x00000068885c723c */ /* 0x042ff2000000185c */
[----:B------:R-:W1:Y:S01]  /*b780*/  MUFU.EX2 R179, R179 ;  /* 0x000000b300b37308 */ /* 0x000e620000000800 */
        /* <DEDUP_REMOVED lines=39> */
[----:B------:R-:W-:Y:S02]  /*ba00*/  F2FP.F16.F32.PACK_AB R100, R239, R218 ;  /* 0x000000daef64723e */ /* 0x000fe400000000ff */
[----:B------:R-:W-:Y:S02]  /*ba10*/  F2FP.F16.F32.PACK_AB R101, R235, R220 ;  /* 0x000000dceb65723e */ /* 0x000fe400000000ff */
[----:B------:R-:W-:Y:S02]  /*ba20*/  F2FP.F16.F32.PACK_AB R102, R229, R222 ;  /* 0x000000dee566723e */ /* 0x000fe400000000ff */
[----:B------:R-:W-:Y:S07]  /*ba30*/  F2FP.F16.F32.PACK_AB R103, R227, R224 ;  /* 0x000000e0e367723e */ /* 0x000fee00000000ff */
[C---:B--2---:R-:W-:Y:S08]  /*ba40*/  HMMA.16816.F32 R4, R100.reuse, R108, R4 ;  /* 0x0000006c6404723c */ /* 0x044ff00000001804 */
        /* <DEDUP_REMOVED lines=19> */
[----:B------:R-:W-:Y:S02]  /*bb80*/  F2FP.F16.F32.PACK_AB R136, R226, R219 ;  /* 0x000000dbe288723e */ /* 0x000fe400000000ff */
[----:B------:R-:W-:Y:S03]  /*bb90*/  F2FP.F16.F32.PACK_AB R137, R228, R215 ;  /* 0x000000d7e489723e */ /* 0x000fe600000000ff */
[C---:B------:R-:W-:Y:S03]  /*bba0*/  HMMA.16816.F32 R64, R100.reuse, R138, R64 ;  /* 0x0000008a6440723c */ /* 0x040fe60000001840 */
[----:B------:R-:W-:Y:S02]  /*bbb0*/  F2FP.F16.F32.PACK_AB R138, R177, R178 ;  /* 0x000000b2b18a723e */ /* 0x000fe400000000ff */
[----:B-1----:R-:W-:Y:S03]  /*bbc0*/  F2FP.F16.F32.PACK_AB R139, R179, R134 ;  /* 0x00000086b38b723e */ /* 0x002fe600000000ff */
[C---:B--2---:R-:W-:Y:S08]  /*bbd0*/  HMMA.16816.F32 R68, R100.reuse, R108, R68 ;  /* 0x0000006c6444723c */ /* 0x044ff00000001844 */
[C---:B------:R-:W-:Y:S01]  /*bbe0*/  HMMA.16816.F32 R72, R100.reuse, R110, R72 ;  /* 0x0000006e6448723c */ /* 0x040fe20000001848 */
[----:B------:R-:W-:Y:S07]  /*bbf0*/  LDSM.16.MT88.4 R108, [R135+0x1800] ;  /* 0x00180000876c783b */ /* 0x000fee0000004200 */
        /* <DEDUP_REMOVED lines=13> */
[C---:B------:R-:W-:Y:S03]  /*bcd0*/  HMMA.16816.F32 R116, R136.reuse, R106, R16 ;  /* 0x0000006a8874723c */ /* 0x040fe60000001810 */
[----:B------:R-:W-:Y:S01]  /*bce0*/  FADD.FTZ R17, R167, R170 ;  /* 0x000000aaa7117221 */ /* 0x000fe20000010000 */
[----:B------:R-:W-:Y:S03]  /*bcf0*/  FADD.FTZ R19, R165, R0 ;  /* 0x00000000a5137221 */ /* 0x000fe60000010000 */
[----:B------:R-:W-:Y:S01]  /*bd00*/  FADD.FTZ R17, R166, R17 ;  /* 0x00000011a6117221 */ /* 0x000fe20000010000 */
        /* <DEDUP_REMOVED lines=11> */
[----:B------:R-:W-:Y:S02]  /*bdc0*/  MOV R214, R176 ;  /* 0x000000b000d67202 */ /* 0x000fe40000000f00 */
        /* <DEDUP_REMOVED lines=11> */
[----:B------:R-:W-:Y:S04]  /*be80*/  FADD.FTZ R2, R227, R2 ;  /* 0x00000002e3027221 */ /* 0x000fe80000010000 */
        /* <DEDUP_REMOVED lines=13> */
[----:B------:R-:W-:Y:S01]  /*bf60*/  FADD.FTZ R7, R215, R2 ;  /* 0x00000002d7077221 */ /* 0x000fe20000010000 */
[----:B------:R-:W-:Y:S01]  /*bf70*/  FADD.FTZ R178, R178, R5 ;  /* 0x00000005b2b27221 */ /* 0x000fe20000010000 */
[----:B------:R-:W-:Y:S02]  /*bf80*/  MOV R2, R3 ;  /* 0x0000000300027202 */ /* 0x000fe40000000f00 */
[----:B------:R-:W-:Y:S01]  /*bf90*/  FADD.FTZ R7, R228, R7 ;  /* 0x00000007e4077221 */ /* 0x000fe20000010000 */
[C---:B---3--:R-:W-:Y:S03]  /*bfa0*/  HMMA.16816.F32 R84, R136.reuse, R8, R84 ;  /* 0x000000088854723c */ /* 0x048fe60000001854 */
[----:B------:R-:W-:Y:S01]  /*bfb0*/  FADD.FTZ R134, R134, R7 ;  /* 0x0000000786867221 */ /* 0x000fe20000010000 */
[----:B------:R-:W-:Y:S03]  /*bfc0*/  FADD.FTZ R211, R177, R178 ;  /* 0x000000b2b1d37221 */ /* 0x000fe60000010000 */
[----:B------:R-:W-:Y:S01]  /*bfd0*/  FADD.FTZ R209, R179, R134 ;  /* 0x00000086b3d17221 */ /* 0x000fe20000010000 */
[C---:B------:R-:W-:Y:S08]  /*bfe0*/  HMMA.16816.F32 R88, R136.reuse, R10, R88 ;  /* 0x0000000a8858723c */ /* 0x040ff00000001858 */
[C---:B-1----:R-:W-:Y:S08]  /*bff0*/  HMMA.16816.F32 R92, R136.reuse, R12, R92 ;  /* 0x0000000c885c723c */ /* 0x042ff0000000185c */
[----:B------:R-:W-:Y:S01]  /*c000*/  HMMA.16816.F32 R96, R136, R14, R96 ;  /* 0x0000000e8860723c */ /* 0x000fe20000001860 */
[----:B------:R-:W-:Y:S08]  /*c010*/  @!UPT UIADD3 URZ, UPT, UPT, URZ, URZ, URZ ;  /* 0x000000fffffff290 */ /* 0x000ff0000fffe0ff */
[----:B------:R-:W-:Y:S11]  /*c020*/  @P0 BRA `(.L_x_1379) ;  /* 0xffffffcc00980947 */ /* 0x000ff6000383ffff */
.L_x_1378:
        /* <DEDUP_REMOVED lines=260> */
.L_x_1382:
        /* <DEDUP_REMOVED lines=57> */
.L_x_1384:
[----:B------:R-:W-:Y:S05]  /*d400*/  BSYNC.RECONVERGENT B0 ;  /* 0x0000000000007941 */ /* 0x000fea0003800200 */
.L_x_1383:
[----:B------:R-:W2:Y:S01]  /*d410*/  LDCU.64 UR4, c[0x0][0x410] ;  /* 0x00008200ff0477ac */ /* 0x000ea20008000a00 */
[----:B------:R-:W-:Y:S01]  /*d420*/  @P0 IMAD.MOV.U32 R28, RZ, RZ, R20 ;  /* 0x000000ffff1c0224 */ /* 0x000fe200078e0014 */
[----:B------:R-:W-:Y:S01]  /*d430*/  LOP3.LUT R5, R5, 0x38, RZ, 0xc0, !PT ;  /* 0x0000003805057812 */ /* 0x000fe200078ec0ff */
[----:B------:R-:W-:Y:S01]  /*d440*/  BSSY.RECONVERGENT B0, `(.L_x_1385) ;  /* 0x000001f000007945 */ /* 0x000fe20003800200 */
[----:B------:R-:W-:Y:S02]  /*d450*/  SHF.R.U32.HI R24, RZ, 0x3, R4 ;  /* 0x00000003ff187819 */ /* 0x000fe40000011604 */
[----:B------:R-:W-:Y:S02]  /*d460*/  IADD3 R18, P0, PT, R5, R28, RZ ;  /* 0x0000001c05127210 */ /* 0x000fe40007f1e0ff */
[CC--:B------:R-:W-:Y:S01]  /*d470*/  ISETP.GE.AND P3, PT, R24.reuse, R191.reuse, PT ;  /* 0x000000bf1800720c */ /* 0x0c0fe20003f66270 */
[C---:B-1----:R-:W-:Y:S01]  /*d480*/  VIADD R6, R24.reuse, 0x10 ;  /* 0x0000001018067836 */ /* 0x042fe20000000000 */
[----:B------:R-:W-:Y:S01]  /*d490*/  MOV R25, RZ ;  /* 0x000000ff00197202 */ /* 0x000fe20000000f00 */
[----:B------:R-:W-:Y:S01]  /*d4a0*/  IMAD.X R19, RZ, RZ, R23, P0 ;  /* 0x000000ffff137224 */ /* 0x000fe200000e0617 */
[C---:B------:R-:W-:Y:S01]  /*d4b0*/  IADD3 R2, PT, PT, R24.reuse, 0x30, RZ ;  /* 0x0000003018027810 */ /* 0x040fe20007ffe0ff */
[----:B------:R-:W-:Y:S01]  /*d4c0*/  VIADD R4, R24, 0x20 ;  /* 0x0000002018047836 */ /* 0x000fe20000000000 */
[-C--:B------:R-:W-:Y:S01]  /*d4d0*/  ISETP.GE.AND P2, PT, R6, R191.reuse, PT ;  /* 0x000000bf0600720c */ /* 0x080fe20003f46270 */
[----:B------:R1:W4:Y:S01]  /*d4e0*/  LDS.128 R20, [R17] ;  /* 0x0000000011147984 */ /* 0x0003220000000c00 */
[-C--:B------:R-:W-:Y:S01]  /*d4f0*/  ISETP.GE.AND P0, PT, R2, R191.reuse, PT ;  /* 0x000000bf0200720c */ /* 0x080fe20003f06270 */
[----:B------:R-:W-:Y:S01]  /*d500*/  IMAD.WIDE.U32 R24, R0, 0x40, R24 ;  /* 0x0000004000187825 */ /* 0x000fe200078e0018 */
[----:B------:R-:W-:-:S02]  /*d510*/  ISETP.GE.AND P1, PT, R4, R191, PT ;  /* 0x000000bf0400720c */ /* 0x000fc40003f26270 */
[----:B------:R1:W1:Y:S01]  /*d520*/  LDS.128 R4, [R17+0x4000] ;  /* 0x0040000011047984 */ /* 0x0002620000000c00 */
[----:B--2---:R-:W-:-:S04]  /*d530*/  IMAD.WIDE.U32 R18, R13, UR4, R18 ;  /* 0x000000040d127c25 */ /* 0x004fc8000f8e0012 */
        /* <DEDUP_REMOVED lines=14> */
[----:B------:R3:W-:Y:S02]  /*d620*/  STG.E.128 desc[UR10][R2.64+0x100], R4 ;  /* 0x0001000402007986 */ /* 0x0007e4000c101d0a */
.L_x_1386:
[----:B------:R-:W-:Y:S05]  /*d630*/  BSYNC.RECONVERGENT B0 ;  /* 0x0000000000007941 */ /* 0x000fea0003800200 */
.L_x_1385:
[----:B---34-:R3:W4:Y:S01]  /*d640*/  LDS.128 R20, [R17+0x800] ;  /* 0x0008000011147984 */ /* 0x0187220000000c00 */
[----:B------:R-:W-:Y:S03]  /*d650*/  BSSY.RECONVERGENT B0, `(.L_x_1387) ;  /* 0x0000013000007945 */ /* 0x000fe60003800200 */
[----:B-1----:R3:W1:Y:S04]  /*d660*/  LDS.128 R12, [R17+0x2800] ;  /* 0x00280000110c7984 */ /* 0x0026680000000c00 */
        /* <DEDUP_REMOVED lines=14> */
[----:B----4-:R2:W-:Y:S04]  /*d750*/  STG.E.128 desc[UR10][R2.64], R20 ;  /* 0x0000001402007986 */ /* 0x0105e8000c101d0a */
[----:B-1----:R2:W-:Y:S04]  /*d760*/  STG.E.128 desc[UR10][R2.64+0x80], R12 ;  /* 0x0000800c02007986 */ /* 0x0025e8000c101d0a */
[----:B------:R2:W-:Y:S02]  /*d770*/  STG.E.128 desc[UR10][R2.64+0x100], R4 ;  /* 0x0001000402007986 */ /* 0x0005e4000c101d0a */
.L_x_1388:
[----:B------:R-:W-:Y:S05]  /*d780*/  BSYNC.RECONVERGENT B0 ;  /* 0x0000000000007941 */ /* 0x000fea0003800200 */
.L_x_1387:
[----:B--2-4-:R2:W4:Y:S01]  /*d790*/  LDS.128 R20, [R17+0x1000] ;  /* 0x0010000011147984 */ /* 0x0145220000000c00 */
        /* <DEDUP_REMOVED lines=19> */
.L_x_1390:
[----:B------:R-:W-:Y:S05]  /*d8d0*/  BSYNC.RECONVERGENT B0 ;  /* 0x0000000000007941 */ /* 0x000fea0003800200 */
.L_x_1389:
[----:B-1-3--:R1:W3:Y:S04]  /*d8e0*/  LDS.128 R4, [R17+0x3800] ;  /* 0x0038000011047984 */ /* 0x00a2e80000000c00 */
[----:B------:R1:W1:Y:S01]  /*d8f0*/  LDS.128 R12, [R17+0x5800] ;  /* 0x00580000110c7984 */ /* 0x0002620000000c00 */
[----:B------:R-:W-:Y:S05]  /*d900*/  @P0 EXIT ;  /* 0x000000000000094d */ /* 0x000fea0003800000 */
[----:B------:R-:W5:Y:S01]  /*d910*/  LDCU.64 UR6, c[0x0][0x408] ;  /* 0x00008100ff0677ac */ /* 0x000f620008000a00 */
[----:B------:R-:W-:Y:S01]  /*d920*/  IADD3 R0, P0, PT, R24, 0x30, RZ ;  /* 0x0000003018007810 */ /* 0x000fe20007f1e0ff */
[----:B------:R-:W-:Y:S01]  /*d930*/  IMAD.MOV.U32 R16, RZ, RZ, R18 ;  /* 0x000000ffff107224 */ /* 0x000fe200078e0012 */
[----:B-12---:R-:W-:Y:S01]  /*d940*/  MOV R17, R27 ;  /* 0x0000001b00117202 */ /* 0x006fe20000000f00 */
        /* <DEDUP_REMOVED lines=10> */
[----:B------:R-:W-:Y:S01]  /*d9f0*/  STG.E.128 desc[UR10][R2.64+0x100], R12 ;  /* 0x0001000c02007986 */ /* 0x000fe2000c101d0a */
[----:B------:R-:W-:Y:S05]  /*da00*/  EXIT ;  /* 0x000000000000794d */ /* 0x000fea0003800000 */
.L_x_1391:
        /* <DEDUP_REMOVED lines=15> */
.L_x_1824:


//--------------------- .text._ZN5flash16flash_fwd_kernelI23Flash_fwd_kernel_traitsILi192ELi64ELi64ELi4ELb0ELb0EN7cutlass6half_tE19Flash_kernel_traitsILi192ELi64ELi64ELi4ES3_EELb1ELb0ELb1ELb1ELb0ELb0ELb0ELb0EEEvNS_16Flash_fwd_paramsE --------------------------
	.section	.text._ZN5flash16flash_fwd_kernelI23Flash_fwd_kernel_traitsILi192ELi64ELi64ELi4ELb0ELb0EN7cutlass6half_tE19Flash_kernel_traitsILi192ELi64ELi64ELi4ES3_EELb1ELb0ELb1ELb1ELb0ELb0ELb0ELb0EEEvNS_16Flash_fwd_paramsE,"ax",@progbits
	.align	128
        .global         _ZN5flash16flash_fwd_kernelI23Flash_fwd_kernel_traitsILi192ELi64ELi64ELi4ELb0ELb0EN7cutlass6half_tE19Flash_kernel_traitsILi192ELi64ELi64ELi4ES3_EELb1ELb0ELb1ELb1ELb0ELb0ELb0ELb0EEEvNS_16Flash_fwd_paramsE
        .type           _ZN5flash16flash_fwd_kernelI23Flash_fwd_kernel_traitsILi192ELi64ELi64ELi4ELb0ELb0EN7cutlass6half_tE19Flash_kernel_traitsILi192ELi64ELi64ELi4ES3_EELb1ELb0ELb1ELb1ELb0ELb0ELb0ELb0EEEvNS_16Flash_fwd_paramsE,@function
        .size           _ZN5flash16flash_fwd_kernelI23Flash_fwd_kernel_traitsILi192ELi64ELi64ELi4ELb0ELb0EN7cutlass6half_tE19Flash_kernel_traitsILi192ELi64ELi64ELi4ES3_EELb1ELb0ELb1ELb1ELb0ELb0ELb0ELb0EEEvNS_16Flash_fwd_paramsE,(.L_x_1825 - _ZN5flash16flash_fwd_kernelI23Flash_fwd_kernel_traitsILi192ELi64ELi64ELi4ELb0ELb0EN7cutlass6half_tE19Flash_kernel_traitsILi192ELi64ELi64ELi4ES3_EELb1ELb0ELb1ELb1ELb0ELb0ELb0ELb0EEEvNS_16Flash_fwd_paramsE)
        .other          _ZN5flash16flash_fwd_kernelI23Flash_fwd_kernel_traitsILi192ELi64ELi64ELi4ELb0ELb0EN7cutlass6half_tE19Flash_kernel_traitsILi192ELi64ELi64ELi4ES3_EELb1ELb0ELb1ELb1ELb0ELb0ELb0ELb0EEEvNS_16Flash_fwd_paramsE,@"STO_CUDA_ENTRY STV_DEFAULT"
_ZN5flash16flash_fwd_kernelI23Flash_fwd_kernel_traitsILi192ELi64ELi64ELi4ELb0ELb0EN7cutlass6half_tE19Flash_kernel_traitsILi192ELi64ELi64ELi4ES3_EELb1ELb0ELb1ELb1ELb0ELb0ELb0ELb0EEEvNS_16Flash_fwd_paramsE:
.text._ZN5flash16flash_fwd_kernelI23Flash_fwd_kernel_traitsILi192ELi64ELi64ELi4ELb0ELb0EN7cutlass6half_tE19Flash_kernel_traitsILi192ELi64ELi64ELi4ES3_EELb1ELb0ELb1ELb1ELb0ELb0ELb0ELb0EEEvNS_16Flash_fwd_paramsE:
[----:B------:R-:W-:Y:S01]  /*0000*/  LDC R1, c[0x0][0x37c] ;  /* 0x0000df00ff017b82 */ /* 0x000fe20000000800 */
[----:B------:R-:W1:Y:S07]  /*0010*/  LDCU.U8 UR4, c[0x0][0x524] ;  /* 0x0000a480ff0477ac */ /* 0x000e6e0008000000 */
[----:B------:R-:W2:Y:S01]  /*0020*/  LDC R8, c[0x0][0x518] ;  /* 0x00014600ff087b82 */ /* 0x000ea20000000800 */
[----:B------:R-:W3:Y:S01]  /*0030*/  LDCU.64 UR16, c[0x0][0x510] ;  /* 0x0000a200ff1077ac */ /* 0x000ee20008000a00 */
[----:B------:R-:W4:Y:S06]  /*0040*/  LDCU.64 UR14, c[0x0][0x358] ;  /* 0x00006b00ff0e77ac */ /* 0x000f2c0008000a00 */
[----:B------:R-:W2:Y:S01]  /*0050*/  LDC R9, c[0x0][0x51c] ;  /* 0x00014700ff097b82 */ /* 0x000ea20000000800 */
[----:B------:R-:W2:Y:S01]  /*0060*/  S2R R10, SR_CTAID.Y ;  /* 0x00000000000a7919 */ /* 0x000ea20000002600 */
[----:B------:R-:W2:Y:S01]  /*0070*/  LDCU.64 UR6, c[0x0][0x470] ;  /* 0x00008e00ff0677ac */ /* 0x000ea20008000a00 */
[----:B-1----:R-:W-:Y:S01]  /*0080*/  ISETP.NE.AND P3, PT, RZ, UR4, PT ;  /* 0x00000004ff007c0c */ /* 0x002fe2000bf65270 */
[----:B------:R-:W1:Y:S01]  /*0090*/  S2R R12, SR_CTAID.Z ;  /* 0x00000000000c7919 */ /* 0x000e620000002700 */
[----:B------:R-:W1:Y:S01]  /*00a0*/  S2R R178, SR_TID.X ;  /* 0x0000000000b27919 */ /* 0x000e620000002100 */
[----:B---3--:R-:W-:-:S02]  /*00b0*/  IMAD.U32 R14, RZ, RZ, UR16 ;  /* 0x00000010ff0e7e24 */ /* 0x008fc4000f8e00ff */
[----:B------:R-:W1:Y:S01]  /*00c0*/  S2UR UR8, SR_CTAID.X ;  /* 0x00000000000879c3 */ /* 0x000e620000002500 */
[----:B------:R-:W-:Y:S01]  /*00d0*/  IMAD.U32 R15, RZ, RZ, UR17 ;  /* 0x00000011ff0f7e24 */ /* 0x000fe2000f8e00ff */
[----:B------:R-:W3:Y:S06]  /*00e0*/  LDCU.64 UR4, c[0x0][0x460] ;  /* 0x00008c00ff0477ac */ /* 0x000eec0008000a00 */
[----:B----4-:R-:W4:Y:S01]  /*00f0*/  @P3 LDG.E.64 R14, desc[UR14][R14.64] ;  /* 0x0000000e0e0e3981 */ /* 0x010f22000c1e1b00 */
[----:B------:R-:W4:Y:S03]  /*0100*/  @P3 LDC R0, c[0x0][0x520] ;  /* 0x00014800ff003b82 */ /* 0x000f260000000800 */
[----:B--2---:R-:W2:Y:S01]  /*0110*/  @P3 LDG.E.64 R6, desc[UR14][R8.64] ;  /* 0x0000000e08063981 */ /* 0x004ea2000c1e1b00 */
[----:B------:R-:W-:Y:S01]  /*0120*/  IMAD.MOV.U32 R206, RZ, RZ, -0x1 ;  /* 0xffffffffffce7424 */ /* 0x000fe200078e00ff */
[----:B---3--:R-:W-:-:S02]  /*0130*/  ISETP.NE.U32.AND P0, PT, RZ, UR4, PT ;  /* 0x00000004ff007c0c */ /* 0x008fc4000bf05070 */
[----:B------:R-:W-:Y:S02]  /*0140*/  ISETP.NE.U32.AND P2, PT, RZ, UR4, PT ;  /* 0x00000004ff007c0c */ /* 0x000fe4000bf45070 */
[----:B------:R-:W-:Y:S02]  /*0150*/  ISETP.NE.AND.EX P0, PT, RZ, UR5, PT, P0 ;  /* 0x00000005ff007c0c */ /* 0x000fe4000bf05300 */
[----:B-1----:R-:W-:Y:S02]  /*0160*/  LOP3.LUT R3, R12, UR8, R10, 0xfe, !PT ;  /* 0x000000080c037c12 */ /* 0x002fe4000f8efe0a */
[----:B------:R-:W-:Y:S01]  /*0170*/  ISETP.NE.AND.EX P2, PT, RZ, UR5, PT, P2 ;  /* 0x00000005ff007c0c */ /* 0x000fe2000bf45320 */
[----:B------:R-:W1:Y:S01]  /*0180*/  LDCU.64 UR4, c[0x0][0x478] ;  /* 0x00008f00ff0477ac */ /* 0x000e620008000a00 */
[----:B------:R-:W-:Y:S02]  /*0190*/  LOP3.LUT P4, RZ, R3, R178, RZ, 0xfc, !PT ;  /* 0x000000b203ff7212 */ /* 0x000fe4000788fcff */
[----:B------:R-:W3:Y:S05]  /*01a0*/  LDC.64 R2, c[0x0][0x460] ;  /* 0x00011800ff027b82 */ /* 0x000eea0000000a00 */
[----:B------:R-:W-:Y:S01]  /*01b0*/  VOTEU.ANY UP0, P0 ;  /* 0x0000000000ff7886 */ /* 0x000fe20000000100 */
[----:B------:R-:W-:-:S05]  /*01c0*/  PLOP3.LUT P0, PT, PT, PT, UP0, 0x80, 0x8 ;  /* 0x000000000008781c */ /* 0x000fca0003f0f008 */
[----:B------:R-:W1:Y:S01]  /*01d0*/  @!P4 LDC.64 R4, c[0x0][0x528] ;  /* 0x00014a00ff04cb82 */ /* 0x000e620000000a00 */
[----:B---3--:R-:W-:Y:S01]  /*01e0*/  IMAD.WIDE.U32 R18, R10, 0x4, R2 ;  /* 0x000000040a127825 */ /* 0x008fe200078e0002 */
[----:B----4-:R-:W-:Y:S02]  /*01f0*/  @P3 R2UR UR16, R14 ;  /* 0x000000000e1032ca */ /* 0x010fe400000e0000 */
[----:B------:R-:W-:Y:S02]  /*0200*/  @P3 R2UR UR17, R15 ;  /* 0x000000000f1132ca */ /* 0x000fe400000e0000 */
[----:B--2---:R-:W-:-:S05]  /*0210*/  @P3 IADD3 R8, P1, PT, R6, R0, RZ ;  /* 0x0000000006083210 */ /* 0x004fca0007f3e0ff */
[----:B------:R-:W-:-:S04]  /*0220*/  @P3 IMAD.X R9, RZ, RZ, R7, P1 ;  /* 0x000000ffff093224 */ /* 0x000fc800008e0607 */
[----:B------:R-:W-:Y:S01]  /*0230*/  IMAD.U32 R16, RZ, RZ, UR16 ;  /* 0x00000010ff107e24 */ /* 0x000fe2000f8e00ff */
[----:B-1----:R-:W-:Y:S01]  /*0240*/  @!P4 STG.E.64 desc[UR14][R4.64+0x8], R8 ;  /* 0x000008080400c986 */ /* 0x002fe2000c101b0e */
[----:B------:R-:W-:-:S05]  /*0250*/  IMAD.U32 R17, RZ, RZ, UR17 ;  /* 0x00000011ff117e24 */ /* 0x000fca000f8e00ff */
[----:B------:R1:W-:Y:S04]  /*0260*/  @!P4 STG.E.64 desc[UR14][R4.64], R16 ;  /* 0x000000100400c986 */ /* 0x0003e8000c101b0e */
[----:B------:R-:W2:Y:S04]  /*0270*/  @P2 LDG.E R206, desc[UR14][R18.64] ;  /* 0x0000000e12ce2981 */ /* 0x000ea8000c1e1900 */
[----:B------:R3:W2:Y:S01]  /*0280*/  @P0 LDG.E R11, desc[UR14][R18.64+0x4] ;  /* 0x0000040e120b0981 */ /* 0x0006a2000c1e1900 */
[----:B------:R-:W-:Y:S01]  /*0290*/  ISETP.NE.U32.AND P4, PT, RZ, UR6, PT ;  /* 0x00000006ff007c0c */ /* 0x000fe2000bf85070 */
[----:B------:R-:W-:Y:S01]  /*02a0*/  IMAD.SHL.U32 R15, R10, 0x4, RZ ;  /* 0x000000040a0f7824 */ /* 0x000fe200078e00ff */
[----:B------:R-:W-:Y:S01]  /*02b0*/  ISETP.NE.U32.AND P2, PT, RZ, UR4, PT ;  /* 0x00000004ff007c0c */ /* 0x000fe2000bf45070 */
[----:B------:R-:W-:Y:S01]  /*02c0*/  IMAD.MOV.U32 R7, RZ, RZ, RZ ;  /* 0x000000ffff077224 */ /* 0x000fe200078e00ff */
[----:B------:R-:W-:-:S02]  /*02d0*/  ISETP.NE.AND.EX P4, PT, RZ, UR7, PT, P4 ;  /* 0x00000007ff007c0c */ /* 0x000fc4000bf85340 */
[----:B------:R-:W-:Y:S02]  /*02e0*/  ISETP.NE.AND.EX P2, PT, RZ, UR5, PT, P2 ;  /* 0x00000005ff007c0c */ /* 0x000fe4000bf45320 */
[----:B------:R-:W-:-:S09]  /*02f0*/  SHF.R.U32.HI R0, RZ, 0x1e, R10 ;  /* 0x0000001eff007819 */ /* 0x000fd2000001160a */
[C---:B------:R-:W-:Y:S02]  /*0300*/  @P4 IADD3 R2, P3, PT, R15.reuse, UR6, RZ ;  /* 0x000000060f024c10 */ /* 0x040fe4000ff7e0ff */
[----:B------:R-:W-:Y:S01]  /*0310*/  @P2 IADD3 R82, P1, PT, R15, UR4, RZ ;  /* 0x000000040f522c10 */ /* 0x000fe2000ff3e0ff */
[----:B-1----:R-:W1:Y:S01]  /*0320*/  LDC.64 R4, c[0x0][0x468] ;  /* 0x00011a00ff047b82 */ /* 0x002e620000000a00 */
[C---:B------:R-:W-:Y:S02]  /*0330*/  @P4 IADD3.X R3, PT, PT, R0.reuse, UR7, RZ, P3, !PT ;  /* 0x0000000700034c10 */ /* 0x040fe40009ffe4ff */
[----:B------:R-:W-:-:S03]  /*0340*/  @P2 IADD3.X R83, PT, PT, R0, UR5, RZ, P1, !PT ;  /* 0x0000000500532c10 */ /* 0x000fc60008ffe4ff */
[----:B------:R4:W2:Y:S04]  /*0350*/  @P4 LDG.E R7, desc[UR14][R2.64] ;  /* 0x0000000e02074981 */ /* 0x0008a8000c1e1900 */
[----:B------:R-:W2:Y:S01]  /*0360*/  @P2 LDG.E R82, desc[UR14][R82.64] ;  /* 0x0000000e52522981 */ /* 0x000ea2000c1e1900 */
[----:B------:R-:W4:Y:S01]  /*0370*/  LDCU.U8 UR4, c[0x0][0x532] ;  /* 0x0000a640ff0477ac */ /* 0x000f220008000000 */
[----:B---3--:R-:W-:Y:S01]  /*0380*/  IMAD.MOV.U32 R18, RZ, RZ, -0x1 ;  /* 0xffffffffff127424 */ /* 0x008fe200078e00ff */
[----:B-1----:R-:W-:Y:S02]  /*0390*/  ISETP.EQ.U32.AND P3, PT, R4, RZ, PT ;  /* 0x000000ff0400720c */ /* 0x002fe40003f62070 */
[----:B------:R-:W-:Y:S02]  /*03a0*/  IADD3 R14, P1, PT, R15, R4, RZ ;  /* 0x000000040f0e7210 */ /* 0x000fe40007f3e0ff */
[----:B----4-:R-:W-:Y:S01]  /*03b0*/  ISETP.NE.AND P4, PT, RZ, UR4, PT ;  /* 0x00000004ff007c0c */ /* 0x010fe2000bf85270 */
[----:B------:R-:W1:Y:S02]  /*03c0*/  @!P2 LDC.64 R2, c[0x0][0x488] ;  /* 0x00012200ff02ab82 */ /* 0x000e640000000a00 */
[----:B------:R-:W-:Y:S01]  /*03d0*/  IMAD.X R15, R0, 0x1, R5, P1 ;  /* 0x00000001000f7824 */ /* 0x000fe200008e0605 */
[----:B------:R-:W-:Y:S01]  /*03e0*/  ISETP.EQ.OR.EX P3, PT, R5, RZ, !P4, P3 ;  /* 0x000000ff0500720c */ /* 0x000fe20006762730 */
[----:B------:R-:W3:-:S12]  /*03f0*/  @!UP0 LDCU UR12, c[0x0][0x434] ;  /* 0x00008680ff0c87ac */ /* 0x000ed80008000800 */
[----:B------:R4:W5:Y:S01]  /*0400*/  @!P3 LDG.E R18, desc[UR14][R14.64] ;  /* 0x0000000e0e12b981 */ /* 0x000962000c1e1900 */
[----:B------:R-:W-:Y:S01]  /*0410*/  ISETP.NE.U32.AND P3, PT, R4, RZ, PT ;  /* 0x000000ff0400720c */ /* 0x000fe20003f65070 */
[----:B------:R-:W-:-:S03]  /*0420*/  USHF.L.U32 UR18, UR8, 0x6, URZ ;  /* 0x0000000608127899 */ /* 0x000fc600080006ff */
[----:B------:R-:W-:Y:S02]  /*0430*/  ISETP.NE.AND.EX P3, PT, R5, RZ, PT, P3 ;  /* 0x000000ff0500720c */ /* 0x000fe40003f65330 */
[----:B-1----:R-:W-:-:S04]  /*0440*/  @!P2 ISETP.NE.U32.AND P1, PT, R2, RZ, PT ;  /* 0x000000ff0200a20c */ /* 0x002fc80003f25070 */
[----:B------:R-:W-:-:S07]  /*0450*/  @!P2 ISETP.NE.AND.EX P1, PT, R3, RZ, PT, P1 ;  /* 0x000000ff0300a20c */ /* 0x000fce0003f25310 */
[----:B------:R-:W1:Y:S01]  /*0460*/  @!P3 LDC R3, c[0x0][0x438] ;  /* 0x00010e00ff03bb82 */ /* 0x000e620000000800 */
[----:B--2---:R-:W-:-:S05]  /*0470*/  @P0 IMAD.IADD R0, R11, 0x1, -R206 ;  /* 0x000000010b000824 */ /* 0x004fca00078e0ace */
[----:B------:R-:W-:Y:S02]  /*0480*/  @P0 R2UR UR4, R0 ;  /* 0x00000000000402ca */ /* 0x000fe400000e0000 */
[----:B------:R-:W2:Y:S11]  /*0490*/  @!P2 LDC R0, c[0x0][0x43c] ;  /* 0x00010f00ff00ab82 */ /* 0x000eb60000000800 */
[----:B---3--:R-:W-:-:S02]  /*04a0*/  @UP0 UMOV UR12, UR4 ;  /* 0x00000004000c0c82 */ /* 0x008fc40008000000 */
[----:B------:R-:W-:-:S06]  /*04b0*/  UISETP.GT.AND UP0, UPT, UR12, UR18, UPT ;  /* 0x000000120c00728c */ /* 0x000fcc000bf04270 */
[----:B------:R-:W-:Y:S02]  /*04c0*/  PLOP3.LUT P0, PT, PT, PT, UP0, 0x80, 0x8 ;  /* 0x000000000008781c */ /* 0x000fe40003f0f008 */
[----:B--2---:R-:W-:Y:S01]  /*04d0*/  @!P2 SEL R0, R0, RZ, P1 ;  /* 0x000000ff0000a207 */ /* 0x004fe20000800000 */
[----:B------:R-:W-:Y:S01]  /*04e0*/  @P2 IMAD.IADD R82, R82, 0x1, -R7 ;  /* 0x0000000152522824 */ /* 0x000fe200078e0a07 */
[----:B-1--4-:R-:W-:Y:S09]  /*04f0*/  @!P3 BRA `(.L_x_1392) ;  /* 0x00000000000cb947 */ /* 0x012ff20003800000 */
[----:B------:R-:W2:Y:S02]  /*0500*/  @P4 LDG.E R3, desc[UR14][R14.64+0x4] ;  /* 0x0000040e0e034981 */ /* 0x000ea4000c1e1900 */
[----:B--2--5:R-:W-:-:S06]  /*0510*/  @P4 IADD3 R3, PT, PT, R3, -R18, RZ ;  /* 0x8000001203034210 */ /* 0x024fcc0007ffe0ff */
[----:B------:R1:W5:Y:S02]  /*0520*/  @!P4 LDG.E R3, desc[UR14][R14.64] ;  /* 0x0000000e0e03c981 */ /* 0x000364000c1e1900 */
.L_x_1392:
[----:B-----5:R-:W-:Y:S01]  /*0530*/  @!P2 IADD3 R82, PT, PT, R0, R3, -R7 ;  /* 0x000000030052a210 */ /* 0x020fe20007ffe807 */
[----:B------:R-:W-:Y:S06]  /*0540*/  @!P0 EXIT ;  /* 0x000000000000894d */ /* 0x000fec0003800000 */
[----:B------:R-:W2:Y:S01]  /*0550*/  LDC R83, c[0x0][0x504] ;  /* 0x00014100ff537b82 */ /* 0x000ea20000000800 */
[----:B------:R-:W-:-:S05]  /*0560*/  VIADD R0, R82, 0x3f ;  /* 0x0000003f52007836 */ /* 0x000fca0000000000 */
[----:B------:R-:W-:Y:S02]  /*0570*/  R2UR UR5, R0 ;  /* 0x00000000000572ca */ /* 0x000fe400000e0000 */
[----:B------:R-:W3:Y:S11]  /*0580*/  LDC R85, c[0x0][0x508] ;  /* 0x00014200ff557b82 */ /* 0x000ef60000000800 */
[----:B------:R-:W-:Y:S01]  /*0590*/  UIADD3 UR4, UPT, UPT, UR5, UR18, -UR12 ;  /* 0x0000001205047290 */ /* 0x000fe2000fffe80c */
[----:B------:R-:W-:-:S02]  /*05a0*/  IMAD.U32 R2, RZ, RZ, UR5 ;  /* 0x00000005ff027e24 */ /* 0x000fc4000f8e00ff */
[----:B--2---:R-:W-:-:S03]  /*05b0*/  VIADD R83, R83, UR12 ;  /* 0x0000000c53537c36 */ /* 0x004fc60008000000 */
[----:B------:R-:W-:Y:S01]  /*05c0*/  SHF.R.S32.HI R2, RZ, 0x1f, R2 ;  /* 0x0000001fff027819 */ /* 0x000fe20000011402 */
[----:B------:R-:W-:Y:S01]  /*05d0*/  IMAD.U32 R0, RZ, RZ, UR4 ;  /* 0x00000004ff007e24 */ /* 0x000fe2000f8e00ff */
[----:B------:R-:W-:Y:S02]  /*05e0*/  IADD3 R5, PT, PT, -R83, UR18, R82 ;  /* 0x0000001253057c10 */ /* 0x000fe4000fffe152 */
[----:B------:R-:W-:Y:S02]  /*05f0*/  LEA.HI R2, R2, UR5, RZ, 0x6 ;  /* 0x0000000502027c11 */ /* 0x000fe4000f8f30ff */
[----:B---3--:R-:W-:Y:S02]  /*0600*/  IADD3 R3, PT, PT, R0, 0x40, R85 ;  /* 0x0000004000037810 */ /* 0x008fe40007ffe055 */
[----:B------:R-:W-:Y:S02]  /*0610*/  SHF.R.S32.HI R4, RZ, 0x1f, R5 ;  /* 0x0000001fff047819 */ /* 0x000fe40000011405 */
[----:B------:R-:W-:-:S02]  /*0620*/  SHF.R.S32.HI R0, RZ, 0x1f, R3 ;  /* 0x0000001fff007819 */ /* 0x000fc40000011403 */
[----:B------:R-:W-:Y:S02]  /*0630*/  LEA.HI R4, R4, R5, RZ, 0x6 ;  /* 0x0000000504047211 */ /* 0x000fe400078f30ff */
[----:B------:R-:W-:Y:S02]  /*0640*/  LEA.HI R0, R0, R3, RZ, 0x6 ;  /* 0x0000000300007211 */ /* 0x000fe400078f30ff */
[----:B------:R-:W-:Y:S02]  /*0650*/  SHF.R.S32.HI R2, RZ, 0x6, R2 ;  /* 0x00000006ff027819 */ /* 0x000fe40000011402 */
[----:B------:R-:W-:Y:S02]  /*0660*/  SHF.R.S32.HI R4, RZ, 0x6, R4 ;  /* 0x00000006ff047819 */ /* 0x000fe40000011404 */
[----:B------:R-:W-:Y:S02]  /*0670*/  SHF.R.S32.HI R3, RZ, 0x6, R0 ;  /* 0x00000006ff037819 */ /* 0x000fe40000011400 */
[----:B------:R-:W-:-:S02]  /*0680*/  VIMNMX R205, PT, PT, RZ, R4, !PT ;  /* 0x00000004ffcd7248 */ /* 0x000fc40007fe0100 */
[----:B------:R-:W-:-:S04]  /*0690*/  VIMNMX R0, PT, PT, R2, R3, PT ;  /* 0x0000000302007248 */ /* 0x000fc80003fe0100 */
[----:B------:R-:W-:-:S13]  /*06a0*/  ISETP.GT.AND P0, PT, R0, R205, PT ;  /* 0x000000cd0000720c */ /* 0x000fda0003f04270 */
[----:B------:R-:W-:Y:S05]  /*06b0*/  @P0 BRA `(.L_x_1393) ;  /* 0x0000000c00100947 */ /* 0x000fea0003800000 */
[----:B------:R-:W-:Y:S01]  /*06c0*/  ISETP.NE.AND P1, PT, R206, -0x1, PT ;  /* 0xffffffffce00780c */ /* 0x000fe20003f25270 */
[----:B------:R-:W2:Y:S01]  /*06d0*/  LDC.U8 R0, c[0x0][0x549] ;  /* 0x00015240ff007b82 */ /* 0x000ea20000000000 */
[----:B------:R-:W3:Y:S11]  /*06e0*/  S2R R23, SR_CTAID.X ;  /* 0x0000000000177919 */ /* 0x000ef60000002500 */
[----:B------:R-:W4:Y:S08]  /*06f0*/  @!P1 LDC.64 R2, c[0x0][0x400] ;  /* 0x00010000ff029b82 */ /* 0x000f300000000a00 */
[----:B------:R-:W5:Y:S01]  /*0700*/  @P1 LDC.64 R6, c[0x0][0x408] ;  /* 0x00010200ff061b82 */ /* 0x000f620000000a00 */
[----:B--2---:R-:W-:-:S02]  /*0710*/  ISETP.NE.AND P6, PT, R0, RZ, PT ;  /* 0x000000ff0000720c */ /* 0x004fc40003fc5270 */
[----:B------:R-:W-:-:S04]  /*0720*/  SHF.L.U32 R0, R178, 0x3, RZ ;  /* 0x00000003b2007819 */ /* 0x000fc800000006ff */
[----:B------:R-:W-:Y:S01]  /*0730*/  LOP3.LUT R0, R0, 0x38, RZ, 0xc0, !PT ;  /* 0x0000003800007812 */ /* 0x000fe200078ec0ff */
[----:B----4-:R-:W-:-:S06]  /*0740*/  @!P1 IMAD.WIDE.U32 R8, R10, R2, RZ ;  /* 0x000000020a089225 */ /* 0x010fcc00078e00ff */
[----:B------:R-:W2:Y:S01]  /*0750*/  @P6 LDC.64 R4, c[0x0][0x430] ;  /* 0x00010c00ff046b82 */ /* 0x000ea20000000a00 */
[----:B------:R-:W-:Y:S01]  /*0760*/  @!P1 IMAD R9, R10, R3, R9 ;  /* 0x000000030a099224 */ /* 0x000fe200078e0209 */
[----:B------:R-:W-:Y:S02]  /*0770*/  @!P1 MOV R11, R8 ;  /* 0x00000008000b9202 */ /* 0x000fe40000000f00 */
[----:B------:R-:W-:Y:S01]  /*0780*/  @P6 MOV R3, 0x1 ;  /* 0x0000000100036802 */ /* 0x000fe20000000f00 */
[----:B-----5:R-:W-:-:S03]  /*0790*/  @P1 IMAD.WIDE.U32 R16, R206, R6, RZ ;  /* 0x00000006ce101225 */ /* 0x020fc600078e00ff */
[----:B------:R-:W4:Y:S08]  /*07a0*/  LDC.U8 R8, c[0x0][0x548] ;  /* 0x00015200ff087b82 */ /* 0x000f300000000000 */
[----:B------:R-:W1:Y:S01]  /*07b0*/  @P6 LDC R2, c[0x0][0x430] ;  /* 0x00010c00ff026b82 */ /* 0x000e620000000800 */
[----:B--2---:R-:W-:Y:S01]  /*07c0*/  @P6 IMAD R5, R4, R5, RZ ;  /* 0x0000000504056224 */ /* 0x004fe200078e02ff */
[----:B---3--:R-:W-:Y:S06]  /*07d0*/  @P6 BRA `(.L_x_1394) ;  /* 0x0000000000286947 */ /* 0x008fec0003800000 */
[----:B----4-:R-:W-:Y:S01]  /*07e0*/  ISETP.NE.AND P0, PT, R8, RZ, PT ;  /* 0x000000ff0800720c */ /* 0x010fe20003f05270 */
[----:B-1----:R-:W1:-:S12]  /*07f0*/  LDC R15, c[0x0][0x3e0] ;  /* 0x0000f800ff0f7b82 */ /* 0x002e580000000800 */
[----:B------:R-:W2:Y:S01]  /*0800*/  @P0 LDC R5, c[0x0][0x454] ;  /* 0x00011500ff050b82 */ /* 0x000ea20000000800 */
[----:B------:R-:W-:Y:S02]  /*0810*/  @P0 MOV R2, 0x1 ;  /* 0x0000000100020802 */ /* 0x000fe40000000f00 */
[----:B------:R-:W-:-:S05]  /*0820*/  @!P0 MOV R2, 0x1 ;  /* 0x0000000100028802 */ /* 0x000fca0000000f00 */
[----:B------:R-:W1:Y:S08]  /*0830*/  @P0 LDC R6, c[0x0][0x454] ;  /* 0x00011500ff060b82 */ /* 0x000e700000000800 */
[----:B------:R-:W3:Y:S08]  /*0840*/  @!P0 LDC R4, c[0x0][0x434] ;  /* 0x00010d00ff048b82 */ /* 0x000ef00000000800 */
[----:B------:R-:W4:Y:S01]  /*0850*/  @!P0 LDC R5, c[0x0][0x434] ;  /* 0x00010d00ff058b82 */ /* 0x000f220000000800 */
[----:B-1----:R-:W-:-:S02]  /*0860*/  @P0 IMAD R3, R6, R15, RZ ;  /* 0x0000000f06030224 */ /* 0x002fc400078e02ff */
[----:B--23--:R-:W-:-:S07]  /*0870*/  @!P0 IMAD R3, R4, R15, RZ ;  /* 0x0000000f04038224 */ /* 0x00cfce00078e02ff */
.L_x_1394:
[----:B------:R-:W2:Y:S01]  /*0880*/  LDCU.64 UR4, c[0x0][0x410] ;  /* 0x00008200ff0477ac */ /* 0x000ea20008000a00 */
[----:B------:R-:W-:Y:S01]  /*0890*/  @P1 IMAD.MOV.U32 R11, RZ, RZ, R16 ;  /* 0x000000ffff0b1224 */ /* 0x000fe200078e0010 */
[----:B------:R-:W-:Y:S01]  /*08a0*/  SHF.R.U32.HI R178, RZ, 0x3, R178 ;  /* 0x00000003ffb27819 */ /* 0x000fe200000116b2 */
[----:B------:R-:W-:Y:S01]  /*08b0*/  @P1 IMAD R9, R206, R7, R17 ;  /* 0x00000007ce091224 */ /* 0x000fe200078e0211 */
[----:B------:R-:W-:Y:S01]  /*08c0*/  UIADD3 UR12, UPT, UPT, -UR18, UR12, URZ ;  /* 0x0000000c120c7290 */ /* 0x000fe2000fffe1ff */
[----:B------:R-:W3:Y:S01]  /*08d0*/  LDC R17, c[0x0][0x434] ;  /* 0x00010d00ff117b82 */ /* 0x000ee20000000800 */
[----:B------:R-:W-:Y:S01]  /*08e0*/  IADD3 R18, P0, PT, R0, R11, RZ ;  /* 0x0000000b00127210 */ /* 0x000fe20007f1e0ff */
[----:B------:R-:W-:Y:S01]  /*08f0*/  IMAD.MOV.U32 R179, RZ, RZ, RZ ;  /* 0x000000ffffb37224 */ /* 0x000fe200078e00ff */
[----:B-1----:R-:W-:Y:S01]  /*0900*/  IADD3 R15, PT, PT, R178, 0x10, RZ ;  /* 0x00000010b20f7810 */ /* 0x002fe20007ffe0ff */
[----:B------:R-:W-:Y:S01]  /*0910*/  IMAD R14, R2, UR18, RZ ;  /* 0x00000012020e7c24 */ /* 0x000fe2000f8e02ff */
[----:B------:R-:W-:Y:S01]  /*0920*/  ISETP.GE.AND P2, PT, R178, UR12, PT ;  /* 0x0000000cb2007c0c */ /* 0x000fe2000bf46270 */
[----:B------:R-:W-:Y:S01]  /*0930*/  IMAD.X R19, RZ, RZ, R9, P0 ;  /* 0x000000ffff137224 */ /* 0x000fe200000e0609 */
[----:B------:R-:W-:Y:S01]  /*0940*/  BSSY.RECONVERGENT B0, `(.L_x_1395) ;  /* 0x000001a000007945 */ /* 0x000fe20003800200 */
[----:B----4-:R-:W-:Y:S01]  /*0950*/  ISETP.NE.AND P6, PT, R8, RZ, !P6 ;  /* 0x000000ff0800720c */ /* 0x010fe200077c5270 */
[----:B------:R-:W-:Y:S01]  /*0960*/  IMAD.WIDE.U32 R22, R23, 0x40, R178 ;  /* 0x0000004017167825 */ /* 0x000fe200078e00b2 */
[----:B------:R-:W-:-:S02]  /*0970*/  ISETP.NE.AND P0, PT, R206, -0x1, PT ;  /* 0xffffffffce00780c */ /* 0x000fc40003f05270 */
[----:B------:R-:W-:Y:S01]  /*0980*/  ISETP.GE.AND P1, PT, R15, UR12, PT ;  /* 0x0000000c0f007c0c */ /* 0x000fe2000bf26270 */
[----:B--2---:R-:W-:Y:S01]  /*0990*/  IMAD.WIDE.U32 R18, R12, UR4, R18 ;  /* 0x000000040c127c25 */ /* 0x004fe2000f8e0012 */
[C---:B------:R-:W-:Y:S02]  /*09a0*/  LOP3.LUT R8, R0.reuse, 0x40, RZ, 0xfc, !PT ;  /* 0x0000004000087812 */ /* 0x040fe400078efcff */
[----:B------:R-:W-:Y:S01]  /*09b0*/  LOP3.LUT R6, R0, 0x80, RZ, 0xfc, !PT ;  /* 0x0000008000067812 */ /* 0x000fe200078efcff */
[----:B------:R-:W-:Y:S01]  /*09c0*/  IMAD R21, R12, UR5, R19 ;  /* 0x000000050c157c24 */ /* 0x000fe2000f8e0213 */
[----:B------:R-:W-:Y:S07]  /*09d0*/  @P2 BRA `(.L_x_1396) ;  /* 0x0000000000402947 */ /* 0x000fee0003800000 */
[----:B------:R-:W1:Y:S01]  /*09e0*/  LDCU.64 UR4, c[0x0][0x408] ;  /* 0x00008100ff0477ac */ /* 0x000e620008000a00 */
[----:B------:R-:W-:Y:S01]  /*09f0*/  IMAD.MOV.U32 R20, RZ, RZ, R18 ;  /* 0x000000ffff147224 */ /* 0x000fe200078e0012 */
[----:B------:R-:W2:Y:S01]  /*0a00*/  LDCU UR8, c[0x0][0x440] ;  /* 0x00008800ff0877ac */ /* 0x000ea20008000800 */
[----:B------:R-:W4:Y:S01]  /*0a10*/  LDCU.64 UR6, c[0x0][0x3f0] ;  /* 0x00007e00ff0677ac */ /* 0x000f220008000a00 */
[----:B-1----:R-:W-:Y:S02]  /*0a20*/  IMAD R7, R23, UR4, RZ ;  /* 0x0000000417077c24 */ /* 0x002fe4000f8e02ff */
        /* <DEDUP_REMOVED lines=11> */
.L_x_1396:
[----:B------:R-:W-:Y:S05]  /*0ae0*/  BSYNC.RECONVERGENT B0 ;  /* 0x0000000000007941 */ /* 0x000fea0003800200 */
.L_x_1395:
[----:B------:R-:W-:Y:S01]  /*0af0*/  BSSY.RECONVERGENT B0, `(.L_x_1397) ;  /* 0x0000019000007945 */ /* 0x000fe20003800200 */
[----:B------:R-:W-:Y:S01]  /*0b00*/  ISETP.NE.AND P5, PT, R0, RZ, PT ;  /* 0x000000ff0000720c */ /* 0x000fe20003fa5270 */
[----:B---3--:R-:W-:Y:S01]  /*0b10*/  IMAD R17, R10, R17, RZ ;  /* 0x000000110a117224 */ /* 0x008fe200078e02ff */
[C---:B------:R-:W-:Y:S02]  /*0b20*/  IADD3 R11, PT, PT, R178.reuse, 0x20, RZ ;  /* 0x00000020b20b7810 */ /* 0x040fe40007ffe0ff */
[----:B------:R-:W-:Y:S01]  /*0b30*/  IADD3 R9, PT, PT, R178, 0x30, RZ ;  /* 0x00000030b2097810 */ /* 0x000fe20007ffe0ff */
[----:B------:R-:W-:Y:S05]  /*0b40*/  @P1 BRA `(.L_x_1398) ;  /* 0x00000000004c1947 */ /* 0x000fea0003800000 */
[----:B------:R-:W2:Y:S01]  /*0b50*/  LDCU.64 UR6, c[0x0][0x408] ;  /* 0x00008100ff0677ac */ /* 0x000ea20008000a00 */
[----:B------:R-:W-:Y:S01]  /*0b60*/  IADD3 R7, P1, PT, R22, 0x10, RZ ;  /* 0x0000001016077810 */ /* 0x000fe20007f3e0ff */
[----:B------:R-:W-:Y:S01]  /*0b70*/  IMAD.MOV.U32 R24, RZ, RZ, R18 ;  /* 0x000000ffff187224 */ /* 0x000fe200078e0012 */
[----:B------:R-:W-:Y:S01]  /*0b80*/  MOV R25, R21 ;  /* 0x0000001500197202 */ /* 0x000fe20000000f00 */
[----:B------:R-:W3:Y:S02]  /*0b90*/  LDCU UR8, c[0x0][0x440] ;  /* 0x00008800ff0877ac */ /* 0x000ee40008000800 */
[----:B------:R-:W-:Y:S01]  /*0ba0*/  IMAD.X R4, RZ, RZ, R23, P1 ;  /* 0x000000ffff047224 */ /* 0x000fe200008e0617 */
[----:B------:R-:W1:Y:S03]  /*0bb0*/  LDCU.64 UR4, c[0x0][0x3f0] ;  /* 0x00007e00ff0477ac */ /* 0x000e660008000a00 */
[----:B--2---:R-:W-:-:S02]  /*0bc0*/  IMAD R4, R4, UR6, RZ ;  /* 0x0000000604047c24 */ /* 0x004fc4000f8e02ff */
        /* <DEDUP_REMOVED lines=11> */
.L_x_1398:
[----:B------:R-:W-:Y:S05]  /*0c80*/  BSYNC.RECONVERGENT B0 ;  /* 0x0000000000007941 */ /* 0x000fea0003800200 */
.L_x_1397:
[----:B------:R-:W-:Y:S01]  /*0c90*/  ISETP.GE.AND P1, PT, R11, UR12, PT ;  /* 0x0000000c0b007c0c */ /* 0x000fe2000bf26270 */
[----:B------:R-:W-:Y:S01]  /*0ca0*/  IMAD R5, R12, R5, RZ ;  /* 0x000000050c057224 */ /* 0x000fe200078e02ff */
[----:B------:R-:W-:Y:S01]  /*0cb0*/  SEL R17, R17, R206, !P0 ;  /* 0x000000ce11117207 */ /* 0x000fe20004000000 */
[----:B------:R-:W-:Y:S01]  /*0cc0*/  BSSY.RECONVERGENT B0, `(.L_x_1399) ;  /* 0x0000018000007945 */ /* 0x000fe20003800200 */
[----:B------:R-:W-:Y:S01]  /*0cd0*/  ISETP.GE.AND P4, PT, R9, UR12, PT ;  /* 0x0000000c09007c0c */ /* 0x000fe2000bf86270 */
[----:B------:R-:W-:Y:S01]  /*0ce0*/  @!P6 IMAD R5, R10, R3, R5 ;  /* 0x000000030a05e224 */ /* 0x000fe200078e0205 */
[----:B------:R-:W-:-:S07]  /*0cf0*/  SHF.R.S32.HI R7, RZ, 0x1f, R17 ;  /* 0x0000001fff077819 */ /* 0x000fce0000011411 */
[----:B------:R-:W-:Y:S05]  /*0d00*/  @P1 BRA `(.L_x_1400) ;  /* 0x00000000004c1947 */ /* 0x000fea0003800000 */
        /* <DEDUP_REMOVED lines=19> */
.L_x_1400:
[----:B------:R-:W-:Y:S05]  /*0e40*/  BSYNC.RECONVERGENT B0 ;  /* 0x0000000000007941 */ /* 0x000fea0003800200 */
.L_x_1399:
[----:B------:R-:W-:Y:S04]  /*0e50*/  BSSY.RECONVERGENT B0, `(.L_x_1401) ;  /* 0x0000015000007945 */ /* 0x000fe80003800200 */
        /* <DEDUP_REMOVED lines=20> */
.L_x_1402:
[----:B------:R-:W-:Y:S05]  /*0fa0*/  BSYNC.RECONVERGENT B0 ;  /* 0x0000000000007941 */ /* 0x000fea0003800200 */
.L_x_1401:
[----:B------:R-:W-:Y:S01]  /*0fb0*/  ISETP.GE.OR P2, PT, R178, UR12, P5 ;  /* 0x0000000cb2007c0c */ /* 0x000fe2000af46670 */
[----:B------:R-:W-:Y:S01]  /*0fc0*/  BSSY.RECONVERGENT B0, `(.L_x_1403) ;  /* 0x0000013000007945 */ /* 0x000fe20003800200 */
[----:B------:R-:W-:Y:S02]  /*0fd0*/  SEL R17, R17, RZ, P6 ;  /* 0x000000ff11117207 */ /* 0x000fe40003000000 */
[----:B------:R-:W-:Y:S02]  /*0fe0*/  SEL R7, R7, RZ, P6 ;  /* 0x000000ff07077207 */ /* 0x000fe40003000000 */
[--C-:B------:R-:W-:Y:S02]  /*0ff0*/  IADD3 R17, P4, P3, R14, R17, R5.reuse ;  /* 0x000000110e117210 */ /* 0x100fe40007b9e005 */
[----:B------:R-:W-:Y:S02]  /*1000*/  SHF.R.S32.HI R14, RZ, 0x1f, R14 ;  /* 0x0000001fff0e7819 */ /* 0x000fe4000001140e */
[----:B------:R-:W-:-:S02]  /*1010*/  SHF.R.S32.HI R5, RZ, 0x1f, R5 ;  /* 0x0000001fff057819 */ /* 0x000fc40000011405 */
[----:B------:R-:W-:Y:S02]  /*1020*/  ISETP.GE.OR P1, PT, R15, UR12, P5 ;  /* 0x0000000c0f007c0c */ /* 0x000fe4000af26670 */
[----:B------:R-:W-:Y:S02]  /*1030*/  ISETP.GE.OR P0, PT, R11, UR12, P5 ;  /* 0x0000000c0b007c0c */ /* 0x000fe4000af06670 */
[----:B------:R-:W-:Y:S02]  /*1040*/  ISETP.GE.OR P5, PT, R9, UR12, P5 ;  /* 0x0000000c09007c0c */ /* 0x000fe4000afa6670 */
[----:B------:R-:W-:Y:S01]  /*1050*/  IADD3.X R5, PT, PT, R14, R7, R5, P4, P3 ;  /* 0x000000070e057210 */ /* 0x000fe200027e6405 */
[----:B------:R-:W-:Y:S10]  /*1060*/  @P2 BRA `(.L_x_1404) ;  /* 0x0000000000202947 */ /* 0x000ff40003800000 */
        /* <DEDUP_REMOVED lines=8> */
.L_x_1404:
[----:B------:R-:W-:Y:S05]  /*10f0*/  BSYNC.RECONVERGENT B0 ;  /* 0x0000000000007941 */ /* 0x000fea0003800200 */
.L_x_1403:
[----:B------:R-:W-:Y:S04]  /*1100*/  BSSY.RECONVERGENT B0, `(.L_x_1405) ;  /* 0x000000a000007945 */ /* 0x000fe80003800200 */
[----:B------:R-:W-:Y:S05]  /*1110*/  @P1 BRA `(.L_x_1406) ;  /* 0x0000000000201947 */ /* 0x000fea0003800000 */
[----:B------:R-:W5:Y:S01]  /*1120*/  LDCU.64 UR4, c[0x0][0x420] ;  /* 0x00008400ff0477ac */ /* 0x000f620008000a00 */
[----:B------:R-:W-:-:S05]  /*1130*/  IMAD R0, R15, R2, RZ ;  /* 0x000000020f007224 */ /* 0x000fca00078e02ff */
[----:B-1----:R-:W-:-:S04]  /*1140*/  IADD3 R3, P1, PT, R0, R17, RZ ;  /* 0x0000001100037210 */ /* 0x002fc80007f3e0ff */
[----:B------:R-:W-:Y:S02]  /*1150*/  LEA.HI.X.SX32 R0, R0, R5, 0x1, P1 ;  /* 0x0000000500007211 */ /* 0x000fe400008f0eff */
[----:B-----5:R-:W-:-:S04]  /*1160*/  LEA R6, P1, R3, UR4, 0x2 ;  /* 0x0000000403067c11 */ /* 0x020fc8000f8210ff */
[----:B------:R-:W-:Y:S01]  /*1170*/  LEA.HI.X R7, R3, UR5, R0, 0x2, P1 ;  /* 0x0000000503077c11 */ /* 0x000fe200088f1400 */
[----:B------:R-:W-:-:S05]  /*1180*/  IMAD.MOV.U32 R3, RZ, RZ, 0x7f800000 ;  /* 0x7f800000ff037424 */ /* 0x000fca00078e00ff */
[----:B------:R1:W-:Y:S03]  /*1190*/  STG.E desc[UR14][R6.64], R3 ;  /* 0x0000000306007986 */ /* 0x0003e6000c10190e */
.L_x_1406:
[----:B------:R-:W-:Y:S05]  /*11a0*/  BSYNC.RECONVERGENT B0 ;  /* 0x0000000000007941 */ /* 0x000fea0003800200 */
.L_x_1405:
        /* <DEDUP_REMOVED lines=10> */
.L_x_1408:
[----:B------:R-:W-:Y:S05]  /*1250*/  BSYNC.RECONVERGENT B0 ;  /* 0x0000000000007941 */ /* 0x000fea0003800200 */
.L_x_1407:
        /* <DEDUP_REMOVED lines=10> */
.L_x_1393:
        /* <DEDUP_REMOVED lines=22> */
.L_x_1409:
[----:B------:R-:W1:Y:S01]  /*1460*/  LDC.64 R134, c[0x0][0x3b8] ;  /* 0x0000ee00ff867b82 */ /* 0x000e620000000a00 */
[----:B------:R-:W-:-:S05]  /*1470*/  IADD3 R14, PT, PT, R7, R18, RZ ;  /* 0x00000012070e7210 */ /* 0x000fca0007ffe0ff */
[C---:B-1----:R-:W-:Y:S02]  /*1480*/  IMAD R2, R14.reuse, R135, RZ ;  /* 0x000000870e027224 */ /* 0x042fe400078e02ff */
[----:B------:R-:W-:-:S05]  /*1490*/  IMAD.WIDE.U32 R14, R14, R134, RZ ;  /* 0x000000860e0e7225 */ /* 0x000fca00078e00ff */
[----:B------:R-:W-:-:S07]  /*14a0*/  IADD3 R2, PT, PT, R15, R2, RZ ;  /* 0x000000020f027210 */ /* 0x000fce0007ffe0ff */
.L_x_1410:
        /* <DEDUP_REMOVED lines=39> */
.L_x_1411:
[----:B------:R-:W1:Y:S01]  /*1720*/  LDC.64 R148, c[0x0][0x3c0] ;  /* 0x0000f000ff947b82 */ /* 0x000e620000000a00 */
[----:B------:R-:W-:-:S05]  /*1730*/  IADD3 R7, PT, PT, R7, R18, RZ ;  /* 0x0000001207077210 */ /* 0x000fca0007ffe0ff */
[C---:B-1----:R-:W-:Y:S02]  /*1740*/  IMAD R3, R7.reuse, R149, RZ ;  /* 0x0000009507037224 */ /* 0x042fe400078e02ff */
[----:B------:R-:W-:-:S05]  /*1750*/  IMAD.WIDE.U32 R20, R7, R148, RZ ;  /* 0x0000009407147225 */ /* 0x000fca00078e00ff */
[----:B------:R-:W-:-:S07]  /*1760*/  IADD3 R3, PT, PT, R21, R3, RZ ;  /* 0x0000000315037210 */ /* 0x000fce0007ffe0ff */
.L_x_1412:
[C---:B------:R-:W-:Y:S01]  /*1770*/  IMAD.SHL.U32 R197, R178.reuse, 0x8, RZ ;  /* 0x00000008b2c57824 */ /* 0x040fe200078e00ff */
[----:B------:R-:W1:Y:S01]  /*1780*/  LDCU.128 UR4, c[0x0][0x3d0] ;  /* 0x00007a00ff0477ac */ /* 0x000e620008000c00 */
[----:B------:R-:W-:Y:S01]  /*1790*/  SHF.R.S32.HI R201, RZ, 0x1f, R6 ;  /* 0x0000001fffc97819 */ /* 0x000fe20000011406 */
[----:B------:R-:W2:Y:S01]  /*17a0*/  S2R R19, SR_CTAID.X ;  /* 0x0000000000137919 */ /* 0x000ea20000002500 */
[----:B------:R-:W3:Y:S01]  /*17b0*/  S2UR UR13, SR_CgaCtaId ;  /* 0x00000000000d79c3 */ /* 0x000ee20000008800 */
[C---:B------:R-:W-:Y:S01]  /*17c0*/  LOP3.LUT R177, R197.reuse, 0x38, RZ, 0xc0, !PT ;  /* 0x00000038c5b17812 */ /* 0x040fe200078ec0ff */
[----:B------:R-:W4:Y:S01]  /*17d0*/  LDCU.64 UR8, c[0x0][0x390] ;  /* 0x00007200ff0877ac */ /* 0x000f220008000a00 */
[----:B------:R-:W-:Y:S01]  /*17e0*/  LOP3.LUT R207, R197, 0x1f8, RZ, 0xc0, !PT ;  /* 0x000001f8c5cf7812 */ /* 0x000fe200078ec0ff */
[----:B------:R-:W-:Y:S01]  /*17f0*/  IMAD.SHL.U32 R152, R178, 0x40, RZ ;  /* 0x00000040b2987824 */ /* 0x000fe200078e00ff */
[C---:B------:R-:W-:Y:S01]  /*1800*/  IADD3 R14, P1, PT, R177.reuse, R14, RZ ;  /* 0x0000000eb10e7210 */ /* 0x040fe20007f3e0ff */
[----:B------:R-:W5:Y:S01]  /*1810*/  LDCU.64 UR10, c[0x0][0x388] ;  /* 0x00007100ff0a77ac */ /* 0x000f620008000a00 */
[----:B------:R-:W-:Y:S01]  /*1820*/  IADD3 R20, P0, PT, R177, R20, RZ ;  /* 0x00000014b1147210 */ /* 0x000fe20007f1e0ff */
[----:B------:R-:W-:Y:S01]  /*1830*/  BSSY.RECONVERGENT B0, `(.L_x_1413) ;  /* 0x0000048000007945 */ /* 0x000fe20003800200 */
[----:B------:R-:W-:Y:S01]  /*1840*/  LOP3.LUT R4, R197, 0x1e00, RZ, 0xc0, !PT ;  /* 0x00001e00c5047812 */ /* 0x000fe200078ec0ff */
[----:B------:R-:W-:Y:S01]  /*1850*/  IMAD.X R15, RZ, RZ, R2, P1 ;  /* 0x000000ffff0f7224 */ /* 0x000fe200008e0602 */
[--C-:B------:R-:W-:Y:S01]  /*1860*/  SHF.R.U32.HI R2, RZ, 0x3, R178.reuse ;  /* 0x00000003ff027819 */ /* 0x100fe200000116b2 */
[----:B------:R-:W-:Y:S01]  /*1870*/  IMAD.X R21, RZ, RZ, R3, P0 ;  /* 0x000000ffff157224 */ /* 0x000fe200000e0603 */
[----:B------:R-:W-:Y:S01]  /*1880*/  IADD3 R16, P0, PT, R177, R16, RZ ;  /* 0x00000010b1107210 */ /* 0x000fe20007f1e0ff */
[----:B------:R-:W-:Y:S01]  /*1890*/  IMAD.MOV.U32 R3, RZ, RZ, RZ ;  /* 0x000000ffff037224 */ /* 0x000fe200078e00ff */
[----:B------:R-:W-:Y:S01]  /*18a0*/  LOP3.LUT R207, R207, 0x38, R178, 0x78, !PT ;  /* 0x00000038cfcf7812 */ /* 0x000fe200078e78b2 */
[----:B------:R-:W-:Y:S01]  /*18b0*/  IMAD.WIDE.U32 R14, R2, R134, R14 ;  /* 0x00000086020e7225 */ /* 0x000fe200078e000e */
[----:B------:R-:W-:-:S02]  /*18c0*/  SHF.R.U32.HI R180, RZ, 0x1, R178 ;  /* 0x00000001ffb47819 */ /* 0x000fc400000116b2 */
[----:B------:R-:W-:Y:S01]  /*18d0*/  LOP3.LUT R207, R207, R4, RZ, 0xfc, !PT ;  /* 0x00000004cfcf7212 */ /* 0x000fe200078efcff */
[----:B------:R-:W-:Y:S01]  /*18e0*/  IMAD.WIDE.U32 R20, R2, R148, R20 ;  /* 0x0000009402147225 */ /* 0x000fe200078e0014 */
[----:B------:R-:W-:Y:S02]  /*18f0*/  LOP3.LUT R4, R180, 0x8, RZ, 0xc0, !PT ;  /* 0x00000008b4047812 */ /* 0x000fe400078ec0ff */
[----:B------:R-:W-:Y:S01]  /*1900*/  LOP3.LUT R151, R177, 0x1c0, R152, 0xf8, !PT ;  /* 0x000001c0b1977812 */ /* 0x000fe200078ef898 */
[----:B-1----:R-:W-:Y:S01]  /*1910*/  IMAD R203, R201, UR4, RZ ;  /* 0x00000004c9cb7c24 */ /* 0x002fe2000f8e02ff */
[C---:B------:R-:W-:Y:S01]  /*1920*/  LOP3.LUT R196, R177.reuse, 0x40, RZ, 0xfc, !PT ;  /* 0x00000040b1c47812 */ /* 0x040fe200078efcff */
[C---:B------:R-:W-:Y:S01]  /*1930*/  IMAD R15, R2.reuse, R135, R15 ;  /* 0x00000087020f7224 */ /* 0x040fe200078e020f */
[----:B------:R-:W-:Y:S01]  /*1940*/  LOP3.LUT R195, R177, 0x80, RZ, 0xfc, !PT ;  /* 0x00000080b1c37812 */ /* 0x000fe200078efcff */
[----:B------:R-:W-:Y:S01]  /*1950*/  IMAD R201, R201, UR6, RZ ;  /* 0x00000006c9c97c24 */ /* 0x000fe2000f8e02ff */
[----:B------:R-:W-:Y:S01]  /*1960*/  LOP3.LUT R77, R151, R4, RZ, 0x3c, !PT ;  /* 0x00000004974d7212 */ /* 0x000fe200078e3cff */
[----:B------:R-:W-:-:S02]  /*1970*/  IMAD R21, R2, R149, R21 ;  /* 0x0000009502157224 */ /* 0x000fc400078e0215 */
[C---:B------:R-:W-:Y:S01]  /*1980*/  IMAD R203, R6.reuse, UR5, R203 ;  /* 0x0000000506cb7c24 */ /* 0x040fe2000f8e02cb */
[----:B------:R-:W-:Y:S01]  /*1990*/  UMOV UR5, 0x400 ;  /* 0x0000040000057882 */ /* 0x000fe20000000000 */
[C---:B------:R-:W-:Y:S01]  /*19a0*/  IMAD R201, R6.reuse, UR7, R201 ;  /* 0x0000000706c97c24 */ /* 0x040fe2000f8e02c9 */
[----:B---3--:R-:W-:Y:S01]  /*19b0*/  ULEA UR5, UR13, UR5, 0x18 ;  /* 0x000000050d057291 */ /* 0x008fe2000f8ec0ff */
[----:B------:R-:W-:-:S04]  /*19c0*/  IMAD.WIDE.U32 R14, R6, UR4, R14 ;  /* 0x00000004060e7c25 */ /* 0x000fc8000f8e000e */
[----:B------:R-:W-:Y:S01]  /*19d0*/  IMAD.WIDE.U32 R6, R6, UR6, R20 ;  /* 0x0000000606067c25 */ /* 0x000fe2000f8e0014 */
[----:B------:R-:W1:Y:S01]  /*19e0*/  LDCU.64 UR6, c[0x0][0x3c8] ;  /* 0x00007900ff0677ac */ /* 0x000e620008000a00 */
[----:B-----5:R-:W-:Y:S02]  /*19f0*/  LEA R204, P2, R14, UR10, 0x1 ;  /* 0x0000000a0ecc7c11 */ /* 0x020fe4000f8408ff */
[----:B------:R-:W-:Y:S01]  /*1a00*/  IMAD.X R17, RZ, RZ, R5, P0 ;  /* 0x000000ffff117224 */ /* 0x000fe200000e0605 */
[----:B----4-:R-:W-:Y:S01]  /*1a10*/  LEA R202, P1, R6, UR8, 0x1 ;  /* 0x0000000806ca7c11 */ /* 0x010fe2000f8208ff */
[----:B------:R-:W-:Y:S01]  /*1a20*/  UIADD3 UR8, UPT, UPT, -UR18, UR12, URZ ;  /* 0x0000000c12087290 */ /* 0x000fe2000fffe1ff */
[----:B------:R-:W-:Y:S01]  /*1a30*/  IMAD.IADD R203, R15, 0x1, R203 ;  /* 0x000000010fcb7824 */ /* 0x000fe200078e02cb */
[----:B------:R-:W-:Y:S01]  /*1a40*/  LEA R207, R207, UR5, 0x1 ;  /* 0x00000005cfcf7c11 */ /* 0x000fe2000f8e08ff */
[----:B------:R-:W-:Y:S02]  /*1a50*/  IMAD.IADD R201, R7, 0x1, R201 ;  /* 0x0000000107c97824 */ /* 0x000fe400078e02c9 */
[----:B--2---:R-:W-:Y:S01]  /*1a60*/  IMAD.WIDE.U32 R18, R19, 0x40, R2 ;  /* 0x0000004013127825 */ /* 0x004fe200078e0002 */
[----:B------:R-:W-:-:S02]  /*1a70*/  ISETP.GE.AND P0, PT, R2, UR8, PT ;  /* 0x0000000802007c0c */ /* 0x000fc4000bf06270 */
[----:B------:R-:W-:Y:S02]  /*1a80*/  LEA.HI.X R203, R14, UR11, R203, 0x1, P2 ;  /* 0x0000000b0ecb7c11 */ /* 0x000fe400090f0ccb */
[----:B------:R-:W-:Y:S01]  /*1a90*/  LEA.HI.X R201, R6, UR9, R201, 0x1, P1 ;  /* 0x0000000906c97c11 */ /* 0x000fe200088f0cc9 */
[----:B-1----:R-:W-:-:S04]  /*1aa0*/  IMAD.WIDE.U32 R16, R12, UR6, R16 ;  /* 0x000000060c107c25 */ /* 0x002fc8000f8e0010 */
[----:B------:R-:W-:-:S04]  /*1ab0*/  IMAD R15, R12, UR7, R17 ;  /* 0x000000070c0f7c24 */ /* 0x000fc8000f8e0211 */
        /* <DEDUP_REMOVED lines=30> */
.L_x_1415:
[----:B------:R2:W-:Y:S02]  /*1ca0*/  STS.128 [R207+0x4000], RZ ;  /* 0x004000ffcf007388 */ /* 0x0005e40000000c00 */
.L_x_1414:
[----:B------:R-:W-:Y:S05]  /*1cb0*/  BSYNC.RECONVERGENT B0 ;  /* 0x0000000000007941 */ /* 0x000fea0003800200 */
.L_x_1413:
[----:B------:R-:W-:Y:S01]  /*1cc0*/  IADD3 R6, PT, PT, R2, 0x10, RZ ;  /* 0x0000001002067810 */ /* 0x000fe20007ffe0ff */
[----:B------:R-:W-:Y:S03]  /*1cd0*/  BSSY.RECONVERGENT B0, `(.L_x_1416) ;  /* 0x0000024000007945 */ /* 0x000fe60003800200 */
[----:B------:R-:W-:-:S13]  /*1ce0*/  ISETP.GE.AND P0, PT, R6, UR8, PT ;  /* 0x0000000806007c0c */ /* 0x000fda000bf06270 */
        /* <DEDUP_REMOVED lines=33> */
.L_x_1418:
[----:B------:R3:W-:Y:S02]  /*1f00*/  STS.128 [R207+0x4800], RZ ;  /* 0x004800ffcf007388 */ /* 0x0007e40000000c00 */
.L_x_1417:
[----:B------:R-:W-:Y:S05]  /*1f10*/  BSYNC.RECONVERGENT B0 ;  /* 0x0000000000007941 */ /* 0x000fea0003800200 */
.L_x_1416:
[----:B------:R-:W-:Y:S01]  /*1f20*/  IADD3 R5, PT, PT, R2, 0x20, RZ ;  /* 0x0000002002057810 */ /* 0x000fe20007ffe0ff */
[----:B------:R-:W-:Y:S03]  /*1f30*/  BSSY.RECONVERGENT B0, `(.L_x_1419) ;  /* 0x0000024000007945 */ /* 0x000fe60003800200 */
[----:B------:R-:W-:-:S13]  /*1f40*/  ISETP.GE.AND P0, PT, R5, UR8, PT ;  /* 0x0000000805007c0c */ /* 0x000fda000bf06270 */
        /* <DEDUP_REMOVED lines=33> */
.L_x_1421:
[----:B------:R3:W-:Y:S02]  /*2160*/  STS.128 [R207+0x5000], RZ ;  /* 0x005000ffcf007388 */ /* 0x0007e40000000c00 */
.L_x_1420:
[----:B------:R-:W-:Y:S05]  /*2170*/  BSYNC.RECONVERGENT B0 ;  /* 0x0000000000007941 */ /* 0x000fea0003800200 */
.L_x_1419:
[----:B------:R-:W-:Y:S01]  /*2180*/  VIADD R4, R2, 0x30 ;  /* 0x0000003002047836 */ /* 0x000fe20000000000 */
[----:B------:R-:W-:Y:S01]  /*2190*/  BSSY.RECONVERGENT B0, `(.L_x_1422) ;  /* 0x0000025000007945 */ /* 0x000fe20003800200 */
[C---:B------:R-:W-:Y:S01]  /*21a0*/  SHF.L.U64.HI R80, R134.reuse, 0x6, R135 ;  /* 0x0000000686507819 */ /* 0x040fe20000010287 */
[----:B------:R-:W-:Y:S02]  /*21b0*/  IMAD.SHL.U32 R81, R134, 0x40, RZ ;  /* 0x0000004086517824 */ /* 0x000fe400078e00ff */
[----:B------:R-:W-:-:S13]  /*21c0*/  ISETP.GE.AND P0, PT, R4, UR8, PT ;  /* 0x0000000804007c0c */ /* 0x000fda000bf06270 */
        /* <DEDUP_REMOVED lines=32> */
.L_x_1424:
[----:B------:R2:W-:Y:S02]  /*23d0*/  STS.128 [R207+0x5800], RZ ;  /* 0x005800ffcf007388 */ /* 0x0005e40000000c00 */
.L_x_1423:
[----:B------:R-:W-:Y:S05]  /*23e0*/  BSYNC.RECONVERGENT B0 ;  /* 0x0000000000007941 */ /* 0x000fea0003800200 */
.L_x_1422:
[----:B------:R-:W-:Y:S01]  /*23f0*/  IADD3 R150, PT, PT, R0, -0x1, RZ ;  /* 0xffffffff00967810 */ /* 0x000fe20007ffe0ff */
[----:B------:R-:W-:Y:S04]  /*2400*/  BSSY.RECONVERGENT B0, `(.L_x_1425) ;  /* 0x000001e000007945 */ /* 0x000fe80003800200 */
[----:B------:R-:W-:Y:S02]  /*2410*/  IMAD R7, R150, -0x40, R82 ;  /* 0xffffffc096077824 */ /* 0x000fe400078e0252 */
[-C--:B------:R-:W-:Y:S02]  /*2420*/  IMAD R17, R80, R150.reuse, RZ ;  /* 0x0000009650117224 */ /* 0x080fe400078e02ff */
[----:B------:R-:W-:Y:S01]  /*2430*/  IMAD.WIDE.U32 R14, R81, R150, RZ ;  /* 0x00000096510e7225 */ /* 0x000fe200078e00ff */
[----:B------:R-:W-:-:S04]  /*2440*/  ISETP.GE.AND P3, PT, R2, R7, PT ;  /* 0x000000070200720c */ /* 0x000fc80003f66270 */
[----:B------:R-:W-:-:S09]  /*2450*/  IADD3 R17, PT, PT, R15, R17, RZ ;  /* 0x000000110f117210 */ /* 0x000fd20007ffe0ff */
        /* <DEDUP_REMOVED lines=23> */
.L_x_1427:
[----:B------:R1:W-:Y:S02]  /*25d0*/  STS.128 [R207+0xa000], RZ ;  /* 0x00a000ffcf007388 */ /* 0x0003e40000000c00 */
.L_x_1426:
[----:B------:R-:W-:Y:S05]  /*25e0*/  BSYNC.RECONVERGENT B0 ;  /* 0x0000000000007941 */ /* 0x000fea0003800200 */
.L_x_1425:
        /* <DEDUP_REMOVED lines=29> */
.L_x_1430:
[----:B------:R2:W-:Y:S02]  /*27c0*/  STS.128 [R207+0xa800], RZ ;  /* 0x00a800ffcf007388 */ /* 0x0005e40000000c00 */
.L_x_1429:
[----:B------:R-:W-:Y:S05]  /*27d0*/  BSYNC.RECONVERGENT B0 ;  /* 0x0000000000007941 */ /* 0x000fea0003800200 */
.L_x_1428:
        /* <DEDUP_REMOVED lines=29> */
.L_x_1433:
[----:B------:R2:W-:Y:S02]  /*29b0*/  STS.128 [R207+0xb000], RZ ;  /* 0x00b000ffcf007388 */ /* 0x0005e40000000c00 */
.L_x_1432:
[----:B------:R-:W-:Y:S05]  /*29c0*/  BSYNC.RECONVERGENT B0 ;  /* 0x0000000000007941 */ /* 0x000fea0003800200 */
.L_x_1431:
        /* <DEDUP_REMOVED lines=29> */
.L_x_1436:
[----:B------:R1:W-:Y:S02]  /*2ba0*/  STS.128 [R207+0xb800], RZ ;  /* 0x00b800ffcf007388 */ /* 0x0003e40000000c00 */
.L_x_1435:
[----:B------:R-:W-:Y:S05]  /*2bb0*/  BSYNC.RECONVERGENT B0 ;  /* 0x0000000000007941 */ /* 0x000fea0003800200 */
.L_x_1434:
[----:B------:R-:W5:Y:S01]  /*2bc0*/  LDCU.64 UR6, c[0x0][0x538] ;  /* 0x0000a700ff0677ac */ /* 0x000f620008000a00 */
[----:B------:R-:W0:Y:S01]  /*2bd0*/  LDGDEPBAR ;  /* 0x00000000000079af */ /* 0x000e220000000000 */
[----:B------:R-:W2:Y:S01]  /*2be0*/  LDCU UR4, c[0x0][0x3e0] ;  /* 0x00007c00ff0477ac */ /* 0x000ea20008000800 */
[----:B-----5:R-:W-:-:S04]  /*2bf0*/  ISETP.NE.U32.AND P0, PT, RZ, UR6, PT ;  /* 0x00000006ff007c0c */ /* 0x020fc8000bf05070 */
[----:B------:R-:W-:Y:S01]  /*2c00*/  ISETP.NE.AND.EX P0, PT, RZ, UR7, PT, P0 ;  /* 0x00000007ff007c0c */ /* 0x000fe2000bf05300 */
[C---:B------:R-:W-:Y:S01]  /*2c10*/  IMAD.SHL.U32 R179, R178.reuse, 0x20, RZ ;  /* 0x00000020b2b37824 */ /* 0x040fe200078e00ff */
[----:B------:R-:W-:Y:S01]  /*2c20*/  LOP3.LUT R78, R178, 0x1f, RZ, 0xc0, !PT ;  /* 0x0000001fb24e7812 */ /* 0x000fe200078ec0ff */
[----:B------:R-:W-:-:S10]  /*2c30*/  DEPBAR.LE SB0, 0x0 ;  /* 0x000080000000791a */ /* 0x000fd40000000000 */
[----:B------:R-:W-:Y:S01]  /*2c40*/  VOTEU.ANY UP0, P0 ;  /* 0x0000000000ff7886 */ /* 0x000fe20000000100 */
[----:B------:R-:W-:-:S13]  /*2c50*/  PLOP3.LUT P0, PT, PT, PT, UP0, 0x80, 0x8 ;  /* 0x000000000008781c */ /* 0x000fda0003f0f008 */
[----:B-1----:R-:W1:Y:S01]  /*2c60*/  @P0 LDC.64 R2, c[0x0][0x540] ;  /* 0x00015000ff020b82 */ /* 0x002e620000000a00 */
[----:B------:R-:W-:Y:S02]  /*2c70*/  @P0 IMAD.MOV.U32 R13, RZ, RZ, RZ ;  /* 0x000000ffff0d0224 */ /* 0x000fe400078e00ff */
[----:B-1----:R-:W-:-:S04]  /*2c80*/  @P0 IMAD.WIDE.U32 R14, R10, R2, R12 ;  /* 0x000000020a0e0225 */ /* 0x002fc800078e000c */
[----:B------:R-:W-:Y:S01]  /*2c90*/  @P0 IMAD R3, R10, R3, R15 ;  /* 0x000000030a030224 */ /* 0x000fe200078e020f */
[----:B------:R-:W-:-:S04]  /*2ca0*/  @P0 LEA R16, P1, R14, UR6, 0x2 ;  /* 0x000000060e100c11 */ /* 0x000fc8000f8210ff */
[----:B------:R-:W-:Y:S02]  /*2cb0*/  @P0 LEA.HI.X R17, R14, UR7, R3, 0x2, P1 ;  /* 0x000000070e110c11 */ /* 0x000fe400088f1403 */
[----:B------:R-:W1:Y:S03]  /*2cc0*/  @P0 LDC R14, c[0x0][0x458] ;  /* 0x00011600ff0e0b82 */ /* 0x000e660000000800 */
[----:B------:R-:W5:Y:S01]  /*2cd0*/  @P0 LDG.E R11, desc[UR14][R16.64] ;  /* 0x0000000e100b0981 */ /* 0x000f62000c1e1900 */
[----:B--2---:R-:W-:Y:S01]  /*2ce0*/  IMAD R3, R10, UR4, R12 ;  /* 0x000000040a037c24 */ /* 0x004fe2000f8e020c */
[C---:B------:R-:W-:Y:S01]  /*2cf0*/  SHF.L.U64.HI R13, R148.reuse, 0x6, R149 ;  /* 0x00000006940d7819 */ /* 0x040fe20000010295 */
[----:B------:R-:W-:Y:S01]  /*2d00*/  UMOV UR25, URZ ;  /* 0x000000ff00197c82 */ /* 0x000fe20008000000 */
[----:B------:R-:W-:Y:S01]  /*2d10*/  LOP3.LUT R179, R179, 0x7c00, RZ, 0xc0, !PT ;  /* 0x00007c00b3b37812 */ /* 0x000fe200078ec0ff */
[----:B------:R-:W-:Y:S01]  /*2d20*/  IMAD.SHL.U32 R3, R3, 0x20, RZ ;  /* 0x0000002003037824 */ /* 0x000fe200078e00ff */
[----:B------:R-:W-:Y:S01]  /*2d30*/  BSSY.RECONVERGENT B0, `(.L_x_1437) ;  /* 0x000002b000007945 */ /* 0x000fe20003800200 */
[----:B------:R-:W-:Y:S01]  /*2d40*/  IMAD R13, R13, R150, RZ ;  /* 0x000000960d0d7224 */ /* 0x000fe200078e02ff */
[----:B-1----:R-:W5:Y:S01]  /*2d50*/  @P0 MUFU.RCP R2, R14 ;  /* 0x0000000e00020308 */ /* 0x002f620000001000 */
[----:B------:R-:W-:Y:S01]  /*2d60*/  BAR.SYNC.DEFER_BLOCKING 0x0 ;  /* 0x0000000000007b1d */ /* 0x000fe20000010000 */
[----:B-----5:R-:W-:Y:S01]  /*2d70*/  @P0 FMUL.FTZ R2, R11, R2 ;  /* 0x000000020b020220 */ /* 0x020fe20000410000 */
[----:B------:R-:W-:-:S04]  /*2d80*/  IMAD.SHL.U32 R11, R148, 0x40, RZ ;  /* 0x00000040940b7824 */ /* 0x000fc800078e00ff */
[----:B------:R-:W-:Y:S01]  /*2d90*/  @P0 R2UR UR4, R2 ;  /* 0x00000000020402ca */ /* 0x000fe200000e0000 */
[----:B------:R-:W-:Y:S01]  /*2da0*/  IMAD.WIDE.U32 R10, R11, R150, RZ ;  /* 0x000000960b0a7225 */ /* 0x000fe200078e00ff */
[----:B------:R-:W-:Y:S02]  /*2db0*/  IADD3 R78, P1, P0, R3, R8, R78 ;  /* 0x00000008034e7210 */ /* 0x000fe4000783e04e */
[----:B------:R-:W-:Y:S02]  /*2dc0*/  SHF.R.S32.HI R8, RZ, 0x1f, R3 ;  /* 0x0000001fff087819 */ /* 0x000fe40000011403 */
[----:B------:R-:W-:Y:S02]  /*2dd0*/  LOP3.LUT R2, R179, 0x200, R152, 0xf8, !PT ;  /* 0x00000200b3027812 */ /* 0x000fe400078ef898 */
[----:B------:R-:W-:Y:S01]  /*2de0*/  IADD3.X R3, PT, PT, R8, R9, RZ, P1, P0 ;  /* 0x0000000908037210 */ /* 0x000fe20000fe04ff */
[----:B------:R-:W-:Y:S02]  /*2df0*/  IMAD.IADD R9, R11, 0x1, R13 ;  /* 0x000000010b097824 */ /* 0x000fe400078e020d */
[----:B------:R-:W-:-:S02]  /*2e00*/  IMAD.IADD R93, R77, 0x1, R2 ;  /* 0x000000014d5d7824 */ /* 0x000fc400078e0202 */
        /* <DEDUP_REMOVED lines=24> */
.L_x_1439:
[----:B------:R2:W-:Y:S01]  /*2f90*/  STS.128 [R207+0x10000], RZ ;  /* 0x010000ffcf007388 */ /* 0x0005e20000000c00 */
[----:B------:R-:W-:Y:S05]  /*2fa0*/  BRA `(.L_x_1440) ;  /* 0x00000000000c7947 */ /* 0x000fea0003800000 */
.L_x_1438:
[----:B------:R1:W-:Y:S04]  /*2fb0*/  STS.128 [R207+0xc000], RZ ;  /* 0x00c000ffcf007388 */ /* 0x0003e80000000c00 */
[----:B------:R1:W-:Y:S04]  /*2fc0*/  STS.128 [R207+0xe000], RZ ;  /* 0x00e000ffcf007388 */ /* 0x0003e80000000c00 */
[----:B------:R1:W-:Y:S02]  /*2fd0*/  STS.128 [R207+0x10000], RZ ;  /* 0x010000ffcf007388 */ /* 0x0003e40000000c00 */
.L_x_1440:
[----:B------:R-:W-:Y:S05]  /*2fe0*/  BSYNC.RECONVERGENT B0 ;  /* 0x0000000000007941 */ /* 0x000fea0003800200 */
.L_x_1437:
        /* <DEDUP_REMOVED lines=30> */
.L_x_1443:
[----:B------:R2:W-:Y:S02]  /*31d0*/  STS.128 [R207+0x10800], RZ ;  /* 0x010800ffcf007388 */ /* 0x0005e40000000c00 */
.L_x_1442:
[----:B------:R-:W-:Y:S05]  /*31e0*/  BSYNC.RECONVERGENT B0 ;  /* 0x0000000000007941 */ /* 0x000fea0003800200 */
.L_x_1441:
        /* <DEDUP_REMOVED lines=32> */
.L_x_1446:
[----:B------:R2:W-:Y:S02]  /*33f0*/  STS.128 [R207+0x11000], RZ ;  /* 0x011000ffcf007388 */ /* 0x0005e40000000c00 */
.L_x_1445:
[----:B------:R-:W-:Y:S05]  /*3400*/  BSYNC.RECONVERGENT B0 ;  /* 0x0000000000007941 */ /* 0x000fea0003800200 */
.L_x_1444:
[----:B------:R-:W-:Y:S01]  /*3410*/  ISETP.GE.AND P0, PT, R4, R7, PT ;  /* 0x000000070400720c */ /* 0x000fe20003f06270 */
[----:B------:R-:W5:Y:S01]  /*3420*/  S2R R79, SR_CTAID.X ;  /* 0x00000000004f7919 */ /* 0x000f620000002500 */
[----:B------:R-:W-:Y:S01]  /*3430*/  LOP3.LUT R84, R180, 0x1f0, RZ, 0xc0, !PT ;  /* 0x000001f0b4547812 */ /* 0x000fe200078ec0ff */
[----:B------:R-:W-:Y:S01]  /*3440*/  BSSY.RECONVERGENT B0, `(.L_x_1447) ;  /* 0x0000025000007945 */ /* 0x000fe20003800200 */
[----:B------:R-:W-:Y:S01]  /*3450*/  SHF.R.U32.HI R87, RZ, 0x2, R178 ;  /* 0x00000002ff577819 */ /* 0x000fe200000116b2 */
[C---:B------:R-:W-:Y:S01]  /*3460*/  IMAD.SHL.U32 R166, R178.reuse, 0x2, RZ ;  /* 0x00000002b2a67824 */ /* 0x040fe200078e00ff */
[----:B------:R-:W-:Y:S02]  /*3470*/  LOP3.LUT R2, R178, 0x8, RZ, 0xc0, !PT ;  /* 0x00000008b2027812 */ /* 0x000fe400078ec0ff */
[----:B------:R-:W-:-:S05]  /*3480*/  LOP3.LUT R87, R87, 0x7, RZ, 0xc0, !PT ;  /* 0x0000000757577812 */ /* 0x000fca00078ec0ff */
[----:B------:R1:W-:Y:S04]  /*3490*/  @P0 STS.128 [R207+0xd800], RZ ;  /* 0x00d800ffcf000388 */ /* 0x0003e80000000c00 */
[----:B------:R1:W-:Y:S04]  /*34a0*/  @P0 STS.128 [R207+0xf800], RZ ;  /* 0x00f800ffcf000388 */ /* 0x0003e80000000c00 */
[----:B------:R1:W-:Y:S01]  /*34b0*/  @P0 STS.128 [R207+0x11800], RZ ;  /* 0x011800ffcf000388 */ /* 0x0003e20000000c00 */
[----:B-----5:R-:W-:Y:S01]  /*34c0*/  IMAD R84, R79, 0x40, R84 ;  /* 0x000000404f547824 */ /* 0x020fe200078e0254 */
[----:B------:R-:W-:Y:S06]  /*34d0*/  @P0 BRA `(.L_x_1448) ;  /* 0x00000000006c0947 */ /* 0x000fec0003800000 */
        /* <DEDUP_REMOVED lines=26> */
.L_x_1449:
[----:B------:R1:W-:Y:S02]  /*3680*/  STS.128 [R207+0x11800], RZ ;  /* 0x011800ffcf007388 */ /* 0x0003e40000000c00 */
.L_x_1448:
[----:B------:R-:W-:Y:S05]  /*3690*/  BSYNC.RECONVERGENT B0 ;  /* 0x0000000000007941 */ /* 0x000fea0003800200 */
.L_x_1447:
[----:B------:R-:W-:Y:S01]  /*36a0*/  LOP3.LUT R2, R151, R2, RZ, 0x3c, !PT ;  /* 0x0000000297027212 */ /* 0x000fe200078e3cff */
[----:B------:R-:W-:Y:S01]  /*36b0*/  IMAD.MOV.U32 R176, RZ, RZ, 0x20 ;  /* 0x00000020ffb07424 */ /* 0x000fe200078e00ff */
[----:B------:R-:W-:Y:S01]  /*36c0*/  LOP3.LUT R183, R152, 0x400, RZ, 0xc0, !PT ;  /* 0x0000040098b77812 */ /* 0x000fe200078ec0ff */
[----:B------:R-:W-:Y:S01]  /*36d0*/  IMAD.IADD R87, R87, 0x1, R84 ;  /* 0x0000000157577824 */ /* 0x000fe200078e0254 */
        /* <DEDUP_REMOVED lines=8> */
[----:B------:R-:W-:Y:S01]  /*3760*/  LOP3.LUT R167, R166, 0x6, RZ, 0xc0, !PT ;  /* 0x00000006a6a77812 */ /* 0x000fe200078ec0ff */
[----:B------:R-:W5:Y:S01]  /*3770*/  LDSM.16.M88.4 R32, [R183+UR5+0x6000] ;  /* 0x00600005b720783b */ /* 0x000f620008000200 */
[----:B------:R-:W-:-:S02]  /*3780*/  IMAD.MOV.U32 R2, RZ, RZ, 0x40 ;  /* 0x00000040ff027424 */ /* 0x000fc400078e00ff */
[--C-:B------:R-:W-:Y:S01]  /*3790*/  IMAD.IADD R92, R93, 0x1, R76.reuse ;  /* 0x000000015d5c7824 */ /* 0x100fe200078e024c */
[----:B------:R-:W3:Y:S01]  /*37a0*/  LDSM.16.M88.4 R24, [R183+UR5+0x6800] ;  /* 0x00680005b718783b */ /* 0x000ee20008000200 */
[----:B------:R-:W-:Y:S01]  /*37b0*/  IMAD.IADD R90, R89, 0x1, R76 ;  /* 0x00000001595a7824 */ /* 0x000fe200078e024c */
[----:B------:R-:W-:Y:S01]  /*37c0*/  SEL R2, R2, 0xffffffc0, !P2 ;  /* 0xffffffc002027807 */ /* 0x000fe20005000000 */
[----:B------:R-:W-:Y:S01]  /*37d0*/  IMAD.IADD R200, R87, 0x1, R82 ;  /* 0x0000000157c87824 */ /* 0x000fe200078e0252 */
[----:B------:R-:W4:Y:S03]  /*37e0*/  LDSM.16.M88.4 R16, [R183+UR5+0x7000] ;  /* 0x00700005b710783b */ /* 0x000f260008000200 */
[--C-:B------:R-:W-:Y:S01]  /*37f0*/  IMAD.IADD R91, R93, 0x1, R2.reuse ;  /* 0x000000015d5b7824 */ /* 0x100fe200078e0202 */
[----:B------:R-:W4:Y:S01]  /*3800*/  LDSM.16.M88.4 R40, [R183+UR5+0x7800] ;  /* 0x00780005b728783b */ /* 0x000f220008000200 */
[----:B------:R-:W-:-:S02]  /*3810*/  IMAD.IADD R89, R89, 0x1, R2 ;  /* 0x0000000159597824 */ /* 0x000fc400078e0202 */
[C---:B------:R-:W-:Y:S01]  /*3820*/  IMAD.IADD R88, R76.reuse, 0x1, R91 ;  /* 0x000000014c587824 */ /* 0x040fe200078e025b */
[----:B------:R-:W-:Y:S01]  /*3830*/  LDSM.16.M88.4 R44, [R92] ;  /* 0x000000005c2c783b */ /* 0x000fe20000000200 */
[----:B------:R-:W-:-:S03]  /*3840*/  IMAD.IADD R86, R76, 0x1, R89 ;  /* 0x000000014c567824 */ /* 0x000fc600078e0259 */
[----:B-12---:R-:W1:Y:S04]  /*3850*/  LDSM.16.M88.4 R12, [R90+0x6000] ;  /* 0x006000005a0c783b */ /* 0x006e680000000200 */
[----:B------:R-:W2:Y:S04]  /*3860*/  LDSM.16.M88.4 R8, [R90+0x6800] ;  /* 0x006800005a08783b */ /* 0x000ea80000000200 */
[----:B------:R-:W2:Y:S04]  /*3870*/  LDSM.16.M88.4 R4, [R90+0x7000] ;  /* 0x007000005a04783b */ /* 0x000ea80000000200 */
[----:B------:R-:W2:Y:S04]  /*3880*/  LDSM.16.M88.4 R72, [R90+0x7800] ;  /* 0x007800005a48783b */ /* 0x000ea80000000200 */
[----:B------:R-:W-:Y:S01]  /*3890*/  LDSM.16.M88.4 R68, [R89+0x6800] ;  /* 0x006800005944783b */ /* 0x000fe20000000200 */
[C---:B-----5:R-:W-:Y:S03]  /*38a0*/  HMMA.16816.F32 R36, R60.reuse, R32, RZ ;  /* 0x000000203c24723c */ /* 0x060fe600000018ff */
[----:B------:R-:W-:Y:S04]  /*38b0*/  LDSM.16.M88.4 R56, [R89+0x7000] ;  /* 0x007000005938783b */ /* 0x000fe80000000200 */
[----:B------:R-:W-:Y:S01]  /*38c0*/  LDSM.16.M88.4 R52, [R89+0x7800] ;  /* 0x007800005934783b */ /* 0x000fe20000000200 */
[C---:B------:R-:W-:Y:S03]  /*38d0*/  HMMA.16816.F32 R32, R60.reuse, R34, RZ ;  /* 0x000000223c20723c */ /* 0x040fe600000018ff */
[----:B------:R-:W-:Y:S05]  /*38e0*/  LDSM.16.M88.4 R48, [R86+0x6800] ;  /* 0x006800005630783b */ /* 0x000fea0000000200 */
[C---:B---3--:R-:W-:Y:S08]  /*38f0*/  HMMA.16816.F32 R28, R60.reuse, R24, RZ ;  /* 0x000000183c1c723c */ /* 0x048ff000000018ff */
[C---:B----4-:R-:W-:Y:S08]  /*3900*/  HMMA.16816.F32 R20, R60.reuse, R16, RZ ;  /* 0x000000103c14723c */ /* 0x050ff000000018ff */
[C---:B------:R-:W-:Y:S08]  /*3910*/  HMMA.16816.F32 R24, R60.reuse, R26, RZ ;  /* 0x0000001a3c18723c */ /* 0x040ff000000018ff */
[C---:B------:R-:W-:Y:S08]  /*3920*/  HMMA.16816.F32 R16, R60.reuse, R18, RZ ;  /* 0x000000123c10723c */ /* 0x040ff000000018ff */
[C---:B------:R-:W-:Y:S08]  /*3930*/  HMMA.16816.F32 R64, R60.reuse, R40, RZ ;  /* 0x000000283c40723c */ /* 0x040ff000000018ff */
[----:B------:R-:W-:Y:S01]  /*3940*/  HMMA.16816.F32 R60, R60, R42, RZ ;  /* 0x0000002a3c3c723c */ /* 0x000fe200000018ff */
[----:B------:R-:W-:Y:S07]  /*3950*/  LDSM.16.M88.4 R40, [R91] ;  /* 0x000000005b28783b */ /* 0x000fee0000000200 */
[C---:B-1----:R-:W-:Y:S08]  /*3960*/  HMMA.16816.F32 R36, R44.reuse, R12, R36 ;  /* 0x0000000c2c24723c */ /* 0x042ff00000001824 */
[C---:B------:R-:W-:Y:S01]  /*3970*/  HMMA.16816.F32 R32, R44.reuse, R14, R32 ;  /* 0x0000000e2c20723c */ /* 0x040fe20000001820 */
[----:B------:R-:W1:Y:S07]  /*3980*/  LDSM.16.M88.4 R12, [R89+0x6000] ;  /* 0x00600000590c783b */ /* 0x000e6e0000000200 */
[C---:B--2---:R-:W-:Y:S08]  /*3990*/  HMMA.16816.F32 R28, R44.reuse, R8, R28 ;  /* 0x000000082c1c723c */ /* 0x044ff0000000181c */
[C---:B------:R-:W-:Y:S01]  /*39a0*/  HMMA.16816.F32 R24, R44.reuse, R10, R24 ;  /* 0x0000000a2c18723c */ /* 0x040fe20000001818 */
[----:B------:R-:W-:Y:S07]  /*39b0*/  LDSM.16.M88.4 R8, [R88] ;  /* 0x000000005808783b */ /* 0x000fee0000000200 */
[C---:B------:R-:W-:Y:S08]  /*39c0*/  HMMA.16816.F32 R20, R44.reuse, R4, R20 ;  /* 0x000000042c14723c */ /* 0x040ff00000001814 */
[C---:B------:R-:W-:Y:S01]  /*39d0*/  HMMA.16816.F32 R16, R44.reuse, R6, R16 ;  /* 0x000000062c10723c */ /* 0x040fe20000001810 */
[----:B------:R-:W2:Y:S07]  /*39e0*/  LDSM.16.M88.4 R4, [R86+0x6000] ;  /* 0x006000005604783b */ /* 0x000eae0000000200 */
[C---:B------:R-:W-:Y:S08]  /*39f0*/  HMMA.16816.F32 R64, R44.reuse, R72, R64 ;  /* 0x000000482c40723c */ /* 0x040ff00000001840 */
        /* <DEDUP_REMOVED lines=19> */
[C---:B------:R-:W-:Y:S08]  /*3b30*/  HMMA.16816.F32 R28, R8.reuse, R48, R28 ;  /* 0x00000030081c723c */ /* 0x040ff0000000181c */
[C---:B------:R-:W-:Y:S01]  /*3b40*/  HMMA.16816.F32 R24, R8.reuse, R50, R24 ;  /* 0x000000320818723c */ /* 0x040fe20000001818 */
[----:B------:R-:W4:Y:S07]  /*3b50*/  LDSM.16.M88.4 R48, [R183+UR5+0x9000] ;  /* 0x00900005b730783b */ /* 0x000f2e0008000200 */
[C---:B---3--:R-:W-:Y:S08]  /*3b60*/  HMMA.16816.F32 R20, R8.reuse, R44, R20 ;  /* 0x0000002c0814723c */ /* 0x048ff00000001814 */
[C---:B------:R-:W-:Y:S01]  /*3b70*/  HMMA.16816.F32 R16, R8.reuse, R46, R16 ;  /* 0x0000002e0810723c */ /* 0x040fe20000001810 */
[----:B------:R-:W3:Y:S07]  /*3b80*/  LDSM.16.M88.4 R44, [R183+UR5+0x9800] ;  /* 0x00980005b72c783b */ /* 0x000eee0008000200 */
        /* <DEDUP_REMOVED lines=9> */
[----:B------:R-:W-:Y:S07]  /*3c20*/  LDSM.16.M88.4 R52, [R89+0x8800] ;  /* 0x008800005934783b */ /* 0x000fee0000000200 */
[C---:B----4-:R-:W-:Y:S08]  /*3c30*/  HMMA.16816.F32 R20, R40.reuse, R48, R20 ;  /* 0x000000302814723c */ /* 0x050ff00000001814 */
[C---:B------:R-:W-:Y:S01]  /*3c40*/  HMMA.16816.F32 R16, R40.reuse, R50, R16 ;  /* 0x000000322810723c */ /* 0x040fe20000001810 */
[----:B------:R-:W-:Y:S07]  /*3c50*/  LDSM.16.M88.4 R48, [R89+0x9000] ;  /* 0x009000005930783b */ /* 0x000fee0000000200 */
[C---:B---3--:R-:W-:Y:S08]  /*3c60*/  HMMA.16816.F32 R64, R40.reuse, R44, R64 ;  /* 0x0000002c2840723c */ /* 0x048ff00000001840 */
[----:B------:R-:W-:Y:S01]  /*3c70*/  HMMA.16816.F32 R60, R40, R46, R60 ;  /* 0x0000002e283c723c */ /* 0x000fe2000000183c */
[----:B------:R-:W3:Y:S04]  /*3c80*/  LDSM.16.M88.4 R40, [R91+0x2000] ;  /* 0x002000005b28783b */ /* 0x000ee80000000200 */
[----:B------:R-:W4:Y:S03]  /*3c90*/  LDSM.16.M88.4 R44, [R89+0x9800] ;  /* 0x00980000592c783b */ /* 0x000f260000000200 */
        /* <DEDUP_REMOVED lines=31> */
[----:B------:R-:W-:Y:S07]  /*3e90*/  LDSM.16.M88.4 R68, [R90+0xb800] ;  /* 0x00b800005a44783b */ /* 0x000fee0000000200 */
[C---:B-----5:R-:W-:Y:S08]  /*3ea0*/  HMMA.16816.F32 R28, R4.reuse, R12, R28 ;  /* 0x0000000c041c723c */ /* 0x060ff0000000181c */
[C---:B------:R-:W-:Y:S01]  /*3eb0*/  HMMA.16816.F32 R24, R4.reuse, R14, R24 ;  /* 0x0000000e0418723c */ /* 0x040fe20000001818 */
[----:B------:R-:W2:Y:S07]  /*3ec0*/  LDSM.16.M88.4 R12, [R90+0xa000] ;  /* 0x00a000005a0c783b */ /* 0x000eae0000000200 */
        /* <DEDUP_REMOVED lines=12> */
[----:B------:R-:W5:Y:S07]  /*3f90*/  LDSM.16.M88.4 R48, [R89+0xa800] ;  /* 0x00a800005930783b */ /* 0x000f6e0000000200 */
        /* <DEDUP_REMOVED lines=12> */
[----:B------:R-:W1:Y:S07]  /*4060*/  LDSM.16.M88.4 R8, [R86+0xa800] ;  /* 0x00a800005608783b */ /* 0x000e6e0000000200 */
[C---:B----4-:R-:W-:Y:S08]  /*4070*/  HMMA.16816.F32 R36, R56.reuse, R52, R36 ;  /* 0x000000343824723c */ /* 0x050ff00000001824 */
[C---:B------:R-:W-:Y:S01]  /*4080*/  HMMA.16816.F32 R52, R56.reuse, R54, R32 ;  /* 0x000000363834723c */ /* 0x040fe20000001820 */
[----:B------:R-:W4:Y:S07]  /*4090*/  LDSM.16.M88.4 R32, [R86+0xb000] ;  /* 0x00b000005620783b */ /* 0x000f2e0000000200 */
[----:B-----5:R-:W-:Y:S08]  /*40a0*/  HMMA.16816.F32 R28, R56, R48, R28 ;  /* 0x00000030381c723c */ /* 0x020ff0000000181c */
[C---:B--2---:R-:W-:Y:S08]  /*40b0*/  HMMA.16816.F32 R36, R4.reuse, R12, R36 ;  /* 0x0000000c0424723c */ /* 0x044ff00000001824 */
[----:B------:R-:W-:Y:S01]  /*40c0*/  HMMA.16816.F32 R52, R4, R14, R52 ;  /* 0x0000000e0434723c */ /* 0x000fe20000001834 */
[----:B------:R-:W2:Y:S01]  /*40d0*/  LDSM.16.M88.4 R12, [R86+0xb800] ;  /* 0x00b80000560c783b */ /* 0x000ea20000000200 */
[----:B------:R-:W-:-:S06]  /*40e0*/  DEPBAR.LE SB0, 0x0 ;  /* 0x000080000000791a */ /* 0x000fcc0000000000 */
[----:B------:R-:W-:Y:S08]  /*40f0*/  HMMA.16816.F32 R64, R72, R68, R64 ;  /* 0x000000444840723c */ /* 0x000ff00000001840 */
[C---:B------:R-:W-:Y:S08]  /*4100*/  HMMA.16816.F32 R24, R56.reuse, R50, R24 ;  /* 0x000000323818723c */ /* 0x040ff00000001818 */
[----:B---3--:R-:W-:Y:S01]  /*4110*/  HMMA.16816.F32 R20, R56, R44, R20 ;  /* 0x0000002c3814723c */ /* 0x008fe20000001814 */
[----:B------:R-:W-:-:S07]  /*4120*/  IMAD.IADD R44, R200, 0x1, -R83 ;  /* 0x00000001c82c7824 */ /* 0x000fce00078e0a53 */
[----:B------:R-:W-:Y:S08]  /*4130*/  HMMA.16816.F32 R60, R72, R70, R60 ;  /* 0x00000046483c723c */ /* 0x000ff0000000183c */
[----:B-1----:R-:W-:Y:S01]  /*4140*/  HMMA.16816.F32 R28, R4, R8, R28 ;  /* 0x00000008041c723c */ /* 0x002fe2000000181c */
[----:B------:R-:W-:-:S04]  /*4150*/  IMAD R8, R150, 0x40, R167 ;  /* 0x0000004096087824 */ /* 0x000fc800078e02a7 */
[----:B------:R-:W-:Y:S01]  /*4160*/  VIADD R9, R8, UR12 ;  /* 0x0000000c08097c36 */ /* 0x000fe20008000000 */
[----:B------:R-:W-:Y:S01]  /*4170*/  ISETP.GT.AND P0, PT, R44, R8, PT ;  /* 0x000000082c00720c */ /* 0x000fe20003f04270 */
[----:B------:R-:W-:Y:S01]  /*4180*/  VIADD R49, R8, 0x18 ;  /* 0x0000001808317836 */ /* 0x000fe20000000000 */
[----:B------:R-:W-:Y:S01]  /*4190*/  HMMA.16816.F32 R64, R56, R40, R64 ;  /* 0x000000283840723c */ /* 0x000fe20000001840 */
[----:B------:R-:W-:Y:S02]  /*41a0*/  IMAD.IADD R40, R200, 0x1, -R9 ;  /* 0x00000001c8287824 */ /* 0x000fe400078e0a09 */
[C---:B------:R-:W-:Y:S02]  /*41b0*/  VIADD R51, R8.reuse, 0x11 ;  /* 0x0000001108337836 */ /* 0x040fe40000000000 */
[C---:B------:R-:W-:Y:S01]  /*41c0*/  VIADD R45, R8.reuse, 0x21 ;  /* 0x00000021082d7836 */ /* 0x040fe20000000000 */
[----:B------:R-:W-:Y:S02]  /*41d0*/  IABS R40, R40 ;  /* 0x0000002800287213 */ /* 0x000fe40000000000 */
[----:B------:R-:W-:Y:S01]  /*41e0*/  HMMA.16816.F32 R24, R4, R10, R24 ;  /* 0x0000000a0418723c */ /* 0x000fe20000001818 */
[----:B------:R-:W-:-:S04]  /*41f0*/  VIADD R11, R8, 0x38 ;  /* 0x00000038080b7836 */ /* 0x000fc80000000000 */
[----:B------:R-:W-:-:S03]  /*4200*/  VIADD R41, R11, UR12 ;  /* 0x0000000c0b297c36 */ /* 0x000fc60008000000 */
[----:B------:R-:W-:Y:S01]  /*4210*/  HMMA.16816.F32 R16, R56, R46, R16 ;  /* 0x0000002e3810723c */ /* 0x000fe20000001810 */
[----:B------:R-:W-:Y:S01]  /*4220*/  VIADD R47, R8, 0x20 ;  /* 0x00000020082f7836 */ /* 0x000fe20000000000 */
[C-C-:B------:R-:W-:Y:S02]  /*4230*/  IADD3 R10, PT, PT, R200.reuse, 0x30, -R41.reuse ;  /* 0x00000030c80a7810 */ /* 0x140fe40007ffe829 */
[C-C-:B------:R-:W-:Y:S02]  /*4240*/  IADD3 R140, PT, PT, R200.reuse, 0xf, -R41.reuse ;  /* 0x0000000fc88c7810 */ /* 0x140fe40007ffe829 */
[----:B------:R-:W-:Y:S02]  /*4250*/  IABS R10, R10 ;  /* 0x0000000a000a7213 */ /* 0x000fe40000000000 */
[----:B----4-:R-:W-:Y:S01]  /*4260*/  HMMA.16816.F32 R20, R4, R32, R20 ;  /* 0x000000200414723c */ /* 0x010fe20000001814 */
[----:B------:R-:W-:Y:S02]  /*4270*/  IADD3 R32, PT, PT, R200, 0x37, -R41 ;  /* 0x00000037c8207810 */ /* 0x000fe40007ffe829 */
[----:B------:R-:W-:-:S02]  /*4280*/  IABS R140, R140 ;  /* 0x0000008c008c7213 */ /* 0x000fc40000000000 */
[----:B------:R-:W-:Y:S02]  /*4290*/  IABS R32, R32 ;  /* 0x0000002000207213 */ /* 0x000fe40000000000 */
[----:B------:R-:W-:Y:S01]  /*42a0*/  IADD3 R174, PT, PT, R200, 0x17, -R41 ;  /* 0x00000017c8ae7810 */ /* 0x000fe20007ffe829 */
[----:B------:R-:W-:Y:S01]  /*42b0*/  HMMA.16816.F32 R60, R56, R42, R60 ;  /* 0x0000002a383c723c */ /* 0x000fe2000000183c */
[----:B------:R-:W-:Y:S02]  /*42c0*/  IADD3 R42, PT, PT, R82, -UR12, R85 ;  /* 0x8000000c522a7c10 */ /* 0x000fe4000fffe055 */
[----:B------:R-:W-:Y:S02]  /*42d0*/  I2FP.F32.S32 R43, R40 ;  /* 0x00000028002b7245 */ /* 0x000fe40000201400 */
[C-C-:B------:R-:W-:Y:S01]  /*42e0*/  IADD3 R40, PT, PT, R200.reuse, 0x2f, -R41.reuse ;  /* 0x0000002fc8287810 */ /* 0x140fe20007ffe829 */
[----:B------:R-:W-:Y:S01]  /*42f0*/  IMAD.IADD R33, R87, 0x1, R42 ;  /* 0x0000000157217824 */ /* 0x000fe200078e022a */
[----:B------:R-:W-:Y:S01]  /*4300*/  I2FP.F32.S32 R42, R32 ;  /* 0x00000020002a7245 */ /* 0x000fe20000201400 */
[C---:B--2---:R-:W-:Y:S01]  /*4310*/  HMMA.16816.F32 R64, R4.reuse, R12, R64 ;  /* 0x0000000c0440723c */ /* 0x044fe20000001840 */
[----:B------:R-:W-:Y:S01]  /*4320*/  FFMA.FTZ R12, R43, -UR25, R36 ;  /* 0x800000192b0c7c23 */ /* 0x000fe20008010024 */
[--C-:B------:R-:W-:Y:S01]  /*4330*/  IADD3 R36, PT, PT, R200, 0x27, -R41.reuse ;  /* 0x00000027c8247810 */ /* 0x100fe20007ffe829 */
[----:B------:R-:W-:Y:S01]  /*4340*/  VIADD R43, R8, 0x28 ;  /* 0x00000028082b7836 */ /* 0x000fe20000000000 */
[----:B------:R-:W-:Y:S01]  /*4350*/  IADD3 R32, PT, PT, R200, 0x1f, -R41 ;  /* 0x0000001fc8207810 */ /* 0x000fe20007ffe829 */
[----:B------:R-:W-:Y:S01]  /*4360*/  FFMA.FTZ R42, R42, -UR25, R37 ;  /* 0x800000192a2a7c23 */ /* 0x000fe20008010025 */
[----:B------:R-:W-:Y:S01]  /*4370*/  IABS R36, R36 ;  /* 0x0000002400247213 */ /* 0x000fe20000000000 */
[----:B------:R-:W-:Y:S01]  /*4380*/  VIADD R37, R8, 0x29 ;  /* 0x0000002908257836 */ /* 0x000fe20000000000 */
[----:B------:R-:W-:Y:S01]  /*4390*/  IABS R32, R32 ;  /* 0x0000002000207213 */ /* 0x000fe20000000000 */
[----:B------:R-:W-:Y:S01]  /*43a0*/  HMMA.16816.F32 R16, R4, R34, R16 ;  /* 0x000000220410723c */ /* 0x000fe20000001810 */
[----:B------:R-:W-:-:S02]  /*43b0*/  IADD3 R13, PT, PT, R200, 0x20, -R41 ;  /* 0x00000020c80d7810 */ /* 0x000fc40007ffe829 */
[----:B------:R-:W-:Y:S02]  /*43c0*/  I2FP.F32.S32 R36, R36 ;  /* 0x0000002400247245 */ /* 0x000fe40000201400 */
[----:B------:R-:W-:Y:S02]  /*43d0*/  I2FP.F32.S32 R32, R32 ;  /* 0x0000002000207245 */ /* 0x000fe40000201400 */
[----:B------:R-:W-:Y:S01]  /*43e0*/  IABS R13, R13 ;  /* 0x0000000d000d7213 */ /* 0x000fe20000000000 */
[----:B------:R-:W-:Y:S01]  /*43f0*/  FFMA.FTZ R36, R36, -UR25, R29 ;  /* 0x8000001924247c23 */ /* 0x000fe2000801001d */
[----:B------:R-:W-:Y:S01]  /*4400*/  IADD3 R29, PT, PT, R200, 0x18, -R41 ;  /* 0x00000018c81d7810 */ /* 0x000fe20007ffe829 */
[----:B------:R-:W-:Y:S01]  /*4410*/  FFMA.FTZ R32, R32, -UR25, R25 ;  /* 0x8000001920207c23 */ /* 0x000fe20008010019 */
[----:B------:R-:W-:Y:S01]  /*4420*/  I2FP.F32.S32 R13, R13 ;  /* 0x0000000d000d7245 */ /* 0x000fe20000201400 */
[----:B------:R-:W-:Y:S01]  /*4430*/  HMMA.16816.F32 R60, R4, R14, R60 ;  /* 0x0000000e043c723c */ /* 0x000fe2000000183c */
[C-C-:B------:R-:W-:Y:S01]  /*4440*/  IADD3 R25, PT, PT, R200.reuse, 0x10, -R41.reuse ;  /* 0x00000010c8197810 */ /* 0x140fe20007ffe829 */
[----:B------:R-:W-:Y:S01]  /*4450*/  IMAD.IADD R7, R200, 0x1, -R41 ;  /* 0x00000001c8077824 */ /* 0x000fe200078e0a29 */
[----:B------:R-:W-:Y:S01]  /*4460*/  IABS R40, R40 ;  /* 0x0000002800287213 */ /* 0x000fe20000000000 */
[----:B------:R-:W-:Y:S01]  /*4470*/  FFMA.FTZ R34, R13, -UR25, R24 ;  /* 0x800000190d227c23 */ /* 0x000fe20008010018 */
[----:B------:R-:W-:-:S02]  /*4480*/  IABS R29, R29 ;  /* 0x0000001d001d7213 */ /* 0x000fc40000000000 */
[----:B------:R-:W-:Y:S02]  /*4490*/  IABS R25, R25 ;  /* 0x0000001900197213 */ /* 0x000fe40000000000 */
[----:B------:R-:W-:Y:S02]  /*44a0*/  IADD3 R13, PT, PT, R200, 0x8, -R41 ;  /* 0x00000008c80d7810 */ /* 0x000fe40007ffe829 */
[----:B------:R-:W-:Y:S02]  /*44b0*/  I2FP.F32.S32 R40, R40 ;  /* 0x0000002800287245 */ /* 0x000fe40000201400 */
[----:B------:R-:W-:Y:S02]  /*44c0*/  I2FP.F32.S32 R29, R29 ;  /* 0x0000001d001d7245 */ /* 0x000fe40000201400 */
[----:B------:R-:W-:Y:S01]  /*44d0*/  I2FP.F32.S32 R25, R25 ;  /* 0x0000001900197245 */ /* 0x000fe20000201400 */
[----:B------:R-:W-:Y:S01]  /*44e0*/  FFMA.FTZ R40, R40, -UR25, R53 ;  /* 0x8000001928287c23 */ /* 0x000fe20008010035 */
[----:B------:R-:W-:Y:S01]  /*44f0*/  IABS R13, R13 ;  /* 0x0000000d000d7213 */ /* 0x000fe20000000000 */
[----:B------:R-:W-:Y:S01]  /*4500*/  FFMA.FTZ R20, R29, -UR25, R20 ;  /* 0x800000191d147c23 */ /* 0x000fe20008010014 */
[----:B------:R-:W-:Y:S01]  /*4510*/  VIADDMNMX R199, R33, 0x1, R82, PT ;  /* 0x0000000121c77846 */ /* 0x000fe20003800152 */
[----:B------:R-:W-:Y:S01]  /*4520*/  FFMA.FTZ R142, R25, -UR25, R16 ;  /* 0x80000019198e7c23 */ /* 0x000fe20008010010 */
[----:B------:R-:W-:Y:S01]  /*4530*/  VIADDMNMX R198, R33, 0x9, R82, PT ;  /* 0x0000000921c67846 */ /* 0x000fe20003800152 */
[----:B------:R-:W-:Y:S01]  /*4540*/  VIADD R29, R8, 0x1 ;  /* 0x00000001081d7836 */ /* 0x000fe20000000000 */
[----:B------:R-:W-:Y:S01]  /*4550*/  IADD3 R33, PT, PT, R200, 0x28, -R41 ;  /* 0x00000028c8217810 */ /* 0x000fe20007ffe829 */
[C---:B------:R-:W-:Y:S01]  /*4560*/  VIADD R53, R8.reuse, 0x8 ;  /* 0x0000000808357836 */ /* 0x040fe20000000000 */
[----:B------:R-:W-:Y:S01]  /*4570*/  I2FP.F32.S32 R35, R10 ;  /* 0x0000000a00237245 */ /* 0x000fe20000201400 */
[----:B------:R-:W-:Y:S01]  /*4580*/  VIADD R25, R8, 0x9 ;  /* 0x0000000908197836 */ /* 0x000fe20000000000 */
[----:B------:R-:W-:-:S02]  /*4590*/  I2FP.F32.S32 R13, R13 ;  /* 0x0000000d000d7245 */ /* 0x000fc40000201400 */
[----:B------:R-:W-:Y:S01]  /*45a0*/  IABS R33, R33 ;  /* 0x0000002100217213 */ /* 0x000fe20000000000 */
[----:B------:R-:W-:Y:S01]  /*45b0*/  FFMA.FTZ R52, R35, -UR25, R52 ;  /* 0x8000001923347c23 */ /* 0x000fe20008010034 */
[----:B------:R-:W-:Y:S01]  /*45c0*/  FSEL R12, R12, -INF , !P0 ;  /* 0xff8000000c0c7808 */ /* 0x000fe20004000000 */
[----:B------:R-:W-:Y:S01]  /*45d0*/  FFMA.FTZ R64, R13, -UR25, R64 ;  /* 0x800000190d407c23 */ /* 0x000fe20008010040 */
[----:B------:R-:W-:Y:S01]  /*45e0*/  I2FP.F32.S32 R33, R33 ;  /* 0x0000002100217245 */ /* 0x000fe20000201400 */
[----:B------:R-:W-:Y:S01]  /*45f0*/  VIADD R13, R8, 0x19 ;  /* 0x00000019080d7836 */ /* 0x000fe20000000000 */
[----:B------:R-:W-:Y:S01]  /*4600*/  ISETP.GT.AND P4, PT, R44, R29, PT ;  /* 0x0000001d2c00720c */ /* 0x000fe20003f84270 */
[----:B------:R-:W-:Y:S01]  /*4610*/  VIADD R35, R8, 0x30 ;  /* 0x0000003008237836 */ /* 0x000fe20000000000 */
[C---:B------:R-:W-:Y:S01]  /*4620*/  ISETP.GT.AND P1, PT, R44.reuse, R53, PT ;  /* 0x000000352c00720c */ /* 0x040fe20003f24270 */
[----:B------:R-:W-:Y:S01]  /*4630*/  FFMA.FTZ R10, R33, -UR25, R28 ;  /* 0x80000019210a7c23 */ /* 0x000fe2000801001c */
[----:B------:R-:W-:Y:S01]  /*4640*/  ISETP.GT.AND P0, PT, R44, R25, PT ;  /* 0x000000192c00720c */ /* 0x000fe20003f04270 */
[----:B------:R-:W-:Y:S01]  /*4650*/  VIADD R28, R200, 0x8 ;  /* 0x00000008c81c7836 */ /* 0x000fe20000000000 */
[----:B------:R-:W-:Y:S01]  /*4660*/  I2FP.F32.S32 R140, R140 ;  /* 0x0000008c008c7245 */ /* 0x000fe20000201400 */
[----:B------:R-:W-:Y:S01]  /*4670*/  VIADD R33, R8, 0x31 ;  /* 0x0000003108217836 */ /* 0x000fe20000000000 */
[----:B------:R-:W-:Y:S01]  /*4680*/  FSEL R24, R42, -INF , !P4 ;  /* 0xff8000002a187808 */ /* 0x000fe20006000000 */
[----:B------:R-:W-:Y:S01]  /*4690*/  IMAD.IADD R4, R28, 0x1, -R9 ;  /* 0x000000011c047824 */ /* 0x000fe200078e0a09 */
[----:B------:R-:W-:Y:S01]  /*46a0*/  FSEL R16, R52, -INF , !P1 ;  /* 0xff80000034107808 */ /* 0x000fe20004800000 */
[----:B------:R-:W-:Y:S01]  /*46b0*/  FFMA.FTZ R140, R140, -UR25, R17 ;  /* 0x800000198c8c7c23 */ /* 0x000fe20008010011 */
[----:B------:R-:W-:Y:S01]  /*46c0*/  FSEL R40, R40, -INF , !P0 ;  /* 0xff80000028287808 */ /* 0x000fe20004000000 */
[----:B------:R-:W-:Y:S01]  /*46d0*/  VIADD R17, R8, 0x39 ;  /* 0x0000003908117836 */ /* 0x000fe20000000000 */
[----:B------:R-:W-:-:S02]  /*46e0*/  IABS R174, R174 ;  /* 0x000000ae00ae7213 */ /* 0x000fc40000000000 */
[C---:B------:R-:W-:Y:S02]  /*46f0*/  ISETP.GT.AND P4, PT, R44.reuse, R49, PT ;  /* 0x000000312c00720c */ /* 0x040fe40003f84270 */
[C---:B------:R-:W-:Y:S02]  /*4700*/  ISETP.GT.AND P1, PT, R44.reuse, R13, PT ;  /* 0x0000000d2c00720c */ /* 0x040fe40003f24270 */
[----:B------:R-:W-:Y:S02]  /*4710*/  ISETP.GT.AND P0, PT, R44, R47, PT ;  /* 0x0000002f2c00720c */ /* 0x000fe40003f04270 */
[----:B------:R-:W-:Y:S02]  /*4720*/  I2FP.F32.S32 R174, R174 ;  /* 0x000000ae00ae7245 */ /* 0x000fe40000201400 */
[----:B------:R-:W-:Y:S02]  /*4730*/  FSEL R34, R34, -INF , !P4 ;  /* 0xff80000022227808 */ /* 0x000fe40006000000 */
[----:B------:R-:W-:Y:S01]  /*4740*/  FSEL R32, R32, -INF , !P1 ;  /* 0xff80000020207808 */ /* 0x000fe20004800000 */
[----:B------:R-:W-:Y:S01]  /*4750*/  FFMA.FTZ R174, R174, -UR25, R21 ;  /* 0x80000019aeae7c23 */ /* 0x000fe20008010015 */
[----:B------:R-:W-:Y:S01]  /*4760*/  FSEL R172, R20, -INF , !P0 ;  /* 0xff80000014ac7808 */ /* 0x000fe20004000000 */
[----:B------:R-:W-:Y:S01]  /*4770*/  IMAD.IADD R20, R28, 0x1, -R83 ;  /* 0x000000011c147824 */ /* 0x000fe200078e0a53 */
[----:B------:R-:W-:Y:S01]  /*4780*/  ISETP.GT.AND P4, PT, R44, R37, PT ;  /* 0x000000252c00720c */ /* 0x000fe20003f84270 */
[----:B------:R-:W-:Y:S01]  /*4790*/  VIADD R21, R8, 0x10 ;  /* 0x0000001008157836 */ /* 0x000fe20000000000 */
[----:B------:R-:W-:-:S02]  /*47a0*/  ISETP.GT.AND P1, PT, R44, R35, PT ;  /* 0x000000232c00720c */ /* 0x000fc40003f24270 */
[----:B------:R-:W-:Y:S02]  /*47b0*/  FSEL R140, R140, -INF , !P4 ;  /* 0xff8000008c8c7808 */ /* 0x000fe40006000000 */
[----:B------:R-:W-:Y:S02]  /*47c0*/  FSEL R194, R64, -INF , !P1 ;  /* 0xff80000040c27808 */ /* 0x000fe40004800000 */
[C---:B------:R-:W-:Y:S02]  /*47d0*/  ISETP.GE.AND P5, PT, R8.reuse, R199, PT ;  /* 0x000000c70800720c */ /* 0x040fe40003fa6270 */
[----:B------:R-:W-:Y:S02]  /*47e0*/  ISETP.GE.AND P4, PT, R8, R198, PT ;  /* 0x000000c60800720c */ /* 0x000fe40003f86270 */
[----:B------:R-:W-:Y:S02]  /*47f0*/  ISETP.GT.AND P1, PT, R20, R8, PT ;  /* 0x000000081400720c */ /* 0x000fe40003f24270 */
[----:B------:R-:W-:-:S02]  /*4800*/  IADD3 R8, PT, PT, R200, 0x7, -R41 ;  /* 0x00000007c8087810 */ /* 0x000fc40007ffe829 */
[----:B------:R-:W-:Y:S02]  /*4810*/  ISETP.GT.AND P3, PT, R44, R21, PT ;  /* 0x000000152c00720c */ /* 0x000fe40003f64270 */
[----:B------:R-:W-:Y:S02]  /*4820*/  IABS R8, R8 ;  /* 0x0000000800087213 */ /* 0x000fe40000000000 */
[----:B------:R-:W-:Y:S02]  /*4830*/  IADD3 R6, PT, PT, R200, -0x1, -R41 ;  /* 0xffffffffc8067810 */ /* 0x000fe40007ffe829 */
[----:B------:R-:W-:Y:S02]  /*4840*/  IABS R7, R7 ;  /* 0x0000000700077213 */ /* 0x000fe40000000000 */
[----:B------:R-:W-:Y:S02]  /*4850*/  IABS R4, R4 ;  /* 0x0000000400047213 */ /* 0x000fe40000000000 */
[----:B------:R-:W-:-:S02]  /*4860*/  I2FP.F32.S32 R8, R8 ;  /* 0x0000000800087245 */ /* 0x000fc40000201400 */
[----:B------:R-:W-:Y:S02]  /*4870*/  FSEL R12, R12, -INF , !P5 ;  /* 0xff8000000c0c7808 */ /* 0x000fe40006800000 */
[----:B------:R-:W-:Y:S01]  /*4880*/  ISETP.GT.AND P5, PT, R44, R51, PT ;  /* 0x000000332c00720c */ /* 0x000fe20003fa4270 */
[----:B------:R-:W-:Y:S01]  /*4890*/  FFMA.FTZ R8, R8, -UR25, R65 ;  /* 0x8000001908087c23 */ /* 0x000fe20008010041 */
[----:B------:R-:W-:Y:S02]  /*48a0*/  FSEL R10, R10, -INF , !P3 ;  /* 0xff8000000a0a7808 */ /* 0x000fe40005800000 */
[----:B------:R-:W-:Y:S02]  /*48b0*/  IABS R6, R6 ;  /* 0x0000000600067213 */ /* 0x000fe40000000000 */
[----:B------:R-:W-:Y:S01]  /*48c0*/  I2FP.F32.S32 R7, R7 ;  /* 0x0000000700077245 */ /* 0x000fe20000201400 */
[----:B------:R-:W-:Y:S01]  /*48d0*/  BAR.SYNC.DEFER_BLOCKING 0x0 ;  /* 0x0000000000007b1d */ /* 0x000fe20000010000 */
[----:B------:R-:W-:-:S02]  /*48e0*/  ISETP.GT.AND P3, PT, R44, R45, PT ;  /* 0x0000002d2c00720c */ /* 0x000fc40003f64270 */
[C-C-:B------:R-:W-:Y:S01]  /*48f0*/  IADD3 R5, PT, PT, R28.reuse, 0x37, -R41.reuse ;  /* 0x000000371c057810 */ /* 0x140fe20007ffe829 */
[----:B------:R-:W-:Y:S01]  /*4900*/  FFMA.FTZ R7, R7, -UR25, R60 ;  /* 0x8000001907077c23 */ /* 0x000fe2000801003c */
[----:B------:R-:W-:Y:S02]  /*4910*/  I2FP.F32.S32 R9, R4 ;  /* 0x0000000400097245 */ /* 0x000fe40000201400 */
[----:B------:R-:W-:Y:S02]  /*4920*/  IADD3 R4, PT, PT, R28, 0x30, -R41 ;  /* 0x000000301c047810 */ /* 0x000fe40007ffe829 */
[----:B------:R-:W-:Y:S01]  /*4930*/  FSEL R36, R36, -INF , !P5 ;  /* 0xff80000024247808 */ /* 0x000fe20006800000 */
[----:B------:R-:W-:Y:S01]  /*4940*/  FFMA.FTZ R9, R9, -UR25, R38 ;  /* 0x8000001909097c23 */ /* 0x000fe20008010026 */
[----:B------:R-:W-:Y:S02]  /*4950*/  ISETP.GT.AND P0, PT, R44, R33, PT ;  /* 0x000000212c00720c */ /* 0x000fe40003f04270 */
[----:B------:R-:W-:-:S02]  /*4960*/  I2FP.F32.S32 R6, R6 ;  /* 0x0000000600067245 */ /* 0x000fc40000201400 */
[----:B------:R-:W-:Y:S02]  /*4970*/  ISETP.GT.AND P5, PT, R44, R43, PT ;  /* 0x0000002b2c00720c */ /* 0x000fe40003fa4270 */
[----:B------:R-:W-:Y:S01]  /*4980*/  FSEL R174, R174, -INF , !P3 ;  /* 0xff800000aeae7808 */ /* 0x000fe20005800000 */
[----:B------:R-:W-:Y:S01]  /*4990*/  FFMA.FTZ R6, R6, -UR25, R61 ;  /* 0x8000001906067c23 */ /* 0x000fe2000801003d */
[----:B------:R-:W-:Y:S02]  /*49a0*/  IABS R5, R5 ;  /* 0x0000000500057213 */ /* 0x000fe40000000000 */
[----:B------:R-:W-:Y:S02]  /*49b0*/  ISETP.GT.AND P3, PT, R44, R11, PT ;  /* 0x0000000b2c00720c */ /* 0x000fe40003f64270 */
[----:B------:R-:W-:Y:S02]  /*49c0*/  IABS R4, R4 ;  /* 0x0000000400047213 */ /* 0x000fe40000000000 */
[----:B------:R-:W-:-:S02]  /*49d0*/  FSEL R192, R8, -INF , !P0 ;  /* 0xff80000008c07808 */ /* 0x000fc40004000000 */
[----:B------:R-:W-:Y:S02]  /*49e0*/  FSEL R142, R142, -INF , !P5 ;  /* 0xff8000008e8e7808 */ /* 0x000fe40006800000 */
[----:B------:R-:W-:Y:S02]  /*49f0*/  I2FP.F32.S32 R8, R5 ;  /* 0x0000000500087245 */ /* 0x000fe40000201400 */
[----:B------:R-:W-:Y:S02]  /*4a00*/  ISETP.GT.AND P5, PT, R44, R17, PT ;  /* 0x000000112c00720c */ /* 0x000fe40003fa4270 */
[----:B------:R-:W-:Y:S01]  /*4a10*/  FSEL R146, R7, -INF , !P3 ;  /* 0xff80000007927808 */ /* 0x000fe20005800000 */
[----:B------:R-:W-:Y:S01]  /*4a20*/  FFMA.FTZ R8, R8, -UR25, R39 ;  /* 0x8000001908087c23 */ /* 0x000fe20008010027 */
[----:B------:R-:W-:Y:S02]  /*4a30*/  I2FP.F32.S32 R7, R4 ;  /* 0x0000000400077245 */ /* 0x000fe40000201400 */
[----:B------:R-:W-:-:S02]  /*4a40*/  ISETP.GE.AND P0, PT, R29, R199, PT ;  /* 0x000000c71d00720c */ /* 0x000fc40003f06270 */
[----:B------:R-:W-:Y:S01]  /*4a50*/  FSEL R144, R6, -INF , !P5 ;  /* 0xff80000006907808 */ /* 0x000fe20006800000 */
[----:B------:R-:W-:Y:S01]  /*4a60*/  FFMA.FTZ R7, R7, -UR25, R54 ;  /* 0x8000001907077c23 */ /* 0x000fe20008010036 */
[----:B------:R-:W-:Y:S02]  /*4a70*/  ISETP.GT.AND P5, PT, R20, R29, PT ;  /* 0x0000001d1400720c */ /* 0x000fe40003fa4270 */
[----:B------:R-:W-:Y:S02]  /*4a80*/  FSEL R9, R9, -INF , !P1 ;  /* 0xff80000009097808 */ /* 0x000fe40004800000 */
[----:B------:R-:W-:Y:S02]  /*4a90*/  IADD3 R5, PT, PT, R28, 0x2f, -R41 ;  /* 0x0000002f1c057810 */ /* 0x000fe40007ffe829 */
[----:B------:R-:W-:Y:S02]  /*4aa0*/  FSEL R24, R24, -INF , !P0 ;  /* 0xff80000018187808 */ /* 0x000fe40004000000 */
[----:B------:R-:W-:-:S02]  /*4ab0*/  ISETP.GT.AND P0, PT, R20, R53, PT ;  /* 0x000000351400720c */ /* 0x000fc40003f04270 */
[----:B------:R-:W-:Y:S02]  /*4ac0*/  IADD3 R4, PT, PT, R28, 0x28, -R41 ;  /* 0x000000281c047810 */ /* 0x000fe40007ffe829 */
[----:B------:R-:W-:Y:S02]  /*4ad0*/  ISETP.GE.AND P3, PT, R29, R198, PT ;  /* 0x000000c61d00720c */ /* 0x000fe40003f66270 */
[----:B------:R-:W-:Y:S02]  /*4ae0*/  ISETP.GE.AND P1, PT, R53, R199, PT ;  /* 0x000000c73500720c */ /* 0x000fe40003f26270 */
[----:B------:R-:W-:Y:S02]  /*4af0*/  FSEL R8, R8, -INF , !P5 ;  /* 0xff80000008087808 */ /* 0x000fe40006800000 */
[----:B------:R-:W-:Y:S02]  /*4b00*/  FSEL R29, R9, -INF , !P4 ;  /* 0xff800000091d7808 */ /* 0x000fe40006000000 */
[----:B------:R-:W-:-:S02]  /*4b10*/  IABS R5, R5 ;  /* 0x0000000500057213 */ /* 0x000fc40000000000 */
[----:B------:R-:W-:Y:S02]  /*4b20*/  ISETP.GE.AND P4, PT, R53, R198, PT ;  /* 0x000000c63500720c */ /* 0x000fe40003f86270 */
[----:B------:R-:W-:Y:S02]  /*4b30*/  FSEL R7, R7, -INF , !P0 ;  /* 0xff80000007077808 */ /* 0x000fe40004000000 */
[----:B------:R-:W-:Y:S02]  /*4b40*/  IABS R4, R4 ;  /* 0x0000000400047213 */ /* 0x000fe40000000000 */
[----:B------:R-:W-:Y:S02]  /*4b50*/  FSEL R9, R8, -INF , !P3 ;  /* 0xff80000008097808 */ /* 0x000fe40005800000 */
[----:B------:R-:W-:Y:S02]  /*4b60*/  FSEL R16, R16, -INF , !P1 ;  /* 0xff80000010107808 */ /* 0x000fe40004800000 */
[----:B------:R-:W-:-:S02]  /*4b70*/  ISETP.GE.AND P5, PT, R25, R199, PT ;  /* 0x000000c71900720c */ /* 0x000fc40003fa6270 */
[----:B------:R-:W-:Y:S02]  /*4b80*/  ISETP.GE.AND P3, PT, R25, R198, PT ;  /* 0x000000c61900720c */ /* 0x000fe40003f66270 */
[----:B------:R-:W-:Y:S02]  /*4b90*/  I2FP.F32.S32 R6, R5 ;  /* 0x0000000500067245 */ /* 0x000fe40000201400 */
[----:B------:R-:W-:Y:S02]  /*4ba0*/  ISETP.GT.AND P1, PT, R20, R25, PT ;  /* 0x000000191400720c */ /* 0x000fe40003f24270 */
[----:B------:R-:W-:Y:S01]  /*4bb0*/  FSEL R25, R7, -INF , !P4 ;  /* 0xff80000007197808 */ /* 0x000fe20006000000 */
[----:B------:R-:W-:Y:S01]  /*4bc0*/  FFMA.FTZ R6, R6, -UR25, R55 ;  /* 0x8000001906067c23 */ /* 0x000fe20008010037 */
[----:B------:R-:W-:Y:S02]  /*4bd0*/  I2FP.F32.S32 R7, R4 ;  /* 0x0000000400077245 */ /* 0x000fe40000201400 */
[----:B------:R-:W-:-:S02]  /*4be0*/  IADD3 R5, PT, PT, R28, 0x27, -R41 ;  /* 0x000000271c057810 */ /* 0x000fc40007ffe829 */
[----:B------:R-:W-:Y:S01]  /*4bf0*/  FSEL R14, R40, -INF , !P5 ;  /* 0xff800000280e7808 */ /* 0x000fe20006800000 */
[----:B------:R-:W-:Y:S01]  /*4c00*/  FFMA.FTZ R7, R7, -UR25, R30 ;  /* 0x8000001907077c23 */ /* 0x000fe2000801001e */
[----:B------:R-:W-:Y:S02]  /*4c10*/  ISETP.GT.AND P5, PT, R20, R21, PT ;  /* 0x000000151400720c */ /* 0x000fe40003fa4270 */
[----:B------:R-:W-:Y:S02]  /*4c20*/  IADD3 R4, PT, PT, R28, 0x20, -R41 ;  /* 0x000000201c047810 */ /* 0x000fe40007ffe829 */
[----:B------:R-:W-:Y:S02]  /*4c30*/  FSEL R6, R6, -INF , !P1 ;  /* 0xff80000006067808 */ /* 0x000fe40004800000 */
[----:B------:R-:W-:Y:S02]  /*4c40*/  IABS R5, R5 ;  /* 0x0000000500057213 */ /* 0x000fe40000000000 */
[----:B------:R-:W-:-:S02]  /*4c50*/  ISETP.GE.AND P4, PT, R21, R198, PT ;  /* 0x000000c61500720c */ /* 0x000fc40003f86270 */
[----:B------:R-:W-:Y:S02]  /*4c60*/  FSEL R7, R7, -INF , !P5 ;  /* 0xff80000007077808 */ /* 0x000fe40006800000 */
[----:B------:R-:W-:Y:S02]  /*4c70*/  ISETP.GE.AND P0, PT, R21, R199, PT ;  /* 0x000000c71500720c */ /* 0x000fe40003f06270 */
[----:B------:R-:W-:Y:S02]  /*4c80*/  IABS R4, R4 ;  /* 0x0000000400047213 */ /* 0x000fe40000000000 */
[----:B------:R-:W-:Y:S02]  /*4c90*/  FSEL R21, R6, -INF , !P3 ;  /* 0xff80000006157808 */ /* 0x000fe40005800000 */
[----:B------:R-:W-:Y:S02]  /*4ca0*/  I2FP.F32.S32 R6, R5 ;  /* 0x0000000500067245 */ /* 0x000fe40000201400 */
[----:B------:R-:W-:-:S02]  /*4cb0*/  FSEL R15, R7, -INF , !P4 ;  /* 0xff800000070f7808 */ /* 0x000fc40006000000 */
[----:B------:R-:W-:Y:S01]  /*4cc0*/  IADD3 R5, PT, PT, R28, 0x1f, -R41 ;  /* 0x0000001f1c057810 */ /* 0x000fe20007ffe829 */
[----:B------:R-:W-:Y:S01]  /*4cd0*/  FFMA.FTZ R6, R6, -UR25, R31 ;  /* 0x8000001906067c23 */ /* 0x000fe2000801001f */
[----:B------:R-:W-:Y:S02]  /*4ce0*/  I2FP.F32.S32 R7, R4 ;  /* 0x0000000400077245 */ /* 0x000fe40000201400 */
[----:B------:R-:W-:Y:S02]  /*4cf0*/  IABS R5, R5 ;  /* 0x0000000500057213 */ /* 0x000fe40000000000 */
[----:B------:R-:W-:Y:S01]  /*4d00*/  ISETP.GE.AND P1, PT, R51, R199, PT ;  /* 0x000000c73300720c */ /* 0x000fe20003f26270 */
[----:B------:R-:W-:Y:S01]  /*4d10*/  FFMA.FTZ R7, R7, -UR25, R26 ;  /* 0x8000001907077c23 */ /* 0x000fe2000801001a */
[----:B------:R-:W-:Y:S01]  /*4d20*/  FSEL R10, R10, -INF , !P0 ;  /* 0xff8000000a0a7808 */ /* 0x000fe20004000000 */
[----:B------:R-:W-:Y:S01]  /*4d30*/  IMAD.MOV.U32 R4, RZ, RZ, R5 ;  /* 0x000000ffff047224 */ /* 0x000fe200078e0005 */
[----:B------:R-:W-:-:S02]  /*4d40*/  ISETP.GT.AND P0, PT, R20, R51, PT ;  /* 0x000000331400720c */ /* 0x000fc40003f04270 */
[----:B------:R-:W-:Y:S02]  /*4d50*/  IADD3 R26, PT, PT, R28, 0x18, -R41 ;  /* 0x000000181c1a7810 */ /* 0x000fe40007ffe829 */
[----:B------:R-:W-:Y:S02]  /*4d60*/  FSEL R8, R36, -INF , !P1 ;  /* 0xff80000024087808 */ /* 0x000fe40004800000 */
[----:B------:R-:W-:Y:S02]  /*4d70*/  ISETP.GT.AND P1, PT, R20, R49, PT ;  /* 0x000000311400720c */ /* 0x000fe40003f24270 */
[----:B------:R-:W-:Y:S02]  /*4d80*/  ISETP.GE.AND P3, PT, R51, R198, PT ;  /* 0x000000c63300720c */ /* 0x000fe40003f66270 */
[----:B------:R-:W-:Y:S02]  /*4d90*/  FSEL R6, R6, -INF , !P0 ;  /* 0xff80000006067808 */ /* 0x000fe40004000000 */
[----:B------:R-:W-:-:S02]  /*4da0*/  IABS R26, R26 ;  /* 0x0000001a001a7213 */ /* 0x000fc40000000000 */
[C---:B------:R-:W-:Y:S02]  /*4db0*/  ISETP.GE.AND P5, PT, R49.reuse, R199, PT ;  /* 0x000000c73100720c */ /* 0x040fe40003fa6270 */
[----:B------:R-:W-:Y:S02]  /*4dc0*/  ISETP.GE.AND P4, PT, R49, R198, PT ;  /* 0x000000c63100720c */ /* 0x000fe40003f86270 */
[----:B------:R-:W-:Y:S02]  /*4dd0*/  I2FP.F32.S32 R4, R4 ;  /* 0x0000000400047245 */ /* 0x000fe40000201400 */
[----:B------:R-:W-:Y:S02]  /*4de0*/  FSEL R7, R7, -INF , !P1 ;  /* 0xff80000007077808 */ /* 0x000fe40004800000 */
[----:B------:R-:W-:Y:S01]  /*4df0*/  FSEL R5, R6, -INF , !P3 ;  /* 0xff80000006057808 */ /* 0x000fe20005800000 */
[----:B------:R-:W-:Y:S01]  /*4e00*/  FFMA.FTZ R27, R4, -UR25, R27 ;  /* 0x80000019041b7c23 */ /* 0x000fe2000801001b */
[----:B------:R-:W-:-:S02]  /*4e10*/  I2FP.F32.S32 R31, R26 ;  /* 0x0000001a001f7245 */ /* 0x000fc40000201400 */
[----:B------:R-:W-:Y:S02]  /*4e20*/  ISETP.GE.AND P0, PT, R13, R199, PT ;  /* 0x000000c70d00720c */ /* 0x000fe40003f06270 */
[----:B------:R-:W-:Y:S01]  /*4e30*/  FSEL R6, R34, -INF , !P5 ;  /* 0xff80000022067808 */ /* 0x000fe20006800000 */
[----:B------:R-:W-:Y:S01]  /*4e40*/  FFMA.FTZ R22, R31, -UR25, R22 ;  /* 0x800000191f167c23 */ /* 0x000fe20008010016 */
[----:B------:R-:W-:Y:S02]  /*4e50*/  ISETP.GE.AND P3, PT, R13, R198, PT ;  /* 0x000000c60d00720c */ /* 0x000fe40003f66270 */
[----:B------:R-:W-:Y:S02]  /*4e60*/  ISETP.GT.AND P5, PT, R20, R13, PT ;  /* 0x0000000d1400720c */ /* 0x000fe40003fa4270 */
[----:B------:R-:W-:Y:S02]  /*4e70*/  FSEL R13, R7, -INF , !P4 ;  /* 0xff800000070d7808 */ /* 0x000fe40006000000 */
[----:B------:R-:W-:-:S02]  /*4e80*/  IADD3 R7, PT, PT, R28, 0x17, -R41 ;  /* 0x000000171c077810 */ /* 0x000fc40007ffe829 */
[----:B------:R-:W-:Y:S02]  /*4e90*/  FSEL R4, R32, -INF , !P0 ;  /* 0xff80000020047808 */ /* 0x000fe40004000000 */
[----:B------:R-:W-:Y:S02]  /*4ea0*/  ISETP.GT.AND P0, PT, R20, R47, PT ;  /* 0x0000002f1400720c */ /* 0x000fe40003f04270 */
[----:B------:R-:W-:Y:S02]  /*4eb0*/  IABS R7, R7 ;  /* 0x0000000700077213 */ /* 0x000fe40000000000 */
[----:B------:R-:W-:Y:S02]  /*4ec0*/  ISETP.GE.AND P4, PT, R47, R198, PT ;  /* 0x000000c62f00720c */ /* 0x000fe40003f86270 */
[----:B------:R-:W-:Y:S01]  /*4ed0*/  FSEL R22, R22, -INF , !P0 ;  /* 0xff80000016167808 */ /* 0x000fe20004000000 */
[----:B------:R-:W-:Y:S01]  /*4ee0*/  IMAD.MOV.U32 R26, RZ, RZ, R7 ;  /* 0x000000ffff1a7224 */ /* 0x000fe200078e0007 */
[----:B------:R-:W-:-:S02]  /*4ef0*/  FSEL R27, R27, -INF , !P5 ;  /* 0xff8000001b1b7808 */ /* 0x000fc40006800000 */
[----:B------:R-:W-:Y:S02]  /*4f00*/  FSEL R141, R22, -INF , !P4 ;  /* 0xff800000168d7808 */ /* 0x000fe40006000000 */
[----:B------:R-:W-:Y:S02]  /*4f10*/  IADD3 R22, PT, PT, R28, 0xf, -R41 ;  /* 0x0000000f1c167810 */ /* 0x000fe40007ffe829 */
[----:B------:R-:W-:Y:S02]  /*4f20*/  I2FP.F32.S32 R26, R26 ;  /* 0x0000001a001a7245 */ /* 0x000fe40000201400 */
[----:B------:R-:W-:Y:S02]  /*4f30*/  ISETP.GE.AND P1, PT, R47, R199, PT ;  /* 0x000000c72f00720c */ /* 0x000fe40003f26270 */
[----:B------:R-:W-:Y:S01]  /*4f40*/  IABS R22, R22 ;  /* 0x0000001600167213 */ /* 0x000fe20000000000 */
[----:B------:R-:W-:Y:S01]  /*4f50*/  FFMA.FTZ R23, R26, -UR25, R23 ;  /* 0x800000191a177c23 */ /* 0x000fe20008010017 */
[----:B------:R-:W-:-:S02]  /*4f60*/  FSEL R7, R27, -INF , !P3 ;  /* 0xff8000001b077808 */ /* 0x000fc40005800000 */
[----:B------:R-:W-:Y:S02]  /*4f70*/  IADD3 R27, PT, PT, R28, 0x10, -R41 ;  /* 0x000000101c1b7810 */ /* 0x000fe40007ffe829 */
[----:B------:R-:W-:Y:S02]  /*4f80*/  FSEL R172, R172, -INF , !P1 ;  /* 0xff800000acac7808 */ /* 0x000fe40004800000 */
[----:B------:R-:W-:Y:S02]  /*4f90*/  I2FP.F32.S32 R22, R22 ;  /* 0x0000001600167245 */ /* 0x000fe40000201400 */
[----:B------:R-:W-:Y:S02]  /*4fa0*/  ISETP.GT.AND P1, PT, R20, R45, PT ;  /* 0x0000002d1400720c */ /* 0x000fe40003f24270 */
[----:B------:R-:W-:Y:S01]  /*4fb0*/  ISETP.GE.AND P0, PT, R43, R199, PT ;  /* 0x000000c72b00720c */ /* 0x000fe20003f06270 */
[----:B------:R-:W-:Y:S01]  /*4fc0*/  FFMA.FTZ R19, R22, -UR25, R19 ;  /* 0x8000001916137c23 */ /* 0x000fe20008010013 */
[----:B------:R-:W-:-:S02]  /*4fd0*/  IABS R27, R27 ;  /* 0x0000001b001b7213 */ /* 0x000fc40000000000 */
[----:B------:R-:W-:Y:S02]  /*4fe0*/  ISETP.GE.AND P3, PT, R45, R198, PT ;  /* 0x000000c62d00720c */ /* 0x000fe40003f66270 */
[----:B------:R-:W-:Y:S02]  /*4ff0*/  FSEL R23, R23, -INF , !P1 ;  /* 0xff80000017177808 */ /* 0x000fe40004800000 */
[----:B------:R-:W-:Y:S02]  /*5000*/  FSEL R142, R142, -INF , !P0 ;  /* 0xff8000008e8e7808 */ /* 0x000fe40004000000 */
[----:B------:R-:W-:Y:S02]  /*5010*/  ISETP.GT.AND P0, PT, R20, R37, PT ;  /* 0x000000251400720c */ /* 0x000fe40003f04270 */
[----:B------:R-:W-:Y:S02]  /*5020*/  I2FP.F32.S32 R27, R27 ;  /* 0x0000001b001b7245 */ /* 0x000fe40000201400 */
[----:B------:R-:W-:-:S02]  /*5030*/  ISETP.GE.AND P5, PT, R45, R199, PT ;  /* 0x000000c72d00720c */ /* 0x000fc40003fa6270 */
[----:B------:R-:W-:Y:S01]  /*5040*/  FSEL R193, R23, -INF , !P3 ;  /* 0xff80000017c17808 */ /* 0x000fe20005800000 */
[----:B------:R-:W-:Y:S01]  /*5050*/  FFMA.FTZ R18, R27, -UR25, R18 ;  /* 0x800000191b127c23 */ /* 0x000fe20008010012 */
[-C--:B------:R-:W-:Y:S02]  /*5060*/  ISETP.GE.AND P3, PT, R37, R198.reuse, PT ;  /* 0x000000c62500720c */ /* 0x080fe40003f66270 */
[----:B------:R-:W-:Y:S02]  /*5070*/  FSEL R19, R19, -INF , !P0 ;  /* 0xff80000013137808 */ /* 0x000fe40004000000 */
[----:B------:R-:W-:Y:S02]  /*5080*/  FSEL R174, R174, -INF , !P5 ;  /* 0xff800000aeae7808 */ /* 0x000fe40006800000 */
[----:B------:R-:W-:Y:S02]  /*5090*/  ISETP.GT.AND P5, PT, R20, R43, PT ;  /* 0x0000002b1400720c */ /* 0x000fe40003fa4270 */
[----:B------:R-:W-:Y:S01]  /*50a0*/  FSEL R187, R19, -INF , !P3 ;  /* 0xff80000013bb7808 */ /* 0x000fe20005800000 */
[----:B------:R-:W-:Y:S01]  /*50b0*/  IMAD.IADD R19, R28, 0x1, -R41 ;  /* 0x000000011c137824 */ /* 0x000fe200078e0a29 */
[----:B------:R-:W-:-:S02]  /*50c0*/  ISETP.GE.AND P4, PT, R43, R198, PT ;  /* 0x000000c62b00720c */ /* 0x000fc40003f86270 */
[--C-:B------:R-:W-:Y:S02]  /*50d0*/  IADD3 R23, PT, PT, R28, 0x8, -R41.reuse ;  /* 0x000000081c177810 */ /* 0x100fe40007ffe829 */
[----:B------:R-:W-:Y:S02]  /*50e0*/  FSEL R18, R18, -INF , !P5 ;  /* 0xff80000012127808 */ /* 0x000fe40006800000 */
[----:B------:R-:W-:Y:S02]  /*50f0*/  IABS R19, R19 ;  /* 0x0000001300137213 */ /* 0x000fe40000000000 */
[----:B------:R-:W-:Y:S02]  /*5100*/  IABS R23, R23 ;  /* 0x0000001700177213 */ /* 0x000fe40000000000 */
[----:B------:R-:W-:Y:S02]  /*5110*/  FSEL R217, R18, -INF , !P4 ;  /* 0xff80000012d97808 */ /* 0x000fe40006000000 */
[----:B------:R-:W-:-:S02]  /*5120*/  IADD3 R18, PT, PT, R28, 0x7, -R41 ;  /* 0x000000071c127810 */ /* 0x000fc40007ffe829 */
[----:B------:R-:W-:Y:S02]  /*5130*/  I2FP.F32.S32 R19, R19 ;  /* 0x0000001300137245 */ /* 0x000fe40000201400 */
[----:B------:R-:W-:Y:S02]  /*5140*/  ISETP.GE.AND P0, PT, R33, R199, PT ;  /* 0x000000c72100720c */ /* 0x000fe40003f06270 */
[----:B------:R-:W-:Y:S01]  /*5150*/  I2FP.F32.S32 R23, R23 ;  /* 0x0000001700177245 */ /* 0x000fe20000201400 */
[----:B------:R-:W-:Y:S01]  /*5160*/  FFMA.FTZ R19, R19, -UR25, R62 ;  /* 0x8000001913137c23 */ /* 0x000fe2000801003e */
[----:B------:R-:W-:Y:S02]  /*5170*/  ISETP.GE.AND P1, PT, R37, R199, PT ;  /* 0x000000c72500720c */ /* 0x000fe40003f26270 */
[----:B------:R-:W-:Y:S01]  /*5180*/  IABS R18, R18 ;  /* 0x0000001200127213 */ /* 0x000fe20000000000 */
[----:B------:R-:W-:Y:S01]  /*5190*/  FFMA.FTZ R23, R23, -UR25, R66 ;  /* 0x8000001917177c23 */ /* 0x000fe20008010042 */
[----:B------:R-:W-:-:S02]  /*51a0*/  IADD3 R28, PT, PT, R28, -0x1, -R41 ;  /* 0xffffffff1c1c7810 */ /* 0x000fc40007ffe829 */
[----:B------:R-:W-:Y:S02]  /*51b0*/  FSEL R192, R192, -INF , !P0 ;  /* 0xff800000c0c07808 */ /* 0x000fe40004000000 */
[----:B------:R-:W-:Y:S02]  /*51c0*/  ISETP.GT.AND P0, PT, R20, R11, PT ;  /* 0x0000000b1400720c */ /* 0x000fe40003f04270 */
[----:B------:R-:W-:Y:S02]  /*51d0*/  FSEL R140, R140, -INF , !P1 ;  /* 0xff8000008c8c7808 */ /* 0x000fe40004800000 */
[----:B------:R-:W-:Y:S02]  /*51e0*/  I2FP.F32.S32 R18, R18 ;  /* 0x0000001200127245 */ /* 0x000fe40000201400 */
[----:B------:R-:W-:Y:S02]  /*51f0*/  ISETP.GE.AND P5, PT, R35, R199, PT ;  /* 0x000000c72300720c */ /* 0x000fe40003fa6270 */
[----:B------:R-:W-:Y:S01]  /*5200*/  ISETP.GT.AND P1, PT, R20, R35, PT ;  /* 0x000000231400720c */ /* 0x000fe20003f24270 */
[----:B------:R-:W-:Y:S01]  /*5210*/  FFMA.FTZ R18, R18, -UR25, R67 ;  /* 0x8000001912127c23 */ /* 0x000fe20008010043 */
[----:B------:R-:W-:-:S02]  /*5220*/  IABS R28, R28 ;  /* 0x0000001c001c7213 */ /* 0x000fc40000000000 */
[----:B------:R-:W-:Y:S02]  /*5230*/  FSEL R19, R19, -INF , !P0 ;  /* 0xff80000013137808 */ /* 0x000fe40004000000 */
[----:B------:R-:W-:Y:S02]  /*5240*/  ISETP.GT.U32.AND P0, PT, R150, R205, PT ;  /* 0x000000cd9600720c */ /* 0x000fe40003f04070 */
[----:B------:R-:W-:Y:S02]  /*5250*/  FSEL R194, R194, -INF , !P5 ;  /* 0xff800000c2c27808 */ /* 0x000fe40006800000 */
[----:B------:R-:W-:Y:S02]  /*5260*/  FSEL R23, R23, -INF , !P1 ;  /* 0xff80000017177808 */ /* 0x000fe40004800000 */
[----:B------:R-:W-:Y:S02]  /*5270*/  I2FP.F32.S32 R28, R28 ;  /* 0x0000001c001c7245 */ /* 0x000fe40000201400 */
[----:B------:R-:W-:-:S02]  /*5280*/  ISETP.GT.AND P5, PT, R20, R33, PT ;  /* 0x000000211400720c */ /* 0x000fc40003fa4270 */
[----:B------:R-:W-:Y:S01]  /*5290*/  ISETP.GE.AND P1, PT, R11, R199, PT ;  /* 0x000000c70b00720c */ /* 0x000fe20003f26270 */
[----:B------:R-:W-:Y:S01]  /*52a0*/  FFMA.FTZ R28, R28, -UR25, R63 ;  /* 0x800000191c1c7c23 */ /* 0x000fe2000801003f */
[-C--:B------:R-:W-:Y:S02]  /*52b0*/  ISETP.GE.AND P4, PT, R35, R198.reuse, PT ;  /* 0x000000c62300720c */ /* 0x080fe40003f86270 */
[----:B------:R-:W-:Y:S02]  /*52c0*/  ISETP.GE.AND P3, PT, R33, R198, PT ;  /* 0x000000c62100720c */ /* 0x000fe40003f66270 */
[----:B------:R-:W-:Y:S02]  /*52d0*/  FSEL R18, R18, -INF , !P5 ;  /* 0xff80000012127808 */ /* 0x000fe40006800000 */
[----:B------:R-:W-:Y:S02]  /*52e0*/  FSEL R146, R146, -INF , !P1 ;  /* 0xff80000092927808 */ /* 0x000fe40004800000 */
[----:B------:R-:W-:-:S02]  /*52f0*/  ISETP.GT.AND P1, PT, R20, R17, PT ;  /* 0x000000111400720c */ /* 0x000fc40003f24270 */
[----:B------:R-:W-:Y:S02]  /*5300*/  FSEL R145, R23, -INF , !P4 ;  /* 0xff80000017917808 */ /* 0x000fe40006000000 */
[----:B------:R-:W-:Y:S02]  /*5310*/  FSEL R189, R18, -INF , !P3 ;  /* 0xff80000012bd7808 */ /* 0x000fe40005800000 */
[-C--:B------:R-:W-:Y:S02]  /*5320*/  ISETP.GE.AND P4, PT, R11, R198.reuse, PT ;  /* 0x000000c60b00720c */ /* 0x080fe40003f86270 */
[C---:B------:R-:W-:Y:S02]  /*5330*/  ISETP.GE.AND P5, PT, R17.reuse, R199, PT ;  /* 0x000000c71100720c */ /* 0x040fe40003fa6270 */
[----:B------:R-:W-:Y:S02]  /*5340*/  ISETP.GE.AND P3, PT, R17, R198, PT ;  /* 0x000000c61100720c */ /* 0x000fe40003f66270 */
[----:B------:R-:W-:-:S02]  /*5350*/  FSEL R28, R28, -INF , !P1 ;  /* 0xff8000001c1c7808 */ /* 0x000fc40004800000 */
[----:B------:R-:W-:Y:S02]  /*5360*/  FSEL R191, R19, -INF , !P4 ;  /* 0xff80000013bf7808 */ /* 0x000fe40006000000 */
[----:B------:R-:W-:Y:S02]  /*5370*/  FSEL R144, R144, -INF , !P5 ;  /* 0xff80000090907808 */ /* 0x000fe40006800000 */
[----:B------:R-:W-:Y:S01]  /*5380*/  FSEL R188, R28, -INF , !P3 ;  /* 0xff8000001cbc7808 */ /* 0x000fe20005800000 */
[----:B------:R-:W-:Y:S06]  /*5390*/  @!P0 BRA `(.L_x_1450) ;  /* 0x00000004005c8947 */ /* 0x000fec0003800000 */
[----:B------:R-:W-:Y:S01]  /*53a0*/  VIADD R22, R0, 0xfffffffe ;  /* 0xfffffffe00167836 */ /* 0x000fe20000000000 */
[----:B------:R-:W1:Y:S01]  /*53b0*/  LDCU UR4, c[0x0][0x440] ;  /* 0x00008800ff0477ac */ /* 0x000e620008000800 */
[----:B------:R-:W-:Y:S02]  /*53c0*/  BSSY.RECONVERGENT B0, `(.L_x_1451) ;  /* 0x0000053000007945 */ /* 0x000fe40003800200 */
[-C--:B------:R-:W-:Y:S02]  /*53d0*/  IMAD R11, R80, R22.reuse, RZ ;  /* 0x00000016500b7224 */ /* 0x080fe400078e02ff */
[----:B------:R-:W-:-:S04]  /*53e0*/  IMAD.WIDE.U32 R22, R81, R22, RZ ;  /* 0x0000001651167225 */ /* 0x000fc800078e00ff */
[----:B------:R-:W-:Y:S01]  /*53f0*/  IMAD.IADD R18, R23, 0x1, R11 ;  /* 0x0000000117127824 */ /* 0x000fe200078e020b */
[C---:B------:R-:W-:Y:S02]  /*5400*/  LEA R30, P1, R22.reuse, R204, 0x1 ;  /* 0x000000cc161e7211 */ /* 0x040fe400078208ff */
        /* <DEDUP_REMOVED lines=9> */
[----:B------:R-:W-:Y:S02]  /*54a0*/  LEA.HI.X R27, R11, R203, R18, 0x1, P4 ;  /* 0x000000cb0b1b7211 */ /* 0x000fe400020f0c12 */
[C---:B------:R-:W-:Y:S02]  /*54b0*/  LEA R22, P5, R17.reuse, R204, 0x1 ;  /* 0x000000cc11167211 */ /* 0x040fe400078a08ff */
[C---:B------:R-:W-:Y:S02]  /*54c0*/  LEA R11, P4, R134.reuse, R11, 0x5 ;  /* 0x0000000b860b7211 */ /* 0x040fe400078828ff */
        /* <DEDUP_REMOVED lines=65> */
.L_x_1452:
[----:B------:R3:W-:Y:S02]  /*58e0*/  STS.128 [R207+0xb800], RZ ;  /* 0x00b800ffcf007388 */ /* 0x0007e40000000c00 */
.L_x_1453:
[----:B------:R-:W-:Y:S05]  /*58f0*/  BSYNC.RECONVERGENT B0 ;  /* 0x0000000000007941 */ /* 0x000fea0003800200 */
.L_x_1451:
[----:B------:R-:W0:Y:S02]  /*5900*/  LDGDEPBAR ;  /* 0x00000000000079af */ /* 0x000e240000000000 */
.L_x_1450:
[----:B------:R-:W-:Y:S01]  /*5910*/  FMNMX3.FTZ R11, R12, R24, R16, !PT ;  /* 0x000000180c0b7276 */ /* 0x000fe20007810010 */
[----:B------:R-:W-:Y:S01]  /*5920*/  UIADD3 UR4, UPT, UPT, UR17, -0x4498517b, URZ ;  /* 0xbb67ae8511047890 */ /* 0x000fe2000fffe0ff */
[----:B------:R-:W-:Y:S01]  /*5930*/  FMNMX3.FTZ R18, R29, R9, R25, !PT ;  /* 0x000000091d127276 */ /* 0x000fe20007810019 */
[----:B------:R-:W-:Y:S01]  /*5940*/  IMAD.WIDE.U32 R214, R78, -0x2daee0ad, RZ ;  /* 0xd2511f534ed67825 */ /* 0x000fe200078e00ff */
[----:B------:R-:W-:Y:S01]  /*5950*/  FMNMX3.FTZ R11, R11, R14, R10, !PT ;  /* 0x0000000e0b0b7276 */ /* 0x000fe2000781000a */
[----:B------:R-:W-:Y:S01]  /*5960*/  UIADD3 UR11, UPT, UPT, UR16, -0x61c88647, URZ ;  /* 0x9e3779b9100b7890 */ /* 0x000fe2000fffe0ff */
[----:B------:R-:W-:Y:S01]  /*5970*/  FMNMX3.FTZ R18, R18, R21, R15, !PT ;  /* 0x0000001512127276 */ /* 0x000fe2000781000f */
[----:B------:R-:W-:Y:S01]  /*5980*/  IMAD.SHL.U32 R143, R150, 0x2, RZ ;  /* 0x00000002968f7824 */ /* 0x000fe200078e00ff */
[----:B------:R-:W-:Y:S01]  /*5990*/  FMNMX3.FTZ R11, R11, R8, R6, !PT ;  /* 0x000000080b0b7276 */ /* 0x000fe20007810006 */
[----:B------:R-:W-:Y:S01]  /*59a0*/  UIADD3 UR10, UPT, UPT, UR16, 0x3c6ef372, URZ ;  /* 0x3c6ef372100a7890 */ /* 0x000fe2000fffe0ff */
[----:B------:R-:W-:Y:S01]  /*59b0*/  FMNMX3.FTZ R18, R18, R5, R13, !PT ;  /* 0x0000000512127276 */ /* 0x000fe2000781000d */
[----:B------:R-:W4:Y:S01]  /*59c0*/  LDCU UR13, c[0x0][0x45c] ;  /* 0x00008b80ff0d77ac */ /* 0x000f220008000800 */
[----:B------:R-:W-:Y:S01]  /*59d0*/  FMNMX3.FTZ R11, R11, R4, R172, !PT ;  /* 0x000000040b0b7276 */ /* 0x000fe200078100ac */
[----:B------:R-:W5:Y:S01]  /*59e0*/  LDC R175, c[0x0][0x4f8] ;  /* 0x00013e00ffaf7b82 */ /* 0x000f620000000800 */
[----:B------:R-:W-:Y:S01]  /*59f0*/  FMNMX3.FTZ R18, R18, R7, R141, !PT ;  /* 0x0000000712127276 */ /* 0x000fe2000781008d */
[----:B------:R-:W-:Y:S01]  /*5a00*/  UIADD3 UR22, UPT, UPT, UR17, 0x76cf5d0a, URZ ;  /* 0x76cf5d0a11167890 */ /* 0x000fe2000fffe0ff */
[----:B------:R-:W-:Y:S01]  /*5a10*/  FMNMX3.FTZ R11, R11, R174, R142, !PT ;  /* 0x000000ae0b0b7276 */ /* 0x000fe2000781008e */
[----:B------:R-:W-:Y:S01]  /*5a20*/  UIADD3 UR21, UPT, UPT, UR17, 0x32370b8f, URZ ;  /* 0x32370b8f11157890 */ /* 0x000fe2000fffe0ff */
[----:B------:R-:W-:Y:S01]  /*5a30*/  FMNMX3.FTZ R18, R18, R193, R217, !PT ;  /* 0x000000c112127276 */ /* 0x000fe200078100d9 */
[----:B------:R-:W-:Y:S01]  /*5a40*/  UIADD3 UR9, UPT, UPT, UR16, -0x255992d5, URZ ;  /* 0xdaa66d2b10097890 */ /* 0x000fe2000fffe0ff */
[----:B------:R-:W-:Y:S01]  /*5a50*/  FMNMX3.FTZ R11, R11, R140, R194, !PT ;  /* 0x0000008c0b0b7276 */ /* 0x000fe200078100c2 */
[----:B------:R-:W-:Y:S01]  /*5a60*/  UIADD3 UR7, UPT, UPT, UR16, 0x78dde6e4, URZ ;  /* 0x78dde6e410077890 */ /* 0x000fe2000fffe0ff */
[----:B------:R-:W-:Y:S01]  /*5a70*/  FMNMX3.FTZ R18, R18, R187, R145, !PT ;  /* 0x000000bb12127276 */ /* 0x000fe20007810091 */
[----:B------:R-:W-:Y:S01]  /*5a80*/  UIADD3 UR20, UPT, UPT, UR17, -0x126145ec, URZ ;  /* 0xed9eba1411147890 */ /* 0x000fe2000fffe0ff */
[----:B------:R-:W-:Y:S01]  /*5a90*/  FMNMX3.FTZ R11, R11, R192, R146, !PT ;  /* 0x000000c00b0b7276 */ /* 0x000fe20007810092 */
[----:B------:R-:W-:Y:S01]  /*5aa0*/  UIADD3 UR19, UPT, UPT, UR17, -0x56f99767, URZ ;  /* 0xa906689911137890 */ /* 0x000fe2000fffe0ff */
[----:B------:R-:W-:Y:S01]  /*5ab0*/  FMNMX3.FTZ R17, R18, R189, R191, !PT ;  /* 0x000000bd12117276 */ /* 0x000fe200078100bf */
[----:B------:R-:W-:Y:S01]  /*5ac0*/  UIADD3 UR6, UPT, UPT, UR16, 0x1715609d, URZ ;  /* 0x1715609d10067890 */ /* 0x000fe2000fffe0ff */
[----:B-1----:R-:W-:Y:S01]  /*5ad0*/  FMNMX.FTZ R22, R144, R11, !PT ;  /* 0x0000000b90167209 */ /* 0x002fe20007810000 */
[----:B------:R-:W-:Y:S01]  /*5ae0*/  UIADD3 UR18, UPT, UPT, UR17, 0x646e171e, URZ ;  /* 0x646e171e11127890 */ /* 0x000fe2000fffe0ff */
[----:B------:R-:W-:-:S02]  /*5af0*/  SHF.R.U32.HI R18, RZ, 0x5, R178 ;  /* 0x00000005ff127819 */ /* 0x000fc400000116b2 */
[----:B------:R-:W-:Y:S01]  /*5b00*/  FMNMX.FTZ R17, R188, R17, !PT ;  /* 0x00000011bc117209 */ /* 0x000fe20007810000 */
[----:B------:R-:W1:Y:S01]  /*5b10*/  SHFL.BFLY PT, R11, R22, 0x2, 0x1f ;  /* 0x0c401f00160b7f89 */ /* 0x000e6200000e0000 */
[----:B------:R-:W-:Y:S01]  /*5b20*/  LOP3.LUT R182, R77, 0x200, R152, 0xf8, !PT ;  /* 0x000002004db67812 */ /* 0x000fe200078ef898 */
[----:B------:R-:W-:Y:S02]  /*5b30*/  IMAD R18, R79, 0x4, R18 ;  /* 0x000000044f127824 */ /* 0x000fe400078e0212 */
[----:B------:R-:W2:Y:S01]  /*5b40*/  SHFL.BFLY PT, R20, R17, 0x2, 0x1f ;  /* 0x0c401f0011147f89 */ /* 0x000ea200000e0000 */
[----:B-----5:R-:W-:Y:S01]  /*5b50*/  LOP3.LUT R175, R175, 0xff, RZ, 0xc0, !PT ;  /* 0x000000ffafaf7812 */ /* 0x020fe200078ec0ff */
[----:B------:R-:W-:Y:S01]  /*5b60*/  IMAD.WIDE.U32 R218, R18, -0x326172a9, RZ ;  /* 0xcd9e8d5712da7825 */ /* 0x000fe200078e00ff */
[----:B------:R-:W-:-:S03]  /*5b70*/  LEA R171, R182, UR5, 0x1 ;  /* 0x00000005b6ab7c11 */ /* 0x000fc6000f8e08ff */
[----:B------:R-:W-:Y:S01]  /*5b80*/  IMAD R175, R175, 0x10000, R175 ;  /* 0x00010000afaf7824 */ /* 0x000fe200078e02af */
[----:B------:R-:W-:Y:S01]  /*5b90*/  LOP3.LUT R3, R3, UR16, R219, 0x96, !PT ;  /* 0x0000001003037c12 */ /* 0x000fe2000f8e96db */
[--C-:B------:R-:W-:Y:S01]  /*5ba0*/  IMAD.IADD R209, R2, 0x1, R171.reuse ;  /* 0x0000000102d17824 */ /* 0x100fe200078e02ab */
[----:B------:R-:W-:Y:S01]  /*5bb0*/  LDSM.16.MT88.4 R124, [R171+0xc000] ;  /* 0x00c00000ab7c783b */ /* 0x000fe20000004200 */
[C---:B------:R-:W-:Y:S02]  /*5bc0*/  IMAD.IADD R216, R76.reuse, 0x1, R171 ;  /* 0x000000014cd87824 */ /* 0x040fe400078e02ab */
[----:B------:R-:W-:Y:S01]  /*5bd0*/  IMAD.WIDE.U32 R212, R3, -0x2daee0ad, RZ ;  /* 0xd2511f5303d47825 */ /* 0x000fe200078e00ff */
[----:B------:R-:W-:Y:S01]  /*5be0*/  LOP3.LUT R3, R143, UR17, R215, 0x96, !PT ;  /* 0x000000118f037c12 */ /* 0x000fe2000f8e96d7 */
[----:B------:R-:W-:Y:S02]  /*5bf0*/  LDSM.16.MT88.4 R108, [R209+0xc000] ;  /* 0x00c00000d16c783b */ /* 0x000fe40000004200 */
[----:B------:R-:W-:Y:S01]  /*5c00*/  IMAD.IADD R208, R76, 0x1, R209 ;  /* 0x000000014cd07824 */ /* 0x000fe200078e02d1 */
[----:B------:R-:W-:Y:S01]  /*5c10*/  LOP3.LUT R210, R214, UR4, R213, 0x96, !PT ;  /* 0x00000004d6d27c12 */ /* 0x000fe2000f8e96d5 */
[----:B------:R-:W-:Y:S01]  /*5c20*/  UIADD3 UR4, UPT, UPT, UR16, -0x4ab325aa, URZ ;  /* 0xb54cda5610047890 */ /* 0x000fe2000fffe0ff */
[----:B------:R-:W-:Y:S01]  /*5c30*/  LDSM.16.MT88.4 R116, [R216+0xc000] ;  /* 0x00c00000d874783b */ /* 0x000fe20000004200 */
[----:B-1----:R-:W-:Y:S01]  /*5c40*/  FMNMX.FTZ R11, R22, R11, !PT ;  /* 0x0000000b160b7209 */ /* 0x002fe20007810000 */
[----:B------:R-:W-:-:S02]  /*5c50*/  IMAD.WIDE.U32 R22, R3, -0x326172a9, RZ ;  /* 0xcd9e8d5703167825 */ /* 0x000fc400078e00ff */
[----:B------:R-:W-:Y:S01]  /*5c60*/  LDSM.16.MT88.4 R48, [R216+0xe000] ;  /* 0x00e00000d830783b */ /* 0x000fe20000004200 */
[----:B--2---:R-:W-:Y:S01]  /*5c70*/  FMNMX.FTZ R20, R17, R20, !PT ;  /* 0x0000001411147209 */ /* 0x004fe20007810000 */
[----:B------:R-:W-:Y:S02]  /*5c80*/  IMAD.WIDE.U32 R210, R210, -0x326172a9, RZ ;  /* 0xcd9e8d57d2d27825 */ /* 0x000fe400078e00ff */
[----:B------:R-:W1:Y:S02]  /*5c90*/  SHFL.BFLY PT, R132, R11, 0x1, 0x1f ;  /* 0x0c201f000b847f89 */ /* 0x000e6400000e0000 */
[----:B------:R-:W-:Y:S01]  /*5ca0*/  VIADD R143, R143, 0x1 ;  /* 0x000000018f8f7836 */ /* 0x000fe20000000000 */
[----:B------:R-:W-:Y:S01]  /*5cb0*/  LOP3.LUT R22, R22, UR10, R211, 0x96, !PT ;  /* 0x0000000a16167c12 */ /* 0x000fe2000f8e96d3 */
[----:B------:R-:W2:Y:S04]  /*5cc0*/  SHFL.BFLY PT, R3, R20, 0x1, 0x1f ;  /* 0x0c201f0014037f89 */ /* 0x000ea800000e0000 */
[----:B------:R-:W-:Y:S04]  /*5cd0*/  LDSM.16.MT88.4 R100, [R208+0xc000] ;  /* 0x00c00000d064783b */ /* 0x000fe80000004200 */
[----:B------:R-:W-:Y:S04]  /*5ce0*/  LDSM.16.MT88.4 R40, [R171+0xe000] ;  /* 0x00e00000ab28783b */ /* 0x000fe80000004200 */
[----:B------:R-:W-:Y:S04]  /*5cf0*/  LDSM.16.MT88.4 R56, [R209+0xe000] ;  /* 0x00e00000d138783b */ /* 0x000fe80000004200 */
[----:B------:R-:W-:Y:S01]  /*5d00*/  LDSM.16.MT88.4 R64, [R208+0xe000] ;  /* 0x00e00000d040783b */ /* 0x000fe20000004200 */
[----:B-1----:R-:W-:-:S03]  /*5d10*/  FMNMX.FTZ R132, R11, R132, !PT ;  /* 0x000000840b847209 */ /* 0x002fc60007810000 */
[----:B------:R-:W-:Y:S01]  /*5d20*/  LDSM.16.MT88.4 R72, [R171+0x10000] ;  /* 0x01000000ab48783b */ /* 0x000fe20000004200 */
[----:B------:R-:W-:Y:S01]  /*5d30*/  LOP3.LUT R11, R218, UR11, R23, 0x96, !PT ;  /* 0x0000000bda0b7c12 */ /* 0x000fe2000f8e9617 */
[----:B------:R-:W-:Y:S01]  /*5d40*/  IMAD.WIDE.U32 R22, R22, -0x2daee0ad, RZ ;  /* 0xd2511f5316167825 */ /* 0x000fe200078e00ff */
[----:B------:R-:W-:-:S03]  /*5d50*/  FSETP.NEU.FTZ.AND P0, PT, R132, -INF , PT ;  /* 0xff8000008400780b */ /* 0x000fc60003f1d000 */
[----:B----4-:R-:W-:Y:S01]  /*5d60*/  FMUL.FTZ R147, R132, UR13 ;  /* 0x0000000d84937c20 */ /* 0x010fe20008410000 */
[----:B--2---:R-:W-:Y:S01]  /*5d70*/  FMNMX.FTZ R3, R20, R3, !PT ;  /* 0x0000000314037209 */ /* 0x004fe20007810000 */
[----:B------:R-:W-:Y:S01]  /*5d80*/  IMAD.WIDE.U32 R18, R11, -0x2daee0ad, RZ ;  /* 0xd2511f530b127825 */ /* 0x000fe200078e00ff */
[----:B------:R-:W-:Y:S02]  /*5d90*/  LDSM.16.MT88.4 R80, [R216+0x10000] ;  /* 0x01000000d850783b */ /* 0x000fe40000004200 */
[----:B------:R-:W-:Y:S01]  /*5da0*/  FSEL R147, R147, RZ, P0 ;  /* 0x000000ff93937208 */ /* 0x000fe20000000000 */
[----:B------:R-:W-:Y:S01]  /*5db0*/  FMUL.FTZ R190, R3, UR13 ;  /* 0x0000000d03be7c20 */ /* 0x000fe20008410000 */
[----:B------:R-:W-:Y:S01]  /*5dc0*/  LOP3.LUT R184, R212, UR22, R19, 0x96, !PT ;  /* 0x00000016d4b87c12 */ /* 0x000fe2000f8e9613 */
[----:B------:R-:W-:Y:S01]  /*5dd0*/  LDSM.16.MT88.4 R88, [R209+0x10000] ;  /* 0x01000000d158783b */ /* 0x000fe20000004200 */
[----:B------:R-:W-:Y:S01]  /*5de0*/  LOP3.LUT R18, R18, UR21, R23, 0x96, !PT ;  /* 0x0000001512127c12 */ /* 0x000fe2000f8e9617 */
[--C-:B------:R-:W-:Y:S01]  /*5df0*/  FFMA.FTZ R168, R16, UR13, -R147.reuse ;  /* 0x0000000d10a87c23 */ /* 0x100fe20008010893 */
[----:B------:R-:W-:Y:S01]  /*5e00*/  FFMA.FTZ R170, R12, UR13, -R147 ;  /* 0x0000000d0caa7c23 */ /* 0x000fe20008010893 */
[----:B------:R-:W-:-:S04]  /*5e10*/  IMAD.WIDE.U32 R184, R184, -0x326172a9, RZ ;  /* 0xcd9e8d57b8b87825 */ /* 0x000fc800078e00ff */
[--C-:B------:R-:W-:Y:S01]  /*5e20*/  FFMA.FTZ R169, R24, UR13, -R147.reuse ;  /* 0x0000000d18a97c23 */ /* 0x100fe20008010893 */
[----:B------:R-:W-:Y:S01]  /*5e30*/  FFMA.FTZ R163, R14, UR13, -R147 ;  /* 0x0000000d0ea37c23 */ /* 0x000fe20008010893 */
[----:B------:R-:W-:Y:S01]  /*5e40*/  FSETP.NEU.FTZ.AND P0, PT, R3, -INF , PT ;  /* 0xff8000000300780b */ /* 0x000fe20003f1d000 */
[----:B------:R-:W-:Y:S01]  /*5e50*/  IMAD.WIDE.U32 R18, R18, -0x326172a9, RZ ;  /* 0xcd9e8d5712127825 */ /* 0x000fe200078e00ff */
[----:B------:R-:W-:Y:S01]  /*5e60*/  LOP3.LUT R11, R210, UR9, R185, 0x96, !PT ;  /* 0x00000009d20b7c12 */ /* 0x000fe2000f8e96b9 */
[----:B------:R-:W-:Y:S01]  /*5e70*/  MUFU.EX2 R170, R170 ;  /* 0x000000aa00aa7308 */ /* 0x000fe20000000800 */
[----:B------:R-:W-:Y:S01]  /*5e80*/  FSEL R190, R190, RZ, P0 ;  /* 0x000000ffbebe7208 */ /* 0x000fe20000000000 */
[----:B------:R-:W-:Y:S01]  /*5e90*/  FFMA.FTZ R162, R10, UR13, -R147 ;  /* 0x0000000d0aa27c23 */ /* 0x000fe20008010893 */
[----:B------:R-:W-:Y:S01]  /*5ea0*/  LOP3.LUT R184, R184, UR7, R19, 0x96, !PT ;  /* 0x00000007b8b87c12 */ /* 0x000fe2000f8e9613 */
[----:B------:R-:W-:-:S04]  /*5eb0*/  IMAD.WIDE.U32 R26, R11, -0x2daee0ad, RZ ;  /* 0xd2511f530b1a7825 */ /* 0x000fc800078e00ff */
[----:B------:R-:W-:Y:S01]  /*5ec0*/  FFMA.FTZ R157, R8, UR13, -R147 ;  /* 0x0000000d089d7c23 */ /* 0x000fe20008010893 */
[--C-:B------:R-:W-:Y:S01]  /*5ed0*/  FFMA.FTZ R164, R9, UR13, -R190.reuse ;  /* 0x0000000d09a47c23 */ /* 0x100fe200080108be */
[--C-:B------:R-:W-:Y:S01]  /*5ee0*/  FFMA.FTZ R165, R29, UR13, -R190.reuse ;  /* 0x0000000d1da57c23 */ /* 0x100fe200080108be */
[----:B------:R-:W-:Y:S01]  /*5ef0*/  IMAD.WIDE.U32 R184, R184, -0x2daee0ad, RZ ;  /* 0xd2511f53b8b87825 */ /* 0x000fe200078e00ff */
[----:B------:R-:W-:Y:S01]  /*5f00*/  LOP3.LUT R16, R22, UR20, R27, 0x96, !PT ;  /* 0x0000001416107c12 */ /* 0x000fe2000f8e961b */
[----:B------:R-:W-:Y:S02]  /*5f10*/  MUFU.EX2 R169, R169 ;  /* 0x000000a900a97308 */ /* 0x000fe40000000800 */
[--C-:B------:R-:W-:Y:S01]  /*5f20*/  FFMA.FTZ R161, R25, UR13, -R190.reuse ;  /* 0x0000000d19a17c23 */ /* 0x100fe200080108be */
[----:B------:R-:W-:Y:S01]  /*5f30*/  FFMA.FTZ R160, R21, UR13, -R190 ;  /* 0x0000000d15a07c23 */ /* 0x000fe200080108be */
[----:B------:R-:W-:Y:S01]  /*5f40*/  LOP3.LUT R11, R26, UR19, R185, 0x96, !PT ;  /* 0x000000131a0b7c12 */ /* 0x000fe2000f8e96b9 */
[----:B------:R-:W-:-:S04]  /*5f50*/  IMAD.WIDE.U32 R16, R16, -0x326172a9, RZ ;  /* 0xcd9e8d5710107825 */ /* 0x000fc800078e00ff */
[--C-:B------:R-:W-:Y:S01]  /*5f60*/  FFMA.FTZ R156, R15, UR13, -R190.reuse ;  /* 0x0000000d0f9c7c23 */ /* 0x100fe200080108be */
[--C-:B------:R-:W-:Y:S01]  /*5f70*/  FFMA.FTZ R159, R5, UR13, -R190.reuse ;  /* 0x0000000d059f7c23 */ /* 0x100fe200080108be */
[--C-:B------:R-:W-:Y:S01]  /*5f80*/  FFMA.FTZ R155, R4, UR13, -R147.reuse ;  /* 0x0000000d049b7c23 */ /* 0x100fe20008010893 */
[----:B------:R-:W-:Y:S01]  /*5f90*/  IMAD.WIDE.U32 R22, R11, -0x326172a9, RZ ;  /* 0xcd9e8d570b167825 */ /* 0x000fe200078e00ff */
[----:B------:R-:W-:Y:S03]  /*5fa0*/  MUFU.EX2 R168, R168 ;  /* 0x000000a800a87308 */ /* 0x000fe60000000800 */
[----:B------:R-:W-:Y:S01]  /*5fb0*/  FFMA.FTZ R158, R6, UR13, -R147 ;  /* 0x0000000d069e7c23 */ /* 0x000fe20008010893 */
[----:B------:R-:W-:Y:S01]  /*5fc0*/  FFMA.FTZ R154, R13, UR13, -R190 ;  /* 0x0000000d0d9a7c23 */ /* 0x000fe200080108be */
[----:B------:R-:W-:Y:S01]  /*5fd0*/  IMAD.MOV.U32 R14, RZ, RZ, R22 ;  /* 0x000000ffff0e7224 */ /* 0x000fe200078e0016 */
[----:B------:R-:W-:Y:S01]  /*5fe0*/  LOP3.LUT R12, R16, UR4, R23, 0x96, !PT ;  /* 0x00000004100c7c12 */ /* 0x000fe2000f8e9617 */
[----:B------:R-:W-:Y:S01]  /*5ff0*/  FFMA.FTZ R153, R7, UR13, -R190 ;  /* 0x0000000d07997c23 */ /* 0x000fe200080108be */
[C---:B------:R-:W-:Y:S01]  /*6000*/  PRMT R11, R22.reuse, 0x7773, RZ ;  /* 0x00007773160b7816 */ /* 0x040fe200000000ff */
[----:B------:R-:W-:Y:S01]  /*6010*/  LDSM.16.MT88.4 R136, [R216+0xc800] ;  /* 0x00c80000d888783b */ /* 0x000fe20000004200 */
[----:B------:R-:W-:Y:S01]  /*6020*/  PRMT R16, R22, 0x7772, RZ ;  /* 0x0000777216107816 */ /* 0x000fe200000000ff */
[----:B------:R-:W1:Y:S01]  /*6030*/  MUFU.EX2 R163, R163 ;  /* 0x000000a300a37308 */ /* 0x000e620000000800 */
[----:B------:R-:W-:Y:S01]  /*6040*/  LOP3.LUT R96, R12, 0xffff, RZ, 0xc0, !PT ;  /* 0x0000ffff0c607812 */ /* 0x000fe200078ec0ff */
[----:B------:R-:W-:Y:S01]  /*6050*/  LDSM.16.MT88.4 R32, [R216+0xe800] ;  /* 0x00e80000d820783b */ /* 0x000fe20000004200 */
[----:B------:R-:W-:Y:S01]  /*6060*/  PRMT R16, R16, 0x5410, R11 ;  /* 0x0000541010107816 */ /* 0x000fe2000000000b */
[--C-:B------:R-:W-:Y:S01]  /*6070*/  FFMA.FTZ R173, R174, UR13, -R147.reuse ;  /* 0x0000000daead7c23 */ /* 0x100fe20008010893 */
[----:B------:R-:W-:Y:S01]  /*6080*/  LOP3.LUT R11, R12, 0xff, RZ, 0xc0, !PT ;  /* 0x000000ff0c0b7812 */ /* 0x000fe200078ec0ff */
[--C-:B------:R-:W-:Y:S01]  /*6090*/  FFMA.FTZ R174, R142, UR13, -R147.reuse ;  /* 0x0000000d8eae7c23 */ /* 0x100fe20008010893 */
[----:B------:R-:W-:Y:S01]  /*60a0*/  SHF.R.U32.HI R96, RZ, 0x8, R96 ;  /* 0x00000008ff607819 */ /* 0x000fe20000011660 */
[----:B------:R-:W-:Y:S01]  /*60b0*/  MUFU.EX2 R165, R165 ;  /* 0x000000a500a57308 */ /* 0x000fe20000000800 */
[----:B------:R-:W-:Y:S01]  /*60c0*/  PRMT R98, R22, 0x7771, RZ ;  /* 0x0000777116627816 */ /* 0x000fe200000000ff */
[--C-:B------:R-:W-:Y:S01]  /*60d0*/  FFMA.FTZ R185, R140, UR13, -R147.reuse ;  /* 0x0000000d8cb97c23 */ /* 0x100fe20008010893 */
[----:B------:R-:W-:Y:S01]  /*60e0*/  PRMT R96, R11, 0x5410, R96 ;  /* 0x000054100b607816 */ /* 0x000fe20000000060 */
[----:B------:R-:W-:Y:S01]  /*60f0*/  LDSM.16.MT88.4 R20, [R208+0xc800] ;  /* 0x00c80000d014783b */ /* 0x000fe20000004200 */
[----:B------:R-:W-:Y:S01]  /*6100*/  LOP3.LUT R19, R14, 0xff, RZ, 0xc0, !PT ;  /* 0x000000ff0e137812 */ /* 0x000fe200078ec0ff */
[----:B------:R-:W-:Y:S01]  /*6110*/  FFMA.FTZ R172, R172, UR13, -R147 ;  /* 0x0000000dacac7c23 */ /* 0x000fe20008010893 */
[----:B------:R-:W-:Y:S01]  /*6120*/  PRMT R11, R12, 0x7632, R11 ;  /* 0x000076320c0b7816 */ /* 0x000fe2000000000b */
[----:B------:R-:W2:Y:S01]  /*6130*/  MUFU.EX2 R164, R164 ;  /* 0x000000a400a47308 */ /* 0x000ea20000000800 */
[----:B------:R-:W-:Y:S01]  /*6140*/  PRMT R98, R19, 0x5410, R98 ;  /* 0x0000541013627816 */ /* 0x000fe20000000062 */
[----:B------:R-:W-:Y:S01]  /*6150*/  LDSM.16.MT88.4 R28, [R171+0xc800] ;  /* 0x00c80000ab1c783b */ /* 0x000fe20000004200 */
[----:B------:R-:W-:Y:S01]  /*6160*/  SHF.R.U32.HI R12, RZ, 0x18, R12 ;  /* 0x00000018ff0c7819 */ /* 0x000fe2000001160c */
[----:B------:R-:W-:Y:S01]  /*6170*/  FFMA.FTZ R187, R187, UR13, -R190 ;  /* 0x0000000dbbbb7c23 */ /* 0x000fe200080108be */
[----:B------:R-:W-:Y:S01]  /*6180*/  LOP3.LUT R9, R11, 0xff, RZ, 0xc0, !PT ;  /* 0x000000ff0b097812 */ /* 0x000fe200078ec0ff */
[----:B------:R-:W-:Y:S01]  /*6190*/  LDSM.16.MT88.4 R24, [R209+0xc800] ;  /* 0x00c80000d118783b */ /* 0x000fe20000004200 */
[----:B-1----:R-:W-:Y:S01]  /*61a0*/  F2FP.F16.F32.PACK_AB R11, R163, R168 ;  /* 0x000000a8a30b723e */ /* 0x002fe200000000ff */
[----:B------:R-:W-:Y:S01]  /*61b0*/  MUFU.EX2 R161, R161 ;  /* 0x000000a100a17308 */ /* 0x000fe20000000800 */
[----:B------:R-:W-:Y:S01]  /*61c0*/  PRMT R12, R9, 0x5410, R12 ;  /* 0x00005410090c7816 */ /* 0x000fe2000000000c */
[----:B------:R-:W-:Y:S01]  /*61d0*/  FFMA.FTZ R193, R193, UR13, -R190 ;  /* 0x0000000dc1c17c23 */ /* 0x000fe200080108be */
[----:B------:R-:W-:Y:S01]  /*61e0*/  F2FP.F16.F32.PACK_AB R9, R169, R170 ;  /* 0x000000aaa909723e */ /* 0x000fe200000000ff */
[----:B------:R-:W-:Y:S01]  /*61f0*/  FFMA.FTZ R194, R194, UR13, -R147 ;  /* 0x0000000dc2c27c23 */ /* 0x000fe20008010893 */
[--C-:B------:R-:W-:Y:S01]  /*6200*/  HSET2.LE.AND R98, R98, R175.reuse, PT ;  /* 0x000000af62627233 */ /* 0x100fe20003803000 */
[----:B------:R-:W-:Y:S01]  /*6210*/  FADD.FTZ R169, R170, R169 ;  /* 0x000000a9aaa97221 */ /* 0x000fe20000010000 */
[----:B------:R-:W-:Y:S01]  /*6220*/  HSET2.LE.AND R96, R96, R175, PT ;  /* 0x000000af60607233 */ /* 0x000fe20003803000 */
[----:B------:R-:W1:Y:S01]  /*6230*/  MUFU.EX2 R160, R160 ;  /* 0x000000a000a07308 */ /* 0x000e620000000800 */
[----:B------:R-:W-:Y:S01]  /*6240*/  LOP3.LUT R16, R16, 0xff00ff, RZ, 0xc0, !PT ;  /* 0x00ff00ff10107812 */ /* 0x000fe200078ec0ff */
[----:B------:R-:W-:Y:S01]  /*6250*/  FADD.FTZ R168, R168, R169 ;  /* 0x000000a9a8a87221 */ /* 0x000fe20000010000 */
[----:B------:R-:W-:-:S02]  /*6260*/  LOP3.LUT R98, R11, R98, RZ, 0xc0, !PT ;  /* 0x000000620b627212 */ /* 0x000fc400078ec0ff */
[----:B------:R-:W-:Y:S01]  /*6270*/  LOP3.LUT R96, R9, R96, RZ, 0xc0, !PT ;  /* 0x0000006009607212 */ /* 0x000fe200078ec0ff */
[----:B------:R-:W-:Y:S01]  /*6280*/  FADD.FTZ R163, R163, R168 ;  /* 0x000000a8a3a37221 */ /* 0x000fe20000010000 */
[----:B------:R-:W4:Y:S01]  /*6290*/  LDSM.16.MT88.4 R8, [R208+0x10000] ;  /* 0x01000000d008783b */ /* 0x000f220000004200 */
[--C-:B------:R-:W-:Y:S01]  /*62a0*/  HSET2.LE.AND R99, R16, R175.reuse, PT ;  /* 0x000000af10637233 */ /* 0x100fe20003803000 */
[----:B------:R-:W-:Y:S01]  /*62b0*/  MUFU.EX2 R162, R162 ;  /* 0x000000a200a27308 */ /* 0x000fe20000000800 */
[----:B------:R-:W-:Y:S02]  /*62c0*/  LOP3.LUT R16, R18, UR6, R17, 0x96, !PT ;  /* 0x0000000612107c12 */ /* 0x000fe4000f8e9611 */
[----:B------:R-:W-:Y:S02]  /*62d0*/  HSET2.LE.AND R97, R12, R175, PT ;  /* 0x000000af0c617233 */ /* 0x000fe40003803000 */
[----:B--2---:R-:W-:Y:S01]  /*62e0*/  F2FP.F16.F32.PACK_AB R12, R164, R165 ;  /* 0x000000a5a40c723e */ /* 0x004fe200000000ff */
[----:B------:R-:W-:-:S04]  /*62f0*/  IMAD.WIDE.U32 R16, R16, -0x2daee0ad, RZ ;  /* 0xd2511f5310107825 */ /* 0x000fc800078e00ff */
[----:B------:R-:W-:Y:S01]  /*6300*/  FADD.FTZ R164, R165, R164 ;  /* 0x000000a4a5a47221 */ /* 0x000fe20000010000 */
[----:B------:R-:W2:Y:S01]  /*6310*/  MUFU.EX2 R157, R157 ;  /* 0x0000009d009d7308 */ /* 0x000ea20000000800 */
[----:B------:R-:W-:Y:S01]  /*6320*/  LOP3.LUT R97, R12, R97, RZ, 0xc0, !PT ;  /* 0x000000610c617212 */ /* 0x000fe200078ec0ff */
[----:B------:R-:W-:Y:S01]  /*6330*/  IMAD.MOV.U32 R12, RZ, RZ, R16 ;  /* 0x000000ffff0c7224 */ /* 0x000fe200078e0010 */
[----:B------:R-:W-:Y:S02]  /*6340*/  LOP3.LUT R184, R184, UR18, R17, 0x96, !PT ;  /* 0x00000012b8b87c12 */ /* 0x000fe4000f8e9611 */
[----:B-1----:R-:W-:Y:S02]  /*6350*/  F2FP.F16.F32.PACK_AB R14, R160, R161 ;  /* 0x000000a1a00e723e */ /* 0x002fe400000000ff */
[C---:B------:R-:W-:Y:S01]  /*6360*/  LOP3.LUT R4, R184.reuse, 0xffff, RZ, 0xc0, !PT ;  /* 0x0000ffffb8047812 */ /* 0x040fe200078ec0ff */
[----:B------:R-:W-:Y:S01]  /*6370*/  MUFU.EX2 R156, R156 ;  /* 0x0000009c009c7308 */ /* 0x000fe20000000800 */
[----:B------:R-:W-:-:S02]  /*6380*/  PRMT R5, R184, 0x7632, R5 ;  /* 0x00007632b8057816 */ /* 0x000fc40000000005 */
[----:B------:R-:W-:Y:S02]  /*6390*/  LOP3.LUT R13, R184, 0xff, RZ, 0xc0, !PT ;  /* 0x000000ffb80d7812 */ /* 0x000fe400078ec0ff */
[----:B------:R-:W-:Y:S02]  /*63a0*/  LOP3.LUT R17, R12, 0xff, RZ, 0xc0, !PT ;  /* 0x000000ff0c117812 */ /* 0x000fe400078ec0ff */
[----:B------:R-:W-:Y:S01]  /*63b0*/  SHF.R.U32.HI R4, RZ, 0x8, R4 ;  /* 0x00000008ff047819 */ /* 0x000fe20000011604 */
[----:B------:R-:W1:Y:S01]  /*63c0*/  MUFU.EX2 R159, R159 ;  /* 0x0000009f009f7308 */ /* 0x000e620000000800 */
[----:B------:R-:W-:Y:S02]  /*63d0*/  SHF.R.U32.HI R184, RZ, 0x18, R184 ;  /* 0x00000018ffb87819 */ /* 0x000fe400000116b8 */
[----:B------:R-:W-:Y:S02]  /*63e0*/  LOP3.LUT R5, R5, 0xff, RZ, 0xc0, !PT ;  /* 0x000000ff05057812 */ /* 0x000fe400078ec0ff */
[----:B------:R-:W-:-:S02]  /*63f0*/  LOP3.LUT R99, R14, R99, RZ, 0xc0, !PT ;  /* 0x000000630e637212 */ /* 0x000fc400078ec0ff */
[C---:B------:R-:W-:Y:S01]  /*6400*/  PRMT R6, R16.reuse, 0x7771, RZ ;  /* 0x0000777110067816 */ /* 0x040fe200000000ff */
[----:B------:R-:W-:Y:S01]  /*6410*/  MUFU.EX2 R158, R158 ;  /* 0x0000009e009e7308 */ /* 0x000fe20000000800 */
[C---:B------:R-:W-:Y:S02]  /*6420*/  PRMT R15, R16.reuse, 0x7773, RZ ;  /* 0x00007773100f7816 */ /* 0x040fe400000000ff */
[----:B------:R-:W-:Y:S01]  /*6430*/  PRMT R186, R16, 0x7772, RZ ;  /* 0x0000777210ba7816 */ /* 0x000fe200000000ff */
[----:B------:R-:W-:Y:S01]  /*6440*/  HMMA.16816.F32 R120, R96, R116, RZ ;  /* 0x000000746078723c */ /* 0x000fe200000018ff */
[----:B------:R-:W-:Y:S02]  /*6450*/  PRMT R4, R13, 0x5410, R4 ;  /* 0x000054100d047816 */ /* 0x000fe40000000004 */
[----:B------:R-:W-:Y:S01]  /*6460*/  PRMT R184, R5, 0x5410, R184 ;  /* 0x0000541005b87816 */ /* 0x000fe200000000b8 */
[----:B------:R-:W5:Y:S01]  /*6470*/  MUFU.EX2 R155, R155 ;  /* 0x0000009b009b7308 */ /* 0x000f620000000800 */
[----:B------:R-:W-:-:S02]  /*6480*/  PRMT R6, R17, 0x5410, R6 ;  /* 0x0000541011067816 */ /* 0x000fc40000000006 */
[----:B------:R-:W3:Y:S01]  /*6490*/  LDSM.16.MT88.4 R16, [R171+0xe800] ;  /* 0x00e80000ab10783b */ /* 0x000ee20000004200 */
[----:B------:R-:W-:Y:S01]  /*64a0*/  PRMT R186, R186, 0x5410, R15 ;  /* 0x00005410baba7816 */ /* 0x000fe2000000000f */
[C---:B----4-:R-:W-:Y:S01]  /*64b0*/  HMMA.16816.F32 R92, R96.reuse, R8, RZ ;  /* 0x00000008605c723c */ /* 0x050fe200000018ff */
[--C-:B------:R-:W-:Y:S01]  /*64c0*/  HSET2.LE.AND R4, R4, R175.reuse, PT ;  /* 0x000000af04047233 */ /* 0x100fe20003803000 */
[----:B------:R-:W4:Y:S01]  /*64d0*/  LDSM.16.MT88.4 R12, [R209+0xe800] ;  /* 0x00e80000d10c783b */ /* 0x000f220000004200 */
[----:B------:R-:W-:Y:S01]  /*64e0*/  MUFU.EX2 R154, R154 ;  /* 0x0000009a009a7308 */ /* 0x000fe20000000800 */
[----:B--2---:R-:W-:Y:S01]  /*64f0*/  F2FP.F16.F32.PACK_AB R9, R157, R162 ;  /* 0x000000a29d09723e */ /* 0x004fe200000000ff */
[----:B------:R-:W-:Y:S01]  /*6500*/  FADD.FTZ R162, R162, R163 ;  /* 0x000000a3a2a27221 */ /* 0x000fe20000010000 */
[--C-:B------:R-:W-:Y:S01]  /*6510*/  HSET2.LE.AND R5, R184, R175.reuse, PT ;  /* 0x000000afb8057233 */ /* 0x100fe20003803000 */
[----:B------:R-:W-:Y:S01]  /*6520*/  FFMA.FTZ R184, R141, UR13, -R190 ;  /* 0x0000000d8db87c23 */ /* 0x000fe200080108be */
[----:B-1----:R-:W-:Y:S01]  /*6530*/  F2FP.F16.F32.PACK_AB R8, R159, R156 ;  /* 0x0000009c9f08723e */ /* 0x002fe200000000ff */
[----:B------:R-:W-:Y:S01]  /*6540*/  HMMA.16816.F32 R44, R96, R48, RZ ;  /* 0x00000030602c723c */ /* 0x000fe200000018ff */
[----:B------:R-:W-:Y:S01]  /*6550*/  LOP3.LUT R4, R9, R4, RZ, 0xc0, !PT ;  /* 0x0000000409047212 */ /* 0x000fe200078ec0ff */
[----:B------:R-:W1:Y:S01]  /*6560*/  MUFU.EX2 R153, R153 ;  /* 0x0000009900997308 */ /* 0x000e620000000800 */
[----:B------:R-:W-:Y:S01]  /*6570*/  LOP3.LUT R5, R8, R5, RZ, 0xc0, !PT ;  /* 0x0000000508057212 */ /* 0x000fe200078ec0ff */
[----:B------:R-:W-:Y:S01]  /*6580*/  FADD.FTZ R157, R157, R162 ;  /* 0x000000a29d9d7221 */ /* 0x000fe20000010000 */
[----:B------:R-:W-:-:S02]  /*6590*/  HSET2.LE.AND R6, R6, R175, PT ;  /* 0x000000af06067233 */ /* 0x000fc40003803000 */
[----:B------:R-:W-:Y:S01]  /*65a0*/  LOP3.LUT R186, R186, 0xff00ff, RZ, 0xc0, !PT ;  /* 0x00ff00ffbaba7812 */ /* 0x000fe200078ec0ff */
[C---:B------:R-:W-:Y:S01]  /*65b0*/  HMMA.16816.F32 R128, R96.reuse, R124, RZ ;  /* 0x0000007c6080723c */ /* 0x040fe200000018ff */
[----:B-----5:R-:W-:Y:S01]  /*65c0*/  F2FP.F16.F32.PACK_AB R7, R155, R158 ;  /* 0x0000009e9b07723e */ /* 0x020fe200000000ff */
[----:B------:R-:W-:Y:S01]  /*65d0*/  MUFU.EX2 R172, R172 ;  /* 0x000000ac00ac7308 */ /* 0x000fe20000000800 */
[----:B------:R-:W-:Y:S01]  /*65e0*/  FADD.FTZ R158, R158, R157 ;  /* 0x0000009d9e9e7221 */ /* 0x000fe20000010000 */
[----:B------:R-:W-:Y:S02]  /*65f0*/  HSET2.LE.AND R186, R186, R175, PT ;  /* 0x000000afbaba7233 */ /* 0x000fe40003803000 */
[----:B------:R-:W-:Y:S01]  /*6600*/  LOP3.LUT R6, R7, R6, RZ, 0xc0, !PT ;  /* 0x0000000607067212 */ /* 0x000fe200078ec0ff */
[----:B------:R-:W-:Y:S01]  /*6610*/  FADD.FTZ R155, R155, R158 ;  /* 0x0000009e9b9b7221 */ /* 0x000fe20000010000 */
[----:B------:R-:W-:Y:S01]  /*6620*/  HMMA.16816.F32 R112, R96, R108, RZ ;  /* 0x0000006c6070723c */ /* 0x000fe200000018ff */
[----:B------:R-:W-:Y:S01]  /*6630*/  ISETP.GT.U32.AND P0, PT, R150, R205, PT ;  /* 0x000000cd9600720c */ /* 0x000fe20003f04070 */
[----:B------:R-:W-:Y:S01]  /*6640*/  MUFU.EX2 R173, R173 ;  /* 0x000000ad00ad7308 */ /* 0x000fe20000000800 */
[----:B-1----:R-:W-:-:S04]  /*6650*/  F2FP.F16.F32.PACK_AB R7, R153, R154 ;  /* 0x0000009a9907723e */ /* 0x002fc800000000ff */
[----:B------:R-:W-:Y:S01]  /*6660*/  LOP3.LUT R7, R7, R186, RZ, 0xc0, !PT ;  /* 0x000000ba07077212 */ /* 0x000fe200078ec0ff */
[C---:B------:R-:W-:Y:S01]  /*6670*/  HMMA.16816.F32 R104, R96.reuse, R100, RZ ;  /* 0x000000646068723c */ /* 0x040fe200000018ff */
[----:B------:R-:W-:Y:S01]  /*6680*/  FFMA.FTZ R186, R217, UR13, -R190 ;  /* 0x0000000dd9ba7c23 */ /* 0x000fe200080108be */
[----:B------:R-:W-:Y:S06]  /*6690*/  MUFU.EX2 R174, R174 ;  /* 0x000000ae00ae7308 */ /* 0x000fec0000000800 */
[C---:B------:R-:W-:Y:S02]  /*66a0*/  HMMA.16816.F32 R36, R96.reuse, R40, RZ ;  /* 0x000000286024723c */ /* 0x040fe400000018ff */
[----:B------:R-:W1:Y:S06]  /*66b0*/  MUFU.EX2 R185, R185 ;  /* 0x000000b900b97308 */ /* 0x000e6c0000000800 */
[C---:B------:R-:W-:Y:S02]  /*66c0*/  HMMA.16816.F32 R52, R96.reuse, R56, RZ ;  /* 0x000000386034723c */ /* 0x040fe400000018ff */
[----:B------:R-:W-:Y:S06]  /*66d0*/  MUFU.EX2 R184, R184 ;  /* 0x000000b800b87308 */ /* 0x000fec0000000800 */
[----:B------:R-:W-:Y:S02]  /*66e0*/  HMMA.16816.F32 R60, R96, R64, RZ ;  /* 0x00000040603c723c */ /* 0x000fe400000018ff */
[----:B------:R-:W-:Y:S01]  /*66f0*/  MUFU.EX2 R186, R186 ;  /* 0x000000ba00ba7308 */ /* 0x000fe20000000800 */
[----:B-1----:R-:W-:-:S05]  /*6700*/  F2FP.F16.F32.PACK_AB R217, R185, R174 ;  /* 0x000000aeb9d9723e */ /* 0x002fca00000000ff */
[C---:B------:R-:W-:Y:S02]  /*6710*/  HMMA.16816.F32 R68, R96.reuse, R72, RZ ;  /* 0x000000486044723c */ /* 0x040fe400000018ff */
[----:B------:R-:W1:Y:S06]  /*6720*/  MUFU.EX2 R187, R187 ;  /* 0x000000bb00bb7308 */ /* 0x000e6c0000000800 */
[C---:B------:R-:W-:Y:S02]  /*6730*/  HMMA.16816.F32 R76, R96.reuse, R80, RZ ;  /* 0x00000050604c723c */ /* 0x040fe400000018ff */
[----:B------:R-:W2:Y:S06]  /*6740*/  MUFU.EX2 R193, R193 ;  /* 0x000000c100c17308 */ /* 0x000eac0000000800 */
        /* <DEDUP_REMOVED lines=15> */
[----:B------:R-:W-:Y:S01]  /*6840*/  HMMA.16816.F32 R104, R4, R20, R104 ;  /* 0x000000140468723c */ /* 0x000fe20000001868 */
[----:B------:R-:W-:-:S02]  /*6850*/  LOP3.LUT R20, R143, UR17, R215, 0x96, !PT ;  /* 0x000000118f147c12 */ /* 0x000fc4000f8e96d7 */
[----:B------:R-:W-:Y:S03]  /*6860*/  LDSM.16.MT88.4 R140, [R208+0x10800] ;  /* 0x01080000d08c783b */ /* 0x000fe60000004200 */
[----:B------:R-:W-:Y:S02]  /*6870*/  IMAD.WIDE.U32 R20, R20, -0x326172a9, RZ ;  /* 0xcd9e8d5714147825 */ /* 0x000fe400078e00ff */
[----:B---3--:R-:W-:Y:S03]  /*6880*/  HMMA.16816.F32 R36, R4, R16, R36 ;  /* 0x000000100424723c */ /* 0x008fe60000001824 */
[----:B------:R-:W-:Y:S02]  /*6890*/  LOP3.LUT R222, R218, UR11, R21, 0x96, !PT ;  /* 0x0000000bdade7c12 */ /* 0x000fe4000f8e9615 */
[----:B------:R-:W-:-:S03]  /*68a0*/  LOP3.LUT R20, R20, UR10, R211, 0x96, !PT ;  /* 0x0000000a14147c12 */ /* 0x000fc6000f8e96d3 */
[----:B------:R-:W-:Y:S01]  /*68b0*/  HMMA.16816.F32 R40, R4, R18, R40 ;  /* 0x000000120428723c */ /* 0x000fe20000001828 */
[----:B------:R-:W3:Y:S01]  /*68c0*/  LDSM.16.MT88.4 R16, [R171+0x10800] ;  /* 0x01080000ab10783b */ /* 0x000ee20000004200 */
[----:B------:R-:W-:-:S04]  /*68d0*/  IMAD.WIDE.U32 R222, R222, -0x2daee0ad, RZ ;  /* 0xd2511f53dede7825 */ /* 0x000fc800078e00ff */
[----:B------:R-:W-:Y:S02]  /*68e0*/  IMAD.WIDE.U32 R20, R20, -0x2daee0ad, RZ ;  /* 0xd2511f5314147825 */ /* 0x000fe400078e00ff */
[----:B----4-:R-:W-:Y:S03]  /*68f0*/  HMMA.16816.F32 R52, R4, R12, R52 ;  /* 0x0000000c0434723c */ /* 0x010fe60000001834 */
[----:B------:R-:W-:-:S05]  /*6900*/  LOP3.LUT R222, R222, UR21, R21, 0x96, !PT ;  /* 0x00000015dede7c12 */ /* 0x000fca000f8e9615 */
[C---:B------:R-:W-:Y:S01]  /*6910*/  HMMA.16816.F32 R56, R4.reuse, R14, R56 ;  /* 0x0000000e0438723c */ /* 0x040fe20000001838 */
[----:B------:R-:W4:Y:S07]  /*6920*/  LDSM.16.MT88.4 R12, [R216+0x10800] ;  /* 0x01080000d80c783b */ /* 0x000f2e0000004200 */
[----:B-----5:R-:W-:Y:S01]  /*6930*/  HMMA.16816.F32 R60, R4, R8, R60 ;  /* 0x00000008043c723c */ /* 0x020fe2000000183c */
[----:B------:R-:W-:Y:S01]  /*6940*/  LOP3.LUT R8, R212, UR22, R223, 0x96, !PT ;  /* 0x00000016d4087c12 */ /* 0x000fe2000f8e96df */
[----:B------:R-:W-:-:S04]  /*6950*/  IMAD.WIDE.U32 R222, R222, -0x326172a9, RZ ;  /* 0xcd9e8d57dede7825 */ /* 0x000fc800078e00ff */
[----:B------:R-:W-:Y:S02]  /*6960*/  IMAD.WIDE.U32 R220, R8, -0x326172a9, RZ ;  /* 0xcd9e8d5708dc7825 */ /* 0x000fe400078e00ff */
[C---:B------:R-:W-:Y:S03]  /*6970*/  HMMA.16816.F32 R100, R4.reuse, R22, R100 ;  /* 0x000000160464723c */ /* 0x040fe60000001864 */
[----:B------:R-:W-:Y:S02]  /*6980*/  LOP3.LUT R21, R210, UR9, R221, 0x96, !PT ;  /* 0x00000009d2157c12 */ /* 0x000fe4000f8e96dd */
[----:B------:R-:W-:Y:S01]  /*6990*/  LOP3.LUT R220, R220, UR7, R223, 0x96, !PT ;  /* 0x00000007dcdc7c12 */ /* 0x000fe2000f8e96df */
[----:B------:R-:W-:Y:S02]  /*69a0*/  IMAD.IADD R223, R2, 0x1, R171 ;  /* 0x0000000102df7824 */ /* 0x000fe400078e02ab */
[----:B------:R-:W-:Y:S01]  /*69b0*/  IMAD.WIDE.U32 R22, R21, -0x2daee0ad, RZ ;  /* 0xd2511f5315167825 */ /* 0x000fe200078e00ff */
[----:B------:R-:W-:Y:S01]  /*69c0*/  HMMA.16816.F32 R64, R4, R10, R64 ;  /* 0x0000000a0440723c */ /* 0x000fe20000001840 */
[----:B------:R-:W5:Y:S02]  /*69d0*/  LDSM.16.MT88.4 R8, [R209+0x10800] ;  /* 0x01080000d108783b */ /* 0x000f640000004200 */
[----:B------:R-:W-:Y:S01]  /*69e0*/  IMAD.WIDE.U32 R220, R220, -0x2daee0ad, RZ ;  /* 0xd2511f53dcdc7825 */ /* 0x000fe200078e00ff */
[----:B------:R-:W-:-:S04]  /*69f0*/  LOP3.LUT R224, R20, UR20, R23, 0x96, !PT ;  /* 0x0000001414e07c12 */ /* 0x000fc8000f8e9617 */
[----:B------:R-:W-:Y:S01]  /*6a00*/  LOP3.LUT R22, R22, UR19, R221, 0x96, !PT ;  /* 0x0000001316167c12 */ /* 0x000fe2000f8e96dd */
[----:B------:R-:W-:Y:S01]  /*6a10*/  IMAD.WIDE.U32 R224, R224, -0x326172a9, RZ ;  /* 0xcd9e8d57e0e07825 */ /* 0x000fe200078e00ff */
[----:B---3--:R-:W-:Y:S03]  /*6a20*/  HMMA.16816.F32 R68, R4, R16, R68 ;  /* 0x000000100444723c */ /* 0x008fe60000001844 */
[----:B------:R-:W-:-:S04]  /*6a30*/  IMAD.WIDE.U32 R22, R22, -0x326172a9, RZ ;  /* 0xcd9e8d5716167825 */ /* 0x000fc800078e00ff */
[----:B------:R-:W-:Y:S01]  /*6a40*/  IMAD.MOV.U32 R20, RZ, RZ, R22 ;  /* 0x000000ffff147224 */ /* 0x000fe200078e0016 */
[----:B------:R-:W-:Y:S01]  /*6a50*/  LOP3.LUT R16, R224, UR4, R23, 0x96, !PT ;  /* 0x00000004e0107c12 */ /* 0x000fe2000f8e9617 */
[C---:B------:R-:W-:Y:S01]  /*6a60*/  HMMA.16816.F32 R72, R4.reuse, R18, R72 ;  /* 0x000000120448723c */ /* 0x040fe20000001848 */
[----:B------:R-:W-:Y:S02]  /*6a70*/  PRMT R18, R22, 0x7771, RZ ;  /* 0x0000777116127816 */ /* 0x000fe400000000ff */
[----:B------:R-:W-:Y:S02]  /*6a80*/  LOP3.LUT R224, R16, 0xffff, RZ, 0xc0, !PT ;  /* 0x0000ffff10e07812 */ /* 0x000fe400078ec0ff */
[----:B------:R-:W-:Y:S02]  /*6a90*/  PRMT R17, R22, 0x7772, RZ ;  /* 0x0000777216117816 */ /* 0x000fe400000000ff */
[----:B------:R-:W-:Y:S01]  /*6aa0*/  SHF.R.U32.HI R224, RZ, 0x8, R224 ;  /* 0x00000008ffe07819 */ /* 0x000fe200000116e0 */
[----:B----4-:R-:W-:Y:S01]  /*6ab0*/  HMMA.16816.F32 R76, R4, R12, R76 ;  /* 0x0000000c044c723c */ /* 0x010fe2000000184c */
[----:B------:R-:W-:-:S02]  /*6ac0*/  LOP3.LUT R13, R20, 0xff, RZ, 0xc0, !PT ;  /* 0x000000ff140d7812 */ /* 0x000fc400078ec0ff */
[----:B------:R-:W-:Y:S02]  /*6ad0*/  PRMT R12, R22, 0x7773, RZ ;  /* 0x00007773160c7816 */ /* 0x000fe400000000ff */
[----:B------:R-:W-:Y:S02]  /*6ae0*/  PRMT R18, R13, 0x5410, R18 ;  /* 0x000054100d127816 */ /* 0x000fe40000000012 */
[C---:B------:R-:W-:Y:S01]  /*6af0*/  LOP3.LUT R13, R16.reuse, 0xff, RZ, 0xc0, !PT ;  /* 0x000000ff100d7812 */ /* 0x040fe200078ec0ff */
[----:B------:R-:W-:Y:S01]  /*6b00*/  HMMA.16816.F32 R80, R4, R14, R80 ;  /* 0x0000000e0450723c */ /* 0x000fe20000001850 */
[----:B------:R-:W-:Y:S02]  /*6b10*/  PRMT R17, R17, 0x5410, R12 ;  /* 0x0000541011117816 */ /* 0x000fe4000000000c */
[----:B------:R-:W-:Y:S02]  /*6b20*/  PRMT R224, R13, 0x5410, R224 ;  /* 0x000054100de07816 */ /* 0x000fe400000000e0 */
[----:B------:R-:W3:Y:S01]  /*6b30*/  LDSM.16.MT88.4 R12, [R216+0xf000] ;  /* 0x00f00000d80c783b */ /* 0x000ee20000004200 */
[----:B------:R-:W-:-:S02]  /*6b40*/  PRMT R19, R16, 0x7632, R19 ;  /* 0x0000763210137816 */ /* 0x000fc40000000013 */
[C---:B-----5:R-:W-:Y:S01]  /*6b50*/  HMMA.16816.F32 R84, R4.reuse, R8, R84 ;  /* 0x000000080454723c */ /* 0x060fe20000001854 */
[----:B------:R-:W-:Y:S02]  /*6b60*/  SEL R8, R176, 0xffffffe0, !P6 ;  /* 0xffffffe0b0087807 */ /* 0x000fe40007000000 */
[----:B------:R-:W-:Y:S02]  /*6b70*/  SHF.R.U32.HI R16, RZ, 0x18, R16 ;  /* 0x00000018ff107819 */ /* 0x000fe40000011610 */
[--C-:B------:R-:W-:Y:S01]  /*6b80*/  HSET2.LE.AND R18, R18, R175.reuse, PT ;  /* 0x000000af12127233 */ /* 0x100fe20003803000 */
[----:B------:R-:W-:Y:S01]  /*6b90*/  IMAD.IADD R221, R8, 0x1, R171 ;  /* 0x0000000108dd7824 */ /* 0x000fe200078e02ab */
[----:B------:R-:W-:Y:S01]  /*6ba0*/  HSET2.LE.AND R224, R224, R175, PT ;  /* 0x000000afe0e07233 */ /* 0x000fe20003803000 */
[----:B------:R-:W-:Y:S02]  /*6bb0*/  HMMA.16816.F32 R120, R4, R136, R120 ;  /* 0x000000880478723c */ /* 0x000fe40000001878 */
[----:B------:R-:W-:Y:S01]  /*6bc0*/  LOP3.LUT R18, R217, R18, RZ, 0xc0, !PT ;  /* 0x00000012d9127212 */ /* 0x000fe200078ec0ff */
[----:B------:R-:W-:Y:S01]  /*6bd0*/  LDSM.16.MT88.4 R20, [R221+0x11000] ;  /* 0x01100000dd14783b */ /* 0x000fe20000004200 */
[----:B------:R-:W-:-:S04]  /*6be0*/  FFMA.FTZ R217, R144, UR13, -R147 ;  /* 0x0000000d90d97c23 */ /* 0x000fc80008010893 */
[C---:B------:R-:W-:Y:S01]  /*6bf0*/  HMMA.16816.F32 R116, R4.reuse, R138, R116 ;  /* 0x0000008a0474723c */ /* 0x040fe20000001874 */
[----:B------:R4:W-:Y:S01]  /*6c00*/  LDSM.16.MT88.4 R136, [R216+0xd000] ;  /* 0x00d00000d888783b */ /* 0x0009e20000004200 */
[----:B------:R-:W-:Y:S06]  /*6c10*/  MUFU.EX2 R217, R217 ;  /* 0x000000d900d97308 */ /* 0x000fec0000000800 */
[C---:B------:R-:W-:Y:S08]  /*6c20*/  HMMA.16816.F32 R44, R4.reuse, R32, R44 ;  /* 0x00000020042c723c */ /* 0x040ff0000000182c */
[----:B------:R-:W-:Y:S01]  /*6c30*/  HMMA.16816.F32 R48, R4, R34, R48 ;  /* 0x000000220430723c */ /* 0x000fe20000001830 */
[----:B------:R-:W-:Y:S01]  /*6c40*/  LDSM.16.MT88.4 R32, [R209+0xd000] ;  /* 0x00d00000d120783b */ /* 0x000fe20000004200 */
[----:B----4-:R-:W-:-:S06]  /*6c50*/  LOP3.LUT R216, R17, 0xff00ff, RZ, 0xc0, !PT ;  /* 0x00ff00ff11d87812 */ /* 0x010fcc00078ec0ff */
[----:B------:R-:W-:Y:S01]  /*6c60*/  HMMA.16816.F32 R88, R4, R10, R88 ;  /* 0x0000000a0458723c */ /* 0x000fe20000001858 */
[----:B------:R-:W-:Y:S01]  /*6c70*/  LOP3.LUT R17, R19, 0xff, RZ, 0xc0, !PT ;  /* 0x000000ff13117812 */ /* 0x000fe200078ec0ff */
[----:B------:R-:W4:Y:S01]  /*6c80*/  LDSM.16.MT88.4 R8, [R208+0xf000] ;  /* 0x00f00000d008783b */ /* 0x000f220000004200 */
[----:B------:R-:W-:Y:S02]  /*6c90*/  HSET2.LE.AND R19, R216, R175, PT ;  /* 0x000000afd8137233 */ /* 0x000fe40003803000 */
[----:B------:R-:W-:-:S03]  /*6ca0*/  PRMT R16, R17, 0x5410, R16 ;  /* 0x0000541011107816 */ /* 0x000fc60000000010 */
[C---:B------:R-:W-:Y:S01]  /*6cb0*/  HMMA.16816.F32 R92, R4.reuse, R140, R92 ;  /* 0x0000008c045c723c */ /* 0x040fe2000000185c */
[----:B-1----:R-:W-:Y:S02]  /*6cc0*/  F2FP.F16.F32.PACK_AB R216, R187, R186 ;  /* 0x000000babbd8723e */ /* 0x002fe400000000ff */
[----:B------:R-:W-:Y:S02]  /*6cd0*/  HSET2.LE.AND R17, R16, R175, PT ;  /* 0x000000af10117233 */ /* 0x000fe40003803000 */
[----:B------:R-:W-:Y:S01]  /*6ce0*/  F2FP.F16.F32.PACK_AB R141, R173, R172 ;  /* 0x000000acad8d723e */ /* 0x000fe200000000ff */
[----:B------:R-:W-:Y:S01]  /*6cf0*/  FADD.FTZ R172, R172, R155 ;  /* 0x0000009bacac7221 */ /* 0x000fe20000010000 */
[----:B--2---:R-:W-:Y:S01]  /*6d00*/  F2FP.F16.F32.PACK_AB R140, R193, R184 ;  /* 0x000000b8c18c723e */ /* 0x004fe200000000ff */
[----:B------:R-:W-:Y:S01]  /*6d10*/  HMMA.16816.F32 R128, R4, R28, R128 ;  /* 0x0000001c0480723c */ /* 0x000fe20000001880 */
[----:B------:R-:W-:Y:S01]  /*6d20*/  LOP3.LUT R19, R216, R19, RZ, 0xc0, !PT ;  /* 0x00000013d8137212 */ /* 0x000fe200078ec0ff */
[----:B------:R-:W-:Y:S01]  /*6d30*/  IMAD.IADD R216, R2, 0x1, R171 ;  /* 0x0000000102d87824 */ /* 0x000fe200078e02ab */
[----:B------:R-:W-:Y:S01]  /*6d40*/  LOP3.LUT R16, R141, R224, RZ, 0xc0, !PT ;  /* 0x000000e08d107212 */ /* 0x000fe200078ec0ff */
[----:B------:R-:W-:Y:S01]  /*6d50*/  FADD.FTZ R173, R173, R172 ;  /* 0x000000acadad7221 */ /* 0x000fe20000010000 */
[----:B------:R-:W-:-:S03]  /*6d60*/  LOP3.LUT R17, R140, R17, RZ, 0xc0, !PT ;  /* 0x000000118c117212 */ /* 0x000fc600078ec0ff */
[----:B------:R-:W-:Y:S01]  /*6d70*/  HMMA.16816.F32 R124, R4, R30, R124 ;  /* 0x0000001e047c723c */ /* 0x000fe2000000187c */
[----:B------:R1:W-:Y:S01]  /*6d80*/  LDSM.16.MT88.4 R28, [R209+0xf000] ;  /* 0x00f00000d11c783b */ /* 0x0003e20000004200 */
[----:B------:R-:W-:-:S04]  /*6d90*/  FADD.FTZ R174, R174, R173 ;  /* 0x000000adaeae7221 */ /* 0x000fc80000010000 */
[----:B------:R-:W-:Y:S02]  /*6da0*/  FADD.FTZ R185, R185, R174 ;  /* 0x000000aeb9b97221 */ /* 0x000fe40000010000 */
[C---:B---3--:R-:W-:Y:S08]  /*6db0*/  HMMA.16816.F32 R44, R16.reuse, R12, R44 ;  /* 0x0000000c102c723c */ /* 0x048ff0000000182c */
[----:B------:R-:W-:Y:S01]  /*6dc0*/  HMMA.16816.F32 R48, R16, R14, R48 ;  /* 0x0000000e1030723c */ /* 0x000fe20000001830 */
[----:B------:R-:W2:Y:S07]  /*6dd0*/  LDSM.16.MT88.4 R12, [R171+0xd000] ;  /* 0x00d00000ab0c783b */ /* 0x000eae0000004200 */
[----:B------:R-:W-:Y:S01]  /*6de0*/  HMMA.16816.F32 R112, R4, R24, R112 ;  /* 0x000000180470723c */ /* 0x000fe20000001870 */
[--C-:B-1----:R-:W-:Y:S01]  /*6df0*/  FFMA.FTZ R209, R192, UR13, -R147.reuse ;  /* 0x0000000dc0d17c23 */ /* 0x102fe20008010893 */
[----:B------:R-:W-:-:S05]  /*6e00*/  FFMA.FTZ R192, R146, UR13, -R147 ;  /* 0x0000000d92c07c23 */ /* 0x000fca0008010893 */
[----:B------:R-:W-:Y:S01]  /*6e10*/  MUFU.EX2 R209, R209 ;  /* 0x000000d100d17308 */ /* 0x000fe20000000800 */
[C---:B------:R-:W-:Y:S01]  /*6e20*/  HMMA.16816.F32 R108, R4.reuse, R26, R108 ;  /* 0x0000001a046c723c */ /* 0x040fe2000000186c */
[----:B------:R1:W3:Y:S06]  /*6e30*/  LDSM.16.MT88.4 R24, [R208+0xd000] ;  /* 0x00d00000d018783b */ /* 0x0002ec0000004200 */
[----:B------:R-:W5:Y:S01]  /*6e40*/  MUFU.EX2 R192, R192 ;  /* 0x000000c000c07308 */ /* 0x000f620000000800 */
[----:B------:R-:W-:Y:S01]  /*6e50*/  HMMA.16816.F32 R96, R4, R142, R96 ;  /* 0x0000008e0460723c */ /* 0x000fe20000001860 */
[----:B------:R-:W5:Y:S04]  /*6e60*/  LDSM.16.MT88.4 R4, [R216+0x11000] ;  /* 0x01100000d804783b */ /* 0x000f680000004200 */
[----:B------:R-:W-:Y:S03]  /*6e70*/  LDSM.16.MT88.4 R140, [R221+0xf800] ;  /* 0x00f80000dd8c783b */ /* 0x000fe60000004200 */
[C---:B----4-:R-:W-:Y:S08]  /*6e80*/  HMMA.16816.F32 R60, R16.reuse, R8, R60 ;  /* 0x00000008103c723c */ /* 0x050ff0000000183c */
[----:B------:R-:W-:Y:S01]  /*6e90*/  HMMA.16816.F32 R64, R16, R10, R64 ;  /* 0x0000000a1040723c */ /* 0x000fe20000001840 */
[----:B------:R-:W4:Y:S01]  /*6ea0*/  LDSM.16.MT88.4 R8, [R171+0xf000] ;  /* 0x00f00000ab08783b */ /* 0x000f220000004200 */
[----:B-1----:R-:W-:-:S06]  /*6eb0*/  FFMA.FTZ R208, R145, UR13, -R190 ;  /* 0x0000000d91d07c23 */ /* 0x002fcc00080108be */
[C---:B--2---:R-:W-:Y:S01]  /*6ec0*/  HMMA.16816.F32 R128, R16.reuse, R12, R128 ;  /* 0x0000000c1080723c */ /* 0x044fe20000001880 */
[----:B------:R-:W-:Y:S01]  /*6ed0*/  SEL R12, R176, 0xffffffe0, !P6 ;  /* 0xffffffe0b00c7807 */ /* 0x000fe20007000000 */
[----:B------:R-:W-:Y:S04]  /*6ee0*/  MUFU.EX2 R208, R208 ;  /* 0x000000d000d07308 */ /* 0x000fe80000000800 */
[----:B------:R-:W-:Y:S01]  /*6ef0*/  IMAD.IADD R223, R12, 0x1, R223 ;  /* 0x000000010cdf7824 */ /* 0x000fe200078e02df */
[----:B------:R-:W-:Y:S01]  /*6f00*/  LOP3.LUT R12, R222, UR6, R225, 0x96, !PT ;  /* 0x00000006de0c7c12 */ /* 0x000fe2000f8e96e1 */
[----:B------:R-:W-:Y:S03]  /*6f10*/  HMMA.16816.F32 R76, R16, R20, R76 ;  /* 0x00000014104c723c */ /* 0x000fe6000000184c */
[----:B------:R-:W-:Y:S01]  /*6f20*/  LDSM.16.MT88.4 R144, [R223+0x11000] ;  /* 0x01100000df90783b */ /* 0x000fe20000004200 */
[----:B------:R-:W-:-:S04]  /*6f30*/  IMAD.WIDE.U32 R12, R12, -0x2daee0ad, RZ ;  /* 0xd2511f530c0c7825 */ /* 0x000fc800078e00ff */
[----:B---3--:R-:W-:Y:S01]  /*6f40*/  HMMA.16816.F32 R104, R16, R24, R104 ;  /* 0x000000181068723c */ /* 0x008fe20000001868 */
[----:B------:R-:W-:Y:S02]  /*6f50*/  LOP3.LUT R20, R220, UR18, R13, 0x96, !PT ;  /* 0x00000012dc147c12 */ /* 0x000fe4000f8e960d */
[C---:B------:R-:W-:Y:S02]  /*6f60*/  PRMT R21, R12.reuse, 0x7773, RZ ;  /* 0x000077730c157816 */ /* 0x040fe400000000ff */
[----:B------:R-:W-:-:S03]  /*6f70*/  PRMT R24, R12, 0x7772, RZ ;  /* 0x000077720c187816 */ /* 0x000fc600000000ff */
[----:B-----5:R-:W-:Y:S01]  /*6f80*/  HMMA.16816.F32 R84, R16, R4, R84 ;  /* 0x000000041054723c */ /* 0x020fe20000001854 */
[----:B------:R-:W-:Y:S02]  /*6f90*/  PRMT R24, R24, 0x5410, R21 ;  /* 0x0000541018187816 */ /* 0x000fe40000000015 */
[----:B------:R-:W-:Y:S02]  /*6fa0*/  F2FP.F16.F32.PACK_AB R21, R217, R192 ;  /* 0x000000c0d915723e */ /* 0x000fe400000000ff */
[----:B------:R-:W-:-:S03]  /*6fb0*/  LOP3.LUT R24, R24, 0xff00ff, RZ, 0xc0, !PT ;  /* 0x00ff00ff18187812 */ /* 0x000fc600078ec0ff */
[C---:B------:R-:W-:Y:S01]  /*6fc0*/  HMMA.16816.F32 R88, R16.reuse, R6, R88 ;  /* 0x000000061058723c */ /* 0x040fe20000001858 */
[----:B------:R-:W1:Y:S07]  /*6fd0*/  LDSM.16.MT88.4 R4, [R171+0x11000] ;  /* 0x01100000ab04783b */ /* 0x000e6e0000004200 */
[----:B------:R-:W-:Y:S01]  /*6fe0*/  HMMA.16816.F32 R80, R16, R22, R80 ;  /* 0x000000161050723c */ /* 0x000fe20000001850 */
[----:B------:R-:W-:Y:S02]  /*6ff0*/  IMAD.MOV.U32 R22, RZ, RZ, R12 ;  /* 0x000000ffff167224 */ /* 0x000fe400078e000c */
[--C-:B------:R-:W-:Y:S01]  /*7000*/  FFMA.FTZ R23, R191, UR13, -R190.reuse ;  /* 0x0000000dbf177c23 */ /* 0x100fe200080108be */
[--C-:B------:R-:W-:Y:S01]  /*7010*/  FFMA.FTZ R191, R189, UR13, -R190.reuse ;  /* 0x0000000dbdbf7c23 */ /* 0x100fe200080108be */
[----:B------:R-:W-:-:S02]  /*7020*/  FFMA.FTZ R189, R188, UR13, -R190 ;  /* 0x0000000dbcbd7c23 */ /* 0x000fc400080108be */
[----:B------:R2:W-:Y:S01]  /*7030*/  MUFU.EX2 R188, R23 ;  /* 0x0000001700bc7308 */ /* 0x0005e20000000800 */
[----:B----4-:R-:W-:Y:S01]  /*7040*/  HMMA.16816.F32 R36, R16, R8, R36 ;  /* 0x000000081024723c */ /* 0x010fe20000001824 */
[----:B------:R-:W-:Y:S02]  /*7050*/  PRMT R8, R12, 0x7771, RZ ;  /* 0x000077710c087816 */ /* 0x000fe400000000ff */
[----:B------:R-:W-:-:S04]  /*7060*/  PRMT R9, R20, 0x7632, R9 ;  /* 0x0000763214097816 */ /* 0x000fc80000000009 */
[----:B------:R-:W3:Y:S01]  /*7070*/  MUFU.EX2 R189, R189 ;  /* 0x000000bd00bd7308 */ /* 0x000ee20000000800 */
[----:B------:R-:W-:Y:S01]  /*7080*/  LOP3.LUT R9, R9, 0xff, RZ, 0xc0, !PT ;  /* 0x000000ff09097812 */ /* 0x000fe200078ec0ff */
[C---:B------:R-:W-:Y:S01]  /*7090*/  HMMA.16816.F32 R124, R16.reuse, R14, R124 ;  /* 0x0000000e107c723c */ /* 0x040fe2000000187c */
[----:B------:R-:W4:Y:S05]  /*70a0*/  LDSM.16.MT88.4 R12, [R221+0xd800] ;  /* 0x00d80000dd0c783b */ /* 0x000f2a0000004200 */
[----:B------:R-:W5:Y:S01]  /*70b0*/  MUFU.EX2 R191, R191 ;  /* 0x000000bf00bf7308 */ /* 0x000f620000000800 */
[----:B--2---:R-:W-:Y:S01]  /*70c0*/  LOP3.LUT R23, R22, 0xff, RZ, 0xc0, !PT ;  /* 0x000000ff16177812 */ /* 0x004fe200078ec0ff */
[----:B------:R-:W-:Y:S01]  /*70d0*/  HMMA.16816.F32 R40, R16, R10, R40 ;  /* 0x0000000a1028723c */ /* 0x000fe20000001828 */
[----:B------:R-:W-:-:S02]  /*70e0*/  LOP3.LUT R10, R20, 0xffff, RZ, 0xc0, !PT ;  /* 0x0000ffff140a7812 */ /* 0x000fc400078ec0ff */
[----:B------:R-:W-:Y:S02]  /*70f0*/  LOP3.LUT R11, R20, 0xff, RZ, 0xc0, !PT ;  /* 0x000000ff140b7812 */ /* 0x000fe400078ec0ff */
[----:B------:R-:W-:Y:S02]  /*7100*/  SHF.R.U32.HI R20, RZ, 0x18, R20 ;  /* 0x00000018ff147819 */ /* 0x000fe40000011614 */
[----:B------:R-:W-:Y:S01]  /*7110*/  SHF.R.U32.HI R22, RZ, 0x8, R10 ;  /* 0x00000008ff167819 */ /* 0x000fe2000001160a */
[----:B------:R-:W-:Y:S01]  /*7120*/  HMMA.16816.F32 R120, R16, R136, R120 ;  /* 0x000000881078723c */ /* 0x000fe20000001878 */
[----:B------:R-:W-:Y:S02]  /*7130*/  PRMT R20, R9, 0x5410, R20 ;  /* 0x0000541009147816 */ /* 0x000fe40000000014 */
[----:B------:R-:W-:-:S05]  /*7140*/  PRMT R22, R11, 0x5410, R22 ;  /* 0x000054100b167816 */ /* 0x000fca0000000016 */
[C---:B------:R-:W-:Y:S01]  /*7150*/  HMMA.16816.F32 R116, R16.reuse, R138, R116 ;  /* 0x0000008a1074723c */ /* 0x040fe20000001874 */
[----:B------:R-:W-:Y:S07]  /*7160*/  LDSM.16.MT88.4 R136, [R221+0x11800] ;  /* 0x01180000dd88783b */ /* 0x000fee0000004200 */
[----:B-1----:R-:W-:Y:S01]  /*7170*/  HMMA.16816.F32 R68, R16, R4, R68 ;  /* 0x000000041044723c */ /* 0x002fe20000001844 */
[----:B------:R-:W-:Y:S02]  /*7180*/  PRMT R4, R23, 0x5410, R8 ;  /* 0x0000541017047816 */ /* 0x000fe40000000008 */
[----:B------:R-:W-:Y:S01]  /*7190*/  HSET2.LE.AND R5, R20, R175, PT ;  /* 0x000000af14057233 */ /* 0x000fe20003803000 */
[----:B------:R-:W-:Y:S01]  /*71a0*/  LDSM.16.MT88.4 R8, [R216+0xf800] ;  /* 0x00f80000d808783b */ /* 0x000fe20000004200 */
[----:B---3--:R-:W-:-:S02]  /*71b0*/  F2FP.F16.F32.PACK_AB R20, R189, R188 ;  /* 0x000000bcbd14723e */ /* 0x008fc400000000ff */
[C---:B------:R-:W-:Y:S01]  /*71c0*/  F2FP.F16.F32.PACK_AB R23, R209.reuse, R194 ;  /* 0x000000c2d117723e */ /* 0x040fe200000000ff */
[C---:B------:R-:W-:Y:S01]  /*71d0*/  HMMA.16816.F32 R72, R16.reuse, R6, R72 ;  /* 0x000000061048723c */ /* 0x040fe20000001848 */
[--C-:B------:R-:W-:Y:S01]  /*71e0*/  HSET2.LE.AND R6, R4, R175.reuse, PT ;  /* 0x000000af04067233 */ /* 0x100fe20003803000 */
[----:B------:R-:W-:Y:S01]  /*71f0*/  FADD.FTZ R194, R194, R185 ;  /* 0x000000b9c2c27221 */ /* 0x000fe20000010000 */
[--C-:B------:R-:W-:Y:S02]  /*7200*/  HSET2.LE.AND R7, R24, R175.reuse, PT ;  /* 0x000000af18077233 */ /* 0x100fe40003803000 */
[----:B------:R-:W-:Y:S01]  /*7210*/  HSET2.LE.AND R4, R22, R175, PT ;  /* 0x000000af16047233 */ /* 0x000fe20003803000 */
[----:B------:R-:W-:Y:S01]  /*7220*/  FADD.FTZ R209, R209, R194 ;  /* 0x000000c2d1d17221 */ /* 0x000fe20000010000 */
[----:B------:R-:W-:Y:S01]  /*7230*/  LOP3.LUT R6, R21, R6, RZ, 0xc0, !PT ;  /* 0x0000000615067212 */ /* 0x000fe200078ec0ff */
[----:B------:R-:W-:Y:S01]  /*7240*/  HMMA.16816.F32 R92, R16, R144, R92 ;  /* 0x00000090105c723c */ /* 0x000fe2000000185c */
[----:B-----5:R-:W-:Y:S01]  /*7250*/  F2FP.F16.F32.PACK_AB R144, R191, R208 ;  /* 0x000000d0bf90723e */ /* 0x020fe200000000ff */
[----:B------:R-:W-:Y:S01]  /*7260*/  FADD.FTZ R192, R192, R209 ;  /* 0x000000d1c0c07221 */ /* 0x000fe20000010000 */
[----:B------:R-:W-:-:S02]  /*7270*/  LOP3.LUT R7, R20, R7, RZ, 0xc0, !PT ;  /* 0x0000000714077212 */ /* 0x000fc400078ec0ff */
[----:B------:R-:W-:Y:S01]  /*7280*/  LOP3.LUT R4, R23, R4, RZ, 0xc0, !PT ;  /* 0x0000000417047212 */ /* 0x000fe200078ec0ff */
[----:B------:R-:W-:Y:S01]  /*7290*/  FADD.FTZ R217, R217, R192 ;  /* 0x000000c0d9d97221 */ /* 0x000fe20000010000 */
[----:B------:R-:W-:Y:S01]  /*72a0*/  LOP3.LUT R5, R144, R5, RZ, 0xc0, !PT ;  /* 0x0000000590057212 */ /* 0x000fe200078ec0ff */
[----:B------:R-:W-:Y:S01]  /*72b0*/  HMMA.16816.F32 R112, R16, R32, R112 ;  /* 0x000000201070723c */ /* 0x000fe20000001870 */
[----:B------:R-:W-:Y:S07]  /*72c0*/  LDSM.16.MT88.4 R20, [R171+0xf800] ;  /* 0x00f80000ab14783b */ /* 0x000fee0000004200 */
[C---:B----4-:R-:W-:Y:S08]  /*72d0*/  HMMA.16816.F32 R120, R4.reuse, R12, R120 ;  /* 0x0000000c0478723c */ /* 0x050ff00000001878 */
        /* <DEDUP_REMOVED lines=18> */
[----:B------:R-:W1:Y:S01]  /*7400*/  LDSM.16.MT88.4 R8, [R223+0xf800] ;  /* 0x00f80000df08783b */ /* 0x000e620000004200 */
        /* <DEDUP_REMOVED lines=11> */
[----:B------:R-:W-:Y:S01]  /*74c0*/  HMMA.16816.F32 R72, R4, R18, R72 ;  /* 0x000000120448723c */ /* 0x000fe20000001848 */
[----:B------:R-:W2:Y:S01]  /*74d0*/  LDSM.16.MT88.4 R16, [R223+0x11800] ;  /* 0x01180000df10783b */ /* 0x000ea20000004200 */
        /* <DEDUP_REMOVED lines=34> */
[C---:B------:R-:W-:Y:S02]  /*7700*/  LEA.HI.X R6, R10.reuse, R9, R6, 0x6, P0 ;  /* 0x000000090a067211 */ /* 0x040fe400000f3406 */
[----:B------:R-:W-:Y:S02]  /*7710*/  LEA.HI.X R13, R10, R201, R8, 0x7, P1 ;  /* 0x000000c90a0d7211 */ /* 0x000fe400008f3c08 */
[----:B------:R-:W-:-:S02]  /*7720*/  LEA R5, P0, R148, R7, 0x5 ;  /* 0x0000000794057211 */ /* 0x000fc400078028ff */
[C---:B------:R-:W-:Y:S02]  /*7730*/  LEA R10, P3, R7.reuse, R202, 0x1 ;  /* 0x000000ca070a7211 */ /* 0x040fe400078608ff */
[C---:B------:R-:W-:Y:S02]  /*7740*/  IADD3 R4, P1, PT, R7.reuse, R4, RZ ;  /* 0x0000000407047210 */ /* 0x040fe40007f3e0ff */
[----:B------:R-:W-:Y:S02]  /*7750*/  LEA.HI.X R148, R148, R6, R149, 0x5, P0 ;  /* 0x0000000694947211 */ /* 0x000fe400000f2c95 */
[----:B------:R-:W-:Y:S01]  /*7760*/  LEA.HI.X R11, R7, R201, R6, 0x1, P3 ;  /* 0x000000c9070b7211 */ /* 0x000fe200018f0c06 */
[----:B------:R-:W-:Y:S01]  /*7770*/  IMAD.X R6, R6, 0x1, R9, P1 ;  /* 0x0000000106067824 */ /* 0x000fe200008e0609 */
[----:B------:R-:W-:Y:S02]  /*7780*/  LEA R14, P0, R4, R202, 0x1 ;  /* 0x000000ca040e7211 */ /* 0x000fe400078008ff */
[----:B-1----:R-:W-:-:S02]  /*7790*/  ISETP.GE.AND P3, PT, R177, UR4, PT ;  /* 0x00000004b1007c0c */ /* 0x002fc4000bf66270 */
[----:B------:R-:W-:Y:S02]  /*77a0*/  ISETP.GE.AND P1, PT, R196, UR4, PT ;  /* 0x00000004c4007c0c */ /* 0x000fe4000bf26270 */
[----:B------:R-:W-:Y:S01]  /*77b0*/  LEA.HI.X R15, R4, R201, R6, 0x1, P0 ;  /* 0x000000c9040f7211 */ /* 0x000fe200000f0c06 */
[----:B------:R-:W-:Y:S01]  /*77c0*/  VIADD R4, R183, UR5 ;  /* 0x00000005b7047c36 */ /* 0x000fe20008000000 */
[----:B------:R-:W-:Y:S01]  /*77d0*/  ISETP.GE.AND P0, PT, R195, UR4, PT ;  /* 0x00000004c3007c0c */ /* 0x000fe2000bf06270 */
[----:B------:R-:W1:Y:S01]  /*77e0*/  LDCU UR4, c[0x0][0x504] ;  /* 0x0000a080ff0477ac */ /* 0x000e620008000800 */
        /* <DEDUP_REMOVED lines=18> */
[----:B------:R-:W-:Y:S02]  /*7910*/  IMAD.IADD R193, R4, 0x1, R25 ;  /* 0x0000000104c17824 */ /* 0x000fe400078e0219 */
[C-C-:B------:R-:W-:Y:S01]  /*7920*/  IMAD.IADD R216, R25.reuse, 0x1, R221.reuse ;  /* 0x0000000119d87824 */ /* 0x140fe200078e02dd */
        /* <DEDUP_REMOVED lines=58> */
[----:B------:R-:W-:Y:S04]  /*7cd0*/  LDSM.16.M88.4 R168, [R216] ;  /* 0x00000000d8a8783b */ /* 0x000fe80000000200 */
[----:B--2---:R-:W2:Y:S04]  /*7ce0*/  LDSM.16.M88.4 R16, [R183+UR5+0x7800] ;  /* 0x00780005b710783b */ /* 0x004ea80008000200 */
[----:B------:R-:W1:Y:S04]  /*7cf0*/  LDSM.16.M88.4 R12, [R193+0x6000] ;  /* 0x00600000c10c783b */ /* 0x000e680000000200 */
[----:B------:R-:W1:Y:S04]  /*7d00*/  LDSM.16.M88.4 R8, [R193+0x6800] ;  /* 0x00680000c108783b */ /* 0x000e680000000200 */
[----:B------:R-:W1:Y:S04]  /*7d10*/  LDSM.16.M88.4 R184, [R193+0x7000] ;  /* 0x00700000c1b8783b */ /* 0x000e680000000200 */
[----:B------:R-:W1:Y:S04]  /*7d20*/  LDSM.16.M88.4 R172, [R193+0x7800] ;  /* 0x00780000c1ac783b */ /* 0x000e680000000200 */
[----:B------:R-:W-:Y:S01]  /*7d30*/  LDSM.16.M88.4 R20, [R194] ;  /* 0x00000000c214783b */ /* 0x000fe20000000200 */
[C---:B---3--:R-:W-:Y:S03]  /*7d40*/  HMMA.16816.F32 R28, R156.reuse, R144, RZ ;  /* 0x000000909c1c723c */ /* 0x048fe600000018ff */
[----:B------:R-:W3:Y:S04]  /*7d50*/  LDSM.16.M88.4 R4, [R2+0x6000] ;  /* 0x006000000204783b */ /* 0x000ee80000000200 */
[----:B------:R-:W3:Y:S01]  /*7d60*/  LDSM.16.M88.4 R152, [R2+0x6800] ;  /* 0x006800000298783b */ /* 0x000ee20000000200 */
[C---:B------:R-:W-:Y:S03]  /*7d70*/  HMMA.16816.F32 R144, R156.reuse, R146, RZ ;  /* 0x000000929c90723c */ /* 0x040fe600000018ff */
[----:B------:R-:W3:Y:S04]  /*7d80*/  LDSM.16.M88.4 R148, [R2+0x7000] ;  /* 0x007000000294783b */ /* 0x000ee80000000200 */
[----:B------:R-:W3:Y:S01]  /*7d90*/  LDSM.16.M88.4 R24, [R2+0x7800] ;  /* 0x007800000218783b */ /* 0x000ee20000000200 */
[C---:B----4-:R-:W-:Y:S03]  /*7da0*/  HMMA.16816.F32 R140, R156.reuse, R136, RZ ;  /* 0x000000889c8c723c */ /* 0x050fe600000018ff */
[----:B------:R-:W-:Y:S04]  /*7db0*/  LDSM.16.M88.4 R188, [R193+0xa000] ;  /* 0x00a00000c1bc783b */ /* 0x000fe80000000200 */
[----:B------:R-:W0:Y:S01]  /*7dc0*/  LDGDEPBAR ;  /* 0x00000000000079af */ /* 0x000e220000000000 */
[C---:B-----5:R-:W-:Y:S08]  /*7dd0*/  HMMA.16816.F32 R32, R156.reuse, R164, RZ ;  /* 0x000000a49c20723c */ /* 0x060ff000000018ff */
[C---:B------:R-:W-:Y:S08]  /*7de0*/  HMMA.16816.F32 R136, R156.reuse, R138, RZ ;  /* 0x0000008a9c88723c */ /* 0x040ff000000018ff */
[C---:B------:R-:W-:Y:S08]  /*7df0*/  HMMA.16816.F32 R164, R156.reuse, R166, RZ ;  /* 0x000000a69ca4723c */ /* 0x040ff000000018ff */
[C---:B--2---:R-:W-:Y:S08]  /*7e00*/  HMMA.16816.F32 R160, R156.reuse, R16, RZ ;  /* 0x000000109ca0723c */ /* 0x044ff000000018ff */
[----:B------:R-:W-:Y:S01]  /*7e10*/  HMMA.16816.F32 R156, R156, R18, RZ ;  /* 0x000000129c9c723c */ /* 0x000fe200000018ff */
[----:B------:R-:W-:Y:S07]  /*7e20*/  LDSM.16.M88.4 R16, [R192+0x6000] ;  /* 0x00600000c010783b */ /* 0x000fee0000000200 */
[C---:B-1----:R-:W-:Y:S08]  /*7e30*/  HMMA.16816.F32 R28, R168.reuse, R12, R28 ;  /* 0x0000000ca81c723c */ /* 0x042ff0000000181c */
[C---:B------:R-:W-:Y:S01]  /*7e40*/  HMMA.16816.F32 R144, R168.reuse, R14, R144 ;  /* 0x0000000ea890723c */ /* 0x040fe20000001890 */
[----:B------:R-:W1:Y:S07]  /*7e50*/  LDSM.16.M88.4 R12, [R208] ;  /* 0x00000000d00c783b */ /* 0x000e6e0000000200 */
[C---:B------:R-:W-:Y:S08]  /*7e60*/  HMMA.16816.F32 R140, R168.reuse, R8, R140 ;  /* 0x00000008a88c723c */ /* 0x040ff0000000188c */
[C---:B------:R-:W-:Y:S01]  /*7e70*/  HMMA.16816.F32 R136, R168.reuse, R10, R136 ;  /* 0x0000000aa888723c */ /* 0x040fe20000001888 */
[----:B------:R-:W2:Y:S07]  /*7e80*/  LDSM.16.M88.4 R8, [R192+0x6800] ;  /* 0x00680000c008783b */ /* 0x000eae0000000200 */
[C---:B------:R-:W-:Y:S08]  /*7e90*/  HMMA.16816.F32 R32, R168.reuse, R184, R32 ;  /* 0x000000b8a820723c */ /* 0x040ff00000001820 */
[C---:B------:R-:W-:Y:S01]  /*7ea0*/  HMMA.16816.F32 R164, R168.reuse, R186, R164 ;  /* 0x000000baa8a4723c */ /* 0x040fe200000018a4 */
[----:B------:R-:W-:Y:S07]  /*7eb0*/  LDSM.16.M88.4 R184, [R183+UR5+0xb000] ;  /* 0x00b00005b7b8783b */ /* 0x000fee0008000200 */
[C---:B------:R-:W-:Y:S08]  /*7ec0*/  HMMA.16816.F32 R160, R168.reuse, R172, R160 ;  /* 0x000000aca8a0723c */ /* 0x040ff000000018a0 */
        /* <DEDUP_REMOVED lines=12> */
[C---:B------:R-:W-:Y:S08]  /*7f90*/  HMMA.16816.F32 R160, R20.reuse, R24, R160 ;  /* 0x0000001814a0723c */ /* 0x040ff000000018a0 */
[----:B------:R-:W-:Y:S01]  /*7fa0*/  HMMA.16816.F32 R156, R20, R26, R156 ;  /* 0x0000001a149c723c */ /* 0x000fe2000000189c */
[----:B------:R-:W-:Y:S04]  /*7fb0*/  LDSM.16.M88.4 R20, [R183+UR5+0x9800] ;  /* 0x00980005b714783b */ /* 0x000fe80008000200 */
[----:B------:R-:W-:Y:S03]  /*7fc0*/  LDSM.16.M88.4 R24, [R183+UR5+0x9000] ;  /* 0x00900005b718783b */ /* 0x000fe60008000200 */
[C---:B-1----:R-:W-:Y:S08]  /*7fd0*/  HMMA.16816.F32 R28, R12.reuse, R16, R28 ;  /* 0x000000100c1c723c */ /* 0x042ff0000000181c */
[C---:B------:R-:W-:Y:S01]  /*7fe0*/  HMMA.16816.F32 R144, R12.reuse, R18, R144 ;  /* 0x000000120c90723c */ /* 0x040fe20000001890 */
[----:B------:R-:W1:Y:S07]  /*7ff0*/  LDSM.16.M88.4 R16, [R221+0x2000] ;  /* 0x00200000dd10783b */ /* 0x000e6e0000000200 */
        /* <DEDUP_REMOVED lines=9> */
[----:B------:R-:W-:Y:S03]  /*8090*/  LDSM.16.M88.4 R168, [R2+0x8000] ;  /* 0x0080000002a8783b */ /* 0x000fe60000000200 */
[C---:B-1----:R-:W-:Y:S08]  /*80a0*/  HMMA.16816.F32 R28, R16.reuse, R152, R28 ;  /* 0x00000098101c723c */ /* 0x042ff0000000181c */
[C---:B------:R-:W-:Y:S08]  /*80b0*/  HMMA.16816.F32 R160, R16.reuse, R20, R160 ;  /* 0x0000001410a0723c */ /* 0x040ff000000018a0 */
[C---:B------:R-:W-:Y:S01]  /*80c0*/  HMMA.16816.F32 R156, R16.reuse, R22, R156 ;  /* 0x00000016109c723c */ /* 0x040fe2000000189c */
[----:B------:R-:W1:Y:S07]  /*80d0*/  LDSM.16.M88.4 R20, [R193+0x9800] ;  /* 0x00980000c114783b */ /* 0x000e6e0000000200 */
        /* <DEDUP_REMOVED lines=20> */
[----:B------:R-:W1:Y:S04]  /*8220*/  LDSM.16.M88.4 R4, [R192+0x8800] ;  /* 0x00880000c004783b */ /* 0x000e680000000200 */
[----:B------:R-:W3:Y:S03]  /*8230*/  LDSM.16.M88.4 R20, [R192+0x9000] ;  /* 0x00900000c014783b */ /* 0x000ee60000000200 */
        /* <DEDUP_REMOVED lines=11> */
[----:B------:R-:W4:Y:S04]  /*82f0*/  LDSM.16.M88.4 R8, [R183+UR5+0xa000] ;  /* 0x00a00005b708783b */ /* 0x000f280008000200 */
[----:B------:R-:W-:Y:S03]  /*8300*/  LDSM.16.M88.4 R148, [R193+0xb000] ;  /* 0x00b00000c194783b */ /* 0x000fe60000000200 */
[C---:B-1----:R-:W-:Y:S08]  /*8310*/  HMMA.16816.F32 R140, R12.reuse, R4, R140 ;  /* 0x000000040c8c723c */ /* 0x042ff0000000188c */
[C---:B------:R-:W-:Y:S01]  /*8320*/  HMMA.16816.F32 R136, R12.reuse, R6, R136 ;  /* 0x000000060c88723c */ /* 0x040fe20000001888 */
[----:B------:R-:W1:Y:S07]  /*8330*/  LDSM.16.M88.4 R4, [R183+UR5+0xa800] ;  /* 0x00a80005b704783b */ /* 0x000e6e0008000200 */
        /* <DEDUP_REMOVED lines=9> */
[----:B------:R-:W-:Y:S03]  /*83d0*/  LDSM.16.M88.4 R16, [R193+0xb800] ;  /* 0x00b80000c110783b */ /* 0x000fe60000000200 */
[C---:B----4-:R-:W-:Y:S08]  /*83e0*/  HMMA.16816.F32 R28, R172.reuse, R8, R28 ;  /* 0x00000008ac1c723c */ /* 0x050ff0000000181c */
[C---:B------:R-:W-:Y:S01]  /*83f0*/  HMMA.16816.F32 R144, R172.reuse, R10, R144 ;  /* 0x0000000aac90723c */ /* 0x040fe20000001890 */
[----:B------:R-:W-:Y:S07]  /*8400*/  LDSM.16.M88.4 R8, [R208+0x4000] ;  /* 0x00400000d008783b */ /* 0x000fee0000000200 */
[C---:B-1----:R-:W-:Y:S08]  /*8410*/  HMMA.16816.F32 R140, R172.reuse, R4, R140 ;  /* 0x00000004ac8c723c */ /* 0x042ff0000000188c */
[----:B------:R-:W-:Y:S01]  /*8420*/  HMMA.16816.F32 R136, R172, R6, R136 ;  /* 0x00000006ac88723c */ /* 0x000fe20000001888 */
[----:B------:R-:W1:Y:S07]  /*8430*/  LDSM.16.M88.4 R4, [R192+0xa000] ;  /* 0x00a00000c004783b */ /* 0x000e6e0000000200 */
[----:B---3--:R-:W-:Y:S08]  /*8440*/  HMMA.16816.F32 R28, R20, R188, R28 ;  /* 0x000000bc141c723c */ /* 0x008ff0000000181c */
[C---:B------:R-:W-:Y:S08]  /*8450*/  HMMA.16816.F32 R32, R172.reuse, R184, R32 ;  /* 0x000000b8ac20723c */ /* 0x040ff00000001820 */
[----:B------:R-:W-:Y:S08]  /*8460*/  HMMA.16816.F32 R164, R172, R186, R164 ;  /* 0x000000baaca4723c */ /* 0x000ff000000018a4 */
[----:B--2---:R-:W-:Y:S08]  /*8470*/  HMMA.16816.F32 R28, R12, R24, R28 ;  /* 0x000000180c1c723c */ /* 0x004ff0000000181c */
[C---:B------:R-:W-:Y:S08]  /*8480*/  HMMA.16816.F32 R32, R20.reuse, R148, R32 ;  /* 0x000000941420723c */ /* 0x040ff00000001820 */
[----:B------:R-:W-:Y:S01]  /*8490*/  HMMA.16816.F32 R148, R20, R150, R164 ;  /* 0x000000961494723c */ /* 0x000fe200000018a4 */
[----:B------:R-:W-:-:S05]  /*84a0*/  IMAD.SHL.U32 R166, R178, 0x2, RZ ;  /* 0x00000002b2a67824 */ /* 0x000fca00078e00ff */
[----:B------:R-:W-:Y:S02]  /*84b0*/  LOP3.LUT R167, R166, 0x6, RZ, 0xc0, !PT ;  /* 0x00000006a6a77812 */ /* 0x000fe400078ec0ff */
[----:B------:R-:W-:Y:S03]  /*84c0*/  HMMA.16816.F32 R160, R172, R168, R160 ;  /* 0x000000a8aca0723c */ /* 0x000fe600000018a0 */
[----:B------:R-:W-:-:S04]  /*84d0*/  IMAD R24, R0, 0x40, R167 ;  /* 0x0000004000187824 */ /* 0x000fc800078e02a7 */
[----:B------:R-:W-:Y:S01]  /*84e0*/  VIADD R25, R24, UR12 ;  /* 0x0000000c18197c36 */ /* 0x000fe20008000000 */
[----:B------:R-:W-:Y:S08]  /*84f0*/  HMMA.16816.F32 R156, R172, R170, R156 ;  /* 0x000000aaac9c723c */ /* 0x000ff0000000189c */
[----:B------:R-:W-:Y:S08]  /*8500*/  HMMA.16816.F32 R144, R20, R190, R144 ;  /* 0x000000be1490723c */ /* 0x000ff00000001890 */
[----:B-1----:R-:W-:Y:S01]  /*8510*/  HMMA.16816.F32 R28, R8, R4, R28 ;  /* 0x00000004081c723c */ /* 0x002fe2000000181c */
[----:B------:R-:W-:-:S04]  /*8520*/  IADD3 R4, PT, PT, R200, 0x80, -R25 ;  /* 0x00000080c8047810 */ /* 0x000fc80007ffe819 */
[----:B------:R-:W-:-:S03]  /*8530*/  IABS R4, R4 ;  /* 0x0000000400047213 */ /* 0x000fc60000000000 */
[----:B------:R-:W-:Y:S01]  /*8540*/  HMMA.16816.F32 R160, R20, R16, R160 ;  /* 0x0000001014a0723c */ /* 0x000fe200000018a0 */
[----:B------:R-:W-:-:S07]  /*8550*/  I2FP.F32.S32 R5, R4 ;  /* 0x0000000400057245 */ /* 0x000fce0000201400 */
[C---:B------:R-:W-:Y:S01]  /*8560*/  HMMA.16816.F32 R156, R20.reuse, R18, R156 ;  /* 0x00000012149c723c */ /* 0x040fe2000000189c */
[----:B------:R-:W1:Y:S07]  /*8570*/  LDSM.16.M88.4 R16, [R2+0xa800] ;  /* 0x00a800000210783b */ /* 0x000e6e0000000200 */
[----:B------:R-:W-:Y:S01]  /*8580*/  HMMA.16816.F32 R140, R20, R152, R140 ;  /* 0x00000098148c723c */ /* 0x000fe2000000188c */
[----:B------:R-:W-:Y:S01]  /*8590*/  FFMA.FTZ R153, R5, -UR25, R28 ;  /* 0x8000001905997c23 */ /* 0x000fe2000801001c */
[----:B------:R-:W-:-:S02]  /*85a0*/  VIADD R5, R24, 0xffffff80 ;  /* 0xffffff8018057836 */ /* 0x000fc40000000000 */
[----:B------:R-:W-:-:S03]  /*85b0*/  VIADD R152, R200, 0x8 ;  /* 0x00000008c8987836 */ /* 0x000fc60000000000 */
[----:B------:R-:W-:Y:S01]  /*85c0*/  ISETP.GE.AND P5, PT, R5, R199, PT ;  /* 0x000000c70500720c */ /* 0x000fe20003fa6270 */
[----:B------:R-:W-:Y:S01]  /*85d0*/  HMMA.16816.F32 R136, R20, R154, R136 ;  /* 0x0000009a1488723c */ /* 0x000fe20000001888 */
[----:B------:R-:W-:Y:S01]  /*85e0*/  IMAD.U32 R21, RZ, RZ, UR4 ;  /* 0x00000004ff157e24 */ /* 0x000fe2000f8e00ff */
[----:B------:R-:W-:-:S04]  /*85f0*/  IADD3 R154, PT, PT, R200, 0x7f, -R25 ;  /* 0x0000007fc89a7810 */ /* 0x000fc80007ffe819 */
[----:B------:R-:W-:Y:S02]  /*8600*/  IADD3 R28, PT, PT, R200, -UR12, -R21 ;  /* 0x8000000cc81c7c10 */ /* 0x000fe4000fffe815 */
[----:B------:R-:W-:Y:S01]  /*8610*/  HMMA.16816.F32 R144, R12, R26, R144 ;  /* 0x0000001a0c90723c */ /* 0x000fe20000001890 */
[----:B------:R-:W-:Y:S02]  /*8620*/  IADD3 R27, PT, PT, R152, 0x80, -R25 ;  /* 0x00000080981b7810 */ /* 0x000fe40007ffe819 */
[----:B------:R-:W-:Y:S02]  /*8630*/  ISETP.GT.AND P4, PT, R28, R5, PT ;  /* 0x000000051c00720c */ /* 0x000fe40003f84270 */
[----:B------:R-:W-:Y:S02]  /*8640*/  IADD3 R26, PT, PT, R152, -UR12, -R21 ;  /* 0x8000000c981a7c10 */ /* 0x000fe4000fffe815 */
[----:B------:R-:W-:Y:S01]  /*8650*/  FSEL R153, R153, -INF , !P4 ;  /* 0xff80000099997808 */ /* 0x000fe20006000000 */
[----:B------:R-:W2:Y:S01]  /*8660*/  LDSM.16.M88.4 R20, [R192+0xa800] ;  /* 0x00a80000c014783b */ /* 0x000ea20000000200 */
[----:B------:R-:W-:-:S02]  /*8670*/  IABS R27, R27 ;  /* 0x0000001b001b7213 */ /* 0x000fc40000000000 */
[----:B------:R-:W-:Y:S02]  /*8680*/  IABS R154, R154 ;  /* 0x0000009a009a7213 */ /* 0x000fe40000000000 */
[----:B------:R-:W-:Y:S02]  /*8690*/  FSEL R153, R153, -INF , !P5 ;  /* 0xff80000099997808 */ /* 0x000fe40006800000 */
[----:B------:R-:W-:Y:S02]  /*86a0*/  ISETP.GE.AND P4, PT, R5, R198, PT ;  /* 0x000000c60500720c */ /* 0x000fe40003f86270 */
[----:B------:R-:W-:Y:S01]  /*86b0*/  I2FP.F32.S32 R27, R27 ;  /* 0x0000001b001b7245 */ /* 0x000fe20000201400 */
[----:B-1----:R-:W-:Y:S01]  /*86c0*/  HMMA.16816.F32 R140, R12, R16, R140 ;  /* 0x000000100c8c723c */ /* 0x002fe2000000188c */
[----:B------:R-:W-:Y:S02]  /*86d0*/  ISETP.GT.AND P5, PT, R26, R5, PT ;  /* 0x000000051a00720c */ /* 0x000fe40003fa4270 */
[----:B------:R-:W-:Y:S01]  /*86e0*/  I2FP.F32.S32 R154, R154 ;  /* 0x0000009a009a7245 */ /* 0x000fe20000201400 */
[----:B------:R-:W-:Y:S01]  /*86f0*/  FFMA.FTZ R27, R27, -UR25, R30 ;  /* 0x800000191b1b7c23 */ /* 0x000fe2000801001e */
[----:B------:R-:W-:-:S02]  /*8700*/  IADD3 R30, PT, PT, R152, 0x7f, -R25 ;  /* 0x0000007f981e7810 */ /* 0x000fc40007ffe819 */
[----:B------:R-:W-:Y:S01]  /*8710*/  IADD3 R17, PT, PT, R152, 0x78, -R25 ;  /* 0x0000007898117810 */ /* 0x000fe20007ffe819 */
[----:B------:R-:W-:Y:S01]  /*8720*/  HMMA.16816.F32 R4, R8, R6, R144 ;  /* 0x000000060804723c */ /* 0x000fe20000001890 */
[----:B------:R-:W-:Y:S01]  /*8730*/  FFMA.FTZ R147, R154, -UR25, R29 ;  /* 0x800000199a937c23 */ /* 0x000fe2000801001d */
[----:B------:R-:W-:Y:S01]  /*8740*/  VIADD R145, R24, 0xffffff81 ;  /* 0xffffff8118917836 */ /* 0x000fe20000000000 */
[----:B------:R-:W-:Y:S02]  /*8750*/  IADD3 R29, PT, PT, R200, 0x78, -R25 ;  /* 0x00000078c81d7810 */ /* 0x000fe40007ffe819 */
[----:B------:R-:W-:Y:S02]  /*8760*/  FSEL R27, R27, -INF , !P5 ;  /* 0xff8000001b1b7808 */ /* 0x000fe40006800000 */
[----:B------:R-:W-:Y:S01]  /*8770*/  IABS R30, R30 ;  /* 0x0000001e001e7213 */ /* 0x000fe20000000000 */
[----:B------:R-:W-:Y:S01]  /*8780*/  HMMA.16816.F32 R136, R12, R18, R136 ;  /* 0x000000120c88723c */ /* 0x000fe20000001888 */
[----:B------:R-:W-:-:S02]  /*8790*/  ISETP.GT.AND P5, PT, R28, R145, PT ;  /* 0x000000911c00720c */ /* 0x000fc40003fa4270 */
[----:B------:R-:W-:Y:S02]  /*87a0*/  IABS R29, R29 ;  /* 0x0000001d001d7213 */ /* 0x000fe40000000000 */
[----:B------:R-:W-:Y:S02]  /*87b0*/  FSEL R27, R27, -INF , !P4 ;  /* 0xff8000001b1b7808 */ /* 0x000fe40006000000 */
[----:B------:R-:W-:Y:S02]  /*87c0*/  I2FP.F32.S32 R30, R30 ;  /* 0x0000001e001e7245 */ /* 0x000fe40000201400 */
[----:B------:R-:W-:Y:S02]  /*87d0*/  ISETP.GE.AND P4, PT, R145, R199, PT ;  /* 0x000000c79100720c */ /* 0x000fe40003f86270 */
[----:B------:R-:W-:Y:S01]  /*87e0*/  FSEL R147, R147, -INF , !P5 ;  /* 0xff80000093937808 */ /* 0x000fe20006800000 */
[----:B------:R-:W-:Y:S01]  /*87f0*/  FFMA.FTZ R30, R30, -UR25, R31 ;  /* 0x800000191e1e7c23 */ /* 0x000fe2000801001f */
[----:B------:R-:W-:Y:S01]  /*8800*/  I2FP.F32.S32 R29, R29 ;  /* 0x0000001d001d7245 */ /* 0x000fe20000201400 */
[----:B--2---:R-:W-:Y:S01]  /*8810*/  HMMA.16816.F32 R140, R8, R20, R140 ;  /* 0x00000014088c723c */ /* 0x004fe2000000188c */
[----:B------:R-:W-:-:S02]  /*8820*/  FSEL R147, R147, -INF , !P4 ;  /* 0xff80000093937808 */ /* 0x000fc40006000000 */
[----:B------:R-:W-:Y:S01]  /*8830*/  ISETP.GE.AND P5, PT, R145, R198, PT ;  /* 0x000000c69100720c */ /* 0x000fe20003fa6270 */
[----:B------:R-:W-:Y:S01]  /*8840*/  FFMA.FTZ R31, R29, -UR25, R4 ;  /* 0x800000191d1f7c23 */ /* 0x000fe20008010004 */
[----:B------:R-:W-:Y:S01]  /*8850*/  ISETP.GT.AND P4, PT, R26, R145, PT ;  /* 0x000000911a00720c */ /* 0x000fe20003f84270 */
[----:B------:R-:W-:Y:S01]  /*8860*/  VIADD R145, R24, 0xffffff88 ;  /* 0xffffff8818917836 */ /* 0x000fe20000000000 */
[----:B------:R-:W-:Y:S01]  /*8870*/  IADD3 R4, PT, PT, R200, 0x77, -R25 ;  /* 0x00000077c8047810 */ /* 0x000fe20007ffe819 */
[----:B------:R-:W-:Y:S01]  /*8880*/  HMMA.16816.F32 R136, R8, R22, R136 ;  /* 0x000000160888723c */ /* 0x000fe20000001888 */
[----:B------:R-:W-:Y:S02]  /*8890*/  FSEL R29, R30, -INF , !P4 ;  /* 0xff8000001e1d7808 */ /* 0x000fe40006000000 */
[----:B------:R-:W-:Y:S02]  /*88a0*/  IABS R17, R17 ;  /* 0x0000001100117213 */ /* 0x000fe40000000000 */
[----:B------:R-:W-:-:S02]  /*88b0*/  IABS R4, R4 ;  /* 0x0000000400047213 */ /* 0x000fc40000000000 */
[----:B------:R-:W-:Y:S02]  /*88c0*/  ISETP.GT.AND P4, PT, R28, R145, PT ;  /* 0x000000911c00720c */ /* 0x000fe40003f84270 */
[----:B------:R-:W-:Y:S02]  /*88d0*/  FSEL R29, R29, -INF , !P5 ;  /* 0xff8000001d1d7808 */ /* 0x000fe40006800000 */
[----:B------:R-:W-:Y:S02]  /*88e0*/  I2FP.F32.S32 R17, R17 ;  /* 0x0000001100117245 */ /* 0x000fe40000201400 */
[----:B------:R-:W-:Y:S02]  /*88f0*/  I2FP.F32.S32 R4, R4 ;  /* 0x0000000400047245 */ /* 0x000fe40000201400 */
[----:B------:R-:W-:Y:S01]  /*8900*/  ISETP.GE.AND P5, PT, R145, R199, PT ;  /* 0x000000c79100720c */ /* 0x000fe20003fa6270 */
[----:B------:R-:W-:Y:S01]  /*8910*/  FFMA.FTZ R6, R17, -UR25, R6 ;  /* 0x8000001911067c23 */ /* 0x000fe20008010006 */
[----:B------:R-:W-:Y:S01]  /*8920*/  FSEL R31, R31, -INF , !P4 ;  /* 0xff8000001f1f7808 */ /* 0x000fe20006000000 */
[----:B------:R-:W-:Y:S01]  /*8930*/  FFMA.FTZ R237, R4, -UR25, R5 ;  /* 0x8000001904ed7c23 */ /* 0x000fe20008010005 */
[----:B------:R-:W-:Y:S01]  /*8940*/  VIADD R5, R24, 0xffffff89 ;  /* 0xffffff8918057836 */ /* 0x000fe20000000000 */
[----:B------:R-:W-:-:S02]  /*8950*/  IADD3 R4, PT, PT, R152, 0x77, -R25 ;  /* 0x0000007798047810 */ /* 0x000fc40007ffe819 */
[----:B------:R-:W-:Y:S02]  /*8960*/  FSEL R31, R31, -INF , !P5 ;  /* 0xff8000001f1f7808 */ /* 0x000fe40006800000 */
[----:B------:R-:W-:Y:S02]  /*8970*/  ISETP.GT.AND P5, PT, R26, R145, PT ;  /* 0x000000911a00720c */ /* 0x000fe40003fa4270 */
[----:B------:R-:W-:Y:S02]  /*8980*/  ISETP.GE.AND P4, PT, R145, R198, PT ;  /* 0x000000c69100720c */ /* 0x000fe40003f86270 */
[----:B------:R-:W-:Y:S02]  /*8990*/  FSEL R21, R6, -INF , !P5 ;  /* 0xff80000006157808 */ /* 0x000fe40006800000 */
[----:B------:R-:W-:Y:S02]  /*89a0*/  ISETP.GT.AND P5, PT, R28, R5, PT ;  /* 0x000000051c00720c */ /* 0x000fe40003fa4270 */
[----:B------:R-:W-:-:S02]  /*89b0*/  IABS R4, R4 ;  /* 0x0000000400047213 */ /* 0x000fc40000000000 */
[----:B------:R-:W-:Y:S02]  /*89c0*/  IADD3 R17, PT, PT, R200, 0x70, -R25 ;  /* 0x00000070c8117810 */ /* 0x000fe40007ffe819 */
[----:B------:R-:W-:Y:S02]  /*89d0*/  FSEL R21, R21, -INF , !P4 ;  /* 0xff80000015157808 */ /* 0x000fe40006000000 */
[----:B------:R-:W-:Y:S02]  /*89e0*/  ISETP.GE.AND P4, PT, R5, R199, PT ;  /* 0x000000c70500720c */ /* 0x000fe40003f86270 */
[----:B------:R-:W-:Y:S02]  /*89f0*/  FSEL R237, R237, -INF , !P5 ;  /* 0xff800000eded7808 */ /* 0x000fe40006800000 */
[----:B------:R-:W-:Y:S02]  /*8a00*/  I2FP.F32.S32 R4, R4 ;  /* 0x0000000400047245 */ /* 0x000fe40000201400 */
[----:B------:R-:W-:-:S02]  /*8a10*/  IABS R17, R17 ;  /* 0x0000001100117213 */ /* 0x000fc40000000000 */
[----:B------:R-:W-:Y:S01]  /*8a20*/  FSEL R237, R237, -INF , !P4 ;  /* 0xff800000eded7808 */ /* 0x000fe20006000000 */
[----:B------:R-:W-:Y:S01]  /*8a30*/  FFMA.FTZ R155, R4, -UR25, R7 ;  /* 0x80000019049b7c23 */ /* 0x000fe20008010007 */
[----:B------:R-:W-:Y:S02]  /*8a40*/  ISETP.GE.AND P5, PT, R5, R198, PT ;  /* 0x000000c60500720c */ /* 0x000fe40003fa6270 */
[----:B------:R-:W-:Y:S02]  /*8a50*/  I2FP.F32.S32 R17, R17 ;  /* 0x0000001100117245 */ /* 0x000fe40000201400 */
[----:B------:R-:W-:Y:S02]  /*8a60*/  ISETP.GT.AND P4, PT, R26, R5, PT ;  /* 0x000000051a00720c */ /* 0x000fe40003f84270 */
[----:B------:R-:W1:Y:S01]  /*8a70*/  LDSM.16.M88.4 R4, [R2+0xb000] ;  /* 0x00b000000204783b */ /* 0x000e620000000200 */
[----:B------:R-:W-:Y:S01]  /*8a80*/  FFMA.FTZ R140, R17, -UR25, R140 ;  /* 0x80000019118c7c23 */ /* 0x000fe2000801008c */
[----:B------:R-:W-:Y:S01]  /*8a90*/  VIADD R17, R24, 0xffffff90 ;  /* 0xffffff9018117836 */ /* 0x000fe20000000000 */
[----:B------:R-:W-:-:S02]  /*8aa0*/  FSEL R155, R155, -INF , !P4 ;  /* 0xff8000009b9b7808 */ /* 0x000fc40006000000 */
[--C-:B------:R-:W-:Y:S02]  /*8ab0*/  IADD3 R20, PT, PT, R200, 0x6f, -R25.reuse ;  /* 0x0000006fc8147810 */ /* 0x100fe40007ffe819 */
[----:B------:R-:W-:Y:S02]  /*8ac0*/  ISETP.GT.AND P4, PT, R28, R17, PT ;  /* 0x000000111c00720c */ /* 0x000fe40003f84270 */
[----:B------:R-:W-:Y:S02]  /*8ad0*/  FSEL R155, R155, -INF , !P5 ;  /* 0xff8000009b9b7808 */ /* 0x000fe40006800000 */
[----:B------:R-:W-:Y:S02]  /*8ae0*/  ISETP.GE.AND P5, PT, R17, R199, PT ;  /* 0x000000c71100720c */ /* 0x000fe40003fa6270 */
[----:B------:R-:W-:Y:S02]  /*8af0*/  FSEL R175, R140, -INF , !P4 ;  /* 0xff8000008caf7808 */ /* 0x000fe40006000000 */
[----:B------:R-:W-:-:S02]  /*8b00*/  IADD3 R145, PT, PT, R152, 0x70, -R25 ;  /* 0x0000007098917810 */ /* 0x000fc40007ffe819 */
[----:B------:R-:W-:Y:S02]  /*8b10*/  FSEL R175, R175, -INF , !P5 ;  /* 0xff800000afaf7808 */ /* 0x000fe40006800000 */
[----:B------:R-:W-:Y:S02]  /*8b20*/  ISETP.GE.AND P4, PT, R17, R198, PT ;  /* 0x000000c61100720c */ /* 0x000fe40003f86270 */
[----:B------:R-:W-:Y:S02]  /*8b30*/  ISETP.GT.AND P5, PT, R26, R17, PT ;  /* 0x000000111a00720c */ /* 0x000fe40003fa4270 */
[----:B------:R-:W2:Y:S01]  /*8b40*/  LDSM.16.M88.4 R16, [R192+0xb000] ;  /* 0x00b00000c010783b */ /* 0x000ea20000000200 */
[----:B------:R-:W-:Y:S02]  /*8b50*/  IABS R20, R20 ;  /* 0x0000001400147213 */ /* 0x000fe40000000000 */
[----:B------:R-:W-:Y:S02]  /*8b60*/  IABS R145, R145 ;  /* 0x0000009100917213 */ /* 0x000fe40000000000 */
[----:B------:R-:W-:-:S02]  /*8b70*/  I2FP.F32.S32 R20, R20 ;  /* 0x0000001400147245 */ /* 0x000fc40000201400 */
[----:B------:R-:W-:Y:S02]  /*8b80*/  I2FP.F32.S32 R145, R145 ;  /* 0x0000009100917245 */ /* 0x000fe40000201400 */
[----:B------:R-:W-:Y:S01]  /*8b90*/  IADD3 R23, PT, PT, R200, 0x68, -R25 ;  /* 0x00000068c8177810 */ /* 0x000fe20007ffe819 */
[----:B------:R-:W-:Y:S01]  /*8ba0*/  FFMA.FTZ R235, R20, -UR25, R141 ;  /* 0x8000001914eb7c23 */ /* 0x000fe2000801008d */
[----:B------:R-:W-:Y:S02]  /*8bb0*/  VIADD R141, R24, 0xffffff91 ;  /* 0xffffff91188d7836 */ /* 0x000fe40000000000 */
[----:B------:R-:W-:Y:S01]  /*8bc0*/  FFMA.FTZ R142, R145, -UR25, R142 ;  /* 0x80000019918e7c23 */ /* 0x000fe2000801008e */
[----:B------:R-:W-:Y:S02]  /*8bd0*/  IADD3 R20, PT, PT, R152, 0x6f, -R25 ;  /* 0x0000006f98147810 */ /* 0x000fe40007ffe819 */
[----:B------:R-:W-:Y:S02]  /*8be0*/  IABS R23, R23 ;  /* 0x0000001700177213 */ /* 0x000fe40000000000 */
[----:B------:R-:W-:Y:S01]  /*8bf0*/  FSEL R227, R142, -INF , !P5 ;  /* 0xff8000008ee37808 */ /* 0x000fe20006800000 */
[----:B-1----:R-:W-:Y:S01]  /*8c00*/  HMMA.16816.F32 R32, R12, R4, R32 ;  /* 0x000000040c20723c */ /* 0x002fe20000001820 */
[----:B------:R-:W-:-:S02]  /*8c10*/  IABS R20, R20 ;  /* 0x0000001400147213 */ /* 0x000fc40000000000 */
[----:B------:R-:W-:Y:S02]  /*8c20*/  ISETP.GT.AND P5, PT, R28, R141, PT ;  /* 0x0000008d1c00720c */ /* 0x000fe40003fa4270 */
[----:B------:R-:W-:Y:S02]  /*8c30*/  FSEL R227, R227, -INF , !P4 ;  /* 0xff800000e3e37808 */ /* 0x000fe40006000000 */
        /* <DEDUP_REMOVED lines=11> */
[----:B------:R-:W-:Y:S01]  /*8cf0*/  IADD3 R4, PT, PT, R200, 0x67, -R25 ;  /* 0x00000067c8047810 */ /* 0x000fe20007ffe819 */
[----:B--2---:R-:W-:Y:S01]  /*8d00*/  HMMA.16816.F32 R32, R8, R16, R32 ;  /* 0x000000100820723c */ /* 0x004fe20000001820 */
[----:B------:R-:W-:Y:S02]  /*8d10*/  ISETP.GE.AND P5, PT, R141, R198, PT ;  /* 0x000000c68d00720c */ /* 0x000fe40003fa6270 */
[----:B------:R-:W-:Y:S02]  /*8d20*/  FSEL R185, R20, -INF , !P4 ;  /* 0xff80000014b97808 */ /* 0x000fe40006000000 */
[----:B------:R-:W-:-:S02]  /*8d30*/  IABS R5, R5 ;  /* 0x0000000500057213 */ /* 0x000fc40000000000 */
[----:B------:R-:W-:Y:S01]  /*8d40*/  ISETP.GT.AND P4, PT, R28, R23, PT ;  /* 0x000000171c00720c */ /* 0x000fe20003f84270 */
[----:B------:R-:W-:Y:S01]  /*8d50*/  HMMA.16816.F32 R148, R8, R18, R148 ;  /* 0x000000120894723c */ /* 0x000fe20000001894 */
[----:B------:R-:W-:Y:S02]  /*8d60*/  IABS R4, R4 ;  /* 0x0000000400047213 */ /* 0x000fe40000000000 */
        /* <DEDUP_REMOVED lines=40> */
[----:B------:R-:W1:Y:S01]  /*8ff0*/  LDSM.16.M88.4 R16, [R192+0xb800] ;  /* 0x00b80000c010783b */ /* 0x000e620000000200 */
[----:B------:R-:W-:Y:S01]  /*9000*/  IABS R23, R23 ;  /* 0x0000001700177213 */ /* 0x000fe20000000000 */
[----:B------:R-:W-:-:S04]  /*9010*/  DEPBAR.LE SB0, 0x0 ;  /* 0x000080000000791a */ /* 0x000fc80000000000 */
[----:B------:R-:W-:Y:S02]  /*9020*/  I2FP.F32.S32 R23, R23 ;  /* 0x0000001700177245 */ /* 0x000fe40000201400 */
[----:B------:R-:W-:Y:S02]  /*9030*/  I2FP.F32.S32 R2, R2 ;  /* 0x0000000200027245 */ /* 0x000fe40000201400 */
[----:B------:R-:W-:Y:S01]  /*9040*/  IADD3 R20, PT, PT, R200, 0x58, -R25 ;  /* 0x00000058c8147810 */ /* 0x000fe20007ffe819 */
[----:B------:R-:W-:Y:S02]  /*9050*/  FFMA.FTZ R23, R23, -UR25, R34 ;  /* 0x8000001917177c23 */ /* 0x000fe40008010022 */
[----:B------:R-:W-:Y:S01]  /*9060*/  FFMA.FTZ R143, R2, -UR25, R33 ;  /* 0x80000019028f7c23 */ /* 0x000fe20008010021 */
[----:B------:R-:W-:Y:S01]  /*9070*/  VIADD R33, R24, 0xffffffa1 ;  /* 0xffffffa118217836 */ /* 0x000fe20000000000 */
[----:B------:R-:W-:Y:S01]  /*9080*/  IADD3 R2, PT, PT, R152, 0x5f, -R25 ;  /* 0x0000005f98027810 */ /* 0x000fe20007ffe819 */
[----:B--2---:R-:W-:Y:S01]  /*9090*/  HMMA.16816.F32 R160, R12, R4, R160 ;  /* 0x000000040ca0723c */ /* 0x004fe200000018a0 */
[----:B------:R-:W-:-:S02]  /*90a0*/  FSEL R189, R23, -INF , !P5 ;  /* 0xff80000017bd7808 */ /* 0x000fc40006800000 */
[----:B------:R-:W-:Y:S02]  /*90b0*/  IABS R2, R2 ;  /* 0x0000000200027213 */ /* 0x000fe40000000000 */
[----:B------:R-:W-:Y:S02]  /*90c0*/  IABS R23, R20 ;  /* 0x0000001400177213 */ /* 0x000fe40000000000 */
[----:B------:R-:W-:Y:S01]  /*90d0*/  ISETP.GT.AND P5, PT, R28, R33, PT ;  /* 0x000000211c00720c */ /* 0x000fe20003fa4270 */
[----:B------:R-:W-:Y:S01]  /*90e0*/  HMMA.16816.F32 R156, R12, R6, R156 ;  /* 0x000000060c9c723c */ /* 0x000fe2000000189c */
[----:B------:R-:W-:Y:S01]  /*90f0*/  FSEL R189, R189, -INF , !P4 ;  /* 0xff800000bdbd7808 */ /* 0x000fe20006000000 */
[C---:B------:R-:W-:Y:S01]  /*9100*/  VIADD R7, R24.reuse, 0xffffffb0 ;  /* 0xffffffb018077836 */ /* 0x040fe20000000000 */
[----:B------:R-:W-:Y:S01]  /*9110*/  I2FP.F32.S32 R2, R2 ;  /* 0x0000000200027245 */ /* 0x000fe20000201400 */
[----:B------:R-:W-:Y:S01]  /*9120*/  VIADD R13, R24, 0xffffffb8 ;  /* 0xffffffb8180d7836 */ /* 0x000fe20000000000 */
[----:B------:R-:W-:-:S02]  /*9130*/  I2FP.F32.S32 R23, R23 ;  /* 0x0000001700177245 */ /* 0x000fc40000201400 */
[----:B------:R-:W-:Y:S01]  /*9140*/  ISETP.GE.AND P4, PT, R33, R199, PT ;  /* 0x000000c72100720c */ /* 0x000fe20003f86270 */
[----:B------:R-:W-:Y:S01]  /*9150*/  FFMA.FTZ R2, R2, -UR25, R35 ;  /* 0x8000001902027c23 */ /* 0x000fe20008010023 */
[----:B------:R-:W-:Y:S01]  /*9160*/  FSEL R143, R143, -INF , !P5 ;  /* 0xff8000008f8f7808 */ /* 0x000fe20006800000 */
[----:B------:R-:W-:Y:S01]  /*9170*/  FFMA.FTZ R148, R23, -UR25, R148 ;  /* 0x8000001917947c23 */ /* 0x000fe20008010094 */
[----:B------:R-:W-:Y:S01]  /*9180*/  VIADD R23, R24, 0xffffffa8 ;  /* 0xffffffa818177836 */ /* 0x000fe20000000000 */
[--C-:B------:R-:W-:Y:S02]  /*9190*/  IADD3 R5, PT, PT, R152, 0x58, -R25.reuse ;  /* 0x0000005898057810 */ /* 0x100fe40007ffe819 */
[----:B------:R-:W-:Y:S01]  /*91a0*/  FSEL R143, R143, -INF , !P4 ;  /* 0xff8000008f8f7808 */ /* 0x000fe20006000000 */
[----:B------:R-:W-:Y:S01]  /*91b0*/  BAR.SYNC.DEFER_BLOCKING 0x0 ;  /* 0x0000000000007b1d */ /* 0x000fe20000010000 */
[----:B------:R-:W-:Y:S01]  /*91c0*/  ISETP.GT.AND P4, PT, R26, R33, PT ;  /* 0x000000211a00720c */ /* 0x000fe20003f84270 */
[----:B-1----:R-:W-:Y:S01]  /*91d0*/  HMMA.16816.F32 R160, R8, R16, R160 ;  /* 0x0000001008a0723c */ /* 0x002fe200000018a0 */
[----:B------:R-:W-:Y:S01]  /*91e0*/  IADD3 R4, PT, PT, R200, 0x57, -R25 ;  /* 0x00000057c8047810 */ /* 0x000fe20007ffe819 */
[----:B------:R-:W-:Y:S01]  /*91f0*/  VIADD R17, R24, 0xffffffa9 ;  /* 0xffffffa918117836 */ /* 0x000fe20000000000 */
[----:B------:R-:W-:-:S02]  /*9200*/  ISETP.GE.AND P5, PT, R33, R198, PT ;  /* 0x000000c62100720c */ /* 0x000fc40003fa6270 */
[----:B------:R-:W-:Y:S02]  /*9210*/  FSEL R187, R2, -INF , !P4 ;  /* 0xff80000002bb7808 */ /* 0x000fe40006000000 */
[----:B------:R-:W-:Y:S01]  /*9220*/  IABS R5, R5 ;  /* 0x0000000500057213 */ /* 0x000fe20000000000 */
[----:B------:R-:W-:Y:S01]  /*9230*/  HMMA.16816.F32 R8, R8, R18, R156 ;  /* 0x000000120808723c */ /* 0x000fe2000000189c */
[----:B------:R-:W-:Y:S02]  /*9240*/  ISETP.GT.AND P4, PT, R28, R23, PT ;  /* 0x000000171c00720c */ /* 0x000fe40003f84270 */
[----:B------:R-:W-:Y:S02]  /*9250*/  IABS R2, R4 ;  /* 0x0000000400027213 */ /* 0x000fe40000000000 */
[----:B------:R-:W-:Y:S02]  /*9260*/  FSEL R187, R187, -INF , !P5 ;  /* 0xff800000bbbb7808 */ /* 0x000fe40006800000 */
[----:B------:R-:W-:-:S02]  /*9270*/  I2FP.F32.S32 R5, R5 ;  /* 0x0000000500057245 */ /* 0x000fc40000201400 */
[----:B------:R-:W-:Y:S02]  /*9280*/  ISETP.GE.AND P5, PT, R23, R199, PT ;  /* 0x000000c71700720c */ /* 0x000fe40003fa6270 */
[----:B------:R-:W-:Y:S01]  /*9290*/  FSEL R193, R148, -INF , !P4 ;  /* 0xff80000094c17808 */ /* 0x000fe20006000000 */
[----:B------:R-:W-:Y:S01]  /*92a0*/  FFMA.FTZ R5, R5, -UR25, R150 ;  /* 0x8000001905057c23 */ /* 0x000fe20008010096 */
[----:B------:R-:W-:Y:S02]  /*92b0*/  I2FP.F32.S32 R2, R2 ;  /* 0x0000000200027245 */ /* 0x000fe40000201400 */
[----:B------:R-:W-:Y:S02]  /*92c0*/  FSEL R193, R193, -INF , !P5 ;  /* 0xff800000c1c17808 */ /* 0x000fe40006800000 */
[----:B------:R-:W-:Y:S01]  /*92d0*/  ISETP.GT.AND P5, PT, R26, R23, PT ;  /* 0x000000171a00720c */ /* 0x000fe20003fa4270 */
[----:B------:R-:W-:Y:S01]  /*92e0*/  FFMA.FTZ R149, R2, -UR25, R149 ;  /* 0x8000001902957c23 */ /* 0x000fe20008010095 */
[----:B------:R-:W-:-:S02]  /*92f0*/  IADD3 R2, PT, PT, R152, 0x57, -R25 ;  /* 0x0000005798027810 */ /* 0x000fc40007ffe819 */
[----:B------:R-:W-:Y:S02]  /*9300*/  IADD3 R4, PT, PT, R200, 0x50, -R25 ;  /* 0x00000050c8047810 */ /* 0x000fe40007ffe819 */
[----:B------:R-:W-:Y:S02]  /*9310*/  FSEL R191, R5, -INF , !P5 ;  /* 0xff80000005bf7808 */ /* 0x000fe40006800000 */
[----:B------:R-:W-:Y:S02]  /*9320*/  ISETP.GE.AND P4, PT, R23, R198, PT ;  /* 0x000000c61700720c */ /* 0x000fe40003f86270 */
[----:B------:R-:W-:Y:S02]  /*9330*/  IABS R2, R2 ;  /* 0x0000000200027213 */ /* 0x000fe40000000000 */
[----:B------:R-:W-:Y:S02]  /*9340*/  IABS R5, R4 ;  /* 0x0000000400057213 */ /* 0x000fe40000000000 */
[----:B------:R-:W-:-:S02]  /*9350*/  ISETP.GT.AND P5, PT, R28, R17, PT ;  /* 0x000000111c00720c */ /* 0x000fc40003fa4270 */
[----:B------:R-:W-:Y:S02]  /*9360*/  FSEL R191, R191, -INF , !P4 ;  /* 0xff800000bfbf7808 */ /* 0x000fe40006000000 */
[----:B------:R-:W-:Y:S02]  /*9370*/  I2FP.F32.S32 R2, R2 ;  /* 0x0000000200027245 */ /* 0x000fe40000201400 */
[----:B------:R-:W-:Y:S02]  /*9380*/  I2FP.F32.S32 R5, R5 ;  /* 0x0000000500057245 */ /* 0x000fe40000201400 */
[----:B------:R-:W-:Y:S01]  /*9390*/  ISETP.GE.AND P4, PT, R17, R199, PT ;  /* 0x000000c71100720c */ /* 0x000fe20003f86270 */
[----:B------:R-:W-:Y:S01]  /*93a0*/  FFMA.FTZ R2, R2, -UR25, R151 ;  /* 0x8000001902027c23 */ /* 0x000fe20008010097 */
[----:B------:R-:W-:Y:S01]  /*93b0*/  FSEL R221, R149, -INF , !P5 ;  /* 0xff80000095dd7808 */ /* 0x000fe20006800000 */
[----:B------:R-:W-:Y:S01]  /*93c0*/  FFMA.FTZ R160, R5, -UR25, R160 ;  /* 0x8000001905a07c23 */ /* 0x000fe200080100a0 */
[----:B------:R-:W-:-:S02]  /*93d0*/  IADD3 R5, PT, PT, R152, 0x50, -R25 ;  /* 0x0000005098057810 */ /* 0x000fc40007ffe819 */
[----:B------:R-:W-:Y:S02]  /*93e0*/  FSEL R221, R221, -INF , !P4 ;  /* 0xff800000dddd7808 */ /* 0x000fe40006000000 */
[----:B------:R-:W-:Y:S02]  /*93f0*/  ISETP.GT.AND P4, PT, R26, R17, PT ;  /* 0x000000111a00720c */ /* 0x000fe40003f84270 */
        /* <DEDUP_REMOVED lines=9> */
[----:B------:R-:W-:Y:S01]  /*9490*/  FFMA.FTZ R162, R5, -UR25, R162 ;  /* 0x8000001905a27c23 */ /* 0x000fe200080100a2 */
[----:B------:R-:W-:Y:S01]  /*94a0*/  FSEL R173, R160, -INF , !P4 ;  /* 0xff800000a0ad7808 */ /* 0x000fe20006000000 */
[----:B------:R-:W-:Y:S01]  /*94b0*/  VIADD R5, R24, 0xffffffb1 ;  /* 0xffffffb118057836 */ /* 0x000fe20000000000 */
[----:B------:R-:W-:-:S02]  /*94c0*/  I2FP.F32.S32 R2, R2 ;  /* 0x0000000200027245 */ /* 0x000fc40000201400 */
[----:B------:R-:W-:Y:S02]  /*94d0*/  FSEL R173, R173, -INF , !P5 ;  /* 0xff800000adad7808 */ /* 0x000fe40006800000 */
[----:B------:R-:W-:Y:S01]  /*94e0*/  ISETP.GT.AND P5, PT, R26, R7, PT ;  /* 0x000000071a00720c */ /* 0x000fe20003fa4270 */
[----:B------:R-:W-:Y:S01]  /*94f0*/  FFMA.FTZ R2, R2, -UR25, R161 ;  /* 0x8000001902027c23 */ /* 0x000fe200080100a1 */
[----:B------:R-:W-:Y:S02]  /*9500*/  IADD3 R6, PT, PT, R152, 0x4f, -R25 ;  /* 0x0000004f98067810 */ /* 0x000fe40007ffe819 */
[----:B------:R-:W-:Y:S02]  /*9510*/  ISETP.GE.AND P4, PT, R7, R198, PT ;  /* 0x000000c60700720c */ /* 0x000fe40003f86270 */
[----:B------:R-:W-:Y:S02]  /*9520*/  FSEL R162, R162, -INF , !P5 ;  /* 0xff800000a2a27808 */ /* 0x000fe40006800000 */
[----:B------:R-:W-:-:S02]  /*9530*/  IABS R6, R6 ;  /* 0x0000000600067213 */ /* 0x000fc40000000000 */
[--C-:B------:R-:W-:Y:S02]  /*9540*/  IADD3 R7, PT, PT, R200, 0x48, -R25.reuse ;  /* 0x00000048c8077810 */ /* 0x100fe40007ffe819 */
[----:B------:R-:W-:Y:S02]  /*9550*/  ISETP.GT.AND P5, PT, R28, R5, PT ;  /* 0x000000051c00720c */ /* 0x000fe40003fa4270 */
[C-C-:B------:R-:W-:Y:S02]  /*9560*/  IADD3 R4, PT, PT, R152.reuse, 0x48, -R25.reuse ;  /* 0x0000004898047810 */ /* 0x140fe40007ffe819 */
[----:B------:R-:W-:Y:S02]  /*9570*/  IADD3 R152, PT, PT, R152, 0x47, -R25 ;  /* 0x0000004798987810 */ /* 0x000fe40007ffe819 */
[----:B------:R-:W-:Y:S02]  /*9580*/  FSEL R169, R162, -INF , !P4 ;  /* 0xff800000a2a97808 */ /* 0x000fe40006000000 */
[----:B------:R-:W-:-:S02]  /*9590*/  I2FP.F32.S32 R6, R6 ;  /* 0x0000000600067245 */ /* 0x000fc40000201400 */
[----:B------:R-:W-:Y:S02]  /*95a0*/  IADD3 R25, PT, PT, R200, 0x47, -R25 ;  /* 0x00000047c8197810 */ /* 0x000fe40007ffe819 */
[----:B------:R-:W-:Y:S01]  /*95b0*/  IABS R7, R7 ;  /* 0x0000000700077213 */ /* 0x000fe20000000000 */
[----:B------:R-:W-:Y:S01]  /*95c0*/  FFMA.FTZ R6, R6, -UR25, R163 ;  /* 0x8000001906067c23 */ /* 0x000fe200080100a3 */
[----:B------:R-:W-:Y:S02]  /*95d0*/  ISETP.GE.AND P4, PT, R5, R199, PT ;  /* 0x000000c70500720c */ /* 0x000fe40003f86270 */
[----:B------:R-:W-:Y:S02]  /*95e0*/  FSEL R2, R2, -INF , !P5 ;  /* 0xff80000002027808 */ /* 0x000fe40006800000 */
[----:B------:R-:W-:Y:S02]  /*95f0*/  I2FP.F32.S32 R7, R7 ;  /* 0x0000000700077245 */ /* 0x000fe40000201400 */
[----:B------:R-:W-:-:S02]  /*9600*/  FSEL R164, R2, -INF , !P4 ;  /* 0xff80000002a47808 */ /* 0x000fc40006000000 */
[----:B------:R-:W-:Y:S01]  /*9610*/  IABS R25, R25 ;  /* 0x0000001900197213 */ /* 0x000fe20000000000 */
[----:B------:R-:W-:Y:S01]  /*9620*/  FFMA.FTZ R7, R7, -UR25, R8 ;  /* 0x8000001907077c23 */ /* 0x000fe20008010008 */
[----:B------:R-:W-:Y:S02]  /*9630*/  ISETP.GT.AND P4, PT, R26, R5, PT ;  /* 0x000000051a00720c */ /* 0x000fe40003f84270 */
[----:B------:R-:W-:Y:S02]  /*9640*/  I2FP.F32.S32 R2, R25 ;  /* 0x0000001900027245 */ /* 0x000fe40000201400 */
[----:B------:R-:W-:Y:S02]  /*9650*/  FSEL R6, R6, -INF , !P4 ;  /* 0xff80000006067808 */ /* 0x000fe40006000000 */
[----:B------:R-:W-:Y:S01]  /*9660*/  ISETP.GT.AND P4, PT, R28, R13, PT ;  /* 0x0000000d1c00720c */ /* 0x000fe20003f84270 */
[----:B------:R-:W-:Y:S01]  /*9670*/  FFMA.FTZ R2, R2, -UR25, R9 ;  /* 0x8000001902027c23 */ /* 0x000fe20008010009 */
[----:B------:R-:W-:-:S02]  /*9680*/  IABS R4, R4 ;  /* 0x0000000400047213 */ /* 0x000fc40000000000 */
[----:B------:R-:W-:Y:S01]  /*9690*/  ISETP.GE.AND P5, PT, R5, R198, PT ;  /* 0x000000c60500720c */ /* 0x000fe20003fa6270 */
[----:B------:R-:W-:Y:S01]  /*96a0*/  VIADD R5, R24, 0xffffffb9 ;  /* 0xffffffb918057836 */ /* 0x000fe20000000000 */
[----:B------:R-:W-:Y:S02]  /*96b0*/  FSEL R7, R7, -INF , !P4 ;  /* 0xff80000007077808 */ /* 0x000fe40006000000 */
[----:B------:R-:W-:Y:S02]  /*96c0*/  I2FP.F32.S32 R9, R4 ;  /* 0x0000000400097245 */ /* 0x000fe40000201400 */
[----:B------:R-:W-:Y:S02]  /*96d0*/  ISETP.GE.AND P4, PT, R13, R199, PT ;  /* 0x000000c70d00720c */ /* 0x000fe40003f86270 */
[----:B------:R-:W-:Y:S01]  /*96e0*/  FSEL R159, R6, -INF , !P5 ;  /* 0xff800000069f7808 */ /* 0x000fe20006800000 */
[----:B------:R-:W-:Y:S01]  /*96f0*/  FFMA.FTZ R9, R9, -UR25, R10 ;  /* 0x8000001909097c23 */ /* 0x000fe2000801000a */
[----:B------:R-:W-:-:S02]  /*9700*/  ISETP.GT.AND P5, PT, R28, R5, PT ;  /* 0x000000051c00720c */ /* 0x000fc40003fa4270 */
[----:B------:R-:W-:Y:S02]  /*9710*/  IABS R152, R152 ;  /* 0x0000009800987213 */ /* 0x000fe40000000000 */
[----:B------:R-:W-:Y:S02]  /*9720*/  FSEL R171, R7, -INF , !P4 ;  /* 0xff80000007ab7808 */ /* 0x000fe40006000000 */
[----:B------:R-:W-:Y:S02]  /*9730*/  ISETP.GT.AND P4, PT, R26, R13, PT ;  /* 0x0000000d1a00720c */ /* 0x000fe40003f84270 */
[----:B------:R-:W-:Y:S01]  /*9740*/  FSEL R162, R2, -INF , !P5 ;  /* 0xff80000002a27808 */ /* 0x000fe20006800000 */
[----:B------:R-:W-:Y:S01]  /*9750*/  VIADD R2, R0, 0xfffffffe ;  /* 0xfffffffe00027836 */ /* 0x000fe20000000000 */
[----:B------:R-:W-:Y:S02]  /*9760*/  I2FP.F32.S32 R152, R152 ;  /* 0x0000009800987245 */ /* 0x000fe40000201400 */
[----:B------:R-:W-:-:S02]  /*9770*/  ISETP.GE.AND P5, PT, R13, R198, PT ;  /* 0x000000c60d00720c */ /* 0x000fc40003fa6270 */
[----:B------:R-:W-:Y:S01]  /*9780*/  FSEL R165, R9, -INF , !P4 ;  /* 0xff80000009a57808 */ /* 0x000fe20006000000 */
[----:B------:R-:W-:Y:S01]  /*9790*/  FFMA.FTZ R11, R152, -UR25, R11 ;  /* 0x80000019980b7c23 */ /* 0x000fe2000801000b */
[----:B------:R-:W-:Y:S02]  /*97a0*/  ISETP.GE.AND P4, PT, R5, R199, PT ;  /* 0x000000c70500720c */ /* 0x000fe40003f86270 */
[----:B------:R-:W-:Y:S02]  /*97b0*/  FSEL R165, R165, -INF , !P5 ;  /* 0xff800000a5a57808 */ /* 0x000fe40006800000 */
[----:B------:R-:W-:Y:S02]  /*97c0*/  ISETP.GT.AND P5, PT, R26, R5, PT ;  /* 0x000000051a00720c */ /* 0x000fe40003fa4270 */
[----:B------:R-:W-:Y:S02]  /*97d0*/  FSEL R162, R162, -INF , !P4 ;  /* 0xff800000a2a27808 */ /* 0x000fe40006000000 */
[----:B------:R-:W-:-:S02]  /*97e0*/  FSEL R11, R11, -INF , !P5 ;  /* 0xff8000000b0b7808 */ /* 0x000fc40006800000 */
[----:B------:R-:W-:Y:S02]  /*97f0*/  ISETP.GT.U32.AND P5, PT, R2, R205, PT ;  /* 0x000000cd0200720c */ /* 0x000fe40003fa4070 */
[----:B------:R-:W-:-:S04]  /*9800*/  ISETP.GE.AND P4, PT, R5, R198, PT ;  /* 0x000000c60500720c */ /* 0x000fc80003f86270 */
[----:B------:R-:W-:-:S07]  /*9810*/  FSEL R163, R11, -INF , !P4 ;  /* 0xff8000000ba37808 */ /* 0x000fce0006000000 */
[----:B------:R-:W-:Y:S05]  /*9820*/  @!P5 BRA `(.L_x_1455) ;  /* 0x000000040050d947 */ /* 0x000fea0003800000 */
        /* <DEDUP_REMOVED lines=81> */
.L_x_1457:
[----:B------:R2:W-:Y:S02]  /*9d40*/  STS.128 [R207+0xb800], RZ ;  /* 0x00b800ffcf007388 */ /* 0x0005e40000000c00 */
.L_x_1458:
[----:B------:R-:W-:Y:S05]  /*9d50*/  BSYNC.RECONVERGENT B0 ;  /* 0x0000000000007941 */ /* 0x000fea0003800200 */
.L_x_1456:
[----:B------:R-:W0:Y:S02]  /*9d60*/  LDGDEPBAR ;  /* 0x00000000000079af */ /* 0x000e240000000000 */
.L_x_1455:
[----:B-1----:R-:W-:Y:S01]  /*9d70*/  FMNMX3.FTZ R8, R3, R27, R29, !PT ;  /* 0x0000001b03087276 */ /* 0x002fe2000781001d */
[----:B------:R-:W-:Y:S01]  /*9d80*/  UIADD3 UR11, UPT, UPT, UR16, -0x61c88647, URZ ;  /* 0x9e3779b9100b7890 */ /* 0x000fe2000fffe0ff */
[----:B------:R-:W-:Y:S01]  /*9d90*/  FMNMX3.FTZ R4, R132, R153, R147, !PT ;  /* 0x0000009984047276 */ /* 0x000fe20007810093 */
[----:B------:R-:W-:Y:S01]  /*9da0*/  UIADD3 UR10, UPT, UPT, UR16, 0x3c6ef372, URZ ;  /* 0x3c6ef372100a7890 */ /* 0x000fe2000fffe0ff */
[----:B------:R-:W-:Y:S01]  /*9db0*/  FMNMX3.FTZ R8, R8, R21, R155, !PT ;  /* 0x0000001508087276 */ /* 0x000fe2000781009b */
[----:B------:R-:W-:Y:S01]  /*9dc0*/  UIADD3 UR21, UPT, UPT, UR17, 0x76cf5d0a, URZ ;  /* 0x76cf5d0a11157890 */ /* 0x000fe2000fffe0ff */
[----:B------:R-:W-:Y:S01]  /*9dd0*/  FMNMX3.FTZ R4, R4, R31, R237, !PT ;  /* 0x0000001f04047276 */ /* 0x000fe200078100ed */
[----:B------:R-:W-:Y:S01]  /*9de0*/  UIADD3 UR20, UPT, UPT, UR17, 0x32370b8f, URZ ;  /* 0x32370b8f11147890 */ /* 0x000fe2000fffe0ff */
[----:B------:R-:W-:Y:S01]  /*9df0*/  FMNMX3.FTZ R8, R8, R227, R185, !PT ;  /* 0x000000e308087276 */ /* 0x000fe200078100b9 */
[----:B------:R-:W1:Y:S01]  /*9e00*/  LDCU UR22, c[0x0][0x45c] ;  /* 0x00008b80ff1677ac */ /* 0x000e620008000800 */
[----:B------:R-:W-:-:S02]  /*9e10*/  FMNMX3.FTZ R4, R4, R175, R235, !PT ;  /* 0x000000af04047276 */ /* 0x000fc400078100eb */
        /* <DEDUP_REMOVED lines=9> */
[----:B------:R-:W-:Y:S01]  /*9eb0*/  UIADD3 UR4, UPT, UPT, UR16, -0x4ab325aa, URZ ;  /* 0xb54cda5610047890 */ /* 0x000fe2000fffe0ff */
[----:B---3--:R-:W-:Y:S01]  /*9ec0*/  FMNMX3.FTZ R7, R4, R193, R221, !PT ;  /* 0x000000c104077276 */ /* 0x008fe200078100dd */
[----:B------:R-:W-:Y:S01]  /*9ed0*/  UIADD3 UR6, UPT, UPT, UR16, 0x1715609d, URZ ;  /* 0x1715609d10067890 */ /* 0x000fe2000fffe0ff */
[----:B------:R-:W-:Y:S01]  /*9ee0*/  FMNMX3.FTZ R8, R8, R169, R159, !PT ;  /* 0x000000a908087276 */ /* 0x000fe2000781009f */
[----:B------:R-:W-:Y:S01]  /*9ef0*/  UIADD3 UR13, UPT, UPT, UR17, 0x646e171e, URZ ;  /* 0x646e171e110d7890 */ /* 0x000fe2000fffe0ff */
[----:B------:R-:W-:-:S02]  /*9f00*/  FMNMX3.FTZ R7, R7, R173, R164, !PT ;  /* 0x000000ad07077276 */ /* 0x000fc400078100a4 */
[----:B------:R-:W-:Y:S02]  /*9f10*/  FMNMX3.FTZ R8, R8, R165, R163, !PT ;  /* 0x000000a508087276 */ /* 0x000fe400078100a3 */
[----:B------:R-:W-:Y:S02]  /*9f20*/  FMNMX3.FTZ R7, R7, R171, R162, !PT ;  /* 0x000000ab07077276 */ /* 0x000fe400078100a2 */
[----:B------:R-:W-:Y:S01]  /*9f30*/  SHF.L.U32 R225, R2, 0x1, RZ ;  /* 0x0000000102e17819 */ /* 0x000fe200000006ff */
[----:B------:R-:W3:Y:S01]  /*9f40*/  SHFL.BFLY PT, R5, R8, 0x2, 0x1f ;  /* 0x0c401f0008057f89 */ /* 0x000ee200000e0000 */
[----:B------:R-:W-:Y:S02]  /*9f50*/  LEA R161, R182, UR5, 0x1 ;  /* 0x00000005b6a17c11 */ /* 0x000fe4000f8e08ff */
[----:B------:R-:W-:Y:S01]  /*9f60*/  LOP3.LUT R4, R225, UR17, R215, 0x96, !PT ;  /* 0x00000011e1047c12 */ /* 0x000fe2000f8e96d7 */
[----:B------:R-:W4:Y:S01]  /*9f70*/  SHFL.BFLY PT, R6, R7, 0x2, 0x1f ;  /* 0x0c401f0007067f89 */ /* 0x000f2200000e0000 */
[----:B------:R-:W-:-:S02]  /*9f80*/  IADD3 R156, PT, PT, R161, 0xc040, RZ ;  /* 0x0000c040a19c7810 */ /* 0x000fc40007ffe0ff */
[----:B------:R-:W-:Y:S01]  /*9f90*/  IADD3 R225, PT, PT, R225, 0x1, RZ ;  /* 0x00000001e1e17810 */ /* 0x000fe20007ffe0ff */
[----:B------:R-:W-:Y:S01]  /*9fa0*/  IMAD.WIDE.U32 R136, R4, -0x326172a9, RZ ;  /* 0xcd9e8d5704887825 */ /* 0x000fe200078e00ff */
[----:B------:R-:W-:Y:S01]  /*9fb0*/  LDSM.16.MT88.4 R12, [R161+0xc000] ;  /* 0x00c00000a10c783b */ /* 0x000fe20000004200 */
[----:B------:R-:W-:-:S03]  /*9fc0*/  @P5 IADD3 R208, PT, PT, R0, -0x3, RZ ;  /* 0xfffffffd00d05810 */ /* 0x000fc60007ffe0ff */
[----:B------:R-:W-:Y:S02]  /*9fd0*/  LOP3.LUT R138, R218, UR11, R137, 0x96, !PT ;  /* 0x0000000bda8a7c12 */ /* 0x000fe4000f8e9689 */
[----:B------:R-:W-:-:S03]  /*9fe0*/  LOP3.LUT R136, R136, UR10, R211, 0x96, !PT ;  /* 0x0000000a88887c12 */ /* 0x000fc6000f8e96d3 */
[----:B------:R-:W-:-:S04]  /*9ff0*/  IMAD.WIDE.U32 R138, R138, -0x2daee0ad, RZ ;  /* 0xd2511f538a8a7825 */ /* 0x000fc800078e00ff */
[----:B------:R-:W-:Y:S01]  /*a000*/  IMAD.WIDE.U32 R136, R136, -0x2daee0ad, RZ ;  /* 0xd2511f5388887825 */ /* 0x000fe200078e00ff */
[----:B------:R-:W-:Y:S02]  /*a010*/  LOP3.LUT R4, R212, UR21, R139, 0x96, !PT ;  /* 0x00000015d4047c12 */ /* 0x000fe4000f8e968b */
[----:B---3--:R-:W-:Y:S02]  /*a020*/  FMNMX.FTZ R5, R8, R5, !PT ;  /* 0x0000000508057209 */ /* 0x008fe40007810000 */
[----:B------:R-:W-:Y:S01]  /*a030*/  LOP3.LUT R138, R138, UR20, R137, 0x96, !PT ;  /* 0x000000148a8a7c12 */ /* 0x000fe2000f8e9689 */
[----:B------:R-:W-:Y:S01]  /*a040*/  IMAD.WIDE.U32 R134, R4, -0x326172a9, RZ ;  /* 0xcd9e8d5704867825 */ /* 0x000fe200078e00ff */
[----:B----4-:R-:W-:Y:S01]  /*a050*/  FMNMX.FTZ R6, R7, R6, !PT ;  /* 0x0000000607067209 */ /* 0x010fe20007810000 */
[----:B------:R-:W3:Y:S02]  /*a060*/  SHFL.BFLY PT, R144, R5, 0x1, 0x1f ;  /* 0x0c201f0005907f89 */ /* 0x000ee400000e0000 */
[----:B------:R-:W-:Y:S01]  /*a070*/  IMAD.WIDE.U32 R138, R138, -0x326172a9, RZ ;  /* 0xcd9e8d578a8a7825 */ /* 0x000fe200078e00ff */
[----:B------:R-:W-:Y:S01]  /*a080*/  LOP3.LUT R4, R210, UR9, R135, 0x96, !PT ;  /* 0x00000009d2047c12 */ /* 0x000fe2000f8e9687 */
[----:B------:R-:W4:Y:S03]  /*a090*/  SHFL.BFLY PT, R145, R6, 0x1, 0x1f ;  /* 0x0c201f0006917f89 */ /* 0x000f2600000e0000 */
[----:B------:R-:W-:-:S05]  /*a0a0*/  LOP3.LUT R134, R134, UR7, R139, 0x96, !PT ;  /* 0x0000000786867c12 */ /* 0x000fca000f8e968b */
[----:B------:R-:W-:Y:S01]  /*a0b0*/  IMAD.WIDE.U32 R134, R134, -0x2daee0ad, RZ ;  /* 0xd2511f5386867825 */ /* 0x000fe200078e00ff */
[----:B---3--:R-:W-:-:S03]  /*a0c0*/  FMNMX.FTZ R144, R5, R144, !PT ;  /* 0x0000009005907209 */ /* 0x008fc60007810000 */
[----:B------:R-:W-:Y:S01]  /*a0d0*/  IMAD.WIDE.U32 R4, R4, -0x2daee0ad, RZ ;  /* 0xd2511f5304047825 */ /* 0x000fe200078e00ff */
[----:B------:R-:W-:-:S03]  /*a0e0*/  FSETP.NEU.FTZ.AND P0, PT, R144, -INF , PT ;  /* 0xff8000009000780b */ /* 0x000fc60003f1d000 */
[----:B-1----:R-:W-:Y:S01]  /*a0f0*/  FMUL.FTZ R160, R144, UR22 ;  /* 0x0000001690a07c20 */ /* 0x002fe20008410000 */
[----:B----4-:R-:W-:Y:S02]  /*a100*/  FMNMX.FTZ R145, R6, R145, !PT ;  /* 0x0000009106917209 */ /* 0x010fe40007810000 */
[----:B------:R-:W-:Y:S02]  /*a110*/  FSEL R16, R144, RZ, P0 ;  /* 0x000000ff90107208 */ /* 0x000fe40000000000 */
[C---:B------:R-:W-:Y:S01]  /*a120*/  FSETP.NEU.FTZ.AND P1, PT, R145.reuse, -INF , PT ;  /* 0xff8000009100780b */ /* 0x040fe20003f3d000 */
[----:B------:R-:W-:Y:S01]  /*a130*/  FMUL.FTZ R168, R145, UR22 ;  /* 0x0000001691a87c20 */ /* 0x000fe20008410000 */
[----:B------:R-:W-:Y:S01]  /*a140*/  LOP3.LUT R6, R4, UR18, R135, 0x96, !PT ;  /* 0x0000001204067c12 */ /* 0x000fe2000f8e9687 */
[----:B------:R-:W-:Y:S01]  /*a150*/  FADD.FTZ R3, R3, -R16 ;  /* 0x8000001003037221 */ /* 0x000fe20000010000 */
[----:B------:R-:W-:Y:S02]  /*a160*/  IADD3 R16, PT, PT, R161, 0xc000, RZ ;  /* 0x0000c000a1107810 */ /* 0x000fe40007ffe0ff */
[----:B------:R-:W-:Y:S01]  /*a170*/  LOP3.LUT R136, R136, UR19, R5, 0x96, !PT ;  /* 0x0000001388887c12 */ /* 0x000fe2000f8e9605 */
[----:B------:R-:W-:Y:S01]  /*a180*/  IMAD.WIDE.U32 R6, R6, -0x326172a9, RZ ;  /* 0xcd9e8d5706067825 */ /* 0x000fe200078e00ff */
[----:B------:R-:W-:Y:S01]  /*a190*/  FSEL R9, R145, RZ, P1 ;  /* 0x000000ff91097208 */ /* 0x000fe20000800000 */
[----:B------:R-:W1:Y:S01]  /*a1a0*/  LDC R5, c[0x0][0x4f8] ;  /* 0x00013e00ff057b82 */ /* 0x000e620000000800 */
[----:B------:R-:W-:Y:S01]  /*a1b0*/  FSEL R168, R168, RZ, P1 ;  /* 0x000000ffa8a87208 */ /* 0x000fe20000800000 */
[----:B------:R-:W-:Y:S01]  /*a1c0*/  IMAD.WIDE.U32 R136, R136, -0x326172a9, RZ ;  /* 0xcd9e8d5788887825 */ /* 0x000fe200078e00ff */
[----:B------:R-:W-:-:S03]  /*a1d0*/  FSEL R160, R160, RZ, P0 ;  /* 0x000000ffa0a07208 */ /* 0x000fc60000000000 */
[----:B------:R-:W-:Y:S01]  /*a1e0*/  FADD.FTZ R4, R132, -R9 ;  /* 0x8000000984047221 */ /* 0x000fe20000010000 */
[----:B------:R-:W-:Y:S01]  /*a1f0*/  @P2 IADD3 R156, PT, PT, R16, -0x40, RZ ;  /* 0xffffffc0109c2810 */ /* 0x000fe20007ffe0ff */
[--C-:B------:R-:W-:Y:S01]  /*a200*/  FFMA.FTZ R148, R31, UR22, -R168.reuse ;  /* 0x000000161f947c23 */ /* 0x100fe200080108a8 */
[----:B------:R-:W-:Y:S01]  /*a210*/  FFMA.FTZ R154, R153, UR22, -R168 ;  /* 0x00000016999a7c23 */ /* 0x000fe200080108a8 */
[----:B------:R-:W-:Y:S01]  /*a220*/  FFMA.FTZ R146, R29, UR22, -R160 ;  /* 0x000000161d927c23 */ /* 0x000fe200080108a0 */
[C---:B------:R-:W-:Y:S01]  /*a230*/  PRMT R11, R6.reuse, 0x7773, RZ ;  /* 0x00007773060b7816 */ /* 0x040fe200000000ff */
[----:B------:R-:W3:Y:S01]  /*a240*/  LDSM.16.MT88.4 R28, [R156] ;  /* 0x000000009c1c783b */ /* 0x000ee20000004200 */
[----:B------:R-:W-:Y:S01]  /*a250*/  PRMT R10, R6, 0x7772, RZ ;  /* 0x00007772060a7816 */ /* 0x000fe200000000ff */
[----:B------:R-:W-:Y:S01]  /*a260*/  FMUL.FTZ R153, R4, UR22 ;  /* 0x0000001604997c20 */ /* 0x000fe20008410000 */
[----:B------:R-:W-:Y:S01]  /*a270*/  MOV R8, R6 ;  /* 0x0000000600087202 */ /* 0x000fe20000000f00 */
[----:B------:R-:W-:Y:S01]  /*a280*/  FMUL.FTZ R3, R3, UR22 ;  /* 0x0000001603037c20 */ /* 0x000fe20008410000 */
[----:B------:R-:W-:Y:S01]  /*a290*/  LOP3.LUT R7, R136, UR4, R7, 0x96, !PT ;  /* 0x0000000488077c12 */ /* 0x000fe2000f8e9607 */
[--C-:B------:R-:W-:Y:S01]  /*a2a0*/  FFMA.FTZ R149, R147, UR22, -R168.reuse ;  /* 0x0000001693957c23 */ /* 0x100fe200080108a8 */
[----:B------:R-:W-:Y:S01]  /*a2b0*/  PRMT R10, R10, 0x5410, R11 ;  /* 0x000054100a0a7816 */ /* 0x000fe2000000000b */
[----:B------:R-:W-:Y:S01]  /*a2c0*/  FFMA.FTZ R147, R237, UR22, -R168 ;  /* 0x00000016ed937c23 */ /* 0x000fe200080108a8 */
[----:B------:R-:W-:Y:S01]  /*a2d0*/  LOP3.LUT R11, R8, 0xff, RZ, 0xc0, !PT ;  /* 0x000000ff080b7812 */ /* 0x000fe200078ec0ff */
[--C-:B------:R-:W-:Y:S01]  /*a2e0*/  FFMA.FTZ R152, R27, UR22, -R160.reuse ;  /* 0x000000161b987c23 */ /* 0x100fe200080108a0 */
[--C-:B------:R-:W-:Y:S01]  /*a2f0*/  FFMA.FTZ R150, R21, UR22, -R160.reuse ;  /* 0x0000001615967c23 */ /* 0x100fe200080108a0 */
[----:B------:R-:W-:Y:S01]  /*a300*/  LOP3.LUT R8, R7, 0xffff, RZ, 0xc0, !PT ;  /* 0x0000ffff07087812 */ /* 0x000fe200078ec0ff */
[--C-:B------:R-:W-:Y:S01]  /*a310*/  FFMA.FTZ R151, R155, UR22, -R160.reuse ;  /* 0x000000169b977c23 */ /* 0x100fe200080108a0 */
[----:B------:R-:W4:Y:S01]  /*a320*/  MUFU.EX2 R153, R153 ;  /* 0x0000009900997308 */ /* 0x000f220000000800 */
[----:B------:R-:W-:Y:S01]  /*a330*/  LOP3.LUT R9, R7, 0xff, RZ, 0xc0, !PT ;  /* 0x000000ff07097812 */ /* 0x000fe200078ec0ff */
[----:B------:R-:W-:Y:S01]  /*a340*/  FFMA.FTZ R183, R183, UR22, -R160 ;  /* 0x00000016b7b77c23 */ /* 0x000fe200080108a0 */
[----:B------:R-:W-:Y:S01]  /*a350*/  SHF.R.U32.HI R8, RZ, 0x8, R8 ;  /* 0x00000008ff087819 */ /* 0x000fe20000011608 */
[----:B------:R-:W-:Y:S01]  /*a360*/  FFMA.FTZ R174, R229, UR22, -R160 ;  /* 0x00000016e5ae7c23 */ /* 0x000fe200080108a0 */
[----:B------:R-:W-:Y:S01]  /*a370*/  SEL R155, R176, 0xffffffe0, !P6 ;  /* 0xffffffe0b09b7807 */ /* 0x000fe20007000000 */
[----:B------:R-:W-:Y:S01]  /*a380*/  FFMA.FTZ R170, R175, UR22, -R168 ;  /* 0x00000016afaa7c23 */ /* 0x000fe200080108a8 */
[----:B------:R-:W-:Y:S01]  /*a390*/  PRMT R4, R9, 0x5410, R8 ;  /* 0x0000541009047816 */ /* 0x000fe20000000008 */
[----:B------:R-:W5:Y:S01]  /*a3a0*/  MUFU.EX2 R3, R3 ;  /* 0x0000000300037308 */ /* 0x000f620000000800 */
[----:B------:R-:W-:Y:S01]  /*a3b0*/  PRMT R9, R7, 0x7632, R9 ;  /* 0x0000763207097816 */ /* 0x000fe20000000009 */
[--C-:B------:R-:W-:Y:S01]  /*a3c0*/  FFMA.FTZ R175, R235, UR22, -R168.reuse ;  /* 0x00000016ebaf7c23 */ /* 0x100fe200080108a8 */
[----:B-1----:R-:W-:Y:S01]  /*a3d0*/  LOP3.LUT R157, R5, 0xff, RZ, 0xc0, !PT ;  /* 0x000000ff059d7812 */ /* 0x002fe200078ec0ff */
[--C-:B------:R-:W-:Y:S01]  /*a3e0*/  FFMA.FTZ R181, R233, UR22, -R168.reuse ;  /* 0x00000016e9b57c23 */ /* 0x100fe200080108a8 */
[----:B------:R-:W-:Y:S01]  /*a3f0*/  PRMT R6, R6, 0x7771, RZ ;  /* 0x0000777106067816 */ /* 0x000fe200000000ff */
[----:B------:R-:W-:Y:S01]  /*a400*/  FFMA.FTZ R172, R231, UR22, -R168 ;  /* 0x00000016e7ac7c23 */ /* 0x000fe200080108a8 */
[----:B------:R-:W-:Y:S01]  /*a410*/  SHF.R.U32.HI R8, RZ, 0x18, R7 ;  /* 0x00000018ff087819 */ /* 0x000fe20000011607 */
[----:B------:R-:W-:Y:S01]  /*a420*/  MUFU.EX2 R154, R154 ;  /* 0x0000009a009a7308 */ /* 0x000fe20000000800 */
[----:B------:R-:W-:Y:S01]  /*a430*/  LOP3.LUT R5, R9, 0xff, RZ, 0xc0, !PT ;  /* 0x000000ff09057812 */ /* 0x000fe200078ec0ff */
[----:B----4-:R-:W-:Y:S01]  /*a440*/  FMUL.FTZ R24, R112, R153 ;  /* 0x0000009970187220 */ /* 0x010fe20000410000 */
[----:B------:R-:W-:Y:S01]  /*a450*/  IADD3 R158, PT, PT, R155, R161, RZ ;  /* 0x000000a19b9e7210 */ /* 0x000fe20007ffe0ff */
[-C--:B------:R-:W-:Y:S01]  /*a460*/  FMUL.FTZ R25, R113, R153.reuse ;  /* 0x0000009971197220 */ /* 0x080fe20000410000 */
[----:B------:R-:W-:Y:S01]  /*a470*/  PRMT R6, R11, 0x5410, R6 ;  /* 0x000054100b067816 */ /* 0x000fe20000000006 */
[----:B------:R-:W-:Y:S01]  /*a480*/  FMUL.FTZ R108, R108, R153 ;  /* 0x000000996c6c7220 */ /* 0x000fe20000410000 */
[----:B------:R-:W-:Y:S01]  /*a490*/  LEA R157, R157, R157, 0x10 ;  /* 0x0000009d9d9d7211 */ /* 0x000fe200078e80ff */
[----:B------:R-:W1:Y:S01]  /*a4a0*/  MUFU.EX2 R149, R149 ;  /* 0x0000009500957308 */ /* 0x000e620000000800 */
[----:B------:R-:W-:Y:S01]  /*a4b0*/  LOP3.LUT R10, R10, 0xff00ff, RZ, 0xc0, !PT ;  /* 0x00ff00ff0a0a7812 */ /* 0x000fe200078ec0ff */
[-C--:B-----5:R-:W-:Y:S01]  /*a4c0*/  FMUL.FTZ R26, R114, R3.reuse ;  /* 0x00000003721a7220 */ /* 0x0a0fe20000410000 */
[----:B------:R-:W-:Y:S01]  /*a4d0*/  PRMT R8, R5, 0x5410, R8 ;  /* 0x0000541005087816 */ /* 0x000fe20000000008 */
[----:B------:R-:W-:Y:S01]  /*a4e0*/  FMUL.FTZ R27, R115, R3 ;  /* 0x00000003731b7220 */ /* 0x000fe20000410000 */
[--C-:B------:R-:W-:Y:S01]  /*a4f0*/  HSET2.LE.AND R6, R6, R157.reuse, PT ;  /* 0x0000009d06067233 */ /* 0x100fe20003803000 */
[----:B------:R-:W4:Y:S01]  /*a500*/  LDSM.16.MT88.4 R112, [R158+0xe000] ;  /* 0x00e000009e70783b */ /* 0x000f220000004200 */
[--C-:B------:R-:W-:Y:S01]  /*a510*/  HSET2.LE.AND R7, R10, R157.reuse, PT ;  /* 0x0000009d0a077233 */ /* 0x100fe20003803000 */
[----:B------:R-:W-:Y:S01]  /*a520*/  MUFU.EX2 R148, R148 ;  /* 0x0000009400947308 */ /* 0x000fe20000000800 */
[--C-:B------:R-:W-:Y:S01]  /*a530*/  HSET2.LE.AND R4, R4, R157.reuse, PT ;  /* 0x0000009d04047233 */ /* 0x100fe20003803000 */
[----:B------:R-:W-:Y:S01]  /*a540*/  FMUL.FTZ R109, R109, R153 ;  /* 0x000000996d6d7220 */ /* 0x000fe20000410000 */
[----:B------:R-:W-:Y:S01]  /*a550*/  HSET2.LE.AND R5, R8, R157, PT ;  /* 0x0000009d08057233 */ /* 0x000fe20003803000 */
[-C--:B------:R-:W-:Y:S01]  /*a560*/  FMUL.FTZ R110, R110, R3.reuse ;  /* 0x000000036e6e7220 */ /* 0x080fe20000410000 */
[----:B------:R-:W-:Y:S01]  /*a570*/  FMUL.FTZ R111, R111, R3 ;  /* 0x000000036f6f7220 */ /* 0x000fe20000410000 */
[----:B------:R-:W-:Y:S01]  /*a580*/  IADD3 R155, PT, PT, R155, R156, RZ ;  /* 0x0000009c9b9b7210 */ /* 0x000fe20007ffe0ff */
[-C--:B------:R-:W-:Y:S01]  /*a590*/  FMUL.FTZ R32, R104, R153.reuse ;  /* 0x0000009968207220 */ /* 0x080fe20000410000 */
[----:B------:R-:W5:Y:S01]  /*a5a0*/  MUFU.EX2 R147, R147 ;  /* 0x0000009300937308 */ /* 0x000f620000000800 */
[----:B-1----:R-:W-:Y:S01]  /*a5b0*/  F2FP.F16.F32.PACK_AB R9, R149, R154 ;  /* 0x0000009a9509723e */ /* 0x002fe200000000ff */
[----:B------:R-:W-:Y:S01]  /*a5c0*/  FMUL.FTZ R33, R105, R153 ;  /* 0x0000009969217220 */ /* 0x000fe20000410000 */
[-C--:B------:R-:W-:Y:S01]  /*a5d0*/  FMUL.FTZ R34, R106, R3.reuse ;  /* 0x000000036a227220 */ /* 0x080fe20000410000 */
[----:B------:R-:W-:Y:S01]  /*a5e0*/  FMUL.FTZ R35, R107, R3 ;  /* 0x000000036b237220 */ /* 0x000fe20000410000 */
[----:B------:R-:W-:Y:S01]  /*a5f0*/  LOP3.LUT R4, R9, R4, RZ, 0xc0, !PT ;  /* 0x0000000409047212 */ /* 0x000fe200078ec0ff */
[----:B------:R-:W1:Y:S01]  /*a600*/  LDSM.16.MT88.4 R104, [R155+0x2000] ;  /* 0x002000009b68783b */ /* 0x000e620000004200 */
        /* <DEDUP_REMOVED lines=9> */
[----:B------:R-:W2:Y:S01]  /*a6a0*/  MUFU.EX2 R146, R146 ;  /* 0x0000009200927308 */ /* 0x000ea20000000800 */
[----:B-----5:R-:W-:Y:S01]  /*a6b0*/  F2FP.F16.F32.PACK_AB R11, R147, R148 ;  /* 0x00000094930b723e */ /* 0x020fe200000000ff */
[----:B------:R-:W5:Y:S01]  /*a6c0*/  LDSM.16.MT88.4 R20, [R158+0xc000] ;  /* 0x00c000009e14783b */ /* 0x000f620000004200 */
[-C--:B------:R-:W-:Y:S01]  /*a6d0*/  FMUL.FTZ R52, R52, R153.reuse ;  /* 0x0000009934347220 */ /* 0x080fe20000410000 */
[----:B------:R-:W-:Y:S01]  /*a6e0*/  FMUL.FTZ R53, R53, R153 ;  /* 0x0000009935357220 */ /* 0x000fe20000410000 */
[----:B------:R-:W-:Y:S01]  /*a6f0*/  LOP3.LUT R6, R11, R6, RZ, 0xc0, !PT ;  /* 0x000000060b067212 */ /* 0x000fe200078ec0ff */
[-C--:B------:R-:W-:Y:S01]  /*a700*/  FMUL.FTZ R54, R54, R3.reuse ;  /* 0x0000000336367220 */ /* 0x080fe20000410000 */
[----:B------:R-:W-:Y:S01]  /*a710*/  FMUL.FTZ R55, R55, R3 ;  /* 0x0000000337377220 */ /* 0x000fe20000410000 */
[----:B------:R-:W-:Y:S01]  /*a720*/  MUFU.EX2 R150, R150 ;  /* 0x0000009600967308 */ /* 0x000fe20000000800 */
[-C--:B------:R-:W-:Y:S01]  /*a730*/  FMUL.FTZ R56, R56, R153.reuse ;  /* 0x0000009938387220 */ /* 0x080fe20000410000 */
[----:B------:R-:W-:Y:S01]  /*a740*/  FMUL.FTZ R57, R57, R153 ;  /* 0x0000009939397220 */ /* 0x000fe20000410000 */
[-C--:B------:R-:W-:Y:S01]  /*a750*/  FMUL.FTZ R58, R58, R3.reuse ;  /* 0x000000033a3a7220 */ /* 0x080fe20000410000 */
[----:B------:R-:W-:Y:S01]  /*a760*/  FMUL.FTZ R59, R59, R3 ;  /* 0x000000033b3b7220 */ /* 0x000fe20000410000 */
[-C--:B------:R-:W-:Y:S01]  /*a770*/  FMUL.FTZ R60, R60, R153.reuse ;  /* 0x000000993c3c7220 */ /* 0x080fe20000410000 */
[----:B------:R-:W-:Y:S01]  /*a780*/  FMUL.FTZ R61, R61, R153 ;  /* 0x000000993d3d7220 */ /* 0x000fe20000410000 */
[-C--:B------:R-:W-:Y:S01]  /*a790*/  FMUL.FTZ R62, R62, R3.reuse ;  /* 0x000000033e3e7220 */ /* 0x080fe20000410000 */
[----:B------:R-:W3:Y:S01]  /*a7a0*/  MUFU.EX2 R151, R151 ;  /* 0x0000009700977308 */ /* 0x000ee20000000800 */
[----:B--2---:R-:W-:Y:S01]  /*a7b0*/  F2FP.F16.F32.PACK_AB R8, R146, R152 ;  /* 0x000000989208723e */ /* 0x004fe200000000ff */
[----:B------:R-:W-:Y:S01]  /*a7c0*/  FMUL.FTZ R63, R63, R3 ;  /* 0x000000033f3f7220 */ /* 0x000fe20000410000 */
[-C--:B------:R-:W-:Y:S01]  /*a7d0*/  FMUL.FTZ R64, R64, R153.reuse ;  /* 0x0000009940407220 */ /* 0x080fe20000410000 */
[----:B------:R-:W-:Y:S01]  /*a7e0*/  FMUL.FTZ R65, R65, R153 ;  /* 0x0000009941417220 */ /* 0x000fe20000410000 */
[----:B------:R-:W-:Y:S01]  /*a7f0*/  LOP3.LUT R5, R8, R5, RZ, 0xc0, !PT ;  /* 0x0000000508057212 */ /* 0x000fe200078ec0ff */
        /* <DEDUP_REMOVED lines=11> */
[----:B---3--:R-:W-:Y:S01]  /*a8b0*/  F2FP.F16.F32.PACK_AB R10, R151, R150 ;  /* 0x00000096970a723e */ /* 0x008fe200000000ff */
[----:B------:R-:W-:Y:S01]  /*a8c0*/  FMUL.FTZ R117, R117, R153 ;  /* 0x0000009975757220 */ /* 0x000fe20000410000 */
[-C--:B------:R-:W-:Y:S01]  /*a8d0*/  FMUL.FTZ R118, R118, R3.reuse ;  /* 0x0000000376767220 */ /* 0x080fe20000410000 */
[----:B------:R-:W-:Y:S01]  /*a8e0*/  FMUL.FTZ R119, R119, R3 ;  /* 0x0000000377777220 */ /* 0x000fe20000410000 */
[----:B------:R-:W-:Y:S01]  /*a8f0*/  LOP3.LUT R7, R10, R7, RZ, 0xc0, !PT ;  /* 0x000000070a077212 */ /* 0x000fe200078ec0ff */
[----:B------:R-:W-:Y:S01]  /*a900*/  LDSM.16.MT88.4 R120, [R155] ;  /* 0x000000009b78783b */ /* 0x000fe20000004200 */
        /* <DEDUP_REMOVED lines=21> */
[C---:B----4-:R-:W-:Y:S01]  /*aa60*/  HMMA.16816.F32 R44, R4.reuse, R112, R44 ;  /* 0x00000070042c723c */ /* 0x050fe2000000182c */
        /* <DEDUP_REMOVED lines=9> */
[--C-:B------:R-:W-:Y:S01]  /*ab00*/  FFMA.FTZ R182, R227, UR22, -R160.reuse ;  /* 0x00000016e3b67c23 */ /* 0x100fe200080108a0 */
[----:B------:R-:W-:Y:S01]  /*ab10*/  FFMA.FTZ R185, R185, UR22, -R160 ;  /* 0x00000016b9b97c23 */ /* 0x000fe200080108a0 */
        /* <DEDUP_REMOVED lines=25> */
[----:B------:R-:W-:Y:S01]  /*acb0*/  MUFU.EX2 R170, R170 ;  /* 0x000000aa00aa7308 */ /* 0x000fe20000000800 */
[--C-:B------:R-:W-:Y:S01]  /*acc0*/  FFMA.FTZ R186, R193, UR22, -R168.reuse ;  /* 0x00000016c1ba7c23 */ /* 0x100fe200080108a8 */
[----:B------:R-:W-:Y:S01]  /*acd0*/  LDSM.16.MT88.4 R128, [R158+0xc800] ;  /* 0x00c800009e80783b */ /* 0x000fe20000004200 */
[C---:B--2---:R-:W-:Y:S01]  /*ace0*/  HMMA.16816.F32 R52, R4.reuse, R108, R52 ;  /* 0x0000006c0434723c */ /* 0x044fe20000001834 */
[----:B------:R-:W-:Y:S01]  /*acf0*/  FFMA.FTZ R143, R143, UR22, -R168 ;  /* 0x000000168f8f7c23 */ /* 0x000fe200080108a8 */
[--C-:B------:R-:W-:Y:S01]  /*ad00*/  FFMA.FTZ R191, R191, UR22, -R160.reuse ;  /* 0x00000016bfbf7c23 */ /* 0x100fe200080108a0 */
[--C-:B------:R-:W-:Y:S01]  /*ad10*/  FFMA.FTZ R188, R223, UR22, -R160.reuse ;  /* 0x00000016dfbc7c23 */ /* 0x100fe200080108a0 */
[--C-:B------:R-:W-:Y:S01]  /*ad20*/  FFMA.FTZ R190, R189, UR22, -R160.reuse ;  /* 0x00000016bdbe7c23 */ /* 0x100fe200080108a0 */
[----:B------:R-:W-:Y:S01]  /*ad30*/  MUFU.EX2 R175, R175 ;  /* 0x000000af00af7308 */ /* 0x000fe20000000800 */
[----:B------:R-:W-:Y:S01]  /*ad40*/  FFMA.FTZ R187, R187, UR22, -R160 ;  /* 0x00000016bbbb7c23 */ /* 0x000fe200080108a0 */
[--C-:B------:R-:W-:Y:S01]  /*ad50*/  FFMA.FTZ R173, R173, UR22, -R168.reuse ;  /* 0x00000016adad7c23 */ /* 0x100fe200080108a8 */
[C---:B------:R-:W-:Y:S01]  /*ad60*/  HMMA.16816.F32 R56, R4.reuse, R110, R56 ;  /* 0x0000006e0438723c */ /* 0x040fe20000001838 */
[----:B------:R-:W2:Y:S01]  /*ad70*/  LDSM.16.MT88.4 R108, [R158+0x10000] ;  /* 0x010000009e6c783b */ /* 0x000ea20000004200 */
[--C-:B------:R-:W-:Y:S01]  /*ad80*/  FFMA.FTZ R164, R164, UR22, -R168.reuse ;  /* 0x00000016a4a47c23 */ /* 0x100fe200080108a8 */
[--C-:B------:R-:W-:Y:S01]  /*ad90*/  FFMA.FTZ R171, R171, UR22, -R168.reuse ;  /* 0x00000016abab7c23 */ /* 0x100fe200080108a8 */
[----:B------:R-:W-:Y:S01]  /*ada0*/  FFMA.FTZ R162, R162, UR22, -R168 ;  /* 0x00000016a2a27c23 */ /* 0x000fe200080108a8 */
[----:B------:R-:W-:Y:S01]  /*adb0*/  MUFU.EX2 R181, R181 ;  /* 0x000000b500b57308 */ /* 0x000fe20000000800 */
[--C-:B------:R-:W-:Y:S01]  /*adc0*/  FFMA.FTZ R165, R165, UR22, -R160.reuse ;  /* 0x00000016a5a57c23 */ /* 0x100fe200080108a0 */
[----:B------:R-:W-:Y:S01]  /*add0*/  FFMA.FTZ R159, R159, UR22, -R160 ;  /* 0x000000169f9f7c23 */ /* 0x000fe200080108a0 */
[----:B---3--:R-:W-:Y:S01]  /*ade0*/  HMMA.16816.F32 R68, R4, R112, R68 ;  /* 0x000000700444723c */ /* 0x008fe20000001844 */
[----:B------:R-:W-:Y:S01]  /*adf0*/  LOP3.LUT R112, R138, UR6, R137, 0x96, !PT ;  /* 0x000000068a707c12 */ /* 0x000fe2000f8e9689 */
[----:B------:R-:W-:Y:S01]  /*ae00*/  FFMA.FTZ R154, R217, R153, R154 ;  /* 0x00000099d99a7223 */ /* 0x000fe2000001009a */
[----:B------:R-:W3:Y:S02]  /*ae10*/  LDSM.16.MT88.4 R136, [R155+0x4000] ;  /* 0x004000009b88783b */ /* 0x000ee40000004200 */
[----:B------:R-:W4:Y:S01]  /*ae20*/  MUFU.EX2 R172, R172 ;  /* 0x000000ac00ac7308 */ /* 0x000f220000000800 */
[----:B------:R-:W-:-:S04]  /*ae30*/  IMAD.WIDE.U32 R112, R112, -0x2daee0ad, RZ ;  /* 0xd2511f5370707825 */ /* 0x000fc800078e00ff */
[----:B------:R-:W-:Y:S01]  /*ae40*/  FADD.FTZ R149, R149, R154 ;  /* 0x0000009a95957221 */ /* 0x000fe20000010000 */
[C---:B------:R-:W-:Y:S01]  /*ae50*/  HMMA.16816.F32 R20, R4.reuse, R22, R116 ;  /* 0x000000160414723c */ /* 0x040fe20000001874 */
[----:B------:R-:W5:Y:S02]  /*ae60*/  LDSM.16.MT88.4 R116, [R161+0xe000] ;  /* 0x00e00000a174783b */ /* 0x000f640000004200 */
[----:B------:R-:W-:Y:S01]  /*ae70*/  FADD.FTZ R148, R148, R149 ;  /* 0x0000009594947221 */ /* 0x000fe20000010000 */
[----:B------:R-:W-:Y:S03]  /*ae80*/  MUFU.EX2 R182, R182 ;  /* 0x000000b600b67308 */ /* 0x000fe60000000800 */
[----:B------:R-:W-:Y:S01]  /*ae90*/  FADD.FTZ R147, R147, R148 ;  /* 0x0000009493937221 */ /* 0x000fe20000010000 */
[----:B-1----:R-:W-:Y:S01]  /*aea0*/  HMMA.16816.F32 R84, R4, R104, R84 ;  /* 0x000000680454723c */ /* 0x002fe20000001854 */
[----:B------:R-:W-:-:S02]  /*aeb0*/  PRMT R104, R112, 0x7773, RZ ;  /* 0x0000777370687816 */ /* 0x000fc400000000ff */
[----:B------:R-:W-:Y:S01]  /*aec0*/  PRMT R105, R112, 0x7771, RZ ;  /* 0x0000777170697816 */ /* 0x000fe200000000ff */
[----:B------:R-:W1:Y:S01]  /*aed0*/  MUFU.EX2 R185, R185 ;  /* 0x000000b900b97308 */ /* 0x000e620000000800 */
[----:B----4-:R-:W-:-:S03]  /*aee0*/  F2FP.F16.F32.PACK_AB R184, R172, R181 ;  /* 0x000000b5acb8723e */ /* 0x010fc600000000ff */
[C---:B------:R-:W-:Y:S04]  /*aef0*/  HMMA.16816.F32 R88, R4.reuse, R106, R88 ;  /* 0x0000006a0458723c */ /* 0x040fe80000001858 */
[----:B------:R-:W-:Y:S04]  /*af00*/  MUFU.EX2 R186, R186 ;  /* 0x000000ba00ba7308 */ /* 0x000fe80000000800 */
[C---:B------:R-:W-:Y:S04]  /*af10*/  HMMA.16816.F32 R72, R4.reuse, R114, R72 ;  /* 0x000000720448723c */ /* 0x040fe80000001848 */
[----:B------:R-:W-:Y:S04]  /*af20*/  MUFU.EX2 R191, R191 ;  /* 0x000000bf00bf7308 */ /* 0x000fe80000000800 */
[----:B--2---:R-:W-:Y:S01]  /*af30*/  HMMA.16816.F32 R76, R4, R108, R76 ;  /* 0x0000006c044c723c */ /* 0x004fe2000000184c */
[----:B------:R-:W-:-:S02]  /*af40*/  PRMT R109, R112, 0x7772, RZ ;  /* 0x00007772706d7816 */ /* 0x000fc400000000ff */
[----:B------:R-:W-:Y:S02]  /*af50*/  LOP3.LUT R108, R134, UR13, R113, 0x96, !PT ;  /* 0x0000000d866c7c12 */ /* 0x000fe4000f8e9671 */
[----:B------:R-:W-:Y:S01]  /*af60*/  PRMT R104, R109, 0x5410, R104 ;  /* 0x000054106d687816 */ /* 0x000fe20000000068 */
[----:B------:R-:W-:Y:S01]  /*af70*/  LDSM.16.MT88.4 R132, [R161+0xc800] ;  /* 0x00c80000a184783b */ /* 0x000fe20000004200 */
[C---:B------:R-:W-:Y:S01]  /*af80*/  LOP3.LUT R109, R108.reuse, 0xffff, RZ, 0xc0, !PT ;  /* 0x0000ffff6c6d7812 */ /* 0x040fe200078ec0ff */
[----:B------:R-:W-:Y:S01]  /*af90*/  HMMA.16816.F32 R80, R4, R110, R80 ;  /* 0x0000006e0450723c */ /* 0x000fe20000001850 */
[----:B------:R-:W-:Y:S01]  /*afa0*/  MOV R110, R112 ;  /* 0x00000070006e7202 */ /* 0x000fe20000000f00 */
[----:B------:R-:W-:Y:S01]  /*afb0*/  MUFU.EX2 R188, R188 ;  /* 0x000000bc00bc7308 */ /* 0x000fe20000000800 */
[----:B------:R-:W-:Y:S01]  /*afc0*/  SHF.R.U32.HI R109, RZ, 0x8, R109 ;  /* 0x00000008ff6d7819 */ /* 0x000fe2000001166d */
[----:B------:R-:W-:Y:S01]  /*afd0*/  LDSM.16.MT88.4 R112, [R158+0xe800] ;  /* 0x00e800009e70783b */ /* 0x000fe20000004200 */
[----:B------:R-:W-:-:S02]  /*afe0*/  LOP3.LUT R142, R108, 0xff, RZ, 0xc0, !PT ;  /* 0x000000ff6c8e7812 */ /* 0x000fc400078ec0ff */
[----:B------:R-:W-:Y:S01]  /*aff0*/  LOP3.LUT R106, R110, 0xff, RZ, 0xc0, !PT ;  /* 0x000000ff6e6a7812 */ /* 0x000fe200078ec0ff */
[C---:B---3--:R-:W-:Y:S01]  /*b000*/  HMMA.16816.F32 R92, R4.reuse, R136, R92 ;  /* 0x00000088045c723c */ /* 0x048fe2000000185c */
[----:B------:R-:W-:Y:S01]  /*b010*/  PRMT R107, R108, 0x7632, R107 ;  /* 0x000076326c6b7816 */ /* 0x000fe2000000006b */
[----:B------:R-:W-:Y:S01]  /*b020*/  MUFU.EX2 R190, R190 ;  /* 0x000000be00be7308 */ /* 0x000fe20000000800 */
[----:B------:R-:W-:Y:S02]  /*b030*/  SHF.R.U32.HI R140, RZ, 0x18, R108 ;  /* 0x00000018ff8c7819 */ /* 0x000fe4000001166c */
[----:B------:R-:W-:Y:S02]  /*b040*/  PRMT R142, R142, 0x5410, R109 ;  /* 0x000054108e8e7816 */ /* 0x000fe4000000006d */
[----:B------:R-:W2:Y:S01]  /*b050*/  LDSM.16.MT88.4 R108, [R156+0x2800] ;  /* 0x002800009c6c783b */ /* 0x000ea20000004200 */
[----:B------:R-:W-:Y:S01]  /*b060*/  PRMT R106, R106, 0x5410, R105 ;  /* 0x000054106a6a7816 */ /* 0x000fe20000000069 */
[----:B------:R-:W-:Y:S01]  /*b070*/  FMUL.FTZ R105, R97, R153 ;  /* 0x0000009961697220 */ /* 0x000fe20000410000 */
[----:B------:R-:W-:Y:S01]  /*b080*/  LOP3.LUT R104, R104, 0xff00ff, RZ, 0xc0, !PT ;  /* 0x00ff00ff68687812 */ /* 0x000fe200078ec0ff */
[C---:B------:R-:W-:Y:S01]  /*b090*/  HMMA.16816.F32 R8, R4.reuse, R12, R8 ;  /* 0x0000000c0408723c */ /* 0x040fe20000001808 */
[----:B------:R-:W-:Y:S01]  /*b0a0*/  LOP3.LUT R107, R107, 0xff, RZ, 0xc0, !PT ;  /* 0x000000ff6b6b7812 */ /* 0x000fe200078ec0ff */
[----:B------:R-:W-:Y:S01]  /*b0b0*/  MUFU.EX2 R187, R187 ;  /* 0x000000bb00bb7308 */ /* 0x000fe20000000800 */
[--C-:B------:R-:W-:Y:S01]  /*b0c0*/  HSET2.LE.AND R227, R106, R157.reuse, PT ;  /* 0x0000009d6ae37233 */ /* 0x100fe20003803000 */
[-C--:B------:R-:W-:Y:S01]  /*b0d0*/  FMUL.FTZ R106, R98, R3.reuse ;  /* 0x00000003626a7220 */ /* 0x080fe20000410000 */
[----:B------:R-:W-:Y:S01]  /*b0e0*/  PRMT R140, R107, 0x5410, R140 ;  /* 0x000054106b8c7816 */ /* 0x000fe2000000008c */
[----:B------:R-:W-:Y:S01]  /*b0f0*/  FMUL.FTZ R107, R99, R3 ;  /* 0x00000003636b7220 */ /* 0x000fe20000410000 */
[--C-:B------:R-:W-:Y:S01]  /*b100*/  HSET2.LE.AND R137, R104, R157.reuse, PT ;  /* 0x0000009d68897233 */ /* 0x100fe20003803000 */
[----:B------:R-:W-:Y:S01]  /*b110*/  FMUL.FTZ R104, R96, R153 ;  /* 0x0000009960687220 */ /* 0x000fe20000410000 */
[C---:B------:R-:W-:Y:S01]  /*b120*/  HMMA.16816.F32 R12, R4.reuse, R14, R124 ;  /* 0x0000000e040c723c */ /* 0x040fe2000000187c */
[----:B------:R-:W-:Y:S01]  /*b130*/  F2FP.F16.F32.PACK_AB R136, R174, R183 ;  /* 0x000000b7ae88723e */ /* 0x000fe200000000ff */
[----:B------:R-:W-:Y:S01]  /*b140*/  LDSM.16.MT88.4 R124, [R155+0x800] ;  /* 0x000800009b7c783b */ /* 0x000fe20000004200 */
[--C-:B------:R-:W-:Y:S01]  /*b150*/  HSET2.LE.AND R97, R140, R157.reuse, PT ;  /* 0x0000009d8c617233 */ /* 0x100fe20003803000 */
[----:B------:R-:W-:Y:S01]  /*b160*/  MUFU.EX2 R165, R165 ;  /* 0x000000a500a57308 */ /* 0x000fe20000000800 */
[----:B------:R-:W-:Y:S01]  /*b170*/  LOP3.LUT R99, R136, R137, RZ, 0xc0, !PT ;  /* 0x0000008988637212 */ /* 0x000fe200078ec0ff */
[----:B------:R-:W-:Y:S01]  /*b180*/  FFMA.FTZ R3, R209, R3, R152 ;  /* 0x00000003d1037223 */ /* 0x000fe20000010098 */
[----:B------:R-:W-:Y:S01]  /*b190*/  HSET2.LE.AND R137, R142, R157, PT ;  /* 0x0000009d8e897233 */ /* 0x000fe20003803000 */
[C---:B------:R-:W-:Y:S01]  /*b1a0*/  HMMA.16816.F32 R32, R4.reuse, R120, R32 ;  /* 0x000000780420723c */ /* 0x040fe20000001820 */
[----:B------:R-:W-:Y:S01]  /*b1b0*/  F2FP.F16.F32.PACK_AB R96, R175, R170 ;  /* 0x000000aaaf60723e */ /* 0x000fe200000000ff */
[----:B------:R-:W-:Y:S01]  /*b1c0*/  FADD.FTZ R3, R146, R3 ;  /* 0x0000000392037221 */ /* 0x000fe20000010000 */
[----:B-1----:R-:W-:Y:S01]  /*b1d0*/  F2FP.F16.F32.PACK_AB R136, R185, R182 ;  /* 0x000000b6b988723e */ /* 0x002fe200000000ff */
[----:B------:R-:W-:Y:S01]  /*b1e0*/  MUFU.EX2 R173, R173 ;  /* 0x000000ad00ad7308 */ /* 0x000fe20000000800 */
[----:B------:R-:W-:Y:S01]  /*b1f0*/  LOP3.LUT R98, R184, R227, RZ, 0xc0, !PT ;  /* 0x000000e3b8627212 */ /* 0x000fe200078ec0ff */
[----:B------:R-:W-:Y:S01]  /*b200*/  FFMA.FTZ R184, R141, UR22, -R168 ;  /* 0x000000168db87c23 */ /* 0x000fe200080108a8 */
[----:B------:R-:W-:Y:S01]  /*b210*/  LOP3.LUT R96, R96, R137, RZ, 0xc0, !PT ;  /* 0x0000008960607212 */ /* 0x000fe200078ec0ff */
[C---:B------:R-:W-:Y:S01]  /*b220*/  HMMA.16816.F32 R100, R4.reuse, R122, R100 ;  /* 0x0000007a0464723c */ /* 0x040fe20000001864 */
[----:B------:R-:W-:Y:S01]  /*b230*/  LOP3.LUT R97, R136, R97, RZ, 0xc0, !PT ;  /* 0x0000006188617212 */ /* 0x000fe200078ec0ff */
[----:B------:R-:W-:Y:S01]  /*b240*/  LDSM.16.MT88.4 R120, [R161+0xe800] ;  /* 0x00e80000a178783b */ /* 0x000fe20000004200 */
[----:B------:R-:W-:Y:S01]  /*b250*/  FADD.FTZ R150, R150, R3 ;  /* 0x0000000396967221 */ /* 0x000fe20000010000 */
[----:B------:R-:W-:Y:S01]  /*b260*/  MUFU.EX2 R184, R184 ;  /* 0x000000b800b87308 */ /* 0x000fe20000000800 */
[----:B------:R-:W-:Y:S01]  /*b270*/  FADD.FTZ R170, R170, R147 ;  /* 0x00000093aaaa7221 */ /* 0x000fe20000010000 */
[-C--:B------:R-:W-:Y:S01]  /*b280*/  MOV R3, R144.reuse ;  /* 0x0000009000037202 */ /* 0x080fe20000000f00 */
[----:B------:R-:W-:Y:S01]  /*b290*/  FADD.FTZ R151, R151, R150 ;  /* 0x0000009697977221 */ /* 0x000fe20000010000 */
[C---:B-----5:R-:W-:Y:S01]  /*b2a0*/  HMMA.16816.F32 R36, R4.reuse, R116, R36 ;  /* 0x000000740424723c */ /* 0x060fe20000001824 */
[----:B------:R-:W-:Y:S01]  /*b2b0*/  FADD.FTZ R170, R175, R170 ;  /* 0x000000aaafaa7221 */ /* 0x000fe20000010000 */
[----:B------:R-:W-:Y:S01]  /*b2c0*/  @P5 MOV R3, R144 ;  /* 0x0000009000035202 */ /* 0x000fe20000000f00 */
[----:B------:R-:W-:Y:S01]  /*b2d0*/  FADD.FTZ R182, R182, R151 ;  /* 0x00000097b6b67221 */ /* 0x000fe20000010000 */
[----:B------:R-:W-:Y:S01]  /*b2e0*/  MUFU.EX2 R164, R164 ;  /* 0x000000a400a47308 */ /* 0x000fe20000000800 */
[----:B------:R-:W-:Y:S01]  /*b2f0*/  FADD.FTZ R181, R181, R170 ;  /* 0x000000aab5b57221 */ /* 0x000fe20000010000 */
[----:B------:R-:W-:Y:S01]  /*b300*/  MOV R150, R2 ;  /* 0x0000000200967202 */ /* 0x000fe20000000f00 */
[----:B------:R-:W-:Y:S01]  /*b310*/  FADD.FTZ R182, R185, R182 ;  /* 0x000000b6b9b67221 */ /* 0x000fe20000010000 */
[C---:B------:R-:W-:Y:S01]  /*b320*/  HMMA.16816.F32 R40, R4.reuse, R118, R40 ;  /* 0x000000760428723c */ /* 0x040fe20000001828 */
[----:B------:R-:W-:Y:S01]  /*b330*/  LDSM.16.MT88.4 R116, [R156+0x800] ;  /* 0x000800009c74783b */ /* 0x000fe20000004200 */
[----:B------:R-:W-:Y:S01]  /*b340*/  FADD.FTZ R181, R172, R181 ;  /* 0x000000b5acb57221 */ /* 0x000fe20000010000 */
[----:B------:R-:W-:Y:S01]  /*b350*/  FADD.FTZ R183, R183, R182 ;  /* 0x000000b6b7b77221 */ /* 0x000fe20000010000 */
[----:B------:R-:W-:Y:S03]  /*b360*/  MUFU.EX2 R171, R171 ;  /* 0x000000ab00ab7308 */ /* 0x000fe60000000800 */
[----:B------:R-:W-:Y:S01]  /*b370*/  FADD.FTZ R183, R174, R183 ;  /* 0x000000b7aeb77221 */ /* 0x000fe20000010000 */
[----:B------:R-:W-:Y:S01]  /*b380*/  HMMA.16816.F32 R4, R4, R138, R104 ;  /* 0x0000008a0404723c */ /* 0x000fe20000001868 */
[----:B------:R-:W1:Y:S03]  /*b390*/  LDSM.16.MT88.4 R104, [R155+0x2800] ;  /* 0x002800009b68783b */ /* 0x000e660000004200 */
[----:B------:R-:W-:Y:S01]  /*b3a0*/  MUFU.EX2 R162, R162 ;  /* 0x000000a200a27308 */ /* 0x000fe20000000800 */
[----:B------:R-:W-:Y:S03]  /*b3b0*/  LDSM.16.MT88.4 R136, [R161+0xd000] ;  /* 0x00d00000a188783b */ /* 0x000fe60000004200 */
[C---:B--2---:R-:W-:Y:S04]  /*b3c0*/  HMMA.16816.F32 R52, R96.reuse, R108, R52 ;  /* 0x0000006c6034723c */ /* 0x044fe80000001834 */
[----:B------:R-:W-:Y:S04]  /*b3d0*/  MUFU.EX2 R159, R159 ;  /* 0x0000009f009f7308 */ /* 0x000fe80000000800 */
[C---:B------:R-:W-:Y:S01]  /*b3e0*/  HMMA.16816.F32 R56, R96.reuse, R110, R56 ;  /* 0x0000006e6038723c */ /* 0x040fe20000001838 */
[----:B------:R-:W2:Y:S07]  /*b3f0*/  LDSM.16.MT88.4 R108, [R158+0x10800] ;  /* 0x010800009e6c783b */ /* 0x000eae0000004200 */
[----:B------:R-:W-:Y:S01]  /*b400*/  HMMA.16816.F32 R44, R96, R112, R44 ;  /* 0x00000070602c723c */ /* 0x000fe2000000182c */
[----:B------:R-:W-:-:S05]  /*b410*/  LOP3.LUT R112, R225, UR17, R215, 0x96, !PT ;  /* 0x00000011e1707c12 */ /* 0x000fca000f8e96d7 */
[----:B------:R-:W-:Y:S02]  /*b420*/  IMAD.WIDE.U32 R112, R112, -0x326172a9, RZ ;  /* 0xcd9e8d5770707825 */ /* 0x000fe400078e00ff */
[----:B------:R-:W-:Y:S03]  /*b430*/  HMMA.16816.F32 R48, R96, R114, R48 ;  /* 0x000000726030723c */ /* 0x000fe60000001830 */
[----:B------:R-:W-:Y:S02]  /*b440*/  LOP3.LUT R224, R218, UR11, R113, 0x96, !PT ;  /* 0x0000000bdae07c12 */ /* 0x000fe4000f8e9671 */
[----:B------:R-:W-:-:S03]  /*b450*/  LOP3.LUT R112, R112, UR10, R211, 0x96, !PT ;  /* 0x0000000a70707c12 */ /* 0x000fc6000f8e96d3 */
[----:B------:R-:W-:Y:S01]  /*b460*/  IMAD.WIDE.U32 R224, R224, -0x2daee0ad, RZ ;  /* 0xd2511f53e0e07825 */ /* 0x000fe200078e00ff */
[----:B-1----:R-:W-:Y:S03]  /*b470*/  HMMA.16816.F32 R60, R96, R104, R60 ;  /* 0x00000068603c723c */ /* 0x002fe6000000183c */
[----:B------:R-:W-:Y:S01]  /*b480*/  IMAD.WIDE.U32 R112, R112, -0x2daee0ad, RZ ;  /* 0xd2511f5370707825 */ /* 0x000fe200078e00ff */
[----:B------:R-:W-:-:S04]  /*b490*/  LOP3.LUT R114, R212, UR21, R225, 0x96, !PT ;  /* 0x00000015d4727c12 */ /* 0x000fc8000f8e96e1 */
[----:B------:R-:W-:Y:S01]  /*b4a0*/  HMMA.16816.F32 R64, R96, R106, R64 ;  /* 0x0000006a6040723c */ /* 0x000fe20000001840 */
[----:B------:R-:W1:Y:S01]  /*b4b0*/  LDSM.16.MT88.4 R104, [R156+0x4800] ;  /* 0x004800009c68783b */ /* 0x000e620000004200 */
[----:B------:R-:W-:Y:S01]  /*b4c0*/  LOP3.LUT R224, R224, UR20, R113, 0x96, !PT ;  /* 0x00000014e0e07c12 */ /* 0x000fe2000f8e9671 */
[----:B------:R-:W-:-:S04]  /*b4d0*/  IMAD.WIDE.U32 R114, R114, -0x326172a9, RZ ;  /* 0xcd9e8d5772727825 */ /* 0x000fc800078e00ff */
[----:B------:R-:W-:Y:S01]  /*b4e0*/  IMAD.WIDE.U32 R224, R224, -0x326172a9, RZ ;  /* 0xcd9e8d57e0e07825 */ /* 0x000fe200078e00ff */
[----:B------:R-:W-:Y:S01]  /*b4f0*/  LOP3.LUT R113, R210, UR9, R115, 0x96, !PT ;  /* 0x00000009d2717c12 */ /* 0x000fe2000f8e9673 */
[C---:B--2---:R-:W-:Y:S03]  /*b500*/  HMMA.16816.F32 R76, R96.reuse, R108, R76 ;  /* 0x0000006c604c723c */ /* 0x044fe6000000184c */
[----:B------:R-:W-:Y:S01]  /*b510*/  LOP3.LUT R192, R114, UR7, R225, 0x96, !PT ;  /* 0x0000000772c07c12 */ /* 0x000fe2000f8e96e1 */
[----:B------:R-:W-:Y:S01]  /*b520*/  IMAD.WIDE.U32 R108, R113, -0x2daee0ad, RZ ;  /* 0xd2511f53716c7825 */ /* 0x000fe200078e00ff */
[----:B------:R2:W3:Y:S03]  /*b530*/  MUFU.EX2 R225, R143 ;  /* 0x0000008f00e17308 */ /* 0x0004e60000000800 */
[----:B------:R-:W-:Y:S01]  /*b540*/  IMAD.WIDE.U32 R192, R192, -0x2daee0ad, RZ ;  /* 0xd2511f53c0c07825 */ /* 0x000fe200078e00ff */
[----:B------:R-:W-:Y:S01]  /*b550*/  LOP3.LUT R220, R112, UR19, R109, 0x96, !PT ;  /* 0x0000001370dc7c12 */ /* 0x000fe2000f8e966d */
[----:B------:R-:W-:Y:S03]  /*b560*/  HMMA.16816.F32 R80, R96, R110, R80 ;  /* 0x0000006e6050723c */ /* 0x000fe60000001850 */
[----:B------:R-:W-:Y:S01]  /*b570*/  LOP3.LUT R113, R108, UR18, R193, 0x96, !PT ;  /* 0x000000126c717c12 */ /* 0x000fe2000f8e96c1 */
[----:B------:R-:W-:Y:S01]  /*b580*/  FFMA.FTZ R193, R221, UR22, -R168 ;  /* 0x00000016ddc17c23 */ /* 0x000fe200080108a8 */
[----:B------:R-:W-:-:S04]  /*b590*/  IMAD.WIDE.U32 R220, R220, -0x326172a9, RZ ;  /* 0xcd9e8d57dcdc7825 */ /* 0x000fc800078e00ff */
[----:B------:R-:W-:Y:S01]  /*b5a0*/  FFMA.FTZ R168, R169, UR22, -R160 ;  /* 0x00000016a9a87c23 */ /* 0x000fe200080108a0 */
[C---:B------:R-:W-:Y:S01]  /*b5b0*/  HMMA.16816.F32 R36, R96.reuse, R120, R36 ;  /* 0x000000786024723c */ /* 0x040fe20000001824 */
[----:B------:R-:W-:Y:S01]  /*b5c0*/  IMAD.WIDE.U32 R112, R113, -0x326172a9, RZ ;  /* 0xcd9e8d5771707825 */ /* 0x000fe200078e00ff */
[----:B------:R-:W4:Y:S01]  /*b5d0*/  MUFU.EX2 R193, R193 ;  /* 0x000000c100c17308 */ /* 0x000f220000000800 */
[----:B--2---:R-:W2:Y:S01]  /*b5e0*/  LDSM.16.MT88.4 R140, [R155+0x4800] ;  /* 0x004800009b8c783b */ /* 0x004ea20000004200 */
[C---:B---3--:R-:W-:Y:S01]  /*b5f0*/  F2FP.F16.F32.PACK_AB R194, R225.reuse, R184 ;  /* 0x000000b8e1c2723e */ /* 0x048fe200000000ff */
[----:B------:R-:W-:Y:S01]  /*b600*/  FADD.FTZ R184, R184, R181 ;  /* 0x000000b5b8b87221 */ /* 0x000fe20000010000 */
[----:B------:R-:W-:Y:S02]  /*b610*/  MOV R108, R112 ;  /* 0x00000070006c7202 */ /* 0x000fe40000000f00 */
[C---:B------:R-:W-:Y:S01]  /*b620*/  HMMA.16816.F32 R40, R96.reuse, R122, R40 ;  /* 0x0000007a6028723c */ /* 0x040fe20000001828 */
[----:B------:R-:W-:Y:S01]  /*b630*/  PRMT R110, R112, 0x7773, RZ ;  /* 0x00007773706e7816 */ /* 0x000fe200000000ff */
[----:B------:R-:W-:Y:S01]  /*b640*/  LDSM.16.MT88.4 R120, [R155+0x1000] ;  /* 0x001000009b78783b */ /* 0x000fe20000004200 */
[----:B------:R-:W-:Y:S01]  /*b650*/  LOP3.LUT R109, R108, 0xff, RZ, 0xc0, !PT ;  /* 0x000000ff6c6d7812 */ /* 0x000fe200078ec0ff */
[----:B------:R-:W-:Y:S01]  /*b660*/  MUFU.EX2 R168, R168 ;  /* 0x000000a800a87308 */ /* 0x000fe20000000800 */
[----:B------:R-:W-:Y:S01]  /*b670*/  LOP3.LUT R108, R220, UR4, R113, 0x96, !PT ;  /* 0x00000004dc6c7c12 */ /* 0x000fe2000f8e9671 */
[----:B------:R-:W-:Y:S01]  /*b680*/  FADD.FTZ R225, R225, R184 ;  /* 0x000000b8e1e17221 */ /* 0x000fe20000010000 */
[----:B------:R-:W-:Y:S01]  /*b690*/  LOP3.LUT R220, R224, UR6, R221, 0x96, !PT ;  /* 0x00000006e0dc7c12 */ /* 0x000fe2000f8e96dd */
[----:B-1----:R-:W-:Y:S01]  /*b6a0*/  HMMA.16816.F32 R84, R96, R104, R84 ;  /* 0x000000686054723c */ /* 0x002fe20000001854 */
[----:B------:R-:W-:-:S02]  /*b6b0*/  PRMT R105, R112, 0x7772, RZ ;  /* 0x0000777270697816 */ /* 0x000fc400000000ff */
[----:B------:R-:W-:Y:S01]  /*b6c0*/  PRMT R104, R112, 0x7771, RZ ;  /* 0x0000777170687816 */ /* 0x000fe200000000ff */
[----:B------:R-:W-:Y:S01]  /*b6d0*/  IMAD.WIDE.U32 R220, R220, -0x2daee0ad, RZ ;  /* 0xd2511f53dcdc7825 */ /* 0x000fe200078e00ff */
[----:B------:R-:W-:Y:S02]  /*b6e0*/  PRMT R105, R105, 0x5410, R110 ;  /* 0x0000541069697816 */ /* 0x000fe4000000006e */
[----:B------:R-:W-:Y:S01]  /*b6f0*/  PRMT R104, R109, 0x5410, R104 ;  /* 0x000054106d687816 */ /* 0x000fe20000000068 */
[----:B------:R-:W-:Y:S01]  /*b700*/  HMMA.16816.F32 R24, R96, R116, R24 ;  /* 0x000000746018723c */ /* 0x000fe20000001818 */
[C---:B------:R-:W-:Y:S02]  /*b710*/  LOP3.LUT R111, R108.reuse, 0xffff, RZ, 0xc0, !PT ;  /* 0x0000ffff6c6f7812 */ /* 0x040fe400078ec0ff */
[----:B------:R-:W-:Y:S02]  /*b720*/  PRMT R112, R108, 0x7632, R112 ;  /* 0x000076326c707816 */ /* 0x000fe40000000070 */
[----:B------:R-:W-:-:S02]  /*b730*/  SHF.R.U32.HI R109, RZ, 0x18, R108 ;  /* 0x00000018ff6d7819 */ /* 0x000fc4000001166c */
[----:B------:R-:W-:Y:S01]  /*b740*/  SHF.R.U32.HI R111, RZ, 0x8, R111 ;  /* 0x00000008ff6f7819 */ /* 0x000fe2000001166f */
[C---:B------:R-:W-:Y:S01]  /*b750*/  HMMA.16816.F32 R28, R96.reuse, R118, R28 ;  /* 0x00000076601c723c */ /* 0x040fe2000000181c */
[----:B------:R-:W1:Y:S01]  /*b760*/  LDSM.16.MT88.4 R116, [R161+0x10800] ;  /* 0x01080000a174783b */ /* 0x000e620000004200 */
[----:B------:R-:W-:Y:S02]  /*b770*/  LOP3.LUT R112, R112, 0xff, RZ, 0xc0, !PT ;  /* 0x000000ff70707812 */ /* 0x000fe400078ec0ff */
[C---:B----4-:R-:W-:Y:S01]  /*b780*/  F2FP.F16.F32.PACK_AB R114, R193.reuse, R186 ;  /* 0x000000bac172723e */ /* 0x050fe200000000ff */
[----:B------:R-:W-:Y:S01]  /*b790*/  FADD.FTZ R186, R186, R225 ;  /* 0x000000e1baba7221 */ /* 0x000fe20000010000 */
[----:B------:R-:W-:Y:S02]  /*b7a0*/  F2FP.F16.F32.PACK_AB R110, R188, R191 ;  /* 0x000000bfbc6e723e */ /* 0x000fe400000000ff */
[----:B------:R-:W-:Y:S01]  /*b7b0*/  HMMA.16816.F32 R88, R96, R106, R88 ;  /* 0x0000006a6058723c */ /* 0x000fe20000001858 */
[----:B------:R-:W-:Y:S01]  /*b7c0*/  LOP3.LUT R106, R108, 0xff, RZ, 0xc0, !PT ;  /* 0x000000ff6c6a7812 */ /* 0x000fe200078ec0ff */
[----:B------:R-:W-:Y:S01]  /*b7d0*/  FADD.FTZ R186, R193, R186 ;  /* 0x000000bac1ba7221 */ /* 0x000fe20000010000 */
[----:B------:R-:W-:-:S02]  /*b7e0*/  LOP3.LUT R108, R105, 0xff00ff, RZ, 0xc0, !PT ;  /* 0x00ff00ff696c7812 */ /* 0x000fc400078ec0ff */
[--C-:B------:R-:W-:Y:S02]  /*b7f0*/  HSET2.LE.AND R105, R104, R157.reuse, PT ;  /* 0x0000009d68697233 */ /* 0x100fe40003803000 */
[----:B------:R-:W-:Y:S01]  /*b800*/  PRMT R104, R112, 0x5410, R109 ;  /* 0x0000541070687816 */ /* 0x000fe2000000006d */
[C---:B------:R-:W-:Y:S01]  /*b810*/  HMMA.16816.F32 R32, R96.reuse, R124, R32 ;  /* 0x0000007c6020723c */ /* 0x040fe20000001820 */
[--C-:B------:R-:W-:Y:S02]  /*b820*/  HSET2.LE.AND R107, R108, R157.reuse, PT ;  /* 0x0000009d6c6b7233 */ /* 0x100fe40003803000 */
[----:B------:R-:W-:Y:S02]  /*b830*/  PRMT R108, R106, 0x5410, R111 ;  /* 0x000054106a6c7816 */ /* 0x000fe4000000006f */
[----:B------:R-:W-:Y:S02]  /*b840*/  LOP3.LUT R106, R114, R105, RZ, 0xc0, !PT ;  /* 0x00000069726a7212 */ /* 0x000fe400078ec0ff */
[----:B------:R-:W3:Y:S01]  /*b850*/  LDSM.16.MT88.4 R112, [R156+0x3000] ;  /* 0x003000009c70783b */ /* 0x000ee20000004200 */
[----:B------:R-:W-:Y:S01]  /*b860*/  HMMA.16816.F32 R100, R96, R126, R100 ;  /* 0x0000007e6064723c */ /* 0x000fe20000001864 */
[----:B------:R-:W-:-:S02]  /*b870*/  HSET2.LE.AND R105, R104, R157, PT ;  /* 0x0000009d68697233 */ /* 0x000fc40003803000 */
[----:B------:R-:W-:Y:S01]  /*b880*/  LOP3.LUT R107, R110, R107, RZ, 0xc0, !PT ;  /* 0x0000006b6e6b7212 */ /* 0x000fe200078ec0ff */
[----:B------:R-:W-:Y:S04]  /*b890*/  LDSM.16.MT88.4 R124, [R161+0xf000] ;  /* 0x00f00000a17c783b */ /* 0x000fe80000004200 */
[C---:B------:R-:W-:Y:S08]  /*b8a0*/  HMMA.16816.F32 R16, R96.reuse, R128, R16 ;  /* 0x000000806010723c */ /* 0x040ff00000001810 */
[C---:B------:R-:W-:Y:S01]  /*b8b0*/  HMMA.16816.F32 R20, R96.reuse, R130, R20 ;  /* 0x000000826014723c */ /* 0x040fe20000001814 */
[----:B------:R-:W4:Y:S07]  /*b8c0*/  LDSM.16.MT88.4 R128, [R156+0x1000] ;  /* 0x001000009c80783b */ /* 0x000f2e0000004200 */
[----:B--2---:R-:W-:Y:S01]  /*b8d0*/  HMMA.16816.F32 R92, R96, R140, R92 ;  /* 0x0000008c605c723c */ /* 0x004fe2000000185c */
[----:B------:R-:W-:-:S02]  /*b8e0*/  HSET2.LE.AND R141, R108, R157, PT ;  /* 0x0000009d6c8d7233 */ /* 0x000fc40003803000 */
[C---:B------:R-:W-:Y:S01]  /*b8f0*/  F2FP.F16.F32.PACK_AB R140, R187.reuse, R190 ;  /* 0x000000bebb8c723e */ /* 0x040fe200000000ff */
[----:B------:R-:W-:Y:S01]  /*b900*/  LDSM.16.MT88.4 R108, [R155+0x3000] ;  /* 0x003000009b6c783b */ /* 0x000fe20000004200 */
[----:B------:R-:W-:Y:S01]  /*b910*/  FADD.FTZ R190, R190, R183 ;  /* 0x000000b7bebe7221 */ /* 0x000fe20000010000 */
[----:B------:R-:W-:Y:S02]  /*b920*/  LOP3.LUT R104, R194, R141, RZ, 0xc0, !PT ;  /* 0x0000008dc2687212 */ /* 0x000fe400078ec0ff */
[----:B------:R-:W-:Y:S01]  /*b930*/  LOP3.LUT R105, R140, R105, RZ, 0xc0, !PT ;  /* 0x000000698c697212 */ /* 0x000fe200078ec0ff */
[----:B-1----:R-:W-:Y:S01]  /*b940*/  HMMA.16816.F32 R68, R96, R116, R68 ;  /* 0x000000746044723c */ /* 0x002fe20000001844 */
[----:B------:R-:W-:-:S04]  /*b950*/  FADD.FTZ R190, R187, R190 ;  /* 0x000000bebbbe7221 */ /* 0x000fc80000010000 */
[----:B------:R-:W-:-:S03]  /*b960*/  FADD.FTZ R191, R191, R190 ;  /* 0x000000bebfbf7221 */ /* 0x000fc60000010000 */
[----:B------:R-:W-:Y:S01]  /*b970*/  HMMA.16816.F32 R32, R104, R120, R32 ;  /* 0x000000786820723c */ /* 0x000fe20000001820 */
[----:B------:R-:W-:-:S07]  /*b980*/  FADD.FTZ R191, R188, R191 ;  /* 0x000000bfbcbf7221 */ /* 0x000fce0000010000 */
[----:B------:R-:W-:Y:S01]  /*b990*/  HMMA.16816.F32 R100, R104, R122, R100 ;  /* 0x0000007a6864723c */ /* 0x000fe20000001864 */
[----:B------:R-:W1:Y:S07]  /*b9a0*/  LDSM.16.MT88.4 R120, [R158+0x11000] ;  /* 0x011000009e78783b */ /* 0x000e6e0000004200 */
[C---:B------:R-:W-:Y:S01]  /*b9b0*/  HMMA.16816.F32 R72, R96.reuse, R118, R72 ;  /* 0x000000766048723c */ /* 0x040fe20000001848 */
[----:B------:R-:W2:Y:S07]  /*b9c0*/  LDSM.16.MT88.4 R116, [R158+0xf000] ;  /* 0x00f000009e74783b */ /* 0x000eae0000004200 */
[C---:B------:R-:W-:Y:S08]  /*b9d0*/  HMMA.16816.F32 R8, R96.reuse, R132, R8 ;  /* 0x000000846008723c */ /* 0x040ff00000001808 */
[C---:B------:R-:W-:Y:S01]  /*b9e0*/  HMMA.16816.F32 R12, R96.reuse, R134, R12 ;  /* 0x00000086600c723c */ /* 0x040fe2000000180c */
[----:B------:R-:W-:Y:S07]  /*b9f0*/  LDSM.16.MT88.4 R132, [R158+0xd000] ;  /* 0x00d000009e84783b */ /* 0x000fee0000004200 */
[----:B------:R-:W-:Y:S01]  /*ba00*/  HMMA.16816.F32 R4, R96, R142, R4 ;  /* 0x0000008e6004723c */ /* 0x000fe20000001804 */
[----:B------:R-:W5:Y:S04]  /*ba10*/  LDSM.16.MT88.4 R96, [R161+0x11000] ;  /* 0x01100000a160783b */ /* 0x000f680000004200 */
[----:B------:R-:W-:Y:S03]  /*ba20*/  LDSM.16.MT88.4 R140, [R161+0xf800] ;  /* 0x00f80000a18c783b */ /* 0x000fe60000004200 */
        /* <DEDUP_REMOVED lines=15> */
[----:B-----5:R-:W-:Y:S01]  /*bb20*/  HMMA.16816.F32 R72, R104, R98, R72 ;  /* 0x000000626848723c */ /* 0x020fe20000001848 */
[----:B------:R-:W-:Y:S01]  /*bb30*/  LOP3.LUT R99, R192, UR13, R221, 0x96, !PT ;  /* 0x0000000dc0637c12 */ /* 0x000fe2000f8e96dd */
[----:B------:R-:W-:Y:S01]  /*bb40*/  FFMA.FTZ R192, R163, UR22, -R160 ;  /* 0x00000016a3c07c23 */ /* 0x000fe200080108a0 */
[----:B------:R-:W-:-:S05]  /*bb50*/  PRMT R98, R220, 0x7773, RZ ;  /* 0x00007773dc627816 */ /* 0x000fca00000000ff */
[----:B------:R-:W5:Y:S01]  /*bb60*/  MUFU.EX2 R192, R192 ;  /* 0x000000c000c07308 */ /* 0x000f620000000800 */
[----:B------:R-:W-:Y:S01]  /*bb70*/  HMMA.16816.F32 R60, R104, R108, R60 ;  /* 0x0000006c683c723c */ /* 0x000fe2000000183c */
[----:B------:R-:W-:Y:S02]  /*bb80*/  MOV R108, R220 ;  /* 0x000000dc006c7202 */ /* 0x000fe40000000f00 */
[----:B------:R-:W-:-:S05]  /*bb90*/  LOP3.LUT R109, R99, 0xff, RZ, 0xc0, !PT ;  /* 0x000000ff636d7812 */ /* 0x000fca00078ec0ff */
[----:B------:R-:W-:Y:S01]  /*bba0*/  HMMA.16816.F32 R68, R104, R96, R68 ;  /* 0x000000606844723c */ /* 0x000fe20000001844 */
[C---:B------:R-:W-:Y:S02]  /*bbb0*/  PRMT R97, R220.reuse, 0x7772, RZ ;  /* 0x00007772dc617816 */ /* 0x040fe400000000ff */
[----:B------:R-:W-:Y:S02]  /*bbc0*/  PRMT R96, R220, 0x7771, RZ ;  /* 0x00007771dc607816 */ /* 0x000fe400000000ff */
[----:B------:R-:W-:-:S03]  /*bbd0*/  PRMT R97, R97, 0x5410, R98 ;  /* 0x0000541061617816 */ /* 0x000fc60000000062 */
[C---:B------:R-:W-:Y:S01]  /*bbe0*/  HMMA.16816.F32 R64, R104.reuse, R110, R64 ;  /* 0x0000006e6840723c */ /* 0x040fe20000001840 */
[----:B------:R-:W-:Y:S02]  /*bbf0*/  PRMT R110, R99, 0x7632, R110 ;  /* 0x00007632636e7816 */ /* 0x000fe4000000006e */
[----:B------:R-:W-:Y:S02]  /*bc00*/  LOP3.LUT R111, R108, 0xff, RZ, 0xc0, !PT ;  /* 0x000000ff6c6f7812 */ /* 0x000fe400078ec0ff */
[----:B------:R-:W-:Y:S02]  /*bc10*/  LOP3.LUT R110, R110, 0xff, RZ, 0xc0, !PT ;  /* 0x000000ff6e6e7812 */ /* 0x000fe400078ec0ff */
[----:B------:R-:W-:Y:S01]  /*bc20*/  PRMT R96, R111, 0x5410, R96 ;  /* 0x000054106f607816 */ /* 0x000fe20000000060 */
[----:B---3--:R-:W-:Y:S01]  /*bc30*/  HMMA.16816.F32 R84, R104, R112, R84 ;  /* 0x000000706854723c */ /* 0x008fe20000001854 */
[----:B------:R-:W-:Y:S02]  /*bc40*/  LOP3.LUT R112, R99, 0xffff, RZ, 0xc0, !PT ;  /* 0x0000ffff63707812 */ /* 0x000fe400078ec0ff */
[----:B------:R-:W-:-:S02]  /*bc50*/  SHF.R.U32.HI R99, RZ, 0x18, R99 ;  /* 0x00000018ff637819 */ /* 0x000fc40000011663 */
[----:B------:R-:W-:Y:S02]  /*bc60*/  SHF.R.U32.HI R108, RZ, 0x8, R112 ;  /* 0x00000008ff6c7819 */ /* 0x000fe40000011670 */
[----:B------:R-:W-:Y:S01]  /*bc70*/  PRMT R98, R110, 0x5410, R99 ;  /* 0x000054106e627816 */ /* 0x000fe20000000063 */
[C---:B------:R-:W-:Y:S01]  /*bc80*/  HMMA.16816.F32 R8, R104.reuse, R136, R8 ;  /* 0x000000886808723c */ /* 0x040fe20000001808 */
[----:B------:R-:W-:Y:S02]  /*bc90*/  PRMT R108, R109, 0x5410, R108 ;  /* 0x000054106d6c7816 */ /* 0x000fe4000000006c */
[--C-:B------:R-:W-:Y:S02]  /*bca0*/  HSET2.LE.AND R110, R96, R157.reuse, PT ;  /* 0x0000009d606e7233 */ /* 0x100fe40003803000 */
[----:B-----5:R-:W-:Y:S02]  /*bcb0*/  F2FP.F16.F32.PACK_AB R99, R192, R165 ;  /* 0x000000a5c063723e */ /* 0x020fe400000000ff */
[----:B------:R-:W-:Y:S01]  /*bcc0*/  HSET2.LE.AND R108, R108, R157, PT ;  /* 0x0000009d6c6c7233 */ /* 0x000fe20003803000 */
[----:B------:R-:W-:Y:S01]  /*bcd0*/  HMMA.16816.F32 R12, R104, R138, R12 ;  /* 0x0000008a680c723c */ /* 0x000fe2000000180c */
[----:B------:R-:W-:Y:S01]  /*bce0*/  F2FP.F16.F32.PACK_AB R109, R162, R171 ;  /* 0x000000aba26d723e */ /* 0x000fe200000000ff */
[----:B------:R-:W-:Y:S01]  /*bcf0*/  LDSM.16.MT88.4 R136, [R158+0xf800] ;  /* 0x00f800009e88783b */ /* 0x000fe20000004200 */
[----:B------:R-:W-:Y:S01]  /*bd00*/  F2FP.F16.F32.PACK_AB R111, R164, R173 ;  /* 0x000000ada46f723e */ /* 0x000fe200000000ff */
[----:B------:R-:W-:-:S04]  /*bd10*/  FADD.FTZ R173, R173, R186 ;  /* 0x000000baadad7221 */ /* 0x000fc80000010000 */
[----:B------:R-:W-:Y:S01]  /*bd20*/  HMMA.16816.F32 R16, R104, R132, R16 ;  /* 0x000000846810723c */ /* 0x000fe20000001810 */
[----:B------:R-:W-:-:S04]  /*bd30*/  FADD.FTZ R164, R164, R173 ;  /* 0x000000ada4a47221 */ /* 0x000fc80000010000 */
[----:B------:R-:W-:-:S03]  /*bd40*/  FADD.FTZ R171, R171, R164 ;  /* 0x000000a4abab7221 */ /* 0x000fc60000010000 */
[C---:B----4-:R-:W-:Y:S01]  /*bd50*/  HMMA.16816.F32 R92, R104.reuse, R128, R92 ;  /* 0x00000080685c723c */ /* 0x050fe2000000185c */
[----:B------:R-:W-:Y:S01]  /*bd60*/  LOP3.LUT R128, R97, 0xff00ff, RZ, 0xc0, !PT ;  /* 0x00ff00ff61807812 */ /* 0x000fe200078ec0ff */
[----:B------:R-:W-:Y:S01]  /*bd70*/  FADD.FTZ R217, R162, R171 ;  /* 0x000000aba2d97221 */ /* 0x000fe20000010000 */
[--C-:B------:R-:W-:Y:S02]  /*bd80*/  HSET2.LE.AND R97, R98, R157.reuse, PT ;  /* 0x0000009d62617233 */ /* 0x100fe40003803000 */
[----:B------:R-:W-:Y:S02]  /*bd90*/  LOP3.LUT R98, R109, R110, RZ, 0xc0, !PT ;  /* 0x0000006e6d627212 */ /* 0x000fe400078ec0ff */
[----:B------:R-:W-:Y:S01]  /*bda0*/  HSET2.LE.AND R96, R128, R157, PT ;  /* 0x0000009d80607233 */ /* 0x000fe20003803000 */
[----:B------:R-:W-:Y:S01]  /*bdb0*/  HMMA.16816.F32 R88, R104, R114, R88 ;  /* 0x000000726858723c */ /* 0x000fe20000001858 */
[----:B------:R-:W-:Y:S01]  /*bdc0*/  F2FP.F16.F32.PACK_AB R128, R159, R168 ;  /* 0x000000a89f80723e */ /* 0x000fe200000000ff */
[----:B------:R-:W3:Y:S01]  /*bdd0*/  LDSM.16.MT88.4 R112, [R158+0x11800] ;  /* 0x011800009e70783b */ /* 0x000ee20000004200 */
[----:B------:R-:W-:Y:S01]  /*bde0*/  FADD.FTZ R168, R168, R191 ;  /* 0x000000bfa8a87221 */ /* 0x000fe20000010000 */
[----:B------:R-:W-:-:S02]  /*bdf0*/  LOP3.LUT R99, R99, R96, RZ, 0xc0, !PT ;  /* 0x0000006063637212 */ /* 0x000fc400078ec0ff */
[----:B------:R-:W-:Y:S01]  /*be00*/  LOP3.LUT R96, R111, R108, RZ, 0xc0, !PT ;  /* 0x0000006c6f607212 */ /* 0x000fe200078ec0ff */
[----:B------:R-:W-:Y:S01]  /*be10*/  FADD.FTZ R168, R159, R168 ;  /* 0x000000a89fa87221 */ /* 0x000fe20000010000 */
[----:B------:R-:W-:Y:S01]  /*be20*/  LOP3.LUT R97, R128, R97, RZ, 0xc0, !PT ;  /* 0x0000006180617212 */ /* 0x000fe200078ec0ff */
[----:B------:R-:W-:Y:S01]  /*be30*/  HMMA.16816.F32 R4, R104, R130, R4 ;  /* 0x000000826804723c */ /* 0x000fe20000001804 */
[----:B------:R-:W4:Y:S01]  /*be40*/  LDSM.16.MT88.4 R108, [R156+0x1800] ;  /* 0x001800009c6c783b */ /* 0x000f220000004200 */
[----:B------:R-:W-:-:S04]  /*be50*/  FADD.FTZ R165, R165, R168 ;  /* 0x000000a8a5a57221 */ /* 0x000fc80000010000 */
[----:B------:R-:W-:Y:S02]  /*be60*/  FADD.FTZ R209, R192, R165 ;  /* 0x000000a5c0d17221 */ /* 0x000fe40000010000 */
[----:B------:R-:W-:Y:S01]  /*be70*/  HMMA.16816.F32 R20, R104, R134, R20 ;  /* 0x000000866814723c */ /* 0x000fe20000001814 */
[----:B------:R-:W5:Y:S04]  /*be80*/  LDSM.16.MT88.4 R104, [R156+0x5800] ;  /* 0x005800009c68783b */ /* 0x000f680000004200 */
[----:B------:R-:W5:Y:S03]  /*be90*/  LDSM.16.MT88.4 R132, [R156+0x3800] ;  /* 0x003800009c84783b */ /* 0x000f660000004200 */
[C---:B------:R-:W-:Y:S01]  /*bea0*/  HMMA.16816.F32 R128, R96.reuse, R124, R8 ;  /* 0x0000007c6080723c */ /* 0x040fe20000001808 */
[----:B------:R-:W5:Y:S07]  /*beb0*/  LDSM.16.MT88.4 R8, [R155+0x1800] ;  /* 0x001800009b08783b */ /* 0x000f6e0000004200 */
[C---:B-1----:R-:W-:Y:S08]  /*bec0*/  HMMA.16816.F32 R68, R96.reuse, R120, R68 ;  /* 0x000000786044723c */ /* 0x042ff00000001844 */
[C---:B------:R-:W-:Y:S08]  /*bed0*/  HMMA.16816.F32 R72, R96.reuse, R122, R72 ;  /* 0x0000007a6048723c */ /* 0x040ff00000001848 */
[C---:B------:R-:W-:Y:S01]  /*bee0*/  HMMA.16816.F32 R124, R96.reuse, R126, R12 ;  /* 0x0000007e607c723c */ /* 0x040fe2000000180c */
[----:B------:R-:W1:Y:S07]  /*bef0*/  LDSM.16.MT88.4 R12, [R155+0x3800] ;  /* 0x003800009b0c783b */ /* 0x000e6e0000004200 */
[C---:B--2---:R-:W-:Y:S01]  /*bf00*/  HMMA.16816.F32 R120, R96.reuse, R116, R16 ;  /* 0x000000746078723c */ /* 0x044fe20000001810 */
[----:B------:R-:W2:Y:S07]  /*bf10*/  LDSM.16.MT88.4 R16, [R155+0x5800] ;  /* 0x005800009b10783b */ /* 0x000eae0000004200 */
[C---:B---3--:R-:W-:Y:S08]  /*bf20*/  HMMA.16816.F32 R76, R96.reuse, R112, R76 ;  /* 0x00000070604c723c */ /* 0x048ff0000000184c */
[C---:B------:R-:W-:Y:S08]  /*bf30*/  HMMA.16816.F32 R80, R96.reuse, R114, R80 ;  /* 0x000000726050723c */ /* 0x040ff00000001850 */
[C---:B----4-:R-:W-:Y:S08]  /*bf40*/  HMMA.16816.F32 R112, R96.reuse, R108, R24 ;  /* 0x0000006c6070723c */ /* 0x050ff00000001818 */
        /* <DEDUP_REMOVED lines=9> */
[----:B------:R-:W-:-:S02]  /*bfe0*/  MOV R132, R145 ;  /* 0x0000009100847202 */ /* 0x000fc40000000f00 */
[----:B------:R-:W-:-:S05]  /*bff0*/  @P5 MOV R132, R145 ;  /* 0x0000009100845202 */ /* 0x000fca0000000f00 */
        /* <DEDUP_REMOVED lines=8> */
[----:B------:R-:W-:-:S15]  /*c080*/  @P5 BRA `(.L_x_1459) ;  /* 0x0000000000045947 */ /* 0x000fde0003800000 */
.L_x_1454:
[----:B------:R-:W-:-:S07]  /*c090*/  IADD3 R208, PT, PT, R150, -0x1, RZ ;  /* 0xffffffff96d07810 */ /* 0x000fce0007ffe0ff */
.L_x_1459:
        /* <DEDUP_REMOVED lines=12> */
[----:B------:R-:W1:Y:S01]  /*c160*/  LDCU UR23, c[0x0][0x504] ;  /* 0x0000a080ff1777ac */ /* 0x000e620008000800 */
        /* <DEDUP_REMOVED lines=11> */
.L_x_1463:
[----:B------:R-:W1:Y:S01]  /*c220*/  LDC.64 R132, c[0x0][0x3b8] ;  /* 0x0000ee00ff847b82 */ /* 0x000e620000000a00 */
[----:B------:R-:W-:Y:S04]  /*c230*/  VIADD R140, R208, 0xffffffff ;  /* 0xffffffffd08c7836 */ /* 0x000fe80000000000 */
[----:B-1----:R-:W-:Y:S01]  /*c240*/  IMAD.WIDE.U32 R142, R140, R132, RZ ;  /* 0x000000848c8e7225 */ /* 0x002fe200078e00ff */
        /* <DEDUP_REMOVED lines=12> */
[--C-:B------:R-:W-:Y:S01]  /*c310*/  IMAD.X R135, R135, 0x1, R136.reuse, P4 ;  /* 0x0000000187877824 */ /* 0x100fe200020e0688 */
[----:B------:R-:W-:Y:S02]  /*c320*/  LOP3.LUT R140, R140, 0x1e00, R197, 0xf8, !PT ;  /* 0x00001e008c8c7812 */ /* 0x000fe400078ef8c5 */
[CC--:B------:R-:W-:Y:S02]  /*c330*/  LEA R142, P4, R137.reuse, R204.reuse, 0x1 ;  /* 0x000000cc898e7211 */ /* 0x0c0fe400078808ff */
        /* <DEDUP_REMOVED lines=68> */
.L_x_1461:
        /* <DEDUP_REMOVED lines=8> */
[C---:B------:R-:W-:Y:S02]  /*c800*/  LEA R220, P1, R160.reuse, R202, 0x7 ;  /* 0x000000caa0dc7211 */ /* 0x040fe400078238ff */
[C---:B------:R-:W-:Y:S02]  /*c810*/  LOP3.LUT R196, R177.reuse, 0x40, RZ, 0xfc, !PT ;  /* 0x00000040b1c47812 */ /* 0x040fe400078efcff */
[--C-:B------:R-:W-:Y:S02]  /*c820*/  LEA.HI.X R221, R160, R201, R161.reuse, 0x7, P1 ;  /* 0x000000c9a0dd7211 */ /* 0x100fe400008f3ca1 */
[----:B------:R-:W-:Y:S02]  /*c830*/  ISETP.GE.AND P1, PT, R196, UR24, PT ;  /* 0x00000018c4007c0c */ /* 0x000fe4000bf26270 */
[CC--:B------:R-:W-:Y:S02]  /*c840*/  LEA R164, P0, R160.reuse, R193.reuse, 0x6 ;  /* 0x000000c1a0a47211 */ /* 0x0c0fe400078030ff */
[----:B------:R-:W-:Y:S02]  /*c850*/  LOP3.LUT R195, R177, 0x80, RZ, 0xfc, !PT ;  /* 0x00000080b1c37812 */ /* 0x000fe400078efcff */
[----:B------:R-:W-:Y:S02]  /*c860*/  LEA.HI.X R161, R160, R194, R161, 0x6, P0 ;  /* 0x000000c2a0a17211 */ /* 0x000fe400000f34a1 */
[----:B------:R-:W-:Y:S01]  /*c870*/  ISETP.GE.AND P0, PT, R195, UR24, PT ;  /* 0x00000018c3007c0c */ /* 0x000fe2000bf06270 */
[----:B------:R-:W-:Y:S01]  /*c880*/  @!PT LDS RZ, [RZ] ;  /* 0x00000000fffff984 */ /* 0x000fe20000000800 */
[----:B------:R-:W-:Y:S01]  /*c890*/  @!PT LDS RZ, [RZ] ;  /* 0x00000000fffff984 */ /* 0x000fe20000000800 */
[----:B------:R-:W-:Y:S01]  /*c8a0*/  @!PT LDS RZ, [RZ] ;  /* 0x00000000fffff984 */ /* 0x000fe20000000800 */
[----:B------:R-:W-:Y:S01]  /*c8b0*/  @!P3 LDGSTS.E.BYPASS.LTC128B.128 [R207+0xc000], desc[UR14][R220.64] ;  /* 0x0c000000dccfbfae */ /* 0x000fe2000b981a0e */
[CC--:B------:R-:W-:Y:S02]  /*c8c0*/  LEA R170, P5, R164.reuse, R202.reuse, 0x1 ;  /* 0x000000caa4aa7211 */ /* 0x0c0fe400078a08ff */
[C---:B------:R-:W-:Y:S01]  /*c8d0*/  IADD3 R163, P4, PT, R164.reuse, R193, RZ ;  /* 0x000000c1a4a37210 */ /* 0x040fe20007f9e0ff */
[----:B------:R-:W-:Y:S01]  /*c8e0*/  @P3 STS.128 [R207+0xc000], RZ ;  /* 0x00c000ffcf003388 */ /* 0x000fe20000000c00 */
[----:B------:R-:W-:Y:S02]  /*c8f0*/  ISETP.GE.AND P3, PT, R177, UR24, PT ;  /* 0x00000018b1007c0c */ /* 0x000fe4000bf66270 */
[-C--:B------:R-:W-:Y:S01]  /*c900*/  LEA.HI.X R171, R164, R201.reuse, R161, 0x1, P5 ;  /* 0x000000c9a4ab7211 */ /* 0x080fe200028f0ca1 */
[----:B------:R-:W-:Y:S01]  /*c910*/  @!PT LDS RZ, [RZ] ;  /* 0x00000000fffff984 */ /* 0x000fe20000000800 */
[----:B------:R-:W-:Y:S01]  /*c920*/  @!PT LDS RZ, [RZ] ;  /* 0x00000000fffff984 */ /* 0x000fe20000000800 */
[----:B------:R-:W-:Y:S01]  /*c930*/  @!PT LDS RZ, [RZ] ;  /* 0x00000000fffff984 */ /* 0x000fe20000000800 */
[----:B------:R-:W-:Y:S01]  /*c940*/  @!P1 LDGSTS.E.BYPASS.LTC128B.128 [R207+0xe000], desc[UR14][R220.64+0x80] ;  /* 0x0e000080dccf9fae */ /* 0x000fe2000b981a0e */
[----:B------:R-:W-:Y:S01]  /*c950*/  IMAD.X R166, R161, 0x1, R194, P4 ;  /* 0x00000001a1a67824 */ /* 0x000fe200020e06c2 */
[C---:B------:R-:W-:Y:S02]  /*c960*/  LEA R162, P4, R163.reuse, R202, 0x1 ;  /* 0x000000caa3a27211 */ /* 0x040fe400078808ff */
[----:B------:R-:W-:Y:S01]  /*c970*/  @P1 STS.128 [R207+0xe000], RZ ;  /* 0x00e000ffcf001388 */ /* 0x000fe20000000c00 */
[C---:B------:R-:W-:Y:S02]  /*c980*/  LEA R165, P2, R190.reuse, R164, 0x5 ;  /* 0x000000a4bea57211 */ /* 0x040fe400078428ff */
[----:B------:R-:W-:Y:S01]  /*c990*/  LEA.HI.X R163, R163, R201, R166, 0x1, P4 ;  /* 0x000000c9a3a37211 */ /* 0x000fe200020f0ca6 */
[----:B------:R-:W-:Y:S01]  /*c9a0*/  @!PT LDS RZ, [RZ] ;  /* 0x00000000fffff984 */ /* 0x000fe20000000800 */
[----:B------:R-:W-:Y:S01]  /*c9b0*/  @!PT LDS RZ, [RZ] ;  /* 0x00000000fffff984 */ /* 0x000fe20000000800 */
[----:B------:R-:W-:Y:S01]  /*c9c0*/  @!PT LDS RZ, [RZ] ;  /* 0x00000000fffff984 */ /* 0x000fe20000000800 */
[----:B------:R-:W-:Y:S01]  /*c9d0*/  @!P0 LDGSTS.E.BYPASS.LTC128B.128 [R207+0x10000], desc[UR14][R220.64+0x100] ;  /* 0x10000100dccf8fae */ /* 0x000fe2000b981a0e */
[----:B------:R-:W-:Y:S02]  /*c9e0*/  LEA.HI.X R168, R190, R161, R191, 0x5, P2 ;  /* 0x000000a1bea87211 */ /* 0x000fe400010f2cbf */
[C---:B------:R-:W-:Y:S01]  /*c9f0*/  LEA R160, P2, R165.reuse, R202, 0x1 ;  /* 0x000000caa5a07211 */ /* 0x040fe200078408ff */
[----:B------:R-:W-:Y:S01]  /*ca00*/  @P0 STS.128 [R207+0x10000], RZ ;  /* 0x010000ffcf000388 */ /* 0x000fe20000000c00 */
[----:B------:R-:W-:Y:S02]  /*ca10*/  LOP3.LUT R132, R180, 0x8, RZ, 0xc0, !PT ;  /* 0x00000008b4847812 */ /* 0x000fe400078ec0ff */
[----:B------:R-:W-:Y:S01]  /*ca20*/  LEA.HI.X R161, R165, R201, R168, 0x1, P2 ;  /* 0x000000c9a5a17211 */ /* 0x000fe200010f0ca8 */
[----:B------:R-:W-:Y:S01]  /*ca30*/  @!PT LDS RZ, [RZ] ;  /* 0x00000000fffff984 */ /* 0x000fe20000000800 */
[----:B------:R-:W-:Y:S01]  /*ca40*/  @!PT LDS RZ, [RZ] ;  /* 0x00000000fffff984 */ /* 0x000fe20000000800 */
[----:B------:R-:W-:Y:S01]  /*ca50*/  @!PT LDS RZ, [RZ] ;  /* 0x00000000fffff984 */ /* 0x000fe20000000800 */
[----:B------:R-:W-:Y:S01]  /*ca60*/  @!P3 LDGSTS.E.BYPASS.LTC128B.128 [R207+0xc800], desc[UR14][R170.64] ;  /* 0x0c800000aacfbfae */ /* 0x000fe2000b981a0e */
[--C-:B------:R-:W-:Y:S02]  /*ca70*/  LOP3.LUT R3, R177, 0x1c0, R174.reuse, 0xf8, !PT ;  /* 0x000001c0b1037812 */ /* 0x100fe400078ef8ae */
[----:B------:R-:W-:Y:S01]  /*ca80*/  LOP3.LUT R134, R179, 0x200, R174, 0xf8, !PT ;  /* 0x00000200b3867812 */ /* 0x000fe200078ef8ae */
[----:B------:R-:W-:Y:S01]  /*ca90*/  @P3 STS.128 [R207+0xc800], RZ ;  /* 0x00c800ffcf003388 */ /* 0x000fe20000000c00 */
[C---:B------:R-:W-:Y:S02]  /*caa0*/  LOP3.LUT R181, R3.reuse, R132, RZ, 0x3c, !PT ;  /* 0x0000008403b57212 */ /* 0x040fe400078e3cff */
[----:B------:R-:W-:Y:S01]  /*cab0*/  LOP3.LUT R132, R3, 0x8, R178, 0x78, !PT ;  /* 0x0000000803847812 */ /* 0x000fe200078e78b2 */
[----:B------:R-:W-:Y:S01]  /*cac0*/  @!PT LDS RZ, [RZ] ;  /* 0x00000000fffff984 */ /* 0x000fe20000000800 */
[----:B------:R-:W-:Y:S01]  /*cad0*/  @!PT LDS RZ, [RZ] ;  /* 0x00000000fffff984 */ /* 0x000fe20000000800 */
[----:B------:R-:W-:Y:S01]  /*cae0*/  @!PT LDS RZ, [RZ] ;  /* 0x00000000fffff984 */ /* 0x000fe20000000800 */
[----:B------:R-:W-:Y:S01]  /*caf0*/  @!P1 LDGSTS.E.BYPASS.LTC128B.128 [R207+0xe800], desc[UR14][R170.64+0x80] ;  /* 0x0e800080aacf9fae */ /* 0x000fe2000b981a0e */
[----:B------:R-:W-:Y:S02]  /*cb00*/  LOP3.LUT R189, R134, R181, RZ, 0xfc, !PT ;  /* 0x000000b586bd7212 */ /* 0x000fe400078efcff */
[----:B------:R-:W-:Y:S01]  /*cb10*/  LOP3.LUT P2, RZ, R178, 0x4, RZ, 0xc0, !PT ;  /* 0x00000004b2ff7812 */ /* 0x000fe2000784c0ff */
[----:B------:R-:W-:Y:S01]  /*cb20*/  @P1 STS.128 [R207+0xe800], RZ ;  /* 0x00e800ffcf001388 */ /* 0x000fe20000000c00 */
[----:B------:R-:W-:Y:S01]  /*cb30*/  IMAD R187, R132, 0x2, R173 ;  /* 0x0000000284bb7824 */ /* 0x000fe200078e02ad */
[----:B------:R-:W-:Y:S02]  /*cb40*/  LEA R189, R189, UR5, 0x1 ;  /* 0x00000005bdbd7c11 */ /* 0x000fe4000f8e08ff */
[----:B------:R-:W-:Y:S01]  /*cb50*/  @!PT LDS RZ, [RZ] ;  /* 0x00000000fffff984 */ /* 0x000fe20000000800 */
[----:B------:R-:W-:Y:S01]  /*cb60*/  @!PT LDS RZ, [RZ] ;  /* 0x00000000fffff984 */ /* 0x000fe20000000800 */
[----:B------:R-:W-:Y:S01]  /*cb70*/  @!PT LDS RZ, [RZ] ;  /* 0x00000000fffff984 */ /* 0x000fe20000000800 */
[----:B------:R-:W-:Y:S01]  /*cb80*/  @!P0 LDGSTS.E.BYPASS.LTC128B.128 [R207+0x10800], desc[UR14][R170.64+0x100] ;  /* 0x10800100aacf8fae */ /* 0x000fe2000b981a0e */
[----:B------:R-:W-:Y:S01]  /*cb90*/  VIADD R183, R187, UR5 ;  /* 0x00000005bbb77c36 */ /* 0x000fe20008000000 */
[----:B------:R-:W-:Y:S01]  /*cba0*/  ISETP.GT.AND P4, PT, R208, R205, PT ;  /* 0x000000cdd000720c */ /* 0x000fe20003f84270 */
[--C-:B------:R-:W-:Y:S01]  /*cbb0*/  IMAD.IADD R186, R172, 0x1, R189.reuse ;  /* 0x00000001acba7824 */ /* 0x100fe200078e02bd */
[----:B------:R-:W-:Y:S01]  /*cbc0*/  @P0 STS.128 [R207+0x10800], RZ ;  /* 0x010800ffcf000388 */ /* 0x000fe20000000c00 */
[----:B------:R-:W-:Y:S03]  /*cbd0*/  IMAD.IADD R184, R183, 0x1, R172 ;  /* 0x00000001b7b87824 */ /* 0x000fe600078e02ac */
        /* <DEDUP_REMOVED lines=37> */
[----:B------:R-:W5:Y:S04]  /*ce30*/  LDSM.16.M88.4 R156, [R184+0x6000] ;  /* 0x00600000b89c783b */ /* 0x000f680000000200 */
[----:B-1----:R-:W-:Y:S04]  /*ce40*/  LDSM.16.M88.4 R160, [R187+UR5+0x9800] ;  /* 0x00980005bba0783b */ /* 0x002fe80008000200 */
[----:B------:R-:W-:Y:S04]  /*ce50*/  LDSM.16.M88.4 R164, [R186+0x2000] ;  /* 0x00200000baa4783b */ /* 0x000fe80000000200 */
[----:B------:R-:W-:Y:S01]  /*ce60*/  LDSM.16.M88.4 R168, [R184+0x8000] ;  /* 0x00800000b8a8783b */ /* 0x000fe20000000200 */
[C---:B--2---:R-:W-:Y:S08]  /*ce70*/  HMMA.16816.F32 R4, R132.reuse, R136, RZ ;  /* 0x000000888404723c */ /* 0x044ff000000018ff */
[C---:B------:R-:W-:Y:S01]  /*ce80*/  HMMA.16816.F32 R8, R132.reuse, R138, RZ ;  /* 0x0000008a8408723c */ /* 0x040fe200000018ff */
[----:B------:R-:W1:Y:S07]  /*ce90*/  LDSM.16.M88.4 R136, [R184+0x6800] ;  /* 0x00680000b888783b */ /* 0x000e6e0000000200 */
[C---:B---3--:R-:W-:Y:S08]  /*cea0*/  HMMA.16816.F32 R12, R132.reuse, R140, RZ ;  /* 0x0000008c840c723c */ /* 0x048ff000000018ff */
[C---:B------:R-:W-:Y:S01]  /*ceb0*/  HMMA.16816.F32 R16, R132.reuse, R142, RZ ;  /* 0x0000008e8410723c */ /* 0x040fe200000018ff */
[----:B------:R-:W2:Y:S07]  /*cec0*/  LDSM.16.M88.4 R140, [R184+0x7000] ;  /* 0x00700000b88c783b */ /* 0x000eae0000000200 */
        /* <DEDUP_REMOVED lines=8> */
[C---:B-----5:R-:W-:Y:S08]  /*cf50*/  HMMA.16816.F32 R28, R132.reuse, R148, RZ ;  /* 0x00000094841c723c */ /* 0x060ff000000018ff */
[----:B------:R-:W-:Y:S01]  /*cf60*/  HMMA.16816.F32 R32, R132, R150, RZ ;  /* 0x000000968420723c */ /* 0x000fe200000018ff */
[----:B------:R-:W3:Y:S04]  /*cf70*/  LDSM.16.M88.4 R132, [R184+0x7800] ;  /* 0x00780000b884783b */ /* 0x000ee80000000200 */
[----:B------:R-:W4:Y:S03]  /*cf80*/  LDSM.16.M88.4 R148, [R183+0x6000] ;  /* 0x00600000b794783b */ /* 0x000f260000000200 */
        /* <DEDUP_REMOVED lines=11> */
[----:B------:R-:W-:Y:S04]  /*d040*/  LDSM.16.M88.4 R132, [R182] ;  /* 0x00000000b684783b */ /* 0x000fe80000000200 */
[----:B------:R-:W3:Y:S03]  /*d050*/  LDSM.16.M88.4 R152, [R3+0x6000] ;  /* 0x006000000398783b */ /* 0x000ee60000000200 */
        /* <DEDUP_REMOVED lines=11> */
[----:B------:R-:W-:Y:S04]  /*d110*/  LDSM.16.M88.4 R140, [R189+0x2000] ;  /* 0x00200000bd8c783b */ /* 0x000fe80000000200 */
[----:B------:R-:W2:Y:S03]  /*d120*/  LDSM.16.M88.4 R144, [R187+UR5+0x8000] ;  /* 0x00800005bb90783b */ /* 0x000ea60008000200 */
        /* <DEDUP_REMOVED lines=37> */
[----:B------:R-:W3:Y:S04]  /*d380*/  LDSM.16.M88.4 R136, [R3+0x9000] ;  /* 0x009000000388783b */ /* 0x000ee80000000200 */
[----:B------:R-:W-:Y:S03]  /*d390*/  LDSM.16.M88.4 R164, [R187+UR5+0xa000] ;  /* 0x00a00005bba4783b */ /* 0x000fe60008000200 */
        /* <DEDUP_REMOVED lines=11> */
[----:B------:R-:W1:Y:S04]  /*d450*/  LDSM.16.M88.4 R132, [R187+UR5+0xb000] ;  /* 0x00b00005bb84783b */ /* 0x000e680008000200 */
[----:B------:R-:W1:Y:S03]  /*d460*/  LDSM.16.M88.4 R140, [R187+UR5+0xb800] ;  /* 0x00b80005bb8c783b */ /* 0x000e660008000200 */
        /* <DEDUP_REMOVED lines=11> */
[----:B------:R-:W2:Y:S04]  /*d520*/  LDSM.16.M88.4 R144, [R184+0xb000] ;  /* 0x00b00000b890783b */ /* 0x000ea80000000200 */
[----:B------:R-:W-:Y:S03]  /*d530*/  LDSM.16.M88.4 R156, [R182+0x4000] ;  /* 0x00400000b69c783b */ /* 0x000fe60000000200 */
        /* <DEDUP_REMOVED lines=11> */
[----:B------:R-:W1:Y:S04]  /*d5f0*/  LDSM.16.M88.4 R140, [R183+0xa000] ;  /* 0x00a00000b78c783b */ /* 0x000e680000000200 */
[----:B------:R-:W5:Y:S03]  /*d600*/  LDSM.16.M88.4 R148, [R183+0xa800] ;  /* 0x00a80000b794783b */ /* 0x000f660000000200 */
        /* <DEDUP_REMOVED lines=24> */
[C---:B------:R-:W-:Y:S05]  /*d790*/  HMMA.16816.F32 R4, R156.reuse, R164, R4 ;  /* 0x000000a49c04723c */ /* 0x040fea0000001804 */
[--C-:B------:R-:W-:Y:S03]  /*d7a0*/  IADD3 R164, PT, PT, R188, -UR12, -R161.reuse ;  /* 0x8000000cbca47c10 */ /* 0x100fe6000fffe8a1 */
[C---:B------:R-:W-:Y:S03]  /*d7b0*/  HMMA.16816.F32 R8, R156.reuse, R166, R8 ;  /* 0x000000a69c08723c */ /* 0x040fe60000001808 */
[----:B------:R-:W-:Y:S05]  /*d7c0*/  IMAD.SHL.U32 R166, R178, 0x2, RZ ;  /* 0x00000002b2a67824 */ /* 0x000fea00078e00ff */
[C---:B------:R-:W-:Y:S03]  /*d7d0*/  HMMA.16816.F32 R12, R156.reuse, R168, R12 ;  /* 0x000000a89c0c723c */ /* 0x040fe6000000180c */
[----:B------:R-:W-:Y:S02]  /*d7e0*/  LOP3.LUT R167, R166, 0x6, RZ, 0xc0, !PT ;  /* 0x00000006a6a77812 */ /* 0x000fe400078ec0ff */
[----:B------:R-:W-:Y:S03]  /*d7f0*/  IADD3 R168, PT, PT, R200, -UR12, -R161 ;  /* 0x8000000cc8a87c10 */ /* 0x000fe6000fffe8a1 */
        /* <DEDUP_REMOVED lines=10> */
[-C--:B------:R-:W-:Y:S01]  /*d8a0*/  ISETP.GT.AND P6, PT, R168, R163.reuse, PT ;  /* 0x000000a3a800720c */ /* 0x080fe20003fc4270 */
[----:B------:R-:W-:Y:S01]  /*d8b0*/  VIADD R165, R161, UR12 ;  /* 0x0000000ca1a57c36 */ /* 0x000fe20008000000 */
[----:B------:R-:W-:Y:S01]  /*d8c0*/  ISETP.GT.AND P5, PT, R164, R163, PT ;  /* 0x000000a3a400720c */ /* 0x000fe20003fa4270 */
[C---:B-1----:R-:W-:Y:S03]  /*d8d0*/  HMMA.16816.F32 R28, R156.reuse, R140, R28 ;  /* 0x0000008c9c1c723c */ /* 0x042fe6000000181c */
[----:B------:R-:W-:Y:S05]  /*d8e0*/  I2FP.F32.S32 R169, R169 ;  /* 0x000000a900a97245 */ /* 0x000fea0000201400 */
[----:B------:R-:W-:Y:S01]  /*d8f0*/  HMMA.16816.F32 R32, R156, R142, R32 ;  /* 0x0000008e9c20723c */ /* 0x000fe20000001820 */
[----:B------:R-:W-:Y:S08]  /*d900*/  @!UPT UIADD3 URZ, UPT, UPT, URZ, URZ, URZ ;  /* 0x000000fffffff290 */ /* 0x000ff0000fffe0ff */
[----:B------:R-:W-:Y:S11]  /*d910*/  @P4 BRA `(.L_x_1463) ;  /* 0xffffffe800404947 */ /* 0x000ff6000383ffff */
.L_x_1462:
[--C-:B-1----:R-:W-:Y:S01]  /*d920*/  IADD3 R136, PT, PT, R200, 0x37, -R165.reuse ;  /* 0x00000037c8887810 */ /* 0x102fe20007ffe8a5 */
[----:B------:R-:W-:Y:S01]  /*d930*/  FFMA.FTZ R4, R169, -UR25, R4 ;  /* 0x80000019a9047c23 */ /* 0x000fe20008010004 */
[----:B------:R-:W-:Y:S01]  /*d940*/  IABS R133, R162 ;  /* 0x000000a200857213 */ /* 0x000fe20000000000 */
[----:B------:R-:W-:Y:S01]  /*d950*/  VIADD R139, R160, 0x8 ;  /* 0x00000008a08b7836 */ /* 0x000fe20000000000 */
[--C-:B------:R-:W-:Y:S01]  /*d960*/  IADD3 R134, PT, PT, R188, 0x37, -R165.reuse ;  /* 0x00000037bc867810 */ /* 0x100fe20007ffe8a5 */
[----:B------:R-:W-:Y:S01]  /*d970*/  VIADD R135, R160, 0x9 ;  /* 0x00000009a0877836 */ /* 0x000fe20000000000 */
[----:B------:R-:W-:Y:S01]  /*d980*/  IABS R136, R136 ;  /* 0x0000008800887213 */ /* 0x000fe20000000000 */
[----:B------:R-:W-:Y:S01]  /*d990*/  IMAD.SHL.U32 R159, R208, 0x2, RZ ;  /* 0x00000002d09f7824 */ /* 0x000fe200078e00ff */
[----:B------:R-:W-:Y:S01]  /*d9a0*/  I2FP.F32.S32 R133, R133 ;  /* 0x0000008500857245 */ /* 0x000fe20000201400 */
[----:B------:R-:W-:Y:S01]  /*d9b0*/  UIADD3 UR11, UPT, UPT, UR16, -0x61c88647, URZ ;  /* 0x9e3779b9100b7890 */ /* 0x000fe2000fffe0ff */
[----:B------:R-:W-:Y:S01]  /*d9c0*/  IABS R134, R134 ;  /* 0x0000008600867213 */ /* 0x000fe20000000000 */
[----:B------:R-:W-:Y:S01]  /*d9d0*/  UIADD3 UR6, UPT, UPT, UR16, 0x3c6ef372, URZ ;  /* 0x3c6ef37210067890 */ /* 0x000fe2000fffe0ff */
[----:B------:R-:W-:Y:S01]  /*d9e0*/  I2FP.F32.S32 R136, R136 ;  /* 0x0000008800887245 */ /* 0x000fe20000201400 */
[----:B------:R-:W-:Y:S01]  /*d9f0*/  FFMA.FTZ R6, R133, -UR25, R6 ;  /* 0x8000001985067c23 */ /* 0x000fe20008010006 */
[----:B------:R-:W-:Y:S01]  /*da00*/  ISETP.GT.AND P1, PT, R168, R160, PT ;  /* 0x000000a0a800720c */ /* 0x000fe20003f24270 */
[----:B------:R-:W-:Y:S01]  /*da10*/  UIADD3 UR22, UPT, UPT, UR17, 0x76cf5d0a, URZ ;  /* 0x76cf5d0a11167890 */ /* 0x000fe2000fffe0ff */
[----:B------:R-:W-:Y:S01]  /*da20*/  IADD3 R132, PT, PT, R200, 0x2f, -R165 ;  /* 0x0000002fc8847810 */ /* 0x000fe20007ffe8a5 */
[----:B------:R-:W-:Y:S01]  /*da30*/  FFMA.FTZ R5, R136, -UR25, R5 ;  /* 0x8000001988057c23 */ /* 0x000fe20008010005 */
[----:B------:R-:W-:Y:S01]  /*da40*/  I2FP.F32.S32 R134, R134 ;  /* 0x0000008600867245 */ /* 0x000fe20000201400 */
[----:B------:R-:W-:Y:S01]  /*da50*/  UIADD3 UR21, UPT, UPT, UR17, 0x32370b8f, URZ ;  /* 0x32370b8f11157890 */ /* 0x000fe2000fffe0ff */
[----:B------:R-:W-:Y:S01]  /*da60*/  FSEL R133, R4, -INF , !P1 ;  /* 0xff80000004857808 */ /* 0x000fe20004800000 */
[----:B------:R-:W-:Y:S01]  /*da70*/  UIADD3 UR9, UPT, UPT, UR16, -0x255992d5, URZ ;  /* 0xdaa66d2b10097890 */ /* 0x000fe2000fffe0ff */
[----:B------:R-:W-:Y:S01]  /*da80*/  IABS R132, R132 ;  /* 0x0000008400847213 */ /* 0x000fe20000000000 */
[----:B------:R-:W-:Y:S01]  /*da90*/  FFMA.FTZ R7, R134, -UR25, R7 ;  /* 0x8000001986077c23 */ /* 0x000fe20008010007 */
[----:B------:R-:W-:Y:S01]  /*daa0*/  ISETP.GT.AND P1, PT, R164, R160, PT ;  /* 0x000000a0a400720c */ /* 0x000fe20003f24270 */
[----:B------:R-:W-:Y:S01]  /*dab0*/  UIADD3 UR13, UPT, UPT, UR16, 0x78dde6e4, URZ ;  /* 0x78dde6e4100d7890 */ /* 0x000fe2000fffe0ff */
[----:B------:R-:W-:Y:S01]  /*dac0*/  IADD3 R137, PT, PT, R188, 0x30, -R165 ;  /* 0x00000030bc897810 */ /* 0x000fe20007ffe8a5 */
[----:B------:R-:W-:Y:S01]  /*dad0*/  UIADD3 UR19, UPT, UPT, UR17, -0x56f99767, URZ ;  /* 0xa906689911137890 */ /* 0x000fe2000fffe0ff */
[----:B------:R-:W-:Y:S01]  /*dae0*/  FSEL R134, R5, -INF , !P6 ;  /* 0xff80000005867808 */ /* 0x000fe20007000000 */
[----:B------:R-:W-:Y:S01]  /*daf0*/  UIADD3 UR20, UPT, UPT, UR17, -0x126145ec, URZ ;  /* 0xed9eba1411147890 */ /* 0x000fe2000fffe0ff */
[----:B------:R-:W-:Y:S01]  /*db00*/  I2FP.F32.S32 R132, R132 ;  /* 0x0000008400847245 */ /* 0x000fe20000201400 */
[----:B------:R-:W-:Y:S01]  /*db10*/  UIADD3 UR7, UPT, UPT, UR16, -0x4ab325aa, URZ ;  /* 0xb54cda5610077890 */ /* 0x000fe2000fffe0ff */
[----:B------:R-:W-:Y:S01]  /*db20*/  FSEL R5, R6, -INF , !P1 ;  /* 0xff80000006057808 */ /* 0x000fe20004800000 */
[----:B------:R-:W-:Y:S01]  /*db30*/  UIADD3 UR18, UPT, UPT, UR17, 0x646e171e, URZ ;  /* 0x646e171e11127890 */ /* 0x000fe2000fffe0ff */
[----:B------:R-:W-:Y:S01]  /*db40*/  IABS R137, R137 ;  /* 0x0000008900897213 */ /* 0x000fe20000000000 */
[----:B------:R-:W-:Y:S01]  /*db50*/  FFMA.FTZ R9, R132, -UR25, R9 ;  /* 0x8000001984097c23 */ /* 0x000fe20008010009 */
[--C-:B------:R-:W-:Y:S01]  /*db60*/  IADD3 R6, PT, PT, R188, 0x2f, -R165.reuse ;  /* 0x0000002fbc067810 */ /* 0x100fe20007ffe8a5 */
[----:B------:R-:W-:Y:S01]  /*db70*/  UIADD3 UR10, UPT, UPT, UR16, 0x1715609d, URZ ;  /* 0x1715609d100a7890 */ /* 0x000fe2000fffe0ff */
[----:B------:R-:W-:Y:S02]  /*db80*/  I2FP.F32.S32 R137, R137 ;  /* 0x0000008900897245 */ /* 0x000fe40000201400 */
[----:B------:R-:W-:Y:S02]  /*db90*/  FSEL R132, R7, -INF , !P5 ;  /* 0xff80000007847808 */ /* 0x000fe40006800000 */
[----:B------:R-:W-:Y:S01]  /*dba0*/  IABS R6, R6 ;  /* 0x0000000600067213 */ /* 0x000fe20000000000 */
[----:B------:R-:W-:Y:S01]  /*dbb0*/  FFMA.FTZ R10, R137, -UR25, R10 ;  /* 0x80000019890a7c23 */ /* 0x000fe2000801000a */
[C-C-:B------:R-:W-:Y:S02]  /*dbc0*/  IADD3 R7, PT, PT, R200.reuse, 0x28, -R165.reuse ;  /* 0x00000028c8077810 */ /* 0x140fe40007ffe8a5 */
[----:B------:R-:W-:Y:S02]  /*dbd0*/  IADD3 R3, PT, PT, R200, 0x30, -R165 ;  /* 0x00000030c8037810 */ /* 0x000fe40007ffe8a5 */
[----:B------:R-:W-:Y:S02]  /*dbe0*/  I2FP.F32.S32 R6, R6 ;  /* 0x0000000600067245 */ /* 0x000fe40000201400 */
[----:B------:R-:W-:Y:S02]  /*dbf0*/  IABS R7, R7 ;  /* 0x0000000700077213 */ /* 0x000fe40000000000 */
[----:B------:R-:W-:Y:S01]  /*dc00*/  ISETP.GT.AND P5, PT, R164, R139, PT ;  /* 0x0000008ba400720c */ /* 0x000fe20003fa4270 */
[----:B------:R-:W-:Y:S01]  /*dc10*/  FFMA.FTZ R11, R6, -UR25, R11 ;  /* 0x80000019060b7c23 */ /* 0x000fe2000801000b */
[----:B------:R-:W-:Y:S02]  /*dc20*/  IABS R3, R3 ;  /* 0x0000000300037213 */ /* 0x000fe40000000000 */
[----:B------:R-:W-:Y:S02]  /*dc30*/  I2FP.F32.S32 R7, R7 ;  /* 0x0000000700077245 */ /* 0x000fe40000201400 */
[----:B------:R-:W-:Y:S02]  /*dc40*/  FSEL R6, R10, -INF , !P5 ;  /* 0xff8000000a067808 */ /* 0x000fe40006800000 */
[----:B------:R-:W-:Y:S01]  /*dc50*/  ISETP.GT.AND P5, PT, R164, R135, PT ;  /* 0x00000087a400720c */ /* 0x000fe20003fa4270 */
[----:B------:R-:W-:Y:S01]  /*dc60*/  FFMA.FTZ R12, R7, -UR25, R12 ;  /* 0x80000019070c7c23 */ /* 0x000fe2000801000c */
[----:B------:R-:W-:Y:S02]  /*dc70*/  I2FP.F32.S32 R3, R3 ;  /* 0x0000000300037245 */ /* 0x000fe40000201400 */
[----:B------:R-:W-:Y:S02]  /*dc80*/  IADD3 R136, PT, PT, R200, 0x27, -R165 ;  /* 0x00000027c8887810 */ /* 0x000fe40007ffe8a5 */
[----:B------:R-:W-:Y:S01]  /*dc90*/  FSEL R7, R11, -INF , !P5 ;  /* 0xff8000000b077808 */ /* 0x000fe20006800000 */
[----:B------:R-:W-:Y:S01]  /*dca0*/  FFMA.FTZ R8, R3, -UR25, R8 ;  /* 0x8000001903087c23 */ /* 0x000fe20008010008 */
[C---:B------:R-:W-:Y:S01]  /*dcb0*/  ISETP.GE.AND P5, PT, R160.reuse, R199, PT ;  /* 0x000000c7a000720c */ /* 0x040fe20003fa6270 */
[----:B------:R-:W-:Y:S01]  /*dcc0*/  VIADD R11, R160, 0x10 ;  /* 0x00000010a00b7836 */ /* 0x000fe20000000000 */
[C---:B------:R-:W-:Y:S02]  /*dcd0*/  ISETP.GT.AND P1, PT, R168.reuse, R135, PT ;  /* 0x00000087a800720c */ /* 0x040fe40003f24270 */
[----:B------:R-:W-:Y:S02]  /*dce0*/  IABS R136, R136 ;  /* 0x0000008800887213 */ /* 0x000fe40000000000 */
[----:B------:R-:W-:Y:S02]  /*dcf0*/  ISETP.GT.AND P6, PT, R168, R139, PT ;  /* 0x0000008ba800720c */ /* 0x000fe40003fc4270 */
[----:B------:R-:W-:Y:S02]  /*dd00*/  FSEL R4, R9, -INF , !P1 ;  /* 0xff80000009047808 */ /* 0x000fe40004800000 */
[----:B------:R-:W-:Y:S02]  /*dd10*/  I2FP.F32.S32 R136, R136 ;  /* 0x0000008800887245 */ /* 0x000fe40000201400 */
[----:B------:R-:W-:Y:S01]  /*dd20*/  FSEL R10, R133, -INF , !P5 ;  /* 0xff800000850a7808 */ /* 0x000fe20006800000 */
[C---:B------:R-:W-:Y:S01]  /*dd30*/  VIADD R133, R160.reuse, 0x11 ;  /* 0x00000011a0857836 */ /* 0x040fe20000000000 */
[----:B------:R-:W-:Y:S01]  /*dd40*/  ISETP.GE.AND P5, PT, R160, R198, PT ;  /* 0x000000c6a000720c */ /* 0x000fe20003fa6270 */
[----:B------:R-:W-:Y:S01]  /*dd50*/  FFMA.FTZ R13, R136, -UR25, R13 ;  /* 0x80000019880d7c23 */ /* 0x000fe2000801000d */
[--C-:B------:R-:W-:Y:S02]  /*dd60*/  IADD3 R9, PT, PT, R188, 0x28, -R165.reuse ;  /* 0x00000028bc097810 */ /* 0x100fe40007ffe8a5 */
[----:B------:R-:W-:Y:S02]  /*dd70*/  FSEL R3, R8, -INF , !P6 ;  /* 0xff80000008037808 */ /* 0x000fe40007000000 */
[--C-:B------:R-:W-:Y:S02]  /*dd80*/  IADD3 R8, PT, PT, R188, 0x27, -R165.reuse ;  /* 0x00000027bc087810 */ /* 0x100fe40007ffe8a5 */
[----:B------:R-:W-:Y:S02]  /*dd90*/  FSEL R5, R5, -INF , !P5 ;  /* 0xff80000005057808 */ /* 0x000fe40006800000 */
[----:B------:R-:W-:Y:S02]  /*dda0*/  IABS R9, R9 ;  /* 0x0000000900097213 */ /* 0x000fe40000000000 */
[----:B------:R-:W-:Y:S02]  /*ddb0*/  ISETP.GT.AND P5, PT, R168, R133, PT ;  /* 0x00000085a800720c */ /* 0x000fe40003fa4270 */
[----:B------:R-:W-:Y:S02]  /*ddc0*/  IABS R8, R8 ;  /* 0x0000000800087213 */ /* 0x000fe40000000000 */
[----:B------:R-:W-:Y:S02]  /*ddd0*/  I2FP.F32.S32 R9, R9 ;  /* 0x0000000900097245 */ /* 0x000fe40000201400 */
[----:B------:R-:W-:Y:S02]  /*dde0*/  FSEL R142, R13, -INF , !P5 ;  /* 0xff8000000d8e7808 */ /* 0x000fe40006800000 */
[----:B------:R-:W-:Y:S01]  /*ddf0*/  ISETP.GE.AND P0, PT, R163, R198, PT ;  /* 0x000000c6a300720c */ /* 0x000fe20003f06270 */
[----:B------:R-:W-:Y:S01]  /*de00*/  FFMA.FTZ R14, R9, -UR25, R14 ;  /* 0x80000019090e7c23 */ /* 0x000fe2000801000e */
[----:B------:R-:W-:Y:S02]  /*de10*/  I2FP.F32.S32 R8, R8 ;  /* 0x0000000800087245 */ /* 0x000fe40000201400 */
[----:B------:R-:W-:Y:S02]  /*de20*/  IADD3 R13, PT, PT, R188, 0x20, -R165 ;  /* 0x00000020bc0d7810 */ /* 0x000fe40007ffe8a5 */
[----:B------:R-:W-:Y:S01]  /*de30*/  ISETP.GE.AND P4, PT, R163, R199, PT ;  /* 0x000000c7a300720c */ /* 0x000fe20003f86270 */
[----:B------:R-:W-:Y:S01]  /*de40*/  FFMA.FTZ R15, R8, -UR25, R15 ;  /* 0x80000019080f7c23 */ /* 0x000fe2000801000f */
[----:B------:R-:W-:Y:S02]  /*de50*/  FSEL R9, R132, -INF , !P0 ;  /* 0xff80000084097808 */ /* 0x000fe40004000000 */
[----:B------:R-:W-:Y:S02]  /*de60*/  IABS R13, R13 ;  /* 0x0000000d000d7213 */ /* 0x000fe40000000000 */
[--C-:B------:R-:W-:Y:S02]  /*de70*/  IADD3 R132, PT, PT, R200, 0x1f, -R165.reuse ;  /* 0x0000001fc8847810 */ /* 0x100fe40007ffe8a5 */
[----:B------:R-:W-:Y:S02]  /*de80*/  FSEL R8, R134, -INF , !P4 ;  /* 0xff80000086087808 */ /* 0x000fe40006000000 */
[-C--:B------:R-:W-:Y:S02]  /*de90*/  ISETP.GT.AND P4, PT, R168, R11.reuse, PT ;  /* 0x0000000ba800720c */ /* 0x080fe40003f84270 */
[----:B------:R-:W-:Y:S02]  /*dea0*/  ISETP.GT.AND P0, PT, R164, R11, PT ;  /* 0x0000000ba400720c */ /* 0x000fe40003f04270 */
[----:B------:R-:W-:Y:S02]  /*deb0*/  I2FP.F32.S32 R13, R13 ;  /* 0x0000000d000d7245 */ /* 0x000fe40000201400 */
[----:B------:R-:W-:Y:S02]  /*dec0*/  ISETP.GE.AND P6, PT, R139, R199, PT ;  /* 0x000000c78b00720c */ /* 0x000fe40003fc6270 */
[----:B------:R-:W-:Y:S01]  /*ded0*/  IABS R132, R132 ;  /* 0x0000008400847213 */ /* 0x000fe20000000000 */
[----:B------:R-:W-:Y:S01]  /*dee0*/  FFMA.FTZ R18, R13, -UR25, R18 ;  /* 0x800000190d127c23 */ /* 0x000fe20008010012 */
[----:B------:R-:W-:Y:S01]  /*def0*/  FSEL R140, R12, -INF , !P4 ;  /* 0xff8000000c8c7808 */ /* 0x000fe20006000000 */
[----:B------:R-:W-:Y:S01]  /*df00*/  VIADD R13, R160, 0x18 ;  /* 0x00000018a00d7836 */ /* 0x000fe20000000000 */
[----:B------:R-:W-:Y:S02]  /*df10*/  ISETP.GT.AND P4, PT, R164, R133, PT ;  /* 0x00000085a400720c */ /* 0x000fe40003f84270 */
[----:B------:R-:W-:Y:S02]  /*df20*/  FSEL R143, R14, -INF , !P0 ;  /* 0xff8000000e8f7808 */ /* 0x000fe40004000000 */
[-C--:B------:R-:W-:Y:S02]  /*df30*/  ISETP.GE.AND P5, PT, R135, R199.reuse, PT ;  /* 0x000000c78700720c */ /* 0x080fe40003fa6270 */
[----:B------:R-:W-:Y:S01]  /*df40*/  FSEL R12, R3, -INF , !P6 ;  /* 0xff800000030c7808 */ /* 0x000fe20007000000 */
[----:B------:R-:W-:Y:S01]  /*df50*/  VIADD R3, R160, 0x19 ;  /* 0x00000019a0037836 */ /* 0x000fe20000000000 */
[----:B------:R-:W-:Y:S02]  /*df60*/  ISETP.GE.AND P0, PT, R135, R198, PT ;  /* 0x000000c68700720c */ /* 0x000fe40003f06270 */
[--C-:B------:R-:W-:Y:S02]  /*df70*/  IADD3 R14, PT, PT, R188, 0x1f, -R165.reuse ;  /* 0x0000001fbc0e7810 */ /* 0x100fe40007ffe8a5 */
[----:B------:R-:W-:Y:S02]  /*df80*/  I2FP.F32.S32 R132, R132 ;  /* 0x0000008400847245 */ /* 0x000fe40000201400 */
[-C--:B------:R-:W-:Y:S02]  /*df90*/  ISETP.GE.AND P1, PT, R139, R198.reuse, PT ;  /* 0x000000c68b00720c */ /* 0x080fe40003f26270 */
[----:B------:R-:W-:Y:S01]  /*dfa0*/  IADD3 R135, PT, PT, R200, 0x20, -R165 ;  /* 0x00000020c8877810 */ /* 0x000fe20007ffe8a5 */
[----:B------:R-:W-:Y:S01]  /*dfb0*/  FFMA.FTZ R17, R132, -UR25, R17 ;  /* 0x8000001984117c23 */ /* 0x000fe20008010011 */
[----:B------:R-:W-:Y:S02]  /*dfc0*/  FSEL R15, R15, -INF , !P4 ;  /* 0xff8000000f0f7808 */ /* 0x000fe40006000000 */
[C---:B------:R-:W-:Y:S02]  /*dfd0*/  ISETP.GE.AND P4, PT, R11.reuse, R199, PT ;  /* 0x000000c70b00720c */ /* 0x040fe40003f86270 */
[----:B------:R-:W-:Y:S02]  /*dfe0*/  ISETP.GE.AND P6, PT, R11, R198, PT ;  /* 0x000000c60b00720c */ /* 0x000fe40003fc6270 */
[----:B------:R-:W-:Y:S02]  /*dff0*/  IABS R14, R14 ;  /* 0x0000000e000e7213 */ /* 0x000fe40000000000 */
[----:B------:R-:W-:Y:S02]  /*e000*/  FSEL R11, R6, -INF , !P1 ;  /* 0xff800000060b7808 */ /* 0x000fe40004800000 */
[----:B------:R-:W-:Y:S02]  /*e010*/  FSEL R7, R7, -INF , !P0 ;  /* 0xff80000007077808 */ /* 0x000fe40004000000 */
[----:B------:R-:W-:Y:S02]  /*e020*/  IABS R135, R135 ;  /* 0x0000008700877213 */ /* 0x000fe40000000000 */
[----:B------:R-:W-:Y:S02]  /*e030*/  ISETP.GT.AND P0, PT, R164, R13, PT ;  /* 0x0000000da400720c */ /* 0x000fe40003f04270 */
[----:B------:R-:W-:Y:S02]  /*e040*/  ISETP.GT.AND P1, PT, R168, R3, PT ;  /* 0x00000003a800720c */ /* 0x000fe40003f24270 */
[----:B------:R-:W-:Y:S02]  /*e050*/  I2FP.F32.S32 R14, R14 ;  /* 0x0000000e000e7245 */ /* 0x000fe40000201400 */
[----:B------:R-:W-:Y:S02]  /*e060*/  I2FP.F32.S32 R135, R135 ;  /* 0x0000008700877245 */ /* 0x000fe40000201400 */
[----:B------:R-:W-:Y:S01]  /*e070*/  FSEL R18, R18, -INF , !P0 ;  /* 0xff80000012127808 */ /* 0x000fe20004000000 */
[----:B------:R-:W-:Y:S01]  /*e080*/  FFMA.FTZ R19, R14, -UR25, R19 ;  /* 0x800000190e137c23 */ /* 0x000fe20008010013 */
[----:B------:R-:W-:Y:S01]  /*e090*/  FSEL R17, R17, -INF , !P1 ;  /* 0xff80000011117808 */ /* 0x000fe20004800000 */
[----:B------:R-:W-:Y:S01]  /*e0a0*/  FFMA.FTZ R16, R135, -UR25, R16 ;  /* 0x8000001987107c23 */ /* 0x000fe20008010010 */
[C---:B------:R-:W-:Y:S02]  /*e0b0*/  ISETP.GE.AND P1, PT, R133.reuse, R199, PT ;  /* 0x000000c78500720c */ /* 0x040fe40003f26270 */
[----:B------:R-:W-:Y:S02]  /*e0c0*/  ISETP.GE.AND P0, PT, R133, R198, PT ;  /* 0x000000c68500720c */ /* 0x000fe40003f06270 */
[--C-:B------:R-:W-:Y:S02]  /*e0d0*/  IADD3 R133, PT, PT, R188, 0x18, -R165.reuse ;  /* 0x00000018bc857810 */ /* 0x100fe40007ffe8a5 */
[----:B------:R-:W-:Y:S02]  /*e0e0*/  FSEL R14, R4, -INF , !P5 ;  /* 0xff800000040e7808 */ /* 0x000fe40006800000 */
[----:B------:R-:W-:Y:S02]  /*e0f0*/  ISETP.GT.AND P5, PT, R168, R13, PT ;  /* 0x0000000da800720c */ /* 0x000fe40003fa4270 */
[----:B------:R-:W-:Y:S02]  /*e100*/  IABS R133, R133 ;  /* 0x0000008500857213 */ /* 0x000fe40000000000 */
[--C-:B------:R-:W-:Y:S02]  /*e110*/  IADD3 R6, PT, PT, R200, 0x17, -R165.reuse ;  /* 0x00000017c8067810 */ /* 0x100fe40007ffe8a5 */
[----:B------:R-:W-:Y:S02]  /*e120*/  FSEL R16, R16, -INF , !P5 ;  /* 0xff80000010107808 */ /* 0x000fe40006800000 */
[----:B------:R-:W-:Y:S02]  /*e130*/  ISETP.GT.AND P5, PT, R164, R3, PT ;  /* 0x00000003a400720c */ /* 0x000fe40003fa4270 */
[----:B------:R-:W-:Y:S02]  /*e140*/  I2FP.F32.S32 R133, R133 ;  /* 0x0000008500857245 */ /* 0x000fe40000201400 */
[----:B------:R-:W-:Y:S02]  /*e150*/  IABS R6, R6 ;  /* 0x0000000600067213 */ /* 0x000fe40000000000 */
[----:B------:R-:W-:Y:S01]  /*e160*/  FSEL R140, R140, -INF , !P4 ;  /* 0xff8000008c8c7808 */ /* 0x000fe20006000000 */
[----:B------:R-:W-:Y:S01]  /*e170*/  FFMA.FTZ R22, R133, -UR25, R22 ;  /* 0x8000001985167c23 */ /* 0x000fe20008010016 */
[----:B------:R-:W-:Y:S01]  /*e180*/  FSEL R19, R19, -INF , !P5 ;  /* 0xff80000013137808 */ /* 0x000fe20006800000 */
[C---:B------:R-:W-:Y:S01]  /*e190*/  VIADD R133, R160.reuse, 0x20 ;  /* 0x00000020a0857836 */ /* 0x040fe20000000000 */
[C---:B------:R-:W-:Y:S02]  /*e1a0*/  ISETP.GE.AND P5, PT, R13.reuse, R199, PT ;  /* 0x000000c70d00720c */ /* 0x040fe40003fa6270 */
[----:B------:R-:W-:Y:S02]  /*e1b0*/  I2FP.F32.S32 R6, R6 ;  /* 0x0000000600067245 */ /* 0x000fe40000201400 */
[----:B------:R-:W-:Y:S01]  /*e1c0*/  ISETP.GE.AND P4, PT, R13, R198, PT ;  /* 0x000000c60d00720c */ /* 0x000fe20003f86270 */
[----:B------:R-:W-:Y:S01]  /*e1d0*/  VIADD R13, R160, 0x21 ;  /* 0x00000021a00d7836 */ /* 0x000fe20000000000 */
[----:B------:R-:W-:Y:S01]  /*e1e0*/  IADD3 R4, PT, PT, R188, 0x17, -R165 ;  /* 0x00000017bc047810 */ /* 0x000fe20007ffe8a5 */
[----:B------:R-:W-:Y:S01]  /*e1f0*/  FFMA.FTZ R21, R6, -UR25, R21 ;  /* 0x8000001906157c23 */ /* 0x000fe20008010015 */
[----:B------:R-:W-:Y:S02]  /*e200*/  FSEL R143, R143, -INF , !P6 ;  /* 0xff8000008f8f7808 */ /* 0x000fe40007000000 */
[----:B------:R-:W-:Y:S02]  /*e210*/  FSEL R141, R15, -INF , !P0 ;  /* 0xff8000000f8d7808 */ /* 0x000fe40004000000 */
[----:B------:R-:W-:Y:S02]  /*e220*/  IABS R4, R4 ;  /* 0x0000000400047213 */ /* 0x000fe40000000000 */
[----:B------:R-:W-:Y:S02]  /*e230*/  ISETP.GT.AND P6, PT, R168, R13, PT ;  /* 0x0000000da800720c */ /* 0x000fe40003fc4270 */
[----:B------:R-:W-:Y:S02]  /*e240*/  ISETP.GT.AND P0, PT, R164, R133, PT ;  /* 0x00000085a400720c */ /* 0x000fe40003f04270 */
[----:B------:R-:W-:Y:S02]  /*e250*/  I2FP.F32.S32 R4, R4 ;  /* 0x0000000400047245 */ /* 0x000fe40000201400 */
[----:B------:R-:W-:Y:S02]  /*e260*/  FSEL R21, R21, -INF , !P6 ;  /* 0xff80000015157808 */ /* 0x000fe40007000000 */
[----:B------:R-:W-:Y:S01]  /*e270*/  FSEL R22, R22, -INF , !P0 ;  /* 0xff80000016167808 */ /* 0x000fe20004000000 */
[----:B------:R-:W-:Y:S01]  /*e280*/  FFMA.FTZ R23, R4, -UR25, R23 ;  /* 0x8000001904177c23 */ /* 0x000fe20008010017 */
[C---:B------:R-:W-:Y:S02]  /*e290*/  ISETP.GE.AND P0, PT, R3.reuse, R198, PT ;  /* 0x000000c60300720c */ /* 0x040fe40003f06270 */
[----:B------:R-:W-:Y:S02]  /*e2a0*/  ISETP.GE.AND P6, PT, R3, R199, PT ;  /* 0x000000c70300720c */ /* 0x000fe40003fc6270 */
[--C-:B------:R-:W-:Y:S02]  /*e2b0*/  IADD3 R15, PT, PT, R200, 0x10, -R165.reuse ;  /* 0x00000010c80f7810 */ /* 0x100fe40007ffe8a5 */
[C-C-:B------:R-:W-:Y:S02]  /*e2c0*/  IADD3 R3, PT, PT, R188.reuse, 0x10, -R165.reuse ;  /* 0x00000010bc037810 */ /* 0x140fe40007ffe8a5 */
[--C-:B------:R-:W-:Y:S02]  /*e2d0*/  IADD3 R4, PT, PT, R188, 0xf, -R165.reuse ;  /* 0x0000000fbc047810 */ /* 0x100fe40007ffe8a5 */
[----:B------:R-:W-:Y:S02]  /*e2e0*/  IABS R15, R15 ;  /* 0x0000000f000f7213 */ /* 0x000fe40000000000 */
[----:B------:R-:W-:Y:S02]  /*e2f0*/  IABS R3, R3 ;  /* 0x0000000300037213 */ /* 0x000fe40000000000 */
[C-C-:B------:R-:W-:Y:S02]  /*e300*/  IADD3 R135, PT, PT, R200.reuse, 0x18, -R165.reuse ;  /* 0x00000018c8877810 */ /* 0x140fe40007ffe8a5 */
        /* <DEDUP_REMOVED lines=8> */
[----:B------:R-:W-:Y:S01]  /*e390*/  I2FP.F32.S32 R4, R4 ;  /* 0x0000000400047245 */ /* 0x000fe20000201400 */
[C---:B------:R-:W-:Y:S01]  /*e3a0*/  VIADD R15, R160.reuse, 0x28 ;  /* 0x00000028a00f7836 */ /* 0x040fe20000000000 */
[----:B------:R-:W-:Y:S01]  /*e3b0*/  I2FP.F32.S32 R135, R135 ;  /* 0x0000008700877245 */ /* 0x000fe20000201400 */
[----:B------:R-:W-:Y:S01]  /*e3c0*/  VIADD R3, R160, 0x29 ;  /* 0x00000029a0037836 */ /* 0x000fe20000000000 */
[----:B------:R-:W-:Y:S01]  /*e3d0*/  I2FP.F32.S32 R6, R6 ;  /* 0x0000000600067245 */ /* 0x000fe20000201400 */
[----:B------:R-:W-:Y:S01]  /*e3e0*/  FFMA.FTZ R27, R4, -UR25, R27 ;  /* 0x80000019041b7c23 */ /* 0x000fe2000801001b */
[----:B------:R-:W-:Y:S01]  /*e3f0*/  IADD3 R4, PT, PT, R200, 0x8, -R165 ;  /* 0x00000008c8047810 */ /* 0x000fe20007ffe8a5 */
[----:B------:R-:W-:Y:S01]  /*e400*/  FFMA.FTZ R20, R135, -UR25, R20 ;  /* 0x8000001987147c23 */ /* 0x000fe20008010014 */
[----:B------:R-:W-:Y:S01]  /*e410*/  FSEL R142, R142, -INF , !P1 ;  /* 0xff8000008e8e7808 */ /* 0x000fe20004800000 */
[----:B------:R-:W-:Y:S01]  /*e420*/  FFMA.FTZ R25, R6, -UR25, R25 ;  /* 0x8000001906197c23 */ /* 0x000fe20008010019 */
[----:B------:R-:W-:Y:S02]  /*e430*/  FSEL R187, R18, -INF , !P4 ;  /* 0xff80000012bb7808 */ /* 0x000fe40006000000 */
[----:B------:R-:W-:Y:S02]  /*e440*/  FSEL R163, R19, -INF , !P0 ;  /* 0xff80000013a37808 */ /* 0x000fe40004000000 */
[----:B------:R-:W-:Y:S02]  /*e450*/  ISETP.GT.AND P1, PT, R168, R133, PT ;  /* 0x00000085a800720c */ /* 0x000fe40003f24270 */
[----:B------:R-:W-:Y:S02]  /*e460*/  ISETP.GT.AND P0, PT, R164, R15, PT ;  /* 0x0000000fa400720c */ /* 0x000fe40003f04270 */
[----:B------:R-:W-:Y:S02]  /*e470*/  ISETP.GT.AND P4, PT, R168, R3, PT ;  /* 0x00000003a800720c */ /* 0x000fe40003f84270 */
[----:B------:R-:W-:Y:S02]  /*e480*/  IABS R4, R4 ;  /* 0x0000000400047213 */ /* 0x000fe40000000000 */
[----:B------:R-:W-:Y:S02]  /*e490*/  FSEL R20, R20, -INF , !P1 ;  /* 0xff80000014147808 */ /* 0x000fe40004800000 */
[----:B------:R-:W-:Y:S02]  /*e4a0*/  FSEL R25, R25, -INF , !P4 ;  /* 0xff80000019197808 */ /* 0x000fe40006000000 */
[----:B------:R-:W-:Y:S02]  /*e4b0*/  FSEL R26, R26, -INF , !P0 ;  /* 0xff8000001a1a7808 */ /* 0x000fe40004000000 */
[--C-:B------:R-:W-:Y:S02]  /*e4c0*/  IADD3 R6, PT, PT, R200, 0x7, -R165.reuse ;  /* 0x00000007c8067810 */ /* 0x100fe40007ffe8a5 */
[----:B------:R-:W-:Y:S02]  /*e4d0*/  ISETP.GT.AND P1, PT, R164, R13, PT ;  /* 0x0000000da400720c */ /* 0x000fe40003f24270 */
[C---:B------:R-:W-:Y:S02]  /*e4e0*/  ISETP.GE.AND P4, PT, R13.reuse, R199, PT ;  /* 0x000000c70d00720c */ /* 0x040fe40003f86270 */
[----:B------:R-:W-:Y:S02]  /*e4f0*/  ISETP.GE.AND P0, PT, R13, R198, PT ;  /* 0x000000c60d00720c */ /* 0x000fe40003f06270 */
[----:B------:R-:W-:Y:S02]  /*e500*/  I2FP.F32.S32 R13, R4 ;  /* 0x00000004000d7245 */ /* 0x000fe40000201400 */
[----:B------:R-:W-:Y:S02]  /*e510*/  IADD3 R4, PT, PT, R188, 0x7, -R165 ;  /* 0x00000007bc047810 */ /* 0x000fe40007ffe8a5 */
[----:B------:R-:W-:Y:S01]  /*e520*/  IABS R6, R6 ;  /* 0x0000000600067213 */ /* 0x000fe20000000000 */
[----:B------:R-:W-:Y:S01]  /*e530*/  FFMA.FTZ R28, R13, -UR25, R28 ;  /* 0x800000190d1c7c23 */ /* 0x000fe2000801001c */
[----:B------:R-:W-:Y:S01]  /*e540*/  FSEL R144, R17, -INF , !P6 ;  /* 0xff80000011907808 */ /* 0x000fe20007000000 */
[----:B------:R-:W-:Y:S01]  /*e550*/  VIADD R13, R160, 0x30 ;  /* 0x00000030a00d7836 */ /* 0x000fe20000000000 */
[----:B------:R-:W-:Y:S02]  /*e560*/  ISETP.GT.AND P6, PT, R168, R15, PT ;  /* 0x0000000fa800720c */ /* 0x000fe40003fc4270 */
[----:B------:R-:W-:Y:S02]  /*e570*/  IABS R4, R4 ;  /* 0x0000000400047213 */ /* 0x000fe40000000000 */
[----:B------:R-:W-:Y:S02]  /*e580*/  I2FP.F32.S32 R6, R6 ;  /* 0x0000000600067245 */ /* 0x000fe40000201400 */
[----:B------:R-:W-:Y:S02]  /*e590*/  FSEL R23, R23, -INF , !P1 ;  /* 0xff80000017177808 */ /* 0x000fe40004800000 */
[----:B------:R-:W-:Y:S01]  /*e5a0*/  FSEL R24, R24, -INF , !P6 ;  /* 0xff80000018187808 */ /* 0x000fe20007000000 */
[----:B------:R-:W-:Y:S01]  /*e5b0*/  FFMA.FTZ R29, R6, -UR25, R29 ;  /* 0x80000019061d7c23 */ /* 0x000fe2000801001d */
[C---:B------:R-:W-:Y:S01]  /*e5c0*/  ISETP.GE.AND P1, PT, R133.reuse, R199, PT ;  /* 0x000000c78500720c */ /* 0x040fe20003f26270 */
[----:B------:R-:W-:Y:S01]  /*e5d0*/  IMAD.IADD R6, R200, 0x1, -R165 ;  /* 0x00000001c8067824 */ /* 0x000fe200078e0aa5 */
[----:B------:R-:W-:Y:S02]  /*e5e0*/  ISETP.GT.AND P6, PT, R164, R3, PT ;  /* 0x00000003a400720c */ /* 0x000fe40003fc4270 */
[----:B------:R-:W-:Y:S02]  /*e5f0*/  I2FP.F32.S32 R4, R4 ;  /* 0x0000000400047245 */ /* 0x000fe40000201400 */
[----:B------:R-:W-:Y:S02]  /*e600*/  FSEL R186, R16, -INF , !P5 ;  /* 0xff80000010ba7808 */ /* 0x000fe40006800000 */
[----:B------:R-:W-:Y:S01]  /*e610*/  FSEL R158, R20, -INF , !P1 ;  /* 0xff800000149e7808 */ /* 0x000fe20004800000 */
[----:B------:R-:W-:Y:S01]  /*e620*/  FFMA.FTZ R31, R4, -UR25, R31 ;  /* 0x80000019041f7c23 */ /* 0x000fe2000801001f */
[-C--:B------:R-:W-:Y:S02]  /*e630*/  ISETP.GE.AND P5, PT, R133, R198.reuse, PT ;  /* 0x000000c68500720c */ /* 0x080fe40003fa6270 */
[----:B------:R-:W-:Y:S02]  /*e640*/  FSEL R27, R27, -INF , !P6 ;  /* 0xff8000001b1b7808 */ /* 0x000fe40007000000 */
[C---:B------:R-:W-:Y:S02]  /*e650*/  ISETP.GE.AND P1, PT, R15.reuse, R198, PT ;  /* 0x000000c60f00720c */ /* 0x040fe40003f26270 */
[-C--:B------:R-:W-:Y:S02]  /*e660*/  ISETP.GE.AND P6, PT, R15, R199.reuse, PT ;  /* 0x000000c70f00720c */ /* 0x080fe40003fc6270 */
[--C-:B------:R-:W-:Y:S02]  /*e670*/  IADD3 R15, PT, PT, R188, 0x8, -R165.reuse ;  /* 0x00000008bc0f7810 */ /* 0x100fe40007ffe8a5 */
[--C-:B------:R-:W-:Y:S02]  /*e680*/  IADD3 R4, PT, PT, R200, -0x1, -R165.reuse ;  /* 0xffffffffc8047810 */ /* 0x100fe40007ffe8a5 */
[----:B------:R-:W-:Y:S02]  /*e690*/  FSEL R146, R21, -INF , !P4 ;  /* 0xff80000015927808 */ /* 0x000fe40006000000 */
[----:B------:R-:W-:Y:S02]  /*e6a0*/  FSEL R147, R22, -INF , !P5 ;  /* 0xff80000016937808 */ /* 0x000fe40006800000 */
[----:B------:R-:W-:Y:S02]  /*e6b0*/  IABS R6, R6 ;  /* 0x0000000600067213 */ /* 0x000fe40000000000 */
[----:B------:R-:W-:Y:S02]  /*e6c0*/  FSEL R145, R23, -INF , !P0 ;  /* 0xff80000017917808 */ /* 0x000fe40004000000 */
[C---:B------:R-:W-:Y:S02]  /*e6d0*/  ISETP.GE.AND P5, PT, R3.reuse, R198, PT ;  /* 0x000000c60300720c */ /* 0x040fe40003fa6270 */
[----:B------:R-:W-:Y:S01]  /*e6e0*/  ISETP.GE.AND P4, PT, R3, R199, PT ;  /* 0x000000c70300720c */ /* 0x000fe20003f86270 */
[----:B------:R-:W-:Y:S01]  /*e6f0*/  VIADD R3, R160, 0x31 ;  /* 0x00000031a0037836 */ /* 0x000fe20000000000 */
[----:B------:R-:W-:Y:S02]  /*e700*/  ISETP.GT.AND P0, PT, R168, R13, PT ;  /* 0x0000000da800720c */ /* 0x000fe40003f04270 */
[----:B------:R-:W-:Y:S02]  /*e710*/  IABS R15, R15 ;  /* 0x0000000f000f7213 */ /* 0x000fe40000000000 */
[----:B------:R-:W-:Y:S02]  /*e720*/  IABS R4, R4 ;  /* 0x0000000400047213 */ /* 0x000fe40000000000 */
[----:B------:R-:W-:Y:S02]  /*e730*/  I2FP.F32.S32 R17, R6 ;  /* 0x0000000600117245 */ /* 0x000fe40000201400 */
[----:B------:R-:W-:Y:S02]  /*e740*/  FSEL R28, R28, -INF , !P0 ;  /* 0xff8000001c1c7808 */ /* 0x000fe40004000000 */
[----:B------:R-:W-:Y:S01]  /*e750*/  I2FP.F32.S32 R15, R15 ;  /* 0x0000000f000f7245 */ /* 0x000fe20000201400 */
[----:B------:R-:W-:Y:S01]  /*e760*/  FFMA.FTZ R32, R17, -UR25, R32 ;  /* 0x8000001911207c23 */ /* 0x000fe20008010020 */
[----:B------:R-:W-:Y:S01]  /*e770*/  I2FP.F32.S32 R6, R4 ;  /* 0x0000000400067245 */ /* 0x000fe20000201400 */
[----:B------:R-:W-:Y:S01]  /*e780*/  IMAD.IADD R4, R188, 0x1, -R165 ;  /* 0x00000001bc047824 */ /* 0x000fe200078e0aa5 */
[----:B------:R-:W-:Y:S01]  /*e790*/  ISETP.GT.AND P0, PT, R168, R3, PT ;  /* 0x00000003a800720c */ /* 0x000fe20003f04270 */
[----:B------:R-:W-:Y:S01]  /*e7a0*/  FFMA.FTZ R30, R15, -UR25, R30 ;  /* 0x800000190f1e7c23 */ /* 0x000fe2000801001e */
[----:B------:R-:W-:Y:S01]  /*e7b0*/  FSEL R162, R25, -INF , !P4 ;  /* 0xff80000019a27808 */ /* 0x000fe20006000000 */
[----:B------:R-:W-:Y:S01]  /*e7c0*/  VIADD R15, R160, 0x39 ;  /* 0x00000039a00f7836 */ /* 0x000fe20000000000 */
[----:B------:R-:W-:Y:S01]  /*e7d0*/  ISETP.GT.AND P4, PT, R168, R161, PT ;  /* 0x000000a1a800720c */ /* 0x000fe20003f84270 */
[----:B------:R-:W-:Y:S01]  /*e7e0*/  FFMA.FTZ R33, R6, -UR25, R33 ;  /* 0x8000001906217c23 */ /* 0x000fe20008010021 */
[----:B------:R-:W-:Y:S02]  /*e7f0*/  FSEL R29, R29, -INF , !P0 ;  /* 0xff8000001d1d7808 */ /* 0x000fe40004000000 */
[----:B------:R-:W-:Y:S02]  /*e800*/  ISETP.GT.AND P0, PT, R164, R13, PT ;  /* 0x0000000da400720c */ /* 0x000fe40003f04270 */
[----:B------:R-:W-:Y:S02]  /*e810*/  IABS R4, R4 ;  /* 0x0000000400047213 */ /* 0x000fe40000000000 */
[----:B------:R-:W-:Y:S02]  /*e820*/  FSEL R155, R27, -INF , !P5 ;  /* 0xff8000001b9b7808 */ /* 0x000fe40006800000 */
[----:B------:R-:W-:Y:S02]  /*e830*/  FSEL R32, R32, -INF , !P4 ;  /* 0xff80000020207808 */ /* 0x000fe40006000000 */
[C---:B------:R-:W-:Y:S02]  /*e840*/  ISETP.GE.AND P5, PT, R13.reuse, R199, PT ;  /* 0x000000c70d00720c */ /* 0x040fe40003fa6270 */
[----:B------:R-:W-:Y:S02]  /*e850*/  ISETP.GE.AND P4, PT, R13, R198, PT ;  /* 0x000000c60d00720c */ /* 0x000fe40003f86270 */
[----:B------:R-:W-:Y:S02]  /*e860*/  FSEL R30, R30, -INF , !P0 ;  /* 0xff8000001e1e7808 */ /* 0x000fe40004000000 */
[----:B------:R-:W-:Y:S02]  /*e870*/  FMNMX3.FTZ R13, R0, R10, R8, !PT ;  /* 0x0000000a000d7276 */ /* 0x000fe40007810008 */
[----:B------:R-:W-:Y:S02]  /*e880*/  I2FP.F32.S32 R17, R4 ;  /* 0x0000000400117245 */ /* 0x000fe40000201400 */
[----:B------:R-:W-:Y:S02]  /*e890*/  ISETP.GT.AND P0, PT, R168, R15, PT ;  /* 0x0000000fa800720c */ /* 0x000fe40003f04270 */
[----:B------:R-:W-:Y:S01]  /*e8a0*/  FMNMX3.FTZ R4, R2, R5, R9, !PT ;  /* 0x0000000502047276 */ /* 0x000fe20007810009 */
[----:B------:R-:W-:Y:S01]  /*e8b0*/  FFMA.FTZ R34, R17, -UR25, R34 ;  /* 0x8000001911227c23 */ /* 0x000fe20008010022 */
[----:B------:R-:W-:Y:S02]  /*e8c0*/  IADD3 R165, PT, PT, R188, -0x1, -R165 ;  /* 0xffffffffbca57810 */ /* 0x000fe40007ffe8a5 */
[----:B------:R-:W-:Y:S02]  /*e8d0*/  FMNMX3.FTZ R13, R13, R12, R14, !PT ;  /* 0x0000000c0d0d7276 */ /* 0x000fe4000781000e */
[----:B------:R-:W-:Y:S02]  /*e8e0*/  FSEL R33, R33, -INF , !P0 ;  /* 0xff80000021217808 */ /* 0x000fe40004000000 */
[----:B------:R-:W-:Y:S02]  /*e8f0*/  FMNMX3.FTZ R4, R4, R11, R7, !PT ;  /* 0x0000000b04047276 */ /* 0x000fe40007810007 */
[----:B------:R-:W-:Y:S02]  /*e900*/  ISETP.GE.AND P0, PT, R3, R199, PT ;  /* 0x000000c70300720c */ /* 0x000fe40003f06270 */
[----:B------:R-:W-:Y:S02]  /*e910*/  IABS R165, R165 ;  /* 0x000000a500a57213 */ /* 0x000fe40000000000 */
[----:B------:R-:W-:Y:S02]  /*e920*/  FMNMX3.FTZ R13, R13, R140, R142, !PT ;  /* 0x0000008c0d0d7276 */ /* 0x000fe4000781008e */
[----:B------:R-:W-:Y:S02]  /*e930*/  FMNMX3.FTZ R4, R4, R143, R141, !PT ;  /* 0x0000008f04047276 */ /* 0x000fe4000781008d */
[----:B------:R-:W-:Y:S02]  /*e940*/  FSEL R154, R29, -INF , !P0 ;  /* 0xff8000001d9a7808 */ /* 0x000fe40004000000 */
[----:B------:R-:W-:Y:S02]  /*e950*/  FSEL R224, R24, -INF , !P6 ;  /* 0xff80000018e07808 */ /* 0x000fe40007000000 */
[----:B------:R-:W-:Y:S02]  /*e960*/  ISETP.GT.AND P6, PT, R164, R3, PT ;  /* 0x00000003a400720c */ /* 0x000fe40003fc4270 */
[----:B------:R-:W-:Y:S02]  /*e970*/  ISETP.GE.AND P0, PT, R161, R199, PT ;  /* 0x000000c7a100720c */ /* 0x000fe40003f06270 */
[----:B------:R-:W-:Y:S02]  /*e980*/  I2FP.F32.S32 R6, R165 ;  /* 0x000000a500067245 */ /* 0x000fe40000201400 */
[----:B------:R-:W-:Y:S02]  /*e990*/  FMNMX3.FTZ R13, R13, R186, R144, !PT ;  /* 0x000000ba0d0d7276 */ /* 0x000fe40007810090 */
[----:B------:R-:W-:Y:S01]  /*e9a0*/  FMNMX3.FTZ R16, R4, R187, R163, !PT ;  /* 0x000000bb04107276 */ /* 0x000fe200078100a3 */
[----:B------:R-:W-:Y:S01]  /*e9b0*/  FFMA.FTZ R35, R6, -UR25, R35 ;  /* 0x8000001906237c23 */ /* 0x000fe20008010023 */
[----:B------:R-:W-:Y:S02]  /*e9c0*/  FSEL R31, R31, -INF , !P6 ;  /* 0xff8000001f1f7808 */ /* 0x000fe40007000000 */
[----:B------:R-:W-:Y:S02]  /*e9d0*/  FSEL R150, R32, -INF , !P0 ;  /* 0xff80000020967808 */ /* 0x000fe40004000000 */
[----:B------:R-:W-:Y:S02]  /*e9e0*/  FSEL R157, R26, -INF , !P1 ;  /* 0xff8000001a9d7808 */ /* 0x000fe40004800000 */
[----:B------:R-:W-:Y:S02]  /*e9f0*/  FSEL R156, R28, -INF , !P5 ;  /* 0xff8000001c9c7808 */ /* 0x000fe40006800000 */
[----:B------:R-:W-:Y:S02]  /*ea00*/  FMNMX3.FTZ R13, R13, R158, R146, !PT ;  /* 0x0000009e0d0d7276 */ /* 0x000fe40007810092 */
[----:B------:R-:W-:Y:S02]  /*ea10*/  ISETP.GT.AND P6, PT, R164, R161, PT ;  /* 0x000000a1a400720c */ /* 0x000fe40003fc4270 */
[----:B------:R-:W-:Y:S02]  /*ea20*/  ISETP.GE.AND P0, PT, R15, R199, PT ;  /* 0x000000c70f00720c */ /* 0x000fe40003f06270 */
[----:B------:R-:W-:Y:S02]  /*ea30*/  FMNMX3.FTZ R16, R16, R147, R145, !PT ;  /* 0x0000009310107276 */ /* 0x000fe40007810091 */
[----:B------:R-:W-:Y:S02]  /*ea40*/  ISETP.GT.AND P1, PT, R164, R15, PT ;  /* 0x0000000fa400720c */ /* 0x000fe40003f24270 */
[----:B------:R-:W-:Y:S02]  /*ea50*/  ISETP.GE.AND P5, PT, R3, R198, PT ;  /* 0x000000c60300720c */ /* 0x000fe40003fa6270 */
[----:B------:R-:W-:Y:S02]  /*ea60*/  FSEL R148, R33, -INF , !P0 ;  /* 0xff80000021947808 */ /* 0x000fe40004000000 */
[----:B------:R-:W-:Y:S02]  /*ea70*/  FMNMX3.FTZ R13, R13, R224, R162, !PT ;  /* 0x000000e00d0d7276 */ /* 0x000fe400078100a2 */
[----:B------:R-:W-:Y:S02]  /*ea80*/  FSEL R34, R34, -INF , !P6 ;  /* 0xff80000022227808 */ /* 0x000fe40007000000 */
[----:B------:R-:W-:Y:S02]  /*ea90*/  FSEL R153, R30, -INF , !P4 ;  /* 0xff8000001e997808 */ /* 0x000fe40006000000 */
[----:B------:R-:W-:Y:S02]  /*eaa0*/  FSEL R151, R31, -INF , !P5 ;  /* 0xff8000001f977808 */ /* 0x000fe40006800000 */
[----:B------:R-:W-:Y:S02]  /*eab0*/  FMNMX3.FTZ R16, R16, R157, R155, !PT ;  /* 0x0000009d10107276 */ /* 0x000fe4000781009b */
[----:B------:R-:W-:Y:S02]  /*eac0*/  FSEL R35, R35, -INF , !P1 ;  /* 0xff80000023237808 */ /* 0x000fe40004800000 */
        /* <DEDUP_REMOVED lines=13> */
[----:B------:R-:W-:Y:S05]  /*eba0*/  VIADD R135, R161, 0xc040 ;  /* 0x0000c040a1877836 */ /* 0x000fea0000000000 */
[----:B------:R-:W-:Y:S01]  /*ebb0*/  LDSM.16.MT88.4 R20, [R164+0xc000] ;  /* 0x00c00000a414783b */ /* 0x000fe20000004200 */
[----:B-1----:R-:W-:Y:S02]  /*ebc0*/  FMNMX.FTZ R13, R4, R15, !PT ;  /* 0x0000000f040d7209 */ /* 0x002fe40007810000 */
[C---:B------:R-:W-:Y:S01]  /*ebd0*/  LOP3.LUT R15, R159.reuse, UR17, R215, 0x96, !PT ;  /* 0x000000119f0f7c12 */ /* 0x040fe2000f8e96d7 */
[----:B------:R-:W-:Y:S01]  /*ebe0*/  VIADD R159, R159, 0x1 ;  /* 0x000000019f9f7836 */ /* 0x000fe20000000000 */
[----:B--2---:R-:W-:Y:S03]  /*ebf0*/  FMNMX.FTZ R4, R6, R3, !PT ;  /* 0x0000000306047209 */ /* 0x004fe60007810000 */
[----:B------:R-:W1:Y:S01]  /*ec00*/  SHFL.BFLY PT, R132, R13, 0x1, 0x1f ;  /* 0x0c201f000d847f89 */ /* 0x000e6200000e0000 */
[----:B------:R-:W2:Y:S01]  /*ec10*/  LDC R6, c[0x0][0x4f8] ;  /* 0x00013e00ff067b82 */ /* 0x000ea20000000800 */
[----:B------:R-:W-:Y:S06]  /*ec20*/  IMAD.WIDE.U32 R184, R15, -0x326172a9, RZ ;  /* 0xcd9e8d570fb87825 */ /* 0x000fec00078e00ff */
[----:B------:R-:W3:Y:S01]  /*ec30*/  SHFL.BFLY PT, R3, R4, 0x1, 0x1f ;  /* 0x0c201f0004037f89 */ /* 0x000ee200000e0000 */
[----:B------:R-:W-:Y:S02]  /*ec40*/  LOP3.LUT R222, R218, UR11, R185, 0x96, !PT ;  /* 0x0000000bdade7c12 */ /* 0x000fe4000f8e96b9 */
[----:B------:R-:W-:Y:S03]  /*ec50*/  LOP3.LUT R184, R211, UR6, R184, 0x96, !PT ;  /* 0x00000006d3b87c12 */ /* 0x000fe6000f8e96b8 */
[----:B------:R-:W-:Y:S04]  /*ec60*/  IMAD.WIDE.U32 R222, R222, -0x2daee0ad, RZ ;  /* 0xd2511f53dede7825 */ /* 0x000fe800078e00ff */
[----:B------:R-:W-:Y:S05]  /*ec70*/  IMAD.WIDE.U32 R184, R184, -0x2daee0ad, RZ ;  /* 0xd2511f53b8b87825 */ /* 0x000fea00078e00ff */
[----:B------:R-:W-:Y:S02]  /*ec80*/  LOP3.LUT R222, R222, UR21, R185, 0x96, !PT ;  /* 0x00000015dede7c12 */ /* 0x000fe4000f8e96b9 */
[----:B-1----:R-:W-:Y:S02]  /*ec90*/  FMNMX.FTZ R132, R13, R132, !PT ;  /* 0x000000840d847209 */ /* 0x002fe40007810000 */
[----:B--2---:R-:W-:Y:S02]  /*eca0*/  LOP3.LUT R6, R6, 0xff, RZ, 0xc0, !PT ;  /* 0x000000ff06067812 */ /* 0x004fe400078ec0ff */
[----:B---3--:R-:W-:Y:S01]  /*ecb0*/  FMNMX.FTZ R3, R4, R3, !PT ;  /* 0x0000000304037209 */ /* 0x008fe20007810000 */
[----:B------:R-:W-:Y:S01]  /*ecc0*/  FMUL.FTZ R149, R132, UR4 ;  /* 0x0000000484957c20 */ /* 0x000fe20008410000 */
[----:B------:R-:W-:Y:S01]  /*ecd0*/  LOP3.LUT R4, R212, UR22, R223, 0x96, !PT ;  /* 0x00000016d4047c12 */ /* 0x000fe2000f8e96df */
[----:B------:R-:W-:Y:S01]  /*ece0*/  IMAD.WIDE.U32 R222, R222, -0x326172a9, RZ ;  /* 0xcd9e8d57dede7825 */ /* 0x000fe200078e00ff */
[----:B------:R-:W-:Y:S03]  /*ecf0*/  FSETP.NEU.FTZ.AND P1, PT, R132, -INF , PT ;  /* 0xff8000008400780b */ /* 0x000fe60003f3d000 */
[----:B------:R-:W-:Y:S01]  /*ed00*/  FMUL.FTZ R152, R3, UR4 ;  /* 0x0000000403987c20 */ /* 0x000fe20008410000 */
[----:B------:R-:W-:Y:S01]  /*ed10*/  IMAD.WIDE.U32 R220, R4, -0x326172a9, RZ ;  /* 0xcd9e8d5704dc7825 */ /* 0x000fe200078e00ff */
[----:B------:R-:W-:Y:S02]  /*ed20*/  FSEL R149, R149, RZ, P1 ;  /* 0x000000ff95957208 */ /* 0x000fe40000800000 */
[----:B------:R-:W-:Y:S01]  /*ed30*/  FSETP.NEU.FTZ.AND P0, PT, R3, -INF , PT ;  /* 0xff8000000300780b */ /* 0x000fe20003f1d000 */
[----:B------:R-:W-:Y:S01]  /*ed40*/  IMAD R160, R6, 0x10000, R6 ;  /* 0x0001000006a07824 */ /* 0x000fe200078e0206 */
[----:B------:R-:W-:Y:S01]  /*ed50*/  LOP3.LUT R4, R210, UR9, R221, 0x96, !PT ;  /* 0x00000009d2047c12 */ /* 0x000fe2000f8e96dd */
[----:B------:R-:W-:Y:S01]  /*ed60*/  FFMA.FTZ R171, R12, UR4, -R149 ;  /* 0x000000040cab7c23 */ /* 0x000fe20008010895 */
[----:B------:R-:W-:Y:S01]  /*ed70*/  LOP3.LUT R220, R220, UR13, R223, 0x96, !PT ;  /* 0x0000000ddcdc7c12 */ /* 0x000fe2000f8e96df */
[--C-:B------:R-:W-:Y:S01]  /*ed80*/  FFMA.FTZ R183, R10, UR4, -R149.reuse ;  /* 0x000000040ab77c23 */ /* 0x100fe20008010895 */
[----:B------:R-:W-:Y:S01]  /*ed90*/  FSEL R152, R152, RZ, P0 ;  /* 0x000000ff98987208 */ /* 0x000fe20000000000 */
[----:B------:R-:W-:Y:S04]  /*eda0*/  IMAD.WIDE.U32 R12, R4, -0x2daee0ad, RZ ;  /* 0xd2511f53040c7825 */ /* 0x000fe800078e00ff */
[--C-:B------:R-:W-:Y:S01]  /*edb0*/  FFMA.FTZ R182, R8, UR4, -R149.reuse ;  /* 0x0000000408b67c23 */ /* 0x100fe20008010895 */
[----:B------:R-:W-:Y:S01]  /*edc0*/  MUFU.EX2 R171, R171 ;  /* 0x000000ab00ab7308 */ /* 0x000fe20000000800 */
[----:B------:R-:W-:Y:S01]  /*edd0*/  FFMA.FTZ R170, R14, UR4, -R149 ;  /* 0x000000040eaa7c23 */ /* 0x000fe20008010895 */
[----:B------:R-:W-:Y:S01]  /*ede0*/  IMAD.WIDE.U32 R220, R220, -0x2daee0ad, RZ ;  /* 0xd2511f53dcdc7825 */ /* 0x000fe200078e00ff */
[----:B------:R-:W-:Y:S03]  /*edf0*/  LOP3.LUT R184, R184, UR20, R13, 0x96, !PT ;  /* 0x00000014b8b87c12 */ /* 0x000fe6000f8e960d */
[--C-:B------:R-:W-:Y:S01]  /*ee00*/  FFMA.FTZ R168, R7, UR4, -R152.reuse ;  /* 0x0000000407a87c23 */ /* 0x100fe20008010898 */
[--C-:B------:R-:W-:Y:S01]  /*ee10*/  FFMA.FTZ R169, R11, UR4, -R152.reuse ;  /* 0x000000040ba97c23 */ /* 0x100fe20008010898 */
[----:B------:R-:W-:Y:S01]  /*ee20*/  LOP3.LUT R12, R12, UR19, R221, 0x96, !PT ;  /* 0x000000130c0c7c12 */ /* 0x000fe2000f8e96dd */
[----:B------:R-:W-:Y:S04]  /*ee30*/  IMAD.WIDE.U32 R184, R184, -0x326172a9, RZ ;  /* 0xcd9e8d57b8b87825 */ /* 0x000fe800078e00ff */
[--C-:B------:R-:W-:Y:S01]  /*ee40*/  FFMA.FTZ R16, R5, UR4, -R152.reuse ;  /* 0x0000000405107c23 */ /* 0x100fe20008010898 */
[----:B------:R-:W1:Y:S01]  /*ee50*/  MUFU.EX2 R170, R170 ;  /* 0x000000aa00aa7308 */ /* 0x000e620000000800 */
[----:B------:R-:W-:Y:S01]  /*ee60*/  FSEL R5, R3, RZ, P0 ;  /* 0x000000ff03057208 */ /* 0x000fe20000000000 */
[----:B------:R-:W-:Y:S04]  /*ee70*/  IMAD.WIDE.U32 R12, R12, -0x326172a9, RZ ;  /* 0xcd9e8d570c0c7825 */ /* 0x000fe800078e00ff */
[--C-:B------:R-:W-:Y:S01]  /*ee80*/  FFMA.FTZ R189, R140, UR4, -R149.reuse ;  /* 0x000000048cbd7c23 */ /* 0x100fe20008010895 */
[----:B------:R-:W-:Y:S01]  /*ee90*/  ISETP.GT.AND P0, PT, R208, R205, PT ;  /* 0x000000cdd000720c */ /* 0x000fe20003f04270 */
[----:B------:R-:W-:Y:S01]  /*eea0*/  FFMA.FTZ R221, R141, UR4, -R152 ;  /* 0x000000048ddd7c23 */ /* 0x000fe20008010898 */
[----:B------:R-:W-:Y:S01]  /*eeb0*/  IMAD.MOV.U32 R10, RZ, RZ, R12 ;  /* 0x000000ffff0a7224 */ /* 0x000fe200078e000c */
[C---:B------:R-:W-:Y:S01]  /*eec0*/  PRMT R4, R12.reuse, 0x7773, RZ ;  /* 0x000077730c047816 */ /* 0x040fe200000000ff */
[----:B------:R-:W-:Y:S01]  /*eed0*/  FADD.FTZ R5, -R5, R2 ;  /* 0x0000000205057221 */ /* 0x000fe20000010100 */
[C---:B------:R-:W-:Y:S01]  /*eee0*/  PRMT R7, R12.reuse, 0x7772, RZ ;  /* 0x000077720c077816 */ /* 0x040fe200000000ff */
[----:B------:R-:W-:Y:S01]  /*eef0*/  MUFU.EX2 R181, R16 ;  /* 0x0000001000b57308 */ /* 0x000fe20000000800 */
[----:B------:R-:W-:Y:S01]  /*ef00*/  PRMT R11, R12, 0x7771, RZ ;  /* 0x000077710c0b7816 */ /* 0x000fe200000000ff */
[----:B------:R-:W-:Y:S01]  /*ef10*/  FFMA.FTZ R227, R158, UR4, -R149 ;  /* 0x000000049ee37c23 */ /* 0x000fe20008010895 */
[----:B------:R-:W-:Y:S01]  /*ef20*/  LOP3.LUT R8, R184, UR7, R13, 0x96, !PT ;  /* 0x00000007b8087c12 */ /* 0x000fe2000f8e960d */
[----:B------:R-:W-:Y:S01]  /*ef30*/  FFMA.FTZ R184, R9, UR4, -R152 ;  /* 0x0000000409b87c23 */ /* 0x000fe20008010898 */
[----:B------:R-:W-:Y:S01]  /*ef40*/  PRMT R4, R7, 0x5410, R4 ;  /* 0x0000541007047816 */ /* 0x000fe20000000004 */
[----:B------:R-:W2:Y:S01]  /*ef50*/  LDSM.16.MT88.4 R12, [R161+0xc000] ;  /* 0x00c00000a10c783b */ /* 0x000ea20000004200 */
[----:B------:R-:W-:Y:S03]  /*ef60*/  FSEL R7, R132, RZ, P1 ;  /* 0x000000ff84077208 */ /* 0x000fe60000800000 */
[----:B------:R-:W-:Y:S01]  /*ef70*/  MUFU.EX2 R169, R169 ;  /* 0x000000a900a97308 */ /* 0x000fe20000000800 */
[----:B------:R-:W-:Y:S01]  /*ef80*/  LOP3.LUT R10, R10, 0xff, RZ, 0xc0, !PT ;  /* 0x000000ff0a0a7812 */ /* 0x000fe200078ec0ff */
[----:B------:R-:W-:Y:S01]  /*ef90*/  FFMA.FTZ R228, R146, UR4, -R149 ;  /* 0x0000000492e47c23 */ /* 0x000fe20008010895 */
[C---:B------:R-:W-:Y:S01]  /*efa0*/  PRMT R9, R8.reuse, 0x7632, R9 ;  /* 0x0000763208097816 */ /* 0x040fe20000000009 */
[----:B------:R-:W-:Y:S01]  /*efb0*/  FADD.FTZ R0, -R7, R0 ;  /* 0x0000000007007221 */ /* 0x000fe20000010100 */
[----:B------:R-:W-:Y:S01]  /*efc0*/  LOP3.LUT R7, R8, 0xffff, RZ, 0xc0, !PT ;  /* 0x0000ffff08077812 */ /* 0x000fe200078ec0ff */
[--C-:B------:R-:W-:Y:S01]  /*efd0*/  FFMA.FTZ R225, R157, UR4, -R152.reuse ;  /* 0x000000049de17c23 */ /* 0x100fe20008010898 */
[----:B------:R-:W-:Y:S01]  /*efe0*/  PRMT R11, R10, 0x5410, R11 ;  /* 0x000054100a0b7816 */ /* 0x000fe2000000000b */
[----:B------:R-:W-:Y:S01]  /*eff0*/  FMUL.FTZ R2, R0, UR4 ;  /* 0x0000000400027c20 */ /* 0x000fe20008410000 */
[----:B------:R-:W-:Y:S01]  /*f000*/  FMUL.FTZ R0, R5, UR4 ;  /* 0x0000000405007c20 */ /* 0x000fe20008410000 */
[----:B------:R-:W3:Y:S01]  /*f010*/  MUFU.EX2 R168, R168 ;  /* 0x000000a800a87308 */ /* 0x000ee20000000800 */
[----:B------:R-:W-:Y:S01]  /*f020*/  LOP3.LUT R10, R8, 0xff, RZ, 0xc0, !PT ;  /* 0x000000ff080a7812 */ /* 0x000fe200078ec0ff */
[----:B------:R-:W-:Y:S01]  /*f030*/  FFMA.FTZ R226, R155, UR4, -R152 ;  /* 0x000000049be27c23 */ /* 0x000fe20008010898 */
[----:B------:R-:W-:Y:S01]  /*f040*/  SHF.R.U32.HI R8, RZ, 0x18, R8 ;  /* 0x00000018ff087819 */ /* 0x000fe20000011608 */
[--C-:B------:R-:W-:Y:S01]  /*f050*/  FFMA.FTZ R229, R147, UR4, -R152.reuse ;  /* 0x0000000493e57c23 */ /* 0x100fe20008010898 */
[----:B------:R-:W-:Y:S01]  /*f060*/  SHF.R.U32.HI R7, RZ, 0x8, R7 ;  /* 0x00000008ff077819 */ /* 0x000fe20000011607 */
[--C-:B------:R-:W-:Y:S01]  /*f070*/  FFMA.FTZ R230, R145, UR4, -R152.reuse ;  /* 0x0000000491e67c23 */ /* 0x100fe20008010898 */
[----:B------:R-:W-:Y:S03]  /*f080*/  LOP3.LUT R9, R9, 0xff, RZ, 0xc0, !PT ;  /* 0x000000ff09097812 */ /* 0x000fe600078ec0ff */
[----:B------:R-:W-:Y:S01]  /*f090*/  MUFU.EX2 R183, R183 ;  /* 0x000000b700b77308 */ /* 0x000fe20000000800 */
[----:B------:R-:W-:Y:S01]  /*f0a0*/  PRMT R7, R10, 0x5410, R7 ;  /* 0x000054100a077816 */ /* 0x000fe20000000007 */
[--C-:B------:R-:W-:Y:S01]  /*f0b0*/  FFMA.FTZ R153, R153, UR4, -R152.reuse ;  /* 0x0000000499997c23 */ /* 0x100fe20008010898 */
[----:B------:R-:W-:Y:S01]  /*f0c0*/  LOP3.LUT R139, R4, 0xff00ff, RZ, 0xc0, !PT ;  /* 0x00ff00ff048b7812 */ /* 0x000fe200078ec0ff */
[----:B------:R-:W-:Y:S01]  /*f0d0*/  FFMA.FTZ R151, R151, UR4, -R152 ;  /* 0x0000000497977c23 */ /* 0x000fe20008010898 */
[----:B------:R-:W-:Y:S01]  /*f0e0*/  PRMT R9, R9, 0x5410, R8 ;  /* 0x0000541009097816 */ /* 0x000fe20000000008 */
[----:B------:R-:W-:Y:S01]  /*f0f0*/  VIADD R8, R161, 0xc000 ;  /* 0x0000c000a1087836 */ /* 0x000fe20000000000 */
[--C-:B------:R-:W-:Y:S03]  /*f100*/  HSET2.LE.AND R138, R11, R160.reuse, PT ;  /* 0x000000a00b8a7233 */ /* 0x100fe60003803000 */
[----:B------:R-:W4:Y:S01]  /*f110*/  MUFU.EX2 R182, R182 ;  /* 0x000000b600b67308 */ /* 0x000f220000000800 */
[--C-:B------:R-:W-:Y:S01]  /*f120*/  HSET2.LE.AND R139, R139, R160.reuse, PT ;  /* 0x000000a08b8b7233 */ /* 0x100fe20003803000 */
[----:B------:R-:W-:Y:S01]  /*f130*/  @P2 VIADD R135, R8, 0xffffffc0 ;  /* 0xffffffc008872836 */ /* 0x000fe20000000000 */
[--C-:B------:R-:W-:Y:S01]  /*f140*/  HSET2.LE.AND R136, R7, R160.reuse, PT ;  /* 0x000000a007887233 */ /* 0x100fe20003803000 */
[----:B------:R-:W-:Y:S01]  /*f150*/  FFMA.FTZ R231, R156, UR4, -R149 ;  /* 0x000000049ce77c23 */ /* 0x000fe20008010895 */
[--C-:B------:R-:W-:Y:S01]  /*f160*/  HSET2.LE.AND R137, R9, R160.reuse, PT ;  /* 0x000000a009897233 */ /* 0x100fe20003803000 */
[----:B------:R-:W-:Y:S01]  /*f170*/  IMAD.IADD R165, R172, 0x1, R135 ;  /* 0x00000001aca57824 */ /* 0x000fe200078e0287 */
[----:B-1----:R-:W-:Y:S03]  /*f180*/  F2FP.F16.F32.PACK_AB R7, R170, R171 ;  /* 0x000000abaa07723e */ /* 0x002fe600000000ff */
[----:B------:R-:W1:Y:S01]  /*f190*/  MUFU.EX2 R184, R184 ;  /* 0x000000b800b87308 */ /* 0x000e620000000800 */
[----:B---3--:R-:W-:Y:S01]  /*f1a0*/  F2FP.F16.F32.PACK_AB R6, R168, R169 ;  /* 0x000000a9a806723e */ /* 0x008fe200000000ff */
[----:B------:R-:W3:Y:S01]  /*f1b0*/  LDSM.16.MT88.4 R28, [R135] ;  /* 0x00000000871c783b */ /* 0x000ee20000004200 */
[----:B------:R-:W-:Y:S01]  /*f1c0*/  LOP3.LUT R138, R7, R138, RZ, 0xc0, !PT ;  /* 0x0000008a078a7212 */ /* 0x000fe200078ec0ff */
[--C-:B------:R-:W-:Y:S01]  /*f1d0*/  FFMA.FTZ R186, R186, UR4, -R149.reuse ;  /* 0x00000004baba7c23 */ /* 0x100fe20008010895 */
[----:B------:R-:W-:Y:S01]  /*f1e0*/  LOP3.LUT R139, R6, R139, RZ, 0xc0, !PT ;  /* 0x0000008b068b7212 */ /* 0x000fe200078ec0ff */
[----:B------:R-:W-:Y:S01]  /*f1f0*/  FFMA.FTZ R144, R144, UR4, -R149 ;  /* 0x0000000490907c23 */ /* 0x000fe20008010895 */
[----:B------:R-:W-:Y:S03]  /*f200*/  LOP3.LUT R185, R222, UR10, R185, 0x96, !PT ;  /* 0x0000000adeb97c12 */ /* 0x000fe6000f8e96b9 */
[----:B------:R-:W5:Y:S01]  /*f210*/  MUFU.EX2 R2, R2 ;  /* 0x0000000200027308 */ /* 0x000f620000000800 */
[----:B----4-:R-:W-:Y:S01]  /*f220*/  F2FP.F16.F32.PACK_AB R5, R182, R183 ;  /* 0x000000b7b605723e */ /* 0x010fe200000000ff */
[--C-:B------:R-:W-:Y:S01]  /*f230*/  FFMA.FTZ R222, R143, UR4, -R152.reuse ;  /* 0x000000048fde7c23 */ /* 0x100fe20008010898 */
[--C-:B------:R-:W-:Y:S01]  /*f240*/  FFMA.FTZ R216, R163, UR4, -R152.reuse ;  /* 0x00000004a3d87c23 */ /* 0x100fe20008010898 */
[--C-:B------:R-:W-:Y:S01]  /*f250*/  FFMA.FTZ R187, R187, UR4, -R152.reuse ;  /* 0x00000004bbbb7c23 */ /* 0x100fe20008010898 */
[----:B------:R-:W-:Y:S01]  /*f260*/  LOP3.LUT R136, R5, R136, RZ, 0xc0, !PT ;  /* 0x0000008805887212 */ /* 0x000fe200078ec0ff */
[--C-:B------:R-:W-:Y:S01]  /*f270*/  FFMA.FTZ R134, R134, UR4, -R152.reuse ;  /* 0x0000000486867c23 */ /* 0x100fe20008010898 */
[----:B------:R-:W-:Y:S03]  /*f280*/  FFMA.FTZ R152, R133, UR4, -R152 ;  /* 0x0000000485987c23 */ /* 0x000fe60008010898 */
[----:B------:R-:W4:Y:S01]  /*f290*/  MUFU.EX2 R0, R0 ;  /* 0x0000000000007308 */ /* 0x000f220000000800 */
[----:B-1----:R-:W-:Y:S01]  /*f2a0*/  F2FP.F16.F32.PACK_AB R4, R184, R181 ;  /* 0x000000b5b804723e */ /* 0x002fe200000000ff */
[----:B------:R-:W-:Y:S03]  /*f2b0*/  VIADD R208, R208, 0xffffffff ;  /* 0xffffffffd0d07836 */ /* 0x000fe60000000000 */
[----:B------:R-:W-:Y:S05]  /*f2c0*/  LOP3.LUT R137, R4, R137, RZ, 0xc0, !PT ;  /* 0x0000008904897212 */ /* 0x000fea00078ec0ff */
        /* <DEDUP_REMOVED lines=51> */
[----:B------:R-:W2:Y:S01]  /*f600*/  LDSM.16.MT88.4 R112, [R161+0xe000] ;  /* 0x00e00000a170783b */ /* 0x000ea20000004200 */
        /* <DEDUP_REMOVED lines=13> */
[----:B------:R-:W3:Y:S01]  /*f6e0*/  LDSM.16.MT88.4 R104, [R164+0xe000] ;  /* 0x00e00000a468783b */ /* 0x000ee20000004200 */
        /* <DEDUP_REMOVED lines=71> */
[----:B------:R-:W-:Y:S01]  /*fb60*/  FFMA.FTZ R183, R2, R217, R183 ;  /* 0x000000d902b77223 */ /* 0x000fe200000100b7 */
[C---:B------:R-:W-:Y:S01]  /*fb70*/  HMMA.16816.F32 R64, R136.reuse, R110, R64 ;  /* 0x0000006e8840723c */ /* 0x040fe20000001840 */
[----:B------:R-:W3:Y:S02]  /*fb80*/  LDSM.16.MT88.4 R108, [R135+0x4000] ;  /* 0x00400000876c783b */ /* 0x000ee40000004200 */
[----:B------:R-:W-:Y:S01]  /*fb90*/  FFMA.FTZ R181, R0, R209, R181 ;  /* 0x000000d100b57223 */ /* 0x000fe200000100b5 */
[----:B------:R-:W-:Y:S01]  /*fba0*/  FADD.FTZ R182, R182, R183 ;  /* 0x000000b7b6b67221 */ /* 0x000fe20000010000 */
[----:B------:R-:W-:Y:S02]  /*fbb0*/  IMAD.MOV.U32 R2, RZ, RZ, R3 ;  /* 0x000000ffff027224 */ /* 0x000fe400078e0003 */
[----:B------:R-:W-:Y:S01]  /*fbc0*/  FADD.FTZ R184, R184, R181 ;  /* 0x000000b5b8b87221 */ /* 0x000fe20000010000 */
[----:B------:R-:W-:Y:S01]  /*fbd0*/  FADD.FTZ R171, R171, R182 ;  /* 0x000000b6abab7221 */ /* 0x000fe20000010000 */
[C---:B-1----:R-:W-:Y:S03]  /*fbe0*/  HMMA.16816.F32 R68, R136.reuse, R104, R68 ;  /* 0x000000688844723c */ /* 0x042fe60000001844 */
[----:B------:R-:W-:Y:S01]  /*fbf0*/  FADD.FTZ R169, R169, R184 ;  /* 0x000000b8a9a97221 */ /* 0x000fe20000010000 */
[----:B------:R-:W-:Y:S03]  /*fc00*/  FADD.FTZ R170, R170, R171 ;  /* 0x000000abaaaa7221 */ /* 0x000fe60000010000 */
[----:B------:R-:W-:Y:S01]  /*fc10*/  FADD.FTZ R169, R168, R169 ;  /* 0x000000a9a8a97221 */ /* 0x000fe20000010000 */
[C---:B------:R-:W-:Y:S08]  /*fc20*/  HMMA.16816.F32 R72, R136.reuse, R106, R72 ;  /* 0x0000006a8848723c */ /* 0x040ff00000001848 */
[C---:B--2---:R-:W-:Y:S03]  /*fc30*/  HMMA.16816.F32 R76, R136.reuse, R100, R76 ;  /* 0x00000064884c723c */ /* 0x044fe6000000184c */
[----:B------:R-:W-:Y:S02]  /*fc40*/  IMAD.WIDE.U32 R100, R185, -0x2daee0ad, RZ ;  /* 0xd2511f53b9647825 */ /* 0x000fe400078e00ff */
[----:B------:R-:W1:Y:S02]  /*fc50*/  MUFU.EX2 R185, R144 ;  /* 0x0000009000b97308 */ /* 0x000e640000000800 */
[----:B------:R-:W-:Y:S01]  /*fc60*/  IMAD.MOV.U32 R106, RZ, RZ, R100 ;  /* 0x000000ffff6a7224 */ /* 0x000fe200078e0064 */
[C---:B------:R-:W-:Y:S03]  /*fc70*/  HMMA.16816.F32 R80, R136.reuse, R102, R80 ;  /* 0x000000668850723c */ /* 0x040fe60000001850 */
[----:B------:R-:W-:Y:S02]  /*fc80*/  LOP3.LUT R220, R220, UR18, R101, 0x96, !PT ;  /* 0x00000012dcdc7c12 */ /* 0x000fe4000f8e9665 */
[C---:B------:R-:W-:Y:S02]  /*fc90*/  PRMT R104, R100.reuse, 0x7773, RZ ;  /* 0x0000777364687816 */ /* 0x040fe400000000ff */
[C---:B------:R-:W-:Y:S01]  /*fca0*/  PRMT R107, R100.reuse, 0x7772, RZ ;  /* 0x00007772646b7816 */ /* 0x040fe200000000ff */
[C---:B---3--:R-:W-:Y:S03]  /*fcb0*/  HMMA.16816.F32 R84, R136.reuse, R108, R84 ;  /* 0x0000006c8854723c */ /* 0x048fe60000001854 */
        /* <DEDUP_REMOVED lines=10> */
[----:B------:R-:W-:Y:S01]  /*fd60*/  SHF.R.U32.HI R163, RZ, 0x18, R220 ;  /* 0x00000018ffa37819 */ /* 0x000fe200000116dc */
[----:B------:R-:W-:Y:S01]  /*fd70*/  FFMA.FTZ R220, R142, UR4, -R149 ;  /* 0x000000048edc7c23 */ /* 0x000fe20008010895 */
[----:B------:R-:W-:Y:S02]  /*fd80*/  PRMT R105, R108, 0x5410, R105 ;  /* 0x000054106c697816 */ /* 0x000fe40000000069 */
[----:B------:R-:W-:Y:S01]  /*fd90*/  LOP3.LUT R106, R106, 0xff, RZ, 0xc0, !PT ;  /* 0x000000ff6a6a7812 */ /* 0x000fe200078ec0ff */
[----:B------:R-:W4:Y:S01]  /*fda0*/  LDSM.16.MT88.4 R108, [R164+0xc800] ;  /* 0x00c80000a46c783b */ /* 0x000f220000004200 */
[----:B------:R-:W-:Y:S01]  /*fdb0*/  PRMT R104, R107, 0x5410, R104 ;  /* 0x000054106b687816 */ /* 0x000fe20000000068 */
[----:B------:R-:W5:Y:S01]  /*fdc0*/  MUFU.EX2 R220, R220 ;  /* 0x000000dc00dc7308 */ /* 0x000f620000000800 */
[----:B------:R-:W-:Y:S02]  /*fdd0*/  PRMT R163, R106, 0x5410, R163 ;  /* 0x000054106aa37816 */ /* 0x000fe400000000a3 */
[--C-:B------:R-:W-:Y:S02]  /*fde0*/  HSET2.LE.AND R106, R105, R160.reuse, PT ;  /* 0x000000a0696a7233 */ /* 0x100fe40003803000 */
[----:B-1----:R-:W-:Y:S01]  /*fdf0*/  F2FP.F16.F32.PACK_AB R105, R185, R186 ;  /* 0x000000bab969723e */ /* 0x002fe200000000ff */
[----:B------:R-:W1:Y:S01]  /*fe00*/  LDSM.16.MT88.4 R140, [R135+0x2800] ;  /* 0x00280000878c783b */ /* 0x000e620000004200 */
[----:B------:R-:W-:Y:S02]  /*fe10*/  LOP3.LUT R107, R104, 0xff00ff, RZ, 0xc0, !PT ;  /* 0x00ff00ff686b7812 */ /* 0x000fe400078ec0ff */
[----:B------:R-:W-:Y:S02]  /*fe20*/  LOP3.LUT R106, R105, R106, RZ, 0xc0, !PT ;  /* 0x0000006a696a7212 */ /* 0x000fe400078ec0ff */
[--C-:B------:R-:W-:Y:S01]  /*fe30*/  HSET2.LE.AND R104, R223, R160.reuse, PT ;  /* 0x000000a0df687233 */ /* 0x100fe20003803000 */
[--C-:B------:R-:W-:Y:S01]  /*fe40*/  FFMA.FTZ R223, R224, UR4, -R149.reuse ;  /* 0x00000004e0df7c23 */ /* 0x100fe20008010895 */
[--C-:B------:R-:W-:Y:S01]  /*fe50*/  HSET2.LE.AND R107, R107, R160.reuse, PT ;  /* 0x000000a06b6b7233 */ /* 0x100fe20003803000 */
[----:B------:R-:W-:Y:S01]  /*fe60*/  FFMA.FTZ R224, R162, UR4, -R149 ;  /* 0x00000004a2e07c23 */ /* 0x000fe20008010895 */
[--C-:B------:R-:W-:Y:S01]  /*fe70*/  HSET2.LE.AND R105, R163, R160.reuse, PT ;  /* 0x000000a0a3697233 */ /* 0x100fe20003803000 */
[C---:B--2---:R-:W-:Y:S02]  /*fe80*/  HMMA.16816.F32 R92, R136.reuse, R100, R92 ;  /* 0x00000064885c723c */ /* 0x044fe4000000185c */
[----:B------:R-:W-:Y:S01]  /*fe90*/  MUFU.EX2 R223, R223 ;  /* 0x000000df00df7308 */ /* 0x000fe20000000800 */
[----:B------:R-:W-:Y:S02]  /*fea0*/  F2FP.F16.F32.PACK_AB R144, R216, R187 ;  /* 0x000000bbd890723e */ /* 0x000fe400000000ff */
[----:B-----5:R-:W-:Y:S02]  /*feb0*/  F2FP.F16.F32.PACK_AB R101, R220, R189 ;  /* 0x000000bddc65723e */ /* 0x020fe400000000ff */
[----:B------:R-:W-:Y:S01]  /*fec0*/  F2FP.F16.F32.PACK_AB R100, R221, R222 ;  /* 0x000000dedd64723e */ /* 0x000fe200000000ff */
[----:B------:R-:W-:Y:S04]  /*fed0*/  HMMA.16816.F32 R96, R136, R102, R96 ;  /* 0x000000668860723c */ /* 0x000fe80000001860 */
[----:B------:R-:W2:Y:S01]  /*fee0*/  MUFU.EX2 R224, R224 ;  /* 0x000000e000e07308 */ /* 0x000ea20000000800 */
[----:B------:R-:W-:Y:S01]  /*fef0*/  LOP3.LUT R107, R144, R107, RZ, 0xc0, !PT ;  /* 0x0000006b906b7212 */ /* 0x000fe200078ec0ff */
[----:B------:R-:W-:Y:S01]  /*ff00*/  FADD.FTZ R222, R222, R169 ;  /* 0x000000a9dede7221 */ /* 0x000fe20000010000 */
[----:B------:R-:W-:Y:S01]  /*ff10*/  LOP3.LUT R104, R101, R104, RZ, 0xc0, !PT ;  /* 0x0000006865687212 */ /* 0x000fe200078ec0ff */
[----:B------:R-:W-:Y:S01]  /*ff20*/  LDSM.16.MT88.4 R144, [R165+0x3000] ;  /* 0x00300000a590783b */ /* 0x000fe20000004200 */
[----:B------:R-:W-:Y:S01]  /*ff30*/  LOP3.LUT R105, R100, R105, RZ, 0xc0, !PT ;  /* 0x0000006964697212 */ /* 0x000fe200078ec0ff */
[----:B------:R-:W-:Y:S01]  /*ff40*/  FADD.FTZ R222, R221, R222 ;  /* 0x000000deddde7221 */ /* 0x000fe20000010000 */
[----:B------:R-:W-:Y:S03]  /*ff50*/  F2FP.F16.F32.PACK_AB R136, R226, R225 ;  /* 0x000000e1e288723e */ /* 0x000fe600000000ff */
[----:B------:R-:W-:Y:S02]  /*ff60*/  FADD.FTZ R187, R187, R222 ;  /* 0x000000debbbb7221 */ /* 0x000fe40000010000 */
[C---:B---3--:R-:W-:Y:S01]  /*ff70*/  HMMA.16816.F32 R4, R104.reuse, R112, R4 ;  /* 0x000000706804723c */ /* 0x048fe20000001804 */
[----:B------:R-:W3:Y:S04]  /*ff80*/  LDSM.16.MT88.4 R100, [R165+0x2800] ;  /* 0x00280000a564783b */ /* 0x000ee80000004200 */
[----:B------:R-:W-:Y:S01]  /*ff90*/  LOP3.LUT R112, R215, UR17, R159, 0x96, !PT ;  /* 0x00000011d7707c12 */ /* 0x000fe2000f8e969f */
[----:B------:R-:W-:Y:S02]  /*ffa0*/  FADD.FTZ R216, R216, R187 ;  /* 0x000000bbd8d87221 */ /* 0x000fe40000010000 */
[C---:B------:R-:W-:Y:S01]  /*ffb0*/  HMMA.16816.F32 R8, R104.reuse, R114, R8 ;  /* 0x000000726808723c */ /* 0x040fe20000001808 */
[----:B------:R-:W-:Y:S07]  /*ffc0*/  LDSM.16.MT88.4 R156, [R165+0x3800] ;  /* 0x00380000a59c783b */ /* 0x000fee0000004200 */
[C---:B----4-:R-:W-:Y:S08]  /*ffd0*/  HMMA.16816.F32 R12, R104.reuse, R108, R12 ;  /* 0x0000006c680c723c */ /* 0x050ff0000000180c */
[C---:B------:R-:W-:Y:S01]  /*ffe0*/  HMMA.16816.F32 R16, R104.reuse, R110, R16 ;  /* 0x0000006e6810723c */ /* 0x040fe20000001810 */
[----:B------:R-:W4:Y:S07]  /*fff0*/  LDSM.16.MT88.4 R108, [R161+0x10800] ;  /* 0x01080000a16c783b */ /* 0x000f2e0000004200 */
[C---:B------:R-:W-:Y:S03]  /*10000*/  HMMA.16816.F32 R20, R104.reuse, R116, R20 ;  /* 0x000000746814723c */ /* 0x040fe60000001814 */
[----:B------:R-:W-:Y:S02]  /*10010*/  IMAD.WIDE.U32 R116, R112, -0x326172a9, RZ ;  /* 0xcd9e8d5770747825 */ /* 0x000fe400078e00ff */
[----:B------:R-:W5:Y:S03]  /*10020*/  LDSM.16.MT88.4 R112, [R164+0x10800] ;  /* 0x01080000a470783b */ /* 0x000f660000004200 */
[C---:B------:R-:W-:Y:S03]  /*10030*/  HMMA.16816.F32 R24, R104.reuse, R118, R24 ;  /* 0x000000766818723c */ /* 0x040fe60000001818 */
[----:B------:R-:W-:Y:S02]  /*10040*/  LOP3.LUT R232, R218, UR11, R117, 0x96, !PT ;  /* 0x0000000bdae87c12 */ /* 0x000fe4000f8e9675 */
[----:B------:R-:W-:Y:S03]  /*10050*/  LOP3.LUT R116, R211, UR6, R116, 0x96, !PT ;  /* 0x00000006d3747c12 */ /* 0x000fe6000f8e9674 */
[C---:B------:R-:W-:Y:S03]  /*10060*/  HMMA.16816.F32 R28, R104.reuse, R120, R28 ;  /* 0x00000078681c723c */ /* 0x040fe6000000181c */
[----:B------:R-:W-:Y:S04]  /*10070*/  IMAD.WIDE.U32 R116, R116, -0x2daee0ad, RZ ;  /* 0xd2511f5374747825 */ /* 0x000fe800078e00ff */
[----:B------:R-:W-:Y:S01]  /*10080*/  IMAD.WIDE.U32 R232, R232, -0x2daee0ad, RZ ;  /* 0xd2511f53e8e87825 */ /* 0x000fe200078e00ff */
[C---:B------:R-:W-:Y:S03]  /*10090*/  HMMA.16816.F32 R32, R104.reuse, R122, R32 ;  /* 0x0000007a6820723c */ /* 0x040fe60000001820 */
[----:B------:R-:W-:Y:S05]  /*100a0*/  LOP3.LUT R232, R232, UR21, R117, 0x96, !PT ;  /* 0x00000015e8e87c12 */ /* 0x000fea000f8e9675 */
[C---:B------:R-:W-:Y:S08]  /*100b0*/  HMMA.16816.F32 R36, R104.reuse, R124, R36 ;  /* 0x0000007c6824723c */ /* 0x040ff00000001824 */
[C---:B------:R-:W-:Y:S08]  /*100c0*/  HMMA.16816.F32 R40, R104.reuse, R126, R40 ;  /* 0x0000007e6828723c */ /* 0x040ff00000001828 */
[C---:B------:R-:W-:Y:S08]  /*100d0*/  HMMA.16816.F32 R44, R104.reuse, R128, R44 ;  /* 0x00000080682c723c */ /* 0x040ff0000000182c */
[C---:B------:R-:W-:Y:S08]  /*100e0*/  HMMA.16816.F32 R48, R104.reuse, R130, R48 ;  /* 0x000000826830723c */ /* 0x040ff00000001830 */
[C---:B-1----:R-:W-:Y:S08]  /*100f0*/  HMMA.16816.F32 R52, R104.reuse, R140, R52 ;  /* 0x0000008c6834723c */ /* 0x042ff00000001834 */
[C---:B------:R-:W-:Y:S08]  /*10100*/  HMMA.16816.F32 R56, R104.reuse, R142, R56 ;  /* 0x0000008e6838723c */ /* 0x040ff00000001838 */
[C---:B---3--:R-:W-:Y:S03]  /*10110*/  HMMA.16816.F32 R60, R104.reuse, R100, R60 ;  /* 0x00000064683c723c */ /* 0x048fe6000000183c */
[----:B------:R-:W-:Y:S01]  /*10120*/  LOP3.LUT R100, R212, UR22, R233, 0x96, !PT ;  /* 0x00000016d4647c12 */ /* 0x000fe2000f8e96e9 */
[----:B------:R-:W-:Y:S04]  /*10130*/  IMAD.WIDE.U32 R232, R232, -0x326172a9, RZ ;  /* 0xcd9e8d57e8e87825 */ /* 0x000fe800078e00ff */
[C---:B------:R-:W-:Y:S03]  /*10140*/  HMMA.16816.F32 R64, R104.reuse, R102, R64 ;  /* 0x000000666840723c */ /* 0x040fe60000001840 */
[----:B------:R-:W-:Y:S05]  /*10150*/  IMAD.WIDE.U32 R100, R100, -0x326172a9, RZ ;  /* 0xcd9e8d5764647825 */ /* 0x000fea00078e00ff */
[C---:B----4-:R-:W-:Y:S03]  /*10160*/  HMMA.16816.F32 R68, R104.reuse, R108, R68 ;  /* 0x0000006c6844723c */ /* 0x050fe60000001844 */
[----:B------:R-:W-:Y:S02]  /*10170*/  LOP3.LUT R234, R210, UR9, R101, 0x96, !PT ;  /* 0x00000009d2ea7c12 */ /* 0x000fe4000f8e9665 */
[----:B------:R-:W-:Y:S02]  /*10180*/  LOP3.LUT R163, R100, UR13, R233, 0x96, !PT ;  /* 0x0000000d64a37c12 */ /* 0x000fe4000f8e96e9 */
[----:B------:R-:W1:Y:S01]  /*10190*/  LDSM.16.MT88.4 R100, [R135+0x4800] ;  /* 0x004800008764783b */ /* 0x000e620000004200 */
[C---:B------:R-:W-:Y:S03]  /*101a0*/  HMMA.16816.F32 R72, R104.reuse, R110, R72 ;  /* 0x0000006e6848723c */ /* 0x040fe60000001848 */
[----:B------:R-:W-:Y:S04]  /*101b0*/  IMAD.WIDE.U32 R162, R163, -0x2daee0ad, RZ ;  /* 0xd2511f53a3a27825 */ /* 0x000fe800078e00ff */
[----:B------:R-:W-:Y:S01]  /*101c0*/  IMAD.WIDE.U32 R234, R234, -0x2daee0ad, RZ ;  /* 0xd2511f53eaea7825 */ /* 0x000fe200078e00ff */
[C---:B-----5:R-:W-:Y:S01]  /*101d0*/  HMMA.16816.F32 R76, R104.reuse, R112, R76 ;  /* 0x00000070684c723c */ /* 0x060fe2000000184c */
[----:B------:R-:W3:Y:S02]  /*101e0*/  LDSM.16.MT88.4 R108, [R165+0x4800] ;  /* 0x00480000a56c783b */ /* 0x000ee40000004200 */
[----:B------:R-:W-:Y:S02]  /*101f0*/  LOP3.LUT R117, R234, UR19, R163, 0x96, !PT ;  /* 0x00000013ea757c12 */ /* 0x000fe4000f8e96a3 */
[----:B------:R-:W-:Y:S03]  /*10200*/  LOP3.LUT R234, R116, UR20, R235, 0x96, !PT ;  /* 0x0000001474ea7c12 */ /* 0x000fe6000f8e96eb */
[C---:B------:R-:W-:Y:S03]  /*10210*/  HMMA.16816.F32 R80, R104.reuse, R114, R80 ;  /* 0x000000726850723c */ /* 0x040fe60000001850 */
[----:B------:R-:W-:Y:S04]  /*10220*/  IMAD.WIDE.U32 R116, R117, -0x326172a9, RZ ;  /* 0xcd9e8d5775747825 */ /* 0x000fe800078e00ff */
[----:B------:R-:W-:Y:S01]  /*10230*/  IMAD.WIDE.U32 R234, R234, -0x326172a9, RZ ;  /* 0xcd9e8d57eaea7825 */ /* 0x000fe200078e00ff */
[C---:B------:R-:W-:Y:S02]  /*10240*/  PRMT R137, R116.reuse, 0x7773, RZ ;  /* 0x0000777374897816 */ /* 0x040fe400000000ff */
[----:B------:R-:W-:Y:S01]  /*10250*/  PRMT R112, R116, 0x7772, RZ ;  /* 0x0000777274707816 */ /* 0x000fe200000000ff */
[----:B------:R-:W-:Y:S01]  /*10260*/  IMAD.MOV.U32 R122, RZ, RZ, R116 ;  /* 0x000000ffff7a7224 */ /* 0x000fe200078e0074 */
[----:B------:R-:W-:Y:S01]  /*10270*/  LOP3.LUT R141, R234, UR7, R117, 0x96, !PT ;  /* 0x00000007ea8d7c12 */ /* 0x000fe2000f8e9675 */
[----:B------:R-:W-:Y:S01]  /*10280*/  FFMA.FTZ R234, R154, UR4, -R149 ;  /* 0x000000049aea7c23 */ /* 0x000fe20008010895 */
[----:B------:R-:W-:Y:S02]  /*10290*/  PRMT R137, R112, 0x5410, R137 ;  /* 0x0000541070897816 */ /* 0x000fe40000000089 */
[----:B------:R-:W4:Y:S01]  /*102a0*/  LDSM.16.MT88.4 R112, [R161+0xd000] ;  /* 0x00d00000a170783b */ /* 0x000f220000004200 */
[C---:B------:R-:W-:Y:S02]  /*102b0*/  LOP3.LUT R121, R141.reuse, 0xff, RZ, 0xc0, !PT ;  /* 0x000000ff8d797812 */ /* 0x040fe400078ec0ff */
[----:B------:R-:W-:Y:S01]  /*102c0*/  PRMT R129, R116, 0x7771, RZ ;  /* 0x0000777174817816 */ /* 0x000fe200000000ff */
[----:B------:R-:W-:Y:S01]  /*102d0*/  MUFU.EX2 R234, R234 ;  /* 0x000000ea00ea7308 */ /* 0x000fe20000000800 */
[----:B------:R-:W-:Y:S01]  /*102e0*/  LOP3.LUT R122, R122, 0xff, RZ, 0xc0, !PT ;  /* 0x000000ff7a7a7812 */ /* 0x000fe200078ec0ff */
[C---:B-1----:R-:W-:Y:S02]  /*102f0*/  HMMA.16816.F32 R84, R104.reuse, R100, R84 ;  /* 0x000000646854723c */ /* 0x042fe40000001854 */
[----:B------:R-:W1:Y:S01]  /*10300*/  LDSM.16.MT88.4 R116, [R164+0xd000] ;  /* 0x00d00000a474783b */ /* 0x000e620000004200 */
[C---:B------:R-:W-:Y:S02]  /*10310*/  LOP3.LUT R124, R141.reuse, 0xffff, RZ, 0xc0, !PT ;  /* 0x0000ffff8d7c7812 */ /* 0x040fe400078ec0ff */
[----:B------:R-:W-:Y:S02]  /*10320*/  PRMT R120, R141, 0x7632, R120 ;  /* 0x000076328d787816 */ /* 0x000fe40000000078 */
[----:B------:R-:W-:Y:S01]  /*10330*/  SHF.R.U32.HI R124, RZ, 0x8, R124 ;  /* 0x00000008ff7c7819 */ /* 0x000fe2000001167c */
[C---:B------:R-:W-:Y:S03]  /*10340*/  HMMA.16816.F32 R88, R104.reuse, R102, R88 ;  /* 0x000000666858723c */ /* 0x040fe60000001858 */
[----:B------:R-:W-:Y:S02]  /*10350*/  PRMT R101, R121, 0x5410, R124 ;  /* 0x0000541079657816 */ /* 0x000fe4000000007c */
[----:B------:R-:W-:Y:S01]  /*10360*/  LOP3.LUT R120, R120, 0xff, RZ, 0xc0, !PT ;  /* 0x000000ff78787812 */ /* 0x000fe200078ec0ff */
[----:B------:R-:W-:Y:S01]  /*10370*/  LDSM.16.MT88.4 R124, [R165+0x1000] ;  /* 0x00100000a57c783b */ /* 0x000fe20000004200 */
[----:B------:R-:W-:Y:S01]  /*10380*/  SHF.R.U32.HI R141, RZ, 0x18, R141 ;  /* 0x00000018ff8d7819 */ /* 0x000fe2000001168d */
[C---:B---3--:R-:W-:Y:S03]  /*10390*/  HMMA.16816.F32 R92, R104.reuse, R108, R92 ;  /* 0x0000006c685c723c */ /* 0x048fe6000000185c */
[--C-:B------:R-:W-:Y:S02]  /*103a0*/  HSET2.LE.AND R100, R101, R160.reuse, PT ;  /* 0x000000a065647233 */ /* 0x100fe40003803000 */
[----:B------:R-:W-:Y:S02]  /*103b0*/  PRMT R129, R122, 0x5410, R129 ;  /* 0x000054107a817816 */ /* 0x000fe40000000081 */
[----:B------:R-:W-:Y:S01]  /*103c0*/  PRMT R141, R120, 0x5410, R141 ;  /* 0x00005410788d7816 */ /* 0x000fe2000000008d */
[----:B------:R-:W-:Y:S01]  /*103d0*/  HMMA.16816.F32 R96, R104, R110, R96 ;  /* 0x0000006e6860723c */ /* 0x000fe20000001860 */
[----:B------:R-:W3:Y:S02]  /*103e0*/  LDSM.16.MT88.4 R120, [R135+0x1000] ;  /* 0x001000008778783b */ /* 0x000ee40000004200 */
[----:B------:R-:W-:Y:S02]  /*103f0*/  LOP3.LUT R137, R137, 0xff00ff, RZ, 0xc0, !PT ;  /* 0x00ff00ff89897812 */ /* 0x000fe400078ec0ff */
[----:B------:R-:W-:Y:S02]  /*10400*/  F2FP.F16.F32.PACK_AB R101, R228, R227 ;  /* 0x000000e3e465723e */ /* 0x000fe400000000ff */
[--C-:B------:R-:W-:Y:S02]  /*10410*/  HSET2.LE.AND R102, R129, R160.reuse, PT ;  /* 0x000000a081667233 */ /* 0x100fe40003803000 */
[----:B------:R-:W-:Y:S01]  /*10420*/  LOP3.LUT R100, R101, R100, RZ, 0xc0, !PT ;  /* 0x0000006465647212 */ /* 0x000fe200078ec0ff */
[----:B------:R-:W5:Y:S01]  /*10430*/  LDSM.16.MT88.4 R128, [R161+0xf000] ;  /* 0x00f00000a180783b */ /* 0x000f620000004200 */
[--C-:B------:R-:W-:Y:S02]  /*10440*/  HSET2.LE.AND R103, R137, R160.reuse, PT ;  /* 0x000000a089677233 */ /* 0x100fe40003803000 */
[--C-:B------:R-:W-:Y:S02]  /*10450*/  HSET2.LE.AND R101, R141, R160.reuse, PT ;  /* 0x000000a08d657233 */ /* 0x100fe40003803000 */
[----:B--2---:R-:W-:Y:S02]  /*10460*/  F2FP.F16.F32.PACK_AB R137, R224, R223 ;  /* 0x000000dfe089723e */ /* 0x004fe400000000ff */
[----:B------:R-:W-:Y:S01]  /*10470*/  F2FP.F16.F32.PACK_AB R108, R230, R229 ;  /* 0x000000e5e66c723e */ /* 0x000fe200000000ff */
[----:B------:R-:W-:Y:S01]  /*10480*/  LDSM.16.MT88.4 R140, [R135+0x3000] ;  /* 0x00300000878c783b */ /* 0x000fe20000004200 */
[----:B------:R-:W-:Y:S01]  /*10490*/  LOP3.LUT R102, R137, R102, RZ, 0xc0, !PT ;  /* 0x0000006689667212 */ /* 0x000fe200078ec0ff */
[----:B------:R-:W-:Y:S01]  /*104a0*/  FADD.FTZ R229, R229, R216 ;  /* 0x000000d8e5e57221 */ /* 0x000fe20000010000 */
[----:B------:R-:W-:Y:S02]  /*104b0*/  LOP3.LUT R103, R136, R103, RZ, 0xc0, !PT ;  /* 0x0000006788677212 */ /* 0x000fe400078ec0ff */
[----:B------:R-:W-:Y:S01]  /*104c0*/  LOP3.LUT R101, R108, R101, RZ, 0xc0, !PT ;  /* 0x000000656c657212 */ /* 0x000fe200078ec0ff */
[----:B------:R-:W-:Y:S01]  /*104d0*/  FADD.FTZ R230, R230, R229 ;  /* 0x000000e5e6e67221 */ /* 0x000fe20000010000 */
[----:B------:R-:W-:Y:S01]  /*104e0*/  LOP3.LUT R233, R232, UR10, R235, 0x96, !PT ;  /* 0x0000000ae8e97c12 */ /* 0x000fe2000f8e96eb */
[----:B------:R-:W2:Y:S01]  /*104f0*/  LDSM.16.MT88.4 R136, [R164+0xf000] ;  /* 0x00f00000a488783b */ /* 0x000ea20000004200 */
[--C-:B------:R-:W-:Y:S01]  /*10500*/  FFMA.FTZ R235, R150, UR4, -R149.reuse ;  /* 0x0000000496eb7c23 */ /* 0x100fe20008010895 */
[----:B------:R3:W-:Y:S01]  /*10510*/  MUFU.EX2 R232, R153 ;  /* 0x0000009900e87308 */ /* 0x0007e20000000800 */
[----:B------:R-:W-:Y:S01]  /*10520*/  FFMA.FTZ R149, R148, UR4, -R149 ;  /* 0x0000000494957c23 */ /* 0x000fe20008010895 */
[C---:B----4-:R-:W-:Y:S04]  /*10530*/  HMMA.16816.F32 R4, R100.reuse, R112, R4 ;  /* 0x000000706404723c */ /* 0x050fe80000001804 */
[----:B------:R-:W4:Y:S01]  /*10540*/  LDSM.16.MT88.4 R104, [R161+0x11000] ;  /* 0x01100000a168783b */ /* 0x000f220000004200 */
[----:B------:R-:W-:Y:S03]  /*10550*/  FADD.FTZ R225, R225, R230 ;  /* 0x000000e6e1e17221 */ /* 0x000fe60000010000 */
[----:B------:R-:W-:Y:S01]  /*10560*/  MUFU.EX2 R236, R149 ;  /* 0x0000009500ec7308 */ /* 0x000fe20000000800 */
[C---:B------:R-:W-:Y:S03]  /*10570*/  HMMA.16816.F32 R8, R100.reuse, R114, R8 ;  /* 0x000000726408723c */ /* 0x040fe60000001808 */
[----:B------:R-:W-:Y:S01]  /*10580*/  FADD.FTZ R225, R226, R225 ;  /* 0x000000e1e2e17221 */ /* 0x000fe20000010000 */
[----:B------:R-:W4:Y:S05]  /*10590*/  LDSM.16.MT88.4 R108, [R164+0x11000] ;  /* 0x01100000a46c783b */ /* 0x000f2a0000004200 */
[----:B------:R-:W-:Y:S01]  /*105a0*/  MUFU.EX2 R235, R235 ;  /* 0x000000eb00eb7308 */ /* 0x000fe20000000800 */
[C---:B-1----:R-:W-:Y:S02]  /*105b0*/  HMMA.16816.F32 R12, R100.reuse, R116, R12 ;  /* 0x00000074640c723c */ /* 0x042fe4000000180c */
[----:B------:R-:W1:Y:S06]  /*105c0*/  LDSM.16.MT88.4 R112, [R135+0x5000] ;  /* 0x005000008770783b */ /* 0x000e6c0000004200 */
[C---:B------:R-:W-:Y:S02]  /*105d0*/  HMMA.16816.F32 R16, R100.reuse, R118, R16 ;  /* 0x000000766410723c */ /* 0x040fe40000001810 */
[----:B------:R-:W-:Y:S06]  /*105e0*/  LDSM.16.MT88.4 R116, [R164+0xd800] ;  /* 0x00d80000a474783b */ /* 0x000fec0000004200 */
[C---:B---3--:R-:W-:Y:S02]  /*105f0*/  HMMA.16816.F32 R20, R100.reuse, R120, R20 ;  /* 0x000000786414723c */ /* 0x048fe40000001814 */
[----:B------:R-:W-:Y:S06]  /*10600*/  LDSM.16.MT88.4 R152, [R135+0x3800] ;  /* 0x003800008798783b */ /* 0x000fec0000004200 */
[C---:B------:R-:W-:Y:S08]  /*10610*/  HMMA.16816.F32 R24, R100.reuse, R122, R24 ;  /* 0x0000007a6418723c */ /* 0x040ff00000001818 */
[C---:B------:R-:W-:Y:S08]  /*10620*/  HMMA.16816.F32 R28, R100.reuse, R124, R28 ;  /* 0x0000007c641c723c */ /* 0x040ff0000000181c */
[C---:B------:R-:W-:Y:S01]  /*10630*/  HMMA.16816.F32 R32, R100.reuse, R126, R32 ;  /* 0x0000007e6420723c */ /* 0x040fe20000001820 */
[----:B------:R-:W-:Y:S07]  /*10640*/  LDSM.16.MT88.4 R124, [R161+0xd800] ;  /* 0x00d80000a17c783b */ /* 0x000fee0000004200 */
[C---:B-----5:R-:W-:Y:S08]  /*10650*/  HMMA.16816.F32 R36, R100.reuse, R128, R36 ;  /* 0x000000806424723c */ /* 0x060ff00000001824 */
[C---:B------:R-:W-:Y:S08]  /*10660*/  HMMA.16816.F32 R40, R100.reuse, R130, R40 ;  /* 0x000000826428723c */ /* 0x040ff00000001828 */
[C---:B--2---:R-:W-:Y:S08]  /*10670*/  HMMA.16816.F32 R44, R100.reuse, R136, R44 ;  /* 0x00000088642c723c */ /* 0x044ff0000000182c */
[C---:B------:R-:W-:Y:S08]  /*10680*/  HMMA.16816.F32 R48, R100.reuse, R138, R48 ;  /* 0x0000008a6430723c */ /* 0x040ff00000001830 */
        /* <DEDUP_REMOVED lines=8> */
[----:B------:R-:W2:Y:S07]  /*10710*/  LDSM.16.MT88.4 R104, [R165+0x5000] ;  /* 0x00500000a568783b */ /* 0x000eae0000004200 */
[C---:B------:R-:W-:Y:S08]  /*10720*/  HMMA.16816.F32 R76, R100.reuse, R108, R76 ;  /* 0x0000006c644c723c */ /* 0x040ff0000000184c */
[C---:B------:R-:W-:Y:S03]  /*10730*/  HMMA.16816.F32 R80, R100.reuse, R110, R80 ;  /* 0x0000006e6450723c */ /* 0x040fe60000001850 */
[----:B------:R-:W-:Y:S02]  /*10740*/  IMAD.WIDE.U32 R110, R233, -0x2daee0ad, RZ ;  /* 0xd2511f53e96e7825 */ /* 0x000fe400078e00ff */
[----:B------:R3:W4:Y:S02]  /*10750*/  MUFU.EX2 R233, R151 ;  /* 0x0000009700e97308 */ /* 0x0007240000000800 */
[----:B------:R-:W-:Y:S01]  /*10760*/  IMAD.MOV.U32 R108, RZ, RZ, R110 ;  /* 0x000000ffff6c7224 */ /* 0x000fe200078e006e */
[C---:B-1----:R-:W-:Y:S03]  /*10770*/  HMMA.16816.F32 R84, R100.reuse, R112, R84 ;  /* 0x000000706454723c */ /* 0x042fe60000001854 */
[----:B------:R-:W-:Y:S02]  /*10780*/  LOP3.LUT R162, R162, UR18, R111, 0x96, !PT ;  /* 0x00000012a2a27c12 */ /* 0x000fe4000f8e966f */
[----:B------:R-:W-:Y:S02]  /*10790*/  PRMT R113, R110, 0x7773, RZ ;  /* 0x000077736e717816 */ /* 0x000fe400000000ff */
[----:B------:R-:W-:Y:S01]  /*107a0*/  SHF.R.U32.HI R137, RZ, 0x18, R162 ;  /* 0x00000018ff897819 */ /* 0x000fe200000116a2 */
[C---:B------:R-:W-:Y:S03]  /*107b0*/  HMMA.16816.F32 R88, R100.reuse, R114, R88 ;  /* 0x000000726458723c */ /* 0x040fe60000001858 */
[----:B------:R-:W-:Y:S02]  /*107c0*/  PRMT R114, R162, 0x7632, R114 ;  /* 0x00007632a2727816 */ /* 0x000fe40000000072 */
[----:B------:R-:W-:Y:S01]  /*107d0*/  PRMT R112, R110, 0x7772, RZ ;  /* 0x000077726e707816 */ /* 0x000fe200000000ff */
[----:B---3--:R-:W-:Y:S01]  /*107e0*/  LDSM.16.MT88.4 R148, [R164+0xf800] ;  /* 0x00f80000a494783b */ /* 0x008fe20000004200 */
[----:B------:R-:W-:Y:S01]  /*107f0*/  LOP3.LUT R114, R114, 0xff, RZ, 0xc0, !PT ;  /* 0x000000ff72727812 */ /* 0x000fe200078ec0ff */
[C---:B--2---:R-:W-:Y:S03]  /*10800*/  HMMA.16816.F32 R92, R100.reuse, R104, R92 ;  /* 0x00000068645c723c */ /* 0x044fe6000000185c */
[----:B------:R-:W-:Y:S02]  /*10810*/  LOP3.LUT R121, R162, 0xffff, RZ, 0xc0, !PT ;  /* 0x0000ffffa2797812 */ /* 0x000fe400078ec0ff */
[----:B------:R-:W-:Y:S02]  /*10820*/  PRMT R137, R114, 0x5410, R137 ;  /* 0x0000541072897816 */ /* 0x000fe40000000089 */
[----:B------:R-:W-:Y:S01]  /*10830*/  PRMT R120, R110, 0x7771, RZ ;  /* 0x000077716e787816 */ /* 0x000fe200000000ff */
[----:B------:R-:W-:Y:S03]  /*10840*/  HMMA.16816.F32 R96, R100, R106, R96 ;  /* 0x0000006a6460723c */ /* 0x000fe60000001860 */
[----:B------:R-:W-:Y:S02]  /*10850*/  LOP3.LUT R115, R108, 0xff, RZ, 0xc0, !PT ;  /* 0x000000ff6c737812 */ /* 0x000fe400078ec0ff */
[----:B------:R-:W-:Y:S01]  /*10860*/  LOP3.LUT R122, R162, 0xff, RZ, 0xc0, !PT ;  /* 0x000000ffa27a7812 */ /* 0x000fe200078ec0ff */
[----:B------:R-:W1:Y:S01]  /*10870*/  LDSM.16.MT88.4 R108, [R135+0x1800] ;  /* 0x00180000876c783b */ /* 0x000e620000004200 */
[----:B------:R-:W-:Y:S02]  /*10880*/  SHF.R.U32.HI R121, RZ, 0x8, R121 ;  /* 0x00000008ff797819 */ /* 0x000fe40000011679 */
[----:B------:R-:W-:Y:S02]  /*10890*/  PRMT R112, R112, 0x5410, R113 ;  /* 0x0000541070707816 */ /* 0x000fe40000000071 */
[--C-:B------:R-:W-:Y:S02]  /*108a0*/  HSET2.LE.AND R137, R137, R160.reuse, PT ;  /* 0x000000a089897233 */ /* 0x100fe40003803000 */
[----:B------:R-:W-:Y:S02]  /*108b0*/  PRMT R115, R115, 0x5410, R120 ;  /* 0x0000541073737816 */ /* 0x000fe40000000078 */
[----:B------:R-:W-:Y:S02]  /*108c0*/  PRMT R113, R122, 0x5410, R121 ;  /* 0x000054107a717816 */ /* 0x000fe40000000079 */
[----:B------:R-:W-:Y:S02]  /*108d0*/  LOP3.LUT R139, R112, 0xff00ff, RZ, 0xc0, !PT ;  /* 0x00ff00ff708b7812 */ /* 0x000fe400078ec0ff */
[C---:B----4-:R-:W-:Y:S01]  /*108e0*/  F2FP.F16.F32.PACK_AB R104, R233.reuse, R232 ;  /* 0x000000e8e968723e */ /* 0x050fe200000000ff */
[----:B------:R-:W-:Y:S01]  /*108f0*/  FADD.FTZ R232, R232, R225 ;  /* 0x000000e1e8e87221 */ /* 0x000fe20000010000 */
[--C-:B------:R-:W-:Y:S02]  /*10900*/  HSET2.LE.AND R138, R115, R160.reuse, PT ;  /* 0x000000a0738a7233 */ /* 0x100fe40003803000 */
[--C-:B------:R-:W-:Y:S01]  /*10910*/  HSET2.LE.AND R136, R113, R160.reuse, PT ;  /* 0x000000a071887233 */ /* 0x100fe20003803000 */
[----:B------:R-:W-:Y:S01]  /*10920*/  FADD.FTZ R233, R233, R232 ;  /* 0x000000e8e9e97221 */ /* 0x000fe20000010000 */
[----:B------:R-:W-:Y:S02]  /*10930*/  HSET2.LE.AND R139, R139, R160, PT ;  /* 0x000000a08b8b7233 */ /* 0x000fe40003803000 */
[----:B------:R-:W-:Y:S01]  /*10940*/  LOP3.LUT R137, R104, R137, RZ, 0xc0, !PT ;  /* 0x0000008968897212 */ /* 0x000fe200078ec0ff */
[----:B------:R-:W2:Y:S01]  /*10950*/  LDSM.16.MT88.4 R160, [R161+0x11800] ;  /* 0x01180000a1a0783b */ /* 0x000ea20000004200 */
[----:B------:R-:W-:Y:S02]  /*10960*/  F2FP.F16.F32.PACK_AB R113, R234, R231 ;  /* 0x000000e7ea71723e */ /* 0x000fe400000000ff */
[----:B------:R-:W-:Y:S02]  /*10970*/  F2FP.F16.F32.PACK_AB R105, R236, R235 ;  /* 0x000000ebec69723e */ /* 0x000fe400000000ff */
        /* <DEDUP_REMOVED lines=34> */
[----:B------:R-:W-:Y:S01]  /*10ba0*/  FADD.FTZ R227, R227, R0 ;  /* 0x00000000e3e37221 */ /* 0x000fe20000010000 */
[----:B------:R-:W-:Y:S03]  /*10bb0*/  IMAD.MOV.U32 R0, RZ, RZ, R132 ;  /* 0x000000ffff007224 */ /* 0x000fe600078e0084 */
        /* <DEDUP_REMOVED lines=8> */
[----:B------:R-:W-:Y:S04]  /*10c40*/  FADD.FTZ R217, R235, R234 ;  /* 0x000000eaebd97221 */ /* 0x000fe80000010000 */
[----:B------:R-:W-:Y:S01]  /*10c50*/  FADD.FTZ R217, R236, R217 ;  /* 0x000000d9ecd97221 */ /* 0x000fe20000010000 */
[----:B------:R-:W-:Y:S01]  /*10c60*/  @!UPT UIADD3 URZ, UPT, UPT, URZ, URZ, URZ ;  /* 0x000000fffffff290 */ /* 0x000fe2000fffe0ff */
[----:B------:R-:W-:Y:S11]  /*10c70*/  @P0 BRA `(.L_x_1461) ;  /* 0xffffffb800c00947 */ /* 0x000ff6000383ffff */
.L_x_1460:
[----:B------:R-:W1:Y:S01]  /*10c80*/  SHFL.BFLY PT, R8, R217, 0x2, 0x1f ;  /* 0x0c401f00d9087f89 */ /* 0x000e6200000e0000 */
[----:B------:R-:W2:Y:S01]  /*10c90*/  LDCU UR4, c[0x0][0x4fc] ;  /* 0x00009f80ff0477ac */ /* 0x000ea20008000800 */
[C---:B------:R-:W-:Y:S01]  /*10ca0*/  LOP3.LUT P3, RZ, R178.reuse, 0x10, RZ, 0xc0, !PT ;  /* 0x00000010b2ff7812 */ /* 0x040fe2000786c0ff */
[----:B------:R-:W3:Y:S01]  /*10cb0*/  LDC R10, c[0x0][0x434] ;  /* 0x00010d00ff0a7b82 */ /* 0x000ee20000000800 */
[----:B------:R-:W4:Y:S01]  /*10cc0*/  SHFL.BFLY PT, R0, R209, 0x2, 0x1f ;  /* 0x0c401f00d1007f89 */ /* 0x000f2200000e0000 */
[----:B------:R-:W-:Y:S01]  /*10cd0*/  LOP3.LUT P4, RZ, R178, 0x8, RZ, 0xc0, !PT ;  /* 0x00000008b2ff7812 */ /* 0x000fe2000788c0ff */
[----:B------:R-:W2:Y:S03]  /*10ce0*/  S2R R16, SR_CTAID.Y ;  /* 0x0000000000107919 */ /* 0x000ea60000002600 */
[----:B------:R-:W-:Y:S02]  /*10cf0*/  SEL R176, R176, 0xffffffe0, !P4 ;  /* 0xffffffe0b0b07807 */ /* 0x000fe40006000000 */
[----:B------:R-:W2:Y:S01]  /*10d00*/  LDC.U8 R18, c[0x0][0x548] ;  /* 0x00015200ff127b82 */ /* 0x000ea20000000000 */
[----:B-1----:R-:W-:Y:S01]  /*10d10*/  FADD.FTZ R8, R8, R217 ;  /* 0x000000d908087221 */ /* 0x002fe20000010000 */
[----:B----4-:R-:W-:-:S04]  /*10d20*/  FADD.FTZ R7, R0, R209 ;  /* 0x000000d100077221 */ /* 0x010fc80000010000 */
[----:B------:R-:W1:Y:S04]  /*10d30*/  SHFL.BFLY PT, R5, R8, 0x1, 0x1f ;  /* 0x0c201f0008057f89 */ /* 0x000e6800000e0000 */
[----:B------:R-:W4:Y:S01]  /*10d40*/  SHFL.BFLY PT, R2, R7, 0x1, 0x1f ;  /* 0x0c201f0007027f89 */ /* 0x000f2200000e0000 */
[----:B-1----:R-:W-:Y:S01]  /*10d50*/  FADD.FTZ R4, R8, R5 ;  /* 0x0000000508047221 */ /* 0x002fe20000010000 */
[----:B------:R-:W-:-:S03]  /*10d60*/  SHF.L.U32 R5, R178, 0x4, RZ ;  /* 0x00000004b2057819 */ /* 0x000fc600000006ff */
[----:B------:R-:W1:Y:S01]  /*10d70*/  MUFU.RCP R0, R4 ;  /* 0x0000000400007308 */ /* 0x000e620000001000 */
[----:B------:R-:W-:Y:S01]  /*10d80*/  LOP3.LUT R5, R5, 0x1c0, RZ, 0xc0, !PT ;  /* 0x000001c005057812 */ /* 0x000fe200078ec0ff */
[----:B----4-:R-:W-:Y:S01]  /*10d90*/  FADD.FTZ R2, R7, R2 ;  /* 0x0000000207027221 */ /* 0x010fe20000010000 */
[----:B------:R-:W-:Y:S02]  /*10da0*/  FSETP.NE.FTZ.AND P1, PT, R4, RZ, PT ;  /* 0x000000ff0400720b */ /* 0x000fe40003f35000 */
[----:B------:R-:W-:Y:S02]  /*10db0*/  LOP3.LUT R166, R5, 0x38, R166, 0xf8, !PT ;  /* 0x0000003805a67812 */ /* 0x000fe400078ef8a6 */
[----:B------:R-:W-:Y:S01]  /*10dc0*/  FSETP.NE.FTZ.AND P0, PT, R2, RZ, PT ;  /* 0x000000ff0200720b */ /* 0x000fe20003f15000 */
[----:B------:R-:W4:Y:S01]  /*10dd0*/  MUFU.RCP R6, R2 ;  /* 0x0000000200067308 */ /* 0x000f220000001000 */
[----:B------:R-:W-:-:S04]  /*10de0*/  LOP3.LUT R166, R166, R167, R179, 0xfe, !PT ;  /* 0x000000a7a6a67212 */ /* 0x000fc800078efeb3 */
[----:B------:R-:W-:Y:S02]  /*10df0*/  LEA R5, R166, UR5, 0x1 ;  /* 0x00000005a6057c11 */ /* 0x000fe4000f8e08ff */
[----:B-1----:R-:W-:Y:S02]  /*10e00*/  FSEL R0, R0, 1, P1 ;  /* 0x3f80000000007808 */ /* 0x002fe40000800000 */
[C---:B------:R-:W-:Y:S02]  /*10e10*/  IADD3 R11, PT, PT, R5.reuse, 0x40, RZ ;  /* 0x00000040050b7810 */ /* 0x040fe40007ffe0ff */
[C---:B------:R-:W-:Y:S01]  /*10e20*/  @P3 IADD3 R11, PT, PT, R5.reuse, -0x40, RZ ;  /* 0xffffffc0050b3810 */ /* 0x040fe20007ffe0ff */
[----:B--2---:R-:W-:Y:S01]  /*10e30*/  FMUL.FTZ R0, R0, UR4 ;  /* 0x0000000400007c20 */ /* 0x004fe20008410000 */
[----:B------:R-:W-:Y:S02]  /*10e40*/  IADD3 R9, PT, PT, R5, R176, RZ ;  /* 0x000000b005097210 */ /* 0x000fe40007ffe0ff */
[----:B------:R-:W-:Y:S01]  /*10e50*/  IADD3 R17, PT, PT, R176, R11, RZ ;  /* 0x0000000bb0117210 */ /* 0x000fe20007ffe0ff */
        /* <DEDUP_REMOVED lines=49> */
[----:B----4-:R-:W-:Y:S02]  /*11170*/  FSEL R6, R6, 1, P0 ;  /* 0x3f80000006067808 */ /* 0x010fe40000000000 */
[----:B------:R-:W-:Y:S02]  /*11180*/  SEL R0, R0, 0xfffffff0, !P2 ;  /* 0xfffffff000007807 */ /* 0x000fe40005000000 */
[----:B------:R-:W-:Y:S01]  /*11190*/  F2FP.F16.F32.PACK_AB R128, R129, R128 ;  /* 0x000000808180723e */ /* 0x000fe200000000ff */
[----:B------:R-:W-:Y:S01]  /*111a0*/  FMUL.FTZ R6, R6, UR4 ;  /* 0x0000000406067c20 */ /* 0x000fe20008410000 */
[----:B------:R-:W-:Y:S02]  /*111b0*/  IADD3 R7, PT, PT, R5, R0, RZ ;  /* 0x0000000005077210 */ /* 0x000fe40007ffe0ff */
[----:B------:R-:W-:Y:S01]  /*111c0*/  IADD3 R13, PT, PT, R0, R9, RZ ;  /* 0x00000009000d7210 */ /* 0x000fe20007ffe0ff */
[----:B------:R-:W-:Y:S01]  /*111d0*/  FMUL.FTZ R130, R6, R130 ;  /* 0x0000008206827220 */ /* 0x000fe20000410000 */
[----:B------:R-:W-:Y:S01]  /*111e0*/  IADD3 R15, PT, PT, R0, R11, RZ ;  /* 0x0000000b000f7210 */ /* 0x000fe20007ffe0ff */
[----:B------:R-:W-:Y:S01]  /*111f0*/  FMUL.FTZ R131, R6, R131 ;  /* 0x0000008306837220 */ /* 0x000fe20000410000 */
[----:B------:R-:W-:Y:S01]  /*11200*/  IADD3 R19, PT, PT, R0, R17, RZ ;  /* 0x0000001100137210 */ /* 0x000fe20007ffe0ff */
[C---:B------:R-:W-:Y:S01]  /*11210*/  FMUL.FTZ R126, R6.reuse, R126 ;  /* 0x0000007e067e7220 */ /* 0x040fe20000410000 */
[----:B------:R-:W1:Y:S01]  /*11220*/  LDC.U8 R0, c[0x0][0x549] ;  /* 0x00015240ff007b82 */ /* 0x000e620000000000 */
        /* <DEDUP_REMOVED lines=54> */
[----:B-1----:R-:W-:Y:S01]  /*11590*/  ISETP.NE.AND P3, PT, R0, RZ, PT ;  /* 0x000000ff0000720c */ /* 0x002fe20003f65270 */
        /* <DEDUP_REMOVED lines=20> */
[----:B------:R-:W-:Y:S01]  /*116e0*/  FMUL.FTZ R82, R6, R82 ;  /* 0x0000005206527220 */ /* 0x000fe20000410000 */
[----:B------:R-:W-:Y:S01]  /*116f0*/  ISETP.NE.AND P2, PT, R206, -0x1, PT ;  /* 0xffffffffce00780c */ /* 0x000fe20003f45270 */
        /* <DEDUP_REMOVED lines=10> */
[----:B------:R-:W3:Y:S01]  /*117a0*/  @P3 LDC R12, c[0x0][0x430] ;  /* 0x00010c00ff0c3b82 */ /* 0x000ee20000000800 */
        /* <DEDUP_REMOVED lines=20> */
[----:B------:R-:W-:Y:S01]  /*118f0*/  FMUL.FTZ R99, R6, R99 ;  /* 0x0000006306637220 */ /* 0x000fe20000410000 */
[----:B------:R-:W-:Y:S01]  /*11900*/  STS [R9+0x2000], R44 ;  /* 0x0020002c09007388 */ /* 0x000fe20000000800 */
[----:B------:R-:W1:Y:S01]  /*11910*/  @P3 LDC R21, c[0x0][0x430] ;  /* 0x00010c00ff153b82 */ /* 0x000e620000000800 */
[----:B------:R-:W-:-:S02]  /*11920*/  F2FP.F16.F32.PACK_AB R88, R89, R88 ;  /* 0x000000585958723e */ /* 0x000fc400000000ff */
[----:B------:R-:W-:Y:S01]  /*11930*/  STS [R9+0x2400], R46 ;  /* 0x0024002e09007388 */ /* 0x000fe20000000800 */
[----:B------:R-:W-:Y:S02]  /*11940*/  F2FP.F16.F32.PACK_AB R90, R91, R90 ;  /* 0x0000005a5b5a723e */ /* 0x000fe400000000ff */
[----:B------:R-:W-:Y:S01]  /*11950*/  F2FP.F16.F32.PACK_AB R92, R93, R92 ;  /* 0x0000005c5d5c723e */ /* 0x000fe200000000ff */
[----:B------:R-:W-:Y:S01]  /*11960*/  STS [R13+0x2000], R48 ;  /* 0x002000300d007388 */ /* 0x000fe20000000800 */
[----:B------:R-:W-:Y:S02]  /*11970*/  F2FP.F16.F32.PACK_AB R94, R95, R94 ;  /* 0x0000005e5f5e723e */ /* 0x000fe400000000ff */
[----:B------:R-:W-:Y:S01]  /*11980*/  F2FP.F16.F32.PACK_AB R96, R97, R96 ;  /* 0x000000606160723e */ /* 0x000fe200000000ff */
[----:B------:R-:W-:Y:S01]  /*11990*/  STS [R13+0x2400], R50 ;  /* 0x002400320d007388 */ /* 0x000fe20000000800 */
[----:B------:R-:W-:-:S03]  /*119a0*/  F2FP.F16.F32.PACK_AB R98, R99, R98 ;  /* 0x000000626362723e */ /* 0x000fc600000000ff */
        /* <DEDUP_REMOVED lines=25> */
[----:B---3--:R-:W-:Y:S01]  /*11b40*/  LOP3.LUT R13, R197, 0x1f8, RZ, 0xc0, !PT ;  /* 0x000001f8c50d7812 */ /* 0x008fe200078ec0ff */
[----:B--2---:R-:W-:-:S02]  /*11b50*/  @P3 IMAD R10, R12, R5, RZ ;  /* 0x000000050c0a3224 */ /* 0x004fc400078e02ff */
[----:B------:R2:W-:Y:S01]  /*11b60*/  STS [R17+0x4400], R94 ;  /* 0x0044005e11007388 */ /* 0x0005e20000000800 */
[----:B------:R-:W-:-:S03]  /*11b70*/  LOP3.LUT R14, R13, 0x38, R178, 0x78, !PT ;  /* 0x000000380d0e7812 */ /* 0x000fc600078e78b2 */
[----:B------:R-:W-:Y:S01]  /*11b80*/  STS [R19+0x4000], R96 ;  /* 0x0040006013007388 */ /* 0x000fe20000000800 */
[----:B------:R-:W-:Y:S01]  /*11b90*/  LOP3.LUT R197, R14, 0x1e00, R197, 0xf8, !PT ;  /* 0x00001e000ec57812 */ /* 0x000fe200078ef8c5 */
[----:B-1----:R-:W1:Y:S02]  /*11ba0*/  S2R R11, SR_CTAID.Z ;  /* 0x00000000000b7919 */ /* 0x002e640000002700 */
        /* <DEDUP_REMOVED lines=12> */
.L_x_1464:
        /* <DEDUP_REMOVED lines=37> */
[----:B------:R-:W-:-:S04]  /*11ec0*/  ISETP.GE.AND P4, PT, R6, UR8, PT ;  /* 0x0000000806007c0c */ /* 0x000fc8000bf86270 */
[----:B------:R-:W-:-:S09]  /*11ed0*/  ISETP.GE.AND P3, PT, R8, UR8, PT ;  /* 0x0000000808007c0c */ /* 0x000fd2000bf66270 */
        /* <DEDUP_REMOVED lines=14> */
.L_x_1466:
[----:B------:R-:W-:Y:S05]  /*11fc0*/  BSYNC.RECONVERGENT B0 ;  /* 0x0000000000007941 */ /* 0x000fea0003800200 */
.L_x_1465:
        /* <DEDUP_REMOVED lines=10> */
[----:B------:R-:W-:Y:S02]  /*12070*/  ISETP.GE.AND P1, PT, R3, UR8, PT ;  /* 0x0000000803007c0c */ /* 0x000fe4000bf26270 */
[----:B------:R-:W-:Y:S02]  /*12080*/  ISETP.GE.AND P0, PT, R2, UR8, PT ;  /* 0x0000000802007c0c */ /* 0x000fe4000bf06270 */
[----:B------:R-:W-:Y:S01]  /*12090*/  ISETP.GE.AND P2, PT, R4, UR8, PT ;  /* 0x0000000804007c0c */ /* 0x000fe2000bf46270 */
[C---:B--2---:R-:W-:Y:S01]  /*120a0*/  IMAD.WIDE.U32 R2, R11.reuse, UR4, R22 ;  /* 0x000000040b027c25 */ /* 0x044fe2000f8e0016 */
[----:B------:R1:W2:Y:S01]  /*120b0*/  LDS.128 R4, [R17+0x4000] ;  /* 0x0040000011047984 */ /* 0x0002a20000000c00 */
[----:B------:R-:W-:Y:S02]  /*120c0*/  ISETP.GE.AND P3, PT, R18, UR8, PT ;  /* 0x0000000812007c0c */ /* 0x000fe4000bf66270 */
        /* <DEDUP_REMOVED lines=21> */
.L_x_1468:
[----:B------:R-:W-:Y:S05]  /*12220*/  BSYNC.RECONVERGENT B0 ;  /* 0x0000000000007941 */ /* 0x000fea0003800200 */
.L_x_1467:
        /* <DEDUP_REMOVED lines=24> */
.L_x_1470:
[----:B------:R-:W-:Y:S05]  /*123b0*/  BSYNC.RECONVERGENT B0 ;  /* 0x0000000000007941 */ /* 0x000fea0003800200 */
.L_x_1469:
        /* <DEDUP_REMOVED lines=24> */
.L_x_1472:
[----:B------:R-:W-:Y:S05]  /*12540*/  BSYNC.RECONVERGENT B0 ;  /* 0x0000000000007941 */ /* 0x000fea0003800200 */
.L_x_1471:
        /* <DEDUP_REMOVED lines=24> */
.L_x_1473:
        /* <DEDUP_REMOVED lines=11> */
.L_x_1825:


//--------------------- .text._ZN5flash16flash_fwd_kernelI23Flash_fwd_kernel_traitsILi192ELi64ELi64ELi4ELb0ELb0EN7cutlass6half_tE19Flash_kernel_traitsILi192ELi64ELi64ELi4ES3_EELb1ELb0ELb1ELb0ELb0ELb0ELb0ELb1EEEvNS_16Flash_fwd_paramsE --------------------------
	.section	.text._ZN5flash16flash_fwd_kernelI23Flash_fwd_kernel_traitsILi192ELi64ELi64ELi4ELb0ELb0EN7cutlass6half_tE19Flash_kernel_traitsILi192ELi64ELi64ELi4ES3_EELb1ELb0ELb1ELb0ELb0ELb0ELb0ELb1EEEvNS_16Flash_fwd_paramsE,"ax",@progbits
	.align	128
        .global         _ZN5flash16flash_fwd_kernelI23Flash_fwd_kernel_traitsILi192ELi64ELi64ELi4ELb0ELb0EN7cutlass6half_tE19Flash_kernel_traitsILi192ELi64ELi64ELi4ES3_EELb1ELb0ELb1ELb0ELb0ELb0ELb0ELb1EEEvNS_16Flash_fwd_paramsE
        .type           _ZN5flash16flash_fwd_kernelI23Flash_fwd_kernel_traitsILi192ELi64ELi64ELi4ELb0ELb0EN7cutlass6half_tE19Flash_kernel_traitsILi192ELi64ELi64ELi4ES3_EELb1ELb0ELb1ELb0ELb0ELb0ELb0ELb1EEEvNS_16Flash_fwd_paramsE,@function
        .size           _ZN5flash16flash_fwd_kernelI23Flash_fwd_kernel_traitsILi192ELi64ELi64ELi4ELb0ELb0EN7cutlass6half_tE19Flash_kernel_traitsILi192ELi64ELi64ELi4ES3_EELb1ELb0ELb1ELb0ELb0ELb0ELb0ELb1EEEvNS_16Flash_fwd_paramsE,(.L_x_1826 - _ZN5flash16flash_fwd_kernelI23Flash_fwd_kernel_traitsILi192ELi64ELi64ELi4ELb0ELb0EN7cutlass6half_tE19Flash_kernel_traitsILi192ELi64ELi64ELi4ES3_EELb1ELb0ELb1ELb0ELb0ELb0ELb0ELb1EEEvNS_16Flash_fwd_paramsE)
        .other          _ZN5flash16flash_fwd_kernelI23Flash_fwd_kernel_traitsILi192ELi64ELi64ELi4ELb0ELb0EN7cutlass6half_tE19Flash_kernel_traitsILi192ELi64ELi64ELi4ES3_EELb1ELb0ELb1ELb0ELb0ELb0ELb0ELb1EEEvNS_16Flash_fwd_paramsE,@"STO_CUDA_ENTRY STV_DEFAULT"
_ZN5flash16flash_fwd_kernelI23Flash_fwd_kernel_traitsILi192ELi64ELi64ELi4ELb0ELb0EN7cutlass6half_tE19Flash_kernel_traitsILi192ELi64ELi64ELi4ES3_EELb1ELb0ELb1ELb0ELb0ELb0ELb0ELb1EEEvNS_16Flash_fwd_paramsE:
.text._ZN5flash16flash_fwd_kernelI23Flash_fwd_kernel_traitsILi192ELi64ELi64ELi4ELb0ELb0EN7cutlass6half_tE19Flash_kernel_traitsILi192ELi64ELi64ELi4ES3_EELb1ELb0ELb1ELb0ELb0ELb0ELb0ELb1EEEvNS_16Flash_fwd_paramsE:
        /* <DEDUP_REMOVED lines=24> */
[----:B------:R-:W2:Y:S01]  /*0180*/  S2R R193, SR_TID.X ;  /* 0x0000000000c17919 */ /* 0x000ea20000002100 */
[----:B------:R-:W-:Y:S01]  /*0190*/  ISETP.NE.U32.AND P0, PT, RZ, UR6, PT ;  /* 0x00000006ff007c0c */ /* 0x000fe2000bf05070 */
[----:B------:R-:W-:Y:S01]  /*01a0*/  IMAD.WIDE.U32 R4, R24, 0x4, R4 ;  /* 0x0000000418047825 */ /* 0x000fe200078e0004 */
[----:B------:R-:W-:-:S02]  /*01b0*/  ISETP.NE.AND.EX P3, PT, RZ, UR9, PT, P3 ;  /* 0x00000009ff007c0c */ /* 0x000fc4000bf65330 */
[----:B------:R-:W-:Y:S02]  /*01c0*/  ISETP.NE.AND.EX P2, PT, RZ, UR9, PT, P2 ;  /* 0x00000009ff007c0c */ /* 0x000fe4000bf45320 */
[----:B------:R-:W-:Y:S02]  /*01d0*/  ISETP.NE.AND.EX P0, PT, RZ, UR7, PT, P0 ;  /* 0x00000007ff007c0c */ /* 0x000fe4000bf05300 */
[----:B-1----:R-:W-:-:S04]  /*01e0*/  LOP3.LUT R0, R25, R21, R24, 0xfe, !PT ;  /* 0x0000001519007212 */ /* 0x002fc800078efe18 */
[----:B--2---:R-:W-:Y:S02]  /*01f0*/  LOP3.LUT P5, RZ, R0, R193, RZ, 0xfc, !PT ;  /* 0x000000c100ff7212 */ /* 0x004fe400078afcff */
[----:B------:R-:W3:Y:S11]  /*0200*/  @P4 LDC R0, c[0x0][0x520] ;  /* 0x00014800ff004b82 */ /* 0x000ef60000000800 */
[----:B------:R-:W4:Y:S01]  /*0210*/  @!P5 LDC.64 R6, c[0x0][0x528] ;  /* 0x00014a00ff06db82 */ /* 0x000f220000000a00 */
[----:B------:R-:W-:-:S02]  /*0220*/  IMAD.MOV.U32 R10, RZ, RZ, RZ ;  /* 0x000000ffff0a7224 */ /* 0x000fc400078e00ff */
[----:B------:R-:W-:Y:S01]  /*0230*/  IMAD.MOV.U32 R11, RZ, RZ, -0x1 ;  /* 0xffffffffff0b7424 */ /* 0x000fe200078e00ff */
[----:B---3--:R-:W-:-:S05]  /*0240*/  @P4 IADD3 R18, P1, PT, R2, R0, RZ ;  /* 0x0000000002124210 */ /* 0x008fca0007f3e0ff */
[----:B------:R-:W-:Y:S01]  /*0250*/  @P4 IMAD.X R19, RZ, RZ, R3, P1 ;  /* 0x000000ffff134224 */ /* 0x000fe200008e0603 */
[----:B------:R-:W-:Y:S01]  /*0260*/  ISETP.NE.U32.AND P1, PT, RZ, UR4, PT ;  /* 0x00000004ff007c0c */ /* 0x000fe2000bf25070 */
[----:B------:R-:W-:Y:S02]  /*0270*/  @!P5 IMAD.MOV.U32 R2, RZ, RZ, R18 ;  /* 0x000000ffff02d224 */ /* 0x000fe400078e0012 */
[----:B------:R-:W-:Y:S01]  /*0280*/  @!P5 IMAD.MOV.U32 R3, RZ, RZ, R19 ;  /* 0x000000ffff03d224 */ /* 0x000fe200078e0013 */
[----:B----4-:R-:W-:Y:S01]  /*0290*/  @!P5 STG.E.64 desc[UR16][R6.64], R204 ;  /* 0x000000cc0600d986 */ /* 0x010fe2000c101b10 */
[----:B------:R-:W-:-:S03]  /*02a0*/  ISETP.NE.AND.EX P1, PT, RZ, UR5, PT, P1 ;  /* 0x00000005ff007c0c */ /* 0x000fc6000bf25310 */
[----:B------:R1:W-:Y:S04]  /*02b0*/  @!P5 STG.E.64 desc[UR16][R6.64+0x8], R2 ;  /* 0x000008020600d986 */ /* 0x0003e8000c101b10 */
[----:B------:R-:W2:Y:S04]  /*02c0*/  @P3 LDG.E R27, desc[UR16][R4.64] ;  /* 0x00000010041b3981 */ /* 0x000ea8000c1e1900 */
[----:B------:R3:W4:Y:S01]  /*02d0*/  @P2 LDG.E R0, desc[UR16][R4.64+0x4] ;  /* 0x0000041004002981 */ /* 0x000722000c1e1900 */
[----:B------:R-:W4:Y:S08]  /*02e0*/  @!P2 LDC R17, c[0x0][0x434] ;  /* 0x00010d00ff11ab82 */ /* 0x000f300000000800 */
[----:B------:R-:W2:Y:S01]  /*02f0*/  @!P1 LDC R9, c[0x0][0x43c] ;  /* 0x00010f00ff099b82 */ /* 0x000ea20000000800 */
[----:B-1----:R-:W-:Y:S01]  /*0300*/  IMAD.SHL.U32 R6, R24, 0x4, RZ ;  /* 0x0000000418067824 */ /* 0x002fe200078e00ff */
[----:B------:R-:W-:-:S04]  /*0310*/  SHF.R.U32.HI R7, RZ, 0x1e, R24 ;  /* 0x0000001eff077819 */ /* 0x000fc80000011618 */
[C---:B---3--:R-:W-:Y:S02]  /*0320*/  @P0 IADD3 R4, P4, PT, R6.reuse, UR6, RZ ;  /* 0x0000000606040c10 */ /* 0x048fe4000ff9e0ff */
[----:B------:R-:W-:Y:S02]  /*0330*/  @P1 IADD3 R2, P3, PT, R6, UR4, RZ ;  /* 0x0000000406021c10 */ /* 0x000fe4000ff7e0ff */
[C---:B------:R-:W-:Y:S01]  /*0340*/  @P0 IADD3.X R5, PT, PT, R7.reuse, UR7, RZ, P4, !PT ;  /* 0x0000000707050c10 */ /* 0x040fe2000a7fe4ff */
[----:B------:R-:W1:Y:S01]  /*0350*/  LDCU.U8 UR4, c[0x0][0x532] ;  /* 0x0000a640ff0477ac */ /* 0x000e620008000000 */
[----:B------:R-:W-:-:S03]  /*0360*/  @P1 IADD3.X R3, PT, PT, R7, UR5, RZ, P3, !PT ;  /* 0x0000000507031c10 */ /* 0x000fc60009ffe4ff */
[----:B------:R3:W5:Y:S04]  /*0370*/  @P0 LDG.E R10, desc[UR16][R4.64] ;  /* 0x00000010040a0981 */ /* 0x000768000c1e1900 */
[----:B------:R3:W5:Y:S01]  /*0380*/  @P1 LDG.E R8, desc[UR16][R2.64] ;  /* 0x0000001002081981 */ /* 0x000762000c1e1900 */
[----:B-1----:R-:W-:Y:S01]  /*0390*/  ISETP.NE.AND P3, PT, RZ, UR4, PT ;  /* 0x00000004ff007c0c */ /* 0x002fe2000bf65270 */
[----:B---3--:R-:W1:Y:S02]  /*03a0*/  LDC.64 R4, c[0x0][0x468] ;  /* 0x00011a00ff047b82 */ /* 0x008e640000000a00 */
[----:B-1----:R-:W-:Y:S02]  /*03b0*/  ISETP.EQ.U32.AND P4, PT, R4, RZ, PT ;  /* 0x000000ff0400720c */ /* 0x002fe40003f82070 */
[----:B------:R-:W-:-:S02]  /*03c0*/  IADD3 R2, P0, PT, R6, R4, RZ ;  /* 0x0000000406027210 */ /* 0x000fc40007f1e0ff */
[----:B------:R-:W-:-:S03]  /*03d0*/  ISETP.EQ.OR.EX P4, PT, R5, RZ, !P3, P4 ;  /* 0x000000ff0500720c */ /* 0x000fc60005f82740 */
[----:B------:R-:W-:Y:S02]  /*03e0*/  IMAD.X R3, R7, 0x1, R5, P0 ;  /* 0x0000000107037824 */ /* 0x000fe400000e0605 */
[----:B------:R-:W1:Y:S08]  /*03f0*/  @!P1 LDC.64 R6, c[0x0][0x488] ;  /* 0x00012200ff069b82 */ /* 0x000e700000000a00 */
[----:B------:R3:W5:Y:S01]  /*0400*/  @!P4 LDG.E R11, desc[UR16][R2.64] ;  /* 0x00000010020bc981 */ /* 0x000762000c1e1900 */
[----:B------:R-:W-:Y:S01]  /*0410*/  ISETP.NE.U32.AND P0, PT, R4, RZ, PT ;  /* 0x000000ff0400720c */ /* 0x000fe20003f05070 */
[----:B------:R-:W-:-:S03]  /*0420*/  IMAD.SHL.U32 R116, R21, 0x40, RZ ;  /* 0x0000004015747824 */ /* 0x000fc600078e00ff */
[----:B------:R-:W-:Y:S01]  /*0430*/  ISETP.NE.AND.EX P0, PT, R5, RZ, PT, P0 ;  /* 0x000000ff0500720c */ /* 0x000fe20003f05300 */
[----:B--2---:R3:W-:Y:S01]  /*0440*/  STL [R1+0x7c], R27 ;  /* 0x00007c1b01007387 */ /* 0x0047e20000100800 */
[----:B----4-:R-:W-:-:S11]  /*0450*/  @P2 IMAD.IADD R17, R0, 0x1, -R27 ;  /* 0x0000000100112824 */ /* 0x010fd600078e0a1b */
[----:B------:R-:W2:Y:S01]  /*0460*/  @!P0 LDC R0, c[0x0][0x438] ;  /* 0x00010e00ff008b82 */ /* 0x000ea20000000800 */
[----:B------:R-:W-:Y:S01]  /*0470*/  ISETP.GT.AND P2, PT, R17, R116, PT ;  /* 0x000000741100720c */ /* 0x000fe20003f44270 */
[----:B-1----:R-:W-:-:S12]  /*0480*/  @!P0 BRA `(.L_x_1474) ;  /* 0x00000000000c8947 */ /* 0x002fd80003800000 */
[----:B--2---:R-:W2:Y:S02]  /*0490*/  @P3 LDG.E R0, desc[UR16][R2.64+0x4] ;  /* 0x0000041002003981 */ /* 0x004ea4000c1e1900 */
[----:B--2--5:R-:W-:-:S06]  /*04a0*/  @P3 IADD3 R0, PT, PT, R0, -R11, RZ ;  /* 0x8000000b00003210 */ /* 0x024fcc0007ffe0ff */
[----:B------:R1:W5:Y:S02]  /*04b0*/  @!P3 LDG.E R0, desc[UR16][R2.64] ;  /* 0x000000100200b981 */ /* 0x000364000c1e1900 */
.L_x_1474:
[----:B------:R-:W-:Y:S05]  /*04c0*/  @!P2 EXIT ;  /* 0x000000000000a94d */ /* 0x000fea0003800000 */
[----:B------:R-:W4:Y:S01]  /*04d0*/  LDC R198, c[0x0][0x504] ;  /* 0x00014100ffc67b82 */ /* 0x000f220000000800 */
[----:B------:R-:W-:Y:S01]  /*04e0*/  @!P1 ISETP.NE.U32.AND P0, PT, R6, RZ, PT ;  /* 0x000000ff0600920c */ /* 0x000fe20003f05070 */
[----:B-----5:R-:W-:Y:S01]  /*04f0*/  @P1 IMAD.IADD R201, R8, 0x1, -R10 ;  /* 0x0000000108c91824 */ /* 0x020fe200078e0a0a */
[----:B------:R-:W2:Y:S02]  /*0500*/  LDCU UR4, c[0x0][0x3e0] ;  /* 0x00007c00ff0477ac */ /* 0x000ea40008000800 */
[----:B------:R-:W-:-:S03]  /*0510*/  @!P1 ISETP.NE.AND.EX P0, PT, R7, RZ, PT, P0 ;  /* 0x000000ff0700920c */ /* 0x000fc60003f05300 */
[----:B------:R-:W4:Y:S01]  /*0520*/  LDC R114, c[0x0][0x508] ;  /* 0x00014200ff727b82 */ /* 0x000f220000000800 */
[----:B-1-3--:R-:W-:-:S04]  /*0530*/  @!P1 SEL R2, R9, RZ, P0 ;  /* 0x000000ff09029207 */ /* 0x00afc80000000000 */
[----:B--2---:R-:W-:-:S05]  /*0540*/  @!P1 IADD3 R201, PT, PT, R2, R0, -R10 ;  /* 0x0000000002c99210 */ /* 0x004fca0007ffe80a */
[----:B------:R-:W-:Y:S02]  /*0550*/  VIADD R3, R201, 0x3f ;  /* 0x0000003fc9037836 */ /* 0x000fe40000000000 */
[----:B------:R-:W-:-:S03]  /*0560*/  IMAD R20, R24, UR4, R25 ;  /* 0x0000000418147c24 */ /* 0x000fc6000f8e0219 */
[----:B------:R-:W-:Y:S01]  /*0570*/  IADD3 R0, PT, PT, R3, R116, -R17 ;  /* 0x0000007403007210 */ /* 0x000fe20007ffe811 */
[----:B----4-:R-:W-:Y:S01]  /*0580*/  IMAD.IADD R198, R17, 0x1, R198 ;  /* 0x0000000111c67824 */ /* 0x010fe200078e02c6 */
[----:B------:R-:W-:-:S04]  /*0590*/  SHF.R.S32.HI R5, RZ, 0x1f, R3 ;  /* 0x0000001fff057819 */ /* 0x000fc80000011403 */
[----:B------:R-:W-:Y:S02]  /*05a0*/  IADD3 R2, PT, PT, -R198, R116, R201 ;  /* 0x00000074c6027210 */ /* 0x000fe40007ffe1c9 */
[----:B------:R-:W-:Y:S02]  /*05b0*/  LEA.HI R3, R5, R3, RZ, 0x6 ;  /* 0x0000000305037211 */ /* 0x000fe400078f30ff */
[----:B------:R-:W-:Y:S02]  /*05c0*/  IADD3 R0, PT, PT, R0, 0x40, R114 ;  /* 0x0000004000007810 */ /* 0x000fe40007ffe072 */
[----:B------:R-:W-:Y:S02]  /*05d0*/  SHF.R.S32.HI R6, RZ, 0x1f, R2 ;  /* 0x0000001fff067819 */ /* 0x000fe40000011402 */
[----:B------:R-:W-:Y:S02]  /*05e0*/  SHF.R.S32.HI R4, RZ, 0x1f, R0 ;  /* 0x0000001fff047819 */ /* 0x000fe40000011400 */
[----:B------:R-:W-:-:S02]  /*05f0*/  LEA.HI R2, R6, R2, RZ, 0x6 ;  /* 0x0000000206027211 */ /* 0x000fc400078f30ff */
[----:B------:R-:W-:Y:S02]  /*0600*/  LEA.HI R0, R4, R0, RZ, 0x6 ;  /* 0x0000000004007211 */ /* 0x000fe400078f30ff */
[----:B------:R-:W-:Y:S02]  /*0610*/  SHF.R.S32.HI R2, RZ, 0x6, R2 ;  /* 0x00000006ff027819 */ /* 0x000fe40000011402 */
[----:B------:R-:W-:Y:S02]  /*0620*/  SHF.R.S32.HI R3, RZ, 0x6, R3 ;  /* 0x00000006ff037819 */ /* 0x000fe40000011403 */
[----:B------:R-:W-:Y:S02]  /*0630*/  SHF.R.S32.HI R0, RZ, 0x6, R0 ;  /* 0x00000006ff007819 */ /* 0x000fe40000011400 */
[----:B------:R-:W-:Y:S02]  /*0640*/  VIMNMX R128, PT, PT, RZ, R2, !PT ;  /* 0x00000002ff807248 */ /* 0x000fe40007fe0100 */
[----:B------:R-:W-:-:S03]  /*0650*/  VIMNMX R125, PT, PT, R3, R0, PT ;  /* 0x00000000037d7248 */ /* 0x000fc60003fe0100 */
[----:B------:R1:W-:Y:S01]  /*0660*/  STL [R1+0x78], R128 ;  /* 0x0000788001007387 */ /* 0x0003e20000100800 */
[----:B------:R-:W-:-:S03]  /*0670*/  ISETP.GT.AND P0, PT, R125, R128, PT ;  /* 0x000000807d00720c */ /* 0x000fc60003f04270 */
[----:B------:R1:W-:Y:S10]  /*0680*/  STL [R1+0x34], R125 ;  /* 0x0000347d01007387 */ /* 0x0003f40000100800 */
        /* <DEDUP_REMOVED lines=8> */
[----:B------:R-:W5:Y:S01]  /*0710*/  @P6 LDC.64 R2, c[0x0][0x430] ;  /* 0x00010c00ff026b82 */ /* 0x000f620000000a00 */
[----:B------:R-:W-:Y:S01]  /*0720*/  @P6 MOV R15, 0x1 ;  /* 0x00000001000f6802 */ /* 0x000fe20000000f00 */
[----:B----4-:R-:W-:-:S06]  /*0730*/  @!P1 IMAD.WIDE.U32 R4, R24, R6, RZ ;  /* 0x0000000618049225 */ /* 0x010fcc00078e00ff */
[----:B------:R-:W4:Y:S01]  /*0740*/  @P6 LDC R14, c[0x0][0x430] ;  /* 0x00010c00ff0e6b82 */ /* 0x000f220000000800 */
[----:B------:R-:W-:Y:S01]  /*0750*/  @!P1 MOV R0, R4 ;  /* 0x0000000400009202 */ /* 0x000fe20000000f00 */
[----:B-----5:R-:W-:Y:S02]  /*0760*/  @P6 IMAD R16, R2, R3, RZ ;  /* 0x0000000302106224 */ /* 0x020fe400078e02ff */
[----:B--2---:R-:W-:Y:S01]  /*0770*/  @P1 IMAD.WIDE.U32 R2, R27, R8, RZ ;  /* 0x000000081b021225 */ /* 0x004fe200078e00ff */
[----:B---3--:R-:W-:Y:S06]  /*0780*/  @P6 BRA `(.L_x_1476) ;  /* 0x0000000000246947 */ /* 0x008fec0003800000 */
[----:B------:R-:W-:-:S13]  /*0790*/  ISETP.NE.AND P0, PT, R10, RZ, PT ;  /* 0x000000ff0a00720c */ /* 0x000fda0003f05270 */
[----:B------:R-:W2:Y:S01]  /*07a0*/  @P0 LDC R16, c[0x0][0x454] ;  /* 0x00011500ff100b82 */ /* 0x000ea20000000800 */
[----:B----4-:R-:W-:Y:S02]  /*07b0*/  @P0 MOV R14, 0x1 ;  /* 0x00000001000e0802 */ /* 0x010fe40000000f00 */
[----:B------:R-:W-:-:S05]  /*07c0*/  @!P0 MOV R14, 0x1 ;  /* 0x00000001000e8802 */ /* 0x000fca0000000f00 */
[----:B------:R-:W3:Y:S08]  /*07d0*/  @P0 LDC R8, c[0x0][0x454] ;  /* 0x00011500ff080b82 */ /* 0x000ef00000000800 */
[----:B------:R-:W4:Y:S08]  /*07e0*/  @!P0 LDC R6, c[0x0][0x434] ;  /* 0x00010d00ff068b82 */ /* 0x000f300000000800 */
[----:B------:R-:W1:Y:S01]  /*07f0*/  @!P0 LDC R16, c[0x0][0x434] ;  /* 0x00010d00ff108b82 */ /* 0x000e620000000800 */
[----:B---3--:R-:W-:-:S02]  /*0800*/  @P0 IMAD R15, R8, UR4, RZ ;  /* 0x00000004080f0c24 */ /* 0x008fc4000f8e02ff */
[----:B--2-4-:R-:W-:-:S07]  /*0810*/  @!P0 IMAD R15, R6, UR4, RZ ;  /* 0x00000004060f8c24 */ /* 0x014fce000f8e02ff */
.L_x_1476:
[----:B------:R-:W-:Y:S01]  /*0820*/  @P1 IMAD.MOV.U32 R0, RZ, RZ, R2 ;  /* 0x000000ffff001224 */ /* 0x000fe200078e0002 */
[----:B------:R-:W2:Y:S01]  /*0830*/  LDCU.64 UR4, c[0x0][0x410] ;  /* 0x00008200ff0477ac */ /* 0x000ea20008000a00 */
        /* <DEDUP_REMOVED lines=16> */
[C---:B--2---:R-:W-:Y:S01]  /*0940*/  IMAD.WIDE.U32 R12, R25.reuse, UR4, R2 ;  /* 0x00000004190c7c25 */ /* 0x044fe2000f8e0002 */
[----:B------:R-:W-:Y:S02]  /*0950*/  IADD3 R19, PT, PT, R8, 0x20, RZ ;  /* 0x0000002008137810 */ /* 0x000fe40007ffe0ff */
[C---:B------:R-:W-:Y:S01]  /*0960*/  LOP3.LUT R23, R20.reuse, 0x40, RZ, 0xfc, !PT ;  /* 0x0000004014177812 */ /* 0x040fe200078efcff */
        /* <DEDUP_REMOVED lines=19> */
.L_x_1478:
[----:B------:R-:W-:Y:S05]  /*0aa0*/  BSYNC.RECONVERGENT B0 ;  /* 0x0000000000007941 */ /* 0x000fea0003800200 */
.L_x_1477:
[----:B------:R-:W-:Y:S01]  /*0ab0*/  BSSY.RECONVERGENT B0, `(.L_x_1479) ;  /* 0x0000016000007945 */ /* 0x000fe20003800200 */
[----:B------:R-:W-:-:S03]  /*0ac0*/  ISETP.GE.AND P0, PT, R19, R0, PT ;  /* 0x000000001300720c */ /* 0x000fc60003f06270 */
[----:B------:R-:W-:Y:S10]  /*0ad0*/  @P2 BRA `(.L_x_1480) ;  /* 0x00000000004c2947 */ /* 0x000ff40003800000 */
[----:B------:R-:W5:Y:S01]  /*0ae0*/  LDCU.64 UR6, c[0x0][0x408] ;  /* 0x00008100ff0677ac */ /* 0x000f620008000a00 */
[----:B--2---:R-:W-:Y:S01]  /*0af0*/  IADD3 R2, P2, PT, R4, 0x10, RZ ;  /* 0x0000001004027810 */ /* 0x004fe20007f5e0ff */
        /* <DEDUP_REMOVED lines=17> */
.L_x_1480:
[----:B------:R-:W-:Y:S05]  /*0c10*/  BSYNC.RECONVERGENT B0 ;  /* 0x0000000000007941 */ /* 0x000fea0003800200 */
.L_x_1479:
[----:B------:R-:W-:Y:S01]  /*0c20*/  BSSY.RECONVERGENT B0, `(.L_x_1481) ;  /* 0x0000018000007945 */ /* 0x000fe20003800200 */
[----:B------:R-:W-:Y:S01]  /*0c30*/  ISETP.NE.AND P2, PT, R20, RZ, PT ;  /* 0x000000ff1400720c */ /* 0x000fe20003f45270 */
[----:B---3--:R-:W-:Y:S01]  /*0c40*/  IMAD R21, R24, R26, RZ ;  /* 0x0000001a18157224 */ /* 0x008fe200078e02ff */
[----:B------:R-:W-:Y:S01]  /*0c50*/  IADD3 R17, PT, PT, R8, 0x30, RZ ;  /* 0x0000003008117810 */ /* 0x000fe20007ffe0ff */
        /* <DEDUP_REMOVED lines=20> */
.L_x_1482:
[----:B------:R-:W-:Y:S05]  /*0da0*/  BSYNC.RECONVERGENT B0 ;  /* 0x0000000000007941 */ /* 0x000fea0003800200 */
.L_x_1481:
[----:B------:R-:W-:Y:S01]  /*0db0*/  ISETP.GE.AND P0, PT, R17, R0, PT ;  /* 0x000000001100720c */ /* 0x000fe20003f06270 */
[----:B-1----:R-:W-:Y:S01]  /*0dc0*/  IMAD R6, R25, R16, RZ ;  /* 0x0000001019067224 */ /* 0x002fe200078e02ff */
[-C--:B------:R-:W-:Y:S01]  /*0dd0*/  ISETP.GE.OR P5, PT, R8, R0.reuse, P2 ;  /* 0x000000000800720c */ /* 0x080fe200017a6670 */
[----:B------:R-:W-:Y:S01]  /*0de0*/  BSSY.RECONVERGENT B0, `(.L_x_1483) ;  /* 0x000001d000007945 */ /* 0x000fe20003800200 */
[-C--:B------:R-:W-:Y:S01]  /*0df0*/  ISETP.GE.OR P4, PT, R18, R0.reuse, P2 ;  /* 0x000000001200720c */ /* 0x080fe20001786670 */
[----:B------:R-:W-:Y:S01]  /*0e00*/  @!P6 IMAD R6, R24, R15, R6 ;  /* 0x0000000f1806e224 */ /* 0x000fe200078e0206 */
[----:B------:R-:W-:Y:S01]  /*0e10*/  ISETP.GE.OR P3, PT, R19, R0, P2 ;  /* 0x000000001300720c */ /* 0x000fe20001766670 */
[----:B----4-:R-:W-:Y:S01]  /*0e20*/  IMAD R7, R116, R14, RZ ;  /* 0x0000000e74077224 */ /* 0x010fe200078e02ff */
[----:B------:R-:W-:Y:S02]  /*0e30*/  ISETP.GE.OR P2, PT, R17, R0, P2 ;  /* 0x000000001100720c */ /* 0x000fe40001746670 */
[----:B------:R-:W-:-:S04]  /*0e40*/  SEL R0, R21, R27, !P1 ;  /* 0x0000001b15007207 */ /* 0x000fc80004800000 */
[----:B------:R-:W-:Y:S02]  /*0e50*/  SHF.R.S32.HI R16, RZ, 0x1f, R0 ;  /* 0x0000001fff107819 */ /* 0x000fe40000011400 */
[----:B------:R-:W-:Y:S01]  /*0e60*/  SEL R15, R0, RZ, P6 ;  /* 0x000000ff000f7207 */ /* 0x000fe20003000000 */
[----:B------:R-:W-:Y:S06]  /*0e70*/  @P0 BRA `(.L_x_1484) ;  /* 0x00000000004c0947 */ /* 0x000fec0003800000 */
[----:B------:R-:W1:Y:S01]  /*0e80*/  LDCU.64 UR6, c[0x0][0x408] ;  /* 0x00008100ff0677ac */ /* 0x000e620008000a00 */
[----:B------:R-:W-:Y:S01]  /*0e90*/  IADD3 R0, P0, PT, R4, 0x30, RZ ;  /* 0x0000003004007810 */ /* 0x000fe20007f1e0ff */
[----:B--23--:R-:W-:Y:S01]  /*0ea0*/  IMAD.MOV.U32 R2, RZ, RZ, R12 ;  /* 0x000000ffff027224 */ /* 0x00cfe200078e000c */
[----:B------:R-:W-:Y:S01]  /*0eb0*/  MOV R3, R11 ;  /* 0x0000000b00037202 */ /* 0x000fe20000000f00 */
[----:B------:R-:W2:Y:S02]  /*0ec0*/  LDCU UR8, c[0x0][0x440] ;  /* 0x00008800ff0877ac */ /* 0x000ea40008000800 */
[----:B------:R-:W-:Y:S01]  /*0ed0*/  IMAD.X R4, RZ, RZ, R5, P0 ;  /* 0x000000ffff047224 */ /* 0x000fe200000e0605 */
[----:B------:R-:W3:Y:S03]  /*0ee0*/  LDCU.64 UR4, c[0x0][0x3f0] ;  /* 0x00007e00ff0477ac */ /* 0x000ee60008000a00 */
[----:B-1----:R-:W-:-:S02]  /*0ef0*/  IMAD R10, R4, UR6, RZ ;  /* 0x00000006040a7c24 */ /* 0x002fc4000f8e02ff */
[----:B------:R-:W-:Y:S01]  /*0f00*/  IMAD.WIDE.U32 R4, R0, UR6, R2 ;  /* 0x0000000600047c25 */ /* 0x000fe2000f8e0002 */
[----:B--2---:R-:W-:-:S03]  /*0f10*/  ISETP.GE.AND P0, PT, R20, UR8, PT ;  /* 0x0000000814007c0c */ /* 0x004fc6000bf06270 */
[----:B------:R-:W-:Y:S01]  /*0f20*/  IMAD R0, R0, UR7, R10 ;  /* 0x0000000700007c24 */ /* 0x000fe2000f8e020a */
[----:B---3--:R-:W-:-:S03]  /*0f30*/  LEA R2, P1, R4, UR4, 0x1 ;  /* 0x0000000404027c11 */ /* 0x008fc6000f8208ff */
[----:B------:R-:W-:-:S05]  /*0f40*/  IMAD.IADD R0, R5, 0x1, R0 ;  /* 0x0000000105007824 */ /* 0x000fca00078e0200 */
[----:B------:R-:W-:Y:S02]  /*0f50*/  LEA.HI.X R3, R4, UR5, R0, 0x1, P1 ;  /* 0x0000000504037c11 */ /* 0x000fe400088f0c00 */
[----:B------:R-:W-:-:S03]  /*0f60*/  ISETP.GE.AND P1, PT, R23, UR8, PT ;  /* 0x0000000817007c0c */ /* 0x000fc6000bf26270 */
[----:B------:R1:W-:Y:S01]  /*0f70*/  @!P0 STG.E.128 desc[UR16][R2.64], RZ ;  /* 0x000000ff02008986 */ /* 0x0003e2000c101d10 */
[----:B------:R-:W-:-:S09]  /*0f80*/  ISETP.GE.AND P0, PT, R22, UR8, PT ;  /* 0x0000000816007c0c */ /* 0x000fd2000bf06270 */
[----:B------:R1:W-:Y:S04]  /*0f90*/  @!P1 STG.E.128 desc[UR16][R2.64+0x80], RZ ;  /* 0x000080ff02009986 */ /* 0x0003e8000c101d10 */
[----:B------:R1:W-:Y:S02]  /*0fa0*/  @!P0 STG.E.128 desc[UR16][R2.64+0x100], RZ ;  /* 0x000100ff02008986 */ /* 0x0003e4000c101d10 */
.L_x_1484:
[----:B------:R-:W-:Y:S05]  /*0fb0*/  BSYNC.RECONVERGENT B0 ;  /* 0x0000000000007941 */ /* 0x000fea0003800200 */
.L_x_1483:
[----:B------:R-:W-:Y:S01]  /*0fc0*/  SEL R0, R16, RZ, P6 ;  /* 0x000000ff10007207 */ /* 0x000fe20003000000 */
[----:B------:R-:W-:Y:S01]  /*0fd0*/  BSSY.RECONVERGENT B0, `(.L_x_1485) ;  /* 0x000000e000007945 */ /* 0x000fe20003800200 */
[--C-:B------:R-:W-:Y:S02]  /*0fe0*/  IADD3 R5, P1, P0, R7, R15, R6.reuse ;  /* 0x0000000f07057210 */ /* 0x100fe4000783e006 */
[----:B-123--:R-:W-:Y:S02]  /*0ff0*/  SHF.R.S32.HI R2, RZ, 0x1f, R7 ;  /* 0x0000001fff027819 */ /* 0x00efe40000011407 */
        /* <DEDUP_REMOVED lines=11> */
.L_x_1486:
[----:B------:R-:W-:Y:S05]  /*10b0*/  BSYNC.RECONVERGENT B0 ;  /* 0x0000000000007941 */ /* 0x000fea0003800200 */
.L_x_1485:
        /* <DEDUP_REMOVED lines=10> */
.L_x_1488:
[----:B------:R-:W-:Y:S05]  /*1160*/  BSYNC.RECONVERGENT B0 ;  /* 0x0000000000007941 */ /* 0x000fea0003800200 */
.L_x_1487:
        /* <DEDUP_REMOVED lines=10> */
.L_x_1490:
[----:B------:R-:W-:Y:S05]  /*1210*/  BSYNC.RECONVERGENT B0 ;  /* 0x0000000000007941 */ /* 0x000fea0003800200 */
.L_x_1489:
        /* <DEDUP_REMOVED lines=10> */
.L_x_1475:
[----:B------:R-:W-:Y:S02]  /*12c0*/  ISETP.NE.AND P0, PT, R27, -0x1, PT ;  /* 0xffffffff1b00780c */ /* 0x000fe40003f05270 */
[----:B------:R-:W-:Y:S02]  /*12d0*/  ISETP.NE.AND P2, PT, R11, -0x1, PT ;  /* 0xffffffff0b00780c */ /* 0x000fe40003f45270 */
[----:B------:R-:W-:-:S04]  /*12e0*/  IADD3 R102, PT, PT, R125, -0x1, RZ ;  /* 0xffffffff7d667810 */ /* 0x000fc80007ffe0ff */
[----:B------:R-:W-:-:S05]  /*12f0*/  MOV R177, R102 ;  /* 0x0000006600b17202 */ /* 0x000fca0000000f00 */
[----:B------:R-:W2:Y:S08]  /*1300*/  @!P0 LDC.64 R6, c[0x0][0x398] ;  /* 0x0000e600ff068b82 */ /* 0x000eb00000000a00 */
[----:B------:R-:W3:Y:S01]  /*1310*/  @P0 LDC.64 R8, c[0x0][0x3b0] ;  /* 0x0000ec00ff080b82 */ /* 0x000ee20000000a00 */
[----:B--2---:R-:W-:-:S04]  /*1320*/  @!P0 IMAD.WIDE.U32 R4, R24, R6, RZ ;  /* 0x0000000618048225 */ /* 0x004fc800078e00ff */
[----:B------:R-:W-:Y:S01]  /*1330*/  @!P0 IMAD R13, R24, R7, R5 ;  /* 0x00000007180d8224 */ /* 0x000fe200078e0205 */
[----:B------:R-:W-:Y:S01]  /*1340*/  @!P0 MOV R12, R4 ;  /* 0x00000004000c8202 */ /* 0x000fe20000000f00 */
[----:B---3--:R-:W-:-:S04]  /*1350*/  @P0 IMAD.WIDE.U32 R2, R27, R8, RZ ;  /* 0x000000081b020225 */ /* 0x008fc800078e00ff */
[----:B------:R-:W-:Y:S01]  /*1360*/  @P0 IMAD R13, R27, R9, R3 ;  /* 0x000000091b0d0224 */ /* 0x000fe200078e0203 */
[----:B------:R-:W-:Y:S01]  /*1370*/  @P0 MOV R12, R2 ;  /* 0x00000002000c0202 */ /* 0x000fe20000000f00 */
[----:B------:R-:W-:Y:S06]  /*1380*/  @P2 BRA `(.L_x_1491) ;  /* 0x0000000000342947 */ /* 0x000fec0003800000 */
[----:B------:R-:W2:Y:S01]  /*1390*/  LDCU.64 UR4, c[0x0][0x3b8] ;  /* 0x00007700ff0477ac */ /* 0x000ea20008000a00 */
[----:B------:R-:W-:Y:S01]  /*13a0*/  SHF.R.S32.HI R0, RZ, 0x1f, R10 ;  /* 0x0000001fff007819 */ /* 0x000fe2000001140a */
[----:B------:R-:W3:Y:S01]  /*13b0*/  LDCU.64 UR6, c[0x0][0x3a0] ;  /* 0x00007400ff0677ac */ /* 0x000ee20008000a00 */
[----:B--2---:R-:W-:Y:S02]  /*13c0*/  MOV R186, UR4 ;  /* 0x0000000400ba7c02 */ /* 0x004fe40008000f00 */
[----:B------:R-:W-:-:S03]  /*13d0*/  MOV R187, UR5 ;  /* 0x0000000500bb7c02 */ /* 0x000fc60008000f00 */
[-C--:B------:R-:W-:Y:S02]  /*13e0*/  IMAD R0, R0, R186.reuse, RZ ;  /* 0x000000ba00007224 */ /* 0x080fe400078e02ff */
[----:B------:R-:W-:-:S04]  /*13f0*/  IMAD.WIDE.U32 R2, R10, R186, RZ ;  /* 0x000000ba0a027225 */ /* 0x000fc800078e00ff */
[----:B------:R-:W-:-:S05]  /*1400*/  IMAD R0, R10, R187, R0 ;  /* 0x000000bb0a007224 */ /* 0x000fca00078e0200 */
[----:B------:R-:W-:-:S03]  /*1410*/  IADD3 R3, PT, PT, R3, R0, RZ ;  /* 0x0000000003037210 */ /* 0x000fc60007ffe0ff */
[----:B---3--:R-:W-:-:S04]  /*1420*/  IMAD.WIDE.U32 R2, R24, UR6, R2 ;  /* 0x0000000618027c25 */ /* 0x008fc8000f8e0002 */
[----:B------:R-:W-:Y:S01]  /*1430*/  IMAD R5, R24, UR7, R3 ;  /* 0x0000000718057c24 */ /* 0x000fe2000f8e0203 */
[----:B------:R-:W-:Y:S01]  /*1440*/  MOV R6, R2 ;  /* 0x0000000200067202 */ /* 0x000fe20000000f00 */
[----:B------:R-:W-:Y:S06]  /*1450*/  BRA `(.L_x_1492) ;  /* 0x0000000000187947 */ /* 0x000fec0003800000 */
.L_x_1491:
[----:B------:R-:W2:Y:S01]  /*1460*/  LDC.64 R186, c[0x0][0x3b8] ;  /* 0x0000ee00ffba7b82 */ /* 0x000ea20000000a00 */
[----:B------:R-:W-:-:S05]  /*1470*/  IADD3 R2, PT, PT, R10, R11, RZ ;  /* 0x0000000b0a027210 */ /* 0x000fca0007ffe0ff */
[C---:B--2---:R-:W-:Y:S02]  /*1480*/  IMAD R0, R2.reuse, R187, RZ ;  /* 0x000000bb02007224 */ /* 0x044fe400078e02ff */
[----:B------:R-:W-:-:S05]  /*1490*/  IMAD.WIDE.U32 R2, R2, R186, RZ ;  /* 0x000000ba02027225 */ /* 0x000fca00078e00ff */
[----:B------:R-:W-:Y:S02]  /*14a0*/  IADD3 R5, PT, PT, R3, R0, RZ ;  /* 0x0000000003057210 */ /* 0x000fe40007ffe0ff */
[----:B------:R-:W-:-:S07]  /*14b0*/  MOV R6, R2 ;  /* 0x0000000200067202 */ /* 0x000fce0000000f00 */
.L_x_1492:
[----:B------:R-:W2:Y:S01]  /*14c0*/  LDC R7, c[0x0][0x3e8] ;  /* 0x0000fa00ff077b82 */ /* 0x000ea20000000800 */
[----:B------:R-:W-:Y:S01]  /*14d0*/  IABS R8, R25 ;  /* 0x0000001900087213 */ /* 0x000fe20000000000 */
[----:B------:R-:W3:Y:S01]  /*14e0*/  LDCU UR4, c[0x0][0x444] ;  /* 0x00008880ff0477ac */ /* 0x000ee20008000800 */
[----:B------:R-:W-:-:S05]  /*14f0*/  LOP3.LUT R120, R193, 0x1f, RZ, 0xc0, !PT ;  /* 0x0000001fc1787812 */ /* 0x000fca00078ec0ff */
[----:B------:R-:W4:Y:S01]  /*1500*/  LDC R9, c[0x0][0x448] ;  /* 0x00011200ff097b82 */ /* 0x000f220000000800 */
[----:B--2---:R-:W-:-:S04]  /*1510*/  IABS R4, R7 ;  /* 0x0000000700047213 */ /* 0x004fc80000000000 */
[----:B------:R-:W2:Y:S08]  /*1520*/  I2F.RP R2, R4 ;  /* 0x0000000400027306 */ /* 0x000eb00000209400 */
[----:B--2---:R-:W2:Y:S02]  /*1530*/  MUFU.RCP R2, R2 ;  /* 0x0000000200027308 */ /* 0x004ea40000001000 */
[----:B--2---:R-:W-:-:S06]  /*1540*/  VIADD R2, R2, 0xffffffe ;  /* 0x0ffffffe02027836 */ /* 0x004fcc0000000000 */
[----:B------:R-:W2:Y:S02]  /*1550*/  F2I.FTZ.U32.TRUNC.NTZ R3, R2 ;  /* 0x0000000200037305 */ /* 0x000ea4000021f000 */
[----:B--2---:R-:W-:Y:S01]  /*1560*/  IMAD.MOV R0, RZ, RZ, -R3 ;  /* 0x000000ffff007224 */ /* 0x004fe200078e0a03 */
        /* <DEDUP_REMOVED lines=13> */
[----:B------:R-:W-:Y:S01]  /*1640*/  ISETP.GE.AND P0, PT, R2, RZ, PT ;  /* 0x000000ff0200720c */ /* 0x000fe20003f06270 */
[----:B---3--:R-:W-:-:S06]  /*1650*/  IMAD R2, R20, UR4, R116 ;  /* 0x0000000414027c24 */ /* 0x008fcc000f8e0274 */
[----:B------:R-:W-:-:S05]  /*1660*/  @P3 VIADD R0, R0, 0x1 ;  /* 0x0000000100003836 */ /* 0x000fca0000000000 */
[----:B------:R-:W-:Y:S01]  /*1670*/  MOV R8, R0 ;  /* 0x0000000000087202 */ /* 0x000fe20000000f00 */
[----:B------:R-:W-:-:S03]  /*1680*/  IMAD.SHL.U32 R0, R102, 0x40, RZ ;  /* 0x0000004066007824 */ /* 0x000fc600078e00ff */
[----:B------:R-:W-:Y:S01]  /*1690*/  @!P0 IADD3 R8, PT, PT, -R8, RZ, RZ ;  /* 0x000000ff08088210 */ /* 0x000fe20007ffe1ff */
[----:B----4-:R-:W-:Y:S01]  /*16a0*/  IMAD R14, R2, R9, R0 ;  /* 0x00000009020e7224 */ /* 0x010fe200078e0200 */
[----:B------:R-:W-:Y:S01]  /*16b0*/  @!P1 LOP3.LUT R8, RZ, R7, RZ, 0x33, !PT ;  /* 0x00000007ff089212 */ /* 0x000fe200078e33ff */
        /* <DEDUP_REMOVED lines=13> */
.L_x_1493:
[----:B------:R-:W2:Y:S01]  /*1790*/  LDC.64 R140, c[0x0][0x3c0] ;  /* 0x0000f000ff8c7b82 */ /* 0x000ea20000000a00 */
[----:B------:R-:W-:-:S05]  /*17a0*/  IADD3 R0, PT, PT, R10, R11, RZ ;  /* 0x0000000b0a007210 */ /* 0x000fca0007ffe0ff */
[C---:B--2---:R-:W-:Y:S02]  /*17b0*/  IMAD R4, R0.reuse, R141, RZ ;  /* 0x0000008d00047224 */ /* 0x044fe400078e02ff */
[----:B------:R-:W-:-:S05]  /*17c0*/  IMAD.WIDE.U32 R2, R0, R140, RZ ;  /* 0x0000008c00027225 */ /* 0x000fca00078e00ff */
[----:B------:R-:W-:-:S07]  /*17d0*/  IADD3 R0, PT, PT, R3, R4, RZ ;  /* 0x0000000403007210 */ /* 0x000fce0007ffe0ff */
.L_x_1494:
[C---:B------:R-:W-:Y:S01]  /*17e0*/  IMAD.SHL.U32 R10, R193.reuse, 0x8, RZ ;  /* 0x00000008c10a7824 */ /* 0x040fe200078e00ff */
[----:B------:R-:W2:Y:S01]  /*17f0*/  LDCU.128 UR4, c[0x0][0x3d0] ;  /* 0x00007a00ff0477ac */ /* 0x000ea20008000c00 */
[--C-:B------:R-:W-:Y:S01]  /*1800*/  SHF.R.U32.HI R191, RZ, 0x1, R193.reuse ;  /* 0x00000001ffbf7819 */ /* 0x100fe200000116c1 */
[----:B------:R-:W-:Y:S01]  /*1810*/  IMAD.SHL.U32 R121, R193, 0x40, RZ ;  /* 0x00000040c1797824 */ /* 0x000fe200078e00ff */
[----:B------:R-:W-:Y:S01]  /*1820*/  SHF.R.S32.HI R11, RZ, 0x1f, R14 ;  /* 0x0000001fff0b7819 */ /* 0x000fe2000001140e */
[----:B------:R3:W-:Y:S01]  /*1830*/  STL [R1+0x50], R10 ;  /* 0x0000500a01007387 */ /* 0x0007e20000100800 */
[C---:B------:R-:W-:Y:S01]  /*1840*/  LOP3.LUT R189, R10.reuse, 0x38, RZ, 0xc0, !PT ;  /* 0x000000380abd7812 */ /* 0x040fe200078ec0ff */
[----:B------:R-:W4:Y:S01]  /*1850*/  LDCU.64 UR14, c[0x0][0x388] ;  /* 0x00007100ff0e77ac */ /* 0x000f220008000a00 */
[C---:B------:R-:W-:Y:S01]  /*1860*/  LOP3.LUT R3, R10.reuse, 0x1e00, RZ, 0xc0, !PT ;  /* 0x00001e000a037812 */ /* 0x040fe200078ec0ff */
[----:B------:R-:W5:Y:S01]  /*1870*/  S2UR UR18, SR_CgaCtaId ;  /* 0x00000000001279c3 */ /* 0x000f620000008800 */
[C---:B------:R-:W-:Y:S01]  /*1880*/  IADD3 R6, P1, PT, R189.reuse, R6, RZ ;  /* 0x00000006bd067210 */ /* 0x040fe20007f3e0ff */
[----:B------:R-:W1:Y:S01]  /*1890*/  LDCU.64 UR12, c[0x0][0x390] ;  /* 0x00007200ff0c77ac */ /* 0x000e620008000a00 */
[----:B------:R-:W-:Y:S01]  /*18a0*/  IADD3 R4, P0, PT, R189, R2, RZ ;  /* 0x00000002bd047210 */ /* 0x000fe20007f1e0ff */
[----:B------:R-:W-:Y:S01]  /*18b0*/  IMAD.IADD R26, R17, 0x1, -R116 ;  /* 0x00000001111a7824 */ /* 0x000fe200078e0a74 */
[----:B------:R-:W-:Y:S01]  /*18c0*/  SHF.R.U32.HI R2, RZ, 0x3, R193 ;  /* 0x00000003ff027819 */ /* 0x000fe200000116c1 */
[----:B------:R-:W-:Y:S01]  /*18d0*/  IMAD.X R7, RZ, RZ, R5, P1 ;  /* 0x000000ffff077224 */ /* 0x000fe200008e0605 */
[----:B------:R-:W5:Y:S01]  /*18e0*/  LDCU.64 UR10, c[0x0][0x418] ;  /* 0x00008300ff0a77ac */ /* 0x000f620008000a00 */
[----:B------:R-:W-:Y:S01]  /*18f0*/  IMAD.X R5, RZ, RZ, R0, P0 ;  /* 0x000000ffff057224 */ /* 0x000fe200000e0600 */
[----:B------:R-:W-:Y:S01]  /*1900*/  LOP3.LUT R0, R10, 0x1f8, RZ, 0xc0, !PT ;  /* 0x000001f80a007812 */ /* 0x000fe200078ec0ff */
[----:B------:R-:W-:Y:S01]  /*1910*/  IMAD.WIDE.U32 R6, R2, R186, R6 ;  /* 0x000000ba02067225 */ /* 0x000fe200078e0006 */
[C---:B------:R-:W-:Y:S01]  /*1920*/  IADD3 R12, P0, PT, R189.reuse, R12, RZ ;  /* 0x0000000cbd0c7210 */ /* 0x040fe20007f1e0ff */
[----:B------:R-:W5:Y:S01]  /*1930*/  LDCU.64 UR8, c[0x0][0x3c8] ;  /* 0x00007900ff0877ac */ /* 0x000f620008000a00 */
[----:B------:R-:W-:Y:S01]  /*1940*/  LOP3.LUT R0, R0, 0x38, R193, 0x78, !PT ;  /* 0x0000003800007812 */ /* 0x000fe200078e78c1 */
[----:B------:R-:W-:Y:S01]  /*1950*/  IMAD.WIDE.U32 R4, R2, R140, R4 ;  /* 0x0000008c02047225 */ /* 0x000fe200078e0004 */
[----:B------:R-:W-:Y:S01]  /*1960*/  LOP3.LUT R22, R189, 0x1c0, R121, 0xf8, !PT ;  /* 0x000001c0bd167812 */ /* 0x000fe200078ef879 */
[----:B------:R-:W-:Y:S01]  /*1970*/  BSSY.RECONVERGENT B0, `(.L_x_1495) ;  /* 0x0000050000007945 */ /* 0x000fe20003800200 */
[----:B------:R-:W-:Y:S01]  /*1980*/  LOP3.LUT R197, R0, R3, RZ, 0xfc, !PT ;  /* 0x0000000300c57212 */ /* 0x000fe200078efcff */
[C---:B------:R-:W-:Y:S01]  /*1990*/  IMAD R7, R2.reuse, R187, R7 ;  /* 0x000000bb02077224 */ /* 0x040fe200078e0207 */
[----:B------:R-:W-:Y:S01]  /*19a0*/  LOP3.LUT R3, R191, 0x30, RZ, 0xc0, !PT ;  /* 0x00000030bf037812 */ /* 0x000fe200078ec0ff */
[----:B------:R-:W-:Y:S01]  /*19b0*/  IMAD R5, R2, R141, R5 ;  /* 0x0000008d02057224 */ /* 0x000fe200078e0205 */
[----:B------:R-:W-:Y:S01]  /*19c0*/  SHF.R.S32.HI R0, RZ, 0x1f, R8 ;  /* 0x0000001fff007819 */ /* 0x000fe20000011408 */
[----:B---3--:R-:W-:Y:S01]  /*19d0*/  IMAD.SHL.U32 R10, R193, 0x2, RZ ;  /* 0x00000002c10a7824 */ /* 0x008fe200078e00ff */
[----:B------:R-:W-:Y:S01]  /*19e0*/  LEA.HI R3, R120, R3, RZ, 0x1e ;  /* 0x0000000378037211 */ /* 0x000fe200078ff0ff */
[----:B------:R-:W-:Y:S01]  /*19f0*/  IMAD.X R13, RZ, RZ, R13, P0 ;  /* 0x000000ffff0d7224 */ /* 0x000fe200000e060d */
[C---:B------:R-:W-:Y:S01]  /*1a00*/  LOP3.LUT R123, R189.reuse, 0x40, RZ, 0xfc, !PT ;  /* 0x00000040bd7b7812 */ /* 0x040fe200078efcff */
[----:B--2---:R-:W-:Y:S01]  /*1a10*/  IMAD.WIDE.U32 R6, R8, UR4, R6 ;  /* 0x0000000408067c25 */ /* 0x004fe2000f8e0006 */
[----:B------:R-:W-:Y:S01]  /*1a20*/  LOP3.LUT R126, R10, 0x6, RZ, 0xc0, !PT ;  /* 0x000000060a7e7812 */ /* 0x000fe200078ec0ff */
[----:B------:R2:W-:Y:S01]  /*1a30*/  STL [R1+0x70], R10 ;  /* 0x0000700a01007387 */ /* 0x0005e20000100800 */
[----:B------:R-:W-:Y:S01]  /*1a40*/  LOP3.LUT R119, R189, 0x80, RZ, 0xfc, !PT ;  /* 0x00000080bd777812 */ /* 0x000fe200078efcff */
[----:B------:R-:W-:Y:S01]  /*1a50*/  IMAD.WIDE.U32 R4, R8, UR6, R4 ;  /* 0x0000000608047c25 */ /* 0x000fe2000f8e0004 */
[----:B----4-:R-:W-:Y:S01]  /*1a60*/  LEA R118, P2, R6, UR14, 0x1 ;  /* 0x0000000e06767c11 */ /* 0x010fe2000f8408ff */
[----:B------:R3:W-:Y:S02]  /*1a70*/  STL [R1+0x54], R126 ;  /* 0x0000547e01007387 */ /* 0x0007e40000100800 */
[----:B------:R-:W-:Y:S01]  /*1a80*/  IMAD R3, R3, R9, R126 ;  /* 0x0000000903037224 */ /* 0x000fe200078e027e */
[----:B-1----:R-:W-:Y:S01]  /*1a90*/  LEA R24, P1, R4, UR12, 0x1 ;  /* 0x0000000c04187c11 */ /* 0x002fe2000f8208ff */
[----:B------:R-:W-:Y:S01]  /*1aa0*/  IMAD R9, R0, UR6, RZ ;  /* 0x0000000600097c24 */ /* 0x000fe2000f8e02ff */
[----:B------:R3:W-:Y:S01]  /*1ab0*/  STL [R1+0x44], R118 ;  /* 0x0000447601007387 */ /* 0x0007e20000100800 */
[----:B-----5:R-:W-:Y:S01]  /*1ac0*/  IMAD.WIDE.U32 R12, R25, UR8, R12 ;  /* 0x00000008190c7c25 */ /* 0x020fe2000f8e000c */
[----:B------:R-:W-:-:S02]  /*1ad0*/  UMOV UR8, 0x400 ;  /* 0x0000040000087882 */ /* 0x000fc40000000000 */
[----:B------:R3:W-:Y:S01]  /*1ae0*/  STL [R1+0x4c], R24 ;  /* 0x00004c1801007387 */ /* 0x0007e20000100800 */
[----:B------:R-:W-:Y:S01]  /*1af0*/  IMAD R9, R8, UR7, R9 ;  /* 0x0000000708097c24 */ /* 0x000fe2000f8e0209 */
[----:B------:R-:W-:-:S03]  /*1b00*/  ULEA UR18, UR18, UR8, 0x18 ;  /* 0x0000000812127291 */ /* 0x000fc6000f8ec0ff */
[----:B------:R-:W-:-:S03]  /*1b10*/  IMAD.IADD R5, R5, 0x1, R9 ;  /* 0x0000000105057824 */ /* 0x000fc600078e0209 */
[----:B------:R-:W-:Y:S02]  /*1b20*/  LEA R197, R197, UR18, 0x1 ;  /* 0x00000012c5c57c11 */ /* 0x000fe4000f8e08ff */
[----:B------:R-:W-:Y:S01]  /*1b30*/  LEA.HI.X R23, R4, UR13, R5, 0x1, P1 ;  /* 0x0000000d04177c11 */ /* 0x000fe200088f0c05 */
[----:B--2---:R-:W-:Y:S01]  /*1b40*/  IMAD R10, R0, UR4, RZ ;  /* 0x00000004000a7c24 */ /* 0x004fe2000f8e02ff */
[----:B------:R-:W-:-:S03]  /*1b50*/  IADD3 R0, P0, PT, R3, R14, RZ ;  /* 0x0000000e03007210 */ /* 0x000fc60007f1e0ff */
[----:B------:R-:W-:Y:S01]  /*1b60*/  IMAD R10, R8, UR5, R10 ;  /* 0x00000005080a7c24 */ /* 0x000fe2000f8e020a */
[----:B------:R-:W-:Y:S02]  /*1b70*/  LEA.HI.X.SX32 R8, R3, R11, 0x1, P0 ;  /* 0x0000000b03087211 */ /* 0x000fe400000f0eff */
[C---:B------:R-:W-:Y:S01]  /*1b80*/  LEA R184, P0, R0.reuse, UR10, 0x1 ;  /* 0x0000000a00b87c11 */ /* 0x040fe2000f8008ff */
[----:B------:R-:W-:Y:S02]  /*1b90*/  IMAD.IADD R3, R7, 0x1, R10 ;  /* 0x0000000107037824 */ /* 0x000fe400078e020a */
[----:B------:R-:W-:Y:S01]  /*1ba0*/  IMAD R7, R25, UR9, R13 ;  /* 0x0000000919077c24 */ /* 0x000fe2000f8e020d */
[----:B------:R-:W-:Y:S02]  /*1bb0*/  LEA.HI.X R185, R0, UR11, R8, 0x1, P0 ;  /* 0x0000000b00b97c11 */ /* 0x000fe400080f0c08 */
[----:B------:R-:W-:Y:S01]  /*1bc0*/  LEA.HI.X R117, R6, UR15, R3, 0x1, P2 ;  /* 0x0000000f06757c11 */ /* 0x000fe200090f0c03 */
[----:B------:R-:W-:Y:S01]  /*1bd0*/  IMAD.MOV.U32 R3, RZ, RZ, RZ ;  /* 0x000000ffff037224 */ /* 0x000fe200078e00ff */
[----:B------:R-:W-:-:S02]  /*1be0*/  ISETP.GE.AND P0, PT, R2, R26, PT ;  /* 0x0000001a0200720c */ /* 0x000fc40003f06270 */
[----:B------:R-:W-:Y:S01]  /*1bf0*/  LOP3.LUT R0, R191, 0x8, RZ, 0xc0, !PT ;  /* 0x00000008bf007812 */ /* 0x000fe200078ec0ff */
[----:B------:R3:W-:Y:S01]  /*1c00*/  STL [R1+0x40], R117 ;  /* 0x0000407501007387 */ /* 0x0007e20000100800 */
[----:B------:R-:W-:Y:S02]  /*1c10*/  IMAD.WIDE.U32 R4, R21, 0x40, R2 ;  /* 0x0000004015047825 */ /* 0x000fe400078e0002 */
[----:B------:R-:W-:Y:S01]  /*1c20*/  LOP3.LUT R112, R22, R0, RZ, 0x3c, !PT ;  /* 0x0000000016707212 */ /* 0x000fe200078e3cff */
[----:B------:R3:W-:Y:S04]  /*1c30*/  STL [R1+0x48], R23 ;  /* 0x0000481701007387 */ /* 0x0007e80000100800 */
[----:B------:R3:W-:Y:S04]  /*1c40*/  STL [R1+0xc0], R26 ;  /* 0x0000c01a01007387 */ /* 0x0007e80000100800 */
[----:B------:R3:W-:Y:S04]  /*1c50*/  STL [R1+0xc8], R22 ;  /* 0x0000c81601007387 */ /* 0x0007e80000100800 */
[----:B------:R3:W-:Y:S04]  /*1c60*/  STL [R1+0x58], R123 ;  /* 0x0000587b01007387 */ /* 0x0007e80000100800 */
[----:B------:R3:W-:Y:S01]  /*1c70*/  STL [R1+0x5c], R119 ;  /* 0x00005c7701007387 */ /* 0x0007e20000100800 */
[----:B------:R-:W-:Y:S05]  /*1c80*/  @P0 BRA `(.L_x_1496) ;  /* 0x0000000000780947 */ /* 0x000fea0003800000 */
        /* <DEDUP_REMOVED lines=29> */
.L_x_1497:
[----:B------:R2:W-:Y:S02]  /*1e60*/  STS.128 [R197+0x4000], RZ ;  /* 0x004000ffc5007388 */ /* 0x0005e40000000c00 */
.L_x_1496:
[----:B------:R-:W-:Y:S05]  /*1e70*/  BSYNC.RECONVERGENT B0 ;  /* 0x0000000000007941 */ /* 0x000fea0003800200 */
.L_x_1495:
        /* <DEDUP_REMOVED lines=8> */
[----:B------:R-:W2:Y:S02]  /*1f00*/  LDCU UR9, c[0x0][0x440] ;  /* 0x00008800ff0977ac */ /* 0x000ea40008000800 */
[----:B-1--4-:R-:W-:Y:S01]  /*1f10*/  IMAD.X R8, RZ, RZ, R5, P0 ;  /* 0x000000ffff087224 */ /* 0x012fe200000e0605 */
[----:B------:R-:W1:Y:S03]  /*1f20*/  LDCU.64 UR4, c[0x0][0x380] ;  /* 0x00007000ff0477ac */ /* 0x000e660008000a00 */
[----:B-----5:R-:W-:-:S02]  /*1f30*/  IMAD R8, R8, UR6, RZ ;  /* 0x0000000608087c24 */ /* 0x020fc4000f8e02ff */
[----:B------:R-:W-:Y:S01]  /*1f40*/  IMAD.WIDE.U32 R10, R0, UR6, R10 ;  /* 0x00000006000a7c25 */ /* 0x000fe2000f8e000a */
[----:B--2---:R-:W-:-:S03]  /*1f50*/  ISETP.GE.AND P1, PT, R189, UR9, PT ;  /* 0x00000009bd007c0c */ /* 0x004fc6000bf26270 */
        /* <DEDUP_REMOVED lines=22> */
.L_x_1500:
[----:B------:R2:W-:Y:S02]  /*20c0*/  STS.128 [R197+0x4800], RZ ;  /* 0x004800ffc5007388 */ /* 0x0005e40000000c00 */
.L_x_1499:
[----:B------:R-:W-:Y:S05]  /*20d0*/  BSYNC.RECONVERGENT B0 ;  /* 0x0000000000007941 */ /* 0x000fea0003800200 */
.L_x_1498:
        /* <DEDUP_REMOVED lines=36> */
.L_x_1503:
[----:B------:R2:W-:Y:S02]  /*2320*/  STS.128 [R197+0x5000], RZ ;  /* 0x005000ffc5007388 */ /* 0x0005e40000000c00 */
.L_x_1502:
[----:B------:R-:W-:Y:S05]  /*2330*/  BSYNC.RECONVERGENT B0 ;  /* 0x0000000000007941 */ /* 0x000fea0003800200 */
.L_x_1501:
        /* <DEDUP_REMOVED lines=37> */
.L_x_1506:
[----:B------:R2:W-:Y:S02]  /*2590*/  STS.128 [R197+0x5800], RZ ;  /* 0x005800ffc5007388 */ /* 0x0005e40000000c00 */
.L_x_1505:
[----:B------:R-:W-:Y:S05]  /*25a0*/  BSYNC.RECONVERGENT B0 ;  /* 0x0000000000007941 */ /* 0x000fea0003800200 */
.L_x_1504:
[----:B-12-4-:R-:W-:Y:S01]  /*25b0*/  IMAD R8, R102, -0x40, R201 ;  /* 0xffffffc066087824 */ /* 0x016fe200078e02c9 */
[----:B------:R-:W-:Y:S01]  /*25c0*/  BSSY.RECONVERGENT B0, `(.L_x_1507) ;  /* 0x000001d000007945 */ /* 0x000fe20003800200 */
[-C--:B------:R-:W-:Y:S02]  /*25d0*/  IMAD R6, R109, R177.reuse, RZ ;  /* 0x000000b16d067224 */ /* 0x080fe400078e02ff */
[----:B------:R-:W-:Y:S01]  /*25e0*/  IMAD.WIDE.U32 R4, R110, R177, RZ ;  /* 0x000000b16e047225 */ /* 0x000fe200078e00ff */
[----:B------:R-:W-:-:S04]  /*25f0*/  ISETP.GE.AND P3, PT, R2, R8, PT ;  /* 0x000000080200720c */ /* 0x000fc80003f66270 */
[----:B------:R-:W-:-:S09]  /*2600*/  IADD3 R7, PT, PT, R5, R6, RZ ;  /* 0x0000000605077210 */ /* 0x000fd20007ffe0ff */
        /* <DEDUP_REMOVED lines=23> */
.L_x_1509:
[----:B------:R2:W-:Y:S02]  /*2780*/  STS.128 [R197+0xa000], RZ ;  /* 0x00a000ffc5007388 */ /* 0x0005e40000000c00 */
.L_x_1508:
[----:B------:R-:W-:Y:S05]  /*2790*/  BSYNC.RECONVERGENT B0 ;  /* 0x0000000000007941 */ /* 0x000fea0003800200 */
.L_x_1507:
[C---:B------:R-:W-:Y:S01]  /*27a0*/  SHF.L.U64.HI R122, R186.reuse, 0x4, R187 ;  /* 0x00000004ba7a7819 */ /* 0x040fe200000102bb */
[----:B------:R-:W-:Y:S01]  /*27b0*/  IMAD.SHL.U32 R124, R186, 0x10, RZ ;  /* 0x00000010ba7c7824 */ /* 0x000fe200078e00ff */
[----:B------:R-:W-:Y:S01]  /*27c0*/  ISETP.GE.AND P0, PT, R16, R8, PT ;  /* 0x000000081000720c */ /* 0x000fe20003f06270 */
[----:B------:R-:W-:Y:S02]  /*27d0*/  BSSY.RECONVERGENT B0, `(.L_x_1510) ;  /* 0x000001d000007945 */ /* 0x000fe40003800200 */
[----:B------:R1:W-:Y:S04]  /*27e0*/  STL [R1+0xbc], R122 ;  /* 0x0000bc7a01007387 */ /* 0x0003e80000100800 */
[----:B------:R1:W-:Y:S06]  /*27f0*/  STL [R1+0xb8], R124 ;  /* 0x0000b87c01007387 */ /* 0x0003ec0000100800 */
        /* <DEDUP_REMOVED lines=25> */
.L_x_1512:
[----:B------:R4:W-:Y:S02]  /*2990*/  STS.128 [R197+0xa800], RZ ;  /* 0x00a800ffc5007388 */ /* 0x0009e40000000c00 */
.L_x_1511:
[----:B------:R-:W-:Y:S05]  /*29a0*/  BSYNC.RECONVERGENT B0 ;  /* 0x0000000000007941 */ /* 0x000fea0003800200 */
.L_x_1510:
        /* <DEDUP_REMOVED lines=29> */
.L_x_1515:
[----:B------:R4:W-:Y:S02]  /*2b80*/  STS.128 [R197+0xb000], RZ ;  /* 0x00b000ffc5007388 */ /* 0x0009e40000000c00 */
.L_x_1514:
[----:B------:R-:W-:Y:S05]  /*2b90*/  BSYNC.RECONVERGENT B0 ;  /* 0x0000000000007941 */ /* 0x000fea0003800200 */
.L_x_1513:
[----:B------:R-:W-:Y:S01]  /*2ba0*/  ISETP.GE.AND P0, PT, R14, R8, PT ;  /* 0x000000080e00720c */ /* 0x000fe20003f06270 */
[----:B------:R-:W-:Y:S01]  /*2bb0*/  IMAD.SHL.U32 R192, R193, 0x20, RZ ;  /* 0x00000020c1c07824 */ /* 0x000fe200078e00ff */
[----:B------:R-:W-:Y:S01]  /*2bc0*/  BSSY.RECONVERGENT B0, `(.L_x_1516) ;  /* 0x0000022000007945 */ /* 0x000fe20003800200 */
[C---:B------:R-:W-:Y:S01]  /*2bd0*/  SHF.L.U64.HI R9, R140.reuse, 0x6, R141 ;  /* 0x000000068c097819 */ /* 0x040fe2000001028d */
[----:B------:R-:W-:Y:S01]  /*2be0*/  IMAD.SHL.U32 R10, R140, 0x40, RZ ;  /* 0x000000408c0a7824 */ /* 0x000fe200078e00ff */
[----:B------:R-:W-:Y:S02]  /*2bf0*/  SHF.R.U32.HI R111, RZ, 0x5, R193 ;  /* 0x00000005ff6f7819 */ /* 0x000fe400000116c1 */
[----:B------:R-:W-:-:S04]  /*2c00*/  LOP3.LUT R192, R192, 0x7c00, RZ, 0xc0, !PT ;  /* 0x00007c00c0c07812 */ /* 0x000fc800078ec0ff */
[----:B------:R-:W-:Y:S02]  /*2c10*/  LOP3.LUT R11, R192, 0x200, R121, 0xf8, !PT ;  /* 0x00000200c00b7812 */ /* 0x000fe400078ef879 */
        /* <DEDUP_REMOVED lines=27> */
.L_x_1518:
[----:B------:R4:W-:Y:S02]  /*2dd0*/  STS.128 [R197+0xb800], RZ ;  /* 0x00b800ffc5007388 */ /* 0x0009e40000000c00 */
.L_x_1517:
[----:B------:R-:W-:Y:S05]  /*2de0*/  BSYNC.RECONVERGENT B0 ;  /* 0x0000000000007941 */ /* 0x000fea0003800200 */
.L_x_1516:
[----:B------:R-:W0:Y:S01]  /*2df0*/  LDGDEPBAR ;  /* 0x00000000000079af */ /* 0x000e220000000000 */
[----:B------:R-:W-:Y:S01]  /*2e00*/  IMAD.SHL.U32 R0, R20, 0x20, RZ ;  /* 0x0000002014007824 */ /* 0x000fe200078e00ff */
[----:B------:R-:W-:Y:S01]  /*2e10*/  BSSY.RECONVERGENT B0, `(.L_x_1519) ;  /* 0x0000029000007945 */ /* 0x000fe20003800200 */
[-C--:B------:R-:W-:Y:S01]  /*2e20*/  IMAD R4, R9, R177.reuse, RZ ;  /* 0x000000b109047224 */ /* 0x080fe200078e02ff */
[----:B------:R-:W-:Y:S01]  /*2e30*/  IADD3 R114, PT, PT, R201, R114, -R17 ;  /* 0x00000072c9727210 */ /* 0x000fe20007ffe811 */
[----:B-1--4-:R-:W-:Y:S01]  /*2e40*/  IMAD.WIDE.U32 R2, R10, R177, RZ ;  /* 0x000000b10a027225 */ /* 0x012fe200078e00ff */
[----:B------:R-:W-:Y:S02]  /*2e50*/  IADD3 R120, P1, P0, R0, R18, R120 ;  /* 0x0000001200787210 */ /* 0x000fe4000783e078 */
[----:B------:R-:W-:Y:S01]  /*2e60*/  SHF.R.S32.HI R0, RZ, 0x1f, R0 ;  /* 0x0000001fff007819 */ /* 0x000fe20000011400 */
[----:B------:R-:W-:Y:S01]  /*2e70*/  IMAD R111, R21, 0x4, R111 ;  /* 0x00000004156f7824 */ /* 0x000fe200078e026f */
[----:B------:R-:W-:Y:S01]  /*2e80*/  IADD3 R11, PT, PT, R112, R11, RZ ;  /* 0x0000000b700b7210 */ /* 0x000fe20007ffe0ff */
[----:B------:R-:W-:Y:S01]  /*2e90*/  IMAD.IADD R5, R3, 0x1, R4 ;  /* 0x0000000103057824 */ /* 0x000fe200078e0204 */
[----:B------:R-:W-:-:S02]  /*2ea0*/  IADD3.X R115, PT, PT, R0, R19, RZ, P1, P0 ;  /* 0x0000001300737210 */ /* 0x000fc40000fe04ff */
[----:B------:R-:W-:Y:S01]  /*2eb0*/  LOP3.LUT R113, R191, 0x1f0, RZ, 0xc0, !PT ;  /* 0x000001f0bf717812 */ /* 0x000fe200078ec0ff */
        /* <DEDUP_REMOVED lines=25> */
.L_x_1521:
[----:B------:R4:W-:Y:S01]  /*3050*/  STS.128 [R197+0x10000], RZ ;  /* 0x010000ffc5007388 */ /* 0x0009e20000000c00 */
[----:B------:R-:W-:Y:S05]  /*3060*/  BRA `(.L_x_1522) ;  /* 0x00000000000c7947 */ /* 0x000fea0003800000 */
.L_x_1520:
[----:B------:R1:W-:Y:S04]  /*3070*/  STS.128 [R197+0xc000], RZ ;  /* 0x00c000ffc5007388 */ /* 0x0003e80000000c00 */
[----:B------:R1:W-:Y:S04]  /*3080*/  STS.128 [R197+0xe000], RZ ;  /* 0x00e000ffc5007388 */ /* 0x0003e80000000c00 */
[----:B------:R1:W-:Y:S02]  /*3090*/  STS.128 [R197+0x10000], RZ ;  /* 0x010000ffc5007388 */ /* 0x0003e40000000c00 */
.L_x_1522:
[----:B------:R-:W-:Y:S05]  /*30a0*/  BSYNC.RECONVERGENT B0 ;  /* 0x0000000000007941 */ /* 0x000fea0003800200 */
.L_x_1519:
        /* <DEDUP_REMOVED lines=30> */
.L_x_1525:
[----:B------:R4:W-:Y:S02]  /*3290*/  STS.128 [R197+0x10800], RZ ;  /* 0x010800ffc5007388 */ /* 0x0009e40000000c00 */
.L_x_1524:
[----:B------:R-:W-:Y:S05]  /*32a0*/  BSYNC.RECONVERGENT B0 ;  /* 0x0000000000007941 */ /* 0x000fea0003800200 */
.L_x_1523:
        /* <DEDUP_REMOVED lines=32> */
.L_x_1528:
[----:B------:R4:W-:Y:S02]  /*34b0*/  STS.128 [R197+0x11000], RZ ;  /* 0x011000ffc5007388 */ /* 0x0009e40000000c00 */
.L_x_1527:
[----:B------:R-:W-:Y:S05]  /*34c0*/  BSYNC.RECONVERGENT B0 ;  /* 0x0000000000007941 */ /* 0x000fea0003800200 */
.L_x_1526:
[----:B------:R-:W-:Y:S01]  /*34d0*/  ISETP.GE.AND P0, PT, R14, R8, PT ;  /* 0x000000080e00720c */ /* 0x000fe20003f06270 */
[----:B------:R-:W-:Y:S01]  /*34e0*/  BSSY.RECONVERGENT B0, `(.L_x_1529) ;  /* 0x0000021000007945 */ /* 0x000fe20003800200 */
[----:B-1--4-:R-:W-:-:S11]  /*34f0*/  LOP3.LUT R6, R193, 0x8, RZ, 0xc0, !PT ;  /* 0x00000008c1067812 */ /* 0x012fd600078ec0ff */
[----:B------:R1:W-:Y:S04]  /*3500*/  @P0 STS.128 [R197+0xd800], RZ ;  /* 0x00d800ffc5000388 */ /* 0x0003e80000000c00 */
[----:B------:R1:W-:Y:S04]  /*3510*/  @P0 STS.128 [R197+0xf800], RZ ;  /* 0x00f800ffc5000388 */ /* 0x0003e80000000c00 */
[----:B------:R1:W-:Y:S01]  /*3520*/  @P0 STS.128 [R197+0x11800], RZ ;  /* 0x011800ffc5000388 */ /* 0x0003e20000000c00 */
[----:B------:R-:W-:Y:S05]  /*3530*/  @P0 BRA `(.L_x_1530) ;  /* 0x00000000006c0947 */ /* 0x000fea0003800000 */
[----:B------:R-:W4:Y:S01]  /*3540*/  LDCU UR4, c[0x0][0x440] ;  /* 0x00008800ff0477ac */ /* 0x000f220008000800 */
[----:B------:R-:W-:Y:S02]  /*3550*/  IMAD.MOV.U32 R4, RZ, RZ, R2 ;  /* 0x000000ffff047224 */ /* 0x000fe400078e0002 */
[----:B------:R-:W-:Y:S02]  /*3560*/  IMAD R0, R141, 0x30, RZ ;  /* 0x000000308d007824 */ /* 0x000fe400078e02ff */
[----:B------:R-:W-:-:S04]  /*3570*/  IMAD.WIDE.U32 R4, R140, 0x30, R4 ;  /* 0x000000308c047825 */ /* 0x000fc800078e0004 */
[----:B------:R-:W-:Y:S01]  /*3580*/  IMAD.IADD R0, R5, 0x1, R0 ;  /* 0x0000000105007824 */ /* 0x000fe200078e0200 */
[----:B------:R-:W-:-:S04]  /*3590*/  LEA R2, P2, R4, R24, 0x1 ;  /* 0x0000001804027211 */ /* 0x000fc800078408ff */
[----:B------:R-:W-:Y:S02]  /*35a0*/  LEA.HI.X R3, R4, R23, R0, 0x1, P2 ;  /* 0x0000001704037211 */ /* 0x000fe400010f0c00 */
[----:B----4-:R-:W-:Y:S02]  /*35b0*/  ISETP.GE.AND P1, PT, R189, UR4, PT ;  /* 0x00000004bd007c0c */ /* 0x010fe4000bf26270 */
        /* <DEDUP_REMOVED lines=18> */
.L_x_1531:
[----:B------:R1:W-:Y:S02]  /*36e0*/  STS.128 [R197+0x11800], RZ ;  /* 0x011800ffc5007388 */ /* 0x0003e40000000c00 */
.L_x_1530:
[----:B------:R-:W-:Y:S05]  /*36f0*/  BSYNC.RECONVERGENT B0 ;  /* 0x0000000000007941 */ /* 0x000fea0003800200 */
.L_x_1529:
[----:B------:R-:W-:Y:S01]  /*3700*/  LOP3.LUT R0, R22, R6, RZ, 0x3c, !PT ;  /* 0x0000000616007212 */ /* 0x000fe200078e3cff */
[----:B-1--4-:R-:W-:Y:S01]  /*3710*/  IMAD.MOV.U32 R3, RZ, RZ, 0x20 ;  /* 0x00000020ff037424 */ /* 0x012fe200078e00ff */
[----:B------:R-:W-:Y:S01]  /*3720*/  LOP3.LUT R101, R121, 0x400, RZ, 0xc0, !PT ;  /* 0x0000040079657812 */ /* 0x000fe200078ec0ff */
[----:B------:R-:W0:Y:S01]  /*3730*/  LDGDEPBAR ;  /* 0x00000000000079af */ /* 0x000e220000000000 */
[----:B------:R-:W-:Y:S01]  /*3740*/  LEA R68, R11, UR18, 0x1 ;  /* 0x000000120b447c11 */ /* 0x000fe2000f8e08ff */
[----:B------:R-:W1:Y:S01]  /*3750*/  LDCU.U8 UR6, c[0x0][0x4f8] ;  /* 0x00009f00ff0677ac */ /* 0x000e620008000000 */
[C---:B------:R-:W-:Y:S01]  /*3760*/  LOP3.LUT P0, RZ, R193.reuse, 0x2, RZ, 0xc0, !PT ;  /* 0x00000002c1ff7812 */ /* 0x040fe2000780c0ff */
[----:B------:R-:W-:Y:S01]  /*3770*/  IMAD R101, R0, 0x2, R101 ;  /* 0x0000000200657824 */ /* 0x000fe200078e0265 */
[----:B------:R-:W-:Y:S01]  /*3780*/  LOP3.LUT P2, RZ, R193, 0x4, RZ, 0xc0, !PT ;  /* 0x00000004c1ff7812 */ /* 0x000fe2000784c0ff */
[----:B------:R-:W-:Y:S01]  /*3790*/  LDSM.16.M88.4 R4, [R68] ;  /* 0x000000004404783b */ /* 0x000fe20000000200 */
[----:B------:R-:W-:Y:S01]  /*37a0*/  SEL R3, R3, 0xffffffe0, !P0 ;  /* 0xffffffe003037807 */ /* 0x000fe20004000000 */
[----:B------:R-:W-:Y:S01]  /*37b0*/  VIADD R2, R101, UR18 ;  /* 0x0000001265027c36 */ /* 0x000fe20008000000 */
[----:B------:R-:W-:Y:S01]  /*37c0*/  ISETP.GT.U32.AND P1, PT, R177, R128, PT ;  /* 0x00000080b100720c */ /* 0x000fe20003f24070 */
[----:B------:R-:W4:Y:S02]  /*37d0*/  LDSM.16.M88.4 R8, [R101+UR18+0x6000] ;  /* 0x006000126508783b */ /* 0x000f240008000200 */
[----:B------:R-:W-:-:S02]  /*37e0*/  IMAD.IADD R108, R68, 0x1, R3 ;  /* 0x00000001446c7824 */ /* 0x000fc400078e0203 */
[----:B---3--:R-:W3:Y:S01]  /*37f0*/  LDSM.16.M88.4 R20, [R101+UR18+0x7000] ;  /* 0x007000126514783b */ /* 0x008ee20008000200 */
[----:B------:R-:W-:-:S03]  /*3800*/  IMAD.IADD R0, R2, 0x1, R3 ;  /* 0x0000000102007824 */ /* 0x000fc600078e0203 */
[----:B------:R-:W5:Y:S04]  /*3810*/  LDSM.16.M88.4 R12, [R101+UR18+0x6800] ;  /* 0x00680012650c783b */ /* 0x000f680008000200 */
[----:B------:R-:W2:Y:S04]  /*3820*/  LDSM.16.M88.4 R32, [R101+UR18+0x7800] ;  /* 0x007800126520783b */ /* 0x000ea80008000200 */
[----:B------:R-:W-:Y:S04]  /*3830*/  LDSM.16.M88.4 R28, [R0+0x6000] ;  /* 0x00600000001c783b */ /* 0x000fe80000000200 */
[----:B------:R-:W-:Y:S04]  /*3840*/  LDSM.16.M88.4 R16, [R0+0x6800] ;  /* 0x006800000010783b */ /* 0x000fe80000000200 */
[----:B------:R-:W-:Y:S04]  /*3850*/  LDSM.16.M88.4 R64, [R0+0x7000] ;  /* 0x007000000040783b */ /* 0x000fe80000000200 */
[----:B------:R-:W-:Y:S01]  /*3860*/  LDSM.16.M88.4 R56, [R0+0x7800] ;  /* 0x007800000038783b */ /* 0x000fe20000000200 */
[C---:B----4-:R-:W-:Y:S08]  /*3870*/  HMMA.16816.F32 R40, R4.reuse, R8, RZ ;  /* 0x000000080428723c */ /* 0x050ff000000018ff */
[C---:B------:R-:W-:Y:S01]  /*3880*/  HMMA.16816.F32 R36, R4.reuse, R10, RZ ;  /* 0x0000000a0424723c */ /* 0x040fe200000018ff */
[----:B------:R-:W4:Y:S07]  /*3890*/  LDSM.16.M88.4 R8, [R108] ;  /* 0x000000006c08783b */ /* 0x000f2e0000000200 */
[----:B---3--:R-:W-:Y:S01]  /*38a0*/  HMMA.16816.F32 R60, R4, R20, RZ ;  /* 0x00000014043c723c */ /* 0x008fe200000018ff */
[----:B------:R-:W-:-:S05]  /*38b0*/  IMAD.MOV.U32 R20, RZ, RZ, 0x40 ;  /* 0x00000040ff147424 */ /* 0x000fca00078e00ff */
[----:B------:R-:W-:Y:S02]  /*38c0*/  SEL R44, R20, 0xffffffc0, !P2 ;  /* 0xffffffc0142c7807 */ /* 0x000fe40005000000 */
[C---:B-----5:R-:W-:Y:S03]  /*38d0*/  HMMA.16816.F32 R24, R4.reuse, R12, RZ ;  /* 0x0000000c0418723c */ /* 0x060fe600000018ff */
[--C-:B------:R-:W-:Y:S01]  /*38e0*/  IMAD.IADD R103, R68, 0x1, R44.reuse ;  /* 0x0000000144677824 */ /* 0x100fe200078e022c */
[----:B------:R3:W-:Y:S01]  /*38f0*/  STL [R1+0x38], R44 ;  /* 0x0000382c01007387 */ /* 0x0007e20000100800 */
[----:B------:R-:W-:Y:S02]  /*3900*/  IMAD.IADD R2, R2, 0x1, R44 ;  /* 0x0000000102027824 */ /* 0x000fe400078e022c */
[C---:B------:R-:W-:Y:S01]  /*3910*/  IMAD.IADD R100, R3.reuse, 0x1, R103 ;  /* 0x0000000103647824 */ /* 0x040fe200078e0267 */
[C---:B------:R-:W-:Y:S01]  /*3920*/  HMMA.16816.F32 R12, R4.reuse, R14, RZ ;  /* 0x0000000e040c723c */ /* 0x040fe200000018ff */
[----:B------:R-:W-:Y:S01]  /*3930*/  IMAD.IADD R3, R3, 0x1, R2 ;  /* 0x0000000103037824 */ /* 0x000fe200078e0202 */
[----:B------:R-:W-:Y:S04]  /*3940*/  LDSM.16.M88.4 R88, [R2+0x6000] ;  /* 0x006000000258783b */ /* 0x000fe80000000200 */
[----:B------:R-:W-:Y:S02]  /*3950*/  LDSM.16.M88.4 R92, [R2+0x6800] ;  /* 0x00680000025c783b */ /* 0x000fe40000000200 */
[C---:B------:R-:W-:Y:S02]  /*3960*/  HMMA.16816.F32 R76, R4.reuse, R22, RZ ;  /* 0x00000016044c723c */ /* 0x040fe400000018ff */
[----:B------:R-:W-:Y:S04]  /*3970*/  LDSM.16.M88.4 R84, [R2+0x7800] ;  /* 0x007800000254783b */ /* 0x000fe80000000200 */
[----:B------:R-:W-:Y:S02]  /*3980*/  LDSM.16.M88.4 R96, [R3+0x6000] ;  /* 0x006000000360783b */ /* 0x000fe40000000200 */
[C---:B--2---:R-:W-:Y:S02]  /*3990*/  HMMA.16816.F32 R80, R4.reuse, R32, RZ ;  /* 0x000000200450723c */ /* 0x044fe400000018ff */
[----:B------:R-:W-:Y:S06]  /*39a0*/  LDSM.16.M88.4 R104, [R3+0x6800] ;  /* 0x006800000368783b */ /* 0x000fec0000000200 */
[----:B------:R-:W-:Y:S01]  /*39b0*/  HMMA.16816.F32 R72, R4, R34, RZ ;  /* 0x000000220448723c */ /* 0x000fe200000018ff */
[----:B------:R-:W2:Y:S07]  /*39c0*/  LDSM.16.M88.4 R4, [R103] ;  /* 0x000000006704783b */ /* 0x000eae0000000200 */
[C---:B----4-:R-:W-:Y:S01]  /*39d0*/  HMMA.16816.F32 R20, R8.reuse, R28, R40 ;  /* 0x0000001c0814723c */ /* 0x050fe20000001828 */
[----:B------:R-:W4:Y:S07]  /*39e0*/  LDSM.16.M88.4 R40, [R2+0x7000] ;  /* 0x007000000228783b */ /* 0x000f2e0000000200 */
[C---:B------:R-:W-:Y:S08]  /*39f0*/  HMMA.16816.F32 R52, R8.reuse, R30, R36 ;  /* 0x0000001e0834723c */ /* 0x040ff00000001824 */
[C---:B------:R-:W-:Y:S08]  /*3a00*/  HMMA.16816.F32 R48, R8.reuse, R16, R24 ;  /* 0x000000100830723c */ /* 0x040ff00000001818 */
[C---:B---3--:R-:W-:Y:S01]  /*3a10*/  HMMA.16816.F32 R44, R8.reuse, R18, R12 ;  /* 0x00000012082c723c */ /* 0x048fe2000000180c */
[----:B------:R-:W3:Y:S07]  /*3a20*/  LDSM.16.M88.4 R16, [R100] ;  /* 0x000000006410783b */ /* 0x000eee0000000200 */
[C---:B------:R-:W-:Y:S08]  /*3a30*/  HMMA.16816.F32 R36, R8.reuse, R64, R60 ;  /* 0x000000400824723c */ /* 0x040ff0000000183c */
[C---:B------:R-:W-:Y:S01]  /*3a40*/  HMMA.16816.F32 R32, R8.reuse, R66, R76 ;  /* 0x000000420820723c */ /* 0x040fe2000000184c */
[----:B------:R-:W-:Y:S07]  /*3a50*/  LDSM.16.M88.4 R76, [R101+UR18+0x9800] ;  /* 0x00980012654c783b */ /* 0x000fee0008000200 */
[C---:B------:R-:W-:Y:S01]  /*3a60*/  HMMA.16816.F32 R28, R8.reuse, R56, R80 ;  /* 0x00000038081c723c */ /* 0x040fe20000001850 */
[----:B------:R-:W-:Y:S07]  /*3a70*/  LDSM.16.M88.4 R80, [R0+0x8000] ;  /* 0x008000000050783b */ /* 0x000fee0000000200 */
[----:B------:R-:W-:Y:S01]  /*3a80*/  HMMA.16816.F32 R24, R8, R58, R72 ;  /* 0x0000003a0818723c */ /* 0x000fe20000001848 */
[----:B------:R-:W5:Y:S07]  /*3a90*/  LDSM.16.M88.4 R72, [R3+0x7000] ;  /* 0x007000000348783b */ /* 0x000f6e0000000200 */
[C---:B--2---:R-:W-:Y:S08]  /*3aa0*/  HMMA.16816.F32 R12, R4.reuse, R90, R52 ;  /* 0x0000005a040c723c */ /* 0x044ff00000001834 */
[C---:B------:R-:W-:Y:S08]  /*3ab0*/  HMMA.16816.F32 R8, R4.reuse, R92, R48 ;  /* 0x0000005c0408723c */ /* 0x040ff00000001830 */
[C---:B------:R-:W-:Y:S01]  /*3ac0*/  HMMA.16816.F32 R56, R4.reuse, R94, R44 ;  /* 0x0000005e0438723c */ /* 0x040fe2000000182c */
[----:B------:R-:W2:Y:S07]  /*3ad0*/  LDSM.16.M88.4 R92, [R3+0x7800] ;  /* 0x00780000035c783b */ /* 0x000eae0000000200 */
[C---:B------:R-:W-:Y:S01]  /*3ae0*/  HMMA.16816.F32 R20, R4.reuse, R88, R20 ;  /* 0x000000580414723c */ /* 0x040fe20000001814 */
[----:B------:R-:W-:Y:S07]  /*3af0*/  LDSM.16.M88.4 R88, [R0+0x8800] ;  /* 0x008800000058783b */ /* 0x000fee0000000200 */
[C---:B----4-:R-:W-:Y:S01]  /*3b00*/  HMMA.16816.F32 R60, R4.reuse, R40, R36 ;  /* 0x00000028043c723c */ /* 0x050fe20000001824 */
[----:B------:R-:W-:Y:S07]  /*3b10*/  LDSM.16.M88.4 R36, [R101+UR18+0x8000] ;  /* 0x008000126524783b */ /* 0x000fee0008000200 */
[C---:B------:R-:W-:Y:S01]  /*3b20*/  HMMA.16816.F32 R44, R4.reuse, R42, R32 ;  /* 0x0000002a042c723c */ /* 0x040fe20000001820 */
[----:B------:R-:W-:Y:S07]  /*3b30*/  LDSM.16.M88.4 R32, [R101+UR18+0x8800] ;  /* 0x008800126520783b */ /* 0x000fee0008000200 */
[C---:B------:R-:W-:Y:S01]  /*3b40*/  HMMA.16816.F32 R64, R4.reuse, R84, R28 ;  /* 0x000000540440723c */ /* 0x040fe2000000181c */
[----:B------:R-:W-:Y:S07]  /*3b50*/  LDSM.16.M88.4 R28, [R101+UR18+0x9000] ;  /* 0x00900012651c783b */ /* 0x000fee0008000200 */
[----:B------:R-:W-:Y:S01]  /*3b60*/  HMMA.16816.F32 R52, R4, R86, R24 ;  /* 0x000000560434723c */ /* 0x000fe20000001818 */
[----:B------:R-:W4:Y:S04]  /*3b70*/  LDSM.16.M88.4 R4, [R68+0x2000] ;  /* 0x002000004404783b */ /* 0x000f280000000200 */
[----:B------:R-:W-:Y:S03]  /*3b80*/  LDSM.16.M88.4 R84, [R2+0x8800] ;  /* 0x008800000254783b */ /* 0x000fe60000000200 */
[C---:B---3--:R-:W-:Y:S08]  /*3b90*/  HMMA.16816.F32 R48, R16.reuse, R96, R20 ;  /* 0x000000601030723c */ /* 0x048ff00000001814 */
[C---:B------:R-:W-:Y:S01]  /*3ba0*/  HMMA.16816.F32 R40, R16.reuse, R98, R12 ;  /* 0x000000621028723c */ /* 0x040fe2000000180c */
[----:B------:R-:W3:Y:S04]  /*3bb0*/  LDSM.16.M88.4 R12, [R108+0x2000] ;  /* 0x002000006c0c783b */ /* 0x000ee80000000200 */
[----:B------:R-:W1:Y:S03]  /*3bc0*/  LDSM.16.M88.4 R96, [R0+0x9000] ;  /* 0x009000000060783b */ /* 0x000e660000000200 */
[C---:B------:R-:W-:Y:S08]  /*3bd0*/  HMMA.16816.F32 R24, R16.reuse, R104, R8 ;  /* 0x000000681018723c */ /* 0x040ff00000001808 */
[C---:B------:R-:W-:Y:S01]  /*3be0*/  HMMA.16816.F32 R20, R16.reuse, R106, R56 ;  /* 0x0000006a1014723c */ /* 0x040fe20000001838 */
[----:B------:R-:W-:Y:S07]  /*3bf0*/  LDSM.16.M88.4 R104, [R3+0x9000] ;  /* 0x009000000368783b */ /* 0x000fee0000000200 */
[C---:B-----5:R-:W-:Y:S08]  /*3c00*/  HMMA.16816.F32 R8, R16.reuse, R72, R60 ;  /* 0x000000481008723c */ /* 0x060ff0000000183c */
[----:B--2---:R-:W-:Y:S08]  /*3c10*/  HMMA.16816.F32 R60, R16, R94, R52 ;  /* 0x0000005e103c723c */ /* 0x004ff00000001834 */
[C---:B----4-:R-:W-:Y:S08]  /*3c20*/  HMMA.16816.F32 R56, R4.reuse, R36, R48 ;  /* 0x000000240438723c */ /* 0x050ff00000001830 */
[C---:B------:R-:W-:Y:S08]  /*3c30*/  HMMA.16816.F32 R52, R4.reuse, R38, R40 ;  /* 0x000000260434723c */ /* 0x040ff00000001828 */
[C---:B------:R-:W-:Y:S08]  /*3c40*/  HMMA.16816.F32 R48, R4.reuse, R32, R24 ;  /* 0x000000200430723c */ /* 0x040ff00000001818 */
[----:B------:R-:W-:Y:S01]  /*3c50*/  HMMA.16816.F32 R40, R4, R34, R20 ;  /* 0x000000220428723c */ /* 0x000fe20000001814 */
[----:B------:R-:W2:Y:S07]  /*3c60*/  LDSM.16.M88.4 R32, [R0+0x9800] ;  /* 0x009800000020783b */ /* 0x000eae0000000200 */
[C---:B------:R-:W-:Y:S01]  /*3c70*/  HMMA.16816.F32 R44, R16.reuse, R74, R44 ;  /* 0x0000004a102c723c */ /* 0x040fe2000000182c */
[----:B------:R-:W-:Y:S07]  /*3c80*/  LDSM.16.M88.4 R72, [R2+0x8000] ;  /* 0x008000000248783b */ /* 0x000fee0000000200 */
[----:B------:R-:W-:Y:S01]  /*3c90*/  HMMA.16816.F32 R64, R16, R92, R64 ;  /* 0x0000005c1040723c */ /* 0x000fe20000001840 */
[----:B------:R-:W4:Y:S04]  /*3ca0*/  LDSM.16.M88.4 R16, [R103+0x2000] ;  /* 0x002000006710783b */ /* 0x000f280000000200 */
[----:B------:R-:W5:Y:S03]  /*3cb0*/  LDSM.16.M88.4 R92, [R2+0x9000] ;  /* 0x00900000025c783b */ /* 0x000f660000000200 */
[C---:B------:R-:W-:Y:S01]  /*3cc0*/  HMMA.16816.F32 R36, R4.reuse, R28, R8 ;  /* 0x0000001c0424723c */ /* 0x040fe20000001808 */
[----:B------:R-:W-:Y:S07]  /*3cd0*/  LDSM.16.M88.4 R8, [R100+0x2000] ;  /* 0x002000006408783b */ /* 0x000fee0000000200 */
[C---:B------:R-:W-:Y:S08]  /*3ce0*/  HMMA.16816.F32 R28, R4.reuse, R30, R44 ;  /* 0x0000001e041c723c */ /* 0x040ff0000000182c */
[C---:B------:R-:W-:Y:S01]  /*3cf0*/  HMMA.16816.F32 R24, R4.reuse, R76, R64 ;  /* 0x0000004c0418723c */ /* 0x040fe20000001840 */
[----:B------:R-:W5:Y:S07]  /*3d00*/  LDSM.16.M88.4 R64, [R2+0x9800] ;  /* 0x009800000240783b */ /* 0x000f6e0000000200 */
[----:B------:R-:W-:Y:S01]  /*3d10*/  HMMA.16816.F32 R20, R4, R78, R60 ;  /* 0x0000004e0414723c */ /* 0x000fe2000000183c */
[----:B------:R-:W5:Y:S07]  /*3d20*/  LDSM.16.M88.4 R76, [R3+0x8000] ;  /* 0x00800000034c783b */ /* 0x000f6e0000000200 */
[C---:B---3--:R-:W-:Y:S08]  /*3d30*/  HMMA.16816.F32 R4, R12.reuse, R80, R56 ;  /* 0x000000500c04723c */ /* 0x048ff00000001838 */
[C---:B------:R-:W-:Y:S01]  /*3d40*/  HMMA.16816.F32 R52, R12.reuse, R82, R52 ;  /* 0x000000520c34723c */ /* 0x040fe20000001834 */
[----:B------:R-:W-:Y:S07]  /*3d50*/  LDSM.16.M88.4 R80, [R101+UR18+0xa000] ;  /* 0x00a000126550783b */ /* 0x000fee0008000200 */
[C---:B------:R-:W-:Y:S08]  /*3d60*/  HMMA.16816.F32 R48, R12.reuse, R88, R48 ;  /* 0x000000580c30723c */ /* 0x040ff00000001830 */
[C---:B------:R-:W-:Y:S01]  /*3d70*/  HMMA.16816.F32 R44, R12.reuse, R90, R40 ;  /* 0x0000005a0c2c723c */ /* 0x040fe20000001828 */
[----:B------:R-:W3:Y:S07]  /*3d80*/  LDSM.16.M88.4 R88, [R3+0x8800] ;  /* 0x008800000358783b */ /* 0x000eee0000000200 */
[C---:B-1----:R-:W-:Y:S08]  /*3d90*/  HMMA.16816.F32 R56, R12.reuse, R98, R28 ;  /* 0x000000620c38723c */ /* 0x042ff0000000181c */
[C---:B--2---:R-:W-:Y:S08]  /*3da0*/  HMMA.16816.F32 R40, R12.reuse, R32, R24 ;  /* 0x000000200c28723c */ /* 0x044ff00000001818 */
[C---:B------:R-:W-:Y:S01]  /*3db0*/  HMMA.16816.F32 R36, R12.reuse, R96, R36 ;  /* 0x000000600c24723c */ /* 0x040fe20000001824 */
[----:B------:R-:W-:Y:S07]  /*3dc0*/  LDSM.16.M88.4 R96, [R0+0xb800] ;  /* 0x00b800000060783b */ /* 0x000fee0000000200 */
[----:B------:R-:W-:Y:S08]  /*3dd0*/  HMMA.16816.F32 R32, R12, R34, R20 ;  /* 0x000000220c20723c */ /* 0x000ff00000001814 */
[C---:B----4-:R-:W-:Y:S01]  /*3de0*/  HMMA.16816.F32 R28, R16.reuse, R72, R4 ;  /* 0x00000048101c723c */ /* 0x050fe20000001804 */
[----:B------:R-:W-:Y:S04]  /*3df0*/  LDSM.16.M88.4 R4, [R68+0x4000] ;  /* 0x004000004404783b */ /* 0x000fe80000000200 */
[----:B------:R-:W-:Y:S03]  /*3e00*/  LDSM.16.M88.4 R68, [R101+UR18+0xb800] ;  /* 0x00b800126544783b */ /* 0x000fe60008000200 */
[C---:B------:R-:W-:Y:S01]  /*3e10*/  HMMA.16816.F32 R24, R16.reuse, R74, R52 ;  /* 0x0000004a1018723c */ /* 0x040fe20000001834 */
[----:B------:R-:W1:Y:S07]  /*3e20*/  LDSM.16.M88.4 R72, [R3+0x9800] ;  /* 0x009800000348783b */ /* 0x000e6e0000000200 */
[C---:B------:R-:W-:Y:S08]  /*3e30*/  HMMA.16816.F32 R20, R16.reuse, R84, R48 ;  /* 0x000000541014723c */ /* 0x040ff00000001830 */
[C---:B-----5:R-:W-:Y:S08]  /*3e40*/  HMMA.16816.F32 R36, R16.reuse, R92, R36 ;  /* 0x0000005c1024723c */ /* 0x060ff00000001824 */
[C---:B------:R-:W-:Y:S01]  /*3e50*/  HMMA.16816.F32 R52, R16.reuse, R66, R32 ;  /* 0x000000421034723c */ /* 0x040fe20000001820 */
[----:B------:R-:W2:Y:S07]  /*3e60*/  LDSM.16.M88.4 R32, [R101+UR18+0xa800] ;  /* 0x00a800126520783b */ /* 0x000eae0008000200 */
[C---:B------:R-:W-:Y:S01]  /*3e70*/  HMMA.16816.F32 R12, R16.reuse, R86, R44 ;  /* 0x00000056100c723c */ /* 0x040fe2000000182c */
[----:B------:R-:W-:Y:S07]  /*3e80*/  LDSM.16.M88.4 R84, [R0+0xa000] ;  /* 0x00a000000054783b */ /* 0x000fee0000000200 */
[C---:B------:R-:W-:Y:S01]  /*3e90*/  HMMA.16816.F32 R56, R16.reuse, R94, R56 ;  /* 0x0000005e1038723c */ /* 0x040fe20000001838 */
[----:B------:R-:W-:Y:S07]  /*3ea0*/  LDSM.16.M88.4 R92, [R2+0xb800] ;  /* 0x00b80000025c783b */ /* 0x000fee0000000200 */
[----:B------:R-:W-:Y:S08]  /*3eb0*/  HMMA.16816.F32 R60, R16, R64, R40 ;  /* 0x00000040103c723c */ /* 0x000ff00000001828 */
[C---:B------:R-:W-:Y:S01]  /*3ec0*/  HMMA.16816.F32 R48, R8.reuse, R76, R28 ;  /* 0x0000004c0830723c */ /* 0x040fe2000000181c */
[----:B------:R-:W4:Y:S07]  /*3ed0*/  LDSM.16.M88.4 R28, [R101+UR18+0xb000] ;  /* 0x00b00012651c783b */ /* 0x000f2e0008000200 */
[C---:B---3--:R-:W-:Y:S08]  /*3ee0*/  HMMA.16816.F32 R40, R8.reuse, R88, R20 ;  /* 0x000000580828723c */ /* 0x048ff00000001814 */
[C---:B------:R-:W-:Y:S01]  /*3ef0*/  HMMA.16816.F32 R44, R8.reuse, R78, R24 ;  /* 0x0000004e082c723c */ /* 0x040fe20000001818 */
[----:B------:R-:W-:Y:S07]  /*3f00*/  LDSM.16.M88.4 R76, [R0+0xb000] ;  /* 0x00b00000004c783b */ /* 0x000fee0000000200 */
[C---:B------:R-:W-:Y:S08]  /*3f10*/  HMMA.16816.F32 R20, R8.reuse, R104, R36 ;  /* 0x000000680814723c */ /* 0x040ff00000001824 */
[C---:B------:R-:W-:Y:S01]  /*3f20*/  HMMA.16816.F32 R24, R8.reuse, R90, R12 ;  /* 0x0000005a0818723c */ /* 0x040fe2000000180c */
[----:B------:R-:W-:Y:S04]  /*3f30*/  LDSM.16.M88.4 R12, [R108+0x4000] ;  /* 0x004000006c0c783b */ /* 0x000fe80000000200 */
[----:B------:R-:W-:Y:S03]  /*3f40*/  LDSM.16.M88.4 R88, [R2+0xb000] ;  /* 0x00b000000258783b */ /* 0x000fe60000000200 */
[C---:B------:R-:W-:Y:S01]  /*3f50*/  HMMA.16816.F32 R16, R8.reuse, R106, R56 ;  /* 0x0000006a0810723c */ /* 0x040fe20000001838 */
[----:B------:R-:W3:Y:S07]  /*3f60*/  LDSM.16.M88.4 R56, [R0+0xa800] ;  /* 0x00a800000038783b */ /* 0x000eee0000000200 */
[C---:B-1----:R-:W-:Y:S08]  /*3f70*/  HMMA.16816.F32 R36, R8.reuse, R72, R60 ;  /* 0x000000480824723c */ /* 0x042ff0000000183c */
[----:B------:R-:W-:Y:S01]  /*3f80*/  HMMA.16816.F32 R8, R8, R74, R52 ;  /* 0x0000004a0808723c */ /* 0x000fe20000001834 */
[----:B------:R-:W-:Y:S07]  /*3f90*/  LDSM.16.M88.4 R72, [R2+0xa800] ;  /* 0x00a800000248783b */ /* 0x000fee0000000200 */
[C---:B------:R-:W-:Y:S08]  /*3fa0*/  HMMA.16816.F32 R52, R4.reuse, R80, R48 ;  /* 0x000000500434723c */ /* 0x040ff00000001830 */
[C---:B------:R-:W-:Y:S01]  /*3fb0*/  HMMA.16816.F32 R64, R4.reuse, R82, R44 ;  /* 0x000000520440723c */ /* 0x040fe2000000182c */
[----:B------:R-:W-:Y:S07]  /*3fc0*/  LDSM.16.M88.4 R80, [R3+0xb000] ;  /* 0x00b000000350783b */ /* 0x000fee0000000200 */
[C---:B--2---:R-:W-:Y:S08]  /*3fd0*/  HMMA.16816.F32 R48, R4.reuse, R32, R40 ;  /* 0x000000200430723c */ /* 0x044ff00000001828 */
[C---:B------:R-:W-:Y:S08]  /*3fe0*/  HMMA.16816.F32 R44, R4.reuse, R34, R24 ;  /* 0x00000022042c723c */ /* 0x040ff00000001818 */
[C---:B----4-:R-:W-:Y:S01]  /*3ff0*/  HMMA.16816.F32 R40, R4.reuse, R28, R20 ;  /* 0x0000001c0428723c */ /* 0x050fe20000001814 */
[----:B------:R1:W-:Y:S07]  /*4000*/  LDSM.16.M88.4 R20, [R2+0xa000] ;  /* 0x00a000000214783b */ /* 0x0003ee0000000200 */
[C---:B------:R-:W-:Y:S01]  /*4010*/  HMMA.16816.F32 R24, R4.reuse, R70, R8 ;  /* 0x000000460418723c */ /* 0x040fe20000001808 */
[----:B------:R-:W2:Y:S07]  /*4020*/  LDSM.16.M88.4 R8, [R103+0x4000] ;  /* 0x004000006708783b */ /* 0x000eae0000000200 */
[C---:B------:R-:W-:Y:S08]  /*4030*/  HMMA.16816.F32 R28, R4.reuse, R30, R16 ;  /* 0x0000001e041c723c */ /* 0x040ff00000001810 */
[----:B------:R-:W-:Y:S01]  /*4040*/  HMMA.16816.F32 R32, R4, R68, R36 ;  /* 0x000000440420723c */ /* 0x000fe20000001824 */
[----:B------:R-:W-:Y:S01]  /*4050*/  LDSM.16.M88.4 R4, [R100+0x4000] ;  /* 0x004000006404783b */ /* 0x000fe20000000200 */
[----:B-1----:R-:W-:-:S03]  /*4060*/  SHF.R.U32.HI R2, RZ, 0x2, R193 ;  /* 0x00000002ff027819 */ /* 0x002fc600000116c1 */
[----:B------:R-:W1:Y:S01]  /*4070*/  LDSM.16.M88.4 R68, [R3+0xa000] ;  /* 0x00a000000344783b */ /* 0x000e620000000200 */
[----:B------:R-:W-:Y:S02]  /*4080*/  LOP3.LUT R2, R2, 0x7, RZ, 0xc0, !PT ;  /* 0x0000000702027812 */ /* 0x000fe400078ec0ff */
[----:B---3--:R-:W-:Y:S02]  /*4090*/  HMMA.16816.F32 R60, R12, R56, R48 ;  /* 0x000000380c3c723c */ /* 0x008fe40000001830 */
[----:B------:R-:W-:-:S04]  /*40a0*/  IADD3 R2, PT, PT, R2, R113, R116 ;  /* 0x0000007102027210 */ /* 0x000fc80007ffe074 */
[C---:B------:R-:W-:Y:S02]  /*40b0*/  IADD3 R0, PT, PT, R2.reuse, 0x1, R114 ;  /* 0x0000000102007810 */ /* 0x040fe40007ffe072 */
[C---:B------:R-:W-:Y:S01]  /*40c0*/  HMMA.16816.F32 R16, R12.reuse, R84, R52 ;  /* 0x000000540c10723c */ /* 0x040fe20000001834 */
[-C--:B------:R-:W-:Y:S02]  /*40d0*/  IADD3 R198, PT, PT, R2, R201.reuse, -R198 ;  /* 0x000000c902c67210 */ /* 0x080fe40007ffe8c6 */
[C---:B------:R-:W-:Y:S02]  /*40e0*/  VIMNMX R200, PT, PT, R0.reuse, R201, PT ;  /* 0x000000c900c87248 */ /* 0x040fe40003fe0100 */
[----:B------:R-:W-:Y:S01]  /*40f0*/  VIADDMNMX R201, R0, 0x8, R201, PT ;  /* 0x0000000800c97846 */ /* 0x000fe200038001c9 */
[----:B------:R-:W-:Y:S02]  /*4100*/  IMAD R0, R102, 0x40, R126 ;  /* 0x0000004066007824 */ /* 0x000fe400078e027e */
[----:B------:R-:W-:Y:S01]  /*4110*/  HMMA.16816.F32 R64, R12, R86, R64 ;  /* 0x000000560c40723c */ /* 0x000fe20000001840 */
[----:B------:R-:W-:Y:S01]  /*4120*/  LDSM.16.M88.4 R84, [R3+0xb800] ;  /* 0x00b800000354783b */ /* 0x000fe20000000200 */
[----:B------:R-:W-:-:S06]  /*4130*/  VIADD R2, R198, 0x8 ;  /* 0x00000008c6027836 */ /* 0x000fcc0000000000 */
[C---:B------:R-:W-:Y:S08]  /*4140*/  HMMA.16816.F32 R56, R12.reuse, R58, R44 ;  /* 0x0000003a0c38723c */ /* 0x040ff0000000182c */
[C---:B------:R-:W-:Y:S08]  /*4150*/  HMMA.16816.F32 R52, R12.reuse, R76, R40 ;  /* 0x0000004c0c34723c */ /* 0x040ff00000001828 */
[----:B------:R-:W-:Y:S01]  /*4160*/  HMMA.16816.F32 R48, R12, R78, R28 ;  /* 0x0000004e0c30723c */ /* 0x000fe2000000181c */
[----:B------:R-:W3:Y:S01]  /*4170*/  LDSM.16.M88.4 R76, [R3+0xa800] ;  /* 0x00a80000034c783b */ /* 0x000ee20000000200 */
[----:B------:R-:W-:-:S06]  /*4180*/  DEPBAR.LE SB0, 0x0 ;  /* 0x000080000000791a */ /* 0x000fcc0000000000 */
[C---:B------:R-:W-:Y:S08]  /*4190*/  HMMA.16816.F32 R44, R12.reuse, R96, R32 ;  /* 0x000000600c2c723c */ /* 0x040ff00000001820 */
[----:B------:R-:W-:Y:S08]  /*41a0*/  HMMA.16816.F32 R40, R12, R98, R24 ;  /* 0x000000620c28723c */ /* 0x000ff00000001818 */
[C---:B--2---:R-:W-:Y:S08]  /*41b0*/  HMMA.16816.F32 R36, R8.reuse, R20, R16 ;  /* 0x000000140824723c */ /* 0x044ff00000001810 */
[C---:B------:R-:W-:Y:S08]  /*41c0*/  HMMA.16816.F32 R32, R8.reuse, R22, R64 ;  /* 0x000000160820723c */ /* 0x040ff00000001840 */
[C---:B------:R-:W-:Y:S08]  /*41d0*/  HMMA.16816.F32 R28, R8.reuse, R72, R60 ;  /* 0x00000048081c723c */ /* 0x040ff0000000183c */
[C---:B------:R-:W-:Y:S08]  /*41e0*/  HMMA.16816.F32 R24, R8.reuse, R74, R56 ;  /* 0x0000004a0818723c */ /* 0x040ff00000001838 */
[C---:B------:R-:W-:Y:S08]  /*41f0*/  HMMA.16816.F32 R20, R8.reuse, R88, R52 ;  /* 0x000000580814723c */ /* 0x040ff00000001834 */
[C---:B------:R-:W-:Y:S08]  /*4200*/  HMMA.16816.F32 R16, R8.reuse, R90, R48 ;  /* 0x0000005a0810723c */ /* 0x040ff00000001830 */
[C---:B------:R-:W-:Y:S08]  /*4210*/  HMMA.16816.F32 R12, R8.reuse, R92, R44 ;  /* 0x0000005c080c723c */ /* 0x040ff0000000182c */
[----:B------:R-:W-:Y:S08]  /*4220*/  HMMA.16816.F32 R8, R8, R94, R40 ;  /* 0x0000005e0808723c */ /* 0x000ff00000001828 */
[C---:B-1----:R-:W-:Y:S08]  /*4230*/  HMMA.16816.F32 R56, R4.reuse, R68, R36 ;  /* 0x000000440438723c */ /* 0x042ff00000001824 */
[C---:B------:R-:W-:Y:S08]  /*4240*/  HMMA.16816.F32 R32, R4.reuse, R70, R32 ;  /* 0x000000460420723c */ /* 0x040ff00000001820 */
[C---:B---3--:R-:W-:Y:S08]  /*4250*/  HMMA.16816.F32 R28, R4.reuse, R76, R28 ;  /* 0x0000004c041c723c */ /* 0x048ff0000000181c */
[C---:B------:R-:W-:Y:S08]  /*4260*/  HMMA.16816.F32 R36, R4.reuse, R78, R24 ;  /* 0x0000004e0424723c */ /* 0x040ff00000001818 */
[C---:B------:R-:W-:Y:S08]  /*4270*/  HMMA.16816.F32 R40, R4.reuse, R80, R20 ;  /* 0x000000500428723c */ /* 0x040ff00000001814 */
[C---:B------:R-:W-:Y:S08]  /*4280*/  HMMA.16816.F32 R44, R4.reuse, R82, R16 ;  /* 0x00000052042c723c */ /* 0x040ff00000001810 */
[C---:B------:R-:W-:Y:S08]  /*4290*/  HMMA.16816.F32 R52, R4.reuse, R84, R12 ;  /* 0x000000540434723c */ /* 0x040ff0000000180c */
[----:B------:R-:W-:Y:S01]  /*42a0*/  HMMA.16816.F32 R48, R4, R86, R8 ;  /* 0x000000560430723c */ /* 0x000fe20000001808 */
[----:B------:R-:W-:Y:S06]  /*42b0*/  BAR.SYNC.DEFER_BLOCKING 0x0 ;  /* 0x0000000000007b1d */ /* 0x000fec0000010000 */
[----:B------:R-:W-:-:S13]  /*42c0*/  @!P1 BRA `(.L_x_1532) ;  /* 0x00000004005c9947 */ /* 0x000fda0003800000 */
        /* <DEDUP_REMOVED lines=84> */
.L_x_1534:
[----:B------:R3:W-:Y:S02]  /*4810*/  STS.128 [R197+0xb800], RZ ;  /* 0x00b800ffc5007388 */ /* 0x0007e40000000c00 */
.L_x_1535:
[----:B------:R-:W-:Y:S05]  /*4820*/  BSYNC.RECONVERGENT B0 ;  /* 0x0000000000007941 */ /* 0x000fea0003800200 */
.L_x_1533:
[----:B------:R-:W0:Y:S02]  /*4830*/  LDGDEPBAR ;  /* 0x00000000000079af */ /* 0x000e240000000000 */
.L_x_1532:
[C---:B-12---:R-:W-:Y:S01]  /*4840*/  VIADD R4, R0.reuse, 0x8 ;  /* 0x0000000800047836 */ /* 0x046fe20000000000 */
[----:B------:R-:W1:Y:S01]  /*4850*/  LDCU UR4, c[0x0][0x45c] ;  /* 0x00008b80ff0477ac */ /* 0x000e620008000800 */
[C---:B------:R-:W-:Y:S01]  /*4860*/  VIADD R3, R0.reuse, 0x9 ;  /* 0x0000000900037836 */ /* 0x040fe20000000000 */
[----:B------:R-:W2:Y:S01]  /*4870*/  S2UR UR5, SR_CgaCtaId ;  /* 0x00000000000579c3 */ /* 0x000ea20000008800 */
[----:B------:R-:W-:Y:S01]  /*4880*/  VIADD R5, R0, 0x1 ;  /* 0x0000000100057836 */ /* 0x000fe20000000000 */
[----:B------:R-:W-:Y:S01]  /*4890*/  ISETP.GT.AND P3, PT, R198, R4, PT ;  /* 0x00000004c600720c */ /* 0x000fe20003f64270 */
[----:B------:R-:W-:Y:S01]  /*48a0*/  VIADD R13, R0, 0x10 ;  /* 0x00000010000d7836 */ /* 0x000fe20000000000 */
[----:B------:R-:W-:Y:S01]  /*48b0*/  ISETP.GT.AND P1, PT, R198, R3, PT ;  /* 0x00000003c600720c */ /* 0x000fe20003f24270 */
[----:B------:R-:W-:Y:S01]  /*48c0*/  VIADD R17, R0, 0x11 ;  /* 0x0000001100117836 */ /* 0x000fe20000000000 */
[-C--:B------:R-:W-:Y:S01]  /*48d0*/  ISETP.GT.AND P6, PT, R198, R5.reuse, PT ;  /* 0x00000005c600720c */ /* 0x080fe20003fc4270 */
[----:B------:R-:W-:Y:S01]  /*48e0*/  VIADD R16, R0, 0x18 ;  /* 0x0000001800107836 */ /* 0x000fe20000000000 */
[----:B------:R-:W-:Y:S01]  /*48f0*/  FSEL R12, R32, -INF , !P3 ;  /* 0xff800000200c7808 */ /* 0x000fe20005800000 */
[----:B------:R-:W-:Y:S01]  /*4900*/  VIADD R19, R0, 0x19 ;  /* 0x0000001900137836 */ /* 0x000fe20000000000 */
[----:B------:R-:W-:Y:S01]  /*4910*/  ISETP.GT.AND P3, PT, R2, R5, PT ;  /* 0x000000050200720c */ /* 0x000fe20003f64270 */
[C---:B------:R-:W-:Y:S01]  /*4920*/  VIADD R14, R0.reuse, 0x20 ;  /* 0x00000020000e7836 */ /* 0x040fe20000000000 */
[----:B------:R-:W-:Y:S01]  /*4930*/  FSEL R11, R33, -INF , !P1 ;  /* 0xff800000210b7808 */ /* 0x000fe20004800000 */
[----:B------:R-:W-:Y:S01]  /*4940*/  VIADD R15, R0, 0x39 ;  /* 0x00000039000f7836 */ /* 0x000fe20000000000 */
[C---:B------:R-:W-:Y:S01]  /*4950*/  ISETP.GE.AND P5, PT, R5.reuse, R200, PT ;  /* 0x000000c80500720c */ /* 0x040fe20003fa6270 */
[----:B------:R-:W-:Y:S01]  /*4960*/  IMAD.WIDE.U32 R62, R120, -0x2daee0ad, RZ ;  /* 0xd2511f53783e7825 */ /* 0x000fe200078e00ff */
[----:B------:R-:W-:-:S02]  /*4970*/  ISETP.GE.AND P1, PT, R5, R201, PT ;  /* 0x000000c90500720c */ /* 0x000fc40003f26270 */
[----:B------:R-:W-:Y:S01]  /*4980*/  FSEL R6, R57, -INF , !P6 ;  /* 0xff80000039067808 */ /* 0x000fe20007000000 */
[----:B------:R-:W-:Y:S01]  /*4990*/  IMAD.WIDE.U32 R60, R111, -0x326172a9, RZ ;  /* 0xcd9e8d576f3c7825 */ /* 0x000fe200078e00ff */
[-C--:B------:R-:W-:Y:S01]  /*49a0*/  ISETP.GT.AND P6, PT, R198, R13.reuse, PT ;  /* 0x0000000dc600720c */ /* 0x080fe20003fc4270 */
[----:B------:R-:W-:Y:S01]  /*49b0*/  STL.64 [R1+0x60], R62 ;  /* 0x0000603e01007387 */ /* 0x000fe20000100a00 */
[----:B------:R-:W-:Y:S01]  /*49c0*/  FSEL R5, R59, -INF , !P3 ;  /* 0xff8000003b057808 */ /* 0x000fe20005800000 */
[C---:B------:R-:W-:Y:S01]  /*49d0*/  VIADD R65, R205.reuse, 0xed9eba14 ;  /* 0xed9eba14cd417836 */ /* 0x040fe20000000000 */
[----:B------:R-:W-:Y:S01]  /*49e0*/  ISETP.GT.AND P3, PT, R2, R13, PT ;  /* 0x0000000d0200720c */ /* 0x000fe20003f64270 */
[----:B------:R-:W-:Y:S01]  /*49f0*/  VIADD R81, R204, 0x1715609d ;  /* 0x1715609dcc517836 */ /* 0x000fe20000000000 */
[----:B------:R-:W-:Y:S01]  /*4a00*/  FSEL R9, R28, -INF , !P6 ;  /* 0xff8000001c097808 */ /* 0x000fe20007000000 */
[C---:B------:R-:W-:Y:S01]  /*4a10*/  VIADD R64, R205.reuse, 0xa9066899 ;  /* 0xa9066899cd407836 */ /* 0x040fe20000000000 */
[----:B------:R-:W-:Y:S01]  /*4a20*/  FSEL R28, R30, -INF , !P3 ;  /* 0xff8000001e1c7808 */ /* 0x000fe20005800000 */
[----:B------:R-:W-:Y:S01]  /*4a30*/  VIADD R86, R205, 0x646e171e ;  /* 0x646e171ecd567836 */ /* 0x000fe20000000000 */
[C---:B------:R-:W-:Y:S01]  /*4a40*/  ISETP.GT.AND P3, PT, R2.reuse, R17, PT ;  /* 0x000000110200720c */ /* 0x040fe20003f64270 */
[----:B--2---:R-:W-:Y:S01]  /*4a50*/  ULEA UR5, UR5, UR8, 0x18 ;  /* 0x0000000805057291 */ /* 0x004fe2000f8ec0ff */
[----:B------:R-:W-:Y:S01]  /*4a60*/  ISETP.GT.AND P4, PT, R2, R4, PT ;  /* 0x000000040200720c */ /* 0x000fe20003f84270 */
[----:B------:R-:W-:Y:S01]  /*4a70*/  IMAD.MOV.U32 R92, RZ, RZ, 0x20 ;  /* 0x00000020ff5c7424 */ /* 0x000fe200078e00ff */
[----:B------:R-:W-:-:S02]  /*4a80*/  FSEL R27, R31, -INF , !P3 ;  /* 0xff8000001f1b7808 */ /* 0x000fc40005800000 */
[----:B------:R-:W-:Y:S02]  /*4a90*/  ISETP.GT.AND P3, PT, R2, R16, PT ;  /* 0x000000100200720c */ /* 0x000fe40003f64270 */
[----:B------:R-:W-:Y:S02]  /*4aa0*/  FSEL R10, R34, -INF , !P4 ;  /* 0xff800000220a7808 */ /* 0x000fe40006000000 */
[----:B------:R-:W-:Y:S02]  /*4ab0*/  FSEL R34, R5, -INF , !P1 ;  /* 0xff80000005227808 */ /* 0x000fe40004800000 */
[----:B------:R-:W-:Y:S02]  /*4ac0*/  ISETP.GT.AND P4, PT, R2, R3, PT ;  /* 0x000000030200720c */ /* 0x000fe40003f84270 */
[----:B------:R-:W-:Y:S02]  /*4ad0*/  ISETP.GT.AND P1, PT, R198, R19, PT ;  /* 0x00000013c600720c */ /* 0x000fe40003f24270 */
[----:B------:R-:W-:-:S02]  /*4ae0*/  FSEL R26, R38, -INF , !P3 ;  /* 0xff800000261a7808 */ /* 0x000fc40005800000 */
[----:B------:R-:W-:Y:S02]  /*4af0*/  ISETP.GE.AND P3, PT, R3, R200, PT ;  /* 0x000000c80300720c */ /* 0x000fe40003f66270 */
[----:B------:R-:W-:Y:S02]  /*4b00*/  FSEL R7, R35, -INF , !P4 ;  /* 0xff80000023077808 */ /* 0x000fe40006000000 */
[----:B------:R-:W-:Y:S02]  /*4b10*/  FSEL R5, R37, -INF , !P1 ;  /* 0xff80000025057808 */ /* 0x000fe40004800000 */
[----:B------:R-:W-:Y:S02]  /*4b20*/  ISETP.GT.AND P4, PT, R198, R17, PT ;  /* 0x00000011c600720c */ /* 0x000fe40003f84270 */
[----:B------:R-:W-:Y:S02]  /*4b30*/  ISETP.GE.AND P1, PT, R3, R201, PT ;  /* 0x000000c90300720c */ /* 0x000fe40003f26270 */
[----:B------:R-:W-:Y:S01]  /*4b40*/  FSEL R21, R11, -INF , !P3 ;  /* 0xff8000000b157808 */ /* 0x000fe20005800000 */
[----:B------:R-:W-:Y:S01]  /*4b50*/  VIADD R11, R0, 0x28 ;  /* 0x00000028000b7836 */ /* 0x000fe20000000000 */
[----:B------:R-:W-:-:S02]  /*4b60*/  FSEL R30, R6, -INF , !P5 ;  /* 0xff800000061e7808 */ /* 0x000fc40006800000 */
[----:B------:R-:W-:Y:S02]  /*4b70*/  ISETP.GE.AND P3, PT, R13, R200, PT ;  /* 0x000000c80d00720c */ /* 0x000fe40003f66270 */
[----:B------:R-:W-:Y:S02]  /*4b80*/  ISETP.GT.AND P5, PT, R198, R16, PT ;  /* 0x00000010c600720c */ /* 0x000fe40003fa4270 */
[----:B------:R-:W-:Y:S02]  /*4b90*/  FSEL R8, R29, -INF , !P4 ;  /* 0xff8000001d087808 */ /* 0x000fe40006000000 */
[----:B------:R-:W-:Y:S01]  /*4ba0*/  FSEL R32, R7, -INF , !P1 ;  /* 0xff80000007207808 */ /* 0x000fe20004800000 */
[----:B------:R-:W-:Y:S01]  /*4bb0*/  VIADD R7, R0, 0x30 ;  /* 0x0000003000077836 */ /* 0x000fe20000000000 */
[C---:B------:R-:W-:Y:S02]  /*4bc0*/  ISETP.GE.AND P6, PT, R4.reuse, R200, PT ;  /* 0x000000c80400720c */ /* 0x040fe40003fc6270 */
[----:B------:R-:W-:-:S02]  /*4bd0*/  ISETP.GE.AND P4, PT, R4, R201, PT ;  /* 0x000000c90400720c */ /* 0x000fc40003f86270 */
[-C--:B------:R-:W-:Y:S02]  /*4be0*/  ISETP.GE.AND P1, PT, R17, R200.reuse, PT ;  /* 0x000000c81100720c */ /* 0x080fe40003f26270 */
[----:B------:R-:W-:Y:S01]  /*4bf0*/  FSEL R23, R9, -INF , !P3 ;  /* 0xff80000009177808 */ /* 0x000fe20005800000 */
[----:B------:R-:W-:Y:S01]  /*4c00*/  VIADD R9, R0, 0x29 ;  /* 0x0000002900097836 */ /* 0x000fe20000000000 */
[----:B------:R-:W-:Y:S02]  /*4c10*/  FSEL R4, R36, -INF , !P5 ;  /* 0xff80000024047808 */ /* 0x000fe40006800000 */
[----:B------:R-:W-:Y:S02]  /*4c20*/  ISETP.GE.AND P3, PT, R16, R200, PT ;  /* 0x000000c81000720c */ /* 0x000fe40003f66270 */
[----:B------:R-:W-:Y:S01]  /*4c30*/  FSEL R22, R12, -INF , !P6 ;  /* 0xff8000000c167808 */ /* 0x000fe20007000000 */
[----:B------:R-:W-:Y:S01]  /*4c40*/  VIADD R12, R0, 0x21 ;  /* 0x00000021000c7836 */ /* 0x000fe20000000000 */
[----:B------:R-:W-:Y:S01]  /*4c50*/  FSEL R25, R8, -INF , !P1 ;  /* 0xff80000008197808 */ /* 0x000fe20004800000 */
[----:B------:R-:W-:Y:S01]  /*4c60*/  VIADD R8, R0, 0x31 ;  /* 0x0000003100087836 */ /* 0x000fe20000000000 */
[----:B------:R-:W-:-:S02]  /*4c70*/  ISETP.GT.AND P1, PT, R198, R14, PT ;  /* 0x0000000ec600720c */ /* 0x000fc40003f24270 */
[----:B------:R-:W-:Y:S02]  /*4c80*/  FSEL R29, R4, -INF , !P3 ;  /* 0xff800000041d7808 */ /* 0x000fe40005800000 */
[----:B------:R-:W-:Y:S02]  /*4c90*/  ISETP.GE.AND P3, PT, R19, R200, PT ;  /* 0x000000c81300720c */ /* 0x000fe40003f66270 */
[----:B------:R-:W-:Y:S02]  /*4ca0*/  FSEL R3, R40, -INF , !P1 ;  /* 0xff80000028037808 */ /* 0x000fe40004800000 */
[----:B------:R-:W-:Y:S02]  /*4cb0*/  FSEL R33, R5, -INF , !P3 ;  /* 0xff80000005217808 */ /* 0x000fe40005800000 */
[----:B------:R-:W-:Y:S02]  /*4cc0*/  ISETP.GT.AND P1, PT, R198, R12, PT ;  /* 0x0000000cc600720c */ /* 0x000fe40003f24270 */
[----:B------:R-:W-:Y:S01]  /*4cd0*/  FSEL R31, R10, -INF , !P4 ;  /* 0xff8000000a1f7808 */ /* 0x000fe20006000000 */
[----:B------:R-:W-:Y:S01]  /*4ce0*/  VIADD R10, R0, 0x38 ;  /* 0x00000038000a7836 */ /* 0x000fe20000000000 */
[----:B------:R-:W-:-:S02]  /*4cf0*/  ISETP.GT.AND P3, PT, R2, R14, PT ;  /* 0x0000000e0200720c */ /* 0x000fc40003f64270 */
[----:B------:R-:W-:Y:S02]  /*4d00*/  ISETP.GT.AND P4, PT, R198, R0, PT ;  /* 0x00000000c600720c */ /* 0x000fe40003f84270 */
[-C--:B------:R-:W-:Y:S02]  /*4d10*/  ISETP.GE.AND P6, PT, R14, R200.reuse, PT ;  /* 0x000000c80e00720c */ /* 0x080fe40003fc6270 */
[----:B------:R-:W-:Y:S02]  /*4d20*/  FSEL R4, R41, -INF , !P1 ;  /* 0xff80000029047808 */ /* 0x000fe40004800000 */
[----:B------:R-:W-:Y:S02]  /*4d30*/  FSEL R20, R42, -INF , !P3 ;  /* 0xff8000002a147808 */ /* 0x000fe40005800000 */
[----:B------:R-:W-:Y:S02]  /*4d40*/  ISETP.GT.AND P1, PT, R198, R9, PT ;  /* 0x00000009c600720c */ /* 0x000fe40003f24270 */
[----:B------:R-:W-:-:S02]  /*4d50*/  ISETP.GE.AND P3, PT, R0, R200, PT ;  /* 0x000000c80000720c */ /* 0x000fc40003f66270 */
[----:B------:R-:W-:Y:S01]  /*4d60*/  FSEL R5, R56, -INF , !P4 ;  /* 0xff80000038057808 */ /* 0x000fe20006000000 */
[----:B------:R-:W-:Y:S01]  /*4d70*/  VIADD R56, R205, 0x76cf5d0a ;  /* 0x76cf5d0acd387836 */ /* 0x000fe20000000000 */
[----:B------:R-:W-:Y:S02]  /*4d80*/  FSEL R57, R3, -INF , !P6 ;  /* 0xff80000003397808 */ /* 0x000fe40007000000 */
[----:B------:R-:W-:Y:S02]  /*4d90*/  ISETP.GT.AND P5, PT, R2, R19, PT ;  /* 0x000000130200720c */ /* 0x000fe40003fa4270 */
[----:B------:R-:W-:Y:S02]  /*4da0*/  ISETP.GT.AND P6, PT, R198, R11, PT ;  /* 0x0000000bc600720c */ /* 0x000fe40003fc4270 */
[----:B------:R-:W-:Y:S02]  /*4db0*/  FSEL R6, R45, -INF , !P1 ;  /* 0xff8000002d067808 */ /* 0x000fe40004800000 */
[----:B------:R-:W-:-:S02]  /*4dc0*/  ISETP.GE.AND P1, PT, R12, R200, PT ;  /* 0x000000c80c00720c */ /* 0x000fc40003f26270 */
[----:B------:R-:W-:Y:S02]  /*4dd0*/  FSEL R18, R5, -INF , !P3 ;  /* 0xff80000005127808 */ /* 0x000fe40005800000 */
[----:B------:R-:W-:Y:S02]  /*4de0*/  FSEL R24, R39, -INF , !P5 ;  /* 0xff80000027187808 */ /* 0x000fe40006800000 */
[----:B------:R-:W-:Y:S02]  /*4df0*/  FSEL R3, R44, -INF , !P6 ;  /* 0xff8000002c037808 */ /* 0x000fe40007000000 */
[----:B------:R-:W-:Y:S02]  /*4e00*/  ISETP.GT.AND P5, PT, R2, R0, PT ;  /* 0x000000000200720c */ /* 0x000fe40003fa4270 */
[----:B------:R-:W-:Y:S02]  /*4e10*/  ISETP.GE.AND P6, PT, R0, R201, PT ;  /* 0x000000c90000720c */ /* 0x000fe40003fc6270 */
[----:B------:R-:W-:-:S02]  /*4e20*/  FSEL R59, R4, -INF , !P1 ;  /* 0xff800000043b7808 */ /* 0x000fc40004800000 */
[----:B------:R-:W-:Y:S02]  /*4e30*/  FMNMX3.FTZ R0, R18, R30, R22, !PT ;  /* 0x0000001e12007276 */ /* 0x000fe40007810016 */
[-C--:B------:R-:W-:Y:S02]  /*4e40*/  ISETP.GE.AND P1, PT, R11, R200.reuse, PT ;  /* 0x000000c80b00720c */ /* 0x080fe40003f26270 */
[----:B------:R-:W-:Y:S02]  /*4e50*/  ISETP.GT.AND P4, PT, R198, R7, PT ;  /* 0x00000007c600720c */ /* 0x000fe40003f84270 */
[----:B------:R-:W-:Y:S02]  /*4e60*/  ISETP.GE.AND P3, PT, R9, R200, PT ;  /* 0x000000c80900720c */ /* 0x000fe40003f66270 */
[----:B------:R-:W-:Y:S02]  /*4e70*/  FMNMX3.FTZ R0, R0, R21, R23, !PT ;  /* 0x0000001500007276 */ /* 0x000fe40007810017 */
[----:B------:R-:W-:-:S02]  /*4e80*/  FSEL R70, R3, -INF , !P1 ;  /* 0xff80000003467808 */ /* 0x000fc40004800000 */
[----:B------:R-:W-:Y:S02]  /*4e90*/  ISETP.GE.AND P1, PT, R7, R200, PT ;  /* 0x000000c80700720c */ /* 0x000fe40003f26270 */
[----:B------:R-:W-:Y:S01]  /*4ea0*/  FSEL R3, R52, -INF , !P4 ;  /* 0xff80000034037808 */ /* 0x000fe20006000000 */
[----:B------:R-:W-:Y:S01]  /*4eb0*/  VIADD R52, R205, 0x32370b8f ;  /* 0x32370b8fcd347836 */ /* 0x000fe20000000000 */
[----:B------:R-:W-:Y:S02]  /*4ec0*/  FSEL R71, R6, -INF , !P3 ;  /* 0xff80000006477808 */ /* 0x000fe40005800000 */
[----:B------:R-:W-:Y:S02]  /*4ed0*/  ISETP.GT.AND P3, PT, R198, R8, PT ;  /* 0x00000008c600720c */ /* 0x000fe40003f64270 */
[----:B------:R-:W-:Y:S02]  /*4ee0*/  FMNMX3.FTZ R0, R0, R25, R29, !PT ;  /* 0x0000001900007276 */ /* 0x000fe4000781001d */
[----:B------:R-:W-:-:S02]  /*4ef0*/  FSEL R119, R3, -INF , !P1 ;  /* 0xff80000003777808 */ /* 0x000fc40004800000 */
[----:B------:R-:W-:Y:S02]  /*4f00*/  ISETP.GE.AND P4, PT, R8, R200, PT ;  /* 0x000000c80800720c */ /* 0x000fe40003f86270 */
[----:B------:R-:W-:Y:S02]  /*4f10*/  ISETP.GT.AND P1, PT, R198, R10, PT ;  /* 0x0000000ac600720c */ /* 0x000fe40003f24270 */
[----:B------:R-:W-:Y:S01]  /*4f20*/  FSEL R3, R53, -INF , !P3 ;  /* 0xff80000035037808 */ /* 0x000fe20005800000 */
[----:B------:R-:W-:Y:S01]  /*4f30*/  VIADD R53, R204, 0x9e3779b9 ;  /* 0x9e3779b9cc357836 */ /* 0x000fe20000000000 */
[----:B------:R-:W-:Y:S02]  /*4f40*/  FMNMX3.FTZ R0, R0, R33, R57, !PT ;  /* 0x0000002100007276 */ /* 0x000fe40007810039 */
[----:B------:R-:W-:Y:S02]  /*4f50*/  ISETP.GE.AND P3, PT, R10, R200, PT ;  /* 0x000000c80a00720c */ /* 0x000fe40003f66270 */
[----:B------:R-:W-:-:S02]  /*4f60*/  FSEL R4, R48, -INF , !P1 ;  /* 0xff80000030047808 */ /* 0x000fc40004800000 */
[----:B------:R-:W-:Y:S02]  /*4f70*/  FSEL R118, R3, -INF , !P4 ;  /* 0xff80000003767808 */ /* 0x000fe40006000000 */
[----:B------:R-:W-:Y:S02]  /*4f80*/  ISETP.GT.AND P4, PT, R198, R15, PT ;  /* 0x0000000fc600720c */ /* 0x000fe40003f84270 */
[----:B------:R-:W-:Y:S02]  /*4f90*/  FMNMX3.FTZ R0, R0, R59, R70, !PT ;  /* 0x0000003b00007276 */ /* 0x000fe40007810046 */
[----:B------:R-:W-:Y:S02]  /*4fa0*/  FSEL R117, R4, -INF , !P3 ;  /* 0xff80000004757808 */ /* 0x000fe40005800000 */
[----:B------:R-:W-:Y:S02]  /*4fb0*/  ISETP.GE.AND P1, PT, R13, R201, PT ;  /* 0x000000c90d00720c */ /* 0x000fe40003f26270 */
[----:B------:R-:W-:-:S02]  /*4fc0*/  ISETP.GE.AND P3, PT, R15, R200, PT ;  /* 0x000000c80f00720c */ /* 0x000fc40003f66270 */
[----:B------:R-:W-:Y:S02]  /*4fd0*/  FSEL R3, R49, -INF , !P4 ;  /* 0xff80000031037808 */ /* 0x000fe40006000000 */
[----:B------:R-:W-:Y:S02]  /*4fe0*/  FMNMX3.FTZ R0, R0, R71, R119, !PT ;  /* 0x0000004700007276 */ /* 0x000fe40007810077 */
[----:B------:R-:W-:Y:S02]  /*4ff0*/  FSEL R28, R28, -INF , !P1 ;  /* 0xff8000001c1c7808 */ /* 0x000fe40004800000 */
[----:B------:R-:W-:Y:S02]  /*5000*/  FSEL R116, R3, -INF , !P3 ;  /* 0xff80000003747808 */ /* 0x000fe40005800000 */
[----:B------:R-:W-:Y:S02]  /*5010*/  FMNMX3.FTZ R0, R0, R118, R117, !PT ;  /* 0x0000007600007276 */ /* 0x000fe40007810075 */
[----:B------:R-:W-:-:S02]  /*5020*/  ISETP.GE.AND P1, PT, R17, R201, PT ;  /* 0x000000c91100720c */ /* 0x000fc40003f26270 */
[----:B------:R-:W-:Y:S02]  /*5030*/  FMNMX.FTZ R0, R116, R0, !PT ;  /* 0x0000000074007209 */ /* 0x000fe40007810000 */
[----:B------:R-:W-:Y:S02]  /*5040*/  FSEL R27, R27, -INF , !P1 ;  /* 0xff8000001b1b7808 */ /* 0x000fe40004800000 */
[----:B------:R-:W-:Y:S01]  /*5050*/  ISETP.GE.AND P1, PT, R19, R201, PT ;  /* 0x000000c91300720c */ /* 0x000fe20003f26270 */
[----:B------:R-:W2:Y:S01]  /*5060*/  SHFL.BFLY PT, R100, R0, 0x2, 0x1f ;  /* 0x0c401f0000647f89 */ /* 0x000ea200000e0000 */
[----:B------:R-:W-:Y:S02]  /*5070*/  ISETP.GT.AND P3, PT, R2, R12, PT ;  /* 0x0000000c0200720c */ /* 0x000fe40003f64270 */
[----:B------:R-:W-:Y:S02]  /*5080*/  FSEL R24, R24, -INF , !P1 ;  /* 0xff80000018187808 */ /* 0x000fe40004800000 */
[----:B------:R-:W-:-:S02]  /*5090*/  FSEL R4, R43, -INF , !P3 ;  /* 0xff8000002b047808 */ /* 0x000fc40005800000 */
[C---:B------:R-:W-:Y:S02]  /*50a0*/  ISETP.GT.AND P1, PT, R2.reuse, R9, PT ;  /* 0x000000090200720c */ /* 0x040fe40003f24270 */
[----:B------:R-:W-:Y:S02]  /*50b0*/  ISETP.GT.AND P3, PT, R2, R11, PT ;  /* 0x0000000b0200720c */ /* 0x000fe40003f64270 */
[----:B------:R-:W-:Y:S02]  /*50c0*/  FSEL R5, R58, -INF , !P5 ;  /* 0xff8000003a057808 */ /* 0x000fe40006800000 */
[----:B------:R-:W-:Y:S02]  /*50d0*/  FSEL R6, R47, -INF , !P1 ;  /* 0xff8000002f067808 */ /* 0x000fe40004800000 */
[----:B------:R-:W-:Y:S02]  /*50e0*/  FSEL R3, R46, -INF , !P3 ;  /* 0xff8000002e037808 */ /* 0x000fe40005800000 */
[----:B------:R-:W-:-:S02]  /*50f0*/  ISETP.GE.AND P1, PT, R11, R201, PT ;  /* 0x000000c90b00720c */ /* 0x000fc40003f26270 */
[-C--:B------:R-:W-:Y:S02]  /*5100*/  ISETP.GE.AND P4, PT, R16, R201.reuse, PT ;  /* 0x000000c91000720c */ /* 0x080fe40003f86270 */
[----:B------:R-:W-:Y:S02]  /*5110*/  FSEL R11, R5, -INF , !P6 ;  /* 0xff800000050b7808 */ /* 0x000fe40007000000 */
[----:B------:R-:W-:Y:S02]  /*5120*/  FSEL R68, R3, -INF , !P1 ;  /* 0xff80000003447808 */ /* 0x000fe40004800000 */
[----:B------:R-:W-:Y:S02]  /*5130*/  FSEL R26, R26, -INF , !P4 ;  /* 0xff8000001a1a7808 */ /* 0x000fe40006000000 */
[----:B------:R-:W-:Y:S02]  /*5140*/  FMNMX3.FTZ R3, R11, R34, R31, !PT ;  /* 0x000000220b037276 */ /* 0x000fe4000781001f */
[----:B------:R-:W-:Y:S01]  /*5150*/  ISETP.GE.AND P4, PT, R14, R201, PT ;  /* 0x000000c90e00720c */ /* 0x000fe20003f86270 */
[----:B------:R-:W-:Y:S01]  /*5160*/  IMAD.SHL.U32 R14, R177, 0x2, RZ ;  /* 0x00000002b10e7824 */ /* 0x000fe200078e00ff */
[----:B------:R-:W-:-:S02]  /*5170*/  FMNMX3.FTZ R3, R3, R32, R28, !PT ;  /* 0x0000002003037276 */ /* 0x000fc4000781001c */
[----:B------:R-:W-:Y:S02]  /*5180*/  ISETP.GE.AND P3, PT, R12, R201, PT ;  /* 0x000000c90c00720c */ /* 0x000fe40003f66270 */
[----:B------:R-:W-:Y:S02]  /*5190*/  FSEL R66, R20, -INF , !P4 ;  /* 0xff80000014427808 */ /* 0x000fe40006000000 */
        /* <DEDUP_REMOVED lines=8> */
[C---:B------:R-:W-:Y:S02]  /*5220*/  ISETP.GT.AND P1, PT, R2.reuse, R8, PT ;  /* 0x000000080200720c */ /* 0x040fe40003f24270 */
[----:B------:R-:W-:Y:S02]  /*5230*/  ISETP.GT.AND P5, PT, R2, R10, PT ;  /* 0x0000000a0200720c */ /* 0x000fe40003fa4270 */
[----:B--2---:R-:W-:-:S02]  /*5240*/  FMNMX.FTZ R100, R0, R100, !PT ;  /* 0x0000006400647209 */ /* 0x004fc40007810000 */
[----:B------:R-:W-:Y:S02]  /*5250*/  FMNMX3.FTZ R3, R3, R24, R66, !PT ;  /* 0x0000001803037276 */ /* 0x000fe40007810042 */
[----:B------:R-:W-:Y:S01]  /*5260*/  FSEL R143, R4, -INF , !P3 ;  /* 0xff800000048f7808 */ /* 0x000fe20005800000 */
[----:B------:R-:W2:Y:S01]  /*5270*/  SHFL.BFLY PT, R5, R100, 0x1, 0x1f ;  /* 0x0c201f0064057f89 */ /* 0x000ea200000e0000 */
[----:B------:R-:W-:Y:S02]  /*5280*/  ISETP.GT.AND P3, PT, R2, R15, PT ;  /* 0x0000000f0200720c */ /* 0x000fe40003f64270 */
[-C--:B------:R-:W-:Y:S02]  /*5290*/  ISETP.GE.AND P6, PT, R8, R201.reuse, PT ;  /* 0x000000c90800720c */ /* 0x080fe40003fc6270 */
[----:B------:R-:W-:Y:S02]  /*52a0*/  ISETP.GE.AND P4, PT, R10, R201, PT ;  /* 0x000000c90a00720c */ /* 0x000fe40003f86270 */
[----:B------:R-:W-:Y:S01]  /*52b0*/  FSEL R4, R55, -INF , !P1 ;  /* 0xff80000037047808 */ /* 0x000fe20004800000 */
[----:B------:R-:W-:Y:S01]  /*52c0*/  VIADD R55, R204, 0xdaa66d2b ;  /* 0xdaa66d2bcc377836 */ /* 0x000fe20000000000 */
[----:B------:R-:W-:-:S02]  /*52d0*/  FSEL R2, R50, -INF , !P5 ;  /* 0xff80000032027808 */ /* 0x000fc40006800000 */
[----:B------:R-:W-:Y:S02]  /*52e0*/  FMNMX3.FTZ R3, R3, R67, R68, !PT ;  /* 0x0000004303037276 */ /* 0x000fe40007810044 */
[----:B------:R-:W-:Y:S01]  /*52f0*/  ISETP.GE.AND P1, PT, R15, R201, PT ;  /* 0x000000c90f00720c */ /* 0x000fe20003f26270 */
[----:B------:R-:W-:Y:S01]  /*5300*/  VIADD R15, R204, 0x3c6ef372 ;  /* 0x3c6ef372cc0f7836 */ /* 0x000fe20000000000 */
[----:B------:R-:W-:Y:S02]  /*5310*/  FSEL R0, R51, -INF , !P3 ;  /* 0xff80000033007808 */ /* 0x000fe40005800000 */
[----:B------:R-:W-:Y:S02]  /*5320*/  FSEL R127, R4, -INF , !P6 ;  /* 0xff800000047f7808 */ /* 0x000fe40007000000 */
[----:B------:R-:W-:Y:S02]  /*5330*/  FSEL R142, R2, -INF , !P4 ;  /* 0xff800000028e7808 */ /* 0x000fe40006000000 */
[----:B------:R-:W-:-:S02]  /*5340*/  FMNMX3.FTZ R3, R3, R69, R143, !PT ;  /* 0x0000004503037276 */ /* 0x000fc4000781008f */
[----:B------:R-:W-:Y:S02]  /*5350*/  FSEL R139, R0, -INF , !P1 ;  /* 0xff800000008b7808 */ /* 0x000fe40004800000 */
[----:B------:R-:W-:Y:S02]  /*5360*/  FMNMX3.FTZ R3, R3, R127, R142, !PT ;  /* 0x0000007f03037276 */ /* 0x000fe4000781008e */
[----:B--2---:R-:W-:Y:S02]  /*5370*/  FMNMX.FTZ R100, R100, R5, !PT ;  /* 0x0000000564647209 */ /* 0x004fe40007810000 */
[----:B------:R-:W-:Y:S02]  /*5380*/  FMNMX.FTZ R3, R139, R3, !PT ;  /* 0x000000038b037209 */ /* 0x000fe40007810000 */
[C---:B------:R-:W-:Y:S01]  /*5390*/  FSETP.NEU.FTZ.AND P1, PT, R100.reuse, -INF , PT ;  /* 0xff8000006400780b */ /* 0x040fe20003f3d000 */
[----:B-1----:R-:W-:Y:S01]  /*53a0*/  FMUL.FTZ R12, R100, UR4 ;  /* 0x00000004640c7c20 */ /* 0x002fe20008410000 */
[----:B------:R-:W-:Y:S01]  /*53b0*/  LOP3.LUT R4, R205, R14, R63, 0x96, !PT ;  /* 0x0000000ecd047212 */ /* 0x000fe200078e963f */
[----:B------:R-:W1:Y:S01]  /*53c0*/  SHFL.BFLY PT, R2, R3, 0x2, 0x1f ;  /* 0x0c401f0003027f89 */ /* 0x000e6200000e0000 */
[----:B------:R-:W-:-:S02]  /*53d0*/  LOP3.LUT R72, R112, 0x200, R121, 0xf8, !PT ;  /* 0x0000020070487812 */ /* 0x000fc400078ef879 */
[----:B------:R-:W-:Y:S01]  /*53e0*/  FSEL R12, R12, RZ, P1 ;  /* 0x000000ff0c0c7208 */ /* 0x000fe20000800000 */
[----:B------:R-:W-:Y:S01]  /*53f0*/  IMAD.WIDE.U32 R4, R4, -0x326172a9, RZ ;  /* 0xcd9e8d5704047825 */ /* 0x000fe200078e00ff */
[----:B------:R-:W-:Y:S02]  /*5400*/  SEL R92, R92, 0xffffffe0, !P0 ;  /* 0xffffffe05c5c7807 */ /* 0x000fe40004000000 */
[----:B------:R-:W-:Y:S01]  /*5410*/  LEA R124, R72, UR5, 0x1 ;  /* 0x00000005487c7c11 */ /* 0x000fe2000f8e08ff */
[----:B------:R-:W-:Y:S01]  /*5420*/  FFMA.FTZ R0, R18, UR4, -R12 ;  /* 0x0000000412007c23 */ /* 0x000fe2000801080c */
[----:B------:R-:W-:-:S03]  /*5430*/  LOP3.LUT R8, R53, R60, R5, 0x96, !PT ;  /* 0x0000003c35087212 */ /* 0x000fc600078e9605 */
[----:B------:R2:W-:Y:S01]  /*5440*/  MUFU.EX2 R110, R0 ;  /* 0x00000000006e7308 */ /* 0x0005e20000000800 */
[----:B------:R-:W-:Y:S01]  /*5450*/  LDSM.16.MT88.4 R40, [R124+0xc000] ;  /* 0x00c000007c28783b */ /* 0x000fe20000004200 */
[----:B------:R-:W-:Y:S01]  /*5460*/  IMAD.WIDE.U32 R8, R8, -0x2daee0ad, RZ ;  /* 0xd2511f5308087825 */ /* 0x000fe200078e00ff */
[----:B-1----:R-:W-:-:S03]  /*5470*/  FMNMX.FTZ R3, R3, R2, !PT ;  /* 0x0000000203037209 */ /* 0x002fc60007810000 */
[--C-:B------:R-:W-:Y:S01]  /*5480*/  FFMA.FTZ R2, R21, UR4, -R12.reuse ;  /* 0x0000000415027c23 */ /* 0x100fe2000801080c */
[--C-:B--2---:R-:W-:Y:S01]  /*5490*/  FFMA.FTZ R0, R30, UR4, -R12.reuse ;  /* 0x000000041e007c23 */ /* 0x104fe2000801080c */
[----:B------:R-:W1:Y:S02]  /*54a0*/  SHFL.BFLY PT, R6, R3, 0x1, 0x1f ;  /* 0x0c201f0003067f89 */ /* 0x000e6400000e0000 */
[----:B------:R2:W-:Y:S08]  /*54b0*/  MUFU.EX2 R109, R2 ;  /* 0x00000002006d7308 */ /* 0x0005f00000000800 */
[----:B------:R4:W5:Y:S01]  /*54c0*/  MUFU.EX2 R252, R0 ;  /* 0x0000000000fc7308 */ /* 0x0009620000000800 */
[----:B--2---:R-:W-:Y:S01]  /*54d0*/  VIADD R2, R205, 0xbb67ae85 ;  /* 0xbb67ae85cd027836 */ /* 0x004fe20000000000 */
[----:B-1----:R-:W-:Y:S01]  /*54e0*/  FMNMX.FTZ R3, R3, R6, !PT ;  /* 0x0000000603037209 */ /* 0x002fe20007810000 */
[----:B----4-:R-:W-:-:S03]  /*54f0*/  FFMA.FTZ R0, R22, UR4, -R12 ;  /* 0x0000000416007c23 */ /* 0x010fc6000801080c */
[----:B------:R-:W-:Y:S02]  /*5500*/  FSETP.NEU.FTZ.AND P1, PT, R3, -INF , PT ;  /* 0xff8000000300780b */ /* 0x000fe40003f3d000 */
[----:B------:R1:W-:Y:S02]  /*5510*/  MUFU.EX2 R251, R0 ;  /* 0x0000000000fb7308 */ /* 0x0003e40000000800 */
[----:B-1----:R-:W-:-:S05]  /*5520*/  LOP3.LUT R0, R204, R115, R61, 0x96, !PT ;  /* 0x00000073cc007212 */ /* 0x002fca00078e963d */
[----:B------:R-:W-:-:S04]  /*5530*/  IMAD.WIDE.U32 R130, R0, -0x2daee0ad, RZ ;  /* 0xd2511f5300827825 */ /* 0x000fc800078e00ff */
[----:B------:R-:W-:-:S04]  /*5540*/  FFMA.FTZ R0, R23, UR4, -R12 ;  /* 0x0000000417007c23 */ /* 0x000fc8000801080c */
[----:B------:R1:W-:Y:S01]  /*5550*/  MUFU.EX2 R114, R0 ;  /* 0x0000000000727308 */ /* 0x0003e20000000800 */
[----:B------:R-:W-:Y:S01]  /*5560*/  LOP3.LUT R5, R56, R130, R9, 0x96, !PT ;  /* 0x0000008238057212 */ /* 0x000fe200078e9609 */
[----:B------:R-:W-:Y:S04]  /*5570*/  STL.64 [R1+0x68], R130 ;  /* 0x0000688201007387 */ /* 0x000fe80000100a00 */
[----:B------:R-:W-:Y:S01]  /*5580*/  STL [R1+0xc4], R72 ;  /* 0x0000c44801007387 */ /* 0x000fe20000100800 */
[----:B-1----:R-:W-:Y:S01]  /*5590*/  LOP3.LUT R0, R2, R62, R131, 0x96, !PT ;  /* 0x0000003e02007212 */ /* 0x002fe200078e9683 */
[----:B------:R-:W-:-:S04]  /*55a0*/  FFMA.FTZ R2, R25, UR4, -R12 ;  /* 0x0000000419027c23 */ /* 0x000fc8000801080c */
[----:B------:R-:W-:Y:S01]  /*55b0*/  IMAD.WIDE.U32 R228, R0, -0x326172a9, RZ ;  /* 0xcd9e8d5700e47825 */ /* 0x000fe200078e00ff */
[----:B------:R1:W-:Y:S03]  /*55c0*/  MUFU.EX2 R108, R2 ;  /* 0x00000002006c7308 */ /* 0x0003e60000000800 */
[----:B------:R-:W-:Y:S01]  /*55d0*/  FFMA.FTZ R0, R29, UR4, -R12 ;  /* 0x000000041d007c23 */ /* 0x000fe2000801080c */
[----:B------:R-:W-:Y:S01]  /*55e0*/  LOP3.LUT R6, R15, R4, R229, 0x96, !PT ;  /* 0x000000040f067212 */ /* 0x000fe200078e96e5 */
[----:B------:R-:W-:-:S03]  /*55f0*/  IMAD.WIDE.U32 R4, R5, -0x326172a9, RZ ;  /* 0xcd9e8d5705047825 */ /* 0x000fc600078e00ff */
[----:B------:R2:W-:Y:S01]  /*5600*/  MUFU.EX2 R113, R0 ;  /* 0x0000000000717308 */ /* 0x0005e20000000800 */
[----:B------:R-:W-:Y:S01]  /*5610*/  IMAD.WIDE.U32 R6, R6, -0x2daee0ad, RZ ;  /* 0xd2511f5306067825 */ /* 0x000fe200078e00ff */
[----:B------:R-:W-:-:S04]  /*5620*/  LOP3.LUT R10, R55, R228, R5, 0x96, !PT ;  /* 0x000000e4370a7212 */ /* 0x000fc800078e9605 */
[----:B------:R-:W-:Y:S01]  /*5630*/  LOP3.LUT R8, R52, R8, R7, 0x96, !PT ;  /* 0x0000000834087212 */ /* 0x000fe200078e9607 */
[----:B-1----:R-:W-:-:S04]  /*5640*/  FMUL.FTZ R2, R3, UR4 ;  /* 0x0000000403027c20 */ /* 0x002fc80008410000 */
[----:B------:R-:W-:Y:S01]  /*5650*/  IMAD.WIDE.U32 R8, R8, -0x326172a9, RZ ;  /* 0xcd9e8d5708087825 */ /* 0x000fe200078e00ff */
[----:B------:R-:W-:-:S05]  /*5660*/  FSEL R2, R2, RZ, P1 ;  /* 0x000000ff02027208 */ /* 0x000fca0000800000 */
[----:B--2---:R-:W-:Y:S01]  /*5670*/  FFMA.FTZ R0, R11, UR4, -R2 ;  /* 0x000000040b007c23 */ /* 0x004fe20008010802 */
[----:B------:R-:W-:-:S03]  /*5680*/  IMAD.WIDE.U32 R10, R10, -0x2daee0ad, RZ ;  /* 0xd2511f530a0a7825 */ /* 0x000fc600078e00ff */
[----:B------:R1:W-:Y:S02]  /*5690*/  MUFU.EX2 R231, R0 ;  /* 0x0000000000e77308 */ /* 0x0003e40000000800 */
[----:B------:R-:W-:Y:S02]  /*56a0*/  LOP3.LUT R5, R65, R6, R11, 0x96, !PT ;  /* 0x0000000641057212 */ /* 0x000fe400078e960b */
[----:B------:R-:W-:-:S03]  /*56b0*/  LOP3.LUT R6, R54, R4, R9, 0x96, !PT ;  /* 0x0000000436067212 */ /* 0x000fc600078e9609 */
[----:B------:R-:W-:-:S04]  /*56c0*/  IMAD.WIDE.U32 R4, R5, -0x326172a9, RZ ;  /* 0xcd9e8d5705047825 */ /* 0x000fc800078e00ff */
[----:B------:R-:W-:Y:S01]  /*56d0*/  IMAD.WIDE.U32 R6, R6, -0x2daee0ad, RZ ;  /* 0xd2511f5306067825 */ /* 0x000fe200078e00ff */
[----:B------:R-:W-:Y:S02]  /*56e0*/  LOP3.LUT R8, R81, R8, R5, 0x96, !PT ;  /* 0x0000000851087212 */ /* 0x000fe400078e9605 */
[----:B-----5:R-:W-:Y:S02]  /*56f0*/  F2FP.F16.F32.PACK_AB R5, R252, R110 ;  /* 0x0000006efc05723e */ /* 0x020fe400000000ff */
[----:B------:R-:W-:Y:S01]  /*5700*/  LOP3.LUT R10, R64, R10, R7, 0x96, !PT ;  /* 0x0000000a400a7212 */ /* 0x000fe200078e9607 */
[----:B-1----:R-:W-:Y:S01]  /*5710*/  FFMA.FTZ R0, R34, UR4, -R2 ;  /* 0x0000000422007c23 */ /* 0x002fe20008010802 */
[----:B------:R-:W1:Y:S01]  /*5720*/  LDC R7, c[0x0][0x4f8] ;  /* 0x00013e00ff077b82 */ /* 0x000e620000000800 */
[----:B------:R-:W-:Y:S01]  /*5730*/  IMAD.WIDE.U32 R46, R8, -0x2daee0ad, RZ ;  /* 0xd2511f53082e7825 */ /* 0x000fe200078e00ff */
[C---:B------:R-:W-:Y:S01]  /*5740*/  PRMT R163, R5.reuse, 0x7610, R163 ;  /* 0x0000761005a37816 */ /* 0x040fe200000000a3 */
[----:B------:R2:W4:Y:S01]  /*5750*/  MUFU.EX2 R207, R0 ;  /* 0x0000000000cf7308 */ /* 0x0005220000000800 */
[----:B------:R-:W-:Y:S01]  /*5760*/  PRMT R162, R5, 0x7632, R162 ;  /* 0x0000763205a27816 */ /* 0x000fe200000000a2 */
[----:B------:R-:W-:Y:S01]  /*5770*/  IMAD.WIDE.U32 R44, R10, -0x326172a9, RZ ;  /* 0xcd9e8d570a2c7825 */ /* 0x000fe200078e00ff */
[----:B------:R-:W-:-:S03]  /*5780*/  LOP3.LUT R13, R86, R6, R47, 0x96, !PT ;  /* 0x00000006560d7212 */ /* 0x000fc600078e962f */
[----:B------:R-:W-:Y:S01]  /*5790*/  FFMA.FTZ R6, R33, UR4, -R12 ;  /* 0x0000000421067c23 */ /* 0x000fe2000801080c */
[----:B------:R-:W-:Y:S01]  /*57a0*/  PRMT R97, R46, 0x7772, RZ ;  /* 0x000077722e617816 */ /* 0x000fe200000000ff */
[----:B------:R-:W-:Y:S01]  /*57b0*/  VIADD R47, R204, 0xb54cda56 ;  /* 0xb54cda56cc2f7836 */ /* 0x000fe20000000000 */
[C---:B------:R-:W-:Y:S01]  /*57c0*/  PRMT R82, R44.reuse, 0x7771, RZ ;  /* 0x000077712c527816 */ /* 0x040fe200000000ff */
[----:B------:R5:W3:Y:S01]  /*57d0*/  MUFU.EX2 R250, R6 ;  /* 0x0000000600fa7308 */ /* 0x000ae20000000800 */
[----:B------:R-:W-:Y:S02]  /*57e0*/  PRMT R83, R44, 0x7772, RZ ;  /* 0x000077722c537816 */ /* 0x000fe400000000ff */
[----:B------:R-:W-:Y:S01]  /*57f0*/  LOP3.LUT R4, R47, R4, R45, 0x96, !PT ;  /* 0x000000042f047212 */ /* 0x000fe200078e962d */
[----:B------:R-:W-:Y:S01]  /*5800*/  IMAD.IADD R45, R92, 0x1, R124 ;  /* 0x000000015c2d7824 */ /* 0x000fe200078e027c */
[----:B------:R-:W-:Y:S02]  /*5810*/  PRMT R85, R44, 0x7773, RZ ;  /* 0x000077732c557816 */ /* 0x000fe400000000ff */
[----:B------:R-:W-:Y:S01]  /*5820*/  LOP3.LUT R80, R4, 0xff, RZ, 0xc0, !PT ;  /* 0x000000ff04507812 */ /* 0x000fe200078ec0ff */
[----:B--2---:R-:W-:Y:S01]  /*5830*/  FFMA.FTZ R0, R31, UR4, -R2 ;  /* 0x000000041f007c23 */ /* 0x004fe20008010802 */
[----:B----4-:R-:W-:Y:S01]  /*5840*/  F2FP.F16.F32.PACK_AB R5, R207, R231 ;  /* 0x000000e7cf05723e */ /* 0x010fe200000000ff */
[----:B------:R-:W2:Y:S01]  /*5850*/  LDSM.16.MT88.4 R20, [R45+0xc000] ;  /* 0x00c000002d14783b */ /* 0x000ea20000004200 */
[----:B------:R-:W-:Y:S01]  /*5860*/  SHF.R.U32.HI R96, RZ, 0x18, R4 ;  /* 0x00000018ff607819 */ /* 0x000fe20000011604 */
[----:B------:R4:W-:Y:S01]  /*5870*/  MUFU.EX2 R230, R0 ;  /* 0x0000000000e67308 */ /* 0x0009e20000000800 */
[C---:B------:R-:W-:Y:S01]  /*5880*/  PRMT R161, R5.reuse, 0x7610, R161 ;  /* 0x0000761005a17816 */ /* 0x040fe200000000a1 */
[----:B------:R-:W2:Y:S01]  /*5890*/  LDSM.16.MT88.4 R36, [R45+0xe000] ;  /* 0x00e000002d24783b */ /* 0x000ea20000004200 */
[----:B------:R-:W-:Y:S01]  /*58a0*/  PRMT R164, R5, 0x7632, R164 ;  /* 0x0000763205a47816 */ /* 0x000fe200000000a4 */
[--C-:B------:R-:W-:Y:S01]  /*58b0*/  FFMA.FTZ R5, R26, UR4, -R2.reuse ;  /* 0x000000041a057c23 */ /* 0x100fe20008010802 */
[----:B-----5:R-:W-:Y:S01]  /*58c0*/  FFMA.FTZ R6, R24, UR4, -R2 ;  /* 0x0000000418067c23 */ /* 0x020fe20008010802 */
[----:B-1----:R-:W-:Y:S01]  /*58d0*/  LOP3.LUT R7, R7, 0xff, RZ, 0xc0, !PT ;  /* 0x000000ff07077812 */ /* 0x002fe200078ec0ff */
[----:B------:R-:W-:Y:S01]  /*58e0*/  LDSM.16.MT88.4 R48, [R45+0xe800] ;  /* 0x00e800002d30783b */ /* 0x000fe20000004200 */
[----:B------:R1:W-:Y:S01]  /*58f0*/  MUFU.EX2 R202, R5 ;  /* 0x0000000500ca7308 */ /* 0x0003e20000000800 */
[----:B------:R-:W-:-:S02]  /*5900*/  LOP3.LUT R91, R13, 0xff, RZ, 0xc0, !PT ;  /* 0x000000ff0d5b7812 */ /* 0x000fc400078ec0ff */
[C---:B------:R-:W-:Y:S02]  /*5910*/  PRMT R90, R46.reuse, 0x7773, RZ ;  /* 0x000077732e5a7816 */ /* 0x040fe400000000ff */
[----:B------:R-:W-:Y:S02]  /*5920*/  SHF.R.U32.HI R88, RZ, 0x18, R13 ;  /* 0x00000018ff587819 */ /* 0x000fe4000001160d */
[----:B------:R-:W-:Y:S01]  /*5930*/  PRMT R98, R46, 0x7771, RZ ;  /* 0x000077712e627816 */ /* 0x000fe200000000ff */
[----:B------:R5:W2:Y:S01]  /*5940*/  MUFU.EX2 R248, R6 ;  /* 0x0000000600f87308 */ /* 0x000aa20000000800 */
[----:B----4-:R-:W-:Y:S02]  /*5950*/  FFMA.FTZ R0, R32, UR4, -R2 ;  /* 0x0000000420007c23 */ /* 0x010fe40008010802 */
[----:B------:R-:W-:Y:S05]  /*5960*/  LDSM.16.MT88.4 R32, [R124+0xc800] ;  /* 0x00c800007c20783b */ /* 0x000fea0000004200 */
[----:B------:R4:W4:Y:S01]  /*5970*/  MUFU.EX2 R203, R0 ;  /* 0x0000000000cb7308 */ /* 0x0009220000000800 */
[----:B-1----:R-:W-:-:S04]  /*5980*/  F2FP.F16.F32.PACK_AB R5, R108, R114 ;  /* 0x000000726c05723e */ /* 0x002fc800000000ff */
[C---:B------:R-:W-:Y:S02]  /*5990*/  PRMT R168, R5.reuse, 0x7610, R168 ;  /* 0x0000761005a87816 */ /* 0x040fe400000000a8 */
[----:B------:R-:W-:Y:S02]  /*59a0*/  PRMT R165, R5, 0x7632, R165 ;  /* 0x0000763205a57816 */ /* 0x000fe400000000a5 */
[----:B-----5:R-:W-:Y:S02]  /*59b0*/  LOP3.LUT R6, R4, 0xffff, RZ, 0xc0, !PT ;  /* 0x0000ffff04067812 */ /* 0x020fe400078ec0ff */
[----:B---3--:R-:W-:Y:S02]  /*59c0*/  F2FP.F16.F32.PACK_AB R5, R250, R113 ;  /* 0x00000071fa05723e */ /* 0x008fe400000000ff */
[----:B------:R-:W-:Y:S02]  /*59d0*/  SHF.R.U32.HI R84, RZ, 0x8, R6 ;  /* 0x00000008ff547819 */ /* 0x000fe40000011606 */
[----:B--2---:R-:W-:Y:S01]  /*59e0*/  F2FP.F16.F32.PACK_AB R6, R248, R202 ;  /* 0x000000caf806723e */ /* 0x004fe200000000ff */
[----:B----4-:R-:W-:Y:S01]  /*59f0*/  FFMA.FTZ R0, R28, UR4, -R2 ;  /* 0x000000041c007c23 */ /* 0x010fe20008010802 */
[C---:B------:R-:W-:Y:S01]  /*5a00*/  PRMT R170, R5.reuse, 0x7610, R170 ;  /* 0x0000761005aa7816 */ /* 0x040fe200000000aa */
[----:B------:R-:W1:Y:S01]  /*5a10*/  LDSM.16.MT88.4 R28, [R45+0xc800] ;  /* 0x00c800002d1c783b */ /* 0x000e620000004200 */
[----:B------:R-:W-:Y:S01]  /*5a20*/  PRMT R167, R5, 0x7632, R167 ;  /* 0x0000763205a77816 */ /* 0x000fe200000000a7 */
[----:B------:R2:W-:Y:S01]  /*5a30*/  MUFU.EX2 R206, R0 ;  /* 0x0000000000ce7308 */ /* 0x0005e20000000800 */
[----:B------:R-:W-:-:S02]  /*5a40*/  PRMT R169, R6, 0x7610, R169 ;  /* 0x0000761006a97816 */ /* 0x000fc400000000a9 */
[----:B------:R-:W-:Y:S02]  /*5a50*/  PRMT R166, R6, 0x7632, R166 ;  /* 0x0000763206a67816 */ /* 0x000fe400000000a6 */
[----:B------:R-:W-:Y:S01]  /*5a60*/  PRMT R6, R163, 0x5410, R162 ;  /* 0x00005410a3067816 */ /* 0x000fe200000000a2 */
[----:B--2---:R-:W-:-:S04]  /*5a70*/  FFMA.FTZ R0, R27, UR4, -R2 ;  /* 0x000000041b007c23 */ /* 0x004fc80008010802 */
[----:B------:R2:W3:Y:S02]  /*5a80*/  MUFU.EX2 R249, R0 ;  /* 0x0000000000f97308 */ /* 0x0004e40000000800 */
[----:B--2---:R-:W-:-:S04]  /*5a90*/  F2FP.F16.F32.PACK_AB R0, R109, R251 ;  /* 0x000000fb6d00723e */ /* 0x004fc800000000ff */
[C---:B------:R-:W-:Y:S02]  /*5aa0*/  PRMT R175, R0.reuse, 0x7610, R175 ;  /* 0x0000761000af7816 */ /* 0x040fe400000000af */
[----:B------:R-:W-:Y:S02]  /*5ab0*/  PRMT R172, R0, 0x7632, R172 ;  /* 0x0000763200ac7816 */ /* 0x000fe400000000ac */
[----:B------:R-:W-:-:S04]  /*5ac0*/  F2FP.F16.F32.PACK_AB R0, R203, R230 ;  /* 0x000000e6cb00723e */ /* 0x000fc800000000ff */
[C---:B------:R-:W-:Y:S02]  /*5ad0*/  PRMT R174, R0.reuse, 0x7610, R174 ;  /* 0x0000761000ae7816 */ /* 0x040fe400000000ae */
[----:B------:R-:W-:Y:S02]  /*5ae0*/  PRMT R171, R0, 0x7632, R171 ;  /* 0x0000763200ab7816 */ /* 0x000fe400000000ab */
[----:B---3--:R-:W-:-:S04]  /*5af0*/  F2FP.F16.F32.PACK_AB R0, R249, R206 ;  /* 0x000000cef900723e */ /* 0x008fc800000000ff */
[C---:B------:R-:W-:Y:S02]  /*5b00*/  PRMT R176, R0.reuse, 0x7610, R176 ;  /* 0x0000761000b07816 */ /* 0x040fe400000000b0 */
[----:B------:R-:W-:Y:S01]  /*5b10*/  PRMT R173, R0, 0x7632, R173 ;  /* 0x0000763200ad7816 */ /* 0x000fe200000000ad */
[--C-:B------:R-:W-:Y:S01]  /*5b20*/  IMAD R0, R7, 0x10000, R7.reuse ;  /* 0x0001000007007824 */ /* 0x100fe200078e0207 */
[----:B------:R-:W-:Y:S02]  /*5b30*/  PRMT R7, R4, 0x7632, R7 ;  /* 0x0000763204077816 */ /* 0x000fe40000000007 */
[----:B------:R-:W-:Y:S02]  /*5b40*/  PRMT R4, R80, 0x5410, R84 ;  /* 0x0000541050047816 */ /* 0x000fe40000000054 */
[----:B------:R-:W-:Y:S02]  /*5b50*/  LOP3.LUT R89, R7, 0xff, RZ, 0xc0, !PT ;  /* 0x000000ff07597812 */ /* 0x000fe400078ec0ff */
[----:B------:R-:W-:-:S02]  /*5b60*/  PRMT R7, R175, 0x5410, R172 ;  /* 0x00005410af077816 */ /* 0x000fc400000000ac */
[----:B------:R-:W-:Y:S02]  /*5b70*/  PRMT R5, R89, 0x5410, R96 ;  /* 0x0000541059057816 */ /* 0x000fe40000000060 */
[----:B------:R-:W-:-:S03]  /*5b80*/  HSET2.LE.AND R4, R4, R0, PT ;  /* 0x0000000004047233 */ /* 0x000fc60003803000 */
[----:B------:R-:W-:Y:S02]  /*5b90*/  HSET2.LE.AND R5, R5, R0, PT ;  /* 0x0000000005057233 */ /* 0x000fe40003803000 */
[----:B------:R-:W-:Y:S02]  /*5ba0*/  LOP3.LUT R8, R6, R4, RZ, 0xc0, !PT ;  /* 0x0000000406087212 */ /* 0x000fe400078ec0ff */
[----:B------:R-:W-:Y:S02]  /*5bb0*/  PRMT R4, R161, 0x5410, R164 ;  /* 0x00005410a1047816 */ /* 0x000fe400000000a4 */
[----:B------:R-:W-:Y:S02]  /*5bc0*/  PRMT R6, R83, 0x5410, R85 ;  /* 0x0000541053067816 */ /* 0x000fe40000000055 */
[----:B------:R-:W-:Y:S01]  /*5bd0*/  LOP3.LUT R9, R4, R5, RZ, 0xc0, !PT ;  /* 0x0000000504097212 */ /* 0x000fe200078ec0ff */
[----:B------:R-:W-:Y:S01]  /*5be0*/  IMAD.MOV.U32 R4, RZ, RZ, R44 ;  /* 0x000000ffff047224 */ /* 0x000fe200078e002c */
[----:B------:R-:W-:-:S04]  /*5bf0*/  LOP3.LUT R5, R13, 0xffff, RZ, 0xc0, !PT ;  /* 0x0000ffff0d057812 */ /* 0x000fc800078ec0ff */
[----:B------:R-:W-:Y:S02]  /*5c00*/  LOP3.LUT R4, R4, 0xff, RZ, 0xc0, !PT ;  /* 0x000000ff04047812 */ /* 0x000fe400078ec0ff */
[----:B------:R-:W-:Y:S02]  /*5c10*/  SHF.R.U32.HI R99, RZ, 0x8, R5 ;  /* 0x00000008ff637819 */ /* 0x000fe40000011605 */
[----:B------:R-:W-:Y:S02]  /*5c20*/  PRMT R4, R4, 0x5410, R82 ;  /* 0x0000541004047816 */ /* 0x000fe40000000052 */
[----:B------:R-:W-:Y:S02]  /*5c30*/  LOP3.LUT R5, R6, 0xff00ff, RZ, 0xc0, !PT ;  /* 0x00ff00ff06057812 */ /* 0x000fe400078ec0ff */
[----:B------:R-:W-:Y:S02]  /*5c40*/  PRMT R6, R91, 0x5410, R99 ;  /* 0x000054105b067816 */ /* 0x000fe40000000063 */
[----:B------:R-:W-:-:S02]  /*5c50*/  HSET2.LE.AND R4, R4, R0, PT ;  /* 0x0000000004047233 */ /* 0x000fc40003803000 */
[--C-:B------:R-:W-:Y:S02]  /*5c60*/  HSET2.LE.AND R5, R5, R0.reuse, PT ;  /* 0x0000000005057233 */ /* 0x100fe40003803000 */
[----:B------:R-:W-:Y:S02]  /*5c70*/  HSET2.LE.AND R6, R6, R0, PT ;  /* 0x0000000006067233 */ /* 0x000fe40003803000 */
[----:B------:R-:W-:Y:S02]  /*5c80*/  LOP3.LUT R10, R7, R4, RZ, 0xc0, !PT ;  /* 0x00000004070a7212 */ /* 0x000fe400078ec0ff */
[----:B------:R-:W-:Y:S02]  /*5c90*/  PRMT R4, R174, 0x5410, R171 ;  /* 0x00005410ae047816 */ /* 0x000fe400000000ab */
[----:B------:R-:W-:Y:S02]  /*5ca0*/  PRMT R7, R13, 0x7632, R7 ;  /* 0x000076320d077816 */ /* 0x000fe40000000007 */
[----:B------:R-:W-:Y:S01]  /*5cb0*/  LOP3.LUT R11, R4, R5, RZ, 0xc0, !PT ;  /* 0x00000005040b7212 */ /* 0x000fe200078ec0ff */
[----:B------:R-:W-:Y:S01]  /*5cc0*/  IMAD.MOV.U32 R5, RZ, RZ, R46 ;  /* 0x000000ffff057224 */ /* 0x000fe200078e002e */
[----:B------:R-:W-:-:S02]  /*5cd0*/  PRMT R4, R168, 0x5410, R165 ;  /* 0x00005410a8047816 */ /* 0x000fc400000000a5 */
[----:B------:R-:W-:Y:S02]  /*5ce0*/  LOP3.LUT R87, R7, 0xff, RZ, 0xc0, !PT ;  /* 0x000000ff07577812 */ /* 0x000fe400078ec0ff */
[----:B------:R-:W-:Y:S01]  /*5cf0*/  LOP3.LUT R4, R4, R6, RZ, 0xc0, !PT ;  /* 0x0000000604047212 */ /* 0x000fe200078ec0ff */
[C---:B------:R-:W-:Y:S01]  /*5d00*/  HMMA.16816.F32 R24, R8.reuse, R20, RZ ;  /* 0x000000140818723c */ /* 0x040fe200000018ff */
[----:B------:R-:W-:Y:S02]  /*5d10*/  LOP3.LUT R6, R5, 0xff, RZ, 0xc0, !PT ;  /* 0x000000ff05067812 */ /* 0x000fe400078ec0ff */
[----:B------:R-:W-:Y:S02]  /*5d20*/  PRMT R5, R97, 0x5410, R90 ;  /* 0x0000541061057816 */ /* 0x000fe4000000005a */
[----:B------:R-:W-:Y:S02]  /*5d30*/  PRMT R6, R6, 0x5410, R98 ;  /* 0x0000541006067816 */ /* 0x000fe40000000062 */
[----:B------:R-:W-:Y:S01]  /*5d40*/  LOP3.LUT R7, R5, 0xff00ff, RZ, 0xc0, !PT ;  /* 0x00ff00ff05077812 */ /* 0x000fe200078ec0ff */
[----:B------:R-:W-:Y:S01]  /*5d50*/  HMMA.16816.F32 R20, R8, R22, RZ ;  /* 0x000000160814723c */ /* 0x000fe200000018ff */
[----:B------:R-:W-:-:S02]  /*5d60*/  PRMT R5, R87, 0x5410, R88 ;  /* 0x0000541057057816 */ /* 0x000fc40000000058 */
[----:B------:R-:W-:Y:S02]  /*5d70*/  PRMT R13, R176, 0x5410, R173 ;  /* 0x00005410b00d7816 */ /* 0x000fe400000000ad */
[--C-:B------:R-:W-:Y:S02]  /*5d80*/  HSET2.LE.AND R6, R6, R0.reuse, PT ;  /* 0x0000000006067233 */ /* 0x100fe40003803000 */
[--C-:B------:R-:W-:Y:S01]  /*5d90*/  HSET2.LE.AND R5, R5, R0.reuse, PT ;  /* 0x0000000005057233 */ /* 0x100fe20003803000 */
[----:B------:R-:W-:Y:S01]  /*5da0*/  HMMA.16816.F32 R16, R8, R36, RZ ;  /* 0x000000240810723c */ /* 0x000fe200000018ff */
[----:B------:R-:W-:-:S03]  /*5db0*/  HSET2.LE.AND R7, R7, R0, PT ;  /* 0x0000000007077233 */ /* 0x000fc60003803000 */
[----:B------:R-:W-:Y:S02]  /*5dc0*/  LOP3.LUT R5, R13, R5, RZ, 0xc0, !PT ;  /* 0x000000050d057212 */ /* 0x000fe400078ec0ff */
[----:B------:R-:W-:-:S04]  /*5dd0*/  PRMT R13, R170, 0x5410, R167 ;  /* 0x00005410aa0d7816 */ /* 0x000fc800000000a7 */
[----:B------:R-:W-:Y:S02]  /*5de0*/  LOP3.LUT R6, R13, R6, RZ, 0xc0, !PT ;  /* 0x000000060d067212 */ /* 0x000fe400078ec0ff */
[----:B------:R-:W-:-:S04]  /*5df0*/  PRMT R13, R169, 0x5410, R166 ;  /* 0x00005410a90d7816 */ /* 0x000fc800000000a6 */
[----:B------:R-:W-:Y:S01]  /*5e00*/  LOP3.LUT R7, R13, R7, RZ, 0xc0, !PT ;  /* 0x000000070d077212 */ /* 0x000fe200078ec0ff */
[----:B------:R-:W-:-:S06]  /*5e10*/  VIADD R13, R124, 0xc000 ;  /* 0x0000c0007c0d7836 */ /* 0x000fcc0000000000 */
[C---:B-1----:R-:W-:Y:S01]  /*5e20*/  HMMA.16816.F32 R72, R4.reuse, R30, R20 ;  /* 0x0000001e0448723c */ /* 0x042fe20000001814 */
[----:B------:R-:W-:Y:S02]  /*5e30*/  VIADD R20, R124, 0xc040 ;  /* 0x0000c0407c147836 */ /* 0x000fe40000000000 */
[----:B------:R-:W-:Y:S02]  /*5e40*/  @P2 VIADD R20, R13, 0xffffffc0 ;  /* 0xffffffc00d142836 */ /* 0x000fe40000000000 */
[----:B------:R-:W-:Y:S02]  /*5e50*/  VIADD R13, R14, 0x1 ;  /* 0x000000010e0d7836 */ /* 0x000fe40000000000 */
[----:B------:R-:W-:Y:S01]  /*5e60*/  IMAD.IADD R92, R92, 0x1, R20 ;  /* 0x000000015c5c7824 */ /* 0x000fe200078e0214 */
[----:B------:R-:W-:Y:S02]  /*5e70*/  HMMA.16816.F32 R104, R4, R48, R16 ;  /* 0x000000300468723c */ /* 0x000fe40000001810 */
[----:B------:R-:W-:-:S05]  /*5e80*/  LOP3.LUT R13, R205, R13, R63, 0x96, !PT ;  /* 0x0000000dcd0d7212 */ /* 0x000fca00078e963f */
[----:B------:R-:W-:Y:S01]  /*5e90*/  IMAD.WIDE.U32 R22, R13, -0x326172a9, RZ ;  /* 0xcd9e8d570d167825 */ /* 0x000fe200078e00ff */
[----:B------:R-:W-:Y:S01]  /*5ea0*/  HMMA.16816.F32 R16, R8, R38, RZ ;  /* 0x000000260810723c */ /* 0x000fe200000018ff */
[----:B------:R-:W1:Y:S02]  /*5eb0*/  LDSM.16.MT88.4 R36, [R20] ;  /* 0x000000001424783b */ /* 0x000e640000004200 */
[----:B------:R-:W-:Y:S01]  /*5ec0*/  FFMA.FTZ R13, R57, UR4, -R12 ;  /* 0x00000004390d7c23 */ /* 0x000fe2000801080c */
[----:B------:R-:W-:Y:S02]  /*5ed0*/  LOP3.LUT R14, R53, R60, R23, 0x96, !PT ;  /* 0x0000003c350e7212 */ /* 0x000fe400078e9617 */
[----:B------:R-:W-:Y:S01]  /*5ee0*/  LOP3.LUT R21, R15, R22, R229, 0x96, !PT ;  /* 0x000000160f157212 */ /* 0x000fe200078e96e5 */
[----:B------:R2:W-:Y:S01]  /*5ef0*/  MUFU.EX2 R199, R13 ;  /* 0x0000000d00c77308 */ /* 0x0005e20000000800 */
[----:B------:R-:W3:Y:S01]  /*5f00*/  LDSM.16.MT88.4 R60, [R92] ;  /* 0x000000005c3c783b */ /* 0x000ee20000004200 */
[----:B------:R-:W-:Y:S01]  /*5f10*/  IMAD.WIDE.U32 R14, R14, -0x2daee0ad, RZ ;  /* 0xd2511f530e0e7825 */ /* 0x000fe200078e00ff */
[----:B------:R-:W-:Y:S04]  /*5f20*/  HMMA.16816.F32 R76, R4, R28, R24 ;  /* 0x0000001c044c723c */ /* 0x000fe80000001818 */
[----:B------:R-:W-:-:S04]  /*5f30*/  LOP3.LUT R15, R56, R130, R15, 0x96, !PT ;  /* 0x00000082380f7212 */ /* 0x000fc800078e960f */
[----:B------:R-:W-:Y:S01]  /*5f40*/  HMMA.16816.F32 R24, R8, R40, RZ ;  /* 0x000000280818723c */ /* 0x000fe200000018ff */
[----:B--2---:R-:W-:-:S07]  /*5f50*/  FFMA.FTZ R13, R59, UR4, -R12 ;  /* 0x000000043b0d7c23 */ /* 0x004fce000801080c */
[----:B------:R-:W-:Y:S01]  /*5f60*/  HMMA.16816.F32 R120, R4, R50, R16 ;  /* 0x000000320478723c */ /* 0x000fe20000001810 */
[----:B------:R-:W-:Y:S01]  /*5f70*/  IMAD.WIDE.U32 R16, R21, -0x2daee0ad, RZ ;  /* 0xd2511f5315107825 */ /* 0x000fe200078e00ff */
[----:B------:R2:W-:Y:S01]  /*5f80*/  MUFU.EX2 R196, R13 ;  /* 0x0000000d00c47308 */ /* 0x0005e20000000800 */
[----:B------:R-:W-:Y:S04]  /*5f90*/  LDSM.16.MT88.4 R56, [R92+0x800] ;  /* 0x000800005c38783b */ /* 0x000fe80000004200 */
[----:B------:R-:W-:Y:S01]  /*5fa0*/  LDSM.16.MT88.4 R48, [R20+0x2000] ;  /* 0x002000001430783b */ /* 0x000fe20000004200 */
[----:B------:R-:W-:Y:S03]  /*5fb0*/  HMMA.16816.F32 R28, R8, R42, RZ ;  /* 0x0000002a081c723c */ /* 0x000fe600000018ff */
[----:B------:R-:W4:Y:S05]  /*5fc0*/  LDSM.16.MT88.4 R40, [R20+0x800] ;  /* 0x000800001428783b */ /* 0x000f2a0000004200 */
[----:B------:R-:W-:Y:S01]  /*5fd0*/  HMMA.16816.F32 R244, R4, R32, R24 ;  /* 0x0000002004f4723c */ /* 0x000fe20000001818 */
[----:B--2---:R-:W-:Y:S01]  /*5fe0*/  LOP3.LUT R13, R52, R14, R17, 0x96, !PT ;  /* 0x0000000e340d7212 */ /* 0x004fe200078e9611 */
[----:B------:R-:W-:-:S04]  /*5ff0*/  IMAD.WIDE.U32 R14, R15, -0x326172a9, RZ ;  /* 0xcd9e8d570f0e7825 */ /* 0x000fc800078e00ff */
[----:B------:R-:W-:Y:S01]  /*6000*/  FFMA.FTZ R17, R70, UR4, -R12 ;  /* 0x0000000446117c23 */ /* 0x000fe2000801080c */
[----:B------:R-:W-:-:S03]  /*6010*/  IMAD.WIDE.U32 R52, R13, -0x326172a9, RZ ;  /* 0xcd9e8d570d347825 */ /* 0x000fc600078e00ff */
[----:B------:R2:W-:Y:S01]  /*6020*/  MUFU.EX2 R195, R17 ;  /* 0x0000001100c37308 */ /* 0x0005e20000000800 */
[----:B------:R-:W-:Y:S01]  /*6030*/  LOP3.LUT R15, R55, R228, R15, 0x96, !PT ;  /* 0x000000e4370f7212 */ /* 0x000fe200078e960f */
[----:B------:R-:W-:Y:S01]  /*6040*/  FFMA.FTZ R13, R71, UR4, -R12 ;  /* 0x00000004470d7c23 */ /* 0x000fe2000801080c */
[----:B-1----:R-:W-:Y:S05]  /*6050*/  HMMA.16816.F32 R24, R8, R38, RZ ;  /* 0x000000260818723c */ /* 0x002fea00000018ff */
[----:B------:R1:W5:Y:S03]  /*6060*/  MUFU.EX2 R194, R13 ;  /* 0x0000000d00c27308 */ /* 0x0003660000000800 */
[----:B------:R-:W-:Y:S01]  /*6070*/  HMMA.16816.F32 R240, R4, R34, R28 ;  /* 0x0000002204f0723c */ /* 0x000fe2000000181c */
[----:B--2---:R-:W-:Y:S01]  /*6080*/  LOP3.LUT R17, R54, R14, R53, 0x96, !PT ;  /* 0x0000000e36117212 */ /* 0x004fe200078e9635 */
[----:B------:R-:W-:-:S06]  /*6090*/  IMAD.WIDE.U32 R14, R15, -0x2daee0ad, RZ ;  /* 0xd2511f530f0e7825 */ /* 0x000fcc00078e00ff */
[----:B---3--:R-:W-:Y:S01]  /*60a0*/  HMMA.16816.F32 R28, R8, R60, RZ ;  /* 0x0000003c081c723c */ /* 0x008fe200000018ff */
[----:B------:R-:W-:Y:S01]  /*60b0*/  IMAD.WIDE.U32 R54, R17, -0x2daee0ad, RZ ;  /* 0xd2511f5311367825 */ /* 0x000fe200078e00ff */
[----:B------:R-:W-:-:S03]  /*60c0*/  LOP3.LUT R15, R65, R16, R15, 0x96, !PT ;  /* 0x00000010410f7212 */ /* 0x000fc600078e960f */
[--C-:B------:R-:W-:Y:S01]  /*60d0*/  FFMA.FTZ R16, R68, UR4, -R2.reuse ;  /* 0x0000000444107c23 */ /* 0x100fe20008010802 */
[----:B-1----:R-:W-:Y:S01]  /*60e0*/  FFMA.FTZ R13, R66, UR4, -R2 ;  /* 0x00000004420d7c23 */ /* 0x002fe20008010802 */
[----:B-----5:R-:W-:Y:S01]  /*60f0*/  F2FP.F16.F32.PACK_AB R17, R194, R195 ;  /* 0x000000c3c211723e */ /* 0x020fe200000000ff */
[----:B----4-:R-:W-:Y:S01]  /*6100*/  HMMA.16816.F32 R232, R4, R42, R24 ;  /* 0x0000002a04e8723c */ /* 0x010fe20000001818 */
[----:B------:R-:W-:Y:S01]  /*6110*/  LOP3.LUT R14, R64, R14, R55, 0x96, !PT ;  /* 0x0000000e400e7212 */ /* 0x000fe200078e9637 */
[----:B------:R1:W-:Y:S01]  /*6120*/  MUFU.EX2 R190, R13 ;  /* 0x0000000d00be7308 */ /* 0x0003e20000000800 */
[----:B------:R-:W-:Y:S01]  /*6130*/  IMAD.WIDE.U32 R22, R15, -0x326172a9, RZ ;  /* 0xcd9e8d570f167825 */ /* 0x000fe200078e00ff */
[----:B------:R-:W2:Y:S01]  /*6140*/  LDSM.16.MT88.4 R24, [R45+0xd000] ;  /* 0x00d000002d18783b */ /* 0x000ea20000004200 */
[C---:B------:R-:W-:Y:S02]  /*6150*/  PRMT R93, R17.reuse, 0x7610, R93 ;  /* 0x00007610115d7816 */ /* 0x040fe4000000005d */
[----:B------:R-:W-:Y:S01]  /*6160*/  IMAD.WIDE.U32 R14, R14, -0x326172a9, RZ ;  /* 0xcd9e8d570e0e7825 */ /* 0x000fe200078e00ff */
[----:B------:R-:W-:Y:S01]  /*6170*/  HMMA.16816.F32 R32, R8, R36, RZ ;  /* 0x000000240820723c */ /* 0x000fe200000018ff */
[----:B------:R-:W3:Y:S01]  /*6180*/  LDSM.16.MT88.4 R36, [R124+0xe000] ;  /* 0x00e000007c24783b */ /* 0x000ee20000004200 */
[----:B------:R4:W-:Y:S01]  /*6190*/  MUFU.EX2 R179, R16 ;  /* 0x0000001000b37308 */ /* 0x0009e20000000800 */
[----:B------:R-:W-:Y:S01]  /*61a0*/  PRMT R136, R17, 0x7632, R136 ;  /* 0x0000763211887816 */ /* 0x000fe20000000088 */
[----:B------:R-:W-:Y:S01]  /*61b0*/  IMAD.MOV.U32 R64, RZ, RZ, R114 ;  /* 0x000000ffff407224 */ /* 0x000fe200078e0072 */
[C---:B------:R-:W-:Y:S01]  /*61c0*/  PRMT R125, R14.reuse, 0x7772, RZ ;  /* 0x000077720e7d7816 */ /* 0x040fe200000000ff */
[----:B------:R-:W-:Y:S01]  /*61d0*/  IMAD.MOV.U32 R65, RZ, RZ, R109 ;  /* 0x000000ffff417224 */ /* 0x000fe200078e006d */
[C---:B------:R-:W-:Y:S01]  /*61e0*/  PRMT R126, R14.reuse, 0x7773, RZ ;  /* 0x000077730e7e7816 */ /* 0x040fe200000000ff */
[----:B------:R-:W-:Y:S01]  /*61f0*/  HMMA.16816.F32 R208, R4, R56, R28 ;  /* 0x0000003804d0723c */ /* 0x000fe2000000181c */
[----:B------:R-:W-:Y:S01]  /*6200*/  PRMT R57, R14, 0x7771, RZ ;  /* 0x000077710e397816 */ /* 0x000fe200000000ff */
[----:B------:R-:W-:-:S02]  /*6210*/  IMAD.MOV.U32 R56, RZ, RZ, R110 ;  /* 0x000000ffff387224 */ /* 0x000fc400078e006e */
[----:B-1----:R-:W-:Y:S01]  /*6220*/  FFMA.FTZ R13, R67, UR4, -R2 ;  /* 0x00000004430d7c23 */ /* 0x002fe20008010802 */
[----:B------:R-:W-:Y:S02]  /*6230*/  IMAD.MOV.U32 R67, RZ, RZ, R113 ;  /* 0x000000ffff437224 */ /* 0x000fe400078e0071 */
[----:B------:R-:W-:Y:S01]  /*6240*/  IMAD.MOV.U32 R66, RZ, RZ, R108 ;  /* 0x000000ffff427224 */ /* 0x000fe200078e006c */
[----:B------:R1:W5:Y:S01]  /*6250*/  MUFU.EX2 R188, R13 ;  /* 0x0000000d00bc7308 */ /* 0x0003620000000800 */
[----:B----4-:R-:W-:-:S03]  /*6260*/  FFMA.FTZ R16, R69, UR4, -R2 ;  /* 0x0000000445107c23 */ /* 0x010fc60008010802 */
[----:B------:R-:W-:Y:S01]  /*6270*/  HMMA.16816.F32 R236, R4, R40, R32 ;  /* 0x0000002804ec723c */ /* 0x000fe20000001820 */
[----:B------:R-:W4:Y:S03]  /*6280*/  LDSM.16.MT88.4 R40, [R124+0xe800] ;  /* 0x00e800007c28783b */ /* 0x000f260000004200 */
[----:B------:R2:W3:Y:S01]  /*6290*/  MUFU.EX2 R178, R16 ;  /* 0x0000001000b27308 */ /* 0x0004e20000000800 */
[----:B-1----:R-:W-:Y:S02]  /*62a0*/  LOP3.LUT R13, R47, R22, R15, 0x96, !PT ;  /* 0x000000162f0d7212 */ /* 0x002fe400078e960f */
[----:B-----5:R-:W-:Y:S02]  /*62b0*/  F2FP.F16.F32.PACK_AB R18, R188, R190 ;  /* 0x000000bebc12723e */ /* 0x020fe400000000ff */
[C---:B------:R-:W-:Y:S02]  /*62c0*/  LOP3.LUT R15, R13.reuse, 0xffff, RZ, 0xc0, !PT ;  /* 0x0000ffff0d0f7812 */ /* 0x040fe400078ec0ff */
[----:B------:R-:W-:-:S02]  /*62d0*/  LOP3.LUT R53, R13, 0xff, RZ, 0xc0, !PT ;  /* 0x000000ff0d357812 */ /* 0x000fc400078ec0ff */
[----:B------:R-:W-:Y:S02]  /*62e0*/  SHF.R.U32.HI R55, RZ, 0x8, R15 ;  /* 0x00000008ff377819 */ /* 0x000fe4000001160f */
[----:B------:R-:W-:Y:S02]  /*62f0*/  F2FP.F16.F32.PACK_AB R15, R196, R199 ;  /* 0x000000c7c40f723e */ /* 0x000fe400000000ff */
[----:B------:R-:W-:Y:S02]  /*6300*/  PRMT R17, R13, 0x7632, R17 ;  /* 0x000076320d117816 */ /* 0x000fe40000000011 */
[C---:B------:R-:W-:Y:S02]  /*6310*/  PRMT R138, R15.reuse, 0x7610, R138 ;  /* 0x000076100f8a7816 */ /* 0x040fe4000000008a */
[----:B------:R-:W-:Y:S02]  /*6320*/  PRMT R137, R15, 0x7632, R137 ;  /* 0x000076320f897816 */ /* 0x000fe40000000089 */
[----:B------:R-:W-:-:S02]  /*6330*/  PRMT R15, R53, 0x5410, R55 ;  /* 0x00005410350f7816 */ /* 0x000fc40000000037 */
[----:B--2---:R-:W-:Y:S02]  /*6340*/  PRMT R16, R138, 0x5410, R137 ;  /* 0x000054108a107816 */ /* 0x004fe40000000089 */
[----:B------:R-:W-:Y:S02]  /*6350*/  SHF.R.U32.HI R21, RZ, 0x18, R13 ;  /* 0x00000018ff157819 */ /* 0x000fe4000001160d */
[----:B------:R-:W-:Y:S02]  /*6360*/  HSET2.LE.AND R15, R15, R0, PT ;  /* 0x000000000f0f7233 */ /* 0x000fe40003803000 */
[----:B------:R-:W-:Y:S02]  /*6370*/  PRMT R13, R125, 0x5410, R126 ;  /* 0x000054107d0d7816 */ /* 0x000fe4000000007e */
[----:B------:R-:W-:Y:S02]  /*6380*/  LOP3.LUT R47, R17, 0xff, RZ, 0xc0, !PT ;  /* 0x000000ff112f7812 */ /* 0x000fe400078ec0ff */
[----:B------:R-:W-:-:S02]  /*6390*/  LOP3.LUT R16, R16, R15, RZ, 0xc0, !PT ;  /* 0x0000000f10107212 */ /* 0x000fc400078ec0ff */
[----:B---3--:R-:W-:Y:S02]  /*63a0*/  F2FP.F16.F32.PACK_AB R15, R178, R179 ;  /* 0x000000b3b20f723e */ /* 0x008fe400000000ff */
[----:B------:R-:W-:Y:S02]  /*63b0*/  LOP3.LUT R19, R13, 0xff00ff, RZ, 0xc0, !PT ;  /* 0x00ff00ff0d137812 */ /* 0x000fe400078ec0ff */
[C---:B------:R-:W-:Y:S02]  /*63c0*/  PRMT R102, R15.reuse, 0x7610, R102 ;  /* 0x000076100f667816 */ /* 0x040fe40000000066 */
[----:B------:R-:W-:Y:S01]  /*63d0*/  PRMT R94, R15, 0x7632, R94 ;  /* 0x000076320f5e7816 */ /* 0x000fe2000000005e */
[----:B------:R-:W-:Y:S01]  /*63e0*/  IMAD.MOV.U32 R15, RZ, RZ, R14 ;  /* 0x000000ffff0f7224 */ /* 0x000fe200078e000e */
[----:B------:R-:W-:Y:S02]  /*63f0*/  PRMT R13, R47, 0x5410, R21 ;  /* 0x000054102f0d7816 */ /* 0x000fe40000000015 */
[----:B------:R-:W-:-:S02]  /*6400*/  PRMT R103, R18, 0x7610, R103 ;  /* 0x0000761012677816 */ /* 0x000fc40000000067 */
[----:B------:R-:W-:Y:S02]  /*6410*/  LOP3.LUT R15, R15, 0xff, RZ, 0xc0, !PT ;  /* 0x000000ff0f0f7812 */ /* 0x000fe400078ec0ff */
[----:B------:R-:W-:Y:S02]  /*6420*/  PRMT R95, R18, 0x7632, R95 ;  /* 0x00007632125f7816 */ /* 0x000fe4000000005f */
[--C-:B------:R-:W-:Y:S02]  /*6430*/  HSET2.LE.AND R13, R13, R0.reuse, PT ;  /* 0x000000000d0d7233 */ /* 0x100fe40003803000 */
[----:B------:R-:W-:Y:S02]  /*6440*/  PRMT R15, R15, 0x5410, R57 ;  /* 0x000054100f0f7816 */ /* 0x000fe40000000039 */
[----:B------:R-:W-:Y:S02]  /*6450*/  PRMT R17, R103, 0x5410, R95 ;  /* 0x0000541067117816 */ /* 0x000fe4000000005f */
[----:B------:R-:W-:-:S02]  /*6460*/  HSET2.LE.AND R19, R19, R0, PT ;  /* 0x0000000013137233 */ /* 0x000fc40003803000 */
[----:B------:R-:W-:Y:S02]  /*6470*/  HSET2.LE.AND R15, R15, R0, PT ;  /* 0x000000000f0f7233 */ /* 0x000fe40003803000 */
[----:B------:R-:W-:Y:S02]  /*6480*/  LOP3.LUT R17, R17, R13, RZ, 0xc0, !PT ;  /* 0x0000000d11117212 */ /* 0x000fe400078ec0ff */
[----:B------:R-:W-:-:S04]  /*6490*/  PRMT R13, R93, 0x5410, R136 ;  /* 0x000054105d0d7816 */ /* 0x000fc80000000088 */
[----:B------:R-:W-:Y:S02]  /*64a0*/  LOP3.LUT R18, R13, R15, RZ, 0xc0, !PT ;  /* 0x0000000f0d127212 */ /* 0x000fe400078ec0ff */
[----:B------:R-:W-:-:S04]  /*64b0*/  PRMT R13, R102, 0x5410, R94 ;  /* 0x00005410660d7816 */ /* 0x000fc8000000005e */
[----:B------:R-:W-:Y:S01]  /*64c0*/  LOP3.LUT R19, R13, R19, RZ, 0xc0, !PT ;  /* 0x000000130d137212 */ /* 0x000fe200078ec0ff */
[----:B------:R-:W-:Y:S08]  /*64d0*/  HMMA.16816.F32 R32, R8, R62, RZ ;  /* 0x0000003e0820723c */ /* 0x000ff000000018ff */
[C---:B------:R-:W-:Y:S08]  /*64e0*/  HMMA.16816.F32 R112, R16.reuse, R24, R76 ;  /* 0x000000181070723c */ /* 0x040ff0000000184c */
[----:B------:R-:W-:Y:S01]  /*64f0*/  HMMA.16816.F32 R68, R16, R26, R72 ;  /* 0x0000001a1044723c */ /* 0x000fe20000001848 */
[----:B------:R1:W2:Y:S01]  /*6500*/  LDL.LU.S16 R73, [R1] ;  /* 0x0000000001497983 */ /* 0x0002a20000300600 */
[----:B------:R-:W-:-:S03]  /*6510*/  IMAD.MOV.U32 R75, RZ, RZ, R128 ;  /* 0x000000ffff4b7224 */ /* 0x000fc600078e0080 */
[----:B------:R1:W3:Y:S03]  /*6520*/  LDL.LU.S16 R72, [R1+0xc] ;  /* 0x00000c0001487983 */ /* 0x0002e60000300600 */
[C---:B------:R-:W-:Y:S01]  /*6530*/  HMMA.16816.F32 R24, R8.reuse, R38, RZ ;  /* 0x000000260818723c */ /* 0x040fe200000018ff */
[----:B------:R1:W5:Y:S07]  /*6540*/  LDL.LU.S16 R74, [R1+0x8] ;  /* 0x00000800014a7983 */ /* 0x00036e0000300600 */
[----:B------:R-:W-:Y:S01]  /*6550*/  HMMA.16816.F32 R28, R8, R36, RZ ;  /* 0x00000024081c723c */ /* 0x000fe200000018ff */
[----:B------:R-:W1:Y:S07]  /*6560*/  LDSM.16.MT88.4 R36, [R20+0x2800] ;  /* 0x002800001424783b */ /* 0x000e6e0000004200 */
[C---:B------:R-:W-:Y:S01]  /*6570*/  HMMA.16816.F32 R220, R4.reuse, R58, R32 ;  /* 0x0000003a04dc723c */ /* 0x040fe20000001820 */
[----:B------:R1:W2:Y:S04]  /*6580*/  LDL.LU.S16 R58, [R1+0x20] ;  /* 0x00002000013a7983 */ /* 0x0002a80000300600 */
[----:B------:R1:W3:Y:S03]  /*6590*/  LDL.LU.S16 R59, [R1+0x1c] ;  /* 0x00001c00013b7983 */ /* 0x0002e60000300600 */
[----:B----4-:R-:W-:Y:S01]  /*65a0*/  HMMA.16816.F32 R180, R4, R42, R24 ;  /* 0x0000002a04b4723c */ /* 0x010fe20000001818 */
[----:B------:R-:W-:Y:S07]  /*65b0*/  LDSM.16.MT88.4 R32, [R124+0x10800] ;  /* 0x010800007c20783b */ /* 0x000fee0000004200 */
[----:B------:R-:W-:Y:S01]  /*65c0*/  HMMA.16816.F32 R24, R8, R48, RZ ;  /* 0x000000300818723c */ /* 0x000fe200000018ff */
[----:B------:R4:W4:Y:S07]  /*65d0*/  LDL.LU.S16 R49, [R1+0x4] ;  /* 0x0000040001317983 */ /* 0x00092e0000300600 */
[C---:B------:R-:W-:Y:S01]  /*65e0*/  HMMA.16816.F32 R224, R4.reuse, R40, R28 ;  /* 0x0000002804e0723c */ /* 0x040fe2000000181c */
[----:B------:R-:W1:Y:S04]  /*65f0*/  LDSM.16.MT88.4 R28, [R92+0x2000] ;  /* 0x002000005c1c783b */ /* 0x000e680000004200 */
[----:B------:R-:W1:Y:S07]  /*6600*/  LDSM.16.MT88.4 R40, [R92+0x2800] ;  /* 0x002800005c28783b */ /* 0x000e6e0000004200 */
[----:B-1----:R-:W-:Y:S08]  /*6610*/  HMMA.16816.F32 R128, R4, R36, R24 ;  /* 0x000000240480723c */ /* 0x002ff00000001818 */
[----:B------:R-:W-:-:S15]  /*6620*/  HMMA.16816.F32 R24, R8, R50, RZ ;  /* 0x000000320818723c */ /* 0x000fde00000018ff */
[----:B------:R-:W-:-:S05]  /*6630*/  NOP ;  /* 0x0000000000007918 */ /* 0x000fca0000000000 */
[----:B------:R-:W-:Y:S01]  /*6640*/  HMMA.16816.F32 R148, R4, R38, R24 ;  /* 0x000000260494723c */ /* 0x000fe20000001818 */
[----:B------:R-:W1:Y:S07]  /*6650*/  LDSM.16.MT88.4 R36, [R124+0x10000] ;  /* 0x010000007c24783b */ /* 0x000e6e0000004200 */
[C---:B------:R-:W-:Y:S08]  /*6660*/  HMMA.16816.F32 R24, R8.reuse, R28, RZ ;  /* 0x0000001c0818723c */ /* 0x040ff000000018ff */
[----:B------:R-:W-:-:S12]  /*6670*/  HMMA.16816.F32 R28, R8, R30, RZ ;  /* 0x0000001e081c723c */ /* 0x000fd800000018ff */
[----:B------:R-:W-:Y:S08]  /*6680*/  HMMA.16816.F32 R212, R4, R40, R24 ;  /* 0x0000002804d4723c */ /* 0x000ff00000001818 */
[----:B-1----:R-:W-:Y:S08]  /*6690*/  HMMA.16816.F32 R24, R8, R36, RZ ;  /* 0x000000240818723c */ /* 0x002ff000000018ff */
[----:B------:R-:W-:Y:S01]  /*66a0*/  HMMA.16816.F32 R216, R4, R42, R28 ;  /* 0x0000002a04d8723c */ /* 0x000fe2000000181c */
[----:B------:R-:W1:Y:S01]  /*66b0*/  LDSM.16.MT88.4 R28, [R45+0x10000] ;  /* 0x010000002d1c783b */ /* 0x000e620000004200 */
[----:B------:R-:W-:-:S02]  /*66c0*/  PRMT R15, R44, 0x7770, RZ ;  /* 0x000077702c0f7816 */ /* 0x000fc400000000ff */
[----:B------:R-:W-:Y:S01]  /*66d0*/  ISETP.LE.U32.AND P1, PT, R80, UR6, PT ;  /* 0x0000000650007c0c */ /* 0x000fe2000bf23070 */
[----:B------:R-:W-:Y:S07]  /*66e0*/  LDSM.16.MT88.4 R40, [R45+0xf000] ;  /* 0x00f000002d28783b */ /* 0x000fee0000004200 */
[----:B------:R-:W-:Y:S08]  /*66f0*/  HMMA.16816.F32 R132, R4, R32, R24 ;  /* 0x000000200484723c */ /* 0x000ff00000001818 */
[----:B------:R-:W-:-:S15]  /*6700*/  HMMA.16816.F32 R24, R8, R38, RZ ;  /* 0x000000260818723c */ /* 0x000fde00000018ff */
[----:B------:R-:W-:-:S05]  /*6710*/  NOP ;  /* 0x0000000000007918 */ /* 0x000fca0000000000 */
[----:B------:R-:W-:Y:S01]  /*6720*/  HMMA.16816.F32 R108, R4, R34, R24 ;  /* 0x00000022046c723c */ /* 0x000fe20000001818 */
[----:B------:R-:W1:Y:S07]  /*6730*/  LDSM.16.MT88.4 R32, [R45+0x10800] ;  /* 0x010800002d20783b */ /* 0x000e6e0000004200 */
[----:B-1----:R-:W-:-:S15]  /*6740*/  HMMA.16816.F32 R24, R8, R28, RZ ;  /* 0x0000001c0818723c */ /* 0x002fde00000018ff */
[----:B------:R-:W-:-:S05]  /*6750*/  NOP ;  /* 0x0000000000007918 */ /* 0x000fca0000000000 */
[----:B------:R-:W-:Y:S08]  /*6760*/  HMMA.16816.F32 R76, R4, R32, R24 ;  /* 0x00000020044c723c */ /* 0x000ff00000001818 */
[----:B------:R-:W-:Y:S01]  /*6770*/  HMMA.16816.F32 R24, R8, R30, RZ ;  /* 0x0000001e0818723c */ /* 0x000fe200000018ff */
[----:B------:R-:W1:Y:S01]  /*6780*/  LDSM.16.MT88.4 R28, [R20+0x4000] ;  /* 0x00400000141c783b */ /* 0x000e620000004200 */
[----:B------:R-:W-:-:S15]  /*6790*/  ISETP.LE.U32.AND P4, PT, R15, UR6, PT ;  /* 0x000000060f007c0c */ /* 0x000fde000bf83070 */
[----:B------:R-:W-:-:S03]  /*67a0*/  NOP ;  /* 0x0000000000007918 */ /* 0x000fc60000000000 */
[----:B------:R-:W-:Y:S01]  /*67b0*/  HMMA.16816.F32 R36, R4, R34, R24 ;  /* 0x000000220424723c */ /* 0x000fe20000001818 */
[----:B------:R-:W1:Y:S01]  /*67c0*/  LDSM.16.MT88.4 R32, [R20+0x4800] ;  /* 0x004800001420783b */ /* 0x000e620000004200 */
[----:B------:R-:W-:-:S04]  /*67d0*/  LOP3.LUT R15, R84, 0xffff, RZ, 0xc0, !PT ;  /* 0x0000ffff540f7812 */ /* 0x000fc800078ec0ff */
[----:B------:R-:W-:Y:S01]  /*67e0*/  ISETP.LE.U32.AND P3, PT, R15, UR6, PT ;  /* 0x000000060f007c0c */ /* 0x000fe2000bf63070 */
[----:B------:R-:W-:Y:S01]  /*67f0*/  @!P1 HADD2 R146, -R163.H0_H0, -RZ.H0_H0 ;  /* 0xa00000ffa3929230 */ /* 0x000fe20000000900 */
[----:B-1----:R-:W-:Y:S11]  /*6800*/  HMMA.16816.F32 R24, R8, R28, RZ ;  /* 0x0000001c0818723c */ /* 0x002ff600000018ff */
[----:B------:R-:W-:-:S02]  /*6810*/  @!P3 HADD2 R145, -R162.H0_H0, -RZ.H0_H0 ;  /* 0xa00000ffa291b230 */ /* 0x000fc40000000900 */
[----:B------:R-:W-:Y:S01]  /*6820*/  @!P4 HADD2 R144, -R175.H0_H0, -RZ.H0_H0 ;  /* 0xa00000ffaf90c230 */ /* 0x000fe20000000900 */
[----:B------:R-:W-:Y:S02]  /*6830*/  @!P1 PRMT R163, R146, 0x5410, RZ ;  /* 0x0000541092a39816 */ /* 0x000fe400000000ff */
[----:B------:R-:W-:Y:S02]  /*6840*/  @!P3 PRMT R162, R145, 0x5410, RZ ;  /* 0x0000541091a2b816 */ /* 0x000fe400000000ff */
[----:B------:R-:W-:Y:S02]  /*6850*/  @!P4 PRMT R175, R144, 0x5410, RZ ;  /* 0x0000541090afc816 */ /* 0x000fe400000000ff */
[----:B------:R-:W-:Y:S08]  /*6860*/  HMMA.16816.F32 R144, R4, R32, R24 ;  /* 0x000000200490723c */ /* 0x000ff00000001818 */
[----:B------:R-:W-:Y:S01]  /*6870*/  HMMA.16816.F32 R24, R8, R30, RZ ;  /* 0x0000001e0818723c */ /* 0x000fe200000018ff */
[----:B------:R-:W-:-:S15]  /*6880*/  ISETP.GT.U32.AND P6, PT, R83, UR6, PT ;  /* 0x0000000653007c0c */ /* 0x000fde000bfc4070 */
[----:B------:R-:W-:-:S04]  /*6890*/  NOP ;  /* 0x0000000000007918 */ /* 0x000fc80000000000 */
[----:B------:R-:W-:Y:S01]  /*68a0*/  HMMA.16816.F32 R152, R4, R34, R24 ;  /* 0x000000220498723c */ /* 0x000fe20000001818 */
[----:B------:R-:W1:Y:S01]  /*68b0*/  LDSM.16.MT88.4 R24, [R92+0x4000] ;  /* 0x004000005c18783b */ /* 0x000e620000004200 */
[----:B------:R-:W-:Y:S01]  /*68c0*/  @P6 HADD2 R156, -R174.H0_H0, -RZ.H0_H0 ;  /* 0xa00000ffae9c6230 */ /* 0x000fe20000000900 */
[----:B------:R-:W-:-:S04]  /*68d0*/  ISETP.LE.U32.AND P3, PT, R96, UR6, PT ;  /* 0x0000000660007c0c */ /* 0x000fc8000bf63070 */
[----:B------:R-:W-:Y:S02]  /*68e0*/  @P6 PRMT R174, R156, 0x5410, RZ ;  /* 0x000054109cae6816 */ /* 0x000fe400000000ff */
[----:B------:R-:W-:-:S13]  /*68f0*/  ISETP.LE.U32.AND P6, PT, R91, UR6, PT ;  /* 0x000000065b007c0c */ /* 0x000fda000bfc3070 */
[----:B---3--:R-:W-:Y:S02]  /*6900*/  @!P6 HADD2 R59, -R168.H0_H0, -RZ.H0_H0 ;  /* 0xa00000ffa83be230 */ /* 0x008fe40000000900 */
[----:B----4-:R-:W-:-:S05]  /*6910*/  @!P3 HADD2 R49, -R164.H0_H0, -RZ.H0_H0 ;  /* 0xa00000ffa431b230 */ /* 0x010fca0000000900 */
[----:B------:R-:W-:-:S04]  /*6920*/  PRMT R30, R49, 0x7610, R30 ;  /* 0x00007610311e7816 */ /* 0x000fc8000000001e */
[----:B------:R-:W-:Y:S02]  /*6930*/  @!P3 PRMT R164, R30, 0x5410, RZ ;  /* 0x000054101ea4b816 */ /* 0x000fe400000000ff */
[----:B------:R3:W4:Y:S01]  /*6940*/  LDL.LU.S16 R30, [R1+0x18] ;  /* 0x00001800011e7983 */ /* 0x0007220000300600 */
[C---:B-1----:R-:W-:Y:S08]  /*6950*/  HMMA.16816.F32 R32, R8.reuse, R24, RZ ;  /* 0x000000180820723c */ /* 0x042ff000000018ff */
[----:B------:R-:W-:Y:S01]  /*6960*/  HMMA.16816.F32 R24, R8, R26, RZ ;  /* 0x0000001a0818723c */ /* 0x000fe200000018ff */
[----:B------:R-:W-:-:S04]  /*6970*/  PRMT R9, R59, 0x7610, R9 ;  /* 0x000076103b097816 */ /* 0x000fc80000000009 */
[----:B------:R-:W-:Y:S02]  /*6980*/  @!P6 PRMT R168, R9, 0x5410, RZ ;  /* 0x0000541009a8e816 */ /* 0x000fe400000000ff */
[----:B------:R3:W3:Y:S01]  /*6990*/  LDL.LU.S16 R9, [R1+0x14] ;  /* 0x0000140001097983 */ /* 0x0006e20000300600 */
[----:B------:R-:W-:Y:S02]  /*69a0*/  ISETP.GT.U32.AND P5, PT, R82, UR6, PT ;  /* 0x0000000652007c0c */ /* 0x000fe4000bfa4070 */
[----:B------:R-:W-:Y:S02]  /*69b0*/  ISETP.LE.U32.AND P4, PT, R89, UR6, PT ;  /* 0x0000000659007c0c */ /* 0x000fe4000bf83070 */
[----:B------:R-:W-:Y:S02]  /*69c0*/  ISETP.GT.U32.AND P1, PT, R85, UR6, PT ;  /* 0x0000000655007c0c */ /* 0x000fe4000bf24070 */
[----:B------:R-:W-:Y:S02]  /*69d0*/  PRMT R15, R46, 0x7770, RZ ;  /* 0x000077702e0f7816 */ /* 0x000fe400000000ff */
[----:B------:R-:W-:-:S02]  /*69e0*/  LOP3.LUT R8, R99, 0xffff, RZ, 0xc0, !PT ;  /* 0x0000ffff63087812 */ /* 0x000fc400078ec0ff */
[----:B------:R-:W-:-:S03]  /*69f0*/  ISETP.LE.U32.AND P3, PT, R87, UR6, PT ;  /* 0x0000000657007c0c */ /* 0x000fc6000bf63070 */
[----:B------:R-:W-:Y:S02]  /*6a00*/  @P5 HADD2 R157, -R172.H0_H0, -RZ.H0_H0 ;  /* 0xa00000ffac9d5230 */ /* 0x000fe40000000900 */
[----:B------:R-:W-:-:S03]  /*6a10*/  @!P4 HADD2 R158, -R161.H0_H0, -RZ.H0_H0 ;  /* 0xa00000ffa19ec230 */ /* 0x000fc60000000900 */
[----:B------:R-:W-:Y:S02]  /*6a20*/  @P5 PRMT R172, R157, 0x5410, RZ ;  /* 0x000054109dac5816 */ /* 0x000fe400000000ff */
[----:B------:R-:W-:Y:S01]  /*6a30*/  @!P4 PRMT R161, R158, 0x5410, RZ ;  /* 0x000054109ea1c816 */ /* 0x000fe200000000ff */
[----:B--2---:R-:W-:Y:S01]  /*6a40*/  @P1 HADD2 R58, -R171.H0_H0, -RZ.H0_H0 ;  /* 0xa00000ffab3a1230 */ /* 0x004fe20000000900 */
[----:B------:R-:W-:Y:S02]  /*6a50*/  ISETP.LE.U32.AND P4, PT, R15, UR6, PT ;  /* 0x000000060f007c0c */ /* 0x000fe4000bf83070 */
[----:B------:R-:W-:Y:S02]  /*6a60*/  ISETP.LE.U32.AND P5, PT, R8, UR6, PT ;  /* 0x0000000608007c0c */ /* 0x000fe4000bfa3070 */
[----:B------:R-:W-:Y:S01]  /*6a70*/  PRMT R44, R58, 0x7610, R44 ;  /* 0x000076103a2c7816 */ /* 0x000fe2000000002c */
[----:B------:R-:W-:Y:S01]  /*6a80*/  @!P3 HADD2 R72, -R176.H0_H0, -RZ.H0_H0 ;  /* 0xa00000ffb048b230 */ /* 0x000fe20000000900 */
[----:B------:R-:W-:Y:S01]  /*6a90*/  HMMA.16816.F32 R60, R16, R40, R104 ;  /* 0x00000028103c723c */ /* 0x000fe20000001868 */
[----:B------:R-:W-:-:S02]  /*6aa0*/  PRMT R8, R14, 0x7770, RZ ;  /* 0x000077700e087816 */ /* 0x000fc400000000ff */
[----:B------:R-:W-:Y:S01]  /*6ab0*/  LOP3.LUT R13, R81, R52, R23, 0x96, !PT ;  /* 0x00000034510d7212 */ /* 0x000fe200078e9617 */
[----:B------:R-:W-:Y:S01]  /*6ac0*/  IMAD.MOV.U32 R59, RZ, RZ, R75 ;  /* 0x000000ffff3b7224 */ /* 0x000fe200078e004b */
[----:B------:R-:W-:Y:S01]  /*6ad0*/  @P1 PRMT R171, R44, 0x5410, RZ ;  /* 0x000054102cab1816 */ /* 0x000fe200000000ff */
[----:B------:R1:W2:Y:S01]  /*6ae0*/  LDL.LU.S16 R58, [R1+0x94] ;  /* 0x00009400013a7983 */ /* 0x0002a20000300600 */
[----:B------:R-:W-:Y:S01]  /*6af0*/  ISETP.GT.U32.AND P1, PT, R98, UR6, PT ;  /* 0x0000000662007c0c */ /* 0x000fe2000bf24070 */
[----:B-----5:R-:W-:Y:S02]  /*6b00*/  @!P4 HADD2 R74, -R170.H0_H0, -RZ.H0_H0 ;  /* 0xa00000ffaa4ac230 */ /* 0x020fe40000000900 */
[----:B------:R-:W-:Y:S01]  /*6b10*/  @!P5 HADD2 R73, -R165.H0_H0, -RZ.H0_H0 ;  /* 0xa00000ffa549d230 */ /* 0x000fe20000000900 */
[----:B------:R-:W-:Y:S02]  /*6b20*/  PRMT R40, R72, 0x7610, R40 ;  /* 0x0000761048287816 */ /* 0x000fe40000000028 */
[----:B------:R-:W-:-:S02]  /*6b30*/  ISETP.GT.U32.AND P6, PT, R97, UR6, PT ;  /* 0x0000000661007c0c */ /* 0x000fc4000bfc4070 */
[----:B------:R-:W-:Y:S02]  /*6b40*/  PRMT R41, R73, 0x7610, R41 ;  /* 0x0000761049297816 */ /* 0x000fe40000000029 */
[----:B------:R-:W-:Y:S02]  /*6b50*/  PRMT R31, R74, 0x7610, R31 ;  /* 0x000076104a1f7816 */ /* 0x000fe4000000001f */
[----:B------:R-:W-:Y:S02]  /*6b60*/  @!P3 PRMT R176, R40, 0x5410, RZ ;  /* 0x0000541028b0b816 */ /* 0x000fe400000000ff */
[----:B------:R-:W-:Y:S01]  /*6b70*/  ISETP.LE.U32.AND P3, PT, R8, UR6, PT ;  /* 0x0000000608007c0c */ /* 0x000fe2000bf63070 */
[----:B------:R-:W-:Y:S01]  /*6b80*/  FFMA.FTZ R8, R119, UR4, -R12 ;  /* 0x0000000477087c23 */ /* 0x000fe2000801080c */
[----:B------:R-:W-:Y:S02]  /*6b90*/  @!P5 PRMT R165, R41, 0x5410, RZ ;  /* 0x0000541029a5d816 */ /* 0x000fe400000000ff */
[----:B------:R-:W-:Y:S01]  /*6ba0*/  @!P4 PRMT R170, R31, 0x5410, RZ ;  /* 0x000054101faac816 */ /* 0x000fe200000000ff */
[----:B------:R-:W-:Y:S01]  /*6bb0*/  @P1 HADD2 R160, -R167.H0_H0, -RZ.H0_H0 ;  /* 0xa00000ffa7a01230 */ /* 0x000fe20000000900 */
[----:B------:R-:W-:-:S02]  /*6bc0*/  ISETP.GT.U32.AND P5, PT, R90, UR6, PT ;  /* 0x000000065a007c0c */ /* 0x000fc4000bfa4070 */
[----:B------:R-:W-:Y:S01]  /*6bd0*/  ISETP.LE.U32.AND P4, PT, R88, UR6, PT ;  /* 0x0000000658007c0c */ /* 0x000fe2000bf83070 */
[----:B------:R5:W-:Y:S01]  /*6be0*/  MUFU.EX2 R157, R8 ;  /* 0x00000008009d7308 */ /* 0x000be20000000800 */
[----:B------:R-:W-:Y:S01]  /*6bf0*/  @P1 PRMT R167, R160, 0x5410, RZ ;  /* 0x00005410a0a71816 */ /* 0x000fe200000000ff */
[----:B------:R-:W-:-:S05]  /*6c00*/  @P6 HADD2 R159, -R169.H0_H0, -RZ.H0_H0 ;  /* 0xa00000ffa99f6230 */ /* 0x000fca0000000900 */
[----:B------:R-:W-:Y:S01]  /*6c10*/  @P6 PRMT R169, R159, 0x5410, RZ ;  /* 0x000054109fa96816 */ /* 0x000fe200000000ff */
[----:B-----5:R-:W-:-:S04]  /*6c20*/  FFMA.FTZ R8, R118, UR4, -R12 ;  /* 0x0000000476087c23 */ /* 0x020fc8000801080c */
[----:B------:R5:W1:Y:S01]  /*6c30*/  MUFU.EX2 R160, R8 ;  /* 0x0000000800a07308 */ /* 0x000a620000000800 */
[----:B------:R-:W-:-:S04]  /*6c40*/  IMAD.WIDE.U32 R22, R13, -0x2daee0ad, RZ ;  /* 0xd2511f530d167825 */ /* 0x000fc800078e00ff */
[----:B-----5:R-:W-:-:S04]  /*6c50*/  FFMA.FTZ R8, R117, UR4, -R12 ;  /* 0x0000000475087c23 */ /* 0x020fc8000801080c */
[----:B------:R5:W-:Y:S01]  /*6c60*/  MUFU.EX2 R159, R8 ;  /* 0x00000008009f7308 */ /* 0x000be20000000800 */
[----:B------:R-:W-:Y:S01]  /*6c70*/  LOP3.LUT R13, R86, R54, R23, 0x96, !PT ;  /* 0x00000036560d7212 */ /* 0x000fe200078e9617 */
[----:B------:R-:W-:Y:S01]  /*6c80*/  IMAD.MOV.U32 R88, RZ, RZ, R67 ;  /* 0x000000ffff587224 */ /* 0x000fe200078e0043 */
[C---:B------:R-:W-:Y:S01]  /*6c90*/  PRMT R67, R22.reuse, 0x7773, RZ ;  /* 0x0000777316437816 */ /* 0x040fe200000000ff */
[----:B------:R-:W-:Y:S01]  /*6ca0*/  IMAD.MOV.U32 R54, RZ, RZ, R66 ;  /* 0x000000ffff367224 */ /* 0x000fe200078e0042 */
[----:B------:R-:W-:Y:S01]  /*6cb0*/  PRMT R66, R22, 0x7772, RZ ;  /* 0x0000777216427816 */ /* 0x000fe200000000ff */
[----:B-----5:R-:W-:-:S04]  /*6cc0*/  FFMA.FTZ R8, R116, UR4, -R12 ;  /* 0x0000000474087c23 */ /* 0x020fc8000801080c */
[----:B------:R5:W-:Y:S01]  /*6cd0*/  MUFU.EX2 R158, R8 ;  /* 0x00000008009e7308 */ /* 0x000be20000000800 */
[----:B------:R-:W-:Y:S01]  /*6ce0*/  FFMA.FTZ R12, R139, UR4, -R2 ;  /* 0x000000048b0c7c23 */ /* 0x000fe20008010802 */
[----:B------:R-:W-:Y:S01]  /*6cf0*/  IMAD.MOV.U32 R52, RZ, RZ, R64 ;  /* 0x000000ffff347224 */ /* 0x000fe200078e0040 */
[----:B------:R-:W-:Y:S02]  /*6d00*/  PRMT R64, R22, 0x7771, RZ ;  /* 0x0000777116407816 */ /* 0x000fe400000000ff */
[----:B-----5:R-:W-:Y:S01]  /*6d10*/  LOP3.LUT R8, R55, 0xffff, RZ, 0xc0, !PT ;  /* 0x0000ffff37087812 */ /* 0x020fe200078ec0ff */
[----:B------:R-:W-:Y:S01]  /*6d20*/  IMAD.MOV.U32 R90, RZ, RZ, R56 ;  /* 0x000000ffff5a7224 */ /* 0x000fe200078e0038 */
[----:B------:R-:W-:Y:S01]  /*6d30*/  LOP3.LUT R56, R13, 0xff, RZ, 0xc0, !PT ;  /* 0x000000ff0d387812 */ /* 0x000fe200078ec0ff */
[----:B------:R-:W-:Y:S01]  /*6d40*/  IMAD.MOV.U32 R81, RZ, RZ, R65 ;  /* 0x000000ffff517224 */ /* 0x000fe200078e0041 */
[----:B------:R-:W-:Y:S01]  /*6d50*/  SHF.R.U32.HI R65, RZ, 0x18, R13 ;  /* 0x00000018ff417819 */ /* 0x000fe2000001160d */
[----:B------:R-:W-:Y:S01]  /*6d60*/  MUFU.EX2 R139, R12 ;  /* 0x0000000c008b7308 */ /* 0x000fe20000000800 */
[----:B------:R-:W-:Y:S01]  /*6d70*/  ISETP.LE.U32.AND P6, PT, R21, UR6, PT ;  /* 0x0000000615007c0c */ /* 0x000fe2000bfc3070 */
[----:B------:R-:W-:Y:S01]  /*6d80*/  HMMA.16816.F32 R72, R16, R42, R120 ;  /* 0x0000002a1048723c */ /* 0x000fe20000001878 */
[----:B----4-:R-:W-:-:S05]  /*6d90*/  @!P4 HADD2 R30, -R173.H0_H0, -RZ.H0_H0 ;  /* 0xa00000ffad1ec230 */ /* 0x010fca0000000900 */
[----:B------:R-:W-:-:S04]  /*6da0*/  PRMT R11, R30, 0x7610, R11 ;  /* 0x000076101e0b7816 */ /* 0x000fc8000000000b */
[----:B------:R-:W-:Y:S01]  /*6db0*/  @!P4 PRMT R173, R11, 0x5410, RZ ;  /* 0x000054100badc816 */ /* 0x000fe200000000ff */
[----:B---3--:R-:W-:-:S05]  /*6dc0*/  @P5 HADD2 R9, -R166.H0_H0, -RZ.H0_H0 ;  /* 0xa00000ffa6095230 */ /* 0x008fca0000000900 */
[----:B------:R-:W-:Y:S01]  /*6dd0*/  PRMT R10, R9, 0x7610, R10 ;  /* 0x00007610090a7816 */ /* 0x000fe2000000000a */
[--C-:B------:R-:W-:Y:S01]  /*6de0*/  FFMA.FTZ R9, R143, UR4, -R2.reuse ;  /* 0x000000048f097c23 */ /* 0x100fe20008010802 */
[--C-:B------:R-:W-:Y:S02]  /*6df0*/  FFMA.FTZ R11, R142, UR4, -R2.reuse ;  /* 0x000000048e0b7c23 */ /* 0x100fe40008010802 */
[----:B------:R-:W-:Y:S01]  /*6e00*/  @P5 PRMT R166, R10, 0x5410, RZ ;  /* 0x000054100aa65816 */ /* 0x000fe200000000ff */
[----:B------:R-:W-:Y:S01]  /*6e10*/  FFMA.FTZ R10, R127, UR4, -R2 ;  /* 0x000000047f0a7c23 */ /* 0x000fe20008010802 */
[----:B------:R-:W-:Y:S01]  /*6e20*/  ISETP.LE.U32.AND P5, PT, R8, UR6, PT ;  /* 0x0000000608007c0c */ /* 0x000fe2000bfa3070 */
[----:B------:R-:W-:Y:S01]  /*6e30*/  IMAD.MOV.U32 R2, RZ, RZ, R22 ;  /* 0x000000ffff027224 */ /* 0x000fe200078e0016 */
[----:B-1----:R-:W-:Y:S01]  /*6e40*/  F2FP.F16.F32.PACK_AB R8, R160, R157 ;  /* 0x0000009da008723e */ /* 0x002fe200000000ff */
[----:B------:R1:W-:Y:S01]  /*6e50*/  MUFU.EX2 R156, R9 ;  /* 0x00000009009c7308 */ /* 0x0003e20000000800 */
[----:B------:R-:W-:Y:S01]  /*6e60*/  ISETP.LE.U32.AND P1, PT, R53, UR6, PT ;  /* 0x0000000635007c0c */ /* 0x000fe2000bf23070 */
[----:B------:R-:W-:Y:S01]  /*6e70*/  IMAD.MOV.U32 R89, RZ, RZ, R52 ;  /* 0x000000ffff597224 */ /* 0x000fe200078e0034 */
[C---:B------:R-:W-:Y:S01]  /*6e80*/  PRMT R29, R8.reuse, 0x7610, R29 ;  /* 0x00007610081d7816 */ /* 0x040fe2000000001d */
[----:B------:R3:W4:Y:S01]  /*6e90*/  LDL.LU.S16 R127, [R1+0x80] ;  /* 0x00008000017f7983 */ /* 0x0007220000300600 */
[----:B------:R-:W-:-:S02]  /*6ea0*/  PRMT R28, R8, 0x7632, R28 ;  /* 0x00007632081c7816 */ /* 0x000fc4000000001c */
[----:B------:R-:W-:Y:S02]  /*6eb0*/  LOP3.LUT R8, R2, 0xff, RZ, 0xc0, !PT ;  /* 0x000000ff02087812 */ /* 0x000fe400078ec0ff */
[----:B------:R-:W-:Y:S01]  /*6ec0*/  PRMT R2, R66, 0x5410, R67 ;  /* 0x0000541042027816 */ /* 0x000fe20000000043 */
[----:B------:R5:W2:Y:S01]  /*6ed0*/  MUFU.EX2 R143, R10 ;  /* 0x0000000a008f7308 */ /* 0x000aa20000000800 */
[----:B-1----:R-:W-:-:S04]  /*6ee0*/  LOP3.LUT R9, R13, 0xffff, RZ, 0xc0, !PT ;  /* 0x0000ffff0d097812 */ /* 0x002fc800078ec0ff */
[----:B------:R-:W-:Y:S02]  /*6ef0*/  SHF.R.U32.HI R30, RZ, 0x8, R9 ;  /* 0x00000008ff1e7819 */ /* 0x000fe40000011609 */
[----:B------:R-:W-:Y:S02]  /*6f00*/  LOP3.LUT R9, R2, 0xff00ff, RZ, 0xc0, !PT ;  /* 0x00ff00ff02097812 */ /* 0x000fe400078ec0ff */
[----:B------:R-:W-:Y:S02]  /*6f10*/  PRMT R2, R8, 0x5410, R64 ;  /* 0x0000541008027816 */ /* 0x000fe40000000040 */
[----:B-----5:R-:W-:Y:S01]  /*6f20*/  PRMT R10, R13, 0x7632, R10 ;  /* 0x000076320d0a7816 */ /* 0x020fe2000000000a */
[----:B------:R-:W1:Y:S03]  /*6f30*/  MUFU.EX2 R142, R11 ;  /* 0x0000000b008e7308 */ /* 0x000e660000000800 */
[----:B------:R-:W-:-:S02]  /*6f40*/  LOP3.LUT R31, R10, 0xff, RZ, 0xc0, !PT ;  /* 0x000000ff0a1f7812 */ /* 0x000fc400078ec0ff */
[--C-:B------:R-:W-:Y:S02]  /*6f50*/  HSET2.LE.AND R8, R2, R0.reuse, PT ;  /* 0x0000000002087233 */ /* 0x100fe40003803000 */
[----:B------:R-:W-:Y:S02]  /*6f60*/  PRMT R2, R56, 0x5410, R30 ;  /* 0x0000541038027816 */ /* 0x000fe4000000001e */
[----:B------:R-:W-:Y:S02]  /*6f70*/  PRMT R10, R31, 0x5410, R65 ;  /* 0x000054101f0a7816 */ /* 0x000fe40000000041 */
[--C-:B------:R-:W-:Y:S02]  /*6f80*/  HSET2.LE.AND R9, R9, R0.reuse, PT ;  /* 0x0000000009097233 */ /* 0x100fe40003803000 */
[--C-:B------:R-:W-:Y:S02]  /*6f90*/  HSET2.LE.AND R2, R2, R0.reuse, PT ;  /* 0x0000000002027233 */ /* 0x100fe40003803000 */
[----:B------:R-:W-:-:S02]  /*6fa0*/  HSET2.LE.AND R0, R10, R0, PT ;  /* 0x000000000a007233 */ /* 0x000fc40003803000 */
[----:B------:R-:W-:-:S04]  /*6fb0*/  PRMT R10, R29, 0x5410, R28 ;  /* 0x000054101d0a7816 */ /* 0x000fc8000000001c */
[----:B------:R-:W-:Y:S02]  /*6fc0*/  LOP3.LUT R96, R10, R2, RZ, 0xc0, !PT ;  /* 0x000000020a607212 */ /* 0x000fe400078ec0ff */
[----:B--2---:R-:W-:-:S04]  /*6fd0*/  F2FP.F16.F32.PACK_AB R2, R143, R156 ;  /* 0x0000009c8f02723e */ /* 0x004fc800000000ff */
[C---:B------:R-:W-:Y:S02]  /*6fe0*/  PRMT R15, R2.reuse, 0x7610, R15 ;  /* 0x00007610020f7816 */ /* 0x040fe4000000000f */
[----:B------:R-:W-:Y:S02]  /*6ff0*/  PRMT R13, R2, 0x7632, R13 ;  /* 0x00007632020d7816 */ /* 0x000fe4000000000d */
[----:B-1----:R-:W-:Y:S02]  /*7000*/  F2FP.F16.F32.PACK_AB R2, R139, R142 ;  /* 0x0000008e8b02723e */ /* 0x002fe400000000ff */
[----:B------:R-:W-:Y:S02]  /*7010*/  F2FP.F16.F32.PACK_AB R10, R158, R159 ;  /* 0x0000009f9e0a723e */ /* 0x000fe400000000ff */
[C---:B------:R-:W-:Y:S02]  /*7020*/  PRMT R14, R2.reuse, 0x7610, R14 ;  /* 0x00007610020e7816 */ /* 0x040fe4000000000e */
[----:B------:R-:W-:-:S02]  /*7030*/  PRMT R12, R2, 0x7632, R12 ;  /* 0x00007632020c7816 */ /* 0x000fc4000000000c */
[----:B------:R-:W-:Y:S02]  /*7040*/  PRMT R2, R15, 0x5410, R13 ;  /* 0x000054100f027816 */ /* 0x000fe4000000000d */
[C---:B------:R-:W-:Y:S02]  /*7050*/  PRMT R23, R10.reuse, 0x7610, R23 ;  /* 0x000076100a177816 */ /* 0x040fe40000000017 */
[----:B------:R-:W-:Y:S02]  /*7060*/  PRMT R21, R10, 0x7632, R21 ;  /* 0x000076320a157816 */ /* 0x000fe40000000015 */
[----:B------:R-:W-:Y:S02]  /*7070*/  LOP3.LUT R97, R2, R0, RZ, 0xc0, !PT ;  /* 0x0000000002617212 */ /* 0x000fe400078ec0ff */
[----:B------:R-:W-:-:S04]  /*7080*/  PRMT R0, R23, 0x5410, R21 ;  /* 0x0000541017007816 */ /* 0x000fc80000000015 */
[----:B------:R-:W-:Y:S02]  /*7090*/  LOP3.LUT R98, R0, R8, RZ, 0xc0, !PT ;  /* 0x0000000800627212 */ /* 0x000fe400078ec0ff */
[----:B------:R-:W-:-:S04]  /*70a0*/  PRMT R0, R14, 0x5410, R12 ;  /* 0x000054100e007816 */ /* 0x000fc8000000000c */
[----:B------:R-:W-:Y:S02]  /*70b0*/  LOP3.LUT R99, R0, R9, RZ, 0xc0, !PT ;  /* 0x0000000900637212 */ /* 0x000fe400078ec0ff */
[----:B------:R-:W1:Y:S01]  /*70c0*/  LDSM.16.MT88.4 R8, [R92+0x4800] ;  /* 0x004800005c08783b */ /* 0x000e620000004200 */
[----:B------:R-:W-:-:S05]  /*70d0*/  IMAD.MOV.U32 R0, RZ, RZ, 0x20 ;  /* 0x00000020ff007424 */ /* 0x000fca00078e00ff */
[----:B------:R-:W-:-:S05]  /*70e0*/  SEL R0, R0, 0xffffffe0, !P0 ;  /* 0xffffffe000007807 */ /* 0x000fca0004000000 */
[----:B------:R-:W-:-:S05]  /*70f0*/  IMAD.IADD R0, R0, 0x1, R124 ;  /* 0x0000000100007824 */ /* 0x000fca00078e027c */
[----:B------:R-:W-:Y:S04]  /*7100*/  LDSM.16.MT88.4 R116, [R0+0xd800] ;  /* 0x00d800000074783b */ /* 0x000fe80000004200 */
[----:B------:R-:W-:Y:S01]  /*7110*/  LDSM.16.MT88.4 R48, [R0+0xf800] ;  /* 0x00f800000030783b */ /* 0x000fe20000004200 */
[C---:B-1----:R-:W-:Y:S08]  /*7120*/  HMMA.16816.F32 R40, R4.reuse, R8, R32 ;  /* 0x000000080428723c */ /* 0x042ff00000001820 */
[----:B------:R-:W-:Y:S01]  /*7130*/  HMMA.16816.F32 R24, R4, R10, R24 ;  /* 0x0000000a0418723c */ /* 0x000fe20000001818 */
[----:B------:R-:W1:Y:S07]  /*7140*/  LDSM.16.MT88.4 R4, [R0+0x11000] ;  /* 0x011000000004783b */ /* 0x000e6e0000004200 */
[C---:B-1----:R-:W-:Y:S08]  /*7150*/  HMMA.16816.F32 R76, R16.reuse, R4, R76 ;  /* 0x00000004104c723c */ /* 0x042ff0000000184c */
[C---:B------:R-:W-:Y:S01]  /*7160*/  HMMA.16816.F32 R8, R16.reuse, R6, R36 ;  /* 0x000000061008723c */ /* 0x040fe20000001824 */
[----:B------:R-:W1:Y:S07]  /*7170*/  LDSM.16.MT88.4 R4, [R124+0xd000] ;  /* 0x00d000007c04783b */ /* 0x000e6e0000004200 */
[C---:B-1----:R-:W-:Y:S01]  /*7180*/  HMMA.16816.F32 R104, R16.reuse, R4, R244 ;  /* 0x000000041068723c */ /* 0x042fe200000018f4 */
[----:B------:R-:W-:Y:S01]  /*7190*/  IMAD.MOV.U32 R246, RZ, RZ, R54 ;  /* 0x000000fffff67224 */ /* 0x000fe200078e0036 */
[----:B------:R3:W2:Y:S04]  /*71a0*/  LDL.LU.S16 R245, [R1+0x3c] ;  /* 0x00003c0001f57983 */ /* 0x0006a80000300600 */
[----:B------:R3:W5:Y:S02]  /*71b0*/  LDL.LU.S16 R244, [R1+0x84] ;  /* 0x0000840001f47983 */ /* 0x0007640000300600 */
[C---:B------:R-:W-:Y:S02]  /*71c0*/  HMMA.16816.F32 R52, R16.reuse, R6, R240 ;  /* 0x000000061034723c */ /* 0x040fe400000018f0 */
[----:B------:R-:W1:Y:S04]  /*71d0*/  LDSM.16.MT88.4 R4, [R20+0x1000] ;  /* 0x001000001404783b */ /* 0x000e680000004200 */
[----:B------:R3:W3:Y:S04]  /*71e0*/  LDL.LU.S16 R247, [R1+0x8c] ;  /* 0x00008c0001f77983 */ /* 0x0006e80000300600 */
[----:B------:R1:W2:Y:S01]  /*71f0*/  LDL.LU.S16 R242, [R1+0x88] ;  /* 0x0000880001f27983 */ /* 0x0002a20000300600 */
[----:B------:R-:W-:Y:S01]  /*7200*/  ISETP.LE.U32.AND P4, PT, R47, UR6, PT ;  /* 0x000000062f007c0c */ /* 0x000fe2000bf83070 */
[C---:B-1----:R-:W-:Y:S01]  /*7210*/  HMMA.16816.F32 R120, R16.reuse, R4, R236 ;  /* 0x000000041078723c */ /* 0x042fe200000018ec */
[----:B------:R-:W-:Y:S01]  /*7220*/  IMAD.MOV.U32 R91, RZ, RZ, R81 ;  /* 0x000000ffff5b7224 */ /* 0x000fe200078e0051 */
[----:B------:R1:W5:Y:S04]  /*7230*/  LDL.LU.S16 R243, [R1+0x74] ;  /* 0x0000740001f37983 */ /* 0x0003680000300600 */
[----:B------:R-:W-:Y:S02]  /*7240*/  LDSM.16.MT88.4 R80, [R0+0x11800] ;  /* 0x011800000050783b */ /* 0x000fe40000004200 */
[C---:B------:R-:W-:Y:S02]  /*7250*/  HMMA.16816.F32 R84, R16.reuse, R6, R232 ;  /* 0x000000061054723c */ /* 0x040fe400000018e8 */
[----:B------:R-:W1:Y:S06]  /*7260*/  LDSM.16.MT88.4 R4, [R92+0x1000] ;  /* 0x001000005c04783b */ /* 0x000e6c0000004200 */
        /* <DEDUP_REMOVED lines=11> */
[----:B------:R-:W1:Y:S07]  /*7320*/  LDSM.16.MT88.4 R4, [R124+0x11000] ;  /* 0x011000007c04783b */ /* 0x000e6e0000004200 */
[C---:B------:R-:W-:Y:S08]  /*7330*/  HMMA.16816.F32 R112, R96.reuse, R116, R112 ;  /* 0x000000746070723c */ /* 0x040ff00000001870 */
[C---:B------:R-:W-:Y:S08]  /*7340*/  HMMA.16816.F32 R116, R96.reuse, R118, R68 ;  /* 0x000000766074723c */ /* 0x040ff00000001844 */
[----:B------:R-:W-:Y:S08]  /*7350*/  HMMA.16816.F32 R44, R96, R48, R60 ;  /* 0x00000030602c723c */ /* 0x000ff0000000183c */
[C---:B-1----:R-:W-:Y:S01]  /*7360*/  HMMA.16816.F32 R68, R16.reuse, R4, R132 ;  /* 0x000000041044723c */ /* 0x042fe20000001884 */
[----:B----4-:R-:W-:Y:S01]  /*7370*/  @!P3 HADD2 R127, -R93.H0_H0, -RZ.H0_H0 ;  /* 0xa00000ff5d7fb230 */ /* 0x010fe20000000900 */
[----:B------:R-:W-:Y:S06]  /*7380*/  LDSM.16.MT88.4 R132, [R92+0x1800] ;  /* 0x001800005c84783b */ /* 0x000fec0000004200 */
[----:B------:R-:W-:Y:S01]  /*7390*/  HMMA.16816.F32 R60, R16, R6, R108 ;  /* 0x00000006103c723c */ /* 0x000fe2000000186c */
[----:B------:R-:W1:Y:S01]  /*73a0*/  LDSM.16.MT88.4 R4, [R20+0x5000] ;  /* 0x005000001404783b */ /* 0x000e620000004200 */
[----:B--2---:R-:W-:-:S06]  /*73b0*/  @!P1 HADD2 R242, -R138.H0_H0, -RZ.H0_H0 ;  /* 0xa00000ff8af29230 */ /* 0x004fcc0000000900 */
[----:B------:R-:W-:Y:S01]  /*73c0*/  HMMA.16816.F32 R76, R96, R80, R76 ;  /* 0x00000050604c723c */ /* 0x000fe2000000184c */
[----:B------:R-:W-:Y:S01]  /*73d0*/  @!P4 HADD2 R245, -R103.H0_H0, -RZ.H0_H0 ;  /* 0xa00000ff67f5c230 */ /* 0x000fe20000000900 */
[----:B------:R-:W-:Y:S06]  /*73e0*/  LDSM.16.MT88.4 R108, [R124+0xd800] ;  /* 0x00d800007c6c783b */ /* 0x000fec0000004200 */
[C---:B-1----:R-:W-:Y:S08]  /*73f0*/  HMMA.16816.F32 R144, R16.reuse, R4, R144 ;  /* 0x000000041090723c */ /* 0x042ff00000001890 */
[----:B------:R-:W-:Y:S01]  /*7400*/  HMMA.16816.F32 R152, R16, R6, R152 ;  /* 0x000000061098723c */ /* 0x000fe20000001898 */
[----:B------:R-:W1:Y:S07]  /*7410*/  LDSM.16.MT88.4 R4, [R92+0x5000] ;  /* 0x005000005c04783b */ /* 0x000e6e0000004200 */
[----:B------:R-:W-:Y:S01]  /*7420*/  HMMA.16816.F32 R80, R96, R82, R8 ;  /* 0x000000526050723c */ /* 0x000fe20000001808 */
[----:B------:R-:W-:-:S04]  /*7430*/  PRMT R11, R242, 0x7610, R11 ;  /* 0x00007610f20b7816 */ /* 0x000fc8000000000b */
[----:B------:R-:W-:Y:S02]  /*7440*/  @!P1 PRMT R138, R11, 0x5410, RZ ;  /* 0x000054100b8a9816 */ /* 0x000fe400000000ff */
[----:B------:R2:W4:Y:S01]  /*7450*/  LDL.LU.S16 R11, [R1+0x90] ;  /* 0x00009000010b7983 */ /* 0x0005220000300600 */
[C---:B-1----:R-:W-:Y:S08]  /*7460*/  HMMA.16816.F32 R180, R16.reuse, R4, R40 ;  /* 0x0000000410b4723c */ /* 0x042ff00000001828 */
[----:B------:R-:W-:Y:S01]  /*7470*/  HMMA.16816.F32 R24, R16, R6, R24 ;  /* 0x000000061018723c */ /* 0x000fe20000001818 */
[----:B------:R2:W2:Y:S01]  /*7480*/  LDL.LU.S16 R19, [R1+0x98] ;  /* 0x0000980001137983 */ /* 0x0004a20000300600 */
[----:B-----5:R-:W-:-:S03]  /*7490*/  @!P5 HADD2 R243, -R137.H0_H0, -RZ.H0_H0 ;  /* 0xa00000ff89f3d230 */ /* 0x020fc60000000900 */
[----:B------:R1:W5:Y:S02]  /*74a0*/  LDL.LU.S16 R18, [R1+0xa0] ;  /* 0x0000a00001127983 */ /* 0x0003640000300600 */
[----:B------:R-:W-:Y:S01]  /*74b0*/  PRMT R4, R243, 0x7610, R4 ;  /* 0x00007610f3047816 */ /* 0x000fe20000000004 */
[----:B------:R-:W-:Y:S01]  /*74c0*/  @!P6 HADD2 R244, -R95.H0_H0, -RZ.H0_H0 ;  /* 0xa00000ff5ff4e230 */ /* 0x000fe20000000900 */
[----:B------:R-:W-:Y:S01]  /*74d0*/  PRMT R2, R245, 0x7610, R2 ;  /* 0x00007610f5027816 */ /* 0x000fe20000000002 */
[----:B------:R-:W-:Y:S01]  /*74e0*/  IMAD.MOV.U32 R242, RZ, RZ, R90 ;  /* 0x000000fffff27224 */ /* 0x000fe200078e005a */
[----:B------:R-:W-:Y:S01]  /*74f0*/  @!P5 PRMT R137, R4, 0x5410, RZ ;  /* 0x000054100489d816 */ /* 0x000fe200000000ff */
[----:B------:R-:W-:Y:S01]  /*7500*/  HMMA.16816.F32 R48, R96, R50, R72 ;  /* 0x000000326030723c */ /* 0x000fe20000001848 */
[----:B------:R1:W5:Y:S01]  /*7510*/  LDL.LU.S16 R4, [R1+0x9c] ;  /* 0x00009c0001047983 */ /* 0x0003620000300600 */
[----:B------:R-:W-:Y:S02]  /*7520*/  ISETP.GT.U32.AND P1, PT, R57, UR6, PT ;  /* 0x0000000639007c0c */ /* 0x000fe4000bf24070 */
[----:B------:R-:W-:Y:S01]  /*7530*/  PRMT R0, R244, 0x7610, R0 ;  /* 0x00007610f4007816 */ /* 0x000fe20000000000 */
[----:B------:R-:W-:Y:S01]  /*7540*/  IMAD.MOV.U32 R243, RZ, RZ, R91 ;  /* 0x000000fffff37224 */ /* 0x000fe200078e005b */
[----:B------:R-:W-:Y:S01]  /*7550*/  ISETP.GT.U32.AND P5, PT, R125, UR6, PT ;  /* 0x000000067d007c0c */ /* 0x000fe2000bfa4070 */
[----:B------:R-:W-:Y:S01]  /*7560*/  LDSM.16.MT88.4 R40, [R124+0xf800] ;  /* 0x00f800007c28783b */ /* 0x000fe20000004200 */
[----:B------:R-:W-:-:S02]  /*7570*/  @!P4 PRMT R103, R2, 0x5410, RZ ;  /* 0x000054100267c816 */ /* 0x000fc400000000ff */
[----:B------:R-:W-:Y:S01]  /*7580*/  ISETP.GT.U32.AND P4, PT, R126, UR6, PT ;  /* 0x000000067e007c0c */ /* 0x000fe2000bf84070 */
[----:B------:R-:W-:Y:S01]  /*7590*/  LDSM.16.MT88.4 R72, [R124+0x11800] ;  /* 0x011800007c48783b */ /* 0x000fe20000004200 */
[----:B------:R-:W-:Y:S02]  /*75a0*/  @!P6 PRMT R95, R0, 0x5410, RZ ;  /* 0x00005410005fe816 */ /* 0x000fe400000000ff */
[----:B------:R-:W-:Y:S01]  /*75b0*/  ISETP.LE.U32.AND P6, PT, R56, UR6, PT ;  /* 0x0000000638007c0c */ /* 0x000fe2000bfc3070 */
[----:B---3--:R-:W-:-:S04]  /*75c0*/  @P1 HADD2 R247, -R136.H0_H0, -RZ.H0_H0 ;  /* 0xa00000ff88f71230 */ /* 0x008fc80000000900 */
[----:B------:R-:W-:Y:S01]  /*75d0*/  @P5 HADD2 R58, -R102.H0_H0, -RZ.H0_H0 ;  /* 0xa00000ff663a5230 */ /* 0x000fe20000000900 */
[----:B------:R-:W-:-:S04]  /*75e0*/  PRMT R17, R247, 0x7610, R17 ;  /* 0x00007610f7117816 */ /* 0x000fc80000000011 */
[----:B------:R-:W-:Y:S02]  /*75f0*/  PRMT R10, R58, 0x7610, R10 ;  /* 0x000076103a0a7816 */ /* 0x000fe4000000000a */
[----:B------:R-:W-:Y:S02]  /*7600*/  @P1 PRMT R136, R17, 0x5410, RZ ;  /* 0x0000541011881816 */ /* 0x000fe400000000ff */
[----:B------:R1:W3:Y:S01]  /*7610*/  LDL.LU.S16 R17, [R1+0xa4] ;  /* 0x0000a40001117983 */ /* 0x0002e20000300600 */
[----:B------:R-:W-:Y:S01]  /*7620*/  @P5 PRMT R102, R10, 0x5410, RZ ;  /* 0x000054100a665816 */ /* 0x000fe200000000ff */
[----:B----4-:R-:W-:-:S05]  /*7630*/  @P4 HADD2 R11, -R94.H0_H0, -RZ.H0_H0 ;  /* 0xa00000ff5e0b4230 */ /* 0x010fca0000000900 */
[----:B------:R-:W-:Y:S02]  /*7640*/  PRMT R9, R11, 0x7610, R9 ;  /* 0x000076100b097816 */ /* 0x000fe40000000009 */
[----:B------:R1:W4:Y:S02]  /*7650*/  LDL.LU.S16 R11, [R1+0xb4] ;  /* 0x0000b400010b7983 */ /* 0x0003240000300600 */
[----:B------:R-:W-:Y:S02]  /*7660*/  @P4 PRMT R94, R9, 0x5410, RZ ;  /* 0x00005410095e4816 */ /* 0x000fe400000000ff */
[----:B------:R1:W4:Y:S04]  /*7670*/  LDL.LU.S16 R10, [R1+0xb0] ;  /* 0x0000b000010a7983 */ /* 0x0003280000300600 */
[----:B------:R1:W4:Y:S01]  /*7680*/  LDL.LU.S16 R9, [R1+0xac] ;  /* 0x0000ac0001097983 */ /* 0x0003220000300600 */
[----:B--2---:R-:W-:-:S05]  /*7690*/  @!P6 HADD2 R19, -R29.H0_H0, -RZ.H0_H0 ;  /* 0xa00000ff1d13e230 */ /* 0x004fca0000000900 */
[----:B------:R-:W-:-:S04]  /*76a0*/  PRMT R8, R19, 0x7610, R8 ;  /* 0x0000761013087816 */ /* 0x000fc80000000008 */
[----:B------:R-:W-:Y:S02]  /*76b0*/  @!P6 PRMT R29, R8, 0x5410, RZ ;  /* 0x00005410081de816 */ /* 0x000fe400000000ff */
[----:B------:R1:W2:Y:S01]  /*76c0*/  LDL.LU.S16 R8, [R1+0xa8] ;  /* 0x0000a80001087983 */ /* 0x0002a20000300600 */
[----:B------:R-:W-:Y:S02]  /*76d0*/  PRMT R2, R22, 0x7770, RZ ;  /* 0x0000777016027816 */ /* 0x000fe400000000ff */
[----:B------:R-:W-:Y:S02]  /*76e0*/  PRMT R22, R127, 0x7610, R22 ;  /* 0x000076107f167816 */ /* 0x000fe40000000016 */
[----:B------:R-:W-:Y:S01]  /*76f0*/  LOP3.LUT R0, R30, 0xffff, RZ, 0xc0, !PT ;  /* 0x0000ffff1e007812 */ /* 0x000fe200078ec0ff */
[----:B------:R-:W-:Y:S01]  /*7700*/  IMAD.MOV.U32 R244, RZ, RZ, R89 ;  /* 0x000000fffff47224 */ /* 0x000fe200078e0059 */
[----:B------:R-:W-:Y:S01]  /*7710*/  @!P3 PRMT R93, R22, 0x5410, RZ ;  /* 0x00005410165db816 */ /* 0x000fe200000000ff */
[----:B------:R-:W-:Y:S01]  /*7720*/  IMAD.MOV.U32 R247, RZ, RZ, R59 ;  /* 0x000000fffff77224 */ /* 0x000fe200078e003b */
[----:B------:R-:W-:Y:S01]  /*7730*/  ISETP.LE.U32.AND P3, PT, R0, UR6, PT ;  /* 0x0000000600007c0c */ /* 0x000fe2000bf63070 */
[----:B------:R-:W1:Y:S01]  /*7740*/  LDSM.16.MT88.4 R56, [R20+0x3800] ;  /* 0x003800001438783b */ /* 0x000e620000004200 */
[----:B------:R-:W-:-:S02]  /*7750*/  ISETP.LE.U32.AND P1, PT, R31, UR6, PT ;  /* 0x000000061f007c0c */ /* 0x000fc4000bf23070 */
[----:B------:R-:W-:Y:S01]  /*7760*/  ISETP.LE.U32.AND P5, PT, R2, UR6, PT ;  /* 0x0000000602007c0c */ /* 0x000fe2000bfa3070 */
[----:B------:R-:W-:Y:S01]  /*7770*/  IMAD.MOV.U32 R245, RZ, RZ, R246 ;  /* 0x000000fffff57224 */ /* 0x000fe200078e00f6 */
[----:B------:R-:W-:Y:S01]  /*7780*/  ISETP.GT.U32.AND P4, PT, R64, UR6, PT ;  /* 0x0000000640007c0c */ /* 0x000fe2000bf84070 */
[----:B------:R-:W1:Y:S06]  /*7790*/  LDSM.16.MT88.4 R124, [R20+0x1800] ;  /* 0x00180000147c783b */ /* 0x000e6c0000004200 */
[----:B-----5:R-:W-:Y:S02]  /*77a0*/  @!P3 HADD2 R18, -R28.H0_H0, -RZ.H0_H0 ;  /* 0xa00000ff1c12b230 */ /* 0x020fe40000000900 */
[----:B------:R-:W-:-:S03]  /*77b0*/  @!P1 HADD2 R4, -R15.H0_H0, -RZ.H0_H0 ;  /* 0xa00000ff0f049230 */ /* 0x000fc60000000900 */
[----:B------:R-:W-:Y:S02]  /*77c0*/  PRMT R0, R18, 0x7610, R0 ;  /* 0x0000761012007816 */ /* 0x000fe40000000000 */
[----:B------:R-:W-:Y:S02]  /*77d0*/  PRMT R2, R4, 0x7610, R2 ;  /* 0x0000761004027816 */ /* 0x000fe40000000002 */
[----:B------:R-:W-:Y:S01]  /*77e0*/  @!P3 PRMT R28, R0, 0x5410, RZ ;  /* 0x00005410001cb816 */ /* 0x000fe200000000ff */
[----:B------:R-:W-:Y:S01]  /*77f0*/  FADD.FTZ R0, R242, R252 ;  /* 0x000000fcf2007221 */ /* 0x000fe20000010000 */
[----:B------:R-:W-:Y:S01]  /*7800*/  @!P1 PRMT R15, R2, 0x5410, RZ ;  /* 0x00005410020f9816 */ /* 0x000fe200000000ff */
[----:B------:R-:W-:Y:S02]  /*7810*/  FADD.FTZ R2, R231, R207 ;  /* 0x000000cfe7027221 */ /* 0x000fe40000010000 */
[----:B------:R-:W-:Y:S02]  /*7820*/  FADD.FTZ R4, R251, R0 ;  /* 0x00000000fb047221 */ /* 0x000fe40000010000 */
[----:B------:R-:W-:-:S02]  /*7830*/  FADD.FTZ R0, R230, R2 ;  /* 0x00000002e6007221 */ /* 0x000fc40000010000 */
[----:B------:R-:W-:Y:S01]  /*7840*/  FADD.FTZ R2, R243, R4 ;  /* 0x00000004f3027221 */ /* 0x000fe20000010000 */
[----:B------:R-:W-:-:S03]  /*7850*/  ISETP.GT.U32.AND P3, PT, R66, UR6, PT ;  /* 0x0000000642007c0c */ /* 0x000fc6000bf64070 */
[----:B------:R-:W-:Y:S02]  /*7860*/  FADD.FTZ R2, R244, R2 ;  /* 0x00000002f4027221 */ /* 0x000fe40000010000 */
[----:B------:R-:W5:Y:S01]  /*7870*/  LDC R244, c[0x0][0x448] ;  /* 0x00011200fff47b82 */ /* 0x000f620000000800 */
[----:B------:R-:W-:Y:S01]  /*7880*/  ISETP.GT.U32.AND P1, PT, R67, UR6, PT ;  /* 0x0000000643007c0c */ /* 0x000fe2000bf24070 */
[----:B------:R-:W-:Y:S01]  /*7890*/  FADD.FTZ R0, R203, R0 ;  /* 0x00000000cb007221 */ /* 0x000fe20000010000 */
[----:B------:R-:W-:Y:S01]  /*78a0*/  ISETP.LE.U32.AND P6, PT, R65, UR6, PT ;  /* 0x0000000641007c0c */ /* 0x000fe2000bfc3070 */
[----:B------:R-:W-:Y:S01]  /*78b0*/  IMAD.MOV.U32 R246, RZ, RZ, R88 ;  /* 0x000000fffff67224 */ /* 0x000fe200078e0058 */
[----:B------:R-:W-:Y:S01]  /*78c0*/  LDSM.16.MT88.4 R64, [R92+0x3800] ;  /* 0x003800005c40783b */ /* 0x000fe20000004200 */
[----:B------:R-:W-:-:S03]  /*78d0*/  FADD.FTZ R0, R206, R0 ;  /* 0x00000000ce007221 */ /* 0x000fc60000010000 */
[----:B------:R-:W5:Y:S01]  /*78e0*/  LDSM.16.MT88.4 R88, [R20+0x5800] ;  /* 0x005800001458783b */ /* 0x000f620000004200 */
[----:B------:R-:W-:Y:S01]  /*78f0*/  FADD.FTZ R2, R245, R2 ;  /* 0x00000002f5027221 */ /* 0x000fe20000010000 */
[----:B------:R-:W-:-:S03]  /*7900*/  FADD.FTZ R0, R249, R0 ;  /* 0x00000000f9007221 */ /* 0x000fc60000010000 */
[----:B------:R-:W-:Y:S01]  /*7910*/  FADD.FTZ R2, R246, R2 ;  /* 0x00000002f6027221 */ /* 0x000fe20000010000 */
[----:B------:R-:W-:Y:S01]  /*7920*/  FADD.FTZ R0, R202, R0 ;  /* 0x00000000ca007221 */ /* 0x000fe20000010000 */
[----:B---3--:R-:W-:Y:S01]  /*7930*/  @!P6 HADD2 R17, -R13.H0_H0, -RZ.H0_H0 ;  /* 0xa00000ff0d11e230 */ /* 0x008fe20000000900 */
[----:B------:R-:W-:Y:S01]  /*7940*/  STG.E.U16 desc[UR16][R184.64], R163 ;  /* 0x000000a3b8007986 */ /* 0x000fe2000c101510 */
[----:B------:R-:W-:-:S03]  /*7950*/  FADD.FTZ R2, R250, R2 ;  /* 0x00000002fa027221 */ /* 0x000fc60000010000 */
[----:B------:R-:W-:Y:S01]  /*7960*/  STG.E.U16 desc[UR16][R184.64+0x2], R162 ;  /* 0x000002a2b8007986 */ /* 0x000fe2000c101510 */
[----:B------:R-:W-:Y:S01]  /*7970*/  FADD.FTZ R0, R248, R0 ;  /* 0x00000000f8007221 */ /* 0x000fe20000010000 */
[----:B------:R-:W-:Y:S01]  /*7980*/  PRMT R16, R17, 0x7610, R16 ;  /* 0x0000761011107816 */ /* 0x000fe20000000010 */
[----:B------:R-:W-:Y:S02]  /*7990*/  FADD.FTZ R2, R199, R2 ;  /* 0x00000002c7027221 */ /* 0x000fe40000010000 */
[----:B------:R-:W-:Y:S01]  /*79a0*/  FADD.FTZ R0, R190, R0 ;  /* 0x00000000be007221 */ /* 0x000fe20000010000 */
[----:B------:R-:W-:Y:S01]  /*79b0*/  @!P6 PRMT R13, R16, 0x5410, RZ ;  /* 0x00005410100de816 */ /* 0x000fe200000000ff */
[----:B------:R-:W-:Y:S02]  /*79c0*/  FADD.FTZ R2, R196, R2 ;  /* 0x00000002c4027221 */ /* 0x000fe40000010000 */
[----:B------:R-:W-:Y:S02]  /*79d0*/  FADD.FTZ R0, R188, R0 ;  /* 0x00000000bc007221 */ /* 0x000fe40000010000 */
[----:B------:R-:W-:-:S02]  /*79e0*/  FADD.FTZ R2, R195, R2 ;  /* 0x00000002c3027221 */ /* 0x000fc40000010000 */
[----:B------:R-:W-:Y:S01]  /*79f0*/  FADD.FTZ R0, R179, R0 ;  /* 0x00000000b3007221 */ /* 0x000fe20000010000 */
        /* <DEDUP_REMOVED lines=10> */
[C---:B-----5:R-:W-:Y:S08]  /*7aa0*/  HMMA.16816.F32 R84, R96.reuse, R88, R144 ;  /* 0x000000586054723c */ /* 0x060ff00000001890 */
[C---:B------:R-:W-:Y:S08]  /*7ab0*/  HMMA.16816.F32 R60, R96.reuse, R64, R212 ;  /* 0x00000040603c723c */ /* 0x040ff000000018d4 */
[C---:B------:R-:W-:Y:S08]  /*7ac0*/  HMMA.16816.F32 R40, R96.reuse, R42, R32 ;  /* 0x0000002a6028723c */ /* 0x040ff00000001820 */
[C---:B------:R-:W-:Y:S08]  /*7ad0*/  HMMA.16816.F32 R56, R96.reuse, R58, R148 ;  /* 0x0000003a6038723c */ /* 0x040ff00000001894 */
[C---:B------:R-:W-:Y:S08]  /*7ae0*/  HMMA.16816.F32 R88, R96.reuse, R90, R152 ;  /* 0x0000005a6058723c */ /* 0x040ff00000001898 */
[----:B------:R-:W-:Y:S01]  /*7af0*/  HMMA.16816.F32 R64, R96, R66, R216 ;  /* 0x000000426040723c */ /* 0x000fe200000018d8 */
[----:B----4-:R-:W-:-:S02]  /*7b00*/  @!P5 HADD2 R11, -R23.H0_H0, -RZ.H0_H0 ;  /* 0xa00000ff170bd230 */ /* 0x010fc40000000900 */
[----:B------:R-:W-:Y:S02]  /*7b10*/  @P4 HADD2 R10, -R21.H0_H0, -RZ.H0_H0 ;  /* 0xa00000ff150a4230 */ /* 0x000fe40000000900 */
[----:B------:R-:W-:Y:S01]  /*7b20*/  @P3 HADD2 R9, -R14.H0_H0, -RZ.H0_H0 ;  /* 0xa00000ff0e093230 */ /* 0x000fe20000000900 */
[----:B------:R-:W-:-:S04]  /*7b30*/  PRMT R7, R11, 0x7610, R7 ;  /* 0x000076100b077816 */ /* 0x000fc80000000007 */
[----:B------:R-:W-:Y:S02]  /*7b40*/  PRMT R4, R9, 0x7610, R4 ;  /* 0x0000761009047816 */ /* 0x000fe40000000004 */
[----:B------:R-:W-:Y:S02]  /*7b50*/  PRMT R6, R10, 0x7610, R6 ;  /* 0x000076100a067816 */ /* 0x000fe40000000006 */
[----:B------:R-:W-:Y:S01]  /*7b60*/  @P3 PRMT R14, R4, 0x5410, RZ ;  /* 0x00005410040e3816 */ /* 0x000fe200000000ff */
[----:B------:R-:W-:Y:S02]  /*7b70*/  IMAD.SHL.U32 R4, R244, 0x8, RZ ;  /* 0x00000008f4047824 */ /* 0x000fe400078e00ff */
[----:B--2---:R-:W-:-:S05]  /*7b80*/  @P1 HADD2 R8, -R12.H0_H0, -RZ.H0_H0 ;  /* 0xa00000ff0c081230 */ /* 0x004fca0000000900 */
[----:B------:R-:W-:Y:S02]  /*7b90*/  PRMT R5, R8, 0x7610, R5 ;  /* 0x0000761008057816 */ /* 0x000fe40000000005 */
[----:B------:R-:W1:Y:S02]  /*7ba0*/  LDSM.16.MT88.4 R8, [R92+0x5800] ;  /* 0x005800005c08783b */ /* 0x000e640000004200 */
[----:B------:R-:W-:Y:S01]  /*7bb0*/  @P1 PRMT R12, R5, 0x5410, RZ ;  /* 0x00005410050c1816 */ /* 0x000fe200000000ff */
[----:B------:R-:W-:-:S05]  /*7bc0*/  IMAD.WIDE R4, R4, 0x2, R184 ;  /* 0x0000000204047825 */ /* 0x000fca00078e02b8 */
        /* <DEDUP_REMOVED lines=9> */
[----:B------:R-:W-:Y:S01]  /*7c60*/  STG.E.U16 desc[UR16][R4.64+0x22], R173 ;  /* 0x000022ad04007986 */ /* 0x000fe2000c101510 */
[----:B------:R-:W-:-:S03]  /*7c70*/  @!P5 PRMT R23, R7, 0x5410, RZ ;  /* 0x000054100717d816 */ /* 0x000fc600000000ff */
[----:B------:R-:W-:Y:S01]  /*7c80*/  STG.E.U16 desc[UR16][R184.64+0x30], R170 ;  /* 0x000030aab8007986 */ /* 0x000fe2000c101510 */
[----:B------:R-:W-:-:S03]  /*7c90*/  @P4 PRMT R21, R6, 0x5410, RZ ;  /* 0x0000541006154816 */ /* 0x000fc600000000ff */
        /* <DEDUP_REMOVED lines=10> */
[----:B------:R1:W-:Y:S04]  /*7d40*/  STG.E.U16 desc[UR16][R4.64+0x52], R94 ;  /* 0x0000525e04007986 */ /* 0x0003e8000c101510 */
[----:B------:R2:W-:Y:S04]  /*7d50*/  STG.E.U16 desc[UR16][R184.64+0x60], R29 ;  /* 0x0000601db8007986 */ /* 0x0005e8000c101510 */
[----:B------:R2:W-:Y:S04]  /*7d60*/  STG.E.U16 desc[UR16][R184.64+0x62], R28 ;  /* 0x0000621cb8007986 */ /* 0x0005e8000c101510 */
[----:B------:R2:W-:Y:S04]  /*7d70*/  STG.E.U16 desc[UR16][R4.64+0x60], R15 ;  /* 0x0000600f04007986 */ /* 0x0005e8000c101510 */
[----:B------:R2:W-:Y:S04]  /*7d80*/  STG.E.U16 desc[UR16][R4.64+0x62], R13 ;  /* 0x0000620d04007986 */ /* 0x0005e8000c101510 */
[----:B------:R2:W-:Y:S04]  /*7d90*/  STG.E.U16 desc[UR16][R184.64+0x70], R23 ;  /* 0x00007017b8007986 */ /* 0x0005e8000c101510 */
[----:B------:R2:W-:Y:S01]  /*7da0*/  STG.E.U16 desc[UR16][R184.64+0x72], R21 ;  /* 0x00007215b8007986 */ /* 0x0005e2000c101510 */
[----:B------:R-:W-:-:S03]  /*7db0*/  FADD.FTZ R6, R194, R2 ;  /* 0x00000002c2067221 */ /* 0x000fc60000010000 */
[----:B------:R2:W-:Y:S04]  /*7dc0*/  STG.E.U16 desc[UR16][R4.64+0x70], R14 ;  /* 0x0000700e04007986 */ /* 0x0005e8000c101510 */
[----:B------:R2:W-:Y:S01]  /*7dd0*/  STG.E.U16 desc[UR16][R4.64+0x72], R12 ;  /* 0x0000720c04007986 */ /* 0x0005e2000c101510 */
[----:B------:R-:W-:Y:S01]  /*7de0*/  FADD.FTZ R2, R178, R0 ;  /* 0x00000000b2027221 */ /* 0x000fe20000010000 */
[----:B------:R-:W-:Y:S01]  /*7df0*/  ISETP.GT.U32.AND P3, PT, R177, R247, PT ;  /* 0x000000f7b100720c */ /* 0x000fe20003f64070 */
[----:B------:R-:W-:Y:S02]  /*7e00*/  FADD.FTZ R0, R157, R6 ;  /* 0x000000069d007221 */ /* 0x000fe40000010000 */
[----:B------:R-:W-:Y:S02]  /*7e10*/  FADD.FTZ R2, R156, R2 ;  /* 0x000000029c027221 */ /* 0x000fe40000010000 */
[----:B------:R-:W-:-:S02]  /*7e20*/  FADD.FTZ R0, R160, R0 ;  /* 0x00000000a0007221 */ /* 0x000fc40000010000 */
[----:B------:R-:W-:Y:S01]  /*7e30*/  FADD.FTZ R223, R143, R2 ;  /* 0x000000028fdf7221 */ /* 0x000fe20000010000 */
[----:B-1----:R-:W-:Y:S01]  /*7e40*/  HMMA.16816.F32 R92, R96, R8, R180 ;  /* 0x00000008605c723c */ /* 0x002fe200000018b4 */
[----:B------:R-:W-:Y:S01]  /*7e50*/  FADD.FTZ R0, R159, R0 ;  /* 0x000000009f007221 */ /* 0x000fe20000010000 */
[----:B------:R-:W-:Y:S01]  /*7e60*/  IADD3 R222, P1, PT, R184, -0x80, RZ ;  /* 0xffffff80b8de7810 */ /* 0x000fe20007f3e0ff */
[----:B------:R-:W-:Y:S02]  /*7e70*/  FADD.FTZ R223, R142, R223 ;  /* 0x000000df8edf7221 */ /* 0x000fe40000010000 */
[----:B------:R-:W-:-:S03]  /*7e80*/  FADD.FTZ R220, R158, R0 ;  /* 0x000000009edc7221 */ /* 0x000fc60000010000 */
[----:B------:R-:W-:Y:S01]  /*7e90*/  HMMA.16816.F32 R96, R96, R10, R24 ;  /* 0x0000000a6060723c */ /* 0x000fe20000001818 */
[----:B------:R-:W-:Y:S01]  /*7ea0*/  FADD.FTZ R223, R139, R223 ;  /* 0x000000df8bdf7221 */ /* 0x000fe20000010000 */
[----:B------:R-:W-:Y:S01]  /*7eb0*/  IADD3.X R221, PT, PT, R185, -0x1, RZ, P1, !PT ;  /* 0xffffffffb9dd7810 */ /* 0x000fe20000ffe4ff */
[----:B------:R-:W-:-:S02]  /*7ec0*/  NOP ;  /* 0x0000000000007918 */ /* 0x000fc40000000000 */
[----:B------:R-:W-:-:S15]  /*7ed0*/  @!P3 BRA `(.L_x_1536) ;  /* 0x000000580064b947 */ /* 0x000fde0003800000 */
[----:B------:R-:W3:Y:S01]  /*7ee0*/  LDL R246, [R1+0x34] ;  /* 0x0000340001f67983 */ /* 0x000ee20000100800 */
[----:B------:R-:W1:Y:S03]  /*7ef0*/  LDCU UR7, c[0x0][0x440] ;  /* 0x00008800ff0777ac */ /* 0x000e660008000800 */
[----:B------:R-:W4:Y:S04]  /*7f00*/  LDL R241, [R1+0x4c] ;  /* 0x00004c0001f17983 */ /* 0x000f280000100800 */
[----:B------:R-:W5:Y:S04]  /*7f10*/  LDL R244, [R1+0x48] ;  /* 0x0000480001f47983 */ /* 0x000f680000100800 */
[----:B------:R-:W5:Y:S04]  /*7f20*/  LDL R239, [R1+0x58] ;  /* 0x0000580001ef7983 */ /* 0x000f680000100800 */
[----:B------:R-:W5:Y:S04]  /*7f30*/  LDL R242, [R1+0x5c] ;  /* 0x00005c0001f27983 */ /* 0x000f680000100800 */
[----:B------:R-:W5:Y:S01]  /*7f40*/  LDL R243, [R1+0xc8] ;  /* 0x0000c80001f37983 */ /* 0x000f620000100800 */
[C---:B------:R-:W-:Y:S01]  /*7f50*/  IMAD.SHL.U32 R7, R140.reuse, 0x10, RZ ;  /* 0x000000108c077824 */ /* 0x040fe200078e00ff */
[----:B------:R-:W-:Y:S01]  /*7f60*/  SHF.L.U64.HI R6, R140, 0x4, R141 ;  /* 0x000000048c067819 */ /* 0x000fe2000001028d */
[----:B------:R-:W-:-:S04]  /*7f70*/  DEPBAR.LE SB0, 0x0 ;  /* 0x000080000000791a */ /* 0x000fc80000000000 */
[----:B------:R-:W5:Y:S01]  /*7f80*/  LDL.LU R245, [R1+0x38] ;  /* 0x0000380001f57983 */ /* 0x000f620000300800 */
[C---:B------:R-:W-:Y:S01]  /*7f90*/  IMAD.SHL.U32 R192, R193.reuse, 0x20, RZ ;  /* 0x00000020c1c07824 */ /* 0x040fe200078e00ff */
[----:B------:R-:W-:Y:S01]  /*7fa0*/  SHF.R.U32.HI R191, RZ, 0x1, R193 ;  /* 0x00000001ffbf7819 */ /* 0x000fe200000116c1 */
[----:B------:R-:W-:-:S03]  /*7fb0*/  IMAD.SHL.U32 R240, R193, 0x40, RZ ;  /* 0x00000040c1f07824 */ /* 0x000fc600078e00ff */
[----:B------:R-:W-:Y:S02]  /*7fc0*/  LOP3.LUT R192, R192, 0x7c00, RZ, 0xc0, !PT ;  /* 0x00007c00c0c07812 */ /* 0x000fe400078ec0ff */
[----:B--2---:R-:W-:Y:S01]  /*7fd0*/  LOP3.LUT R28, R191, 0x8, RZ, 0xc0, !PT ;  /* 0x00000008bf1c7812 */ /* 0x004fe200078ec0ff */
[----:B------:R-:W-:-:S05]  /*7fe0*/  IMAD.MOV.U32 R30, RZ, RZ, 0x20 ;  /* 0x00000020ff1e7424 */ /* 0x000fca00078e00ff */
[----:B------:R-:W-:Y:S01]  /*7ff0*/  SEL R30, R30, 0xffffffe0, !P0 ;  /* 0xffffffe01e1e7807 */ /* 0x000fe20004000000 */
[----:B------:R-:W-:Y:S01]  /*8000*/  BAR.SYNC.DEFER_BLOCKING 0x0 ;  /* 0x0000000000007b1d */ /* 0x000fe20000010000 */
[----:B---3--:R-:W-:-:S04]  /*8010*/  VIADD R4, R246, 0xfffffffe ;  /* 0xfffffffef6047836 */ /* 0x008fc80000000000 */
[C---:B------:R-:W-:Y:S02]  /*8020*/  IMAD R2, R4.reuse, R141, RZ ;  /* 0x0000008d04027224 */ /* 0x040fe400078e02ff */
[----:B------:R-:W-:-:S04]  /*8030*/  IMAD.WIDE.U32 R4, R4, R140, RZ ;  /* 0x0000008c04047225 */ /* 0x000fc800078e00ff */
[----:B------:R-:W-:Y:S01]  /*8040*/  IMAD.IADD R8, R2, 0x1, R5 ;  /* 0x0000000102087824 */ /* 0x000fe200078e0205 */
[C---:B------:R-:W-:Y:S01]  /*8050*/  LEA R0, P1, R4.reuse, R7, 0x6 ;  /* 0x0000000704007211 */ /* 0x040fe200078230ff */
[----:B------:R-:W-:Y:S01]  /*8060*/  IMAD.IADD R9, R5, 0x1, R2 ;  /* 0x0000000105097824 */ /* 0x000fe200078e0202 */
[CC--:B----4-:R-:W-:Y:S02]  /*8070*/  LEA R10, P3, R4.reuse, R241.reuse, 0x7 ;  /* 0x000000f1040a7211 */ /* 0x0d0fe400078638ff */
[C---:B------:R-:W-:Y:S02]  /*8080*/  LEA.HI.X R2, R4.reuse, R6, R8, 0x6, P1 ;  /* 0x0000000604027211 */ /* 0x040fe400008f3408 */
[----:B-----5:R-:W-:Y:S02]  /*8090*/  LEA.HI.X R11, R4, R244, R9, 0x7, P3 ;  /* 0x000000f4040b7211 */ /* 0x020fe400018f3c09 */
[----:B------:R-:W-:Y:S02]  /*80a0*/  LEA R5, P1, R140, R0, 0x5 ;  /* 0x000000008c057211 */ /* 0x000fe400078228ff */
[----:B------:R-:W-:-:S02]  /*80b0*/  LEA R8, P4, R0, R241, 0x1 ;  /* 0x000000f100087211 */ /* 0x000fc400078808ff */
[----:B------:R-:W-:Y:S02]  /*80c0*/  IADD3 R7, P3, PT, R0, R7, RZ ;  /* 0x0000000700077210 */ /* 0x000fe40007f7e0ff */
[----:B------:R-:W-:Y:S02]  /*80d0*/  LEA.HI.X R12, R140, R2, R141, 0x5, P1 ;  /* 0x000000028c0c7211 */ /* 0x000fe400008f2c8d */
[----:B------:R-:W-:Y:S01]  /*80e0*/  LEA.HI.X R9, R0, R244, R2, 0x1, P4 ;  /* 0x000000f400097211 */ /* 0x000fe200020f0c02 */
[----:B------:R-:W-:Y:S01]  /*80f0*/  IMAD.X R2, R2, 0x1, R6, P3 ;  /* 0x0000000102027824 */ /* 0x000fe200018e0606 */
[----:B------:R-:W-:Y:S02]  /*8100*/  LEA R6, P1, R7, R241, 0x1 ;  /* 0x000000f107067211 */ /* 0x000fe400078208ff */
[----:B-1----:R-:W-:Y:S02]  /*8110*/  ISETP.GE.AND P4, PT, R189, UR7, PT ;  /* 0x00000007bd007c0c */ /* 0x002fe4000bf86270 */
[----:B------:R-:W-:-:S02]  /*8120*/  ISETP.GE.AND P3, PT, R239, UR7, PT ;  /* 0x00000007ef007c0c */ /* 0x000fc4000bf66270 */
[----:B------:R-:W-:Y:S02]  /*8130*/  LEA.HI.X R7, R7, R244, R2, 0x1, P1 ;  /* 0x000000f407077211 */ /* 0x000fe400008f0c02 */
[----:B------:R-:W-:-:S07]  /*8140*/  ISETP.GE.AND P1, PT, R242, UR7, PT ;  /* 0x00000007f2007c0c */ /* 0x000fce000bf26270 */
        /* <DEDUP_REMOVED lines=14> */
[----:B------:R-:W-:Y:S01]  /*8230*/  @P1 STS.128 [R197+0x10000], RZ ;  /* 0x010000ffc5001388 */ /* 0x000fe20000000c00 */
[----:B------:R-:W-:-:S03]  /*8240*/  LEA R4, P5, R5, R241, 0x1 ;  /* 0x000000f105047211 */ /* 0x000fc600078a08ff */
[----:B------:R-:W-:Y:S01]  /*8250*/  @!PT LDS RZ, [RZ] ;  /* 0x00000000fffff984 */ /* 0x000fe20000000800 */
[----:B------:R-:W-:Y:S01]  /*8260*/  @!PT LDS RZ, [RZ] ;  /* 0x00000000fffff984 */ /* 0x000fe20000000800 */
[----:B------:R-:W-:Y:S01]  /*8270*/  @!PT LDS RZ, [RZ] ;  /* 0x00000000fffff984 */ /* 0x000fe20000000800 */
[----:B------:R-:W-:Y:S04]  /*8280*/  @!P4 LDGSTS.E.BYPASS.LTC128B.128 [R197+0xc800], desc[UR16][R8.64] ;  /* 0x0c80000008c5cfae */ /* 0x000fe8000b981a10 */
[----:B------:R-:W-:Y:S01]  /*8290*/  @P4 STS.128 [R197+0xc800], RZ ;  /* 0x00c800ffc5004388 */ /* 0x000fe20000000c00 */
[----:B------:R-:W-:-:S03]  /*82a0*/  LOP3.LUT R0, R192, 0x200, R240, 0xf8, !PT ;  /* 0x00000200c0007812 */ /* 0x000fc600078ef8f0 */
[----:B------:R-:W-:Y:S01]  /*82b0*/  @!PT LDS RZ, [RZ] ;  /* 0x00000000fffff984 */ /* 0x000fe20000000800 */
[----:B------:R-:W-:Y:S01]  /*82c0*/  @!PT LDS RZ, [RZ] ;  /* 0x00000000fffff984 */ /* 0x000fe20000000800 */
[----:B------:R-:W-:Y:S01]  /*82d0*/  @!PT LDS RZ, [RZ] ;  /* 0x00000000fffff984 */ /* 0x000fe20000000800 */
[----:B------:R-:W-:Y:S04]  /*82e0*/  @!P3 LDGSTS.E.BYPASS.LTC128B.128 [R197+0xe800], desc[UR16][R8.64+0x80] ;  /* 0x0e80008008c5bfae */ /* 0x000fe8000b981a10 */
[----:B------:R-:W-:Y:S01]  /*82f0*/  @P3 STS.128 [R197+0xe800], RZ ;  /* 0x00e800ffc5003388 */ /* 0x000fe20000000c00 */
[----:B------:R-:W-:-:S03]  /*8300*/  LEA.HI.X R5, R5, R244, R12, 0x1, P5 ;  /* 0x000000f405057211 */ /* 0x000fc600028f0c0c */
[----:B------:R-:W-:Y:S01]  /*8310*/  @!PT LDS RZ, [RZ] ;  /* 0x00000000fffff984 */ /* 0x000fe20000000800 */
[----:B------:R-:W-:Y:S01]  /*8320*/  @!PT LDS RZ, [RZ] ;  /* 0x00000000fffff984 */ /* 0x000fe20000000800 */
[----:B------:R-:W-:Y:S01]  /*8330*/  @!PT LDS RZ, [RZ] ;  /* 0x00000000fffff984 */ /* 0x000fe20000000800 */
[----:B------:R1:W-:Y:S04]  /*8340*/  @!P1 LDGSTS.E.BYPASS.LTC128B.128 [R197+0x10800], desc[UR16][R8.64+0x100] ;  /* 0x1080010008c59fae */ /* 0x0003e8000b981a10 */
[----:B------:R-:W-:Y:S01]  /*8350*/  @P1 STS.128 [R197+0x10800], RZ ;  /* 0x010800ffc5001388 */ /* 0x000fe20000000c00 */
[----:B------:R-:W-:-:S03]  /*8360*/  LOP3.LUT R28, R0, R243, R28, 0xf6, !PT ;  /* 0x000000f3001c7212 */ /* 0x000fc600078ef61c */
        /* <DEDUP_REMOVED lines=10> */
[----:B------:R-:W-:-:S03]  /*8410*/  LEA R28, R28, UR5, 0x1 ;  /* 0x000000051c1c7c11 */ /* 0x000fc6000f8e08ff */
        /* <DEDUP_REMOVED lines=20> */
[----:B------:R-:W-:Y:S01]  /*8560*/  LDSM.16.M88.4 R16, [R101+UR5+0x6000] ;  /* 0x006000056510783b */ /* 0x000fe20008000200 */
[----:B------:R-:W-:-:S03]  /*8570*/  VIADD R0, R101, UR5 ;  /* 0x0000000565007c36 */ /* 0x000fc60008000000 */
[----:B------:R-:W-:Y:S01]  /*8580*/  LDSM.16.M88.4 R24, [R101+UR5+0x7000] ;  /* 0x007000056518783b */ /* 0x000fe20008000200 */
[----:B------:R-:W-:-:S03]  /*8590*/  IMAD.IADD R29, R30, 0x1, R28 ;  /* 0x000000011e1d7824 */ /* 0x000fc600078e021c */
[----:B-1----:R-:W-:Y:S04]  /*85a0*/  LDSM.16.M88.4 R8, [R101+UR5+0x6800] ;  /* 0x006800056508783b */ /* 0x002fe80008000200 */
[----:B------:R-:W-:Y:S04]  /*85b0*/  LDSM.16.M88.4 R136, [R101+UR5+0x7800] ;  /* 0x007800056588783b */ /* 0x000fe80008000200 */
[----:B------:R-:W-:Y:S04]  /*85c0*/  LDSM.16.M88.4 R236, [R101+UR5+0xb800] ;  /* 0x00b8000565ec783b */ /* 0x000fe80008000200 */
[----:B--2---:R-:W1:Y:S01]  /*85d0*/  LDSM.16.M88.4 R4, [R28] ;  /* 0x000000001c04783b */ /* 0x004e620000000200 */
[----:B------:R-:W-:-:S03]  /*85e0*/  IMAD.IADD R2, R0, 0x1, R30 ;  /* 0x0000000100027824 */ /* 0x000fc600078e021e */
[----:B------:R-:W-:Y:S04]  /*85f0*/  LDSM.16.M88.4 R12, [R29] ;  /* 0x000000001d0c783b */ /* 0x000fe80000000200 */
[----:B------:R-:W2:Y:S04]  /*8600*/  LDSM.16.M88.4 R148, [R2+0x6000] ;  /* 0x006000000294783b */ /* 0x000ea80000000200 */
[----:B------:R-:W3:Y:S04]  /*8610*/  LDSM.16.M88.4 R156, [R2+0x6800] ;  /* 0x00680000029c783b */ /* 0x000ee80000000200 */
[----:B------:R-:W4:Y:S04]  /*8620*/  LDSM.16.M88.4 R176, [R2+0x7000] ;  /* 0x0070000002b0783b */ /* 0x000f280000000200 */
[----:B------:R-:W5:Y:S01]  /*8630*/  LDSM.16.M88.4 R164, [R2+0x7800] ;  /* 0x0078000002a4783b */ /* 0x000f620000000200 */
[----:B------:R-:W-:-:S03]  /*8640*/  IMAD.IADD R0, R0, 0x1, R245 ;  /* 0x0000000100007824 */ /* 0x000fc600078e02f5 */
[----:B------:R-:W-:Y:S04]  /*8650*/  LDSM.16.M88.4 R224, [R2+0x8000] ;  /* 0x0080000002e0783b */ /* 0x000fe80000000200 */
[----:B------:R-:W-:Y:S04]  /*8660*/  LDSM.16.M88.4 R208, [R0+0x6800] ;  /* 0x0068000000d0783b */ /* 0x000fe80000000200 */
[----:B------:R-:W-:Y:S04]  /*8670*/  LDSM.16.M88.4 R180, [R0+0x6000] ;  /* 0x0060000000b4783b */ /* 0x000fe80000000200 */
[----:B------:R-:W-:Y:S01]  /*8680*/  LDSM.16.M88.4 R212, [R0+0x7000] ;  /* 0x0070000000d4783b */ /* 0x000fe20000000200 */
[C---:B-1----:R-:W-:Y:S03]  /*8690*/  HMMA.16816.F32 R144, R4.reuse, R16, RZ ;  /* 0x000000100490723c */ /* 0x042fe600000018ff */
[----:B------:R-:W0:Y:S05]  /*86a0*/  LDGDEPBAR ;  /* 0x00000000000079af */ /* 0x000e2a0000000000 */
[C---:B------:R-:W-:Y:S08]  /*86b0*/  HMMA.16816.F32 R140, R4.reuse, R18, RZ ;  /* 0x00000012048c723c */ /* 0x040ff000000018ff */
[C---:B------:R-:W-:Y:S08]  /*86c0*/  HMMA.16816.F32 R16, R4.reuse, R24, RZ ;  /* 0x000000180410723c */ /* 0x040ff000000018ff */
[C---:B------:R-:W-:Y:S08]  /*86d0*/  HMMA.16816.F32 R32, R4.reuse, R8, RZ ;  /* 0x000000080420723c */ /* 0x040ff000000018ff */
[C---:B------:R-:W-:Y:S08]  /*86e0*/  HMMA.16816.F32 R20, R4.reuse, R10, RZ ;  /* 0x0000000a0414723c */ /* 0x040ff000000018ff */
[C---:B------:R-:W-:Y:S08]  /*86f0*/  HMMA.16816.F32 R24, R4.reuse, R26, RZ ;  /* 0x0000001a0418723c */ /* 0x040ff000000018ff */
[C---:B------:R-:W-:Y:S08]  /*8700*/  HMMA.16816.F32 R172, R4.reuse, R136, RZ ;  /* 0x0000008804ac723c */ /* 0x040ff000000018ff */
[----:B------:R-:W-:Y:S01]  /*8710*/  HMMA.16816.F32 R168, R4, R138, RZ ;  /* 0x0000008a04a8723c */ /* 0x000fe200000018ff */
[----:B------:R-:W-:-:S05]  /*8720*/  IMAD.IADD R5, R245, 0x1, R28 ;  /* 0x00000001f5057824 */ /* 0x000fca00078e021c */
[----:B------:R-:W1:Y:S02]  /*8730*/  LDSM.16.M88.4 R8, [R5] ;  /* 0x000000000508783b */ /* 0x000e640000000200 */
[C---:B--2---:R-:W-:Y:S08]  /*8740*/  HMMA.16816.F32 R160, R12.reuse, R148, R144 ;  /* 0x000000940ca0723c */ /* 0x044ff00000001890 */
[----:B------:R-:W-:Y:S01]  /*8750*/  HMMA.16816.F32 R152, R12, R150, R140 ;  /* 0x000000960c98723c */ /* 0x000fe2000000188c */
[----:B------:R-:W2:Y:S01]  /*8760*/  LDSM.16.M88.4 R148, [R0+0x7800] ;  /* 0x007800000094783b */ /* 0x000ea20000000200 */
[----:B------:R-:W-:-:S02]  /*8770*/  IMAD.IADD R6, R30, 0x1, R5 ;  /* 0x000000011e067824 */ /* 0x000fc400078e0205 */
[----:B------:R-:W-:-:S04]  /*8780*/  IMAD.IADD R4, R30, 0x1, R0 ;  /* 0x000000011e047824 */ /* 0x000fc800078e0200 */
[C---:B---3--:R-:W-:Y:S01]  /*8790*/  HMMA.16816.F32 R144, R12.reuse, R156, R32 ;  /* 0x0000009c0c90723c */ /* 0x048fe20000001820 */
[----:B------:R-:W-:Y:S07]  /*87a0*/  LDSM.16.M88.4 R216, [R4+0x6800] ;  /* 0x0068000004d8783b */ /* 0x000fee0000000200 */
[C---:B------:R-:W-:Y:S01]  /*87b0*/  HMMA.16816.F32 R140, R12.reuse, R158, R20 ;  /* 0x0000009e0c8c723c */ /* 0x040fe20000001814 */
[----:B------:R-:W3:Y:S07]  /*87c0*/  LDSM.16.M88.4 R20, [R6] ;  /* 0x000000000614783b */ /* 0x000eee0000000200 */
[C---:B----4-:R-:W-:Y:S08]  /*87d0*/  HMMA.16816.F32 R136, R12.reuse, R176, R16 ;  /* 0x000000b00c88723c */ /* 0x050ff00000001810 */
[C---:B------:R-:W-:Y:S01]  /*87e0*/  HMMA.16816.F32 R32, R12.reuse, R178, R24 ;  /* 0x000000b20c20723c */ /* 0x040fe20000001818 */
[----:B------:R-:W4:Y:S07]  /*87f0*/  LDSM.16.M88.4 R176, [R4+0x6000] ;  /* 0x0060000004b0783b */ /* 0x000f2e0000000200 */
[C---:B-----5:R-:W-:Y:S01]  /*8800*/  HMMA.16816.F32 R16, R12.reuse, R164, R172 ;  /* 0x000000a40c10723c */ /* 0x060fe200000018ac */
[----:B------:R-:W5:Y:S07]  /*8810*/  LDSM.16.M88.4 R172, [R4+0x7000] ;  /* 0x0070000004ac783b */ /* 0x000f6e0000000200 */
[----:B------:R-:W-:Y:S08]  /*8820*/  HMMA.16816.F32 R24, R12, R166, R168 ;  /* 0x000000a60c18723c */ /* 0x000ff000000018a8 */
[C---:B-1----:R-:W-:Y:S08]  /*8830*/  HMMA.16816.F32 R144, R8.reuse, R208, R144 ;  /* 0x000000d00890723c */ /* 0x042ff00000001890 */
[C---:B------:R-:W-:Y:S08]  /*8840*/  HMMA.16816.F32 R12, R8.reuse, R180, R160 ;  /* 0x000000b4080c723c */ /* 0x040ff000000018a0 */
[C---:B------:R-:W-:Y:S01]  /*8850*/  HMMA.16816.F32 R152, R8.reuse, R182, R152 ;  /* 0x000000b60898723c */ /* 0x040fe20000001898 */
[----:B------:R-:W1:Y:S07]  /*8860*/  LDSM.16.M88.4 R180, [R4+0x7800] ;  /* 0x0078000004b4783b */ /* 0x000e6e0000000200 */
[C---:B------:R-:W-:Y:S08]  /*8870*/  HMMA.16816.F32 R168, R8.reuse, R212, R136 ;  /* 0x000000d408a8723c */ /* 0x040ff00000001888 */
[C---:B------:R-:W-:Y:S01]  /*8880*/  HMMA.16816.F32 R164, R8.reuse, R214, R32 ;  /* 0x000000d608a4723c */ /* 0x040fe20000001820 */
[----:B------:R-:W-:Y:S07]  /*8890*/  LDSM.16.M88.4 R212, [R101+UR5+0x8000] ;  /* 0x0080000565d4783b */ /* 0x000fee0008000200 */
[C---:B--2---:R-:W-:Y:S01]  /*88a0*/  HMMA.16816.F32 R160, R8.reuse, R148, R16 ;  /* 0x0000009408a0723c */ /* 0x044fe20000001810 */
[----:B------:R-:W2:Y:S07]  /*88b0*/  LDSM.16.M88.4 R16, [R28+0x2000] ;  /* 0x002000001c10783b */ /* 0x000eae0000000200 */
[----:B------:R-:W-:Y:S01]  /*88c0*/  HMMA.16816.F32 R156, R8, R210, R140 ;  /* 0x000000d2089c723c */ /* 0x000fe2000000188c */
[----:B------:R-:W-:Y:S07]  /*88d0*/  LDSM.16.M88.4 R208, [R101+UR5+0x9800] ;  /* 0x0098000565d0783b */ /* 0x000fee0008000200 */
[C---:B---3--:R-:W-:Y:S01]  /*88e0*/  HMMA.16816.F32 R32, R20.reuse, R216, R144 ;  /* 0x000000d81420723c */ /* 0x048fe20000001890 */
[----:B------:R-:W3:Y:S07]  /*88f0*/  LDSM.16.M88.4 R144, [R101+UR5+0x8800] ;  /* 0x008800056590783b */ /* 0x000eee0008000200 */
[C---:B----4-:R-:W-:Y:S01]  /*8900*/  HMMA.16816.F32 R140, R20.reuse, R176, R12 ;  /* 0x000000b0148c723c */ /* 0x050fe2000000180c */
[----:B------:R-:W-:Y:S07]  /*8910*/  LDSM.16.M88.4 R12, [R29+0x2000] ;  /* 0x002000001d0c783b */ /* 0x000fee0000000200 */
[----:B------:R-:W-:Y:S01]  /*8920*/  HMMA.16816.F32 R136, R20, R178, R152 ;  /* 0x000000b21488723c */ /* 0x000fe20000001898 */
[----:B------:R-:W4:Y:S07]  /*8930*/  LDSM.16.M88.4 R176, [R101+UR5+0x9000] ;  /* 0x0090000565b0783b */ /* 0x000f2e0008000200 */
[----:B------:R-:W-:Y:S08]  /*8940*/  HMMA.16816.F32 R148, R8, R150, R24 ;  /* 0x000000960894723c */ /* 0x000ff00000001818 */
[C---:B------:R-:W-:Y:S01]  /*8950*/  HMMA.16816.F32 R24, R20.reuse, R218, R156 ;  /* 0x000000da1418723c */ /* 0x040fe2000000189c */
[----:B------:R-:W-:Y:S07]  /*8960*/  LDSM.16.M88.4 R216, [R2+0x9000] ;  /* 0x0090000002d8783b */ /* 0x000fee0000000200 */
[C---:B-----5:R-:W-:Y:S01]  /*8970*/  HMMA.16816.F32 R8, R20.reuse, R172, R168 ;  /* 0x000000ac1408723c */ /* 0x060fe200000018a8 */
[----:B------:R-:W5:Y:S07]  /*8980*/  LDSM.16.M88.4 R168, [R2+0x8800] ;  /* 0x0088000002a8783b */ /* 0x000f6e0000000200 */
[C---:B------:R-:W-:Y:S08]  /*8990*/  HMMA.16816.F32 R152, R20.reuse, R174, R164 ;  /* 0x000000ae1498723c */ /* 0x040ff000000018a4 */
[C---:B-1----:R-:W-:Y:S08]  /*89a0*/  HMMA.16816.F32 R156, R20.reuse, R180, R160 ;  /* 0x000000b4149c723c */ /* 0x042ff000000018a0 */
[----:B------:R-:W-:Y:S01]  /*89b0*/  HMMA.16816.F32 R148, R20, R182, R148 ;  /* 0x000000b61494723c */ /* 0x000fe20000001894 */
[----:B------:R-:W-:Y:S07]  /*89c0*/  LDSM.16.M88.4 R180, [R0+0x8800] ;  /* 0x0088000000b4783b */ /* 0x000fee0000000200 */
[C---:B--2---:R-:W-:Y:S01]  /*89d0*/  HMMA.16816.F32 R20, R16.reuse, R212, R140 ;  /* 0x000000d41014723c */ /* 0x044fe2000000188c */
[----:B------:R-:W-:Y:S07]  /*89e0*/  LDSM.16.M88.4 R140, [R0+0x8000] ;  /* 0x00800000008c783b */ /* 0x000fee0000000200 */
[C---:B------:R-:W-:Y:S01]  /*89f0*/  HMMA.16816.F32 R160, R16.reuse, R214, R136 ;  /* 0x000000d610a0723c */ /* 0x040fe20000001888 */
[----:B------:R-:W1:Y:S07]  /*8a00*/  LDSM.16.M88.4 R212, [R2+0x9800] ;  /* 0x0098000002d4783b */ /* 0x000e6e0000000200 */
[C---:B---3--:R-:W-:Y:S08]  /*8a10*/  HMMA.16816.F32 R164, R16.reuse, R144, R32 ;  /* 0x0000009010a4723c */ /* 0x048ff00000001820 */
[C---:B------:R-:W-:Y:S08]  /*8a20*/  HMMA.16816.F32 R144, R16.reuse, R146, R24 ;  /* 0x000000921090723c */ /* 0x040ff00000001818 */
[C---:B----4-:R-:W-:Y:S01]  /*8a30*/  HMMA.16816.F32 R136, R16.reuse, R176, R8 ;  /* 0x000000b01088723c */ /* 0x050fe20000001808 */
[----:B------:R-:W2:Y:S07]  /*8a40*/  LDSM.16.M88.4 R8, [R5+0x2000] ;  /* 0x002000000508783b */ /* 0x000eae0000000200 */
[C---:B------:R-:W-:Y:S01]  /*8a50*/  HMMA.16816.F32 R32, R16.reuse, R178, R152 ;  /* 0x000000b21020723c */ /* 0x040fe20000001898 */
[----:B------:R-:W-:Y:S07]  /*8a60*/  LDSM.16.M88.4 R176, [R0+0x9800] ;  /* 0x0098000000b0783b */ /* 0x000fee0000000200 */
[C---:B------:R-:W-:Y:S08]  /*8a70*/  HMMA.16816.F32 R24, R16.reuse, R208, R156 ;  /* 0x000000d01018723c */ /* 0x040ff0000000189c */
[----:B------:R-:W-:Y:S01]  /*8a80*/  HMMA.16816.F32 R16, R16, R210, R148 ;  /* 0x000000d21010723c */ /* 0x000fe20000001894 */
[----:B------:R-:W3:Y:S04]  /*8a90*/  LDSM.16.M88.4 R208, [R0+0x9000] ;  /* 0x0090000000d0783b */ /* 0x000ee80000000200 */
[----:B------:R-:W-:Y:S03]  /*8aa0*/  LDSM.16.M88.4 R148, [R4+0x8000] ;  /* 0x008000000494783b */ /* 0x000fe60000000200 */
[C---:B------:R-:W-:Y:S08]  /*8ab0*/  HMMA.16816.F32 R20, R12.reuse, R224, R20 ;  /* 0x000000e00c14723c */ /* 0x040ff00000001814 */
[C---:B------:R-:W-:Y:S08]  /*8ac0*/  HMMA.16816.F32 R152, R12.reuse, R226, R160 ;  /* 0x000000e20c98723c */ /* 0x040ff000000018a0 */
[C---:B-----5:R-:W-:Y:S08]  /*8ad0*/  HMMA.16816.F32 R164, R12.reuse, R168, R164 ;  /* 0x000000a80ca4723c */ /* 0x060ff000000018a4 */
[C---:B------:R-:W-:Y:S08]  /*8ae0*/  HMMA.16816.F32 R144, R12.reuse, R170, R144 ;  /* 0x000000aa0c90723c */ /* 0x040ff00000001890 */
[C---:B------:R-:W-:Y:S08]  /*8af0*/  HMMA.16816.F32 R172, R12.reuse, R216, R136 ;  /* 0x000000d80cac723c */ /* 0x040ff00000001888 */
[C---:B-1----:R-:W-:Y:S01]  /*8b00*/  HMMA.16816.F32 R160, R12.reuse, R212, R24 ;  /* 0x000000d40ca0723c */ /* 0x042fe20000001818 */
[----:B------:R-:W1:Y:S07]  /*8b10*/  LDSM.16.M88.4 R24, [R6+0x2000] ;  /* 0x002000000618783b */ /* 0x000e6e0000000200 */
[C---:B------:R-:W-:Y:S01]  /*8b20*/  HMMA.16816.F32 R168, R12.reuse, R218, R32 ;  /* 0x000000da0ca8723c */ /* 0x040fe20000001820 */
[----:B------:R-:W-:Y:S07]  /*8b30*/  LDSM.16.M88.4 R216, [R2+0xa000] ;  /* 0x00a0000002d8783b */ /* 0x000fee0000000200 */
[----:B------:R-:W-:Y:S01]  /*8b40*/  HMMA.16816.F32 R156, R12, R214, R16 ;  /* 0x000000d60c9c723c */ /* 0x000fe20000001810 */
[----:B------:R-:W-:Y:S04]  /*8b50*/  LDSM.16.M88.4 R16, [R29+0x4000] ;  /* 0x004000001d10783b */ /* 0x000fe80000000200 */
[----:B------:R-:W-:Y:S03]  /*8b60*/  LDSM.16.M88.4 R212, [R4+0xa000] ;  /* 0x00a0000004d4783b */ /* 0x000fe60000000200 */
[C---:B--2---:R-:W-:Y:S01]  /*8b70*/  HMMA.16816.F32 R12, R8.reuse, R140, R20 ;  /* 0x0000008c080c723c */ /* 0x044fe20000001814 */
[----:B------:R-:W-:Y:S07]  /*8b80*/  LDSM.16.M88.4 R20, [R28+0x4000] ;  /* 0x004000001c14783b */ /* 0x000fee0000000200 */
[C---:B------:R-:W-:Y:S08]  /*8b90*/  HMMA.16816.F32 R32, R8.reuse, R142, R152 ;  /* 0x0000008e0820723c */ /* 0x040ff00000001898 */
[C---:B------:R-:W-:Y:S01]  /*8ba0*/  HMMA.16816.F32 R140, R8.reuse, R180, R164 ;  /* 0x000000b4088c723c */ /* 0x040fe200000018a4 */
[----:B------:R-:W-:Y:S07]  /*8bb0*/  LDSM.16.M88.4 R164, [R101+UR5+0xb000] ;  /* 0x00b0000565a4783b */ /* 0x000fee0008000200 */
[C---:B------:R-:W-:Y:S01]  /*8bc0*/  HMMA.16816.F32 R136, R8.reuse, R182, R144 ;  /* 0x000000b60888723c */ /* 0x040fe20000001890 */
[----:B------:R-:W-:Y:S07]  /*8bd0*/  LDSM.16.M88.4 R144, [R4+0x8800] ;  /* 0x008800000490783b */ /* 0x000fee0000000200 */
[----:B---3--:R-:W-:Y:S01]  /*8be0*/  HMMA.16816.F32 R180, R8, R208, R172 ;  /* 0x000000d008b4723c */ /* 0x008fe200000018ac */
[----:B------:R-:W2:Y:S07]  /*8bf0*/  LDSM.16.M88.4 R172, [R101+UR5+0xa000] ;  /* 0x00a0000565ac783b */ /* 0x000eae0008000200 */
[----:B-1----:R-:W-:Y:S08]  /*8c00*/  HMMA.16816.F32 R12, R24, R148, R12 ;  /* 0x00000094180c723c */ /* 0x002ff0000000180c */
[C---:B------:R-:W-:Y:S01]  /*8c10*/  HMMA.16816.F32 R232, R8.reuse, R210, R168 ;  /* 0x000000d208e8723c */ /* 0x040fe200000018a8 */
[----:B------:R-:W1:Y:S04]  /*8c20*/  LDSM.16.M88.4 R168, [R4+0x9000] ;  /* 0x0090000004a8783b */ /* 0x000e680000000200 */
[----:B------:R-:W-:Y:S03]  /*8c30*/  LDSM.16.M88.4 R208, [R0+0xa000] ;  /* 0x00a0000000d0783b */ /* 0x000fe60000000200 */
[C---:B------:R-:W-:Y:S08]  /*8c40*/  HMMA.16816.F32 R224, R8.reuse, R176, R160 ;  /* 0x000000b008e0723c */ /* 0x040ff000000018a0 */
[----:B------:R-:W-:Y:S01]  /*8c50*/  HMMA.16816.F32 R176, R8, R178, R156 ;  /* 0x000000b208b0723c */ /* 0x000fe2000000189c */
[----:B------:R-:W3:Y:S07]  /*8c60*/  LDSM.16.M88.4 R156, [R4+0x9800] ;  /* 0x00980000049c783b */ /* 0x000eee0000000200 */
[----:B--2---:R-:W-:Y:S01]  /*8c70*/  HMMA.16816.F32 R8, R20, R172, R12 ;  /* 0x000000ac1408723c */ /* 0x004fe2000000180c */
[----:B------:R-:W2:Y:S07]  /*8c80*/  LDSM.16.M88.4 R12, [R5+0x4000] ;  /* 0x00400000050c783b */ /* 0x000eae0000000200 */
[C---:B------:R-:W-:Y:S01]  /*8c90*/  HMMA.16816.F32 R28, R24.reuse, R150, R32 ;  /* 0x00000096181c723c */ /* 0x040fe20000001820 */
[----:B------:R-:W4:Y:S07]  /*8ca0*/  LDSM.16.M88.4 R148, [R101+UR5+0xa800] ;  /* 0x00a800056594783b */ /* 0x000f2e0008000200 */
[----:B------:R-:W-:Y:S08]  /*8cb0*/  HMMA.16816.F32 R152, R24, R146, R136 ;  /* 0x000000921898723c */ /* 0x000ff00000001888 */
[----:B------:R-:W-:Y:S01]  /*8cc0*/  HMMA.16816.F32 R32, R16, R216, R8 ;  /* 0x000000d81020723c */ /* 0x000fe20000001808 */
[----:B------:R-:W5:Y:S07]  /*8cd0*/  LDSM.16.M88.4 R8, [R6+0x4000] ;  /* 0x004000000608783b */ /* 0x000f6e0000000200 */
[C---:B-1----:R-:W-:Y:S01]  /*8ce0*/  HMMA.16816.F32 R136, R24.reuse, R168, R180 ;  /* 0x000000a81888723c */ /* 0x042fe200000018b4 */
[----:B------:R-:W1:Y:S07]  /*8cf0*/  LDSM.16.M88.4 R180, [R2+0xa800] ;  /* 0x00a8000002b4783b */ /* 0x000e6e0000000200 */
[----:B------:R-:W-:Y:S08]  /*8d00*/  HMMA.16816.F32 R160, R24, R144, R140 ;  /* 0x0000009018a0723c */ /* 0x000ff0000000188c */
[----:B------:R-:W-:Y:S08]  /*8d10*/  HMMA.16816.F32 R28, R20, R174, R28 ;  /* 0x000000ae141c723c */ /* 0x000ff0000000181c */
[----:B---3--:R-:W-:Y:S08]  /*8d20*/  HMMA.16816.F32 R140, R24, R156, R224 ;  /* 0x0000009c188c723c */ /* 0x008ff000000018e0 */
[----:B--2---:R-:W-:Y:S08]  /*8d30*/  HMMA.16816.F32 R32, R12, R208, R32 ;  /* 0x000000d00c20723c */ /* 0x004ff00000001820 */
[C---:B------:R-:W-:Y:S01]  /*8d40*/  HMMA.16816.F32 R144, R24.reuse, R170, R232 ;  /* 0x000000aa1890723c */ /* 0x040fe200000018e8 */
[----:B------:R-:W2:Y:S07]  /*8d50*/  LDSM.16.M88.4 R168, [R0+0xa800] ;  /* 0x00a8000000a8783b */ /* 0x000eae0000000200 */
[----:B------:R-:W-:Y:S01]  /*8d60*/  HMMA.16816.F32 R224, R24, R158, R176 ;  /* 0x0000009e18e0723c */ /* 0x000fe200000018b0 */
[----:B------:R-:W-:Y:S01]  /*8d70*/  IMAD.SHL.U32 R7, R193, 0x2, RZ ;  /* 0x00000002c1077824 */ /* 0x000fe200078e00ff */
[----:B------:R-:W-:Y:S06]  /*8d80*/  LDSM.16.M88.4 R156, [R4+0xa800] ;  /* 0x00a80000049c783b */ /* 0x000fec0000000200 */
[C---:B----4-:R-:W-:Y:S08]  /*8d90*/  HMMA.16816.F32 R24, R20.reuse, R148, R160 ;  /* 0x000000941418723c */ /* 0x050ff000000018a0 */
[----:B------:R-:W-:Y:S08]  /*8da0*/  HMMA.16816.F32 R172, R20, R164, R136 ;  /* 0x000000a414ac723c */ /* 0x000ff00000001888 */
[----:B------:R-:W-:Y:S08]  /*8db0*/  HMMA.16816.F32 R136, R16, R218, R28 ;  /* 0x000000da1088723c */ /* 0x000ff0000000181c */
[----:B------:R-:W-:Y:S01]  /*8dc0*/  HMMA.16816.F32 R176, R20, R236, R140 ;  /* 0x000000ec14b0723c */ /* 0x000fe2000000188c */
[----:B------:R-:W3:Y:S01]  /*8dd0*/  LDSM.16.M88.4 R140, [R2+0xb000] ;  /* 0x00b00000028c783b */ /* 0x000ee20000000200 */
[----:B------:R-:W-:-:S06]  /*8de0*/  LOP3.LUT R5, R7, 0x6, RZ, 0xc0, !PT ;  /* 0x0000000607057812 */ /* 0x000fcc00078ec0ff */
[----:B-----5:R-:W-:Y:S01]  /*8df0*/  HMMA.16816.F32 R32, R8, R212, R32 ;  /* 0x000000d40820723c */ /* 0x020fe20000001820 */
[----:B------:R-:W-:Y:S04]  /*8e00*/  STL [R1+0x70], R7 ;  /* 0x0000700701007387 */ /* 0x000fe80000100800 */
[----:B------:R4:W-:Y:S03]  /*8e10*/  STL [R1+0x54], R5 ;  /* 0x0000540501007387 */ /* 0x0009e60000100800 */
[----:B-1----:R-:W-:Y:S08]  /*8e20*/  HMMA.16816.F32 R28, R16, R180, R24 ;  /* 0x000000b4101c723c */ /* 0x002ff00000001818 */
[----:B------:R-:W-:Y:S01]  /*8e30*/  HMMA.16816.F32 R136, R12, R210, R136 ;  /* 0x000000d20c88723c */ /* 0x000fe20000001888 */
[----:B------:R-:W-:-:S07]  /*8e40*/  VIADD R6, R198, 0x8 ;  /* 0x00000008c6067836 */ /* 0x000fce0000000000 */
[----:B------:R-:W-:Y:S01]  /*8e50*/  HMMA.16816.F32 R148, R20, R150, R152 ;  /* 0x000000961494723c */ /* 0x000fe20000001898 */
[----:B------:R-:W1:Y:S01]  /*8e60*/  LDSM.16.M88.4 R152, [R0+0xb000] ;  /* 0x00b000000098783b */ /* 0x000e620000000200 */
[----:B----4-:R-:W-:-:S04]  /*8e70*/  IMAD R5, R246, 0x40, R5 ;  /* 0x00000040f6057824 */ /* 0x010fc800078e0205 */
[----:B------:R-:W-:-:S05]  /*8e80*/  VIADD R24, R5, 0xffffff80 ;  /* 0xffffff8005187836 */ /* 0x000fca0000000000 */
[----:B------:R-:W-:Y:S02]  /*8e90*/  ISETP.GT.AND P5, PT, R198, R24, PT ;  /* 0x00000018c600720c */ /* 0x000fe40003fa4270 */
[----:B------:R-:W-:Y:S02]  /*8ea0*/  ISETP.GE.AND P6, PT, R24, R200, PT ;  /* 0x000000c81800720c */ /* 0x000fe40003fc6270 */
[----:B------:R-:W-:Y:S01]  /*8eb0*/  FSEL R25, R32, -INF , !P5 ;  /* 0xff80000020197808 */ /* 0x000fe20006800000 */
[----:B------:R-:W-:Y:S01]  /*8ec0*/  VIADD R7, R5, 0xffffff81 ;  /* 0xffffff8105077836 */ /* 0x000fe20000000000 */
[----:B------:R-:W-:Y:S01]  /*8ed0*/  ISETP.GT.AND P5, PT, R6, R24, PT ;  /* 0x000000180600720c */ /* 0x000fe20003fa4270 */
[----:B--2---:R-:W-:Y:S01]  /*8ee0*/  HMMA.16816.F32 R28, R12, R168, R28 ;  /* 0x000000a80c1c723c */ /* 0x004fe2000000181c */
[----:B------:R-:W-:Y:S02]  /*8ef0*/  FSEL R168, R25, -INF , !P6 ;  /* 0xff80000019a87808 */ /* 0x000fe40007000000 */
[----:B------:R-:W-:-:S02]  /*8f00*/  ISETP.GE.AND P6, PT, R24, R201, PT ;  /* 0x000000c91800720c */ /* 0x000fc40003fc6270 */
[----:B------:R-:W-:Y:S02]  /*8f10*/  FSEL R24, R34, -INF , !P5 ;  /* 0xff80000022187808 */ /* 0x000fe40006800000 */
[----:B------:R-:W-:Y:S01]  /*8f20*/  ISETP.GT.AND P5, PT, R198, R7, PT ;  /* 0x00000007c600720c */ /* 0x000fe20003fa4270 */
[----:B------:R-:W-:Y:S08]  /*8f30*/  HMMA.16816.F32 R136, R8, R214, R136 ;  /* 0x000000d60888723c */ /* 0x000ff00000001888 */
[----:B------:R-:W-:Y:S01]  /*8f40*/  HMMA.16816.F32 R160, R20, R166, R144 ;  /* 0x000000a614a0723c */ /* 0x000fe20000001890 */
[----:B------:R2:W-:Y:S07]  /*8f50*/  LDSM.16.M88.4 R164, [R2+0xb800] ;  /* 0x00b8000002a4783b */ /* 0x0005ee0000000200 */
[----:B---3--:R-:W-:Y:S01]  /*8f60*/  HMMA.16816.F32 R144, R16, R140, R172 ;  /* 0x0000008c1090723c */ /* 0x008fe200000018ac */
[----:B------:R-:W-:-:S02]  /*8f70*/  FSEL R172, R24, -INF , !P6 ;  /* 0xff80000018ac7808 */ /* 0x000fc40007000000 */
[----:B------:R-:W-:Y:S02]  /*8f80*/  ISETP.GE.AND P6, PT, R7, R200, PT ;  /* 0x000000c80700720c */ /* 0x000fe40003fc6270 */
[----:B------:R-:W-:-:S03]  /*8f90*/  FSEL R24, R33, -INF , !P5 ;  /* 0xff80000021187808 */ /* 0x000fc60006800000 */
[----:B------:R-:W-:Y:S01]  /*8fa0*/  HMMA.16816.F32 R148, R16, R182, R148 ;  /* 0x000000b61094723c */ /* 0x000fe20000001894 */
[----:B------:R-:W-:Y:S02]  /*8fb0*/  FSEL R103, R24, -INF , !P6 ;  /* 0xff80000018677808 */ /* 0x000fe40007000000 */
[----:B------:R-:W-:Y:S02]  /*8fc0*/  ISETP.GT.AND P5, PT, R6, R7, PT ;  /* 0x000000070600720c */ /* 0x000fe40003fa4270 */
[----:B------:R-:W-:Y:S01]  /*8fd0*/  ISETP.GE.AND P6, PT, R7, R201, PT ;  /* 0x000000c90700720c */ /* 0x000fe20003fc6270 */
[----:B------:R-:W-:Y:S01]  /*8fe0*/  VIADD R7, R5, 0xffffff88 ;  /* 0xffffff8805077836 */ /* 0x000fe20000000000 */
[----:B------:R-:W-:-:S04]  /*8ff0*/  FSEL R24, R35, -INF , !P5 ;  /* 0xff80000023187808 */ /* 0x000fc80006800000 */
[-C--:B------:R-:W-:Y:S02]  /*9000*/  ISETP.GT.AND P5, PT, R198, R7.reuse, PT ;  /* 0x00000007c600720c */ /* 0x080fe40003fa4270 */
[----:B------:R-:W-:Y:S02]  /*9010*/  FSEL R169, R24, -INF , !P6 ;  /* 0xff80000018a97808 */ /* 0x000fe40007000000 */
[----:B------:R-:W-:Y:S02]  /*9020*/  ISETP.GE.AND P6, PT, R7, R200, PT ;  /* 0x000000c80700720c */ /* 0x000fe40003fc6270 */
[----:B------:R-:W-:Y:S01]  /*9030*/  FSEL R24, R136, -INF , !P5 ;  /* 0xff80000088187808 */ /* 0x000fe20006800000 */
[----:B------:R-:W-:Y:S01]  /*9040*/  HMMA.16816.F32 R160, R16, R142, R160 ;  /* 0x0000008e10a0723c */ /* 0x000fe200000018a0 */
[----:B------:R-:W-:Y:S01]  /*9050*/  ISETP.GT.AND P5, PT, R6, R7, PT ;  /* 0x000000070600720c */ /* 0x000fe20003fa4270 */
[----:B--2---:R-:W-:Y:S01]  /*9060*/  VIADD R2, R5, 0xffffff89 ;  /* 0xffffff8905027836 */ /* 0x004fe20000000000 */
[----:B------:R-:W-:-:S02]  /*9070*/  FSEL R102, R24, -INF , !P6 ;  /* 0xff80000018667808 */ /* 0x000fc40007000000 */
[----:B------:R-:W-:-:S03]  /*9080*/  ISETP.GE.AND P6, PT, R7, R201, PT ;  /* 0x000000c90700720c */ /* 0x000fc60003fc6270 */
[----:B------:R-:W-:Y:S01]  /*9090*/  HMMA.16816.F32 R140, R8, R156, R28 ;  /* 0x0000009c088c723c */ /* 0x000fe2000000181c */
[----:B------:R-:W-:Y:S02]  /*90a0*/  FSEL R7, R138, -INF , !P5 ;  /* 0xff8000008a077808 */ /* 0x000fe40006800000 */
[----:B------:R-:W-:-:S05]  /*90b0*/  ISETP.GT.AND P5, PT, R198, R2, PT ;  /* 0x00000002c600720c */ /* 0x000fca0003fa4270 */
[----:B------:R-:W-:Y:S01]  /*90c0*/  HMMA.16816.F32 R28, R12, R170, R148 ;  /* 0x000000aa0c1c723c */ /* 0x000fe20000001894 */
[----:B------:R-:W2:Y:S01]  /*90d0*/  LDSM.16.M88.4 R148, [R4+0xb000] ;  /* 0x00b000000494783b */ /* 0x000ea20000000200 */
[----:B------:R-:W-:Y:S02]  /*90e0*/  FSEL R156, R7, -INF , !P6 ;  /* 0xff800000079c7808 */ /* 0x000fe40007000000 */
[----:B------:R-:W-:Y:S02]  /*90f0*/  ISETP.GE.AND P6, PT, R2, R200, PT ;  /* 0x000000c80200720c */ /* 0x000fe40003fc6270 */
[----:B------:R-:W-:Y:S01]  /*9100*/  FSEL R24, R137, -INF , !P5 ;  /* 0xff80000089187808 */ /* 0x000fe20006800000 */
[----:B------:R-:W-:Y:S01]  /*9110*/  VIADD R7, R5, 0xffffff90 ;  /* 0xffffff9005077836 */ /* 0x000fe20000000000 */
[----:B------:R-:W-:Y:S02]  /*9120*/  ISETP.GT.AND P5, PT, R6, R2, PT ;  /* 0x000000020600720c */ /* 0x000fe40003fa4270 */
[----:B------:R-:W-:-:S02]  /*9130*/  FSEL R101, R24, -INF , !P6 ;  /* 0xff80000018657808 */ /* 0x000fc40007000000 */
[----:B------:R-:W-:Y:S02]  /*9140*/  ISETP.GE.AND P6, PT, R2, R201, PT ;  /* 0x000000c90200720c */ /* 0x000fe40003fc6270 */
[----:B------:R-:W-:Y:S02]  /*9150*/  FSEL R2, R139, -INF , !P5 ;  /* 0xff8000008b027808 */ /* 0x000fe40006800000 */
[-C--:B------:R-:W-:Y:S01]  /*9160*/  ISETP.GT.AND P5, PT, R198, R7.reuse, PT ;  /* 0x00000007c600720c */ /* 0x080fe20003fa4270 */
[----:B-1----:R-:W-:Y:S01]  /*9170*/  HMMA.16816.F32 R32, R12, R152, R144 ;  /* 0x000000980c20723c */ /* 0x002fe20000001890 */
[----:B------:R-:W-:Y:S01]  /*9180*/  FSEL R152, R2, -INF , !P6 ;  /* 0xff80000002987808 */ /* 0x000fe20007000000 */
[----:B------:R1:W3:Y:S01]  /*9190*/  LDSM.16.M88.4 R144, [R0+0xb800] ;  /* 0x00b800000090783b */ /* 0x0002e20000000200 */
[----:B------:R-:W-:Y:S02]  /*91a0*/  ISETP.GE.AND P6, PT, R7, R200, PT ;  /* 0x000000c80700720c */ /* 0x000fe40003fc6270 */
[----:B------:R-:W-:Y:S01]  /*91b0*/  FSEL R24, R140, -INF , !P5 ;  /* 0xff8000008c187808 */ /* 0x000fe20006800000 */
[----:B------:R-:W-:Y:S01]  /*91c0*/  VIADD R2, R5, 0xffffff91 ;  /* 0xffffff9105027836 */ /* 0x000fe20000000000 */
[----:B------:R-:W-:Y:S01]  /*91d0*/  ISETP.GT.AND P5, PT, R6, R7, PT ;  /* 0x000000070600720c */ /* 0x000fe20003fa4270 */
[----:B------:R-:W-:Y:S01]  /*91e0*/  HMMA.16816.F32 R28, R8, R158, R28 ;  /* 0x0000009e081c723c */ /* 0x000fe2000000181c */
[----:B------:R-:W-:-:S02]  /*91f0*/  FSEL R171, R24, -INF , !P6 ;  /* 0xff80000018ab7808 */ /* 0x000fc40007000000 */
[----:B------:R-:W-:Y:S02]  /*9200*/  ISETP.GE.AND P6, PT, R7, R201, PT ;  /* 0x000000c90700720c */ /* 0x000fe40003fc6270 */
[----:B------:R-:W-:Y:S02]  /*9210*/  FSEL R7, R142, -INF , !P5 ;  /* 0xff8000008e077808 */ /* 0x000fe40006800000 */
[----:B------:R-:W-:Y:S02]  /*9220*/  ISETP.GT.AND P5, PT, R198, R2, PT ;  /* 0x00000002c600720c */ /* 0x000fe40003fa4270 */
[----:B------:R-:W-:Y:S02]  /*9230*/  FSEL R194, R7, -INF , !P6 ;  /* 0xff80000007c27808 */ /* 0x000fe40007000000 */
[----:B------:R-:W-:Y:S02]  /*9240*/  ISETP.GE.AND P6, PT, R2, R200, PT ;  /* 0x000000c80200720c */ /* 0x000fe40003fc6270 */
[----:B------:R-:W-:-:S02]  /*9250*/  FSEL R7, R141, -INF , !P5 ;  /* 0xff8000008d077808 */ /* 0x000fc40006800000 */
[----:B------:R-:W-:Y:S01]  /*9260*/  ISETP.GT.AND P5, PT, R6, R2, PT ;  /* 0x000000020600720c */ /* 0x000fe20003fa4270 */
[----:B-1----:R-:W-:Y:S01]  /*9270*/  VIADD R0, R5, 0xffffff98 ;  /* 0xffffff9805007836 */ /* 0x002fe20000000000 */
[----:B------:R-:W-:Y:S02]  /*9280*/  FSEL R158, R7, -INF , !P6 ;  /* 0xff800000079e7808 */ /* 0x000fe40007000000 */
[----:B------:R-:W-:Y:S02]  /*9290*/  ISETP.GE.AND P6, PT, R2, R201, PT ;  /* 0x000000c90200720c */ /* 0x000fe40003fc6270 */
[----:B------:R-:W-:Y:S02]  /*92a0*/  FSEL R2, R143, -INF , !P5 ;  /* 0xff8000008f027808 */ /* 0x000fe40006800000 */
[----:B------:R-:W-:Y:S01]  /*92b0*/  ISETP.GT.AND P5, PT, R198, R0, PT ;  /* 0x00000000c600720c */ /* 0x000fe20003fa4270 */
[----:B--2---:R-:W-:Y:S01]  /*92c0*/  HMMA.16816.F32 R32, R8, R148, R32 ;  /* 0x000000940820723c */ /* 0x004fe20000001820 */
[----:B------:R-:W-:Y:S01]  /*92d0*/  FSEL R188, R2, -INF , !P6 ;  /* 0xff80000002bc7808 */ /* 0x000fe20007000000 */
[----:B------:R1:W2:Y:S01]  /*92e0*/  LDSM.16.M88.4 R140, [R4+0xb800] ;  /* 0x00b80000048c783b */ /* 0x0002a20000000200 */
[----:B------:R-:W-:Y:S01]  /*92f0*/  ISETP.GE.AND P6, PT, R0, R200, PT ;  /* 0x000000c80000720c */ /* 0x000fe20003fc6270 */
[----:B------:R-:W-:-:S04]  /*9300*/  DEPBAR.LE SB0, 0x0 ;  /* 0x000080000000791a */ /* 0x000fc80000000000 */
[----:B------:R-:W-:Y:S01]  /*9310*/  FSEL R2, R28, -INF , !P5 ;  /* 0xff8000001c027808 */ /* 0x000fe20006800000 */
[----:B------:R-:W-:Y:S01]  /*9320*/  BAR.SYNC.DEFER_BLOCKING 0x0 ;  /* 0x0000000000007b1d */ /* 0x000fe20000010000 */
[----:B------:R-:W-:Y:S02]  /*9330*/  ISETP.GT.AND P5, PT, R6, R0, PT ;  /* 0x000000000600720c */ /* 0x000fe40003fa4270 */
[----:B------:R-:W-:Y:S01]  /*9340*/  FSEL R159, R2, -INF , !P6 ;  /* 0xff800000029f7808 */ /* 0x000fe20007000000 */
[----:B------:R-:W-:Y:S01]  /*9350*/  VIADD R2, R5, 0xffffff99 ;  /* 0xffffff9905027836 */ /* 0x000fe20000000000 */
[----:B------:R-:W-:Y:S01]  /*9360*/  ISETP.GE.AND P6, PT, R0, R201, PT ;  /* 0x000000c90000720c */ /* 0x000fe20003fc6270 */
[----:B------:R-:W-:Y:S01]  /*9370*/  HMMA.16816.F32 R24, R16, R164, R176 ;  /* 0x000000a41018723c */ /* 0x000fe200000018b0 */
[----:B------:R-:W-:Y:S02]  /*9380*/  FSEL R0, R30, -INF , !P5 ;  /* 0xff8000001e007808 */ /* 0x000fe40006800000 */
[----:B------:R-:W-:-:S02]  /*9390*/  ISETP.GT.AND P5, PT, R198, R2, PT ;  /* 0x00000002c600720c */ /* 0x000fc40003fa4270 */
[----:B------:R-:W-:-:S03]  /*93a0*/  FSEL R190, R0, -INF , !P6 ;  /* 0xff80000000be7808 */ /* 0x000fc60007000000 */
[----:B------:R-:W-:Y:S01]  /*93b0*/  HMMA.16816.F32 R136, R12, R154, R160 ;  /* 0x0000009a0c88723c */ /* 0x000fe200000018a0 */
[----:B------:R-:W-:Y:S01]  /*93c0*/  ISETP.GE.AND P6, PT, R2, R200, PT ;  /* 0x000000c80200720c */ /* 0x000fe20003fc6270 */
[----:B------:R-:W-:Y:S01]  /*93d0*/  VIADD R0, R5, 0xffffffa0 ;  /* 0xffffffa005007836 */ /* 0x000fe20000000000 */
[----:B-1----:R-:W-:Y:S02]  /*93e0*/  FSEL R4, R29, -INF , !P5 ;  /* 0xff8000001d047808 */ /* 0x002fe40006800000 */
[----:B------:R-:W-:-:S03]  /*93f0*/  ISETP.GT.AND P5, PT, R6, R2, PT ;  /* 0x000000020600720c */ /* 0x000fc60003fa4270 */
[----:B------:R-:W-:Y:S01]  /*9400*/  HMMA.16816.F32 R20, R20, R238, R224 ;  /* 0x000000ee1414723c */ /* 0x000fe200000018e0 */
[----:B------:R-:W-:Y:S02]  /*9410*/  FSEL R157, R4, -INF , !P6 ;  /* 0xff800000049d7808 */ /* 0x000fe40007000000 */
[----:B------:R-:W-:Y:S02]  /*9420*/  ISETP.GE.AND P6, PT, R2, R201, PT ;  /* 0x000000c90200720c */ /* 0x000fe40003fc6270 */
[----:B------:R-:W-:Y:S02]  /*9430*/  FSEL R31, R31, -INF , !P5 ;  /* 0xff8000001f1f7808 */ /* 0x000fe40006800000 */
[----:B------:R-:W-:Y:S02]  /*9440*/  ISETP.GT.AND P5, PT, R198, R0, PT ;  /* 0x00000000c600720c */ /* 0x000fe40003fa4270 */
[----:B------:R-:W-:Y:S02]  /*9450*/  FSEL R170, R31, -INF , !P6 ;  /* 0xff8000001faa7808 */ /* 0x000fe40007000000 */
[----:B------:R-:W-:-:S02]  /*9460*/  ISETP.GE.AND P6, PT, R0, R200, PT ;  /* 0x000000c80000720c */ /* 0x000fc40003fc6270 */
[----:B------:R-:W-:Y:S01]  /*9470*/  FSEL R2, R32, -INF , !P5 ;  /* 0xff80000020027808 */ /* 0x000fe20006800000 */
[----:B---3--:R-:W-:Y:S01]  /*9480*/  HMMA.16816.F32 R24, R12, R144, R24 ;  /* 0x000000900c18723c */ /* 0x008fe20000001818 */
[----:B------:R-:W-:Y:S02]  /*9490*/  ISETP.GT.AND P5, PT, R6, R0, PT ;  /* 0x000000000600720c */ /* 0x000fe40003fa4270 */
[----:B------:R-:W-:Y:S01]  /*94a0*/  FSEL R243, R2, -INF , !P6 ;  /* 0xff80000002f37808 */ /* 0x000fe20007000000 */
[----:B------:R-:W-:Y:S01]  /*94b0*/  VIADD R2, R5, 0xffffffa1 ;  /* 0xffffffa105027836 */ /* 0x000fe20000000000 */
[----:B------:R-:W-:-:S03]  /*94c0*/  ISETP.GE.AND P6, PT, R0, R201, PT ;  /* 0x000000c90000720c */ /* 0x000fc60003fc6270 */
[----:B------:R-:W-:Y:S01]  /*94d0*/  HMMA.16816.F32 R28, R8, R150, R136 ;  /* 0x00000096081c723c */ /* 0x000fe20000001888 */
[----:B------:R-:W-:Y:S02]  /*94e0*/  FSEL R34, R34, -INF , !P5 ;  /* 0xff80000022227808 */ /* 0x000fe40006800000 */
[----:B------:R-:W-:Y:S02]  /*94f0*/  ISETP.GT.AND P5, PT, R198, R2, PT ;  /* 0x00000002c600720c */ /* 0x000fe40003fa4270 */
[----:B------:R-:W-:-:S03]  /*9500*/  FSEL R244, R34, -INF , !P6 ;  /* 0xff80000022f47808 */ /* 0x000fc60007000000 */
[----:B------:R-:W-:Y:S01]  /*9510*/  HMMA.16816.F32 R16, R16, R166, R20 ;  /* 0x000000a61010723c */ /* 0x000fe20000001814 */
[----:B------:R-:W-:Y:S02]  /*9520*/  ISETP.GE.AND P6, PT, R2, R200, PT ;  /* 0x000000c80200720c */ /* 0x000fe40003fc6270 */
[----:B------:R-:W-:Y:S01]  /*9530*/  FSEL R4, R33, -INF , !P5 ;  /* 0xff80000021047808 */ /* 0x000fe20006800000 */
[----:B------:R-:W-:Y:S01]  /*9540*/  VIADD R0, R5, 0xffffffa8 ;  /* 0xffffffa805007836 */ /* 0x000fe20000000000 */
[----:B------:R-:W-:Y:S02]  /*9550*/  ISETP.GT.AND P5, PT, R6, R2, PT ;  /* 0x000000020600720c */ /* 0x000fe40003fa4270 */
[----:B------:R-:W-:Y:S02]  /*9560*/  FSEL R231, R4, -INF , !P6 ;  /* 0xff80000004e77808 */ /* 0x000fe40007000000 */
[----:B------:R-:W-:Y:S02]  /*9570*/  ISETP.GE.AND P6, PT, R2, R201, PT ;  /* 0x000000c90200720c */ /* 0x000fe40003fc6270 */
[----:B------:R-:W-:-:S02]  /*9580*/  FSEL R2, R35, -INF , !P5 ;  /* 0xff80000023027808 */ /* 0x000fc40006800000 */
[----:B------:R-:W-:Y:S02]  /*9590*/  ISETP.GT.AND P5, PT, R198, R0, PT ;  /* 0x00000000c600720c */ /* 0x000fe40003fa4270 */
[----:B------:R-:W-:Y:S01]  /*95a0*/  FSEL R242, R2, -INF , !P6 ;  /* 0xff80000002f27808 */ /* 0x000fe20007000000 */
[----:B--2---:R-:W-:Y:S01]  /*95b0*/  HMMA.16816.F32 R20, R8, R140, R24 ;  /* 0x0000008c0814723c */ /* 0x004fe20000001818 */
[----:B------:R-:W-:Y:S01]  /*95c0*/  ISETP.GE.AND P6, PT, R0, R200, PT ;  /* 0x000000c80000720c */ /* 0x000fe20003fc6270 */
[----:B------:R-:W-:Y:S01]  /*95d0*/  VIADD R4, R5, 0xffffffa9 ;  /* 0xffffffa905047836 */ /* 0x000fe20000000000 */
[----:B------:R-:W-:Y:S02]  /*95e0*/  FSEL R2, R28, -INF , !P5 ;  /* 0xff8000001c027808 */ /* 0x000fe40006800000 */
[----:B------:R-:W-:Y:S02]  /*95f0*/  ISETP.GT.AND P5, PT, R6, R0, PT ;  /* 0x000000000600720c */ /* 0x000fe40003fa4270 */
[----:B------:R-:W-:Y:S01]  /*9600*/  FSEL R230, R2, -INF , !P6 ;  /* 0xff80000002e67808 */ /* 0x000fe20007000000 */
[----:B------:R-:W-:Y:S01]  /*9610*/  HMMA.16816.F32 R12, R12, R146, R16 ;  /* 0x000000920c0c723c */ /* 0x000fe20000001810 */
[----:B------:R-:W-:-:S02]  /*9620*/  ISETP.GE.AND P6, PT, R0, R201, PT ;  /* 0x000000c90000720c */ /* 0x000fc40003fc6270 */
[----:B------:R-:W-:Y:S02]  /*9630*/  FSEL R30, R30, -INF , !P5 ;  /* 0xff8000001e1e7808 */ /* 0x000fe40006800000 */
[----:B------:R-:W-:Y:S02]  /*9640*/  ISETP.GT.AND P5, PT, R198, R4, PT ;  /* 0x00000004c600720c */ /* 0x000fe40003fa4270 */
[----:B------:R-:W-:Y:S01]  /*9650*/  FSEL R240, R30, -INF , !P6 ;  /* 0xff8000001ef07808 */ /* 0x000fe20007000000 */
[----:B------:R-:W-:Y:S01]  /*9660*/  VIADD R0, R5, 0xffffffb0 ;  /* 0xffffffb005007836 */ /* 0x000fe20000000000 */
        /* <DEDUP_REMOVED lines=10> */
[----:B------:R-:W-:Y:S01]  /*9710*/  HMMA.16816.F32 R8, R8, R142, R12 ;  /* 0x0000008e0808723c */ /* 0x000fe2000000180c */
[----:B------:R-:W-:Y:S02]  /*9720*/  ISETP.GT.AND P5, PT, R6, R0, PT ;  /* 0x000000000600720c */ /* 0x000fe40003fa4270 */
[----:B------:R-:W-:Y:S02]  /*9730*/  FSEL R252, R2, -INF , !P6 ;  /* 0xff80000002fc7808 */ /* 0x000fe40007000000 */
[----:B------:R-:W-:Y:S01]  /*9740*/  ISETP.GE.AND P6, PT, R0, R201, PT ;  /* 0x000000c90000720c */ /* 0x000fe20003fc6270 */
[----:B------:R-:W-:Y:S01]  /*9750*/  VIADD R0, R5, 0xffffffb1 ;  /* 0xffffffb105007836 */ /* 0x000fe20000000000 */
[----:B------:R-:W-:-:S04]  /*9760*/  FSEL R22, R22, -INF , !P5 ;  /* 0xff80000016167808 */ /* 0x000fc80006800000 */
[----:B------:R-:W-:Y:S01]  /*9770*/  ISETP.GT.AND P5, PT, R198, R0, PT ;  /* 0x00000000c600720c */ /* 0x000fe20003fa4270 */
[----:B------:R-:W-:-:S03]  /*9780*/  VIADD R2, R5, 0xffffffb8 ;  /* 0xffffffb805027836 */ /* 0x000fc60000000000 */
[----:B------:R-:W-:Y:S02]  /*9790*/  FSEL R4, R21, -INF , !P5 ;  /* 0xff80000015047808 */ /* 0x000fe40006800000 */
[----:B------:R-:W-:Y:S02]  /*97a0*/  ISETP.GT.AND P5, PT, R6, R0, PT ;  /* 0x000000000600720c */ /* 0x000fe40003fa4270 */
[----:B------:R-:W-:Y:S02]  /*97b0*/  FSEL R251, R22, -INF , !P6 ;  /* 0xff80000016fb7808 */ /* 0x000fe40007000000 */
[----:B------:R-:W-:Y:S02]  /*97c0*/  ISETP.GE.AND P6, PT, R0, R200, PT ;  /* 0x000000c80000720c */ /* 0x000fe40003fc6270 */
[----:B------:R-:W-:Y:S02]  /*97d0*/  FSEL R23, R23, -INF , !P5 ;  /* 0xff80000017177808 */ /* 0x000fe40006800000 */
[----:B------:R-:W-:-:S02]  /*97e0*/  ISETP.GT.AND P5, PT, R198, R2, PT ;  /* 0x00000002c600720c */ /* 0x000fc40003fa4270 */
[----:B------:R-:W-:Y:S02]  /*97f0*/  FSEL R249, R4, -INF , !P6 ;  /* 0xff80000004f97808 */ /* 0x000fe40007000000 */
[----:B------:R-:W-:Y:S01]  /*9800*/  ISETP.GE.AND P6, PT, R0, R201, PT ;  /* 0x000000c90000720c */ /* 0x000fe20003fc6270 */
[----:B------:R-:W-:Y:S01]  /*9810*/  VIADD R5, R5, 0xffffffb9 ;  /* 0xffffffb905057836 */ /* 0x000fe20000000000 */
[----:B------:R-:W-:Y:S02]  /*9820*/  FSEL R0, R8, -INF , !P5 ;  /* 0xff80000008007808 */ /* 0x000fe40006800000 */
[----:B------:R-:W-:Y:S02]  /*9830*/  ISETP.GT.AND P5, PT, R6, R2, PT ;  /* 0x000000020600720c */ /* 0x000fe40003fa4270 */
[----:B------:R-:W-:Y:S02]  /*9840*/  FSEL R250, R23, -INF , !P6 ;  /* 0xff80000017fa7808 */ /* 0x000fe40007000000 */
[----:B------:R-:W-:-:S02]  /*9850*/  ISETP.GE.AND P6, PT, R2, R200, PT ;  /* 0x000000c80200720c */ /* 0x000fc40003fc6270 */
[----:B------:R-:W-:Y:S01]  /*9860*/  FSEL R10, R10, -INF , !P5 ;  /* 0xff8000000a0a7808 */ /* 0x000fe20006800000 */
[----:B------:R-:W-:Y:S01]  /*9870*/  IMAD.MOV.U32 R145, RZ, RZ, R246 ;  /* 0x000000ffff917224 */ /* 0x000fe200078e00f6 */
[-C--:B------:R-:W-:Y:S01]  /*9880*/  ISETP.GT.AND P5, PT, R198, R5.reuse, PT ;  /* 0x00000005c600720c */ /* 0x080fe20003fa4270 */
[----:B------:R-:W-:Y:S01]  /*9890*/  IMAD.MOV.U32 R163, RZ, RZ, R247 ;  /* 0x000000ffffa37224 */ /* 0x000fe200078e00f7 */
[----:B------:R-:W-:Y:S01]  /*98a0*/  FSEL R247, R0, -INF , !P6 ;  /* 0xff80000000f77808 */ /* 0x000fe20007000000 */
[----:B------:R-:W-:Y:S01]  /*98b0*/  VIADD R196, R145, 0xfffffffe ;  /* 0xfffffffe91c47836 */ /* 0x000fe20000000000 */
[----:B------:R-:W-:Y:S02]  /*98c0*/  FSEL R0, R9, -INF , !P5 ;  /* 0xff80000009007808 */ /* 0x000fe40006800000 */
[----:B------:R-:W-:Y:S02]  /*98d0*/  ISETP.GT.AND P5, PT, R6, R5, PT ;  /* 0x000000050600720c */ /* 0x000fe40003fa4270 */
[----:B------:R-:W-:-:S02]  /*98e0*/  ISETP.GE.AND P6, PT, R2, R201, PT ;  /* 0x000000c90200720c */ /* 0x000fc40003fc6270 */
[----:B------:R-:W-:Y:S02]  /*98f0*/  FSEL R11, R11, -INF , !P5 ;  /* 0xff8000000b0b7808 */ /* 0x000fe40006800000 */
[----:B------:R-:W-:Y:S02]  /*9900*/  ISETP.GT.U32.AND P5, PT, R196, R163, PT ;  /* 0x000000a3c400720c */ /* 0x000fe40003fa4070 */
[----:B------:R-:W-:Y:S02]  /*9910*/  FSEL R248, R10, -INF , !P6 ;  /* 0xff8000000af87808 */ /* 0x000fe40007000000 */
[----:B------:R-:W-:-:S04]  /*9920*/  ISETP.GE.AND P6, PT, R5, R200, PT ;  /* 0x000000c80500720c */ /* 0x000fc80003fc6270 */
[----:B------:R-:W-:Y:S02]  /*9930*/  FSEL R245, R0, -INF , !P6 ;  /* 0xff80000000f57808 */ /* 0x000fe40007000000 */
[----:B------:R-:W-:-:S04]  /*9940*/  ISETP.GE.AND P6, PT, R5, R201, PT ;  /* 0x000000c90500720c */ /* 0x000fc80003fc6270 */
[----:B------:R-:W-:Y:S01]  /*9950*/  FSEL R246, R11, -INF , !P6 ;  /* 0xff8000000bf67808 */ /* 0x000fe20007000000 */
[----:B------:R-:W-:Y:S08]  /*9960*/  @!P5 BRA `(.L_x_1537) ;  /* 0x000000040060d947 */ /* 0x000ff00003800000 */
[----:B------:R-:W2:Y:S04]  /*9970*/  LDL.LU R202, [R1+0xb8] ;  /* 0x0000b80001ca7983 */ /* 0x000ea80000300800 */
[----:B------:R-:W3:Y:S04]  /*9980*/  LDL.LU R206, [R1+0xbc] ;  /* 0x0000bc0001ce7983 */ /* 0x000ee80000300800 */
[----:B------:R-:W4:Y:S04]  /*9990*/  LDL R203, [R1+0x44] ;  /* 0x0000440001cb7983 */ /* 0x000f280000100800 */
[----:B------:R-:W5:Y:S01]  /*99a0*/  LDL R207, [R1+0x40] ;  /* 0x0000400001cf7983 */ /* 0x000f620000100800 */
[----:B------:R-:W-:Y:S01]  /*99b0*/  VIADD R4, R145, 0xfffffffd ;  /* 0xfffffffd91047836 */ /* 0x000fe20000000000 */
[----:B------:R-:W-:Y:S03]  /*99c0*/  BSSY.RECONVERGENT B0, `(.L_x_1538) ;  /* 0x0000051000007945 */ /* 0x000fe60003800200 */
[----:B------:R-:W-:-:S02]  /*99d0*/  IMAD R0, R4, R187, RZ ;  /* 0x000000bb04007224 */ /* 0x000fc400078e02ff */
[----:B------:R-:W-:-:S04]  /*99e0*/  IMAD.WIDE.U32 R4, R4, R186, RZ ;  /* 0x000000ba04047225 */ /* 0x000fc800078e00ff */
[----:B------:R-:W-:Y:S02]  /*99f0*/  IMAD.IADD R6, R5, 0x1, R0 ;  /* 0x0000000105067824 */ /* 0x000fe400078e0200 */
[----:B------:R-:W-:Y:S01]  /*9a00*/  IMAD.IADD R2, R0, 0x1, R5 ;  /* 0x0000000100027824 */ /* 0x000fe200078e0205 */
[C---:B--2---:R-:W-:Y:S02]  /*9a10*/  LEA R0, P5, R4.reuse, R202, 0x6 ;  /* 0x000000ca04007211 */ /* 0x044fe400078a30ff */
[----:B----4-:R-:W-:-:S04]  /*9a20*/  LEA R10, P6, R4, R203, 0x7 ;  /* 0x000000cb040a7211 */ /* 0x010fc800078c38ff */
[C---:B-----5:R-:W-:Y:S02]  /*9a30*/  LEA.HI.X R11, R4.reuse, R207, R6, 0x7, P6 ;  /* 0x000000cf040b7211 */ /* 0x060fe400030f3c06 */
[----:B---3--:R-:W-:Y:S02]  /*9a40*/  LEA.HI.X R4, R4, R206, R2, 0x6, P5 ;  /* 0x000000ce04047211 */ /* 0x008fe400028f3402 */
[----:B------:R-:W-:Y:S01]  /*9a50*/  IADD3 R2, P5, PT, R202, R0, RZ ;  /* 0x00000000ca027210 */ /* 0x000fe20007fbe0ff */
[----:B------:R-:W-:Y:S01]  /*9a60*/  @!PT LDS RZ, [RZ] ;  /* 0x00000000fffff984 */ /* 0x000fe20000000800 */
[----:B------:R-:W-:Y:S01]  /*9a70*/  @!PT LDS RZ, [RZ] ;  /* 0x00000000fffff984 */ /* 0x000fe20000000800 */
[----:B------:R-:W-:Y:S01]  /*9a80*/  @!PT LDS RZ, [RZ] ;  /* 0x00000000fffff984 */ /* 0x000fe20000000800 */
[----:B------:R1:W-:Y:S01]  /*9a90*/  @!P4 LDGSTS.E.BYPASS.LTC128B.128 [R197+0x6000], desc[UR16][R10.64] ;  /* 0x060000000ac5cfae */ /* 0x0003e2000b981a10 */
[----:B------:R-:W-:-:S03]  /*9aa0*/  LEA R8, P6, R0, R203, 0x1 ;  /* 0x000000cb00087211 */ /* 0x000fc600078c08ff */
[----:B------:R1:W-:Y:S01]  /*9ab0*/  @P4 STS.128 [R197+0x6000], RZ ;  /* 0x006000ffc5004388 */ /* 0x0003e20000000c00 */
[--C-:B------:R-:W-:Y:S01]  /*9ac0*/  LEA.HI.X R9, R0, R207, R4.reuse, 0x1, P6 ;  /* 0x000000cf00097211 */ /* 0x100fe200030f0c04 */
[----:B------:R-:W-:Y:S01]  /*9ad0*/  IMAD.X R7, R206, 0x1, R4, P5 ;  /* 0x00000001ce077824 */ /* 0x000fe200028e0604 */
        /* <DEDUP_REMOVED lines=8> */
[----:B------:R-:W-:Y:S02]  /*9b60*/  LEA.HI.X R0, R186, R4, R187, 0x5, P5 ;  /* 0x00000004ba007211 */ /* 0x000fe400028f2cbb */
        /* <DEDUP_REMOVED lines=53> */
.L_x_1539:
[----:B------:R2:W-:Y:S02]  /*9ec0*/  STS.128 [R197+0xb800], RZ ;  /* 0x00b800ffc5007388 */ /* 0x0005e40000000c00 */
.L_x_1540:
[----:B------:R-:W-:Y:S05]  /*9ed0*/  BSYNC.RECONVERGENT B0 ;  /* 0x0000000000007941 */ /* 0x000fea0003800200 */
.L_x_1538:
[----:B------:R-:W0:Y:S02]  /*9ee0*/  LDGDEPBAR ;  /* 0x00000000000079af */ /* 0x000e240000000000 */
.L_x_1537:
[----:B------:R-:W4:Y:S04]  /*9ef0*/  LDL.64 R150, [R1+0x60] ;  /* 0x0000600001967983 */ /* 0x000f280000100a00 */
[----:B------:R-:W5:Y:S01]  /*9f00*/  LDL.64 R174, [R1+0x68] ;  /* 0x0000680001ae7983 */ /* 0x000f620000100a00 */
[----:B------:R-:W-:Y:S01]  /*9f10*/  FMNMX3.FTZ R0, R100, R168, R103, !PT ;  /* 0x000000a864007276 */ /* 0x000fe20007810067 */
[----:B------:R-:W2:Y:S01]  /*9f20*/  S2R R154, SR_CTAID.X ;  /* 0x00000000009a7919 */ /* 0x000ea20000002500 */
[----:B------:R-:W-:Y:S01]  /*9f30*/  SHF.R.U32.HI R153, RZ, 0x5, R193 ;  /* 0x00000005ff997819 */ /* 0x000fe200000116c1 */
[----:B------:R-:W-:Y:S01]  /*9f40*/  VIADD R186, R204, 0x9e3779b9 ;  /* 0x9e3779b9ccba7836 */ /* 0x000fe20000000000 */
[----:B------:R-:W2:Y:S01]  /*9f50*/  LDC R28, c[0x0][0x4f8] ;  /* 0x00013e00ff1c7b82 */ /* 0x000ea20000000800 */
[----:B------:R-:W5:Y:S01]  /*9f60*/  LDL.LU R12, [R1+0xc4] ;  /* 0x0000c400010c7983 */ /* 0x000f620000300800 */
        /* <DEDUP_REMOVED lines=12> */
[----:B------:R-:W-:Y:S02]  /*a030*/  FMNMX3.FTZ R2, R0, R230, R222, !PT ;  /* 0x000000e600027276 */ /* 0x000fe400078100de */
[----:B------:R-:W-:Y:S02]  /*a040*/  FMNMX3.FTZ R0, R3, R172, R169, !PT ;  /* 0x000000ac03007276 */ /* 0x000fe400078100a9 */
[----:B-1-3--:R-:W-:Y:S02]  /*a050*/  FMNMX3.FTZ R4, R2, R252, R249, !PT ;  /* 0x000000fc02047276 */ /* 0x00afe400078100f9 */
[----:B------:R-:W-:Y:S02]  /*a060*/  FMNMX3.FTZ R2, R0, R156, R152, !PT ;  /* 0x0000009c00027276 */ /* 0x000fe40007810098 */
[----:B------:R-:W-:Y:S02]  /*a070*/  FMNMX3.FTZ R0, R4, R247, R245, !PT ;  /* 0x000000f704007276 */ /* 0x000fe400078100f5 */
[----:B------:R-:W-:Y:S01]  /*a080*/  FMNMX3.FTZ R2, R2, R194, R188, !PT ;  /* 0x000000c202027276 */ /* 0x000fe200078100bc */
[----:B--2---:R-:W-:Y:S01]  /*a090*/  IMAD R154, R154, 0x4, R153 ;  /* 0x000000049a9a7824 */ /* 0x004fe200078e0299 */
[----:B------:R-:W-:Y:S01]  /*a0a0*/  LOP3.LUT R28, R28, 0xff, RZ, 0xc0, !PT ;  /* 0x000000ff1c1c7812 */ /* 0x000fe200078ec0ff */
[----:B------:R-:W1:Y:S01]  /*a0b0*/  SHFL.BFLY PT, R4, R0, 0x2, 0x1f ;  /* 0x0c401f0000047f89 */ /* 0x000e6200000e0000 */
[----:B------:R-:W-:Y:S01]  /*a0c0*/  FMNMX3.FTZ R2, R2, R190, R170, !PT ;  /* 0x000000be02027276 */ /* 0x000fe200078100aa */
[----:B------:R-:W-:-:S03]  /*a0d0*/  IMAD.WIDE.U32 R154, R154, -0x326172a9, RZ ;  /* 0xcd9e8d579a9a7825 */ /* 0x000fc600078e00ff */
[----:B------:R-:W-:Y:S01]  /*a0e0*/  FMNMX3.FTZ R2, R2, R244, R242, !PT ;  /* 0x000000f402027276 */ /* 0x000fe200078100f2 */
[----:B------:R-:W-:-:S03]  /*a0f0*/  IMAD R28, R28, 0x10000, R28 ;  /* 0x000100001c1c7824 */ /* 0x000fc600078e021c */
[----:B------:R-:W-:-:S04]  /*a100*/  FMNMX3.FTZ R2, R2, R240, R241, !PT ;  /* 0x000000f002027276 */ /* 0x000fc800078100f1 */
[----:B------:R-:W-:-:S04]  /*a110*/  FMNMX3.FTZ R2, R2, R251, R250, !PT ;  /* 0x000000fb02027276 */ /* 0x000fc800078100fa */
[----:B------:R-:W-:-:S05]  /*a120*/  FMNMX3.FTZ R2, R2, R248, R246, !PT ;  /* 0x000000f802027276 */ /* 0x000fca00078100f6 */
[----:B------:R-:W2:Y:S01]  /*a130*/  SHFL.BFLY PT, R5, R2, 0x2, 0x1f ;  /* 0x0c401f0002057f89 */ /* 0x000ea200000e0000 */
[----:B-1----:R-:W-:Y:S01]  /*a140*/  FMNMX.FTZ R0, R0, R4, !PT ;  /* 0x0000000400007209 */ /* 0x002fe20007810000 */
[----:B------:R-:W-:-:S04]  /*a150*/  IMAD.SHL.U32 R4, R196, 0x2, RZ ;  /* 0x00000002c4047824 */ /* 0x000fc800078e00ff */
[----:B------:R-:W1:Y:S01]  /*a160*/  SHFL.BFLY PT, R6, R0, 0x1, 0x1f ;  /* 0x0c201f0000067f89 */ /* 0x000e6200000e0000 */
[----:B--2---:R-:W-:-:S05]  /*a170*/  FMNMX.FTZ R2, R2, R5, !PT ;  /* 0x0000000502027209 */ /* 0x004fca0007810000 */
[----:B------:R-:W2:Y:S01]  /*a180*/  SHFL.BFLY PT, R8, R2, 0x1, 0x1f ;  /* 0x0c201f0002087f89 */ /* 0x000ea200000e0000 */
[----:B-1----:R-:W-:-:S04]  /*a190*/  FMNMX.FTZ R140, R0, R6, !PT ;  /* 0x00000006008c7209 */ /* 0x002fc80007810000 */
[C---:B------:R-:W-:Y:S01]  /*a1a0*/  FSETP.NEU.FTZ.AND P3, PT, R140.reuse, -INF , PT ;  /* 0xff8000008c00780b */ /* 0x040fe20003f7d000 */
[----:B------:R-:W-:-:S05]  /*a1b0*/  FMUL.FTZ R27, R140, UR4 ;  /* 0x000000048c1b7c20 */ /* 0x000fca0008410000 */
[----:B------:R-:W-:Y:S02]  /*a1c0*/  FSEL R27, R27, RZ, P3 ;  /* 0x000000ff1b1b7208 */ /* 0x000fe40001800000 */
[----:B--2---:R-:W-:-:S04]  /*a1d0*/  FMNMX.FTZ R139, R2, R8, !PT ;  /* 0x00000008028b7209 */ /* 0x004fc80007810000 */
[C---:B------:R-:W-:Y:S01]  /*a1e0*/  FSETP.NEU.FTZ.AND P1, PT, R139.reuse, -INF , PT ;  /* 0xff8000008b00780b */ /* 0x040fe20003f3d000 */
[----:B------:R-:W-:-:S05]  /*a1f0*/  FMUL.FTZ R26, R139, UR4 ;  /* 0x000000048b1a7c20 */ /* 0x000fca0008410000 */
[----:B------:R-:W-:-:S05]  /*a200*/  FSEL R26, R26, RZ, P1 ;  /* 0x000000ff1a1a7208 */ /* 0x000fca0000800000 */
[----:B------:R-:W-:-:S04]  /*a210*/  FFMA.FTZ R2, R172, UR4, -R26 ;  /* 0x00000004ac027c23 */ /* 0x000fc8000801081a */
[----:B------:R1:W-:Y:S02]  /*a220*/  MUFU.EX2 R147, R2 ;  /* 0x0000000200937308 */ /* 0x0003e40000000800 */
[----:B-1----:R-:W-:-:S06]  /*a230*/  FFMA.FTZ R2, R169, UR4, -R26 ;  /* 0x00000004a9027c23 */ /* 0x002fcc000801081a */
[----:B------:R1:W-:Y:S02]  /*a240*/  MUFU.EX2 R160, R2 ;  /* 0x0000000200a07308 */ /* 0x0003e40000000800 */
[----:B-1----:R-:W-:-:S06]  /*a250*/  FFMA.FTZ R2, R156, UR4, -R26 ;  /* 0x000000049c027c23 */ /* 0x002fcc000801081a */
[----:B------:R-:W-:Y:S01]  /*a260*/  MUFU.EX2 R161, R2 ;  /* 0x0000000200a17308 */ /* 0x000fe20000000800 */
[----:B----4-:R-:W-:-:S05]  /*a270*/  LOP3.LUT R4, R205, R4, R151, 0x96, !PT ;  /* 0x00000004cd047212 */ /* 0x010fca00078e9697 */
[----:B------:R-:W-:-:S05]  /*a280*/  IMAD.WIDE.U32 R10, R4, -0x326172a9, RZ ;  /* 0xcd9e8d57040a7825 */ /* 0x000fca00078e00ff */
[----:B------:R-:W-:Y:S02]  /*a290*/  LOP3.LUT R4, R186, R154, R11, 0x96, !PT ;  /* 0x0000009aba047212 */ /* 0x000fe400078e960b */
[----:B------:R-:W-:Y:S01]  /*a2a0*/  LOP3.LUT R6, R187, R10, R229, 0x96, !PT ;  /* 0x0000000abb067212 */ /* 0x000fe200078e96e5 */
[----:B------:R-:W-:Y:S01]  /*a2b0*/  IMAD.MOV.U32 R10, RZ, RZ, 0x20 ;  /* 0x00000020ff0a7424 */ /* 0x000fe200078e00ff */
[----:B-----5:R-:W-:Y:S01]  /*a2c0*/  LEA R169, R12, UR5, 0x1 ;  /* 0x000000050ca97c11 */ /* 0x020fe2000f8e08ff */
[----:B------:R-:W-:-:S03]  /*a2d0*/  IMAD.WIDE.U32 R4, R4, -0x2daee0ad, RZ ;  /* 0xd2511f5304047825 */ /* 0x000fc600078e00ff */
[----:B------:R-:W-:Y:S01]  /*a2e0*/  SEL R10, R10, 0xffffffe0, !P0 ;  /* 0xffffffe00a0a7807 */ /* 0x000fe20004000000 */
[----:B------:R-:W-:Y:S01]  /*a2f0*/  IMAD.WIDE.U32 R6, R6, -0x2daee0ad, RZ ;  /* 0xd2511f5306067825 */ /* 0x000fe200078e00ff */
[----:B------:R-:W-:Y:S01]  /*a300*/  LOP3.LUT R5, R202, R174, R5, 0x96, !PT ;  /* 0x000000aeca057212 */ /* 0x000fe200078e9605 */
[----:B------:R-:W1:Y:S02]  /*a310*/  LDSM.16.MT88.4 R12, [R169+0xc000] ;  /* 0x00c00000a90c783b */ /* 0x000e640000004200 */
[----:B------:R-:W-:Y:S01]  /*a320*/  VIADD R32, R169, 0xc040 ;  /* 0x0000c040a9207836 */ /* 0x000fe20000000000 */
[----:B------:R-:W-:Y:S01]  /*a330*/  LOP3.LUT R0, R199, R4, R7, 0x96, !PT ;  /* 0x00000004c7007212 */ /* 0x000fe200078e9607 */
[----:B------:R-:W-:-:S04]  /*a340*/  IMAD.WIDE.U32 R4, R5, -0x326172a9, RZ ;  /* 0xcd9e8d5705047825 */ /* 0x000fc800078e00ff */
[----:B------:R-:W-:Y:S01]  /*a350*/  FFMA.FTZ R7, R168, UR4, -R27 ;  /* 0x00000004a8077c23 */ /* 0x000fe2000801081b */
[----:B------:R-:W-:Y:S01]  /*a360*/  IMAD.WIDE.U32 R30, R0, -0x326172a9, RZ ;  /* 0xcd9e8d57001e7825 */ /* 0x000fe200078e00ff */
[----:B------:R-:W-:Y:S02]  /*a370*/  LOP3.LUT R5, R206, R228, R5, 0x96, !PT ;  /* 0x000000e4ce057212 */ /* 0x000fe400078e9605 */
[----:B------:R2:W-:Y:S02]  /*a380*/  MUFU.EX2 R146, R7 ;  /* 0x0000000700927308 */ /* 0x0005e40000000800 */
[----:B------:R-:W-:Y:S01]  /*a390*/  LOP3.LUT R0, R203, R4, R31, 0x96, !PT ;  /* 0x00000004cb007212 */ /* 0x000fe200078e961f */
[----:B------:R-:W-:-:S04]  /*a3a0*/  IMAD.WIDE.U32 R4, R5, -0x2daee0ad, RZ ;  /* 0xd2511f5305047825 */ /* 0x000fc800078e00ff */
[----:B------:R-:W-:-:S04]  /*a3b0*/  IMAD.WIDE.U32 R136, R0, -0x2daee0ad, RZ ;  /* 0xd2511f5300887825 */ /* 0x000fc800078e00ff */
[----:B------:R-:W-:Y:S01]  /*a3c0*/  FFMA.FTZ R0, R102, UR4, -R27 ;  /* 0x0000000466007c23 */ /* 0x000fe2000801081b */
[----:B------:R-:W-:-:S03]  /*a3d0*/  LOP3.LUT R102, R207, R4, R137, 0x96, !PT ;  /* 0x00000004cf667212 */ /* 0x000fc600078e9689 */
[----:B------:R3:W-:Y:S01]  /*a3e0*/  MUFU.EX2 R148, R0 ;  /* 0x0000000000947308 */ /* 0x0007e20000000800 */
[----:B------:R-:W-:Y:S01]  /*a3f0*/  LOP3.LUT R4, R195, R6, R5, 0x96, !PT ;  /* 0x00000006c3047212 */ /* 0x000fe200078e9605 */
[----:B--2---:R-:W-:Y:S01]  /*a400*/  FFMA.FTZ R7, R103, UR4, -R27 ;  /* 0x0000000467077c23 */ /* 0x004fe2000801081b */
[----:B------:R-:W-:-:S05]  /*a410*/  IMAD.WIDE.U32 R102, R102, -0x326172a9, RZ ;  /* 0xcd9e8d5766667825 */ /* 0x000fca00078e00ff */
[----:B------:R2:W-:Y:S01]  /*a420*/  MUFU.EX2 R144, R7 ;  /* 0x0000000700907308 */ /* 0x0005e20000000800 */
[----:B------:R-:W-:Y:S01]  /*a430*/  IMAD.WIDE.U32 R24, R4, -0x326172a9, RZ ;  /* 0xcd9e8d5704187825 */ /* 0x000fe200078e00ff */
[----:B------:R-:W-:Y:S02]  /*a440*/  FSEL R4, R140, RZ, P3 ;  /* 0x000000ff8c047208 */ /* 0x000fe40001800000 */
[----:B------:R-:W-:Y:S02]  /*a450*/  PRMT R6, R102, 0x7773, RZ ;  /* 0x0000777366067816 */ /* 0x000fe400000000ff */
[----:B------:R-:W-:Y:S01]  /*a460*/  LOP3.LUT R35, R221, R24, R103, 0x96, !PT ;  /* 0x00000018dd237212 */ /* 0x000fe200078e9667 */
[----:B------:R-:W-:Y:S01]  /*a470*/  VIADD R24, R204, 0x1715609d ;  /* 0x1715609dcc187836 */ /* 0x000fe20000000000 */
[----:B------:R-:W-:Y:S01]  /*a480*/  PRMT R5, R102, 0x7772, RZ ;  /* 0x0000777266057816 */ /* 0x000fe200000000ff */
[----:B---3--:R-:W-:Y:S01]  /*a490*/  FFMA.FTZ R0, R101, UR4, -R27 ;  /* 0x0000000465007c23 */ /* 0x008fe2000801081b */
[----:B------:R-:W-:-:S02]  /*a4a0*/  PRMT R2, R35, 0x7632, R2 ;  /* 0x0000763223027816 */ /* 0x000fc40000000002 */
[----:B------:R-:W-:Y:S01]  /*a4b0*/  PRMT R8, R5, 0x5410, R6 ;  /* 0x0000541005087816 */ /* 0x000fe20000000006 */
[----:B------:R3:W4:Y:S01]  /*a4c0*/  MUFU.EX2 R29, R0 ;  /* 0x00000000001d7308 */ /* 0x0007220000000800 */
[----:B------:R-:W-:Y:S02]  /*a4d0*/  LOP3.LUT R6, R35, 0xff, RZ, 0xc0, !PT ;  /* 0x000000ff23067812 */ /* 0x000fe400078ec0ff */
[----:B------:R-:W-:Y:S02]  /*a4e0*/  LOP3.LUT R2, R2, 0xff, RZ, 0xc0, !PT ;  /* 0x000000ff02027812 */ /* 0x000fe400078ec0ff */
[----:B--2---:R-:W-:Y:S01]  /*a4f0*/  PRMT R7, R102, 0x7771, RZ ;  /* 0x0000777166077816 */ /* 0x004fe200000000ff */
[----:B---3--:R-:W-:-:S05]  /*a500*/  IMAD.MOV.U32 R0, RZ, RZ, R102 ;  /* 0x000000ffff007224 */ /* 0x008fca00078e0066 */
[----:B------:R-:W-:-:S04]  /*a510*/  LOP3.LUT R0, R0, 0xff, RZ, 0xc0, !PT ;  /* 0x000000ff00007812 */ /* 0x000fc800078ec0ff */
[----:B------:R-:W-:Y:S01]  /*a520*/  PRMT R9, R0, 0x5410, R7 ;  /* 0x0000541000097816 */ /* 0x000fe20000000007 */
[----:B------:R-:W-:Y:S01]  /*a530*/  FADD.FTZ R7, R100, -R4 ;  /* 0x8000000464077221 */ /* 0x000fe20000010000 */
[----:B------:R-:W-:Y:S02]  /*a540*/  FSEL R4, R139, RZ, P1 ;  /* 0x000000ff8b047208 */ /* 0x000fe40000800000 */
[----:B------:R-:W-:Y:S01]  /*a550*/  LOP3.LUT R0, R35, 0xffff, RZ, 0xc0, !PT ;  /* 0x0000ffff23007812 */ /* 0x000fe200078ec0ff */
[----:B------:R-:W-:Y:S01]  /*a560*/  FMUL.FTZ R7, R7, UR4 ;  /* 0x0000000407077c20 */ /* 0x000fe20008410000 */
[----:B------:R-:W-:Y:S01]  /*a570*/  IADD3 R100, PT, PT, R10, R169, RZ ;  /* 0x000000a90a647210 */ /* 0x000fe20007ffe0ff */
[----:B------:R-:W-:Y:S01]  /*a580*/  FADD.FTZ R4, R3, -R4 ;  /* 0x8000000403047221 */ /* 0x000fe20000010000 */
[----:B------:R-:W-:Y:S01]  /*a590*/  FFMA.FTZ R3, R152, UR4, -R26 ;  /* 0x0000000498037c23 */ /* 0x000fe2000801081a */
[----:B------:R-:W-:Y:S01]  /*a5a0*/  SHF.R.U32.HI R5, RZ, 0x8, R0 ;  /* 0x00000008ff057819 */ /* 0x000fe20000011600 */
[----:B------:R-:W2:Y:S01]  /*a5b0*/  MUFU.EX2 R34, R7 ;  /* 0x0000000700227308 */ /* 0x000ea20000000800 */
[----:B------:R-:W-:Y:S01]  /*a5c0*/  SHF.R.U32.HI R0, RZ, 0x18, R35 ;  /* 0x00000018ff007819 */ /* 0x000fe20000011623 */
[----:B------:R-:W-:Y:S01]  /*a5d0*/  FMUL.FTZ R4, R4, UR4 ;  /* 0x0000000404047c20 */ /* 0x000fe20008410000 */
[----:B------:R-:W-:Y:S01]  /*a5e0*/  PRMT R5, R6, 0x5410, R5 ;  /* 0x0000541006057816 */ /* 0x000fe20000000005 */
[----:B------:R-:W3:Y:S01]  /*a5f0*/  LDSM.16.MT88.4 R20, [R100+0xc000] ;  /* 0x00c000006414783b */ /* 0x000ee20000004200 */
[----:B------:R-:W-:-:S02]  /*a600*/  PRMT R6, R2, 0x5410, R0 ;  /* 0x0000541002067816 */ /* 0x000fc40000000000 */
[----:B----4-:R-:W-:Y:S01]  /*a610*/  F2FP.F16.F32.PACK_AB R0, R29, R148 ;  /* 0x000000941d00723e */ /* 0x010fe200000000ff */
[----:B------:R4:W5:Y:S01]  /*a620*/  MUFU.EX2 R149, R3 ;  /* 0x0000000300957308 */ /* 0x0009620000000800 */
[----:B------:R-:W-:Y:S02]  /*a630*/  F2FP.F16.F32.PACK_AB R2, R160, R147 ;  /* 0x00000093a002723e */ /* 0x000fe400000000ff */
[C---:B------:R-:W-:Y:S02]  /*a640*/  PRMT R165, R0.reuse, 0x7610, R165 ;  /* 0x0000761000a57816 */ /* 0x040fe400000000a5 */
[----:B------:R-:W-:Y:S02]  /*a650*/  PRMT R143, R0, 0x7632, R143 ;  /* 0x00007632008f7816 */ /* 0x000fe4000000008f */
[C---:B------:R-:W-:Y:S01]  /*a660*/  PRMT R168, R2.reuse, 0x7610, R168 ;  /* 0x0000761002a87816 */ /* 0x040fe200000000a8 */
[----:B------:R-:W1:Y:S01]  /*a670*/  MUFU.EX2 R33, R4 ;  /* 0x0000000400217308 */ /* 0x000e620000000800 */
[----:B------:R-:W-:Y:S01]  /*a680*/  PRMT R166, R2, 0x7632, R166 ;  /* 0x0000763202a67816 */ /* 0x000fe200000000a6 */
[-C--:B--2---:R-:W-:Y:S01]  /*a690*/  FMUL.FTZ R104, R104, R34.reuse ;  /* 0x0000002268687220 */ /* 0x084fe20000410000 */
        /* <DEDUP_REMOVED lines=8> */
[----:B-----5:R-:W-:Y:S01]  /*a720*/  F2FP.F16.F32.PACK_AB R0, R149, R161 ;  /* 0x000000a19500723e */ /* 0x020fe200000000ff */
[-C--:B------:R-:W-:Y:S01]  /*a730*/  FMUL.FTZ R112, R112, R34.reuse ;  /* 0x0000002270707220 */ /* 0x080fe20000410000 */
[----:B------:R-:W-:Y:S01]  /*a740*/  PRMT R164, R3, 0x7610, R164 ;  /* 0x0000761003a47816 */ /* 0x000fe200000000a4 */
[-C--:B------:R-:W-:Y:S01]  /*a750*/  FMUL.FTZ R113, R113, R34.reuse ;  /* 0x0000002271717220 */ /* 0x080fe20000410000 */
[----:B------:R-:W-:Y:S01]  /*a760*/  PRMT R167, R3, 0x7632, R167 ;  /* 0x0000763203a77816 */ /* 0x000fe200000000a7 */
[----:B------:R-:W-:Y:S01]  /*a770*/  FMUL.FTZ R128, R128, R34 ;  /* 0x0000002280807220 */ /* 0x000fe20000410000 */
[----:B------:R-:W-:Y:S01]  /*a780*/  PRMT R142, R0, 0x7610, R142 ;  /* 0x00007610008e7816 */ /* 0x000fe2000000008e */
[-C--:B-1----:R-:W-:Y:S01]  /*a790*/  FMUL.FTZ R106, R106, R33.reuse ;  /* 0x000000216a6a7220 */ /* 0x082fe20000410000 */
[----:B------:R-:W-:Y:S01]  /*a7a0*/  PRMT R141, R0, 0x7632, R141 ;  /* 0x00007632008d7816 */ /* 0x000fe2000000008d */
[-C--:B------:R-:W-:Y:S01]  /*a7b0*/  FMUL.FTZ R107, R107, R33.reuse ;  /* 0x000000216b6b7220 */ /* 0x080fe20000410000 */
[--C-:B------:R-:W-:Y:S01]  /*a7c0*/  HSET2.LE.AND R0, R5, R28.reuse, PT ;  /* 0x0000001c05007233 */ /* 0x100fe20003803000 */
[-C--:B------:R-:W-:Y:S01]  /*a7d0*/  FMUL.FTZ R110, R110, R33.reuse ;  /* 0x000000216e6e7220 */ /* 0x080fe20000410000 */
[----:B------:R-:W-:Y:S01]  /*a7e0*/  PRMT R2, R164, 0x5410, R167 ;  /* 0x00005410a4027816 */ /* 0x000fe200000000a7 */
[-C--:B------:R-:W-:Y:S01]  /*a7f0*/  FMUL.FTZ R111, R111, R33.reuse ;  /* 0x000000216f6f7220 */ /* 0x080fe20000410000 */
[----:B------:R-:W-:Y:S01]  /*a800*/  PRMT R5, R168, 0x5410, R166 ;  /* 0x00005410a8057816 */ /* 0x000fe200000000a6 */
[-C--:B------:R-:W-:Y:S01]  /*a810*/  FMUL.FTZ R122, R122, R33.reuse ;  /* 0x000000217a7a7220 */ /* 0x080fe20000410000 */
[----:B------:R-:W-:Y:S01]  /*a820*/  LOP3.LUT R4, R2, R0, RZ, 0xc0, !PT ;  /* 0x0000000002047212 */ /* 0x000fe200078ec0ff */
[-C--:B------:R-:W-:Y:S01]  /*a830*/  FMUL.FTZ R123, R123, R33.reuse ;  /* 0x000000217b7b7220 */ /* 0x080fe20000410000 */
[--C-:B------:R-:W-:Y:S01]  /*a840*/  HSET2.LE.AND R0, R6, R28.reuse, PT ;  /* 0x0000001c06007233 */ /* 0x100fe20003803000 */
[-C--:B------:R-:W-:Y:S01]  /*a850*/  FMUL.FTZ R126, R126, R33.reuse ;  /* 0x000000217e7e7220 */ /* 0x080fe20000410000 */
[----:B------:R-:W-:Y:S01]  /*a860*/  LOP3.LUT R3, R8, 0xff00ff, RZ, 0xc0, !PT ;  /* 0x00ff00ff08037812 */ /* 0x000fe200078ec0ff */
[-C--:B------:R-:W-:Y:S01]  /*a870*/  FMUL.FTZ R127, R127, R33.reuse ;  /* 0x000000217f7f7220 */ /* 0x080fe20000410000 */
[--C-:B------:R-:W-:Y:S01]  /*a880*/  HSET2.LE.AND R2, R9, R28.reuse, PT ;  /* 0x0000001c09027233 */ /* 0x100fe20003803000 */
[-C--:B------:R-:W-:Y:S01]  /*a890*/  FMUL.FTZ R114, R114, R33.reuse ;  /* 0x0000002172727220 */ /* 0x080fe20000410000 */
[----:B------:R-:W-:Y:S01]  /*a8a0*/  LOP3.LUT R5, R5, R0, RZ, 0xc0, !PT ;  /* 0x0000000005057212 */ /* 0x000fe200078ec0ff */
[-C--:B------:R-:W-:Y:S01]  /*a8b0*/  FMUL.FTZ R115, R115, R33.reuse ;  /* 0x0000002173737220 */ /* 0x080fe20000410000 */
[----:B------:R-:W-:Y:S01]  /*a8c0*/  PRMT R0, R165, 0x5410, R143 ;  /* 0x00005410a5007816 */ /* 0x000fe2000000008f */
[----:B------:R-:W-:Y:S01]  /*a8d0*/  FMUL.FTZ R129, R129, R34 ;  /* 0x0000002281817220 */ /* 0x000fe20000410000 */
[----:B------:R-:W-:Y:S01]  /*a8e0*/  HSET2.LE.AND R3, R3, R28, PT ;  /* 0x0000001c03037233 */ /* 0x000fe20003803000 */
[-C--:B------:R-:W-:Y:S01]  /*a8f0*/  FMUL.FTZ R130, R130, R33.reuse ;  /* 0x0000002182827220 */ /* 0x080fe20000410000 */
[----:B------:R-:W-:Y:S01]  /*a900*/  LOP3.LUT R6, R0, R2, RZ, 0xc0, !PT ;  /* 0x0000000200067212 */ /* 0x000fe200078ec0ff */
[-C--:B------:R-:W-:Y:S01]  /*a910*/  FMUL.FTZ R131, R131, R33.reuse ;  /* 0x0000002183837220 */ /* 0x080fe20000410000 */
[----:B------:R-:W-:Y:S01]  /*a920*/  PRMT R0, R142, 0x5410, R141 ;  /* 0x000054108e007816 */ /* 0x000fe2000000008d */
[-C--:B------:R-:W-:Y:S01]  /*a930*/  FMUL.FTZ R132, R132, R34.reuse ;  /* 0x0000002284847220 */ /* 0x080fe20000410000 */
[----:B------:R-:W-:Y:S01]  /*a940*/  FMUL.FTZ R133, R133, R34 ;  /* 0x0000002285857220 */ /* 0x000fe20000410000 */
[----:B------:R-:W-:Y:S01]  /*a950*/  FMUL.FTZ R134, R134, R33 ;  /* 0x0000002186867220 */ /* 0x000fe20000410000 */
[----:B------:R-:W-:Y:S01]  /*a960*/  LOP3.LUT R7, R0, R3, RZ, 0xc0, !PT ;  /* 0x0000000300077212 */ /* 0x000fe200078ec0ff */
[----:B------:R-:W-:-:S02]  /*a970*/  VIADD R0, R169, 0xc000 ;  /* 0x0000c000a9007836 */ /* 0x000fc40000000000 */
[-C--:B------:R-:W-:Y:S01]  /*a980*/  FMUL.FTZ R135, R135, R33.reuse ;  /* 0x0000002187877220 */ /* 0x080fe20000410000 */
[-C--:B------:R-:W-:Y:S01]  /*a990*/  FMUL.FTZ R36, R36, R34.reuse ;  /* 0x0000002224247220 */ /* 0x080fe20000410000 */
[-C--:B------:R-:W-:Y:S01]  /*a9a0*/  FMUL.FTZ R37, R37, R34.reuse ;  /* 0x0000002225257220 */ /* 0x080fe20000410000 */
[----:B------:R-:W-:Y:S02]  /*a9b0*/  @P2 VIADD R32, R0, 0xffffffc0 ;  /* 0xffffffc000202836 */ /* 0x000fe40000000000 */
[-C--:B------:R-:W-:Y:S01]  /*a9c0*/  FMUL.FTZ R38, R38, R33.reuse ;  /* 0x0000002126267220 */ /* 0x080fe20000410000 */
[C---:B------:R-:W-:Y:S01]  /*a9d0*/  HMMA.16816.F32 R224, R4.reuse, R12, R104 ;  /* 0x0000000c04e0723c */ /* 0x040fe20000001868 */
[-C--:B------:R-:W-:Y:S01]  /*a9e0*/  FMUL.FTZ R39, R39, R33.reuse ;  /* 0x0000002127277220 */ /* 0x080fe20000410000 */
[----:B------:R-:W-:Y:S01]  /*a9f0*/  IMAD.IADD R138, R10, 0x1, R32 ;  /* 0x000000010a8a7824 */ /* 0x000fe200078e0220 */
[----:B------:R-:W1:Y:S01]  /*aa00*/  LDSM.16.MT88.4 R16, [R32] ;  /* 0x000000002010783b */ /* 0x000e620000004200 */
[-C--:B------:R-:W-:Y:S01]  /*aa10*/  FMUL.FTZ R40, R40, R34.reuse ;  /* 0x0000002228287220 */ /* 0x080fe20000410000 */
[-C--:B------:R-:W-:Y:S01]  /*aa20*/  FMUL.FTZ R41, R41, R34.reuse ;  /* 0x0000002229297220 */ /* 0x080fe20000410000 */
[-C--:B------:R-:W-:Y:S01]  /*aa30*/  FMUL.FTZ R42, R42, R33.reuse ;  /* 0x000000212a2a7220 */ /* 0x080fe20000410000 */
[----:B------:R-:W-:Y:S01]  /*aa40*/  LDSM.16.MT88.4 R8, [R169+0xe000] ;  /* 0x00e00000a908783b */ /* 0x000fe20000004200 */
[C---:B------:R-:W-:Y:S01]  /*aa50*/  HMMA.16816.F32 R236, R4.reuse, R14, R108 ;  /* 0x0000000e04ec723c */ /* 0x040fe2000000186c */
[-C--:B------:R-:W-:Y:S01]  /*aa60*/  FMUL.FTZ R43, R43, R33.reuse ;  /* 0x000000212b2b7220 */ /* 0x080fe20000410000 */
[-C--:B------:R-:W-:Y:S01]  /*aa70*/  FMUL.FTZ R44, R44, R34.reuse ;  /* 0x000000222c2c7220 */ /* 0x080fe20000410000 */
[----:B------:R-:W2:Y:S01]  /*aa80*/  LDSM.16.MT88.4 R12, [R138] ;  /* 0x000000008a0c783b */ /* 0x000ea20000004200 */
        /* <DEDUP_REMOVED lines=24> */
[----:B------:R-:W-:Y:S01]  /*ac10*/  FFMA.FTZ R0, R171, UR4, -R27 ;  /* 0x00000004ab007c23 */ /* 0x000fe2000801081b */
[-C--:B------:R-:W-:Y:S01]  /*ac20*/  FMUL.FTZ R68, R68, R34.reuse ;  /* 0x0000002244447220 */ /* 0x080fe20000410000 */
[-C--:B------:R-:W-:Y:S01]  /*ac30*/  FMUL.FTZ R69, R69, R34.reuse ;  /* 0x0000002245457220 */ /* 0x080fe20000410000 */
[-C--:B------:R-:W-:Y:S01]  /*ac40*/  FMUL.FTZ R70, R70, R33.reuse ;  /* 0x0000002146467220 */ /* 0x080fe20000410000 */
[-C--:B------:R-:W-:Y:S01]  /*ac50*/  FMUL.FTZ R71, R71, R33.reuse ;  /* 0x0000002147477220 */ /* 0x080fe20000410000 */
[-C--:B------:R-:W-:Y:S01]  /*ac60*/  FMUL.FTZ R72, R72, R34.reuse ;  /* 0x0000002248487220 */ /* 0x080fe20000410000 */
[----:B------:R-:W-:Y:S01]  /*ac70*/  FMUL.FTZ R73, R73, R34 ;  /* 0x0000002249497220 */ /* 0x000fe20000410000 */
[C---:B-1----:R-:W-:Y:S01]  /*ac80*/  HMMA.16816.F32 R212, R4.reuse, R16, R120 ;  /* 0x0000001004d4723c */ /* 0x042fe20000001878 */
[-C--:B------:R-:W-:Y:S01]  /*ac90*/  FMUL.FTZ R74, R74, R33.reuse ;  /* 0x000000214a4a7220 */ /* 0x080fe20000410000 */
[-C--:B------:R-:W-:Y:S01]  /*aca0*/  FMUL.FTZ R75, R75, R33.reuse ;  /* 0x000000214b4b7220 */ /* 0x080fe20000410000 */
[----:B------:R1:W-:Y:S01]  /*acb0*/  MUFU.EX2 R156, R0 ;  /* 0x00000000009c7308 */ /* 0x0003e20000000800 */
[----:B------:R-:W-:Y:S01]  /*acc0*/  LOP3.LUT R2, R24, R30, R25, 0x96, !PT ;  /* 0x0000001e18027212 */ /* 0x000fe200078e9619 */
[-C--:B------:R-:W-:Y:S01]  /*acd0*/  FMUL.FTZ R88, R88, R34.reuse ;  /* 0x0000002258587220 */ /* 0x080fe20000410000 */
[----:B------:R-:W-:Y:S01]  /*ace0*/  FMUL.FTZ R89, R89, R34 ;  /* 0x0000002259597220 */ /* 0x000fe20000410000 */
[----:B------:R-:W-:Y:S01]  /*acf0*/  FMUL.FTZ R90, R90, R33 ;  /* 0x000000215a5a7220 */ /* 0x000fe20000410000 */
[----:B------:R-:W-:Y:S01]  /*ad00*/  HMMA.16816.F32 R208, R4, R18, R124 ;  /* 0x0000001204d0723c */ /* 0x000fe2000000187c */
[----:B------:R-:W3:Y:S01]  /*ad10*/  LDSM.16.MT88.4 R16, [R100+0xe000] ;  /* 0x00e000006410783b */ /* 0x000ee20000004200 */
[----:B------:R-:W-:-:S04]  /*ad20*/  IMAD.WIDE.U32 R30, R2, -0x2daee0ad, RZ ;  /* 0xd2511f53021e7825 */ /* 0x000fc800078e00ff */
        /* <DEDUP_REMOVED lines=9> */
[----:B-1----:R-:W-:Y:S01]  /*adc0*/  FFMA.FTZ R0, R158, UR4, -R27 ;  /* 0x000000049e007c23 */ /* 0x002fe2000801081b */
[-C--:B------:R-:W-:Y:S01]  /*add0*/  FMUL.FTZ R79, R79, R33.reuse ;  /* 0x000000214f4f7220 */ /* 0x080fe20000410000 */
[----:B------:R-:W-:Y:S01]  /*ade0*/  FFMA.FTZ R2, R194, UR4, -R26 ;  /* 0x00000004c2027c23 */ /* 0x000fe2000801081a */
        /* <DEDUP_REMOVED lines=18> */
[----:B------:R-:W2:Y:S01]  /*af10*/  LDSM.16.MT88.4 R8, [R138+0x2000] ;  /* 0x002000008a08783b */ /* 0x000ea20000004200 */
[----:B------:R-:W-:-:S02]  /*af20*/  IMAD.MOV.U32 R40, RZ, RZ, R174 ;  /* 0x000000ffff287224 */ /* 0x000fc400078e00ae */
[-C--:B------:R-:W-:Y:S01]  /*af30*/  FMUL.FTZ R98, R98, R33.reuse ;  /* 0x0000002162627220 */ /* 0x080fe20000410000 */
[----:B------:R-:W-:Y:S02]  /*af40*/  IMAD.MOV.U32 R41, RZ, RZ, R175 ;  /* 0x000000ffff297224 */ /* 0x000fe400078e00af */
[----:B------:R-:W-:Y:S01]  /*af50*/  FMUL.FTZ R99, R99, R33 ;  /* 0x0000002163637220 */ /* 0x000fe20000410000 */
[----:B------:R-:W-:Y:S01]  /*af60*/  IMAD.MOV.U32 R42, RZ, RZ, R161 ;  /* 0x000000ffff2a7224 */ /* 0x000fe200078e00a1 */
[----:B------:R-:W-:Y:S01]  /*af70*/  LDSM.16.MT88.4 R36, [R169+0xc800] ;  /* 0x00c80000a924783b */ /* 0x000fe20000004200 */
[C---:B------:R-:W-:Y:S03]  /*af80*/  HMMA.16816.F32 R216, R4.reuse, R22, R116 ;  /* 0x0000001604d8723c */ /* 0x040fe60000001874 */
[----:B------:R-:W-:Y:S05]  /*af90*/  LDSM.16.MT88.4 R20, [R169+0xe800] ;  /* 0x00e80000a914783b */ /* 0x000fea0000004200 */
[C---:B---3--:R-:W-:Y:S08]  /*afa0*/  HMMA.16816.F32 R172, R4.reuse, R16, R44 ;  /* 0x0000001004ac723c */ /* 0x048ff0000000182c */
[----:B------:R-:W-:Y:S01]  /*afb0*/  HMMA.16816.F32 R104, R4, R18, R48 ;  /* 0x000000120468723c */ /* 0x000fe20000001830 */
[----:B------:R-:W3:Y:S01]  /*afc0*/  LDSM.16.MT88.4 R16, [R169+0x10000] ;  /* 0x01000000a910783b */ /* 0x000ee20000004200 */
[----:B------:R-:W-:Y:S01]  /*afd0*/  IMAD.MOV.U32 R49, RZ, RZ, R163 ;  /* 0x000000ffff317224 */ /* 0x000fe200078e00a3 */
[----:B------:R4:W-:Y:S01]  /*afe0*/  MUFU.EX2 R51, R2 ;  /* 0x0000000200337308 */ /* 0x0009e20000000800 */
[----:B------:R-:W-:-:S04]  /*aff0*/  IMAD.MOV.U32 R48, RZ, RZ, R160 ;  /* 0x000000ffff307224 */ /* 0x000fc800078e00a0 */
[----:B-1----:R-:W-:Y:S01]  /*b000*/  HMMA.16816.F32 R160, R4, R12, R52 ;  /* 0x0000000c04a0723c */ /* 0x002fe20000001834 */
[----:B------:R-:W-:Y:S02]  /*b010*/  IMAD.MOV.U32 R54, RZ, RZ, R154 ;  /* 0x000000ffff367224 */ /* 0x000fe400078e009a */
[----:B------:R-:W-:Y:S02]  /*b020*/  IMAD.MOV.U32 R55, RZ, RZ, R155 ;  /* 0x000000ffff377224 */ /* 0x000fe400078e009b */
[----:B------:R-:W-:-:S03]  /*b030*/  IMAD.MOV.U32 R53, RZ, RZ, R149 ;  /* 0x000000ffff357224 */ /* 0x000fc600078e0095 */
[C---:B------:R-:W-:Y:S01]  /*b040*/  HMMA.16816.F32 R152, R4.reuse, R14, R56 ;  /* 0x0000000e0498723c */ /* 0x040fe20000001838 */
[----:B------:R-:W-:Y:S01]  /*b050*/  MOV R58, R150 ;  /* 0x00000096003a7202 */ /* 0x000fe20000000f00 */
[----:B------:R-:W-:Y:S01]  /*b060*/  IMAD.MOV.U32 R59, RZ, RZ, R151 ;  /* 0x000000ffff3b7224 */ /* 0x000fe200078e0097 */
[----:B------:R-:W1:Y:S01]  /*b070*/  LDSM.16.MT88.4 R12, [R100+0x10000] ;  /* 0x01000000640c783b */ /* 0x000e620000004200 */
[----:B------:R-:W-:Y:S02]  /*b080*/  IMAD.MOV.U32 R57, RZ, RZ, R148 ;  /* 0x000000ffff397224 */ /* 0x000fe400078e0094 */
[----:B----4-:R-:W-:Y:S01]  /*b090*/  FFMA.FTZ R2, R190, UR4, -R26 ;  /* 0x00000004be027c23 */ /* 0x010fe2000801081a */
[----:B------:R-:W-:Y:S01]  /*b0a0*/  IMAD.MOV.U32 R56, RZ, RZ, R147 ;  /* 0x000000ffff387224 */ /* 0x000fe200078e0093 */
[C---:B--2---:R-:W-:Y:S02]  /*b0b0*/  HMMA.16816.F32 R148, R4.reuse, R8, R60 ;  /* 0x000000080494723c */ /* 0x044fe4000000183c */
[----:B------:R-:W-:Y:S06]  /*b0c0*/  MUFU.EX2 R50, R2 ;  /* 0x0000000200327308 */ /* 0x000fec0000000800 */
[C---:B------:R-:W-:Y:S01]  /*b0d0*/  HMMA.16816.F32 R132, R4.reuse, R10, R64 ;  /* 0x0000000a0484723c */ /* 0x040fe20000001840 */
[----:B------:R-:W2:Y:S07]  /*b0e0*/  LDSM.16.MT88.4 R8, [R32+0x4000] ;  /* 0x004000002008783b */ /* 0x000eae0000004200 */
[----:B---3--:R-:W-:Y:S01]  /*b0f0*/  HMMA.16816.F32 R124, R4, R16, R68 ;  /* 0x00000010047c723c */ /* 0x008fe20000001844 */
[----:B------:R3:W-:Y:S01]  /*b100*/  MUFU.EX2 R71, R0 ;  /* 0x0000000000477308 */ /* 0x0007e20000000800 */
[----:B------:R-:W-:-:S02]  /*b110*/  IMAD.MOV.U32 R70, RZ, RZ, R146 ;  /* 0x000000ffff467224 */ /* 0x000fc400078e0092 */
[----:B------:R-:W-:-:S04]  /*b120*/  IMAD.MOV.U32 R69, RZ, RZ, R144 ;  /* 0x000000ffff457224 */ /* 0x000fc800078e0090 */
[C---:B------:R-:W-:Y:S01]  /*b130*/  HMMA.16816.F32 R128, R4.reuse, R18, R72 ;  /* 0x000000120480723c */ /* 0x040fe20000001848 */
[----:B------:R-:W4:Y:S01]  /*b140*/  LDSM.16.MT88.4 R16, [R138+0x4000] ;  /* 0x004000008a10783b */ /* 0x000f220000004200 */
[----:B------:R-:W-:Y:S02]  /*b150*/  VIADD R72, R205, 0x646e171e ;  /* 0x646e171ecd487836 */ /* 0x000fe40000000000 */
[----:B------:R-:W-:Y:S02]  /*b160*/  IMAD.MOV.U32 R75, RZ, RZ, R29 ;  /* 0x000000ffff4b7224 */ /* 0x000fe400078e001d */
[----:B------:R-:W-:Y:S01]  /*b170*/  IMAD.MOV.U32 R74, RZ, RZ, R145 ;  /* 0x000000ffff4a7224 */ /* 0x000fe200078e0091 */
[----:B------:R-:W-:Y:S01]  /*b180*/  LOP3.LUT R29, R72, R136, R31, 0x96, !PT ;  /* 0x00000088481d7212 */ /* 0x000fe200078e961f */
[----:B------:R-:W-:Y:S02]  /*b190*/  IMAD.MOV.U32 R73, RZ, RZ, R70 ;  /* 0x000000ffff497224 */ /* 0x000fe400078e0046 */
[----:B---3--:R-:W-:Y:S01]  /*b1a0*/  FFMA.FTZ R0, R159, UR4, -R27 ;  /* 0x000000049f007c23 */ /* 0x008fe2000801081b */
[----:B-1----:R-:W-:Y:S01]  /*b1b0*/  HMMA.16816.F32 R120, R4, R12, R76 ;  /* 0x0000000c0478723c */ /* 0x002fe2000000184c */
[----:B------:R-:W-:-:S02]  /*b1c0*/  IMAD.MOV.U32 R31, RZ, RZ, R75 ;  /* 0x000000ffff1f7224 */ /* 0x000fc400078e004b */
[----:B------:R1:W-:Y:S01]  /*b1d0*/  MUFU.EX2 R68, R0 ;  /* 0x0000000000447308 */ /* 0x0003e20000000800 */
[----:B------:R-:W-:-:S04]  /*b1e0*/  IMAD.MOV.U32 R75, RZ, RZ, R57 ;  /* 0x000000ffff4b7224 */ /* 0x000fc800078e0039 */
[C---:B------:R-:W-:Y:S08]  /*b1f0*/  HMMA.16816.F32 R144, R4.reuse, R14, R80 ;  /* 0x0000000e0490723c */ /* 0x040ff00000001850 */
[----:B--2---:R-:W-:Y:S01]  /*b200*/  HMMA.16816.F32 R88, R4, R10, R88 ;  /* 0x0000000a0458723c */ /* 0x004fe20000001858 */
[----:B------:R-:W-:Y:S01]  /*b210*/  PRMT R10, R30, 0x7771, RZ ;  /* 0x000077711e0a7816 */ /* 0x000fe200000000ff */
[----:B-1----:R-:W-:-:S04]  /*b220*/  FFMA.FTZ R0, R157, UR4, -R27 ;  /* 0x000000049d007c23 */ /* 0x002fc8000801081b */
[----:B------:R1:W2:Y:S02]  /*b230*/  MUFU.EX2 R25, R0 ;  /* 0x0000000000197308 */ /* 0x0002a40000000800 */
[C---:B------:R-:W-:Y:S01]  /*b240*/  HMMA.16816.F32 R64, R4.reuse, R8, R84 ;  /* 0x000000080440723c */ /* 0x040fe20000001854 */
[C---:B------:R-:W-:Y:S01]  /*b250*/  PRMT R9, R30.reuse, 0x7773, RZ ;  /* 0x000077731e097816 */ /* 0x040fe200000000ff */
[----:B------:R-:W-:Y:S01]  /*b260*/  IMAD.MOV.U32 R84, RZ, RZ, R58 ;  /* 0x000000ffff547224 */ /* 0x000fe200078e003a */
[----:B------:R-:W-:Y:S01]  /*b270*/  PRMT R8, R30, 0x7772, RZ ;  /* 0x000077721e087816 */ /* 0x000fe200000000ff */
[----:B------:R-:W-:Y:S02]  /*b280*/  IMAD.MOV.U32 R85, RZ, RZ, R59 ;  /* 0x000000ffff557224 */ /* 0x000fe400078e003b */
[----:B------:R-:W-:Y:S01]  /*b290*/  IMAD.MOV.U32 R86, RZ, RZ, R54 ;  /* 0x000000ffff567224 */ /* 0x000fe200078e0036 */
[----:B------:R-:W-:Y:S01]  /*b2a0*/  PRMT R11, R8, 0x5410, R9 ;  /* 0x00005410080b7816 */ /* 0x000fe20000000009 */
[----:B----4-:R-:W-:Y:S01]  /*b2b0*/  HMMA.16816.F32 R92, R4, R16, R92 ;  /* 0x00000010045c723c */ /* 0x010fe2000000185c */
[----:B------:R-:W-:Y:S01]  /*b2c0*/  LOP3.LUT R9, R29, 0xff, RZ, 0xc0, !PT ;  /* 0x000000ff1d097812 */ /* 0x000fe200078ec0ff */
[----:B------:R-:W-:-:S02]  /*b2d0*/  IMAD.MOV.U32 R87, RZ, RZ, R55 ;  /* 0x000000ffff577224 */ /* 0x000fc400078e0037 */
[----:B-1----:R-:W-:-:S04]  /*b2e0*/  IMAD.MOV.U32 R0, RZ, RZ, R30 ;  /* 0x000000ffff007224 */ /* 0x002fc800078e001e */
[----:B------:R-:W-:Y:S01]  /*b2f0*/  HMMA.16816.F32 R96, R4, R18, R96 ;  /* 0x000000120460723c */ /* 0x000fe20000001860 */
[----:B------:R-:W1:Y:S01]  /*b300*/  LDSM.16.MT88.4 R16, [R100+0xc800] ;  /* 0x00c800006410783b */ /* 0x000e620000004200 */
[----:B--2---:R-:W-:Y:S02]  /*b310*/  F2FP.F16.F32.PACK_AB R6, R25, R68 ;  /* 0x000000441906723e */ /* 0x004fe400000000ff */
[----:B------:R-:W-:Y:S01]  /*b320*/  LOP3.LUT R3, R0, 0xff, RZ, 0xc0, !PT ;  /* 0x000000ff00037812 */ /* 0x000fe200078ec0ff */
[----:B------:R-:W-:Y:S01]  /*b330*/  FFMA.FTZ R0, R188, UR4, -R26 ;  /* 0x00000004bc007c23 */ /* 0x000fe2000801081a */
[----:B------:R-:W-:Y:S02]  /*b340*/  PRMT R62, R6, 0x7610, R62 ;  /* 0x00007610063e7816 */ /* 0x000fe4000000003e */
[----:B------:R-:W-:Y:S01]  /*b350*/  PRMT R12, R3, 0x5410, R10 ;  /* 0x00005410030c7816 */ /* 0x000fe2000000000a */
[----:B------:R2:W3:Y:S01]  /*b360*/  MUFU.EX2 R52, R0 ;  /* 0x0000000000347308 */ /* 0x0004e20000000800 */
[----:B------:R-:W-:Y:S01]  /*b370*/  PRMT R3, R29, 0x7632, R3 ;  /* 0x000076321d037816 */ /* 0x000fe20000000003 */
[----:B------:R-:W-:Y:S01]  /*b380*/  FFMA.FTZ R10, R170, UR4, -R26 ;  /* 0x00000004aa0a7c23 */ /* 0x000fe2000801081a */
[----:B------:R-:W-:-:S02]  /*b390*/  PRMT R61, R6, 0x7632, R61 ;  /* 0x00007632063d7816 */ /* 0x000fc4000000003d */
[----:B------:R-:W-:Y:S02]  /*b3a0*/  LOP3.LUT R8, R3, 0xff, RZ, 0xc0, !PT ;  /* 0x000000ff03087812 */ /* 0x000fe400078ec0ff */
[----:B------:R-:W-:Y:S01]  /*b3b0*/  F2FP.F16.F32.PACK_AB R3, R71, R156 ;  /* 0x0000009c4703723e */ /* 0x000fe200000000ff */
[----:B------:R4:W5:Y:S03]  /*b3c0*/  MUFU.EX2 R43, R10 ;  /* 0x0000000a002b7308 */ /* 0x0009660000000800 */
[C---:B------:R-:W-:Y:S02]  /*b3d0*/  PRMT R137, R3.reuse, 0x7610, R137 ;  /* 0x0000761003897816 */ /* 0x040fe40000000089 */
[----:B------:R-:W-:Y:S02]  /*b3e0*/  PRMT R136, R3, 0x7632, R136 ;  /* 0x0000763203887816 */ /* 0x000fe40000000088 */
[----:B--2---:R-:W-:-:S02]  /*b3f0*/  LOP3.LUT R0, R29, 0xffff, RZ, 0xc0, !PT ;  /* 0x0000ffff1d007812 */ /* 0x004fc400078ec0ff */
[----:B------:R-:W-:Y:S02]  /*b400*/  PRMT R3, R137, 0x5410, R136 ;  /* 0x0000541089037816 */ /* 0x000fe40000000088 */
[----:B------:R-:W-:Y:S02]  /*b410*/  SHF.R.U32.HI R2, RZ, 0x8, R0 ;  /* 0x00000008ff027819 */ /* 0x000fe40000011600 */
[----:B------:R-:W-:Y:S02]  /*b420*/  SHF.R.U32.HI R0, RZ, 0x18, R29 ;  /* 0x00000018ff007819 */ /* 0x000fe4000001161d */
[----:B------:R-:W-:Y:S02]  /*b430*/  PRMT R9, R9, 0x5410, R2 ;  /* 0x0000541009097816 */ /* 0x000fe40000000002 */
[----:B------:R-:W-:Y:S02]  /*b440*/  PRMT R8, R8, 0x5410, R0 ;  /* 0x0000541008087816 */ /* 0x000fe40000000000 */
[----:B---3--:R-:W-:-:S02]  /*b450*/  F2FP.F16.F32.PACK_AB R2, R52, R51 ;  /* 0x000000333402723e */ /* 0x008fc400000000ff */
[--C-:B------:R-:W-:Y:S02]  /*b460*/  HSET2.LE.AND R0, R9, R28.reuse, PT ;  /* 0x0000001c09007233 */ /* 0x100fe40003803000 */
[C---:B------:R-:W-:Y:S02]  /*b470*/  PRMT R103, R2.reuse, 0x7610, R103 ;  /* 0x0000761002677816 */ /* 0x040fe40000000067 */
[----:B------:R-:W-:Y:S02]  /*b480*/  PRMT R63, R2, 0x7632, R63 ;  /* 0x00007632023f7816 */ /* 0x000fe4000000003f */
[----:B------:R-:W-:Y:S02]  /*b490*/  LOP3.LUT R4, R3, R0, RZ, 0xc0, !PT ;  /* 0x0000000003047212 */ /* 0x000fe400078ec0ff */
[----:B------:R-:W-:Y:S02]  /*b4a0*/  HSET2.LE.AND R2, R8, R28, PT ;  /* 0x0000001c08027233 */ /* 0x000fe40003803000 */
[----:B------:R-:W-:-:S02]  /*b4b0*/  LOP3.LUT R3, R11, 0xff00ff, RZ, 0xc0, !PT ;  /* 0x00ff00ff0b037812 */ /* 0x000fc400078ec0ff */
[----:B----4-:R-:W2:Y:S01]  /*b4c0*/  LDSM.16.MT88.4 R8, [R138+0x800] ;  /* 0x000800008a08783b */ /* 0x010ea20000004200 */
[----:B------:R-:W-:-:S04]  /*b4d0*/  PRMT R0, R103, 0x5410, R63 ;  /* 0x0000541067007816 */ /* 0x000fc8000000003f */
[----:B------:R-:W-:Y:S02]  /*b4e0*/  LOP3.LUT R5, R0, R2, RZ, 0xc0, !PT ;  /* 0x0000000200057212 */ /* 0x000fe400078ec0ff */
[----:B-----5:R-:W-:Y:S02]  /*b4f0*/  F2FP.F16.F32.PACK_AB R2, R43, R50 ;  /* 0x000000322b02723e */ /* 0x020fe400000000ff */
[--C-:B------:R-:W-:Y:S02]  /*b500*/  HSET2.LE.AND R0, R12, R28.reuse, PT ;  /* 0x0000001c0c007233 */ /* 0x100fe40003803000 */
[C---:B------:R-:W-:Y:S01]  /*b510*/  PRMT R60, R2.reuse, 0x7610, R60 ;  /* 0x00007610023c7816 */ /* 0x040fe2000000003c */
[----:B------:R-:W3:Y:S01]  /*b520*/  LDSM.16.MT88.4 R12, [R32+0x800] ;  /* 0x00080000200c783b */ /* 0x000ee20000004200 */
[----:B------:R-:W-:Y:S02]  /*b530*/  PRMT R101, R2, 0x7632, R101 ;  /* 0x0000763202657816 */ /* 0x000fe40000000065 */
[----:B------:R-:W-:-:S02]  /*b540*/  HSET2.LE.AND R2, R3, R28, PT ;  /* 0x0000001c03027233 */ /* 0x000fc40003803000 */
[----:B------:R-:W-:-:S04]  /*b550*/  PRMT R3, R62, 0x5410, R61 ;  /* 0x000054103e037816 */ /* 0x000fc8000000003d */
[----:B------:R-:W-:Y:S02]  /*b560*/  LOP3.LUT R6, R3, R0, RZ, 0xc0, !PT ;  /* 0x0000000003067212 */ /* 0x000fe400078ec0ff */
[----:B------:R-:W-:-:S04]  /*b570*/  PRMT R0, R60, 0x5410, R101 ;  /* 0x000054103c007816 */ /* 0x000fc80000000065 */
[----:B------:R-:W-:-:S07]  /*b580*/  LOP3.LUT R7, R0, R2, RZ, 0xc0, !PT ;  /* 0x0000000200077212 */ /* 0x000fce00078ec0ff */
[C---:B------:R-:W-:Y:S01]  /*b590*/  HMMA.16816.F32 R44, R4.reuse, R36, R224 ;  /* 0x00000024042c723c */ /* 0x040fe200000018e0 */
[----:B------:R-:W-:Y:S01]  /*b5a0*/  IMAD.MOV.U32 R227, RZ, RZ, R42 ;  /* 0x000000ffffe37224 */ /* 0x000fe200078e002a */
[----:B------:R-:W-:Y:S01]  /*b5b0*/  MOV R37, R69 ;  /* 0x0000004500257202 */ /* 0x000fe20000000f00 */
[----:B------:R-:W-:Y:S02]  /*b5c0*/  IMAD.MOV.U32 R226, RZ, RZ, R43 ;  /* 0x000000ffffe27224 */ /* 0x000fe400078e002b */
[----:B------:R-:W-:Y:S02]  /*b5d0*/  IMAD.MOV.U32 R36, RZ, RZ, R68 ;  /* 0x000000ffff247224 */ /* 0x000fe400078e0044 */
[----:B------:R-:W-:Y:S01]  /*b5e0*/  IMAD.MOV.U32 R224, RZ, RZ, R51 ;  /* 0x000000ffffe07224 */ /* 0x000fe200078e0033 */
[----:B-1----:R-:W-:Y:S01]  /*b5f0*/  HMMA.16816.F32 R80, R4, R16, R232 ;  /* 0x000000100450723c */ /* 0x002fe200000018e8 */
[----:B------:R-:W-:Y:S02]  /*b600*/  IMAD.MOV.U32 R232, RZ, RZ, R40 ;  /* 0x000000ffffe87224 */ /* 0x000fe400078e0028 */
[----:B------:R-:W-:-:S02]  /*b610*/  IMAD.MOV.U32 R233, RZ, RZ, R41 ;  /* 0x000000ffffe97224 */ /* 0x000fc400078e0029 */
[----:B------:R-:W-:Y:S02]  /*b620*/  IMAD.MOV.U32 R235, RZ, RZ, R53 ;  /* 0x000000ffffeb7224 */ /* 0x000fe400078e0035 */
[----:B------:R-:W-:Y:S01]  /*b630*/  IMAD.MOV.U32 R225, RZ, RZ, R156 ;  /* 0x000000ffffe17224 */ /* 0x000fe200078e009c */
[----:B--2---:R-:W-:Y:S01]  /*b640*/  HMMA.16816.F32 R40, R4, R8, R180 ;  /* 0x000000080428723c */ /* 0x004fe200000018b4 */
[----:B------:R-:W-:Y:S02]  /*b650*/  IMAD.MOV.U32 R234, RZ, RZ, R36 ;  /* 0x000000ffffea7224 */ /* 0x000fe400078e0024 */
[----:B------:R-:W-:-:S05]  /*b660*/  IMAD.MOV.U32 R233, RZ, RZ, R37 ;  /* 0x000000ffffe97224 */ /* 0x000fca00078e0025 */
[C---:B------:R-:W-:Y:S01]  /*b670*/  HMMA.16816.F32 R112, R4.reuse, R10, R112 ;  /* 0x0000000a0470723c */ /* 0x040fe20000001870 */
[----:B------:R-:W1:Y:S07]  /*b680*/  LDSM.16.MT88.4 R8, [R32+0x2800] ;  /* 0x002800002008783b */ /* 0x000e6e0000004200 */
[----:B------:R-:W-:Y:S01]  /*b690*/  HMMA.16816.F32 R116, R4, R38, R236 ;  /* 0x000000260474723c */ /* 0x000fe200000018ec */
[----:B------:R-:W-:Y:S01]  /*b6a0*/  IMAD.MOV.U32 R39, RZ, RZ, R71 ;  /* 0x000000ffff277224 */ /* 0x000fe200078e0047 */
[----:B------:R-:W-:Y:S01]  /*b6b0*/  MOV R237, R49 ;  /* 0x0000003100ed7202 */ /* 0x000fe20000000f00 */
[----:B------:R-:W-:-:S02]  /*b6c0*/  IMAD.MOV.U32 R239, RZ, RZ, R74 ;  /* 0x000000ffffef7224 */ /* 0x000fc400078e004a */
[----:B------:R-:W-:Y:S02]  /*b6d0*/  IMAD.MOV.U32 R74, RZ, RZ, R56 ;  /* 0x000000ffff4a7224 */ /* 0x000fe400078e0038 */
[----:B------:R-:W-:Y:S01]  /*b6e0*/  IMAD.MOV.U32 R38, RZ, RZ, R52 ;  /* 0x000000ffff267224 */ /* 0x000fe200078e0034 */
[----:B------:R-:W-:Y:S01]  /*b6f0*/  HMMA.16816.F32 R56, R4, R18, R216 ;  /* 0x000000120438723c */ /* 0x000fe200000018d8 */
[----:B------:R-:W-:Y:S01]  /*b700*/  IMAD.MOV.U32 R236, RZ, RZ, R48 ;  /* 0x000000ffffec7224 */ /* 0x000fe200078e0030 */
[----:B------:R-:W2:Y:S01]  /*b710*/  LDSM.16.MT88.4 R16, [R138+0x2800] ;  /* 0x002800008a10783b */ /* 0x000ea20000004200 */
[----:B------:R-:W-:Y:S01]  /*b720*/  IMAD.MOV.U32 R238, RZ, RZ, R50 ;  /* 0x000000ffffee7224 */ /* 0x000fe200078e0032 */
[----:B------:R-:W-:Y:S01]  /*b730*/  LEA R0, R239, 0xfffffffd, 0x1 ;  /* 0xfffffffdef007811 */ /* 0x000fe200078e08ff */
[----:B------:R-:W-:-:S03]  /*b740*/  IMAD.MOV.U32 R219, RZ, RZ, R25 ;  /* 0x000000ffffdb7224 */ /* 0x000fc600078e0019 */
[----:B---3--:R-:W-:Y:S01]  /*b750*/  HMMA.16816.F32 R52, R4, R12, R212 ;  /* 0x0000000c0434723c */ /* 0x008fe200000018d4 */
[----:B------:R-:W-:-:S07]  /*b760*/  LOP3.LUT R0, R205, R0, R85, 0x96, !PT ;  /* 0x00000000cd007212 */ /* 0x000fce00078e9655 */
[C---:B------:R-:W-:Y:S01]  /*b770*/  HMMA.16816.F32 R48, R4.reuse, R14, R208 ;  /* 0x0000000e0430723c */ /* 0x040fe200000018d0 */
[----:B------:R-:W3:Y:S07]  /*b780*/  LDSM.16.MT88.4 R12, [R100+0xe800] ;  /* 0x00e80000640c783b */ /* 0x000eee0000004200 */
[C---:B------:R-:W-:Y:S08]  /*b790*/  HMMA.16816.F32 R76, R4.reuse, R20, R108 ;  /* 0x00000014044c723c */ /* 0x040ff0000000186c */
[C---:B-1----:R-:W-:Y:S08]  /*b7a0*/  HMMA.16816.F32 R68, R4.reuse, R8, R160 ;  /* 0x000000080444723c */ /* 0x042ff000000018a0 */
[C---:B------:R-:W-:Y:S01]  /*b7b0*/  HMMA.16816.F32 R160, R4.reuse, R10, R152 ;  /* 0x0000000a04a0723c */ /* 0x040fe20000001898 */
[----:B------:R-:W1:Y:S07]  /*b7c0*/  LDSM.16.MT88.4 R8, [R169+0x10800] ;  /* 0x01080000a908783b */ /* 0x000e6e0000004200 */
[C---:B------:R-:W-:Y:S01]  /*b7d0*/  HMMA.16816.F32 R108, R4.reuse, R22, R176 ;  /* 0x00000016046c723c */ /* 0x040fe200000018b0 */
[----:B------:R-:W4:Y:S07]  /*b7e0*/  LDSM.16.MT88.4 R20, [R100+0x10800] ;  /* 0x010800006414783b */ /* 0x000f2e0000004200 */
[C---:B--2---:R-:W-:Y:S08]  /*b7f0*/  HMMA.16816.F32 R148, R4.reuse, R16, R148 ;  /* 0x000000100494723c */ /* 0x044ff00000001894 */
[C---:B---3--:R-:W-:Y:S08]  /*b800*/  HMMA.16816.F32 R156, R4.reuse, R12, R172 ;  /* 0x0000000c049c723c */ /* 0x048ff000000018ac */
[C---:B------:R-:W-:Y:S01]  /*b810*/  HMMA.16816.F32 R104, R4.reuse, R14, R104 ;  /* 0x0000000e0468723c */ /* 0x040fe20000001868 */
[----:B------:R-:W2:Y:S07]  /*b820*/  LDSM.16.MT88.4 R12, [R32+0x4800] ;  /* 0x00480000200c783b */ /* 0x000eae0000004200 */
[C---:B------:R-:W-:Y:S01]  /*b830*/  HMMA.16816.F32 R132, R4.reuse, R18, R132 ;  /* 0x000000120484723c */ /* 0x040fe20000001884 */
[----:B------:R-:W3:Y:S07]  /*b840*/  LDSM.16.MT88.4 R16, [R138+0x4800] ;  /* 0x004800008a10783b */ /* 0x000eee0000004200 */
[----:B-1----:R-:W-:Y:S01]  /*b850*/  HMMA.16816.F32 R124, R4, R8, R124 ;  /* 0x00000008047c723c */ /* 0x002fe2000000187c */
[----:B------:R-:W-:-:S05]  /*b860*/  IMAD.WIDE.U32 R8, R0, -0x326172a9, RZ ;  /* 0xcd9e8d5700087825 */ /* 0x000fca00078e00ff */
[----:B------:R-:W-:Y:S01]  /*b870*/  LOP3.LUT R2, R186, R86, R9, 0x96, !PT ;  /* 0x00000056ba027212 */ /* 0x000fe200078e9609 */
[----:B------:R-:W-:Y:S01]  /*b880*/  IMAD.MOV.U32 R186, RZ, RZ, R234 ;  /* 0x000000ffffba7224 */ /* 0x000fe200078e00ea */
[----:B------:R-:W-:Y:S01]  /*b890*/  LOP3.LUT R0, R187, R8, R229, 0x96, !PT ;  /* 0x00000008bb007212 */ /* 0x000fe200078e96e5 */
[----:B------:R-:W-:Y:S02]  /*b8a0*/  HMMA.16816.F32 R84, R4, R10, R128 ;  /* 0x0000000a0454723c */ /* 0x000fe40000001880 */
[----:B------:R-:W-:-:S04]  /*b8b0*/  IMAD.WIDE.U32 R2, R2, -0x2daee0ad, RZ ;  /* 0xd2511f5302027825 */ /* 0x000fc800078e00ff */
[----:B------:R-:W-:Y:S01]  /*b8c0*/  IMAD.WIDE.U32 R10, R0, -0x2daee0ad, RZ ;  /* 0xd2511f53000a7825 */ /* 0x000fe200078e00ff */
[----:B------:R-:W-:Y:S01]  /*b8d0*/  LOP3.LUT R3, R202, R232, R3, 0x96, !PT ;  /* 0x000000e8ca037212 */ /* 0x000fe200078e9603 */
[----:B----4-:R-:W-:Y:S02]  /*b8e0*/  HMMA.16816.F32 R128, R4, R22, R144 ;  /* 0x000000160480723c */ /* 0x010fe40000001890 */
[----:B------:R-:W-:Y:S01]  /*b8f0*/  IMAD.MOV.U32 R232, RZ, RZ, R31 ;  /* 0x000000ffffe87224 */ /* 0x000fe200078e001f */
[----:B------:R-:W-:Y:S01]  /*b900*/  LOP3.LUT R0, R199, R2, R11, 0x96, !PT ;  /* 0x00000002c7007212 */ /* 0x000fe200078e960b */
[----:B------:R-:W-:-:S04]  /*b910*/  IMAD.WIDE.U32 R2, R3, -0x326172a9, RZ ;  /* 0xcd9e8d5703027825 */ /* 0x000fc800078e00ff */
[----:B------:R-:W-:Y:S01]  /*b920*/  IMAD.WIDE.U32 R8, R0, -0x326172a9, RZ ;  /* 0xcd9e8d5700087825 */ /* 0x000fe200078e00ff */
[----:B------:R-:W-:Y:S01]  /*b930*/  LOP3.LUT R3, R206, R228, R3, 0x96, !PT ;  /* 0x000000e4ce037212 */ /* 0x000fe200078e9603 */
[----:B------:R-:W-:Y:S01]  /*b940*/  HMMA.16816.F32 R120, R4, R20, R120 ;  /* 0x000000140478723c */ /* 0x000fe20000001878 */
[----:B------:R-:W-:Y:S02]  /*b950*/  LDSM.16.MT88.4 R20, [R138+0x1000] ;  /* 0x001000008a14783b */ /* 0x000fe40000004200 */
[----:B------:R-:W-:Y:S01]  /*b960*/  LOP3.LUT R0, R203, R2, R9, 0x96, !PT ;  /* 0x00000002cb007212 */ /* 0x000fe200078e9609 */
[----:B------:R-:W-:-:S04]  /*b970*/  IMAD.WIDE.U32 R2, R3, -0x2daee0ad, RZ ;  /* 0xd2511f5303027825 */ /* 0x000fc800078e00ff */
[----:B------:R-:W-:-:S04]  /*b980*/  IMAD.WIDE.U32 R36, R0, -0x2daee0ad, RZ ;  /* 0xd2511f5300247825 */ /* 0x000fc800078e00ff */
[----:B------:R-:W-:Y:S01]  /*b990*/  FFMA.FTZ R0, R243, UR4, -R27 ;  /* 0x00000004f3007c23 */ /* 0x000fe2000801081b */
[----:B------:R-:W-:Y:S01]  /*b9a0*/  LOP3.LUT R3, R195, R10, R3, 0x96, !PT ;  /* 0x0000000ac3037212 */ /* 0x000fe200078e9603 */
[----:B--2---:R-:W-:Y:S02]  /*b9b0*/  HMMA.16816.F32 R144, R4, R12, R64 ;  /* 0x0000000c0490723c */ /* 0x004fe40000001840 */
[----:B------:R1:W-:Y:S01]  /*b9c0*/  MUFU.EX2 R206, R0 ;  /* 0x0000000000ce7308 */ /* 0x0003e20000000800 */
[----:B------:R-:W-:Y:S01]  /*b9d0*/  LOP3.LUT R9, R207, R2, R37, 0x96, !PT ;  /* 0x00000002cf097212 */ /* 0x000fe200078e9625 */
[----:B------:R-:W-:-:S04]  /*b9e0*/  IMAD.WIDE.U32 R2, R3, -0x326172a9, RZ ;  /* 0xcd9e8d5703027825 */ /* 0x000fc800078e00ff */
[----:B------:R-:W-:Y:S01]  /*b9f0*/  HMMA.16816.F32 R152, R4, R14, R88 ;  /* 0x0000000e0498723c */ /* 0x000fe20000001858 */
[----:B------:R-:W-:Y:S01]  /*ba00*/  LOP3.LUT R31, R24, R8, R3, 0x96, !PT ;  /* 0x00000008181f7212 */ /* 0x000fe200078e9603 */
[----:B------:R-:W-:Y:S01]  /*ba10*/  IMAD.WIDE.U32 R24, R9, -0x326172a9, RZ ;  /* 0xcd9e8d5709187825 */ /* 0x000fe200078e00ff */
[----:B------:R-:W-:Y:S02]  /*ba20*/  LDSM.16.MT88.4 R12, [R100+0xd000] ;  /* 0x00d00000640c783b */ /* 0x000fe40000004200 */
[----:B------:R-:W-:-:S03]  /*ba30*/  PRMT R3, R24, 0x7773, RZ ;  /* 0x0000777318037816 */ /* 0x000fc600000000ff */
[C---:B---3--:R-:W-:Y:S01]  /*ba40*/  HMMA.16816.F32 R172, R4.reuse, R16, R92 ;  /* 0x0000001004ac723c */ /* 0x048fe2000000185c */
[----:B------:R-:W-:Y:S01]  /*ba50*/  LOP3.LUT R25, R221, R2, R25, 0x96, !PT ;  /* 0x00000002dd197212 */ /* 0x000fe200078e9619 */
[--C-:B------:R-:W-:Y:S01]  /*ba60*/  FFMA.FTZ R2, R242, UR4, -R26.reuse ;  /* 0x00000004f2027c23 */ /* 0x100fe2000801081a */
[----:B-1----:R-:W-:Y:S01]  /*ba70*/  FFMA.FTZ R0, R231, UR4, -R27 ;  /* 0x00000004e7007c23 */ /* 0x002fe2000801081b */
[----:B------:R-:W-:Y:S01]  /*ba80*/  IMAD.MOV.U32 R221, RZ, RZ, R237 ;  /* 0x000000ffffdd7224 */ /* 0x000fe200078e00ed */
[----:B------:R-:W-:Y:S01]  /*ba90*/  SHF.R.U32.HI R8, RZ, 0x18, R25 ;  /* 0x00000018ff087819 */ /* 0x000fe20000011619 */
[----:B------:R1:W-:Y:S02]  /*baa0*/  MUFU.EX2 R187, R2 ;  /* 0x0000000200bb7308 */ /* 0x0003e40000000800 */
[----:B------:R-:W-:Y:S01]  /*bab0*/  HMMA.16816.F32 R96, R4, R18, R96 ;  /* 0x000000120460723c */ /* 0x000fe20000001860 */
[----:B------:R-:W-:Y:S01]  /*bac0*/  LOP3.LUT R5, R25, 0xff, RZ, 0xc0, !PT ;  /* 0x000000ff19057812 */ /* 0x000fe200078ec0ff */
[--C-:B------:R-:W-:Y:S01]  /*bad0*/  FFMA.FTZ R6, R241, UR4, -R26.reuse ;  /* 0x00000004f1067c23 */ /* 0x100fe2000801081a */
[----:B------:R-:W-:Y:S01]  /*bae0*/  PRMT R7, R24, 0x7771, RZ ;  /* 0x0000777118077816 */ /* 0x000fe200000000ff */
[----:B------:R-:W2:Y:S02]  /*baf0*/  LDSM.16.MT88.4 R16, [R169+0xd000] ;  /* 0x00d00000a910783b */ /* 0x000ea40000004200 */
[----:B------:R3:W4:Y:S08]  /*bb00*/  MUFU.EX2 R203, R0 ;  /* 0x0000000000cb7308 */ /* 0x0007300000000800 */
[----:B------:R-:W-:Y:S01]  /*bb10*/  MUFU.EX2 R195, R6 ;  /* 0x0000000600c37308 */ /* 0x000fe20000000800 */
[----:B-1----:R-:W-:-:S07]  /*bb20*/  FFMA.FTZ R2, R240, UR4, -R26 ;  /* 0x00000004f0027c23 */ /* 0x002fce000801081a */
[----:B------:R-:W-:Y:S01]  /*bb30*/  MUFU.EX2 R199, R2 ;  /* 0x0000000200c77308 */ /* 0x000fe20000000800 */
[----:B---3--:R-:W-:-:S07]  /*bb40*/  FFMA.FTZ R0, R230, UR4, -R27 ;  /* 0x00000004e6007c23 */ /* 0x008fce000801081b */
[----:B------:R1:W-:Y:S02]  /*bb50*/  MUFU.EX2 R176, R0 ;  /* 0x0000000000b07308 */ /* 0x0003e40000000800 */
[----:B-1----:R-:W-:-:S06]  /*bb60*/  FFMA.FTZ R0, R222, UR4, -R27 ;  /* 0x00000004de007c23 */ /* 0x002fcc000801081b */
[----:B------:R1:W-:Y:S02]  /*bb70*/  MUFU.EX2 R207, R0 ;  /* 0x0000000000cf7308 */ /* 0x0003e40000000800 */
[----:B-1----:R-:W-:-:S06]  /*bb80*/  FFMA.FTZ R0, R244, UR4, -R26 ;  /* 0x00000004f4007c23 */ /* 0x002fcc000801081a */
[----:B------:R1:W3:Y:S02]  /*bb90*/  MUFU.EX2 R202, R0 ;  /* 0x0000000000ca7308 */ /* 0x0002e40000000800 */
[----:B-1----:R-:W-:-:S04]  /*bba0*/  PRMT R0, R24, 0x7772, RZ ;  /* 0x0000777218007816 */ /* 0x002fc800000000ff */
[--C-:B------:R-:W-:Y:S01]  /*bbb0*/  PRMT R9, R0, 0x5410, R3.reuse ;  /* 0x0000541000097816 */ /* 0x100fe20000000003 */
[----:B------:R-:W-:Y:S01]  /*bbc0*/  IMAD.MOV.U32 R0, RZ, RZ, R24 ;  /* 0x000000ffff007224 */ /* 0x000fe200078e0018 */
[----:B------:R-:W-:-:S04]  /*bbd0*/  PRMT R3, R25, 0x7632, R3 ;  /* 0x0000763219037816 */ /* 0x000fc80000000003 */
[----:B------:R-:W-:Y:S02]  /*bbe0*/  LOP3.LUT R4, R0, 0xff, RZ, 0xc0, !PT ;  /* 0x000000ff00047812 */ /* 0x000fe400078ec0ff */
[----:B------:R-:W-:Y:S02]  /*bbf0*/  LOP3.LUT R0, R25, 0xffff, RZ, 0xc0, !PT ;  /* 0x0000ffff19007812 */ /* 0x000fe400078ec0ff */
[----:B------:R-:W-:Y:S02]  /*bc00*/  PRMT R7, R4, 0x5410, R7 ;  /* 0x0000541004077816 */ /* 0x000fe40000000007 */
[----:B------:R-:W-:Y:S02]  /*bc10*/  SHF.R.U32.HI R2, RZ, 0x8, R0 ;  /* 0x00000008ff027819 */ /* 0x000fe40000011600 */
[----:B------:R-:W-:Y:S02]  /*bc20*/  LOP3.LUT R0, R3, 0xff, RZ, 0xc0, !PT ;  /* 0x000000ff03007812 */ /* 0x000fe400078ec0ff */
[----:B----4-:R-:W-:-:S02]  /*bc30*/  F2FP.F16.F32.PACK_AB R3, R203, R206 ;  /* 0x000000cecb03723e */ /* 0x010fc400000000ff */
[----:B------:R-:W-:Y:S02]  /*bc40*/  PRMT R5, R5, 0x5410, R2 ;  /* 0x0000541005057816 */ /* 0x000fe40000000002 */
[C---:B------:R-:W-:Y:S02]  /*bc50*/  PRMT R95, R3.reuse, 0x7610, R95 ;  /* 0x00007610035f7816 */ /* 0x040fe4000000005f */
[----:B------:R-:W-:Y:S02]  /*bc60*/  PRMT R94, R3, 0x7632, R94 ;  /* 0x00007632035e7816 */ /* 0x000fe4000000005e */
[----:B---3--:R-:W-:Y:S02]  /*bc70*/  F2FP.F16.F32.PACK_AB R2, R187, R202 ;  /* 0x000000cabb02723e */ /* 0x008fe400000000ff */
[----:B------:R-:W-:Y:S02]  /*bc80*/  PRMT R4, R0, 0x5410, R8 ;  /* 0x0000541000047816 */ /* 0x000fe40000000008 */
[----:B------:R-:W-:-:S02]  /*bc90*/  HSET2.LE.AND R0, R5, R28, PT ;  /* 0x0000001c05007233 */ /* 0x000fc40003803000 */
[----:B------:R-:W-:Y:S02]  /*bca0*/  PRMT R3, R95, 0x5410, R94 ;  /* 0x000054105f037816 */ /* 0x000fe4000000005e */
[C---:B------:R-:W-:Y:S02]  /*bcb0*/  PRMT R67, R2.reuse, 0x7610, R67 ;  /* 0x0000761002437816 */ /* 0x040fe40000000043 */
[----:B------:R-:W-:Y:S02]  /*bcc0*/  PRMT R66, R2, 0x7632, R66 ;  /* 0x0000763202427816 */ /* 0x000fe40000000042 */
[----:B------:R-:W-:Y:S02]  /*bcd0*/  HSET2.LE.AND R2, R4, R28, PT ;  /* 0x0000001c04027233 */ /* 0x000fe40003803000 */
[----:B------:R-:W-:Y:S02]  /*bce0*/  LOP3.LUT R4, R3, R0, RZ, 0xc0, !PT ;  /* 0x0000000003047212 */ /* 0x000fe400078ec0ff */
[----:B------:R-:W-:-:S02]  /*bcf0*/  PRMT R0, R67, 0x5410, R66 ;  /* 0x0000541043007816 */ /* 0x000fc40000000042 */
[----:B------:R-:W-:Y:S02]  /*bd00*/  LOP3.LUT R3, R9, 0xff00ff, RZ, 0xc0, !PT ;  /* 0x00ff00ff09037812 */ /* 0x000fe400078ec0ff */
[----:B------:R-:W-:Y:S01]  /*bd10*/  LOP3.LUT R5, R0, R2, RZ, 0xc0, !PT ;  /* 0x0000000200057212 */ /* 0x000fe200078ec0ff */
[----:B------:R-:W1:Y:S01]  /*bd20*/  LDSM.16.MT88.4 R8, [R32+0x1000] ;  /* 0x001000002008783b */ /* 0x000e620000004200 */
[----:B------:R-:W-:Y:S02]  /*bd30*/  F2FP.F16.F32.PACK_AB R0, R207, R176 ;  /* 0x000000b0cf00723e */ /* 0x000fe400000000ff */
[----:B------:R-:W-:Y:S02]  /*bd40*/  F2FP.F16.F32.PACK_AB R2, R195, R199 ;  /* 0x000000c7c302723e */ /* 0x000fe400000000ff */
[C---:B------:R-:W-:Y:S02]  /*bd50*/  PRMT R65, R0.reuse, 0x7610, R65 ;  /* 0x0000761000417816 */ /* 0x040fe40000000041 */
[----:B------:R-:W-:-:S02]  /*bd60*/  PRMT R64, R0, 0x7632, R64 ;  /* 0x0000763200407816 */ /* 0x000fc40000000040 */
[C---:B------:R-:W-:Y:S02]  /*bd70*/  PRMT R93, R2.reuse, 0x7610, R93 ;  /* 0x00007610025d7816 */ /* 0x040fe4000000005d */
[----:B------:R-:W-:Y:S02]  /*bd80*/  PRMT R92, R2, 0x7632, R92 ;  /* 0x00007632025c7816 */ /* 0x000fe4000000005c */
[--C-:B------:R-:W-:Y:S02]  /*bd90*/  HSET2.LE.AND R0, R7, R28.reuse, PT ;  /* 0x0000001c07007233 */ /* 0x100fe40003803000 */
[----:B------:R-:W-:Y:S02]  /*bda0*/  HSET2.LE.AND R2, R3, R28, PT ;  /* 0x0000001c03027233 */ /* 0x000fe40003803000 */
[----:B------:R-:W-:-:S04]  /*bdb0*/  PRMT R3, R65, 0x5410, R64 ;  /* 0x0000541041037816 */ /* 0x000fc80000000040 */
[----:B------:R-:W-:Y:S01]  /*bdc0*/  LOP3.LUT R6, R3, R0, RZ, 0xc0, !PT ;  /* 0x0000000003067212 */ /* 0x000fe200078ec0ff */
[----:B------:R-:W-:Y:S01]  /*bdd0*/  IMAD.MOV.U32 R3, RZ, RZ, R233 ;  /* 0x000000ffff037224 */ /* 0x000fe200078e00e9 */
[----:B------:R-:W-:-:S04]  /*bde0*/  PRMT R0, R93, 0x5410, R92 ;  /* 0x000054105d007816 */ /* 0x000fc8000000005c */
[----:B------:R-:W-:Y:S01]  /*bdf0*/  LOP3.LUT R7, R0, R2, RZ, 0xc0, !PT ;  /* 0x0000000200077212 */ /* 0x000fe200078ec0ff */
[----:B------:R-:W-:Y:S02]  /*be00*/  IMAD.MOV.U32 R2, RZ, RZ, R176 ;  /* 0x000000ffff027224 */ /* 0x000fe400078e00b0 */
[----:B------:R-:W-:-:S04]  /*be10*/  IMAD.MOV.U32 R0, RZ, RZ, R235 ;  /* 0x000000ffff007224 */ /* 0x000fc800078e00eb */
[----:B--2---:R-:W-:Y:S01]  /*be20*/  HMMA.16816.F32 R88, R4, R16, R44 ;  /* 0x000000100458723c */ /* 0x004fe2000000182c */
[----:B------:R-:W-:Y:S01]  /*be30*/  IMAD.MOV.U32 R44, RZ, RZ, R236 ;  /* 0x000000ffff2c7224 */ /* 0x000fe200078e00ec */
[----:B------:R3:W2:Y:S01]  /*be40*/  LDL.LU.S16 R47, [R1+0x8] ;  /* 0x00000800012f7983 */ /* 0x0006a20000300600 */
[----:B------:R-:W-:Y:S01]  /*be50*/  MOV R46, R219 ;  /* 0x000000db002e7202 */ /* 0x000fe20000000f00 */
[----:B------:R-:W-:-:S04]  /*be60*/  IMAD.MOV.U32 R45, RZ, RZ, R232 ;  /* 0x000000ffff2d7224 */ /* 0x000fc800078e00e8 */
[----:B------:R-:W-:Y:S01]  /*be70*/  HMMA.16816.F32 R176, R4, R12, R80 ;  /* 0x0000000c04b0723c */ /* 0x000fe20000001850 */
[----:B------:R-:W-:Y:S02]  /*be80*/  IMAD.MOV.U32 R80, RZ, RZ, R238 ;  /* 0x000000ffff507224 */ /* 0x000fe400078e00ee */
[----:B------:R-:W-:-:S05]  /*be90*/  IMAD.MOV.U32 R81, RZ, RZ, R239 ;  /* 0x000000ffff517224 */ /* 0x000fca00078e00ef */
[C---:B------:R-:W-:Y:S01]  /*bea0*/  HMMA.16816.F32 R236, R4.reuse, R22, R112 ;  /* 0x0000001604ec723c */ /* 0x040fe20000001870 */
[----:B------:R3:W4:Y:S07]  /*beb0*/  LDL.LU.S16 R113, [R1+0x4] ;  /* 0x0000040001717983 */ /* 0x00072e0000300600 */
[C---:B------:R-:W-:Y:S01]  /*bec0*/  HMMA.16816.F32 R180, R4.reuse, R14, R56 ;  /* 0x0000000e04b4723c */ /* 0x040fe20000001838 */
[----:B------:R-:W5:Y:S07]  /*bed0*/  LDSM.16.MT88.4 R12, [R169+0xf000] ;  /* 0x00f00000a90c783b */ /* 0x000f6e0000004200 */
[C---:B-1----:R-:W-:Y:S08]  /*bee0*/  HMMA.16816.F32 R212, R4.reuse, R8, R52 ;  /* 0x0000000804d4723c */ /* 0x042ff00000001834 */
[----:B------:R-:W-:Y:S01]  /*bef0*/  HMMA.16816.F32 R216, R4, R10, R48 ;  /* 0x0000000a04d8723c */ /* 0x000fe20000001830 */
[----:B------:R-:W1:Y:S01]  /*bf00*/  LDSM.16.MT88.4 R8, [R100+0xf000] ;  /* 0x00f000006408783b */ /* 0x000e620000004200 */
[----:B------:R-:W-:-:S02]  /*bf10*/  IMAD.MOV.U32 R82, RZ, RZ, R224 ;  /* 0x000000ffff527224 */ /* 0x000fc400078e00e0 */
[----:B------:R-:W-:Y:S01]  /*bf20*/  IMAD.MOV.U32 R83, RZ, RZ, R225 ;  /* 0x000000ffff537224 */ /* 0x000fe200078e00e1 */
[----:B------:R3:W3:Y:S03]  /*bf30*/  LDL.LU.S16 R112, [R1] ;  /* 0x0000000001707983 */ /* 0x0006e60000300600 */
[C---:B-----5:R-:W-:Y:S08]  /*bf40*/  HMMA.16816.F32 R48, R4.reuse, R12, R76 ;  /* 0x0000000c0430723c */ /* 0x060ff0000000184c */
[----:B------:R-:W-:Y:S01]  /*bf50*/  HMMA.16816.F32 R56, R4, R14, R108 ;  /* 0x0000000e0438723c */ /* 0x000fe2000000186c */
[----:B------:R-:W5:Y:S01]  /*bf60*/  LDSM.16.MT88.4 R12, [R138+0x3000] ;  /* 0x003000008a0c783b */ /* 0x000f620000004200 */
[----:B------:R-:W-:Y:S01]  /*bf70*/  IMAD.MOV.U32 R54, RZ, RZ, R226 ;  /* 0x000000ffff367224 */ /* 0x000fe200078e00e2 */
[----:B------:R-:W-:-:S02]  /*bf80*/  MOV R55, R227 ;  /* 0x000000e300377202 */ /* 0x000fc40000000f00 */
[----:B------:R-:W-:Y:S03]  /*bf90*/  LDSM.16.MT88.4 R108, [R169+0xd800] ;  /* 0x00d80000a96c783b */ /* 0x000fe60000004200 */
[C---:B------:R-:W-:Y:S01]  /*bfa0*/  HMMA.16816.F32 R116, R4.reuse, R18, R116 ;  /* 0x000000120474723c */ /* 0x040fe20000001874 */
[----:B------:R-:W5:Y:S07]  /*bfb0*/  LDSM.16.MT88.4 R16, [R32+0x3000] ;  /* 0x003000002010783b */ /* 0x000f6e0000004200 */
[C---:B-1----:R-:W-:Y:S08]  /*bfc0*/  HMMA.16816.F32 R156, R4.reuse, R8, R156 ;  /* 0x00000008049c723c */ /* 0x042ff0000000189c */
[C---:B------:R-:W-:Y:S01]  /*bfd0*/  HMMA.16816.F32 R76, R4.reuse, R10, R104 ;  /* 0x0000000a044c723c */ /* 0x040fe20000001868 */
[----:B------:R-:W1:Y:S07]  /*bfe0*/  LDSM.16.MT88.4 R8, [R169+0x11000] ;  /* 0x01100000a908783b */ /* 0x000e6e0000004200 */
[----:B-----5:R-:W-:Y:S01]  /*bff0*/  HMMA.16816.F32 R224, R4, R14, R132 ;  /* 0x0000000e04e0723c */ /* 0x020fe20000001884 */
[----:B------:R-:W-:Y:S01]  /*c000*/  IMAD.MOV.U32 R135, RZ, RZ, R0 ;  /* 0x000000ffff877224 */ /* 0x000fe200078e0000 */
[----:B------:R-:W-:-:S04]  /*c010*/  LOP3.LUT R0, R35, 0xff, RZ, 0xc0, !PT ;  /* 0x000000ff23007812 */ /* 0x000fc800078ec0ff */
[----:B------:R-:W-:Y:S02]  /*c020*/  ISETP.LE.U32.AND P5, PT, R0, UR6, PT ;  /* 0x0000000600007c0c */ /* 0x000fe4000bfa3070 */
[----:B------:R-:W-:-:S04]  /*c030*/  LOP3.LUT R0, R35, 0xffff, RZ, 0xc0, !PT ;  /* 0x0000ffff23007812 */ /* 0x000fc800078ec0ff */
[----:B------:R-:W-:-:S04]  /*c040*/  SHF.R.U32.HI R0, RZ, 0x8, R0 ;  /* 0x00000008ff007819 */ /* 0x000fc80000011600 */
[----:B------:R-:W-:-:S04]  /*c050*/  LOP3.LUT R0, R0, 0xffff, RZ, 0xc0, !PT ;  /* 0x0000ffff00007812 */ /* 0x000fc800078ec0ff */
[----:B------:R-:W-:Y:S02]  /*c060*/  ISETP.LE.U32.AND P1, PT, R0, UR6, PT ;  /* 0x0000000600007c0c */ /* 0x000fe4000bf23070 */
[----:B------:R-:W-:Y:S01]  /*c070*/  PRMT R0, R35, 0x7632, R0 ;  /* 0x0000763223007816 */ /* 0x000fe20000000000 */
[----:B------:R-:W-:Y:S01]  /*c080*/  HMMA.16816.F32 R240, R4, R20, R40 ;  /* 0x0000001404f0723c */ /* 0x000fe20000001828 */
[----:B------:R-:W5:Y:S02]  /*c090*/  LDSM.16.MT88.4 R20, [R100+0x11000] ;  /* 0x011000006414783b */ /* 0x000f640000004200 */
[----:B------:R-:W-:-:S05]  /*c0a0*/  LOP3.LUT R0, R0, 0xff, RZ, 0xc0, !PT ;  /* 0x000000ff00007812 */ /* 0x000fca00078ec0ff */
[C---:B------:R-:W-:Y:S01]  /*c0b0*/  HMMA.16816.F32 R208, R4.reuse, R16, R68 ;  /* 0x0000001004d0723c */ /* 0x040fe20000001844 */
[----:B------:R-:W-:Y:S01]  /*c0c0*/  ISETP.LE.U32.AND P4, PT, R0, UR6, PT ;  /* 0x0000000600007c0c */ /* 0x000fe2000bf83070 */
[----:B------:R-:W-:Y:S01]  /*c0d0*/  @!P1 HADD2 R170, -R167.H0_H0, -RZ.H0_H0 ;  /* 0xa00000ffa7aa9230 */ /* 0x000fe20000000900 */
[----:B------:R-:W-:Y:S01]  /*c0e0*/  SHF.R.U32.HI R0, RZ, 0x18, R35 ;  /* 0x00000018ff007819 */ /* 0x000fe20000011623 */
[----:B------:R-:W-:Y:S02]  /*c0f0*/  IMAD.MOV.U32 R134, RZ, RZ, R54 ;  /* 0x000000ffff867224 */ /* 0x000fe400078e0036 */
[----:B------:R-:W-:Y:S01]  /*c100*/  IMAD.MOV.U32 R133, RZ, RZ, R55 ;  /* 0x000000ffff857224 */ /* 0x000fe200078e0037 */
[----:B------:R-:W-:Y:S01]  /*c110*/  @!P1 PRMT R167, R170, 0x5410, RZ ;  /* 0x00005410aaa79816 */ /* 0x000fe200000000ff */
[----:B-1----:R-:W-:Y:S01]  /*c120*/  HMMA.16816.F32 R68, R4, R8, R124 ;  /* 0x000000080444723c */ /* 0x002fe2000000187c */
[----:B------:R-:W-:Y:S01]  /*c130*/  IMAD.WIDE.U32 R8, R31, -0x2daee0ad, RZ ;  /* 0xd2511f531f087825 */ /* 0x000fe200078e00ff */
[----:B------:R-:W-:-:S06]  /*c140*/  ISETP.LE.U32.AND P1, PT, R0, UR6, PT ;  /* 0x0000000600007c0c */ /* 0x000fcc000bf23070 */
[----:B------:R-:W-:Y:S01]  /*c150*/  HMMA.16816.F32 R160, R4, R18, R160 ;  /* 0x0000001204a0723c */ /* 0x000fe200000018a0 */
[----:B------:R-:W1:Y:S01]  /*c160*/  LDSM.16.MT88.4 R16, [R32+0x5000] ;  /* 0x005000002010783b */ /* 0x000e620000004200 */
[----:B------:R-:W-:-:S06]  /*c170*/  @!P4 HADD2 R188, -R168.H0_H0, -RZ.H0_H0 ;  /* 0xa00000ffa8bcc230 */ /* 0x000fcc0000000900 */
[C---:B------:R-:W-:Y:S01]  /*c180*/  HMMA.16816.F32 R232, R4.reuse, R12, R148 ;  /* 0x0000000c04e8723c */ /* 0x040fe20000001894 */
[----:B------:R-:W-:Y:S01]  /*c190*/  LOP3.LUT R13, R72, R36, R9, 0x96, !PT ;  /* 0x00000024480d7212 */ /* 0x000fe200078e9609 */
[----:B------:R-:W-:Y:S01]  /*c1a0*/  @!P5 HADD2 R171, -R164.H0_H0, -RZ.H0_H0 ;  /* 0xa00000ffa4abd230 */ /* 0x000fe20000000900 */
[----:B------:R-:W-:Y:S01]  /*c1b0*/  PRMT R9, R102, 0x7771, RZ ;  /* 0x0000777166097816 */ /* 0x000fe200000000ff */
[--C-:B------:R-:W-:Y:S01]  /*c1c0*/  FFMA.FTZ R14, R251, UR4, -R26.reuse ;  /* 0x00000004fb0e7c23 */ /* 0x100fe2000801081a */
[----:B------:R-:W-:Y:S01]  /*c1d0*/  FFMA.FTZ R15, R250, UR4, -R26 ;  /* 0x00000004fa0f7c23 */ /* 0x000fe2000801081a */
[----:B------:R-:W-:Y:S02]  /*c1e0*/  LDSM.16.MT88.4 R40, [R169+0xf800] ;  /* 0x00f80000a928783b */ /* 0x000fe40000004200 */
[----:B------:R-:W-:Y:S01]  /*c1f0*/  HMMA.16816.F32 R52, R4, R10, R84 ;  /* 0x0000000a0434723c */ /* 0x000fe20000001854 */
[----:B------:R-:W-:Y:S01]  /*c200*/  IMAD.MOV.U32 R10, RZ, RZ, R102 ;  /* 0x000000ffff0a7224 */ /* 0x000fe200078e0066 */
[----:B------:R-:W-:Y:S01]  /*c210*/  ISETP.GT.U32.AND P3, PT, R9, UR6, PT ;  /* 0x0000000609007c0c */ /* 0x000fe2000bf64070 */
[----:B------:R-:W-:-:S03]  /*c220*/  IMAD.MOV.U32 R125, RZ, RZ, R83 ;  /* 0x000000ffff7d7224 */ /* 0x000fc600078e0053 */
[----:B------:R-:W-:Y:S01]  /*c230*/  LOP3.LUT R0, R10, 0xff, RZ, 0xc0, !PT ;  /* 0x000000ff0a007812 */ /* 0x000fe200078ec0ff */
[----:B------:R-:W-:Y:S01]  /*c240*/  IMAD.MOV.U32 R124, RZ, RZ, R44 ;  /* 0x000000ffff7c7224 */ /* 0x000fe200078e002c */
[----:B------:R-:W-:Y:S01]  /*c250*/  @!P4 PRMT R168, R188, 0x5410, RZ ;  /* 0x00005410bca8c816 */ /* 0x000fe200000000ff */
[----:B------:R-:W-:Y:S02]  /*c260*/  @!P1 HADD2 R190, -R166.H0_H0, -RZ.H0_H0 ;  /* 0xa00000ffa6be9230 */ /* 0x000fe40000000900 */
[----:B------:R-:W-:Y:S01]  /*c270*/  IMAD.MOV.U32 R83, RZ, RZ, R2 ;  /* 0x000000ffff537224 */ /* 0x000fe200078e0002 */
[----:B------:R-:W-:Y:S01]  /*c280*/  ISETP.LE.U32.AND P4, PT, R0, UR6, PT ;  /* 0x0000000600007c0c */ /* 0x000fe2000bf83070 */
[----:B------:R-:W-:Y:S01]  /*c290*/  IMAD.MOV.U32 R44, RZ, RZ, R3 ;  /* 0x000000ffff2c7224 */ /* 0x000fe200078e0003 */
[C---:B------:R-:W-:Y:S02]  /*c2a0*/  PRMT R3, R102.reuse, 0x7772, RZ ;  /* 0x0000777266037816 */ /* 0x040fe400000000ff */
[----:B------:R-:W-:-:S02]  /*c2b0*/  PRMT R2, R102, 0x7773, RZ ;  /* 0x0000777366027816 */ /* 0x000fc400000000ff */
[----:B------:R-:W-:Y:S02]  /*c2c0*/  PRMT R0, R30, 0x7771, RZ ;  /* 0x000077711e007816 */ /* 0x000fe400000000ff */
[----:B------:R-:W-:Y:S02]  /*c2d0*/  @!P5 PRMT R164, R171, 0x5410, RZ ;  /* 0x00005410aba4d816 */ /* 0x000fe400000000ff */
[----:B------:R-:W-:Y:S02]  /*c2e0*/  @!P1 PRMT R166, R190, 0x5410, RZ ;  /* 0x00005410bea69816 */ /* 0x000fe400000000ff */
[----:B------:R-:W-:Y:S02]  /*c2f0*/  ISETP.GT.U32.AND P6, PT, R3, UR6, PT ;  /* 0x0000000603007c0c */ /* 0x000fe4000bfc4070 */
[----:B------:R-:W-:Y:S02]  /*c300*/  ISETP.GT.U32.AND P5, PT, R2, UR6, PT ;  /* 0x0000000602007c0c */ /* 0x000fe4000bfa4070 */
[----:B------:R-:W-:Y:S01]  /*c310*/  ISETP.GT.U32.AND P1, PT, R0, UR6, PT ;  /* 0x0000000600007c0c */ /* 0x000fe2000bf24070 */
[----:B------:R-:W-:Y:S01]  /*c320*/  IMAD.MOV.U32 R188, RZ, RZ, R44 ;  /* 0x000000ffffbc7224 */ /* 0x000fe200078e002c */
[----:B------:R-:W-:-:S02]  /*c330*/  PRMT R2, R8, 0x7773, RZ ;  /* 0x0000777308027816 */ /* 0x000fc400000000ff */
[----:B------:R-:W-:Y:S02]  /*c340*/  PRMT R0, R8, 0x7772, RZ ;  /* 0x0000777208007816 */ /* 0x000fe400000000ff */
[----:B------:R-:W-:Y:S01]  /*c350*/  MOV R9, R30 ;  /* 0x0000001e00097202 */ /* 0x000fe20000000f00 */
[--C-:B------:R-:W-:Y:S01]  /*c360*/  FFMA.FTZ R31, R246, UR4, -R26.reuse ;  /* 0x00000004f61f7c23 */ /* 0x100fe2000801081a */
[C---:B------:R-:W-:Y:S01]  /*c370*/  PRMT R35, R30.reuse, 0x7772, RZ ;  /* 0x000077721e237816 */ /* 0x040fe200000000ff */
[----:B------:R-:W-:Y:S01]  /*c380*/  @P3 HADD2 R194, -R143.H0_H0, -RZ.H0_H0 ;  /* 0xa00000ff8fc23230 */ /* 0x000fe20000000900 */
[----:B------:R-:W-:Y:S01]  /*c390*/  PRMT R44, R30, 0x7773, RZ ;  /* 0x000077731e2c7816 */ /* 0x000fe200000000ff */
[----:B------:R-:W-:Y:S01]  /*c3a0*/  FFMA.FTZ R30, R248, UR4, -R26 ;  /* 0x00000004f81e7c23 */ /* 0x000fe2000801081a */
[----:B------:R-:W-:Y:S02]  /*c3b0*/  PRMT R26, R0, 0x5410, R2 ;  /* 0x00005410001a7816 */ /* 0x000fe40000000002 */
[----:B------:R-:W-:Y:S01]  /*c3c0*/  LOP3.LUT R0, R9, 0xff, RZ, 0xc0, !PT ;  /* 0x000000ff09007812 */ /* 0x000fe200078ec0ff */
[----:B------:R-:W-:Y:S01]  /*c3d0*/  @!P4 HADD2 R222, -R165.H0_H0, -RZ.H0_H0 ;  /* 0xa00000ffa5dec230 */ /* 0x000fe20000000900 */
[----:B------:R-:W-:Y:S01]  /*c3e0*/  @P3 PRMT R143, R194, 0x5410, RZ ;  /* 0x00005410c28f3816 */ /* 0x000fe200000000ff */
[----:B-----5:R-:W-:Y:S01]  /*c3f0*/  HMMA.16816.F32 R120, R4, R20, R120 ;  /* 0x000000140478723c */ /* 0x020fe20000001878 */
[----:B------:R-:W-:Y:S01]  /*c400*/  ISETP.LE.U32.AND P3, PT, R0, UR6, PT ;  /* 0x0000000600007c0c */ /* 0x000fe2000bf63070 */
[----:B------:R-:W-:Y:S01]  /*c410*/  IMAD.MOV.U32 R0, RZ, RZ, R8 ;  /* 0x000000ffff007224 */ /* 0x000fe200078e0008 */
[----:B------:R-:W-:Y:S01]  /*c420*/  LOP3.LUT R3, R29, 0xff, RZ, 0xc0, !PT ;  /* 0x000000ff1d037812 */ /* 0x000fe200078ec0ff */
[----:B------:R-:W-:Y:S01]  /*c430*/  @P6 HADD2 R230, -R142.H0_H0, -RZ.H0_H0 ;  /* 0xa00000ff8ee66230 */ /* 0x000fe20000000900 */
[----:B------:R-:W-:-:S03]  /*c440*/  @!P4 PRMT R165, R222, 0x5410, RZ ;  /* 0x00005410dea5c816 */ /* 0x000fc600000000ff */
[----:B------:R-:W-:Y:S01]  /*c450*/  HMMA.16816.F32 R84, R4, R22, R128 ;  /* 0x000000160454723c */ /* 0x000fe20000001880 */
[----:B------:R-:W5:Y:S01]  /*c460*/  LDSM.16.MT88.4 R20, [R138+0x5000] ;  /* 0x005000008a14783b */ /* 0x000f620000004200 */
[----:B------:R-:W-:Y:S02]  /*c470*/  ISETP.LE.U32.AND P4, PT, R3, UR6, PT ;  /* 0x0000000603007c0c */ /* 0x000fe4000bf83070 */
[----:B------:R-:W-:Y:S02]  /*c480*/  SHF.R.U32.HI R2, RZ, 0x18, R29 ;  /* 0x00000018ff027819 */ /* 0x000fe4000001161d */
[----:B------:R-:W-:Y:S02]  /*c490*/  LOP3.LUT R3, R0, 0xff, RZ, 0xc0, !PT ;  /* 0x000000ff00037812 */ /* 0x000fe400078ec0ff */
[----:B------:R-:W-:Y:S01]  /*c4a0*/  PRMT R0, R29, 0x7632, R0 ;  /* 0x000076321d007816 */ /* 0x000fe20000000000 */
[--C-:B------:R-:W-:Y:S01]  /*c4b0*/  FFMA.FTZ R11, R249, UR4, -R27.reuse ;  /* 0x00000004f90b7c23 */ /* 0x100fe2000801081b */
[----:B------:R-:W-:Y:S01]  /*c4c0*/  @P6 PRMT R142, R230, 0x5410, RZ ;  /* 0x00005410e68e6816 */ /* 0x000fe200000000ff */
[----:B------:R-:W-:Y:S01]  /*c4d0*/  @P5 HADD2 R231, -R141.H0_H0, -RZ.H0_H0 ;  /* 0xa00000ff8de75230 */ /* 0x000fe20000000900 */
[----:B------:R-:W-:Y:S01]  /*c4e0*/  ISETP.LE.U32.AND P6, PT, R2, UR6, PT ;  /* 0x0000000602007c0c */ /* 0x000fe2000bfc3070 */
[----:B------:R-:W-:Y:S01]  /*c4f0*/  FFMA.FTZ R10, R252, UR4, -R27 ;  /* 0x00000004fc0a7c23 */ /* 0x000fe2000801081b */
[----:B------:R-:W-:-:S02]  /*c500*/  PRMT R2, R8, 0x7771, RZ ;  /* 0x0000777108027816 */ /* 0x000fc400000000ff */
[----:B------:R-:W-:Y:S01]  /*c510*/  LOP3.LUT R0, R0, 0xff, RZ, 0xc0, !PT ;  /* 0x000000ff00007812 */ /* 0x000fe200078ec0ff */
[----:B------:R-:W-:Y:S01]  /*c520*/  IMAD.MOV.U32 R222, RZ, RZ, R186 ;  /* 0x000000ffffde7224 */ /* 0x000fe200078e00ba */
[----:B------:R5:W-:Y:S01]  /*c530*/  MUFU.EX2 R171, R11 ;  /* 0x0000000b00ab7308 */ /* 0x000be20000000800 */
[----:B------:R-:W-:Y:S01]  /*c540*/  @P5 PRMT R141, R231, 0x5410, RZ ;  /* 0x00005410e78d5816 */ /* 0x000fe200000000ff */
[----:B-1----:R-:W-:Y:S01]  /*c550*/  HMMA.16816.F32 R128, R4, R18, R152 ;  /* 0x000000120480723c */ /* 0x002fe20000001898 */
[----:B------:R-:W-:Y:S02]  /*c560*/  ISETP.LE.U32.AND P5, PT, R0, UR6, PT ;  /* 0x0000000600007c0c */ /* 0x000fe4000bfa3070 */
[----:B------:R-:W-:-:S03]  /*c570*/  PRMT R0, R13, 0x7632, R0 ;  /* 0x000076320d007816 */ /* 0x000fc60000000000 */
[----:B------:R1:W2:Y:S01]  /*c580*/  MUFU.EX2 R186, R10 ;  /* 0x0000000a00ba7308 */ /* 0x0002a20000000800 */
[----:B------:R-:W-:Y:S01]  /*c590*/  FFMA.FTZ R12, R247, UR4, -R27 ;  /* 0x00000004f70c7c23 */ /* 0x000fe2000801081b */
[----:B-----5:R-:W-:Y:S02]  /*c5a0*/  PRMT R11, R3, 0x5410, R2 ;  /* 0x00005410030b7816 */ /* 0x020fe40000000002 */
[----:B------:R-:W-:-:S04]  /*c5b0*/  LOP3.LUT R2, R13, 0xffff, RZ, 0xc0, !PT ;  /* 0x0000ffff0d027812 */ /* 0x000fc800078ec0ff */
[----:B------:R-:W-:Y:S01]  /*c5c0*/  MUFU.EX2 R102, R14 ;  /* 0x0000000e00667308 */ /* 0x000fe20000000800 */
[----:B------:R-:W-:Y:S02]  /*c5d0*/  LOP3.LUT R3, R29, 0xffff, RZ, 0xc0, !PT ;  /* 0x0000ffff1d037812 */ /* 0x000fe400078ec0ff */
[----:B------:R-:W-:Y:S02]  /*c5e0*/  SHF.R.U32.HI R9, RZ, 0x8, R2 ;  /* 0x00000008ff097819 */ /* 0x000fe40000011602 */
[----:B-1----:R-:W-:-:S03]  /*c5f0*/  LOP3.LUT R10, R13, 0xff, RZ, 0xc0, !PT ;  /* 0x000000ff0d0a7812 */ /* 0x002fc600078ec0ff */
[----:B------:R-:W1:Y:S01]  /*c600*/  MUFU.EX2 R19, R15 ;  /* 0x0000000f00137308 */ /* 0x000e620000000800 */
[----:B------:R-:W-:Y:S02]  /*c610*/  LOP3.LUT R2, R0, 0xff, RZ, 0xc0, !PT ;  /* 0x000000ff00027812 */ /* 0x000fe400078ec0ff */
[----:B------:R-:W-:Y:S01]  /*c620*/  SHF.R.U32.HI R0, RZ, 0x18, R13 ;  /* 0x00000018ff007819 */ /* 0x000fe2000001160d */
[----:B------:R-:W-:Y:S01]  /*c630*/  FFMA.FTZ R27, R245, UR4, -R27 ;  /* 0x00000004f51b7c23 */ /* 0x000fe2000801081b */
[----:B------:R-:W-:-:S03]  /*c640*/  SHF.R.U32.HI R3, RZ, 0x8, R3 ;  /* 0x00000008ff037819 */ /* 0x000fc60000011603 */
[----:B------:R5:W-:Y:S01]  /*c650*/  MUFU.EX2 R170, R12 ;  /* 0x0000000c00aa7308 */ /* 0x000be20000000800 */
[----:B------:R-:W-:Y:S01]  /*c660*/  @!P4 HADD2 R244, -R137.H0_H0, -RZ.H0_H0 ;  /* 0xa00000ff89f4c230 */ /* 0x000fe20000000900 */
[----:B------:R-:W-:Y:S06]  /*c670*/  HMMA.16816.F32 R144, R4, R16, R144 ;  /* 0x000000100490723c */ /* 0x000fec0000001890 */
[----:B------:R-:W4:Y:S01]  /*c680*/  MUFU.EX2 R18, R27 ;  /* 0x0000001b00127308 */ /* 0x000f220000000800 */
[----:B------:R-:W-:Y:S02]  /*c690*/  @!P4 PRMT R137, R244, 0x5410, RZ ;  /* 0x00005410f489c816 */ /* 0x000fe400000000ff */
[----:B-----5:R-:W-:-:S02]  /*c6a0*/  PRMT R12, R10, 0x5410, R9 ;  /* 0x000054100a0c7816 */ /* 0x020fc40000000009 */
[----:B------:R-:W-:Y:S02]  /*c6b0*/  PRMT R10, R2, 0x5410, R0 ;  /* 0x00005410020a7816 */ /* 0x000fe40000000000 */
[----:B------:R-:W-:Y:S01]  /*c6c0*/  LOP3.LUT R0, R3, 0xffff, RZ, 0xc0, !PT ;  /* 0x0000ffff03007812 */ /* 0x000fe200078ec0ff */
[----:B------:R-:W-:Y:S02]  /*c6d0*/  MUFU.EX2 R30, R30 ;  /* 0x0000001e001e7308 */ /* 0x000fe40000000800 */
[----:B------:R-:W-:Y:S02]  /*c6e0*/  HSET2.LE.AND R3, R10, R28, PT ;  /* 0x0000001c0a037233 */ /* 0x000fe40003803000 */
[----:B--2---:R-:W-:Y:S02]  /*c6f0*/  F2FP.F16.F32.PACK_AB R10, R171, R186 ;  /* 0x000000baab0a723e */ /* 0x004fe400000000ff */
[----:B------:R-:W-:Y:S02]  /*c700*/  LOP3.LUT R2, R26, 0xff00ff, RZ, 0xc0, !PT ;  /* 0x00ff00ff1a027812 */ /* 0x000fe400078ec0ff */
[----:B------:R-:W2:Y:S01]  /*c710*/  MUFU.EX2 R31, R31 ;  /* 0x0000001f001f7308 */ /* 0x000ea20000000800 */
[----:B------:R-:W-:-:S02]  /*c720*/  ISETP.LE.U32.AND P4, PT, R0, UR6, PT ;  /* 0x0000000600007c0c */ /* 0x000fc4000bf83070 */
[----:B-1----:R-:W-:Y:S02]  /*c730*/  F2FP.F16.F32.PACK_AB R0, R19, R102 ;  /* 0x000000661300723e */ /* 0x002fe400000000ff */
[C---:B------:R-:W-:Y:S02]  /*c740*/  PRMT R17, R10.reuse, 0x7610, R17 ;  /* 0x000076100a117816 */ /* 0x040fe40000000011 */
[----:B------:R-:W-:Y:S02]  /*c750*/  PRMT R16, R10, 0x7632, R16 ;  /* 0x000076320a107816 */ /* 0x000fe40000000010 */
[--C-:B------:R-:W-:Y:S02]  /*c760*/  HSET2.LE.AND R9, R11, R28.reuse, PT ;  /* 0x0000001c0b097233 */ /* 0x100fe40003803000 */
[--C-:B------:R-:W-:Y:S02]  /*c770*/  HSET2.LE.AND R11, R2, R28.reuse, PT ;  /* 0x0000001c020b7233 */ /* 0x100fe40003803000 */
[----:B------:R-:W-:-:S02]  /*c780*/  HSET2.LE.AND R2, R12, R28, PT ;  /* 0x0000001c0c027233 */ /* 0x000fc40003803000 */
[C---:B------:R-:W-:Y:S02]  /*c790*/  PRMT R15, R0.reuse, 0x7610, R15 ;  /* 0x00007610000f7816 */ /* 0x040fe4000000000f */
[----:B------:R-:W-:Y:S02]  /*c7a0*/  PRMT R14, R0, 0x7632, R14 ;  /* 0x00007632000e7816 */ /* 0x000fe4000000000e */
[----:B------:R-:W-:Y:S01]  /*c7b0*/  PRMT R0, R17, 0x5410, R16 ;  /* 0x0000541011007816 */ /* 0x000fe20000000010 */
[----:B------:R-:W-:Y:S03]  /*c7c0*/  HMMA.16816.F32 R148, R4, R22, R96 ;  /* 0x000000160494723c */ /* 0x000fe60000001860 */
[----:B------:R-:W-:Y:S02]  /*c7d0*/  LOP3.LUT R96, R0, R2, RZ, 0xc0, !PT ;  /* 0x0000000200607212 */ /* 0x000fe400078ec0ff */
[----:B------:R-:W-:-:S02]  /*c7e0*/  PRMT R0, R15, 0x5410, R14 ;  /* 0x000054100f007816 */ /* 0x000fc4000000000e */
[----:B----4-:R-:W-:Y:S02]  /*c7f0*/  F2FP.F16.F32.PACK_AB R2, R18, R170 ;  /* 0x000000aa1202723e */ /* 0x010fe400000000ff */
[----:B------:R-:W-:Y:S02]  /*c800*/  LOP3.LUT R97, R0, R3, RZ, 0xc0, !PT ;  /* 0x0000000300617212 */ /* 0x000fe400078ec0ff */
[----:B--2---:R-:W-:Y:S02]  /*c810*/  F2FP.F16.F32.PACK_AB R0, R31, R30 ;  /* 0x0000001e1f00723e */ /* 0x004fe400000000ff */
[C---:B------:R-:W-:Y:S02]  /*c820*/  PRMT R12, R2.reuse, 0x7610, R12 ;  /* 0x00007610020c7816 */ /* 0x040fe4000000000c */
[----:B------:R-:W-:Y:S01]  /*c830*/  PRMT R10, R2, 0x7632, R10 ;  /* 0x00007632020a7816 */ /* 0x000fe2000000000a */
[----:B------:R-:W-:Y:S01]  /*c840*/  HMMA.16816.F32 R152, R4, R20, R172 ;  /* 0x000000140498723c */ /* 0x000fe200000018ac */
[----:B------:R-:W-:-:S02]  /*c850*/  PRMT R7, R0, 0x7610, R7 ;  /* 0x0000761000077816 */ /* 0x000fc40000000007 */
[----:B------:R-:W-:Y:S02]  /*c860*/  PRMT R6, R0, 0x7632, R6 ;  /* 0x0000763200067816 */ /* 0x000fe40000000006 */
[----:B------:R-:W-:-:S04]  /*c870*/  PRMT R0, R12, 0x5410, R10 ;  /* 0x000054100c007816 */ /* 0x000fc8000000000a */
[----:B------:R-:W-:Y:S02]  /*c880*/  LOP3.LUT R98, R0, R9, RZ, 0xc0, !PT ;  /* 0x0000000900627212 */ /* 0x000fe400078ec0ff */
[----:B------:R-:W-:Y:S01]  /*c890*/  PRMT R0, R7, 0x5410, R6 ;  /* 0x0000541007007816 */ /* 0x000fe20000000006 */
[----:B------:R-:W-:-:S03]  /*c8a0*/  @!P6 HADD2 R247, -R63.H0_H0, -RZ.H0_H0 ;  /* 0xa00000ff3ff7e230 */ /* 0x000fc60000000900 */
[----:B------:R-:W-:Y:S02]  /*c8b0*/  LOP3.LUT R99, R0, R11, RZ, 0xc0, !PT ;  /* 0x0000000b00637212 */ /* 0x000fe400078ec0ff */
[----:B------:R-:W-:Y:S01]  /*c8c0*/  PRMT R0, R25, 0x7632, R0 ;  /* 0x0000763219007816 */ /* 0x000fe20000000000 */
[----:B------:R-:W-:-:S03]  /*c8d0*/  @!P3 HADD2 R249, -R62.H0_H0, -RZ.H0_H0 ;  /* 0xa00000ff3ef9b230 */ /* 0x000fc60000000900 */
[----:B------:R-:W-:Y:S02]  /*c8e0*/  LOP3.LUT R2, R0, 0xff, RZ, 0xc0, !PT ;  /* 0x000000ff00027812 */ /* 0x000fe400078ec0ff */
[----:B------:R-:W-:Y:S01]  /*c8f0*/  @!P6 PRMT R63, R247, 0x5410, RZ ;  /* 0x00005410f73fe816 */ /* 0x000fe200000000ff */
[----:B------:R-:W-:Y:S01]  /*c900*/  @!P4 HADD2 R245, -R136.H0_H0, -RZ.H0_H0 ;  /* 0xa00000ff88f5c230 */ /* 0x000fe20000000900 */
[----:B------:R-:W-:Y:S02]  /*c910*/  ISETP.LE.U32.AND P6, PT, R2, UR6, PT ;  /* 0x0000000602007c0c */ /* 0x000fe4000bfc3070 */
[----:B------:R-:W-:Y:S02]  /*c920*/  LOP3.LUT R2, R25, 0xff, RZ, 0xc0, !PT ;  /* 0x000000ff19027812 */ /* 0x000fe400078ec0ff */
[----:B------:R-:W-:Y:S02]  /*c930*/  @!P3 PRMT R62, R249, 0x5410, RZ ;  /* 0x00005410f93eb816 */ /* 0x000fe400000000ff */
[----:B------:R-:W-:-:S02]  /*c940*/  ISETP.LE.U32.AND P3, PT, R2, UR6, PT ;  /* 0x0000000602007c0c */ /* 0x000fc4000bf63070 */
[----:B------:R-:W-:Y:S02]  /*c950*/  @!P4 PRMT R136, R245, 0x5410, RZ ;  /* 0x00005410f588c816 */ /* 0x000fe400000000ff */
[----:B------:R-:W-:Y:S02]  /*c960*/  ISETP.GT.U32.AND P4, PT, R35, UR6, PT ;  /* 0x0000000623007c0c */ /* 0x000fe4000bf84070 */
[----:B------:R-:W-:-:S07]  /*c970*/  SHF.R.U32.HI R2, RZ, 0x18, R25 ;  /* 0x00000018ff027819 */ /* 0x000fce0000011619 */
[----:B------:R-:W-:-:S04]  /*c980*/  @!P3 HADD2 R113, -R95.H0_H0, -RZ.H0_H0 ;  /* 0xa00000ff5f71b230 */ /* 0x000fc80000000900 */
[----:B------:R-:W-:Y:S01]  /*c990*/  @P4 HADD2 R250, -R60.H0_H0, -RZ.H0_H0 ;  /* 0xa00000ff3cfa4230 */ /* 0x000fe20000000900 */
[----:B------:R-:W-:-:S04]  /*c9a0*/  PRMT R4, R113, 0x7610, R4 ;  /* 0x0000761071047816 */ /* 0x000fc80000000004 */
[----:B------:R-:W-:Y:S02]  /*c9b0*/  @P4 PRMT R60, R250, 0x5410, RZ ;  /* 0x00005410fa3c4816 */ /* 0x000fe400000000ff */
[----:B------:R-:W-:Y:S02]  /*c9c0*/  ISETP.LE.U32.AND P4, PT, R2, UR6, PT ;  /* 0x0000000602007c0c */ /* 0x000fe4000bf83070 */
[----:B------:R-:W-:Y:S02]  /*c9d0*/  @!P3 PRMT R95, R4, 0x5410, RZ ;  /* 0x00005410045fb816 */ /* 0x000fe400000000ff */
[----:B------:R1:W2:Y:S04]  /*c9e0*/  LDL.LU.S16 R4, [R1+0xc] ;  /* 0x00000c0001047983 */ /* 0x0002a80000300600 */
[----:B------:R1:W4:Y:S04]  /*c9f0*/  LDL.LU.S16 R23, [R1+0x10] ;  /* 0x0000100001177983 */ /* 0x0003280000300600 */
[----:B------:R1:W5:Y:S01]  /*ca00*/  LDL.LU.S16 R21, [R1+0x14] ;  /* 0x0000140001157983 */ /* 0x0003620000300600 */
[----:B------:R-:W-:-:S05]  /*ca10*/  @!P4 HADD2 R47, -R66.H0_H0, -RZ.H0_H0 ;  /* 0xa00000ff422fc230 */ /* 0x000fca0000000900 */
[----:B------:R-:W-:-:S04]  /*ca20*/  PRMT R11, R47, 0x7610, R11 ;  /* 0x000076102f0b7816 */ /* 0x000fc8000000000b */
[----:B------:R-:W-:Y:S02]  /*ca30*/  @!P4 PRMT R66, R11, 0x5410, RZ ;  /* 0x000054100b42c816 */ /* 0x000fe400000000ff */
[----:B------:R1:W5:Y:S01]  /*ca40*/  LDL.LU.S16 R11, [R1+0x18] ;  /* 0x00001800010b7983 */ /* 0x0003620000300600 */
[----:B------:R-:W-:Y:S01]  /*ca50*/  LOP3.LUT R0, R25, 0xffff, RZ, 0xc0, !PT ;  /* 0x0000ffff19007812 */ /* 0x000fe200078ec0ff */
[----:B------:R-:W-:-:S03]  /*ca60*/  @!P5 HADD2 R246, -R103.H0_H0, -RZ.H0_H0 ;  /* 0xa00000ff67f6d230 */ /* 0x000fc60000000900 */
[----:B------:R-:W-:Y:S01]  /*ca70*/  SHF.R.U32.HI R0, RZ, 0x8, R0 ;  /* 0x00000008ff007819 */ /* 0x000fe20000011600 */
[----:B------:R-:W-:Y:S01]  /*ca80*/  @P1 HADD2 R248, -R61.H0_H0, -RZ.H0_H0 ;  /* 0xa00000ff3df81230 */ /* 0x000fe20000000900 */
[----:B------:R-:W-:Y:S02]  /*ca90*/  @!P5 PRMT R103, R246, 0x5410, RZ ;  /* 0x00005410f667d816 */ /* 0x000fe400000000ff */
[----:B------:R-:W-:Y:S02]  /*caa0*/  LOP3.LUT R0, R0, 0xffff, RZ, 0xc0, !PT ;  /* 0x0000ffff00007812 */ /* 0x000fe400078ec0ff */
[----:B------:R-:W-:Y:S02]  /*cab0*/  ISETP.GT.U32.AND P5, PT, R44, UR6, PT ;  /* 0x000000062c007c0c */ /* 0x000fe4000bfa4070 */
[----:B------:R-:W-:Y:S02]  /*cac0*/  @P1 PRMT R61, R248, 0x5410, RZ ;  /* 0x00005410f83d1816 */ /* 0x000fe400000000ff */
[----:B------:R-:W-:-:S02]  /*cad0*/  ISETP.LE.U32.AND P1, PT, R0, UR6, PT ;  /* 0x0000000600007c0c */ /* 0x000fc4000bf23070 */
[----:B------:R-:W-:Y:S01]  /*cae0*/  PRMT R3, R24, 0x7771, RZ ;  /* 0x0000777118037816 */ /* 0x000fe200000000ff */
[----:B------:R-:W-:-:S03]  /*caf0*/  IMAD.MOV.U32 R0, RZ, RZ, R24 ;  /* 0x000000ffff007224 */ /* 0x000fc600078e0018 */
[----:B------:R-:W-:-:S03]  /*cb00*/  ISETP.GT.U32.AND P3, PT, R3, UR6, PT ;  /* 0x0000000603007c0c */ /* 0x000fc6000bf64070 */
[----:B------:R-:W-:Y:S01]  /*cb10*/  @P5 HADD2 R251, -R101.H0_H0, -RZ.H0_H0 ;  /* 0xa00000ff65fb5230 */ /* 0x000fe20000000900 */
[----:B------:R-:W-:-:S03]  /*cb20*/  LOP3.LUT R0, R0, 0xff, RZ, 0xc0, !PT ;  /* 0x000000ff00007812 */ /* 0x000fc600078ec0ff */
[----:B---3--:R-:W-:Y:S01]  /*cb30*/  @!P1 HADD2 R112, -R94.H0_H0, -RZ.H0_H0 ;  /* 0xa00000ff5e709230 */ /* 0x008fe20000000900 */
[----:B------:R-:W-:Y:S02]  /*cb40*/  @P5 PRMT R101, R251, 0x5410, RZ ;  /* 0x00005410fb655816 */ /* 0x000fe400000000ff */
[----:B------:R-:W-:Y:S02]  /*cb50*/  ISETP.LE.U32.AND P5, PT, R0, UR6, PT ;  /* 0x0000000600007c0c */ /* 0x000fe4000bfa3070 */
[----:B------:R-:W-:Y:S02]  /*cb60*/  PRMT R5, R112, 0x7610, R5 ;  /* 0x0000761070057816 */ /* 0x000fe40000000005 */
[----:B------:R-:W-:Y:S02]  /*cb70*/  PRMT R2, R24, 0x7772, RZ ;  /* 0x0000777218027816 */ /* 0x000fe400000000ff */
[----:B------:R-:W-:Y:S01]  /*cb80*/  @!P1 PRMT R94, R5, 0x5410, RZ ;  /* 0x00005410055e9816 */ /* 0x000fe200000000ff */
[----:B------:R-:W-:Y:S01]  /*cb90*/  @!P6 HADD2 R252, -R67.H0_H0, -RZ.H0_H0 ;  /* 0xa00000ff43fce230 */ /* 0x000fe20000000900 */
[----:B------:R-:W-:-:S02]  /*cba0*/  ISETP.GT.U32.AND P1, PT, R2, UR6, PT ;  /* 0x0000000602007c0c */ /* 0x000fc4000bf24070 */
[----:B------:R-:W-:Y:S02]  /*cbb0*/  PRMT R0, R24, 0x7773, RZ ;  /* 0x0000777318007816 */ /* 0x000fe400000000ff */
[----:B------:R-:W-:Y:S02]  /*cbc0*/  @!P6 PRMT R67, R252, 0x5410, RZ ;  /* 0x00005410fc43e816 */ /* 0x000fe400000000ff */
[----:B------:R-:W-:Y:S02]  /*cbd0*/  ISETP.GT.U32.AND P6, PT, R0, UR6, PT ;  /* 0x0000000600007c0c */ /* 0x000fe4000bfc4070 */
[----:B------:R-:W-:-:S04]  /*cbe0*/  PRMT R0, R8, 0x7771, RZ ;  /* 0x0000777108007816 */ /* 0x000fc800000000ff */
[----:B------:R-:W-:Y:S02]  /*cbf0*/  ISETP.GT.U32.AND P4, PT, R0, UR6, PT ;  /* 0x0000000600007c0c */ /* 0x000fe4000bf84070 */
[----:B------:R-:W-:Y:S01]  /*cc00*/  LOP3.LUT R0, R13, 0xff, RZ, 0xc0, !PT ;  /* 0x000000ff0d007812 */ /* 0x000fe200078ec0ff */
[----:B----4-:R-:W-:Y:S02]  /*cc10*/  @P3 HADD2 R23, -R64.H0_H0, -RZ.H0_H0 ;  /* 0xa00000ff40173230 */ /* 0x010fe40000000900 */
[----:B--2---:R-:W-:-:S03]  /*cc20*/  @!P5 HADD2 R4, -R65.H0_H0, -RZ.H0_H0 ;  /* 0xa00000ff4104d230 */ /* 0x004fc60000000900 */
[----:B------:R-:W-:Y:S02]  /*cc30*/  PRMT R22, R23, 0x7610, R22 ;  /* 0x0000761017167816 */ /* 0x000fe40000000016 */
[----:B------:R1:W2:Y:S01]  /*cc40*/  LDL.LU.S16 R23, [R1+0x1c] ;  /* 0x00001c0001177983 */ /* 0x0002a20000300600 */
[----:B------:R-:W-:Y:S01]  /*cc50*/  PRMT R2, R4, 0x7610, R2 ;  /* 0x0000761004027816 */ /* 0x000fe20000000002 */
[----:B-----5:R-:W-:Y:S01]  /*cc60*/  @P1 HADD2 R21, -R93.H0_H0, -RZ.H0_H0 ;  /* 0xa00000ff5d151230 */ /* 0x020fe20000000900 */
[----:B------:R-:W-:Y:S02]  /*cc70*/  @P3 PRMT R64, R22, 0x5410, RZ ;  /* 0x0000541016403816 */ /* 0x000fe400000000ff */
[----:B------:R-:W-:Y:S01]  /*cc80*/  @!P5 PRMT R65, R2, 0x5410, RZ ;  /* 0x000054100241d816 */ /* 0x000fe200000000ff */
[----:B------:R1:W3:Y:S01]  /*cc90*/  LDL.LU.S16 R22, [R1+0x20] ;  /* 0x0000200001167983 */ /* 0x0002e20000300600 */
[----:B------:R-:W-:Y:S02]  /*cca0*/  ISETP.LE.U32.AND P5, PT, R0, UR6, PT ;  /* 0x0000000600007c0c */ /* 0x000fe4000bfa3070 */
[----:B------:R-:W-:Y:S01]  /*ccb0*/  PRMT R3, R21, 0x7610, R3 ;  /* 0x0000761015037816 */ /* 0x000fe20000000003 */
[----:B------:R-:W-:Y:S01]  /*ccc0*/  @P6 HADD2 R11, -R92.H0_H0, -RZ.H0_H0 ;  /* 0xa00000ff5c0b6230 */ /* 0x000fe20000000900 */
[----:B------:R-:W-:Y:S01]  /*ccd0*/  PRMT R0, R13, 0x7632, R0 ;  /* 0x000076320d007816 */ /* 0x000fe20000000000 */
[----:B------:R1:W4:Y:S03]  /*cce0*/  LDL.LU.S16 R21, [R1+0x24] ;  /* 0x0000240001157983 */ /* 0x0003260000300600 */
[----:B------:R-:W-:-:S02]  /*ccf0*/  LOP3.LUT R0, R0, 0xff, RZ, 0xc0, !PT ;  /* 0x000000ff00007812 */ /* 0x000fc400078ec0ff */
[----:B------:R-:W-:Y:S02]  /*cd00*/  PRMT R9, R11, 0x7610, R9 ;  /* 0x000076100b097816 */ /* 0x000fe40000000009 */
[----:B------:R-:W-:Y:S02]  /*cd10*/  @P1 PRMT R93, R3, 0x5410, RZ ;  /* 0x00005410035d1816 */ /* 0x000fe400000000ff */
[----:B------:R-:W-:Y:S02]  /*cd20*/  ISETP.LE.U32.AND P1, PT, R0, UR6, PT ;  /* 0x0000000600007c0c */ /* 0x000fe4000bf23070 */
[----:B------:R-:W-:Y:S02]  /*cd30*/  LOP3.LUT R2, R13, 0xffff, RZ, 0xc0, !PT ;  /* 0x0000ffff0d027812 */ /* 0x000fe400078ec0ff */
[----:B------:R-:W-:Y:S02]  /*cd40*/  SHF.R.U32.HI R0, RZ, 0x18, R13 ;  /* 0x00000018ff007819 */ /* 0x000fe4000001160d */
[----:B------:R1:W5:Y:S01]  /*cd50*/  LDL.LU.S16 R13, [R1+0x28] ;  /* 0x00002800010d7983 */ /* 0x0003620000300600 */
[----:B------:R-:W-:-:S03]  /*cd60*/  @P6 PRMT R92, R9, 0x5410, RZ ;  /* 0x00005410095c6816 */ /* 0x000fc600000000ff */
[----:B------:R1:W5:Y:S04]  /*cd70*/  LDL.LU.S16 R11, [R1+0x30] ;  /* 0x00003000010b7983 */ /* 0x0003680000300600 */
[----:B------:R1:W5:Y:S01]  /*cd80*/  LDL.LU.S16 R9, [R1+0x2c] ;  /* 0x00002c0001097983 */ /* 0x0003620000300600 */
[----:B------:R-:W-:Y:S01]  /*cd90*/  IMAD.MOV.U32 R29, RZ, RZ, R73 ;  /* 0x000000ffff1d7224 */ /* 0x000fe200078e0049 */
[----:B------:R-:W-:Y:S01]  /*cda0*/  SHF.R.U32.HI R2, RZ, 0x8, R2 ;  /* 0x00000008ff027819 */ /* 0x000fe20000011602 */
[----:B------:R-:W-:Y:S02]  /*cdb0*/  IMAD.MOV.U32 R4, RZ, RZ, R8 ;  /* 0x000000ffff047224 */ /* 0x000fe400078e0008 */
[----:B------:R-:W-:Y:S01]  /*cdc0*/  IMAD.MOV.U32 R172, RZ, RZ, R29 ;  /* 0x000000ffffac7224 */ /* 0x000fe200078e001d */
[----:B------:R-:W-:Y:S01]  /*cdd0*/  LOP3.LUT R2, R2, 0xffff, RZ, 0xc0, !PT ;  /* 0x0000ffff02027812 */ /* 0x000fe200078ec0ff */
[----:B------:R-:W-:-:S02]  /*cde0*/  IMAD.MOV.U32 R27, RZ, RZ, R74 ;  /* 0x000000ffff1b7224 */ /* 0x000fc400078e004a */
[----:B------:R-:W-:Y:S01]  /*cdf0*/  FFMA.FTZ R3, R220, R34, R172 ;  /* 0x00000022dc037223 */ /* 0x000fe200000100ac */
[----:B------:R-:W-:Y:S01]  /*ce00*/  ISETP.LE.U32.AND P3, PT, R2, UR6, PT ;  /* 0x0000000602007c0c */ /* 0x000fe2000bf63070 */
[----:B------:R-:W-:Y:S01]  /*ce10*/  @!P5 HADD2 R220, -R17.H0_H0, -RZ.H0_H0 ;  /* 0xa00000ff11dcd230 */ /* 0x000fe20000000900 */
[----:B------:R-:W-:Y:S02]  /*ce20*/  ISETP.LE.U32.AND P6, PT, R0, UR6, PT ;  /* 0x0000000600007c0c */ /* 0x000fe4000bfc3070 */
[----:B------:R-:W-:Y:S01]  /*ce30*/  LOP3.LUT R0, R4, 0xff, RZ, 0xc0, !PT ;  /* 0x000000ff04007812 */ /* 0x000fe200078ec0ff */
[----:B------:R-:W-:Y:S01]  /*ce40*/  IMAD.MOV.U32 R173, RZ, RZ, R27 ;  /* 0x000000ffffad7224 */ /* 0x000fe200078e001b */
[----:B------:R-:W-:Y:S01]  /*ce50*/  @!P5 PRMT R17, R220, 0x5410, RZ ;  /* 0x00005410dc11d816 */ /* 0x000fe200000000ff */
[----:B------:R-:W-:Y:S01]  /*ce60*/  IMAD.MOV.U32 R194, RZ, RZ, R38 ;  /* 0x000000ffffc27224 */ /* 0x000fe200078e0026 */
[----:B------:R-:W-:Y:S01]  /*ce70*/  ISETP.LE.U32.AND P5, PT, R0, UR6, PT ;  /* 0x0000000600007c0c */ /* 0x000fe2000bfa3070 */
[----:B------:R-:W-:-:S02]  /*ce80*/  IMAD.MOV.U32 R174, RZ, RZ, R188 ;  /* 0x000000ffffae7224 */ /* 0x000fc400078e00bc */
[----:B------:R-:W-:Y:S02]  /*ce90*/  IMAD.MOV.U32 R231, RZ, RZ, R39 ;  /* 0x000000ffffe77224 */ /* 0x000fe400078e0027 */
[----:B------:R-:W-:Y:S01]  /*cea0*/  FFMA.FTZ R2, R223, R33, R173 ;  /* 0x00000021df027223 */ /* 0x000fe200000100ad */
[----:B------:R-:W-:Y:S02]  /*ceb0*/  IMAD.MOV.U32 R132, RZ, RZ, R80 ;  /* 0x000000ffff847224 */ /* 0x000fe400078e0050 */
[----:B------:R-:W-:Y:S01]  /*cec0*/  FADD.FTZ R3, R174, R3 ;  /* 0x00000003ae037221 */ /* 0x000fe20000010000 */
[----:B------:R-:W-:Y:S01]  /*ced0*/  IMAD.MOV.U32 R175, RZ, RZ, R124 ;  /* 0x000000ffffaf7224 */ /* 0x000fe200078e007c */
[----:B------:R-:W-:Y:S01]  /*cee0*/  MOV R29, R194 ;  /* 0x000000c2001d7202 */ /* 0x000fe20000000f00 */
[----:B------:R-:W-:Y:S02]  /*cef0*/  IMAD.MOV.U32 R230, RZ, RZ, R75 ;  /* 0x000000ffffe67224 */ /* 0x000fe400078e004b */
[----:B------:R-:W-:-:S02]  /*cf00*/  IMAD.MOV.U32 R27, RZ, RZ, R231 ;  /* 0x000000ffff1b7224 */ /* 0x000fc400078e00e7 */
[----:B------:R-:W-:Y:S01]  /*cf10*/  FADD.FTZ R2, R175, R2 ;  /* 0x00000002af027221 */ /* 0x000fe20000010000 */
[----:B------:R-:W-:Y:S02]  /*cf20*/  IMAD.MOV.U32 R231, RZ, RZ, R222 ;  /* 0x000000ffffe77224 */ /* 0x000fe400078e00de */
[----:B------:R-:W-:Y:S01]  /*cf30*/  IMAD.MOV.U32 R194, RZ, RZ, R132 ;  /* 0x000000ffffc27224 */ /* 0x000fe200078e0084 */
[----:B------:R-:W-:Y:S01]  /*cf40*/  PRMT R5, R8, 0x7772, RZ ;  /* 0x0000777208057816 */ /* 0x000fe200000000ff */
[----:B------:R-:W-:Y:S02]  /*cf50*/  IMAD.MOV.U32 R222, RZ, RZ, R133 ;  /* 0x000000ffffde7224 */ /* 0x000fe400078e0085 */
[----:B------:R-:W-:Y:S02]  /*cf60*/  @!P3 HADD2 R223, -R16.H0_H0, -RZ.H0_H0 ;  /* 0xa00000ff10dfb230 */ /* 0x000fe40000000900 */
[----:B------:R-:W-:Y:S02]  /*cf70*/  IMAD.MOV.U32 R132, RZ, RZ, R134 ;  /* 0x000000ffff847224 */ /* 0x000fe400078e0086 */
[----:B------:R-:W-:Y:S01]  /*cf80*/  FADD.FTZ R0, R230, R3 ;  /* 0x00000003e6007221 */ /* 0x000fe20000010000 */
[----:B------:R-:W-:Y:S01]  /*cf90*/  IMAD.MOV.U32 R134, RZ, RZ, R45 ;  /* 0x000000ffff867224 */ /* 0x000fe200078e002d */
[----:B------:R-:W-:Y:S01]  /*cfa0*/  PRMT R8, R8, 0x7773, RZ ;  /* 0x0000777308087816 */ /* 0x000fe200000000ff */
[----:B------:R-:W-:-:S02]  /*cfb0*/  IMAD.MOV.U32 R126, RZ, RZ, R82 ;  /* 0x000000ffff7e7224 */ /* 0x000fc400078e0052 */
[----:B------:R-:W-:Y:S01]  /*cfc0*/  FADD.FTZ R2, R222, R2 ;  /* 0x00000002de027221 */ /* 0x000fe20000010000 */
[----:B------:R-:W-:Y:S02]  /*cfd0*/  IMAD.MOV.U32 R244, RZ, RZ, R125 ;  /* 0x000000fffff47224 */ /* 0x000fe400078e007d */
[----:B------:R-:W-:Y:S01]  /*cfe0*/  FADD.FTZ R0, R134, R0 ;  /* 0x0000000086007221 */ /* 0x000fe20000010000 */
[----:B------:R-:W-:Y:S01]  /*cff0*/  @!P3 PRMT R16, R223, 0x5410, RZ ;  /* 0x00005410df10b816 */ /* 0x000fe200000000ff */
[----:B------:R-:W-:Y:S01]  /*d000*/  IMAD.MOV.U32 R26, RZ, RZ, R126 ;  /* 0x000000ffff1a7224 */ /* 0x000fe200078e007e */
[----:B------:R-:W-:Y:S01]  /*d010*/  ISETP.GT.U32.AND P3, PT, R5, UR6, PT ;  /* 0x0000000605007c0c */ /* 0x000fe2000bf64070 */
[----:B------:R-:W-:Y:S01]  /*d020*/  FADD.FTZ R2, R135, R2 ;  /* 0x0000000287027221 */ /* 0x000fe20000010000 */
[----:B------:R-:W-:Y:S01]  /*d030*/  FADD.FTZ R0, R244, R0 ;  /* 0x00000000f4007221 */ /* 0x000fe20000010000 */
[----:B------:R-:W-:Y:S01]  /*d040*/  IMAD.MOV.U32 R133, RZ, RZ, R46 ;  /* 0x000000ffff857224 */ /* 0x000fe200078e002e */
[----:B------:R-:W-:Y:S01]  /*d050*/  HMMA.16816.F32 R36, R96, R40, R48 ;  /* 0x000000286024723c */ /* 0x000fe20000001830 */
[----:B------:R-:W-:Y:S01]  /*d060*/  FADD.FTZ R2, R26, R2 ;  /* 0x000000021a027221 */ /* 0x000fe20000010000 */
[----:B------:R-:W-:Y:S01]  /*d070*/  FADD.FTZ R0, R27, R0 ;  /* 0x000000001b007221 */ /* 0x000fe20000010000 */
[----:B------:R-:W-:Y:S01]  /*d080*/  IMAD.MOV.U32 R127, RZ, RZ, R81 ;  /* 0x000000ffff7f7224 */ /* 0x000fe200078e0051 */
[----:B------:R-:W1:Y:S01]  /*d090*/  LDSM.16.MT88.4 R48, [R100+0xf800] ;  /* 0x00f800006430783b */ /* 0x000e620000004200 */
[----:B------:R-:W-:Y:S01]  /*d0a0*/  MOV R230, R194 ;  /* 0x000000c200e67202 */ /* 0x000fe20000000f00 */
[----:B------:R-:W-:-:S02]  /*d0b0*/  IMAD.MOV.U32 R190, RZ, RZ, R83 ;  /* 0x000000ffffbe7224 */ /* 0x000fc400078e0053 */
[----:B------:R-:W-:Y:S01]  /*d0c0*/  FADD.FTZ R2, R29, R2 ;  /* 0x000000021d027221 */ /* 0x000fe20000010000 */
[----:B------:R-:W1:Y:S01]  /*d0d0*/  LDSM.16.MT88.4 R80, [R100+0x11800] ;  /* 0x011800006450783b */ /* 0x000e620000004200 */
[----:B------:R-:W-:Y:S01]  /*d0e0*/  IMAD.MOV.U32 R194, RZ, RZ, R133 ;  /* 0x000000ffffc27224 */ /* 0x000fe200078e0085 */
[----:B------:R-:W-:Y:S01]  /*d0f0*/  HMMA.16816.F32 R104, R96, R108, R88 ;  /* 0x0000006c6068723c */ /* 0x000fe20000001858 */
[----:B------:R-:W-:Y:S01]  /*d100*/  IMAD.MOV.U32 R188, RZ, RZ, R127 ;  /* 0x000000ffffbc7224 */ /* 0x000fe200078e007f */
[----:B------:R-:W1:Y:S01]  /*d110*/  LDSM.16.MT88.4 R72, [R169+0x11800] ;  /* 0x01180000a948783b */ /* 0x000e620000004200 */
[----:B------:R-:W-:-:S03]  /*d120*/  IMAD.MOV.U32 R222, RZ, RZ, R132 ;  /* 0x000000ffffde7224 */ /* 0x000fc600078e0084 */
[----:B------:R-:W1:Y:S02]  /*d130*/  LDSM.16.MT88.4 R88, [R32+0x5800] ;  /* 0x005800002058783b */ /* 0x000e640000004200 */
[C---:B------:R-:W-:Y:S02]  /*d140*/  HMMA.16816.F32 R108, R96.reuse, R110, R116 ;  /* 0x0000006e606c723c */ /* 0x040fe40000001874 */
[----:B------:R1:W1:Y:S04]  /*d150*/  LDSM.16.MT88.4 R116, [R100+0xd800] ;  /* 0x00d800006474783b */ /* 0x0002680000004200 */
[----:B------:R-:W1:Y:S02]  /*d160*/  LDSM.16.MT88.4 R124, [R32+0x1800] ;  /* 0x00180000207c783b */ /* 0x000e640000004200 */
[C---:B------:R-:W-:Y:S02]  /*d170*/  HMMA.16816.F32 R40, R96.reuse, R42, R56 ;  /* 0x0000002a6028723c */ /* 0x040fe40000001838 */
[----:B------:R-:W1:Y:S04]  /*d180*/  LDSM.16.MT88.4 R56, [R32+0x3800] ;  /* 0x003800002038783b */ /* 0x000e680000004200 */
[----:B------:R-:W1:Y:S04]  /*d190*/  LDSM.16.MT88.4 R132, [R138+0x1800] ;  /* 0x001800008a84783b */ /* 0x000e680000004200 */
[----:B------:R-:W5:Y:S01]  /*d1a0*/  LDSM.16.MT88.4 R24, [R138+0x3800] ;  /* 0x003800008a18783b */ /* 0x000f620000004200 */
[C---:B-1----:R-:W-:Y:S08]  /*d1b0*/  HMMA.16816.F32 R44, R96.reuse, R48, R156 ;  /* 0x00000030602c723c */ /* 0x042ff0000000189c */
[C---:B------:R-:W-:Y:S08]  /*d1c0*/  HMMA.16816.F32 R48, R96.reuse, R50, R76 ;  /* 0x000000326030723c */ /* 0x040ff0000000184c */
[----:B------:R-:W-:Y:S01]  /*d1d0*/  HMMA.16816.F32 R76, R96, R80, R120 ;  /* 0x00000050604c723c */ /* 0x000fe20000001878 */
[----:B------:R-:W-:-:S07]  /*d1e0*/  IMAD.MOV.U32 R100, RZ, RZ, R140 ;  /* 0x000000ffff647224 */ /* 0x000fce00078e008c */
[C---:B------:R-:W-:Y:S08]  /*d1f0*/  HMMA.16816.F32 R80, R96.reuse, R82, R84 ;  /* 0x000000526050723c */ /* 0x040ff00000001854 */
[C---:B------:R-:W-:Y:S08]  /*d200*/  HMMA.16816.F32 R68, R96.reuse, R72, R68 ;  /* 0x000000486044723c */ /* 0x040ff00000001844 */
[C---:B------:R-:W-:Y:S08]  /*d210*/  HMMA.16816.F32 R84, R96.reuse, R88, R144 ;  /* 0x000000586054723c */ /* 0x040ff00000001890 */
[C---:B------:R-:W-:Y:S08]  /*d220*/  HMMA.16816.F32 R72, R96.reuse, R74, R52 ;  /* 0x0000004a6048723c */ /* 0x040ff00000001834 */
[C---:B------:R-:W-:Y:S08]  /*d230*/  HMMA.16816.F32 R88, R96.reuse, R90, R128 ;  /* 0x0000005a6058723c */ /* 0x040ff00000001880 */
[----:B------:R-:W-:Y:S01]  /*d240*/  HMMA.16816.F32 R112, R96, R116, R176 ;  /* 0x000000746070723c */ /* 0x000fe200000018b0 */
[----:B------:R-:W-:-:S07]  /*d250*/  IMAD.MOV.U32 R177, RZ, RZ, R196 ;  /* 0x000000ffffb17224 */ /* 0x000fce00078e00c4 */
[C---:B------:R-:W-:Y:S08]  /*d260*/  HMMA.16816.F32 R120, R96.reuse, R124, R212 ;  /* 0x0000007c6078723c */ /* 0x040ff000000018d4 */
[C---:B------:R-:W-:Y:S08]  /*d270*/  HMMA.16816.F32 R52, R96.reuse, R56, R208 ;  /* 0x000000386034723c */ /* 0x040ff000000018d0 */
[C---:B------:R-:W-:Y:S08]  /*d280*/  HMMA.16816.F32 R128, R96.reuse, R132, R240 ;  /* 0x000000846080723c */ /* 0x040ff000000018f0 */
[----:B------:R-:W-:Y:S01]  /*d290*/  HMMA.16816.F32 R116, R96, R118, R180 ;  /* 0x000000766074723c */ /* 0x000fe200000018b4 */
[----:B--2---:R-:W-:-:S05]  /*d2a0*/  @!P1 HADD2 R23, -R15.H0_H0, -RZ.H0_H0 ;  /* 0xa00000ff0f179230 */ /* 0x004fca0000000900 */
[----:B------:R-:W-:-:S04]  /*d2b0*/  PRMT R4, R23, 0x7610, R4 ;  /* 0x0000761017047816 */ /* 0x000fc80000000004 */
[----:B------:R-:W-:Y:S02]  /*d2c0*/  @!P1 PRMT R15, R4, 0x5410, RZ ;  /* 0x00005410040f9816 */ /* 0x000fe400000000ff */
[----:B------:R-:W1:Y:S01]  /*d2d0*/  LDC R4, c[0x0][0x448] ;  /* 0x00011200ff047b82 */ /* 0x000e620000000800 */
[----:B------:R-:W-:Y:S01]  /*d2e0*/  ISETP.GT.U32.AND P1, PT, R8, UR6, PT ;  /* 0x0000000608007c0c */ /* 0x000fe2000bf24070 */
[----:B----4-:R-:W-:Y:S02]  /*d2f0*/  @!P5 HADD2 R21, -R12.H0_H0, -RZ.H0_H0 ;  /* 0xa00000ff0c15d230 */ /* 0x010fe40000000900 */
[----:B---3--:R-:W-:-:S03]  /*d300*/  @!P6 HADD2 R22, -R14.H0_H0, -RZ.H0_H0 ;  /* 0xa00000ff0e16e230 */ /* 0x008fc60000000900 */
[----:B------:R-:W-:Y:S02]  /*d310*/  PRMT R3, R21, 0x7610, R3 ;  /* 0x0000761015037816 */ /* 0x000fe40000000003 */
[----:B------:R-:W-:Y:S02]  /*d320*/  PRMT R20, R22, 0x7610, R20 ;  /* 0x0000761016147816 */ /* 0x000fe40000000014 */
[----:B------:R-:W-:Y:S01]  /*d330*/  @!P5 PRMT R12, R3, 0x5410, RZ ;  /* 0x00005410030cd816 */ /* 0x000fe200000000ff */
[----:B------:R-:W-:Y:S01]  /*d340*/  FADD.FTZ R3, R231, R0 ;  /* 0x00000000e7037221 */ /* 0x000fe20000010000 */
[----:B------:R-:W-:Y:S01]  /*d350*/  FADD.FTZ R0, R230, R2 ;  /* 0x00000002e6007221 */ /* 0x000fe20000010000 */
[----:B------:R-:W-:Y:S02]  /*d360*/  @!P6 PRMT R14, R20, 0x5410, RZ ;  /* 0x00005410140ee816 */ /* 0x000fe400000000ff */
[----:B------:R-:W-:Y:S01]  /*d370*/  FADD.FTZ R2, R194, R3 ;  /* 0x00000003c2027221 */ /* 0x000fe20000010000 */
[----:B------:R-:W2:Y:S01]  /*d380*/  LDSM.16.MT88.4 R20, [R138+0x5800] ;  /* 0x005800008a14783b */ /* 0x000ea20000004200 */
[----:B-----5:R-:W-:-:S02]  /*d390*/  @P3 HADD2 R11, -R7.H0_H0, -RZ.H0_H0 ;  /* 0xa00000ff070b3230 */ /* 0x020fc40000000900 */
[----:B------:R-:W-:Y:S02]  /*d3a0*/  @P1 HADD2 R9, -R6.H0_H0, -RZ.H0_H0 ;  /* 0xa00000ff06091230 */ /* 0x000fe40000000900 */
[----:B------:R-:W-:Y:S01]  /*d3b0*/  @P4 HADD2 R13, -R10.H0_H0, -RZ.H0_H0 ;  /* 0xa00000ff0a0d4230 */ /* 0x000fe20000000900 */
[----:B------:R-:W-:Y:S01]  /*d3c0*/  PRMT R5, R11, 0x7610, R5 ;  /* 0x000076100b057816 */ /* 0x000fe20000000005 */
[----:B------:R-:W-:Y:S01]  /*d3d0*/  FADD.FTZ R2, R206, R2 ;  /* 0x00000002ce027221 */ /* 0x000fe20000010000 */
[----:B------:R-:W-:Y:S02]  /*d3e0*/  PRMT R3, R9, 0x7610, R3 ;  /* 0x0000761009037816 */ /* 0x000fe40000000003 */
[----:B------:R-:W-:Y:S01]  /*d3f0*/  PRMT R8, R13, 0x7610, R8 ;  /* 0x000076100d087816 */ /* 0x000fe20000000008 */
[----:B------:R-:W-:Y:S01]  /*d400*/  FADD.FTZ R2, R203, R2 ;  /* 0x00000002cb027221 */ /* 0x000fe20000010000 */
[----:B------:R-:W-:Y:S01]  /*d410*/  @P1 PRMT R6, R3, 0x5410, RZ ;  /* 0x0000541003061816 */ /* 0x000fe200000000ff */
[----:B-1----:R-:W-:Y:S01]  /*d420*/  IMAD.SHL.U32 R3, R4, 0x8, RZ ;  /* 0x0000000804037824 */ /* 0x002fe200078e00ff */
[----:B------:R-:W-:Y:S01]  /*d430*/  @P3 PRMT R7, R5, 0x5410, RZ ;  /* 0x0000541005073816 */ /* 0x000fe200000000ff */
[----:B------:R-:W-:-:S02]  /*d440*/  IMAD.MOV.U32 R4, RZ, RZ, R184 ;  /* 0x000000ffff047224 */ /* 0x000fc400078e00b8 */
[----:B------:R-:W-:Y:S01]  /*d450*/  IMAD.MOV.U32 R5, RZ, RZ, R185 ;  /* 0x000000ffff057224 */ /* 0x000fe200078e00b9 */
[----:B------:R-:W-:Y:S01]  /*d460*/  @P4 PRMT R10, R8, 0x5410, RZ ;  /* 0x00005410080a4816 */ /* 0x000fe200000000ff */
[----:B------:R-:W-:Y:S01]  /*d470*/  FADD.FTZ R8, R190, R2 ;  /* 0x00000002be087221 */ /* 0x000fe20000010000 */
[----:B------:R-:W-:Y:S01]  /*d480*/  FADD.FTZ R0, R222, R0 ;  /* 0x00000000de007221 */ /* 0x000fe20000010000 */
[----:B------:R-:W-:Y:S01]  /*d490*/  IMAD.WIDE R2, R3, 0x2, R4 ;  /* 0x0000000203027825 */ /* 0x000fe200078e0204 */
[----:B------:R-:W-:Y:S03]  /*d4a0*/  STG.E.U16 desc[UR16][R4.64+-0x80], R164 ;  /* 0xffff80a404007986 */ /* 0x000fe6000c101510 */
[----:B------:R-:W-:Y:S01]  /*d4b0*/  FADD.FTZ R0, R202, R0 ;  /* 0x00000000ca007221 */ /* 0x000fe20000010000 */
[----:B------:R-:W-:Y:S04]  /*d4c0*/  STG.E.U16 desc[UR16][R4.64+-0x7e], R167 ;  /* 0xffff82a704007986 */ /* 0x000fe8000c101510 */
[----:B------:R-:W-:Y:S01]  /*d4d0*/  STG.E.U16 desc[UR16][R2.64+-0x80], R168 ;  /* 0xffff80a802007986 */ /* 0x000fe2000c101510 */
[----:B------:R-:W-:-:S03]  /*d4e0*/  FADD.FTZ R0, R187, R0 ;  /* 0x00000000bb007221 */ /* 0x000fc60000010000 */
[----:B------:R-:W-:Y:S04]  /*d4f0*/  STG.E.U16 desc[UR16][R2.64+-0x7e], R166 ;  /* 0xffff82a602007986 */ /* 0x000fe8000c101510 */
[----:B------:R-:W-:Y:S04]  /*d500*/  STG.E.U16 desc[UR16][R4.64+-0x70], R165 ;  /* 0xffff90a504007986 */ /* 0x000fe8000c101510 */
[----:B------:R-:W-:Y:S04]  /*d510*/  STG.E.U16 desc[UR16][R4.64+-0x6e], R143 ;  /* 0xffff928f04007986 */ /* 0x000fe8000c101510 */
[----:B------:R-:W-:Y:S04]  /*d520*/  STG.E.U16 desc[UR16][R2.64+-0x70], R142 ;  /* 0xffff908e02007986 */ /* 0x000fe8000c101510 */
[----:B------:R-:W-:Y:S04]  /*d530*/  STG.E.U16 desc[UR16][R2.64+-0x6e], R141 ;  /* 0xffff928d02007986 */ /* 0x000fe8000c101510 */
        /* <DEDUP_REMOVED lines=12> */
[----:B------:R-:W-:Y:S01]  /*d600*/  STG.E.U16 desc[UR16][R2.64+-0x40], R67 ;  /* 0xffffc04302007986 */ /* 0x000fe2000c101510 */
[----:B------:R-:W-:-:S03]  /*d610*/  FADD.FTZ R0, R195, R0 ;  /* 0x00000000c3007221 */ /* 0x000fc60000010000 */
[----:B------:R-:W-:Y:S01]  /*d620*/  STG.E.U16 desc[UR16][R2.64+-0x3e], R66 ;  /* 0xffffc24202007986 */ /* 0x000fe2000c101510 */
[----:B------:R-:W-:-:S03]  /*d630*/  ISETP.GT.U32.AND P3, PT, R196, R221, PT ;  /* 0x000000ddc400720c */ /* 0x000fc60003f64070 */
        /* <DEDUP_REMOVED lines=12> */
[----:B------:R1:W-:Y:S01]  /*d700*/  STG.E.U16 desc[UR16][R2.64+-0xe], R6 ;  /* 0xfffff20602007986 */ /* 0x0003e2000c101510 */
[----:B------:R-:W-:Y:S01]  /*d710*/  FADD.FTZ R0, R19, R0 ;  /* 0x0000000013007221 */ /* 0x000fe20000010000 */
[----:B------:R-:W-:Y:S01]  /*d720*/  HMMA.16816.F32 R124, R96, R126, R216 ;  /* 0x0000007e607c723c */ /* 0x000fe200000018d8 */
[----:B------:R-:W-:-:S02]  /*d730*/  IADD3 R222, P1, PT, R184, -0x100, RZ ;  /* 0xffffff00b8de7810 */ /* 0x000fc40007f3e0ff */
[----:B------:R-:W-:Y:S01]  /*d740*/  FADD.FTZ R0, R30, R0 ;  /* 0x000000001e007221 */ /* 0x000fe20000010000 */
[----:B------:R-:W-:-:S04]  /*d750*/  @P3 IMAD.MOV.U32 R100, RZ, RZ, R140 ;  /* 0x000000ffff643224 */ /* 0x000fc800078e008c */
[----:B------:R-:W-:Y:S01]  /*d760*/  HMMA.16816.F32 R56, R96, R58, R160 ;  /* 0x0000003a6038723c */ /* 0x000fe200000018a0 */
[----:B------:R-:W-:Y:S01]  /*d770*/  FADD.FTZ R223, R31, R0 ;  /* 0x000000001fdf7221 */ /* 0x000fe20000010000 */
[----:B------:R-:W-:Y:S01]  /*d780*/  IADD3.X R221, PT, PT, R185, -0x1, RZ, P1, !PT ;  /* 0xffffffffb9dd7810 */ /* 0x000fe20000ffe4ff */
[----:B------:R-:W-:-:S05]  /*d790*/  @P3 VIADD R203, R188, 0xfffffffd ;  /* 0xfffffffdbccb3836 */ /* 0x000fca0000000000 */
[----:B------:R-:W-:Y:S01]  /*d7a0*/  HMMA.16816.F32 R132, R96, R134, R236 ;  /* 0x000000866084723c */ /* 0x000fe200000018ec */
[----:B-1----:R-:W-:-:S04]  /*d7b0*/  FADD.FTZ R2, R186, R8 ;  /* 0x00000008ba027221 */ /* 0x002fc80000010000 */
[----:B------:R-:W-:-:S03]  /*d7c0*/  FADD.FTZ R2, R171, R2 ;  /* 0x00000002ab027221 */ /* 0x000fc60000010000 */
[----:B------:R-:W-:Y:S01]  /*d7d0*/  HMMA.16816.F32 R60, R96, R24, R232 ;  /* 0x00000018603c723c */ /* 0x000fe200000018e8 */
[----:B------:R-:W-:Y:S01]  /*d7e0*/  FADD.FTZ R2, R170, R2 ;  /* 0x00000002aa027221 */ /* 0x000fe20000010000 */
[----:B------:R-:W-:-:S06]  /*d7f0*/  IMAD.MOV.U32 R3, RZ, RZ, R139 ;  /* 0x000000ffff037224 */ /* 0x000fcc00078e008b */
[----:B------:R-:W-:Y:S01]  /*d800*/  HMMA.16816.F32 R64, R96, R26, R224 ;  /* 0x0000001a6040723c */ /* 0x000fe200000018e0 */
[----:B------:R-:W-:Y:S02]  /*d810*/  @P3 IMAD.MOV.U32 R3, RZ, RZ, R139 ;  /* 0x000000ffff033224 */ /* 0x000fe400078e008b */
[----:B------:R-:W-:-:S05]  /*d820*/  FADD.FTZ R220, R18, R2 ;  /* 0x0000000212dc7221 */ /* 0x000fca0000010000 */
[C---:B--2---:R-:W-:Y:S08]  /*d830*/  HMMA.16816.F32 R92, R96.reuse, R20, R152 ;  /* 0x00000014605c723c */ /* 0x044ff00000001898 */
[----:B------:R-:W-:Y:S01]  /*d840*/  HMMA.16816.F32 R96, R96, R22, R148 ;  /* 0x000000166060723c */ /* 0x000fe20000001894 */
[----:B------:R-:W-:-:S04]  /*d850*/  NOP ;  /* 0x0000000000007918 */ /* 0x000fc80000000000 */
[----:B------:R-:W-:-:S15]  /*d860*/  @P3 BRA `(.L_x_1541) ;  /* 0x0000000000043947 */ /* 0x000fde0003800000 */
.L_x_1536:
[----:B------:R-:W-:-:S07]  /*d870*/  IADD3 R203, PT, PT, R177, -0x1, RZ ;  /* 0xffffffffb1cb7810 */ /* 0x000fce0007ffe0ff */
.L_x_1541:
[----:B------:R-:W3:Y:S02]  /*d880*/  LDL R0, [R1+0x78] ;  /* 0x0000780001007983 */ /* 0x000ee40000100800 */
[----:B---3--:R-:W-:-:S13]  /*d890*/  ISETP.GE.AND P1, PT, R203, R0, PT ;  /* 0x00000000cb00720c */ /* 0x008fda0003f26270 */
[----:B------:R-:W-:Y:S05]  /*d8a0*/  @!P1 BRA `(.L_x_1542) ;  /* 0x0000005000e89947 */ /* 0x000fea0003800000 */
[----:B--2---:R-:W2:Y:S01]  /*d8b0*/  LDL.LU R4, [R1+0xc8] ;  /* 0x0000c80001047983 */ /* 0x004ea20000300800 */
[----:B------:R-:W-:Y:S01]  /*d8c0*/  SHF.R.U32.HI R184, RZ, 0x1, R193 ;  /* 0x00000001ffb87819 */ /* 0x000fe200000116c1 */
[----:B------:R-:W1:Y:S01]  /*d8d0*/  LDC.64 R234, c[0x0][0x3c0] ;  /* 0x0000f000ffea7b82 */ /* 0x000e620000000a00 */
[----:B------:R-:W3:Y:S01]  /*d8e0*/  LDCU UR4, c[0x0][0x440] ;  /* 0x00008800ff0477ac */ /* 0x000ee20008000800 */
[----:B------:R-:W4:Y:S01]  /*d8f0*/  S2R R193, SR_TID.X ;  /* 0x0000000000c17919 */ /* 0x000f220000002100 */
[----:B------:R-:W-:Y:S01]  /*d900*/  IMAD.MOV.U32 R186, RZ, RZ, 0x20 ;  /* 0x00000020ffba7424 */ /* 0x000fe200078e00ff */
[----:B------:R-:W-:Y:S01]  /*d910*/  IADD3 R199, PT, PT, R198, 0x8, RZ ;  /* 0x00000008c6c77810 */ /* 0x000fe20007ffe0ff */
[----:B------:R-:W-:Y:S01]  /*d920*/  IMAD.MOV.U32 R190, RZ, RZ, 0x20 ;  /* 0x00000020ffbe7424 */ /* 0x000fe200078e00ff */
[----:B------:R-:W-:Y:S01]  /*d930*/  UMOV UR8, 0x400 ;  /* 0x0000040000087882 */ /* 0x000fe20000000000 */
[----:B------:R-:W-:Y:S01]  /*d940*/  IMAD.MOV.U32 R102, RZ, RZ, R3 ;  /* 0x000000ffff667224 */ /* 0x000fe200078e0003 */
[----:B------:R-:W5:Y:S01]  /*d950*/  LDC R202, c[0x0][0x4f8] ;  /* 0x00013e00ffca7b82 */ /* 0x000f620000000800 */
[----:B------:R-:W-:Y:S01]  /*d960*/  SEL R186, R186, 0xffffffe0, !P0 ;  /* 0xffffffe0baba7807 */ /* 0x000fe20004000000 */
[----:B------:R-:W-:Y:S01]  /*d970*/  IMAD.MOV.U32 R101, RZ, RZ, R100 ;  /* 0x000000ffff657224 */ /* 0x000fe200078e0064 */
[----:B------:R-:W1:Y:S01]  /*d980*/  LDCU UR9, c[0x0][0x440] ;  /* 0x00008800ff0977ac */ /* 0x000e620008000800 */
[----:B------:R-:W-:Y:S01]  /*d990*/  IMAD.MOV.U32 R196, RZ, RZ, 0x40 ;  /* 0x00000040ffc47424 */ /* 0x000fe200078e00ff */
[----:B------:R-:W1:Y:S03]  /*d9a0*/  LDCU.U8 UR6, c[0x0][0x4f8] ;  /* 0x00009f00ff0677ac */ /* 0x000e660008000000 */
[----:B------:R-:W4:Y:S01]  /*d9b0*/  S2UR UR7, SR_CgaCtaId ;  /* 0x00000000000779c3 */ /* 0x000f220000008800 */
[----:B---3--:R-:W-:Y:S01]  /*d9c0*/  ISETP.GE.AND P3, PT, R189, UR4, PT ;  /* 0x00000004bd007c0c */ /* 0x008fe2000bf66270 */
[----:B------:R-:W3:Y:S01]  /*d9d0*/  LDCU UR4, c[0x0][0x45c] ;  /* 0x00008b80ff0477ac */ /* 0x000ee20008000800 */
[----:B-1----:R-:W-:Y:S01]  /*d9e0*/  IMAD.SHL.U32 R0, R234, 0x10, RZ ;  /* 0x00000010ea007824 */ /* 0x002fe200078e00ff */
[----:B-----5:R-:W-:Y:S01]  /*d9f0*/  LOP3.LUT R202, R202, 0xff, RZ, 0xc0, !PT ;  /* 0x000000ffcaca7812 */ /* 0x020fe200078ec0ff */
[C---:B----4-:R-:W-:Y:S01]  /*da00*/  IMAD.SHL.U32 R2, R193.reuse, 0x40, RZ ;  /* 0x00000040c1027824 */ /* 0x050fe200078e00ff */
[C---:B------:R-:W-:Y:S01]  /*da10*/  LOP3.LUT P0, RZ, R193.reuse, 0x2, RZ, 0xc0, !PT ;  /* 0x00000002c1ff7812 */ /* 0x040fe2000780c0ff */
[----:B------:R-:W-:-:S02]  /*da20*/  IMAD.SHL.U32 R194, R193, 0x40, RZ ;  /* 0x00000040c1c27824 */ /* 0x000fc400078e00ff */
[----:B------:R-:W-:Y:S01]  /*da30*/  IMAD R202, R202, 0x10000, R202 ;  /* 0x00010000caca7824 */ /* 0x000fe200078e02ca */
[----:B------:R-:W-:Y:S01]  /*da40*/  SEL R190, R190, 0xffffffe0, !P0 ;  /* 0xffffffe0bebe7807 */ /* 0x000fe20004000000 */
[----:B------:R-:W-:Y:S01]  /*da50*/  ULEA UR7, UR7, UR8, 0x18 ;  /* 0x0000000807077291 */ /* 0x000fe2000f8ec0ff */
[----:B------:R-:W-:Y:S02]  /*da60*/  LOP3.LUT R195, R194, 0x400, RZ, 0xc0, !PT ;  /* 0x00000400c2c37812 */ /* 0x000fe400078ec0ff */
[----:B--2---:R-:W-:-:S04]  /*da70*/  LOP3.LUT R184, R4, 0x8, R184, 0x78, !PT ;  /* 0x0000000804b87812 */ /* 0x004fc800078e78b8 */
[----:B------:R-:W-:Y:S02]  /*da80*/  LOP3.LUT R184, R184, 0x200, R2, 0xf8, !PT ;  /* 0x00000200b8b87812 */ /* 0x000fe400078ef802 */
[----:B------:R-:W-:Y:S02]  /*da90*/  SHF.L.U64.HI R2, R234, 0x4, R235 ;  /* 0x00000004ea027819 */ /* 0x000fe400000102eb */
[----:B------:R-:W-:-:S04]  /*daa0*/  LEA R184, R184, UR5, 0x1 ;  /* 0x00000005b8b87c11 */ /* 0x000fc8000f8e08ff */
[----:B------:R-:W-:Y:S01]  /*dab0*/  IADD3 R186, PT, PT, R186, R184, RZ ;  /* 0x000000b8baba7210 */ /* 0x000fe20007ffe0ff */
[----:B------:R-:W-:-:S05]  /*dac0*/  VIADD R0, R184, 0xc000 ;  /* 0x0000c000b8007836 */ /* 0x000fca0000000000 */
[----:B------:R1:W-:Y:S01]  /*dad0*/  STL [R1+0x74], R0 ;  /* 0x0000740001007387 */ /* 0x0003e20000100800 */
[----:B---3--:R-:W-:Y:S05]  /*dae0*/  BRA `(.L_x_1543) ;  /* 0x0000000400607947 */ /* 0x008fea0003800000 */
.L_x_1545:
[----:B------:R-:W2:Y:S01]  /*daf0*/  LDL R174, [R1+0x44] ;  /* 0x0000440001ae7983 */ /* 0x000ea20000100800 */
[----:B------:R-:W1:Y:S01]  /*db00*/  LDC.64 R4, c[0x0][0x3b8] ;  /* 0x0000ee00ff047b82 */ /* 0x000e620000000a00 */
[----:B------:R-:W-:Y:S02]  /*db10*/  VIADD R0, R203, 0xffffffff ;  /* 0xffffffffcb007836 */ /* 0x000fe40000000000 */
[----:B------:R-:W3:Y:S02]  /*db20*/  LDL R165, [R1+0x40] ;  /* 0x0000400001a57983 */ /* 0x000ee40000100800 */
[----:B-1----:R-:W-:Y:S01]  /*db30*/  IMAD.WIDE.U32 R2, R0, R4, RZ ;  /* 0x0000000400027225 */ /* 0x002fe200078e00ff */
[C---:B------:R-:W-:Y:S03]  /*db40*/  SHF.L.U64.HI R18, R4.reuse, 0x4, R5 ;  /* 0x0000000404127819 */ /* 0x040fe60000010205 */
[----:B------:R-:W-:Y:S02]  /*db50*/  IMAD.SHL.U32 R6, R4, 0x10, RZ ;  /* 0x0000001004067824 */ /* 0x000fe400078e00ff */
[----:B------:R-:W-:Y:S03]  /*db60*/  IMAD R3, R0, R5, R3 ;  /* 0x0000000500037224 */ /* 0x000fe600078e0203 */
[C---:B------:R-:W-:Y:S04]  /*db70*/  LEA R0, P4, R2.reuse, R6, 0x6 ;  /* 0x0000000602007211 */ /* 0x040fe800078830ff */
[C-C-:B------:R-:W-:Y:S02]  /*db80*/  LEA.HI.X R7, R2.reuse, R18, R3.reuse, 0x6, P4 ;  /* 0x0000001202077211 */ /* 0x140fe400020f3403 */
[C---:B--2---:R-:W-:Y:S04]  /*db90*/  LEA R8, P4, R2.reuse, R174, 0x7 ;  /* 0x000000ae02087211 */ /* 0x044fe800078838ff */
[----:B---3--:R-:W-:Y:S02]  /*dba0*/  LEA.HI.X R9, R2, R165, R3, 0x7, P4 ;  /* 0x000000a502097211 */ /* 0x008fe400020f3c03 */
[CC--:B------:R-:W-:Y:S04]  /*dbb0*/  LEA R3, P4, R4.reuse, R0.reuse, 0x5 ;  /* 0x0000000004037211 */ /* 0x0c0fe800078828ff */
[----:B------:R-:W-:Y:S02]  /*dbc0*/  LEA.HI.X R19, R4, R7, R5, 0x5, P4 ;  /* 0x0000000704137211 */ /* 0x000fe400020f2c05 */
[----:B------:R-:W-:Y:S02]  /*dbd0*/  LOP3.LUT R4, R215, 0x1f8, RZ, 0xc0, !PT ;  /* 0x000001f8d7047812 */ /* 0x000fe400078ec0ff */
[----:B------:R-:W-:Y:S02]  /*dbe0*/  IADD3 R2, P4, PT, R6, R0, RZ ;  /* 0x0000000006027210 */ /* 0x000fe40007f9e0ff */
[----:B------:R-:W-:Y:S03]  /*dbf0*/  LOP3.LUT R197, R4, 0x38, R193, 0x78, !PT ;  /* 0x0000003804c57812 */ /* 0x000fe600078e78c1 */
[----:B------:R-:W-:Y:S01]  /*dc00*/  IMAD.X R18, R18, 0x1, R7, P4 ;  /* 0x0000000112127824 */ /* 0x000fe200020e0607 */
        /* <DEDUP_REMOVED lines=70> */
.L_x_1543:
[----:B------:R-:W2:Y:S01]  /*e070*/  LDL R10, [R1+0x4c] ;  /* 0x00004c00010a7983 */ /* 0x000ea20000100800 */
[----:B------:R-:W-:Y:S04]  /*e080*/  DEPBAR.LE SB0, 0x0 ;  /* 0x000080000000791a */ /* 0x000fe80000000000 */
[----:B------:R-:W3:Y:S01]  /*e090*/  LDL R15, [R1+0x48] ;  /* 0x00004800010f7983 */ /* 0x000ee20000100800 */
[----:B------:R-:W-:Y:S01]  /*e0a0*/  IMAD.SHL.U32 R215, R193, 0x8, RZ ;  /* 0x00000008c1d77824 */ /* 0x000fe200078e00ff */
[C---:B------:R-:W-:Y:S01]  /*e0b0*/  SHF.L.U64.HI R13, R234.reuse, 0x4, R235 ;  /* 0x00000004ea0d7819 */ /* 0x040fe200000102eb */
[----:B------:R-:W-:Y:S01]  /*e0c0*/  IMAD.WIDE.U32 R8, R203, R234, RZ ;  /* 0x000000eacb087225 */ /* 0x000fe200078e00ff */
[----:B------:R-:W-:Y:S02]  /*e0d0*/  BAR.SYNC.DEFER_BLOCKING 0x0 ;  /* 0x0000000000007b1d */ /* 0x000fe40000010000 */
[----:B------:R-:W-:Y:S01]  /*e0e0*/  LOP3.LUT R189, R215, 0x38, RZ, 0xc0, !PT ;  /* 0x00000038d7bd7812 */ /* 0x000fe200078ec0ff */
[----:B------:R-:W-:Y:S01]  /*e0f0*/  IMAD R9, R203, R235, R9 ;  /* 0x000000ebcb097224 */ /* 0x000fe200078e0209 */
[--C-:B------:R-:W-:Y:S01]  /*e100*/  SHF.R.U32.HI R191, RZ, 0x1, R193.reuse ;  /* 0x00000001ffbf7819 */ /* 0x100fe200000116c1 */
[----:B-1----:R-:W-:Y:S01]  /*e110*/  IMAD.SHL.U32 R0, R234, 0x10, RZ ;  /* 0x00000010ea007824 */ /* 0x002fe200078e00ff */
[----:B------:R-:W-:Y:S01]  /*e120*/  LOP3.LUT R14, R189, 0x40, RZ, 0xfc, !PT ;  /* 0x00000040bd0e7812 */ /* 0x000fe200078efcff */
[C---:B------:R-:W-:Y:S01]  /*e130*/  IMAD.SHL.U32 R2, R193.reuse, 0x20, RZ ;  /* 0x00000020c1027824 */ /* 0x040fe200078e00ff */
[----:B------:R-:W-:Y:S01]  /*e140*/  STL [R1+0x50], R215 ;  /* 0x000050d701007387 */ /* 0x000fe20000100800 */
[----:B------:R-:W-:Y:S01]  /*e150*/  UMOV UR5, UR7 ;  /* 0x0000000700057c82 */ /* 0x000fe20008000000 */
[-C--:B------:R-:W-:Y:S01]  /*e160*/  LEA R5, P0, R8, R0.reuse, 0x6 ;  /* 0x0000000008057211 */ /* 0x080fe200078030ff */
[----:B------:R-:W-:Y:S02]  /*e170*/  IMAD.SHL.U32 R206, R193, 0x2, RZ ;  /* 0x00000002c1ce7824 */ /* 0x000fe400078e00ff */
[----:B------:R1:W-:Y:S01]  /*e180*/  STL [R1+0x58], R14 ;  /* 0x0000580e01007387 */ /* 0x0003e20000100800 */
[----:B------:R-:W-:Y:S02]  /*e190*/  LOP3.LUT R192, R2, 0x7c00, RZ, 0xc0, !PT ;  /* 0x00007c0002c07812 */ /* 0x000fe400078ec0ff */
[----:B------:R-:W-:Y:S02]  /*e1a0*/  IADD3 R11, P4, PT, R5, R0, RZ ;  /* 0x00000000050b7210 */ /* 0x000fe40007f9e0ff */
[----:B------:R-:W-:Y:S02]  /*e1b0*/  LEA R12, P2, R234, R5, 0x5 ;  /* 0x00000005ea0c7211 */ /* 0x000fe400078428ff */
[--C-:B------:R-:W-:Y:S02]  /*e1c0*/  LOP3.LUT R3, R192, 0x200, R194.reuse, 0xf8, !PT ;  /* 0x00000200c0037812 */ /* 0x100fe400078ef8c2 */
[----:B------:R-:W-:Y:S02]  /*e1d0*/  LOP3.LUT R2, R191, 0x8, RZ, 0xc0, !PT ;  /* 0x00000008bf027812 */ /* 0x000fe400078ec0ff */
[----:B------:R-:W-:Y:S04]  /*e1e0*/  LOP3.LUT R0, R189, 0x1c0, R194, 0xf8, !PT ;  /* 0x000001c0bd007812 */ /* 0x000fe800078ef8c2 */
[----:B------:R-:W-:Y:S02]  /*e1f0*/  LOP3.LUT R2, R3, R0, R2, 0xf6, !PT ;  /* 0x0000000003027212 */ /* 0x000fe400078ef602 */
[----:B------:R-:W-:Y:S02]  /*e200*/  LOP3.LUT R0, R0, 0x8, R193, 0x78, !PT ;  /* 0x0000000800007812 */ /* 0x000fe400078e78c1 */
[----:B------:R-:W-:Y:S03]  /*e210*/  LEA R103, R2, UR5, 0x1 ;  /* 0x0000000502677c11 */ /* 0x000fe6000f8e08ff */
[----:B------:R-:W-:Y:S02]  /*e220*/  IMAD R0, R0, 0x2, R195 ;  /* 0x0000000200007824 */ /* 0x000fe400078e02c3 */
[----:B------:R-:W-:Y:S02]  /*e230*/  IMAD.IADD R187, R190, 0x1, R103 ;  /* 0x00000001bebb7824 */ /* 0x000fe400078e0267 */
[----:B------:R-:W-:Y:S04]  /*e240*/  VIADD R28, R0, UR5 ;  /* 0x00000005001c7c36 */ /* 0x000fe80008000000 */
[----:B------:R-:W-:Y:S01]  /*e250*/  IMAD.IADD R3, R28, 0x1, R190 ;  /* 0x000000011c037824 */ /* 0x000fe200078e02be */
[CC--:B--2---:R-:W-:Y:S02]  /*e260*/  LEA R6, P1, R8.reuse, R10.reuse, 0x7 ;  /* 0x0000000a08067211 */ /* 0x0c4fe400078238ff */
[-C--:B------:R-:W-:Y:S02]  /*e270*/  LEA R4, P5, R5, R10.reuse, 0x1 ;  /* 0x0000000a05047211 */ /* 0x080fe400078a08ff */
[--C-:B---3--:R-:W-:Y:S02]  /*e280*/  LEA.HI.X R7, R8, R15, R9.reuse, 0x7, P1 ;  /* 0x0000000f08077211 */ /* 0x108fe400008f3c09 */
[----:B------:R-:W-:Y:S02]  /*e290*/  ISETP.GE.AND P1, PT, R14, UR9, PT ;  /* 0x000000090e007c0c */ /* 0x000fe4000bf26270 */
[----:B------:R-:W-:Y:S01]  /*e2a0*/  LEA.HI.X R9, R8, R13, R9, 0x6, P0 ;  /* 0x0000000d08097211 */ /* 0x000fe200000f3409 */
[----:B------:R-:W-:Y:S01]  /*e2b0*/  @!PT LDS RZ, [RZ] ;  /* 0x00000000fffff984 */ /* 0x000fe20000000800 */
[----:B------:R-:W-:Y:S01]  /*e2c0*/  @!PT LDS RZ, [RZ] ;  /* 0x00000000fffff984 */ /* 0x000fe20000000800 */
[----:B------:R-:W-:Y:S01]  /*e2d0*/  @!PT LDS RZ, [RZ] ;  /* 0x00000000fffff984 */ /* 0x000fe20000000800 */
[----:B------:R-:W-:Y:S01]  /*e2e0*/  @!P3 LDGSTS.E.BYPASS.LTC128B.128 [R197+0xc000], desc[UR16][R6.64] ;  /* 0x0c00000006c5bfae */ /* 0x000fe2000b981a10 */
[----:B------:R-:W-:Y:S02]  /*e2f0*/  LOP3.LUT R8, R189, 0x80, RZ, 0xfc, !PT ;  /* 0x00000080bd087812 */ /* 0x000fe400078efcff */
[----:B------:R-:W-:Y:S02]  /*e300*/  LEA.HI.X R5, R5, R15, R9, 0x1, P5 ;  /* 0x0000000f05057211 */ /* 0x000fe400028f0c09 */
[----:B------:R-:W-:Y:S01]  /*e310*/  @P3 STS.128 [R197+0xc000], RZ ;  /* 0x00c000ffc5003388 */ /* 0x000fe20000000c00 */
[----:B------:R-:W-:Y:S01]  /*e320*/  ISETP.GE.AND P0, PT, R8, UR9, PT ;  /* 0x0000000908007c0c */ /* 0x000fe2000bf06270 */
[----:B------:R-:W-:Y:S01]  /*e330*/  IMAD.X R13, R9, 0x1, R13, P4 ;  /* 0x00000001090d7824 */ /* 0x000fe200020e060d */
[----:B------:R-:W-:Y:S02]  /*e340*/  ISETP.GE.AND P3, PT, R189, UR9, PT ;  /* 0x00000009bd007c0c */ /* 0x000fe4000bf66270 */
[----:B------:R2:W-:Y:S01]  /*e350*/  STL [R1+0x5c], R8 ;  /* 0x00005c0801007387 */ /* 0x0005e20000100800 */
[----:B-1----:R-:W-:Y:S04]  /*e360*/  LEA.HI.X R14, R234, R9, R235, 0x5, P2 ;  /* 0x00000009ea0e7211 */ /* 0x002fe800010f2ceb */
        /* <DEDUP_REMOVED lines=14> */
[----:B------:R-:W-:Y:S01]  /*e450*/  @P3 STS.128 [R197+0xc800], RZ ;  /* 0x00c800ffc5003388 */ /* 0x000fe20000000c00 */
[CC--:B--2---:R-:W-:Y:S02]  /*e460*/  LEA R8, P4, R11.reuse, R10.reuse, 0x1 ;  /* 0x0000000a0b087211 */ /* 0x0c4fe400078808ff */
[C---:B------:R-:W-:Y:S02]  /*e470*/  LEA R10, P2, R12.reuse, R10, 0x1 ;  /* 0x0000000a0c0a7211 */ /* 0x040fe400078408ff */
[----:B------:R-:W-:Y:S01]  /*e480*/  @!PT LDS RZ, [RZ] ;  /* 0x00000000fffff984 */ /* 0x000fe20000000800 */
[----:B------:R-:W-:Y:S01]  /*e490*/  @!PT LDS RZ, [RZ] ;  /* 0x00000000fffff984 */ /* 0x000fe20000000800 */
[----:B------:R-:W-:Y:S01]  /*e4a0*/  @!PT LDS RZ, [RZ] ;  /* 0x00000000fffff984 */ /* 0x000fe20000000800 */
[----:B------:R-:W-:Y:S01]  /*e4b0*/  @!P1 LDGSTS.E.BYPASS.LTC128B.128 [R197+0xe800], desc[UR16][R4.64+0x80] ;  /* 0x0e80008004c59fae */ /* 0x000fe2000b981a10 */
[-C--:B------:R-:W-:Y:S02]  /*e4c0*/  LEA.HI.X R9, R11, R15.reuse, R13, 0x1, P4 ;  /* 0x0000000f0b097211 */ /* 0x080fe400020f0c0d */
[----:B------:R-:W-:Y:S02]  /*e4d0*/  LEA.HI.X R11, R12, R15, R14, 0x1, P2 ;  /* 0x0000000f0c0b7211 */ /* 0x000fe400010f0c0e */
[----:B------:R-:W-:Y:S01]  /*e4e0*/  @P1 STS.128 [R197+0xe800], RZ ;  /* 0x00e800ffc5001388 */ /* 0x000fe20000000c00 */
[----:B------:R-:W-:Y:S04]  /*e4f0*/  LOP3.LUT P2, RZ, R193, 0x4, RZ, 0xc0, !PT ;  /* 0x00000004c1ff7812 */ /* 0x000fe8000784c0ff */
[----:B------:R-:W-:Y:S01]  /*e500*/  @!PT LDS RZ, [RZ] ;  /* 0x00000000fffff984 */ /* 0x000fe20000000800 */
[----:B------:R-:W-:Y:S01]  /*e510*/  @!PT LDS RZ, [RZ] ;  /* 0x00000000fffff984 */ /* 0x000fe20000000800 */
[----:B------:R-:W-:Y:S01]  /*e520*/  @!PT LDS RZ, [RZ] ;  /* 0x00000000fffff984 */ /* 0x000fe20000000800 */
[----:B------:R-:W-:Y:S01]  /*e530*/  @!P0 LDGSTS.E.BYPASS.LTC128B.128 [R197+0x10800], desc[UR16][R4.64+0x100] ;  /* 0x1080010004c58fae */ /* 0x000fe2000b981a10 */
[----:B------:R-:W-:Y:S04]  /*e540*/  SEL R2, R196, 0xffffffc0, !P2 ;  /* 0xffffffc0c4027807 */ /* 0x000fe80005000000 */
[----:B------:R-:W-:Y:S01]  /*e550*/  @P0 STS.128 [R197+0x10800], RZ ;  /* 0x010800ffc5000388 */ /* 0x000fe20000000c00 */
[----:B------:R-:W-:Y:S04]  /*e560*/  IMAD.IADD R185, R2, 0x1, R103 ;  /* 0x0000000102b97824 */ /* 0x000fe800078e0267 */
        /* <DEDUP_REMOVED lines=34> */
[----:B------:R-:W-:Y:S05]  /*e790*/  LDSM.16.M88.4 R16, [R0+UR5+0x6800] ;  /* 0x006800050010783b */ /* 0x000fea0008000200 */
[----:B------:R-:W-:Y:S05]  /*e7a0*/  LDSM.16.M88.4 R24, [R0+UR5+0x7000] ;  /* 0x007000050018783b */ /* 0x000fea0008000200 */
[----:B------:R-:W-:Y:S05]  /*e7b0*/  LDSM.16.M88.4 R136, [R0+UR5+0x7800] ;  /* 0x007800050088783b */ /* 0x000fea0008000200 */
[----:B-1----:R-:W1:Y:S05]  /*e7c0*/  LDSM.16.M88.4 R8, [R0+UR5+0x6000] ;  /* 0x006000050008783b */ /* 0x002e6a0008000200 */
[----:B------:R-:W0:Y:S05]  /*e7d0*/  LDGDEPBAR ;  /* 0x00000000000079af */ /* 0x000e2a0000000000 */
[----:B------:R-:W-:Y:S05]  /*e7e0*/  LDSM.16.M88.4 R140, [R187] ;  /* 0x00000000bb8c783b */ /* 0x000fea0000000200 */
[----:B------:R-:W2:Y:S05]  /*e7f0*/  LDSM.16.M88.4 R144, [R3+0x6000] ;  /* 0x006000000390783b */ /* 0x000eaa0000000200 */
[----:B------:R-:W3:Y:S05]  /*e800*/  LDSM.16.M88.4 R148, [R3+0x6800] ;  /* 0x006800000394783b */ /* 0x000eea0000000200 */
[----:B------:R-:W4:Y:S05]  /*e810*/  LDSM.16.M88.4 R152, [R3+0x7000] ;  /* 0x007000000398783b */ /* 0x000f2a0000000200 */
[----:B------:R-:W5:Y:S05]  /*e820*/  LDSM.16.M88.4 R156, [R3+0x7800] ;  /* 0x00780000039c783b */ /* 0x000f6a0000000200 */
[----:B------:R-:W-:Y:S05]  /*e830*/  LDSM.16.M88.4 R160, [R185] ;  /* 0x00000000b9a0783b */ /* 0x000fea0000000200 */
[----:B------:R-:W5:Y:S01]  /*e840*/  LDSM.16.M88.4 R164, [R2+0x6000] ;  /* 0x0060000002a4783b */ /* 0x000f620000000200 */
[C---:B-1----:R-:W-:Y:S04]  /*e850*/  HMMA.16816.F32 R4, R32.reuse, R8, RZ ;  /* 0x000000082004723c */ /* 0x042fe800000018ff */
[----:B------:R-:W1:Y:S04]  /*e860*/  LDSM.16.M88.4 R168, [R2+0x6800] ;  /* 0x0068000002a8783b */ /* 0x000e680000000200 */
[C---:B------:R-:W-:Y:S01]  /*e870*/  HMMA.16816.F32 R8, R32.reuse, R10, RZ ;  /* 0x0000000a2008723c */ /* 0x040fe200000018ff */
[----:B------:R-:W-:Y:S05]  /*e880*/  LDSM.16.M88.4 R172, [R0+UR5+0x8000] ;  /* 0x0080000500ac783b */ /* 0x000fea0008000200 */
[----:B------:R-:W-:Y:S02]  /*e890*/  LDSM.16.M88.4 R176, [R2+0x8800] ;  /* 0x0088000002b0783b */ /* 0x000fe40000000200 */
[C---:B------:R-:W-:Y:S03]  /*e8a0*/  HMMA.16816.F32 R12, R32.reuse, R16, RZ ;  /* 0x00000010200c723c */ /* 0x040fe600000018ff */
[----:B------:R-:W-:Y:S05]  /*e8b0*/  LDSM.16.M88.4 R180, [R100+0x9000] ;  /* 0x0090000064b4783b */ /* 0x000fea0000000200 */
[C---:B------:R-:W-:Y:S01]  /*e8c0*/  HMMA.16816.F32 R16, R32.reuse, R18, RZ ;  /* 0x000000122010723c */ /* 0x040fe200000018ff */
[----:B------:R-:W-:Y:S07]  /*e8d0*/  STL [R1+0x70], R206 ;  /* 0x000070ce01007387 */ /* 0x000fee0000100800 */
[C---:B------:R-:W-:Y:S08]  /*e8e0*/  HMMA.16816.F32 R20, R32.reuse, R24, RZ ;  /* 0x000000182014723c */ /* 0x040ff000000018ff */
[C---:B------:R-:W-:Y:S08]  /*e8f0*/  HMMA.16816.F32 R24, R32.reuse, R26, RZ ;  /* 0x0000001a2018723c */ /* 0x040ff000000018ff */
[C---:B------:R-:W-:Y:S08]  /*e900*/  HMMA.16816.F32 R28, R32.reuse, R136, RZ ;  /* 0x00000088201c723c */ /* 0x040ff000000018ff */
[----:B------:R-:W-:Y:S01]  /*e910*/  HMMA.16816.F32 R32, R32, R138, RZ ;  /* 0x0000008a2020723c */ /* 0x000fe200000018ff */
[----:B------:R-:W1:Y:S07]  /*e920*/  LDSM.16.M88.4 R136, [R2+0x7000] ;  /* 0x007000000288783b */ /* 0x000e6e0000000200 */
[C---:B--2---:R-:W-:Y:S08]  /*e930*/  HMMA.16816.F32 R4, R140.reuse, R144, R4 ;  /* 0x000000908c04723c */ /* 0x044ff00000001804 */
[C---:B------:R-:W-:Y:S01]  /*e940*/  HMMA.16816.F32 R8, R140.reuse, R146, R8 ;  /* 0x000000928c08723c */ /* 0x040fe20000001808 */
[----:B------:R-:W2:Y:S07]  /*e950*/  LDSM.16.M88.4 R144, [R2+0x7800] ;  /* 0x007800000290783b */ /* 0x000eae0000000200 */
[C---:B---3--:R-:W-:Y:S08]  /*e960*/  HMMA.16816.F32 R12, R140.reuse, R148, R12 ;  /* 0x000000948c0c723c */ /* 0x048ff0000000180c */
[C---:B------:R-:W-:Y:S01]  /*e970*/  HMMA.16816.F32 R16, R140.reuse, R150, R16 ;  /* 0x000000968c10723c */ /* 0x040fe20000001810 */
[----:B------:R-:W-:Y:S07]  /*e980*/  LDSM.16.M88.4 R148, [R188] ;  /* 0x00000000bc94783b */ /* 0x000fee0000000200 */
[C---:B----4-:R-:W-:Y:S08]  /*e990*/  HMMA.16816.F32 R20, R140.reuse, R152, R20 ;  /* 0x000000988c14723c */ /* 0x050ff00000001814 */
[C---:B------:R-:W-:Y:S01]  /*e9a0*/  HMMA.16816.F32 R24, R140.reuse, R154, R24 ;  /* 0x0000009a8c18723c */ /* 0x040fe20000001818 */
[----:B------:R-:W3:Y:S07]  /*e9b0*/  LDSM.16.M88.4 R152, [R100+0x6000] ;  /* 0x006000006498783b */ /* 0x000eee0000000200 */
[C---:B-----5:R-:W-:Y:S08]  /*e9c0*/  HMMA.16816.F32 R28, R140.reuse, R156, R28 ;  /* 0x0000009c8c1c723c */ /* 0x060ff0000000181c */
[----:B------:R-:W-:Y:S01]  /*e9d0*/  HMMA.16816.F32 R32, R140, R158, R32 ;  /* 0x0000009e8c20723c */ /* 0x000fe20000001820 */
[----:B------:R-:W4:Y:S05]  /*e9e0*/  LDSM.16.M88.4 R140, [R100+0x6800] ;  /* 0x00680000648c783b */ /* 0x000f2a0000000200 */
[----:B------:R-:W5:Y:S02]  /*e9f0*/  LDSM.16.M88.4 R156, [R100+0x7000] ;  /* 0x00700000649c783b */ /* 0x000f640000000200 */
[C---:B------:R-:W-:Y:S08]  /*ea00*/  HMMA.16816.F32 R4, R160.reuse, R164, R4 ;  /* 0x000000a4a004723c */ /* 0x040ff00000001804 */
[C---:B------:R-:W-:Y:S01]  /*ea10*/  HMMA.16816.F32 R8, R160.reuse, R166, R8 ;  /* 0x000000a6a008723c */ /* 0x040fe20000001808 */
[----:B------:R-:W5:Y:S07]  /*ea20*/  LDSM.16.M88.4 R164, [R100+0x7800] ;  /* 0x0078000064a4783b */ /* 0x000f6e0000000200 */
[C---:B-1----:R-:W-:Y:S08]  /*ea30*/  HMMA.16816.F32 R12, R160.reuse, R168, R12 ;  /* 0x000000a8a00c723c */ /* 0x042ff0000000180c */
[C---:B------:R-:W-:Y:S01]  /*ea40*/  HMMA.16816.F32 R16, R160.reuse, R170, R16 ;  /* 0x000000aaa010723c */ /* 0x040fe20000001810 */
[----:B------:R-:W1:Y:S07]  /*ea50*/  LDSM.16.M88.4 R168, [R103+0x2000] ;  /* 0x0020000067a8783b */ /* 0x000e6e0000000200 */
[C---:B------:R-:W-:Y:S08]  /*ea60*/  HMMA.16816.F32 R20, R160.reuse, R136, R20 ;  /* 0x00000088a014723c */ /* 0x040ff00000001814 */
[C---:B------:R-:W-:Y:S01]  /*ea70*/  HMMA.16816.F32 R24, R160.reuse, R138, R24 ;  /* 0x0000008aa018723c */ /* 0x040fe20000001818 */
[----:B------:R-:W1:Y:S07]  /*ea80*/  LDSM.16.M88.4 R136, [R0+UR5+0x8800] ;  /* 0x008800050088783b */ /* 0x000e6e0008000200 */
[C---:B--2---:R-:W-:Y:S08]  /*ea90*/  HMMA.16816.F32 R28, R160.reuse, R144, R28 ;  /* 0x00000090a01c723c */ /* 0x044ff0000000181c */
[----:B------:R-:W-:Y:S01]  /*eaa0*/  HMMA.16816.F32 R32, R160, R146, R32 ;  /* 0x00000092a020723c */ /* 0x000fe20000001820 */
[----:B------:R-:W2:Y:S05]  /*eab0*/  LDSM.16.M88.4 R144, [R0+UR5+0x9000] ;  /* 0x009000050090783b */ /* 0x000eaa0008000200 */
[----:B------:R-:W-:Y:S02]  /*eac0*/  LDSM.16.M88.4 R160, [R3+0x9000] ;  /* 0x0090000003a0783b */ /* 0x000fe40000000200 */
[C---:B---3--:R-:W-:Y:S08]  /*ead0*/  HMMA.16816.F32 R4, R148.reuse, R152, R4 ;  /* 0x000000989404723c */ /* 0x048ff00000001804 */
[C---:B------:R-:W-:Y:S01]  /*eae0*/  HMMA.16816.F32 R8, R148.reuse, R154, R8 ;  /* 0x0000009a9408723c */ /* 0x040fe20000001808 */
[----:B------:R-:W-:Y:S07]  /*eaf0*/  LDSM.16.M88.4 R152, [R3+0x8000] ;  /* 0x008000000398783b */ /* 0x000fee0000000200 */
[C---:B----4-:R-:W-:Y:S08]  /*eb00*/  HMMA.16816.F32 R12, R148.reuse, R140, R12 ;  /* 0x0000008c940c723c */ /* 0x050ff0000000180c */
[C---:B------:R-:W-:Y:S01]  /*eb10*/  HMMA.16816.F32 R16, R148.reuse, R142, R16 ;  /* 0x0000008e9410723c */ /* 0x040fe20000001810 */
[----:B------:R-:W3:Y:S07]  /*eb20*/  LDSM.16.M88.4 R140, [R0+UR5+0x9800] ;  /* 0x00980005008c783b */ /* 0x000eee0008000200 */
[C---:B-----5:R-:W-:Y:S08]  /*eb30*/  HMMA.16816.F32 R20, R148.reuse, R156, R20 ;  /* 0x0000009c9414723c */ /* 0x060ff00000001814 */
[C---:B------:R-:W-:Y:S01]  /*eb40*/  HMMA.16816.F32 R24, R148.reuse, R158, R24 ;  /* 0x0000009e9418723c */ /* 0x040fe20000001818 */
[----:B------:R-:W-:Y:S07]  /*eb50*/  LDSM.16.M88.4 R156, [R3+0x8800] ;  /* 0x00880000039c783b */ /* 0x000fee0000000200 */
[C---:B------:R-:W-:Y:S08]  /*eb60*/  HMMA.16816.F32 R28, R148.reuse, R164, R28 ;  /* 0x000000a4941c723c */ /* 0x040ff0000000181c */
[----:B------:R-:W-:Y:S01]  /*eb70*/  HMMA.16816.F32 R32, R148, R166, R32 ;  /* 0x000000a69420723c */ /* 0x000fe20000001820 */
[----:B------:R-:W4:Y:S05]  /*eb80*/  LDSM.16.M88.4 R148, [R187+0x2000] ;  /* 0x00200000bb94783b */ /* 0x000f2a0000000200 */
[----:B------:R-:W-:Y:S02]  /*eb90*/  LDSM.16.M88.4 R164, [R185+0x2000] ;  /* 0x00200000b9a4783b */ /* 0x000fe40000000200 */
[C---:B-1----:R-:W-:Y:S08]  /*eba0*/  HMMA.16816.F32 R4, R168.reuse, R172, R4 ;  /* 0x000000aca804723c */ /* 0x042ff00000001804 */
[C---:B------:R-:W-:Y:S01]  /*ebb0*/  HMMA.16816.F32 R8, R168.reuse, R174, R8 ;  /* 0x000000aea808723c */ /* 0x040fe20000001808 */
[----:B------:R-:W-:Y:S07]  /*ebc0*/  LDSM.16.M88.4 R172, [R2+0x8000] ;  /* 0x0080000002ac783b */ /* 0x000fee0000000200 */
[C---:B------:R-:W-:Y:S08]  /*ebd0*/  HMMA.16816.F32 R12, R168.reuse, R136, R12 ;  /* 0x00000088a80c723c */ /* 0x040ff0000000180c */
        /* <DEDUP_REMOVED lines=8> */
[----:B------:R-:W-:Y:S02]  /*ec60*/  LDSM.16.M88.4 R168, [R100+0x8800] ;  /* 0x0088000064a8783b */ /* 0x000fe40000000200 */
[C---:B----4-:R-:W-:Y:S08]  /*ec70*/  HMMA.16816.F32 R4, R148.reuse, R152, R4 ;  /* 0x000000989404723c */ /* 0x050ff00000001804 */
        /* <DEDUP_REMOVED lines=20> */
[----:B------:R-:W-:Y:S07]  /*edc0*/  LDSM.16.M88.4 R144, [R187+0x4000] ;  /* 0x00400000bb90783b */ /* 0x000fee0000000200 */
[C---:B---3--:R-:W-:Y:S08]  /*edd0*/  HMMA.16816.F32 R28, R164.reuse, R140, R28 ;  /* 0x0000008ca41c723c */ /* 0x048ff0000000181c */
[----:B------:R-:W-:Y:S01]  /*ede0*/  HMMA.16816.F32 R32, R164, R142, R32 ;  /* 0x0000008ea420723c */ /* 0x000fe20000001820 */
[----:B------:R2:W3:Y:S05]  /*edf0*/  LDSM.16.M88.4 R140, [R0+UR5+0xb800] ;  /* 0x00b80005008c783b */ /* 0x0004ea0008000200 */
[----:B------:R1:W-:Y:S02]  /*ee00*/  LDSM.16.M88.4 R164, [R185+0x4000] ;  /* 0x00400000b9a4783b */ /* 0x0003e40000000200 */
[C---:B----4-:R-:W-:Y:S08]  /*ee10*/  HMMA.16816.F32 R4, R152.reuse, R156, R4 ;  /* 0x0000009c9804723c */ /* 0x050ff00000001804 */
[C---:B------:R-:W-:Y:S01]  /*ee20*/  HMMA.16816.F32 R8, R152.reuse, R158, R8 ;  /* 0x0000009e9808723c */ /* 0x040fe20000001808 */
[----:B------:R-:W4:Y:S07]  /*ee30*/  LDSM.16.M88.4 R156, [R3+0xa000] ;  /* 0x00a00000039c783b */ /* 0x000f2e0000000200 */
[C---:B------:R-:W-:Y:S03]  /*ee40*/  HMMA.16816.F32 R12, R152.reuse, R168, R12 ;  /* 0x000000a8980c723c */ /* 0x040fe6000000180c */
[----:B--2---:R-:W-:Y:S05]  /*ee50*/  LOP3.LUT R0, R206, 0x6, RZ, 0xc0, !PT ;  /* 0x00000006ce007812 */ /* 0x004fea00078ec0ff */
[C---:B------:R-:W-:Y:S01]  /*ee60*/  HMMA.16816.F32 R16, R152.reuse, R170, R16 ;  /* 0x000000aa9810723c */ /* 0x040fe20000001810 */
[----:B------:R-:W-:Y:S05]  /*ee70*/  LDSM.16.M88.4 R168, [R2+0xa000] ;  /* 0x00a0000002a8783b */ /* 0x000fea0000000200 */
[----:B------:R2:W-:Y:S02]  /*ee80*/  STL [R1+0x54], R0 ;  /* 0x0000540001007387 */ /* 0x0005e40000100800 */
[C---:B------:R-:W-:Y:S03]  /*ee90*/  HMMA.16816.F32 R20, R152.reuse, R180, R20 ;  /* 0x000000b49814723c */ /* 0x040fe60000001814 */
[----:B-1----:R-:W4:Y:S05]  /*eea0*/  LDL R185, [R1+0x78] ;  /* 0x0000780001b97983 */ /* 0x002f2a0000100800 */
[C---:B------:R-:W-:Y:S08]  /*eeb0*/  HMMA.16816.F32 R24, R152.reuse, R182, R24 ;  /* 0x000000b69818723c */ /* 0x040ff00000001818 */
[C---:B------:R-:W-:Y:S03]  /*eec0*/  HMMA.16816.F32 R28, R152.reuse, R136, R28 ;  /* 0x00000088981c723c */ /* 0x040fe6000000181c */
[----:B--2---:R-:W-:Y:S05]  /*eed0*/  IMAD R0, R203, 0x40, R0 ;  /* 0x00000040cb007824 */ /* 0x004fea00078e0200 */
[----:B------:R-:W-:Y:S01]  /*eee0*/  HMMA.16816.F32 R32, R152, R138, R32 ;  /* 0x0000008a9820723c */ /* 0x000fe20000001820 */
[----:B------:R-:W1:Y:S02]  /*eef0*/  LDSM.16.M88.4 R136, [R3+0xa800] ;  /* 0x00a800000388783b */ /* 0x000e640000000200 */
[-C--:B------:R-:W-:Y:S02]  /*ef00*/  ISETP.GT.AND P4, PT, R198, R0.reuse, PT ;  /* 0x00000000c600720c */ /* 0x080fe40003f84270 */
[C---:B------:R-:W-:Y:S01]  /*ef10*/  ISETP.GT.AND P5, PT, R199.reuse, R0, PT ;  /* 0x00000000c700720c */ /* 0x040fe20003fa4270 */
[----:B------:R-:W2:Y:S02]  /*ef20*/  LDSM.16.M88.4 R152, [R3+0xb000] ;  /* 0x00b000000398783b */ /* 0x000ea40000000200 */
[C---:B-----5:R-:W-:Y:S08]  /*ef30*/  HMMA.16816.F32 R4, R148.reuse, R160, R4 ;  /* 0x000000a09404723c */ /* 0x060ff00000001804 */
[C---:B------:R-:W-:Y:S01]  /*ef40*/  HMMA.16816.F32 R8, R148.reuse, R162, R8 ;  /* 0x000000a29408723c */ /* 0x040fe20000001808 */
[----:B------:R5:W2:Y:S07]  /*ef50*/  LDSM.16.M88.4 R160, [R3+0xb800] ;  /* 0x00b8000003a0783b */ /* 0x000aae0000000200 */
[C---:B------:R-:W-:Y:S08]  /*ef60*/  HMMA.16816.F32 R12, R148.reuse, R172, R12 ;  /* 0x000000ac940c723c */ /* 0x040ff0000000180c */
[C---:B------:R-:W-:Y:S01]  /*ef70*/  HMMA.16816.F32 R16, R148.reuse, R174, R16 ;  /* 0x000000ae9410723c */ /* 0x040fe20000001810 */
[----:B------:R-:W-:Y:S07]  /*ef80*/  LDSM.16.M88.4 R172, [R2+0xb800] ;  /* 0x00b8000002ac783b */ /* 0x000fee0000000200 */
[C---:B------:R-:W-:Y:S03]  /*ef90*/  HMMA.16816.F32 R20, R148.reuse, R176, R20 ;  /* 0x000000b09414723c */ /* 0x040fe60000001814 */
[C---:B-----5:R-:W-:Y:S05]  /*efa0*/  VIADD R3, R0.reuse, 0x38 ;  /* 0x0000003800037836 */ /* 0x060fea0000000000 */
[C---:B------:R-:W-:Y:S01]  /*efb0*/  HMMA.16816.F32 R24, R148.reuse, R178, R24 ;  /* 0x000000b29418723c */ /* 0x040fe20000001818 */
[----:B------:R-:W-:Y:S07]  /*efc0*/  LDSM.16.M88.4 R176, [R100+0xa000] ;  /* 0x00a0000064b0783b */ /* 0x000fee0000000200 */
[C---:B---3--:R-:W-:Y:S08]  /*efd0*/  HMMA.16816.F32 R28, R148.reuse, R140, R28 ;  /* 0x0000008c941c723c */ /* 0x048ff0000000181c */
[----:B------:R-:W-:Y:S01]  /*efe0*/  HMMA.16816.F32 R32, R148, R142, R32 ;  /* 0x0000008e9420723c */ /* 0x000fe20000001820 */
[----:B------:R-:W3:Y:S05]  /*eff0*/  LDSM.16.M88.4 R140, [R2+0xa800] ;  /* 0x00a80000028c783b */ /* 0x000eea0000000200 */
[----:B------:R5:W3:Y:S02]  /*f000*/  LDSM.16.M88.4 R148, [R2+0xb000] ;  /* 0x00b000000294783b */ /* 0x000ae40000000200 */
[C---:B----4-:R-:W-:Y:S08]  /*f010*/  HMMA.16816.F32 R4, R144.reuse, R156, R4 ;  /* 0x0000009c9004723c */ /* 0x050ff00000001804 */
[C---:B------:R-:W-:Y:S01]  /*f020*/  HMMA.16816.F32 R8, R144.reuse, R158, R8 ;  /* 0x0000009e9008723c */ /* 0x040fe20000001808 */
[----:B------:R-:W4:Y:S07]  /*f030*/  LDSM.16.M88.4 R156, [R188+0x4000] ;  /* 0x00400000bc9c783b */ /* 0x000f2e0000000200 */
[C---:B-1----:R-:W-:Y:S03]  /*f040*/  HMMA.16816.F32 R12, R144.reuse, R136, R12 ;  /* 0x00000088900c723c */ /* 0x042fe6000000180c */
[C---:B-----5:R-:W-:Y:S05]  /*f050*/  VIADD R2, R0.reuse, 0x31 ;  /* 0x0000003100027836 */ /* 0x060fea0000000000 */
[C---:B------:R-:W-:Y:S01]  /*f060*/  HMMA.16816.F32 R16, R144.reuse, R138, R16 ;  /* 0x0000008a9010723c */ /* 0x040fe20000001810 */
[----:B------:R-:W1:Y:S07]  /*f070*/  LDSM.16.M88.4 R136, [R100+0xa800] ;  /* 0x00a800006488783b */ /* 0x000e6e0000000200 */
[C---:B--2---:R-:W-:Y:S08]  /*f080*/  HMMA.16816.F32 R20, R144.reuse, R152, R20 ;  /* 0x000000989014723c */ /* 0x044ff00000001814 */
[C---:B------:R-:W-:Y:S03]  /*f090*/  HMMA.16816.F32 R24, R144.reuse, R154, R24 ;  /* 0x0000009a9018723c */ /* 0x040fe60000001818 */
[C---:B------:R-:W-:Y:S02]  /*f0a0*/  VIADD R155, R0.reuse, 0x8 ;  /* 0x00000008009b7836 */ /* 0x040fe40000000000 */
[C---:B------:R-:W-:Y:S03]  /*f0b0*/  VIADD R154, R0.reuse, 0x9 ;  /* 0x00000009009a7836 */ /* 0x040fe60000000000 */
[C---:B------:R-:W-:Y:S08]  /*f0c0*/  HMMA.16816.F32 R28, R144.reuse, R160, R28 ;  /* 0x000000a0901c723c */ /* 0x040ff0000000181c */
[----:B------:R-:W-:Y:S01]  /*f0d0*/  HMMA.16816.F32 R32, R144, R162, R32 ;  /* 0x000000a29020723c */ /* 0x000fe20000001820 */
[----:B------:R-:W-:Y:S07]  /*f0e0*/  LDSM.16.M88.4 R144, [R100+0xb800] ;  /* 0x00b800006490783b */ /* 0x000fee0000000200 */
[C---:B------:R-:W-:Y:S08]  /*f0f0*/  HMMA.16816.F32 R4, R164.reuse, R168, R4 ;  /* 0x000000a8a404723c */ /* 0x040ff00000001804 */
[C---:B------:R-:W-:Y:S08]  /*f100*/  HMMA.16816.F32 R8, R164.reuse, R170, R8 ;  /* 0x000000aaa408723c */ /* 0x040ff00000001808 */
[C---:B---3--:R-:W-:Y:S08]  /*f110*/  HMMA.16816.F32 R12, R164.reuse, R140, R12 ;  /* 0x0000008ca40c723c */ /* 0x048ff0000000180c */
[C---:B------:R-:W-:Y:S01]  /*f120*/  HMMA.16816.F32 R16, R164.reuse, R142, R16 ;  /* 0x0000008ea410723c */ /* 0x040fe20000001810 */
[----:B------:R-:W2:Y:S01]  /*f130*/  LDSM.16.M88.4 R140, [R100+0xb000] ;  /* 0x00b00000648c783b */ /* 0x000ea20000000200 */
[----:B------:R-:W-:Y:S04]  /*f140*/  DEPBAR.LE SB0, 0x0 ;  /* 0x000080000000791a */ /* 0x000fe80000000000 */
[----:B------:R-:W-:Y:S02]  /*f150*/  BAR.SYNC.DEFER_BLOCKING 0x0 ;  /* 0x0000000000007b1d */ /* 0x000fe40000010000 */
[C---:B------:R-:W-:Y:S05]  /*f160*/  HMMA.16816.F32 R20, R164.reuse, R148, R20 ;  /* 0x00000094a414723c */ /* 0x040fea0000001814 */
[C---:B------:R-:W-:Y:S02]  /*f170*/  VIADD R149, R0.reuse, 0x10 ;  /* 0x0000001000957836 */ /* 0x040fe40000000000 */
[C---:B------:R-:W-:Y:S01]  /*f180*/  VIADD R148, R0.reuse, 0x11 ;  /* 0x0000001100947836 */ /* 0x040fe20000000000 */
[C---:B------:R-:W-:Y:S08]  /*f190*/  HMMA.16816.F32 R24, R164.reuse, R150, R24 ;  /* 0x00000096a418723c */ /* 0x040ff00000001818 */
[C---:B------:R-:W-:Y:S08]  /*f1a0*/  HMMA.16816.F32 R28, R164.reuse, R172, R28 ;  /* 0x000000aca41c723c */ /* 0x040ff0000000181c */
[----:B------:R-:W-:Y:S03]  /*f1b0*/  HMMA.16816.F32 R32, R164, R174, R32 ;  /* 0x000000aea420723c */ /* 0x000fe60000001820 */
[----:B------:R-:W-:Y:S05]  /*f1c0*/  VIADD R164, R0, 0x1 ;  /* 0x0000000100a47836 */ /* 0x000fea0000000000 */
[-C--:B------:R-:W-:Y:S01]  /*f1d0*/  ISETP.GT.AND P6, PT, R198, R164.reuse, PT ;  /* 0x000000a4c600720c */ /* 0x080fe20003fc4270 */
[C---:B----4-:R-:W-:Y:S08]  /*f1e0*/  HMMA.16816.F32 R4, R156.reuse, R176, R4 ;  /* 0x000000b09c04723c */ /* 0x050ff00000001804 */
[C---:B------:R-:W-:Y:S08]  /*f1f0*/  HMMA.16816.F32 R8, R156.reuse, R178, R8 ;  /* 0x000000b29c08723c */ /* 0x040ff00000001808 */
[C---:B-1----:R-:W-:Y:S03]  /*f200*/  HMMA.16816.F32 R12, R156.reuse, R136, R12 ;  /* 0x000000889c0c723c */ /* 0x042fe6000000180c */
[----:B------:R-:W-:Y:S01]  /*f210*/  FSEL R163, R4, -INF , !P4 ;  /* 0xff80000004a37808 */ /* 0x000fe20006000000 */
[C---:B------:R-:W-:Y:S01]  /*f220*/  VIADD R137, R0.reuse, 0x18 ;  /* 0x0000001800897836 */ /* 0x040fe20000000000 */
[----:B------:R-:W-:Y:S01]  /*f230*/  ISETP.GT.AND P4, PT, R199, R164, PT ;  /* 0x000000a4c700720c */ /* 0x000fe20003f84270 */
[C---:B------:R-:W-:Y:S01]  /*f240*/  VIADD R136, R0.reuse, 0x19 ;  /* 0x0000001900887836 */ /* 0x040fe20000000000 */
[----:B------:R-:W-:Y:S01]  /*f250*/  FSEL R162, R5, -INF , !P6 ;  /* 0xff80000005a27808 */ /* 0x000fe20007000000 */
[C---:B------:R-:W-:Y:S03]  /*f260*/  HMMA.16816.F32 R16, R156.reuse, R138, R16 ;  /* 0x0000008a9c10723c */ /* 0x040fe60000001810 */
[----:B------:R-:W-:Y:S01]  /*f270*/  FSEL R160, R7, -INF , !P4 ;  /* 0xff80000007a07808 */ /* 0x000fe20006000000 */
[----:B------:R-:W-:Y:S01]  /*f280*/  VIADD R7, R0, 0x28 ;  /* 0x0000002800077836 */ /* 0x000fe20000000000 */
[----:B------:R-:W-:Y:S01]  /*f290*/  ISETP.GT.AND P4, PT, R198, R155, PT ;  /* 0x0000009bc600720c */ /* 0x000fe20003f84270 */
[----:B------:R-:W-:Y:S01]  /*f2a0*/  VIADD R4, R0, 0x30 ;  /* 0x0000003000047836 */ /* 0x000fe20000000000 */
[-C--:B------:R-:W-:Y:S01]  /*f2b0*/  ISETP.GT.AND P6, PT, R198, R154.reuse, PT ;  /* 0x0000009ac600720c */ /* 0x080fe20003fc4270 */
[C---:B--2---:R-:W-:Y:S03]  /*f2c0*/  HMMA.16816.F32 R20, R156.reuse, R140, R20 ;  /* 0x0000008c9c14723c */ /* 0x044fe60000001814 */
        /* <DEDUP_REMOVED lines=8> */
[----:B------:R-:W-:Y:S02]  /*f350*/  ISETP.GT.AND P4, PT, R198, R149, PT ;  /* 0x00000095c600720c */ /* 0x000fe40003f84270 */
[----:B------:R-:W-:Y:S01]  /*f360*/  FSEL R161, R6, -INF , !P5 ;  /* 0xff80000006a17808 */ /* 0x000fe20006800000 */
[C---:B------:R-:W-:Y:S03]  /*f370*/  HMMA.16816.F32 R28, R156.reuse, R144, R28 ;  /* 0x000000909c1c723c */ /* 0x040fe6000000181c */
[----:B------:R-:W-:Y:S01]  /*f380*/  FSEL R141, R12, -INF , !P4 ;  /* 0xff8000000c8d7808 */ /* 0x000fe20006000000 */
[----:B------:R-:W-:Y:S01]  /*f390*/  VIADD R6, R0, 0x29 ;  /* 0x0000002900067836 */ /* 0x000fe20000000000 */
[C---:B------:R-:W-:Y:S02]  /*f3a0*/  ISETP.GT.AND P4, PT, R199.reuse, R148, PT ;  /* 0x00000094c700720c */ /* 0x040fe40003f84270 */
[----:B------:R-:W-:Y:S01]  /*f3b0*/  ISETP.GT.AND P5, PT, R199, R155, PT ;  /* 0x0000009bc700720c */ /* 0x000fe20003fa4270 */
[----:B------:R-:W-:Y:S03]  /*f3c0*/  HMMA.16816.F32 R32, R156, R146, R32 ;  /* 0x000000929c20723c */ /* 0x000fe60000001820 */
[----:B------:R-:W-:Y:S02]  /*f3d0*/  FSEL R138, R15, -INF , !P4 ;  /* 0xff8000000f8a7808 */ /* 0x000fe40006000000 */
[----:B------:R-:W-:Y:S02]  /*f3e0*/  ISETP.GT.AND P4, PT, R198, R137, PT ;  /* 0x00000089c600720c */ /* 0x000fe40003f84270 */
[----:B------:R-:W-:Y:S02]  /*f3f0*/  FSEL R151, R10, -INF , !P5 ;  /* 0xff8000000a977808 */ /* 0x000fe40006800000 */
[----:B------:R-:W-:Y:S02]  /*f400*/  FSEL R103, R16, -INF , !P4 ;  /* 0xff80000010677808 */ /* 0x000fe40006000000 */
[C---:B------:R-:W-:Y:S02]  /*f410*/  ISETP.GT.AND P4, PT, R199.reuse, R136, PT ;  /* 0x00000088c700720c */ /* 0x040fe40003f84270 */
[----:B------:R-:W-:Y:S02]  /*f420*/  ISETP.GT.AND P5, PT, R199, R149, PT ;  /* 0x00000095c700720c */ /* 0x000fe40003fa4270 */
        /* <DEDUP_REMOVED lines=15> */
[C---:B------:R-:W-:Y:S02]  /*f520*/  ISETP.GT.AND P5, PT, R199.reuse, R7, PT ;  /* 0x00000007c700720c */ /* 0x040fe40003fa4270 */
[----:B------:R-:W-:Y:S02]  /*f530*/  FSEL R28, R28, -INF , !P4 ;  /* 0xff8000001c1c7808 */ /* 0x000fe40006000000 */
[-C--:B------:R-:W-:Y:S02]  /*f540*/  ISETP.GT.AND P4, PT, R199, R2.reuse, PT ;  /* 0x00000002c700720c */ /* 0x080fe40003f84270 */
[----:B------:R-:W-:Y:S02]  /*f550*/  FSEL R26, R26, -INF , !P5 ;  /* 0xff8000001a1a7808 */ /* 0x000fe40006800000 */
[C---:B------:R-:W-:Y:S02]  /*f560*/  ISETP.GT.AND P5, PT, R198.reuse, R2, PT ;  /* 0x00000002c600720c */ /* 0x040fe40003fa4270 */
[----:B------:R-:W-:Y:S02]  /*f570*/  FSEL R31, R31, -INF , !P4 ;  /* 0xff8000001f1f7808 */ /* 0x000fe40006000000 */
[C---:B------:R-:W-:Y:S02]  /*f580*/  ISETP.GT.AND P6, PT, R198.reuse, R148, PT ;  /* 0x00000094c600720c */ /* 0x040fe40003fc4270 */
[C---:B------:R-:W-:Y:S02]  /*f590*/  ISETP.GT.AND P4, PT, R198.reuse, R5, PT ;  /* 0x00000005c600720c */ /* 0x040fe40003f84270 */
[----:B------:R-:W-:Y:S02]  /*f5a0*/  FSEL R29, R29, -INF , !P5 ;  /* 0xff8000001d1d7808 */ /* 0x000fe40006800000 */
[----:B------:R-:W-:Y:S02]  /*f5b0*/  FSEL R140, R13, -INF , !P6 ;  /* 0xff8000000d8c7808 */ /* 0x000fe40007000000 */
[C---:B------:R-:W-:Y:S02]  /*f5c0*/  ISETP.GT.AND P5, PT, R198.reuse, R3, PT ;  /* 0x00000003c600720c */ /* 0x040fe40003fa4270 */
[----:B------:R-:W-:Y:S02]  /*f5d0*/  FSEL R33, R33, -INF , !P4 ;  /* 0xff80000021217808 */ /* 0x000fe40006000000 */
[----:B------:R-:W-:Y:S02]  /*f5e0*/  ISETP.GT.AND P6, PT, R198, R136, PT ;  /* 0x00000088c600720c */ /* 0x000fe40003fc4270 */
[----:B------:R-:W-:Y:S02]  /*f5f0*/  ISETP.GE.AND P4, PT, R0, R200, PT ;  /* 0x000000c80000720c */ /* 0x000fe40003f86270 */
[----:B------:R-:W-:Y:S02]  /*f600*/  FSEL R32, R32, -INF , !P5 ;  /* 0xff80000020207808 */ /* 0x000fe40006800000 */
[----:B------:R-:W-:Y:S02]  /*f610*/  FSEL R100, R17, -INF , !P6 ;  /* 0xff80000011647808 */ /* 0x000fe40007000000 */
[----:B------:R-:W-:Y:S02]  /*f620*/  ISETP.GT.AND P5, PT, R199, R5, PT ;  /* 0x00000005c700720c */ /* 0x000fe40003fa4270 */
[----:B------:R-:W-:Y:S02]  /*f630*/  FSEL R11, R163, -INF , !P4 ;  /* 0xff800000a30b7808 */ /* 0x000fe40006000000 */
[----:B------:R-:W-:Y:S02]  /*f640*/  ISETP.GT.AND P6, PT, R198, R8, PT ;  /* 0x00000008c600720c */ /* 0x000fe40003fc4270 */
[-C--:B------:R-:W-:Y:S02]  /*f650*/  ISETP.GE.AND P4, PT, R164, R201.reuse, PT ;  /* 0x000000c9a400720c */ /* 0x080fe40003f86270 */
[----:B------:R-:W-:Y:S02]  /*f660*/  FSEL R35, R35, -INF , !P5 ;  /* 0xff80000023237808 */ /* 0x000fe40006800000 */
[----:B------:R-:W-:Y:S02]  /*f670*/  FSEL R21, R21, -INF , !P6 ;  /* 0xff80000015157808 */ /* 0x000fe40007000000 */
[-C--:B------:R-:W-:Y:S02]  /*f680*/  ISETP.GE.AND P5, PT, R0, R201.reuse, PT ;  /* 0x000000c90000720c */ /* 0x080fe40003fa6270 */
[----:B------:R-:W-:Y:S02]  /*f690*/  FSEL R12, R160, -INF , !P4 ;  /* 0xff800000a00c7808 */ /* 0x000fe40006000000 */
[----:B------:R-:W-:Y:S02]  /*f6a0*/  ISETP.GT.AND P6, PT, R198, R6, PT ;  /* 0x00000006c600720c */ /* 0x000fe40003fc4270 */
[----:B------:R-:W-:Y:S02]  /*f6b0*/  ISETP.GE.AND P4, PT, R155, R201, PT ;  /* 0x000000c99b00720c */ /* 0x000fe40003f86270 */
[----:B------:R-:W-:Y:S02]  /*f6c0*/  FSEL R13, R161, -INF , !P5 ;  /* 0xff800000a10d7808 */ /* 0x000fe40006800000 */
[----:B------:R-:W-:Y:S02]  /*f6d0*/  FSEL R25, R25, -INF , !P6 ;  /* 0xff80000019197808 */ /* 0x000fe40007000000 */
[----:B------:R-:W-:Y:S02]  /*f6e0*/  ISETP.GE.AND P5, PT, R154, R200, PT ;  /* 0x000000c89a00720c */ /* 0x000fe40003fa6270 */
        /* <DEDUP_REMOVED lines=8> */
[-C--:B------:R-:W-:Y:S02]  /*f770*/  ISETP.GE.AND P4, PT, R137, R200.reuse, PT ;  /* 0x000000c88900720c */ /* 0x080fe40003f86270 */
[----:B------:R-:W-:Y:S02]  /*f780*/  FSEL R166, R141, -INF , !P5 ;  /* 0xff8000008da67808 */ /* 0x000fe40006800000 */
[----:B------:R-:W-:Y:S02]  /*f790*/  FSEL R34, R34, -INF , !P6 ;  /* 0xff80000022227808 */ /* 0x000fe40007000000 */
[-C--:B------:R-:W-:Y:S02]  /*f7a0*/  ISETP.GE.AND P5, PT, R148, R201.reuse, PT ;  /* 0x000000c99400720c */ /* 0x080fe40003fa6270 */
        /* <DEDUP_REMOVED lines=19> */
[----:B------:R-:W-:Y:S02]  /*f8e0*/  ISETP.GE.AND P6, PT, R149, R201, PT ;  /* 0x000000c99500720c */ /* 0x000fe40003fc6270 */
[-C--:B------:R-:W-:Y:S02]  /*f8f0*/  ISETP.GE.AND P4, PT, R4, R200.reuse, PT ;  /* 0x000000c80400720c */ /* 0x080fe40003f86270 */
[----:B------:R-:W-:Y:S02]  /*f900*/  FMNMX3.FTZ R0, R101, R11, R10, !PT ;  /* 0x0000000b65007276 */ /* 0x000fe4000781000a */
[----:B------:R-:W-:Y:S02]  /*f910*/  FSEL R207, R24, -INF , !P5 ;  /* 0xff80000018cf7808 */ /* 0x000fe40006800000 */
[----:B------:R-:W-:Y:S02]  /*f920*/  FSEL R168, R139, -INF , !P6 ;  /* 0xff8000008ba87808 */ /* 0x000fe40007000000 */
[-C--:B------:R-:W-:Y:S02]  /*f930*/  ISETP.GE.AND P5, PT, R6, R201.reuse, PT ;  /* 0x000000c90600720c */ /* 0x080fe40003fa6270 */
[----:B------:R-:W-:Y:S02]  /*f940*/  FSEL R209, R28, -INF , !P4 ;  /* 0xff8000001cd17808 */ /* 0x000fe40006000000 */
[----:B------:R-:W-:Y:S02]  /*f950*/  ISETP.GE.AND P6, PT, R136, R200, PT ;  /* 0x000000c88800720c */ /* 0x000fe40003fc6270 */
[----:B------:R-:W-:Y:S02]  /*f960*/  ISETP.GE.AND P4, PT, R2, R201, PT ;  /* 0x000000c90200720c */ /* 0x000fe40003f86270 */
[----:B------:R-:W-:Y:S02]  /*f970*/  FMNMX3.FTZ R0, R0, R14, R17, !PT ;  /* 0x0000000e00007276 */ /* 0x000fe40007810011 */
[----:B------:R-:W-:Y:S02]  /*f980*/  FSEL R214, R27, -INF , !P5 ;  /* 0xff8000001bd67808 */ /* 0x000fe40006800000 */
[----:B------:R-:W-:Y:S02]  /*f990*/  FSEL R171, R100, -INF , !P6 ;  /* 0xff80000064ab7808 */ /* 0x000fe40007000000 */
[-C--:B------:R-:W-:Y:S02]  /*f9a0*/  ISETP.GE.AND P5, PT, R2, R200.reuse, PT ;  /* 0x000000c80200720c */ /* 0x080fe40003fa6270 */
[----:B------:R-:W-:Y:S02]  /*f9b0*/  FSEL R212, R31, -INF , !P4 ;  /* 0xff8000001fd47808 */ /* 0x000fe40006000000 */
[----:B------:R-:W-:Y:S02]  /*f9c0*/  ISETP.GE.AND P6, PT, R9, R200, PT ;  /* 0x000000c80900720c */ /* 0x000fe40003fc6270 */
[----:B------:R-:W-:Y:S02]  /*f9d0*/  FMNMX3.FTZ R2, R0, R166, R167, !PT ;  /* 0x000000a600027276 */ /* 0x000fe400078100a7 */
[----:B------:R-:W-:Y:S02]  /*f9e0*/  ISETP.GE.AND P4, PT, R5, R200, PT ;  /* 0x000000c80500720c */ /* 0x000fe40003f86270 */
[----:B------:R-:W-:Y:S02]  /*f9f0*/  FSEL R177, R20, -INF , !P6 ;  /* 0xff80000014b17808 */ /* 0x000fe40007000000 */
[----:B------:R-:W-:Y:S02]  /*fa00*/  FMNMX3.FTZ R0, R102, R13, R12, !PT ;  /* 0x0000000d66007276 */ /* 0x000fe4000781000c */
[----:B------:R-:W-:Y:S02]  /*fa10*/  FMNMX3.FTZ R2, R2, R170, R171, !PT ;  /* 0x000000aa02027276 */ /* 0x000fe400078100ab */
[----:B------:R-:W-:Y:S02]  /*fa20*/  FSEL R182, R33, -INF , !P4 ;  /* 0xff80000021b67808 */ /* 0x000fe40006000000 */
[----:B------:R-:W-:Y:S02]  /*fa30*/  ISETP.GE.AND P6, PT, R8, R201, PT ;  /* 0x000000c90800720c */ /* 0x000fe40003fc6270 */
[----:B------:R-:W-:Y:S02]  /*fa40*/  ISETP.GT.AND P4, PT, R203, R185, PT ;  /* 0x000000b9cb00720c */ /* 0x000fe40003f84270 */
[----:B------:R-:W-:Y:S02]  /*fa50*/  FMNMX3.FTZ R0, R0, R16, R15, !PT ;  /* 0x0000001000007276 */ /* 0x000fe4000781000f */
[----:B------:R-:W-:Y:S02]  /*fa60*/  FMNMX3.FTZ R100, R2, R177, R180, !PT ;  /* 0x000000b102647276 */ /* 0x000fe400078100b4 */
[----:B------:R-:W-:Y:S02]  /*fa70*/  FSEL R206, R23, -INF , !P6 ;  /* 0xff80000017ce7808 */ /* 0x000fe40007000000 */
[----:B------:R-:W-:Y:S02]  /*fa80*/  ISETP.GE.AND P6, PT, R7, R201, PT ;  /* 0x000000c90700720c */ /* 0x000fe40003fc6270 */
[----:B------:R-:W-:Y:S02]  /*fa90*/  FSEL R208, R29, -INF , !P5 ;  /* 0xff8000001dd07808 */ /* 0x000fe40006800000 */
[C---:B------:R-:W-:Y:S02]  /*faa0*/  ISETP.GE.AND P5, PT, R3.reuse, R200, PT ;  /* 0x000000c80300720c */ /* 0x040fe40003fa6270 */
[----:B------:R-:W-:Y:S02]  /*fab0*/  FMNMX3.FTZ R0, R0, R168, R169, !PT ;  /* 0x000000a800007276 */ /* 0x000fe400078100a9 */
[----:B------:R-:W-:Y:S02]  /*fac0*/  FMNMX3.FTZ R100, R100, R207, R210, !PT ;  /* 0x000000cf64647276 */ /* 0x000fe400078100d2 */
[----:B------:R-:W-:Y:S02]  /*fad0*/  FSEL R211, R26, -INF , !P6 ;  /* 0xff8000001ad37808 */ /* 0x000fe40007000000 */
[----:B------:R-:W-:Y:S02]  /*fae0*/  ISETP.GE.AND P6, PT, R4, R201, PT ;  /* 0x000000c90400720c */ /* 0x000fe40003fc6270 */
[----:B------:R-:W-:Y:S02]  /*faf0*/  FSEL R188, R32, -INF , !P5 ;  /* 0xff80000020bc7808 */ /* 0x000fe40006800000 */
[----:B------:R-:W-:Y:S02]  /*fb00*/  FMNMX3.FTZ R0, R0, R172, R173, !PT ;  /* 0x000000ac00007276 */ /* 0x000fe400078100ad */
[----:B------:R-:W-:Y:S02]  /*fb10*/  FMNMX3.FTZ R100, R100, R209, R208, !PT ;  /* 0x000000d164647276 */ /* 0x000fe400078100d0 */
[----:B------:R-:W-:Y:S02]  /*fb20*/  FSEL R213, R30, -INF , !P6 ;  /* 0xff8000001ed57808 */ /* 0x000fe40007000000 */
[-C--:B------:R-:W-:Y:S02]  /*fb30*/  ISETP.GE.AND P6, PT, R3, R201.reuse, PT ;  /* 0x000000c90300720c */ /* 0x080fe40003fc6270 */
[----:B------:R-:W-:Y:S02]  /*fb40*/  ISETP.GE.AND P5, PT, R5, R201, PT ;  /* 0x000000c90500720c */ /* 0x000fe40003fa6270 */
[----:B------:R-:W-:Y:S02]  /*fb50*/  FMNMX3.FTZ R20, R0, R181, R206, !PT ;  /* 0x000000b500147276 */ /* 0x000fe400078100ce */
[----:B------:R-:W-:Y:S01]  /*fb60*/  FMNMX3.FTZ R100, R100, R188, R182, !PT ;  /* 0x000000bc64647276 */ /* 0x000fe200078100b6 */
[----:B------:R-:W-:Y:S08]  /*fb70*/  @P4 BRA `(.L_x_1545) ;  /* 0xffffffdc00dc4947 */ /* 0x000ff0000383ffff */
.L_x_1544:
[----:B-1----:R-:W1:Y:S01]  /*fb80*/  SHFL.BFLY PT, R3, R100, 0x2, 0x1f ;  /* 0x0c401f0064037f89 */ /* 0x002e6200000e0000 */
[----:B------:R-:W-:Y:S01]  /*fb90*/  FMNMX3.FTZ R0, R20, R211, R214, !PT ;  /* 0x000000d314007276 */ /* 0x000fe200078100d6 */
[----:B------:R-:W-:Y:S01]  /*fba0*/  IMAD.SHL.U32 R140, R203, 0x2, RZ ;  /* 0x00000002cb8c7824 */ /* 0x000fe200078e00ff */
[----:B------:R-:W-:Y:S05]  /*fbb0*/  FSEL R179, R34, -INF , !P6 ;  /* 0xff80000022b37808 */ /* 0x000fea0007000000 */
[----:B------:R-:W2:Y:S01]  /*fbc0*/  LDL.64 R18, [R1+0x60] ;  /* 0x0000600001127983 */ /* 0x000ea20000100a00 */
[----:B------:R-:W-:Y:S01]  /*fbd0*/  FMNMX3.FTZ R0, R0, R213, R212, !PT ;  /* 0x000000d500007276 */ /* 0x000fe200078100d4 */
[C---:B------:R-:W-:Y:S01]  /*fbe0*/  VIADD R153, R204.reuse, 0x3c6ef372 ;  /* 0x3c6ef372cc997836 */ /* 0x040fe20000000000 */
[----:B------:R-:W-:Y:S01]  /*fbf0*/  FSEL R178, R35, -INF , !P5 ;  /* 0xff80000023b27808 */ /* 0x000fe20006800000 */
[----:B------:R-:W-:Y:S01]  /*fc00*/  VIADD R149, R204, 0x9e3779b9 ;  /* 0x9e3779b9cc957836 */ /* 0x000fe20000000000 */
[--C-:B------:R-:W-:Y:S01]  /*fc10*/  SHF.R.U32.HI R8, RZ, 0x5, R193.reuse ;  /* 0x00000005ff087819 */ /* 0x100fe200000116c1 */
[----:B------:R-:W3:Y:S01]  /*fc20*/  LDL.64 R224, [R1+0x68] ;  /* 0x0000680001e07983 */ /* 0x000ee20000100a00 */
[----:B------:R-:W-:Y:S01]  /*fc30*/  FMNMX3.FTZ R4, R0, R179, R178, !PT ;  /* 0x000000b300047276 */ /* 0x000fe200078100b2 */
[C---:B------:R-:W-:Y:S01]  /*fc40*/  VIADD R152, R205.reuse, 0x76cf5d0a ;  /* 0x76cf5d0acd987836 */ /* 0x040fe20000000000 */
[----:B------:R-:W-:Y:S01]  /*fc50*/  SHF.R.U32.HI R187, RZ, 0x5, R193 ;  /* 0x00000005ffbb7819 */ /* 0x000fe200000116c1 */
[C---:B------:R-:W-:Y:S02]  /*fc60*/  VIADD R155, R205.reuse, 0x32370b8f ;  /* 0x32370b8fcd9b7836 */ /* 0x040fe40000000000 */
[----:B------:R-:W4:Y:S01]  /*fc70*/  SHFL.BFLY PT, R2, R4, 0x2, 0x1f ;  /* 0x0c401f0004027f89 */ /* 0x000f2200000e0000 */
[C---:B------:R-:W-:Y:S02]  /*fc80*/  VIADD R154, R204.reuse, 0xdaa66d2b ;  /* 0xdaa66d2bcc9a7836 */ /* 0x040fe40000000000 */
[----:B------:R-:W-:Y:S01]  /*fc90*/  VIADD R159, R204, 0x78dde6e4 ;  /* 0x78dde6e4cc9f7836 */ /* 0x000fe20000000000 */
[----:B------:R-:W5:Y:S01]  /*fca0*/  S2R R6, SR_CTAID.X ;  /* 0x0000000000067919 */ /* 0x000f620000002500 */
[----:B------:R-:W-:Y:S03]  /*fcb0*/  VIADD R158, R205, 0xed9eba14 ;  /* 0xed9eba14cd9e7836 */ /* 0x000fe60000000000 */
[----:B------:R-:W-:Y:S01]  /*fcc0*/  LDSM.16.MT88.4 R20, [R186+0xc000] ;  /* 0x00c00000ba14783b */ /* 0x000fe20000004200 */
[----:B-1----:R-:W-:Y:S07]  /*fcd0*/  FMNMX.FTZ R100, R100, R3, !PT ;  /* 0x0000000364647209 */ /* 0x002fee0007810000 */
[----:B------:R-:W1:Y:S01]  /*fce0*/  SHFL.BFLY PT, R0, R100, 0x1, 0x1f ;  /* 0x0c201f0064007f89 */ /* 0x000e6200000e0000 */
[----:B----4-:R-:W-:Y:S07]  /*fcf0*/  FMNMX.FTZ R2, R4, R2, !PT ;  /* 0x0000000204027209 */ /* 0x010fee0007810000 */
[----:B------:R-:W4:Y:S01]  /*fd00*/  SHFL.BFLY PT, R3, R2, 0x1, 0x1f ;  /* 0x0c201f0002037f89 */ /* 0x000f2200000e0000 */
[----:B-----5:R-:W-:Y:S01]  /*fd10*/  IMAD R6, R6, 0x4, R8 ;  /* 0x0000000406067824 */ /* 0x020fe200078e0208 */
[----:B-1----:R-:W-:Y:S03]  /*fd20*/  FMNMX.FTZ R100, R100, R0, !PT ;  /* 0x0000000064647209 */ /* 0x002fe60007810000 */
[----:B------:R-:W-:Y:S01]  /*fd30*/  IMAD.WIDE.U32 R6, R6, -0x326172a9, RZ ;  /* 0xcd9e8d5706067825 */ /* 0x000fe200078e00ff */
[C---:B------:R-:W-:Y:S03]  /*fd40*/  FSETP.NEU.FTZ.AND P1, PT, R100.reuse, -INF , PT ;  /* 0xff8000006400780b */ /* 0x040fe60003f3d000 */
[----:B------:R-:W-:Y:S05]  /*fd50*/  FMUL.FTZ R147, R100, UR4 ;  /* 0x0000000464937c20 */ /* 0x000fea0008410000 */
[----:B------:R-:W-:Y:S02]  /*fd60*/  FSEL R147, R147, RZ, P1 ;  /* 0x000000ff93937208 */ /* 0x000fe40000800000 */
[----:B----4-:R-:W-:Y:S03]  /*fd70*/  FMNMX.FTZ R3, R2, R3, !PT ;  /* 0x0000000302037209 */ /* 0x010fe60007810000 */
[--C-:B------:R-:W-:Y:S01]  /*fd80*/  FFMA.FTZ R10, R10, UR4, -R147.reuse ;  /* 0x000000040a0a7c23 */ /* 0x100fe20008010893 */
[--C-:B------:R-:W-:Y:S01]  /*fd90*/  FFMA.FTZ R14, R14, UR4, -R147.reuse ;  /* 0x000000040e0e7c23 */ /* 0x100fe20008010893 */
[C---:B------:R-:W-:Y:S01]  /*fda0*/  FSETP.NEU.FTZ.AND P0, PT, R3.reuse, -INF , PT ;  /* 0xff8000000300780b */ /* 0x040fe20003f1d000 */
[----:B------:R-:W-:Y:S01]  /*fdb0*/  FMUL.FTZ R148, R3, UR4 ;  /* 0x0000000403947c20 */ /* 0x000fe20008410000 */
[----:B------:R1:W-:Y:S01]  /*fdc0*/  MUFU.EX2 R233, R10 ;  /* 0x0000000a00e97308 */ /* 0x0003e20000000800 */
[--C-:B------:R-:W-:Y:S01]  /*fdd0*/  FFMA.FTZ R11, R11, UR4, -R147.reuse ;  /* 0x000000040b0b7c23 */ /* 0x100fe20008010893 */
[----:B------:R-:W-:Y:S02]  /*fde0*/  FFMA.FTZ R17, R17, UR4, -R147 ;  /* 0x0000000411117c23 */ /* 0x000fe40008010893 */
[----:B------:R-:W-:Y:S06]  /*fdf0*/  FSEL R148, R148, RZ, P0 ;  /* 0x000000ff94947208 */ /* 0x000fec0000000000 */
[----:B------:R-:W-:Y:S01]  /*fe00*/  MUFU.EX2 R232, R14 ;  /* 0x0000000e00e87308 */ /* 0x000fe20000000800 */
[--C-:B------:R-:W-:Y:S01]  /*fe10*/  FFMA.FTZ R13, R13, UR4, -R148.reuse ;  /* 0x000000040d0d7c23 */ /* 0x100fe20008010894 */
[--C-:B------:R-:W-:Y:S01]  /*fe20*/  FFMA.FTZ R12, R12, UR4, -R148.reuse ;  /* 0x000000040c0c7c23 */ /* 0x100fe20008010894 */
[--C-:B------:R-:W-:Y:S01]  /*fe30*/  FFMA.FTZ R15, R15, UR4, -R148.reuse ;  /* 0x000000040f0f7c23 */ /* 0x100fe20008010894 */
[----:B------:R-:W-:Y:S06]  /*fe40*/  FFMA.FTZ R16, R16, UR4, -R148 ;  /* 0x0000000410107c23 */ /* 0x000fec0008010894 */
[----:B------:R-:W-:Y:S01]  /*fe50*/  MUFU.EX2 R219, R13 ;  /* 0x0000000d00db7308 */ /* 0x000fe20000000800 */
[----:B-1----:R-:W4:Y:S09]  /*fe60*/  LDL R10, [R1+0x74] ;  /* 0x00007400010a7983 */ /* 0x002f320000100800 */
[----:B------:R-:W1:Y:S10]  /*fe70*/  MUFU.EX2 R231, R12 ;  /* 0x0000000c00e77308 */ /* 0x000e740000000800 */
[----:B------:R5:W-:Y:S10]  /*fe80*/  MUFU.EX2 R230, R15 ;  /* 0x0000000f00e67308 */ /* 0x000bf40000000800 */
[----:B------:R-:W5:Y:S01]  /*fe90*/  MUFU.EX2 R183, R11 ;  /* 0x0000000b00b77308 */ /* 0x000f620000000800 */
[----:B-1----:R-:W-:Y:S04]  /*fea0*/  F2FP.F16.F32.PACK_AB R142, R231, R219 ;  /* 0x000000dbe78e723e */ /* 0x002fe800000000ff */
[----:B------:R-:W-:Y:S05]  /*feb0*/  PRMT R143, R142, 0x7632, R143 ;  /* 0x000076328e8f7816 */ /* 0x000fea000000008f */
[----:B------:R-:W1:Y:S01]  /*fec0*/  MUFU.EX2 R236, R17 ;  /* 0x0000001100ec7308 */ /* 0x000e620000000800 */
[----:B-----5:R-:W5:Y:S09]  /*fed0*/  LDSM.16.MT88.4 R12, [R184+0xc000] ;  /* 0x00c00000b80c783b */ /* 0x020f720000004200 */
[----:B------:R-:W1:Y:S01]  /*fee0*/  MUFU.EX2 R227, R16 ;  /* 0x0000001000e37308 */ /* 0x000e620000000800 */
[----:B------:R-:W-:Y:S04]  /*fef0*/  F2FP.F16.F32.PACK_AB R103, R233, R183 ;  /* 0x000000b7e967723e */ /* 0x000fe800000000ff */
[----:B------:R-:W-:Y:S02]  /*ff00*/  PRMT R141, R103, 0x7632, R141 ;  /* 0x00007632678d7816 */ /* 0x000fe4000000008d */
[----:B-1----:R-:W-:Y:S04]  /*ff10*/  F2FP.F16.F32.PACK_AB R145, R236, R232 ;  /* 0x000000e8ec91723e */ /* 0x002fe800000000ff */
[----:B------:R-:W-:Y:S02]  /*ff20*/  PRMT R144, R145, 0x7632, R144 ;  /* 0x0000763291907816 */ /* 0x000fe40000000090 */
[----:B------:R-:W-:Y:S04]  /*ff30*/  F2FP.F16.F32.PACK_AB R161, R230, R227 ;  /* 0x000000e3e6a1723e */ /* 0x000fe800000000ff */
[----:B------:R-:W-:Y:S02]  /*ff40*/  PRMT R146, R161, 0x7632, R146 ;  /* 0x00007632a1927816 */ /* 0x000fe40000000092 */
[----:B--2---:R-:W-:Y:S05]  /*ff50*/  LOP3.LUT R4, R140, R19, R205, 0x96, !PT ;  /* 0x000000138c047212 */ /* 0x004fea00078e96cd */
[----:B------:R-:W-:Y:S05]  /*ff60*/  IMAD.WIDE.U32 R4, R4, -0x326172a9, RZ ;  /* 0xcd9e8d5704047825 */ /* 0x000fea00078e00ff */
[----:B------:R-:W-:Y:S02]  /*ff70*/  LOP3.LUT R5, R6, R149, R5, 0x96, !PT ;  /* 0x0000009506057212 */ /* 0x000fe400078e9605 */
[----:B------:R-:W-:Y:S03]  /*ff80*/  LOP3.LUT R0, R229, R153, R4, 0x96, !PT ;  /* 0x00000099e5007212 */ /* 0x000fe600078e9604 */
[----:B------:R-:W-:Y:S04]  /*ff90*/  IMAD.WIDE.U32 R4, R5, -0x2daee0ad, RZ ;  /* 0xd2511f5305047825 */ /* 0x000fe800078e00ff */
[----:B------:R-:W-:Y:S01]  /*ffa0*/  IMAD.WIDE.U32 R8, R0, -0x2daee0ad, RZ ;  /* 0xd2511f5300087825 */ /* 0x000fe200078e00ff */
[----:B---3--:R-:W-:Y:S04]  /*ffb0*/  LOP3.LUT R0, R224, R152, R5, 0x96, !PT ;  /* 0x00000098e0007212 */ /* 0x008fe800078e9605 */
[----:B------:R-:W-:Y:S01]  /*ffc0*/  LOP3.LUT R4, R155, R4, R9, 0x96, !PT ;  /* 0x000000049b047212 */ /* 0x000fe200078e9609 */
[----:B------:R-:W-:Y:S04]  /*ffd0*/  IMAD.WIDE.U32 R6, R0, -0x326172a9, RZ ;  /* 0xcd9e8d5700067825 */ /* 0x000fe800078e00ff */
[----:B------:R-:W-:Y:S01]  /*ffe0*/  IMAD.WIDE.U32 R162, R4, -0x326172a9, RZ ;  /* 0xcd9e8d5704a27825 */ /* 0x000fe200078e00ff */
[----:B------:R-:W-:Y:S04]  /*fff0*/  LOP3.LUT R2, R228, R154, R7, 0x96, !PT ;  /* 0x0000009ae4027212 */ /* 0x000fe800078e9607 */
[----:B------:R-:W-:Y:S01]  /*10000*/  LOP3.LUT R0, R159, R6, R163, 0x96, !PT ;  /* 0x000000069f007212 */ /* 0x000fe200078e96a3 */
[----:B------:R-:W-:Y:S02]  /*10010*/  VIADD R163, R205, 0xa9066899 ;  /* 0xa9066899cda37836 */ /* 0x000fe40000000000 */
[----:B------:R-:W-:Y:S01]  /*10020*/  IMAD.WIDE.U32 R150, R2, -0x2daee0ad, RZ ;  /* 0xd2511f5302967825 */ /* 0x000fe200078e00ff */
[----:B------:R-:W-:Y:S03]  /*10030*/  FSEL R2, R100, RZ, P1 ;  /* 0x000000ff64027208 */ /* 0x000fe60000800000 */
[----:B------:R-:W-:Y:S01]  /*10040*/  IMAD.WIDE.U32 R164, R0, -0x2daee0ad, RZ ;  /* 0xd2511f5300a47825 */ /* 0x000fe200078e00ff */
[----:B------:R-:W-:Y:S02]  /*10050*/  LOP3.LUT R4, R158, R8, R151, 0x96, !PT ;  /* 0x000000089e047212 */ /* 0x000fe400078e9697 */
[----:B------:R-:W-:Y:S01]  /*10060*/  FSEL R0, R3, RZ, P0 ;  /* 0x000000ff03007208 */ /* 0x000fe20000000000 */
[----:B------:R-:W-:Y:S01]  /*10070*/  FADD.FTZ R2, -R2, R101 ;  /* 0x0000006502027221 */ /* 0x000fe20000010100 */
[----:B------:R-:W-:Y:S01]  /*10080*/  LOP3.LUT R150, R163, R150, R165, 0x96, !PT ;  /* 0x00000096a3967212 */ /* 0x000fe200078e96a5 */
[----:B------:R-:W-:Y:S02]  /*10090*/  VIADD R165, R204, 0xb54cda56 ;  /* 0xb54cda56cca57836 */ /* 0x000fe40000000000 */
[----:B------:R-:W-:Y:S04]  /*100a0*/  IMAD.WIDE.U32 R156, R4, -0x326172a9, RZ ;  /* 0xcd9e8d57049c7825 */ /* 0x000fe800078e00ff */
[----:B------:R-:W-:Y:S01]  /*100b0*/  FADD.FTZ R0, -R0, R102 ;  /* 0x0000006600007221 */ /* 0x000fe20000010100 */
[----:B------:R-:W-:Y:S01]  /*100c0*/  FMUL.FTZ R2, R2, UR4 ;  /* 0x0000000402027c20 */ /* 0x000fe20008410000 */
[----:B------:R-:W-:Y:S04]  /*100d0*/  IMAD.WIDE.U32 R150, R150, -0x326172a9, RZ ;  /* 0xcd9e8d5796967825 */ /* 0x000fe800078e00ff */
[----:B------:R-:W-:Y:S01]  /*100e0*/  FMUL.FTZ R0, R0, UR4 ;  /* 0x0000000400007c20 */ /* 0x000fe20008410000 */
[----:B------:R-:W-:Y:S01]  /*100f0*/  IMAD.MOV.U32 R6, RZ, RZ, R150 ;  /* 0x000000ffff067224 */ /* 0x000fe200078e0096 */
[----:B------:R-:W-:Y:S01]  /*10100*/  LOP3.LUT R4, R165, R156, R151, 0x96, !PT ;  /* 0x0000009ca5047212 */ /* 0x000fe200078e9697 */
[----:B------:R-:W1:Y:S01]  /*10110*/  MUFU.EX2 R2, R2 ;  /* 0x0000000200027308 */ /* 0x000e620000000800 */
[----:B------:R-:W-:Y:S01]  /*10120*/  PRMT R215, R150, 0x7771, RZ ;  /* 0x0000777196d77816 */ /* 0x000fe200000000ff */
[----:B------:R-:W-:Y:S01]  /*10130*/  VIADD R101, R184, 0xc040 ;  /* 0x0000c040b8657836 */ /* 0x000fe20000000000 */
[----:B------:R-:W-:Y:S01]  /*10140*/  LOP3.LUT R5, R4, 0xffff, RZ, 0xc0, !PT ;  /* 0x0000ffff04057812 */ /* 0x000fe200078ec0ff */
[----:B------:R-:W-:Y:S01]  /*10150*/  VIADD R102, R140, 0x1 ;  /* 0x000000018c667836 */ /* 0x000fe20000000000 */
[C---:B------:R-:W-:Y:S02]  /*10160*/  LOP3.LUT R175, R4.reuse, 0xff, RZ, 0xc0, !PT ;  /* 0x000000ff04af7812 */ /* 0x040fe400078ec0ff */
[--C-:B------:R-:W-:Y:S03]  /*10170*/  SHF.R.U32.HI R174, RZ, 0x8, R5.reuse ;  /* 0x00000008ffae7819 */ /* 0x100fe60000011605 */
[----:B------:R-:W2:Y:S01]  /*10180*/  MUFU.EX2 R0, R0 ;  /* 0x0000000000007308 */ /* 0x000ea20000000800 */
[----:B------:R-:W-:Y:S02]  /*10190*/  PRMT R5, R4, 0x7632, R5 ;  /* 0x0000763204057816 */ /* 0x000fe40000000005 */
[----:B------:R-:W-:Y:S02]  /*101a0*/  PRMT R136, R175, 0x5410, R174 ;  /* 0x00005410af887816 */ /* 0x000fe400000000ae */
[----:B------:R-:W-:Y:S02]  /*101b0*/  SHF.R.U32.HI R176, RZ, 0x18, R4 ;  /* 0x00000018ffb07819 */ /* 0x000fe40000011604 */
[----:B------:R-:W-:Y:S02]  /*101c0*/  LOP3.LUT R151, R5, 0xff, RZ, 0xc0, !PT ;  /* 0x000000ff05977812 */ /* 0x000fe400078ec0ff */
[--C-:B------:R-:W-:Y:S01]  /*101d0*/  HSET2.LE.AND R136, R136, R202.reuse, PT ;  /* 0x000000ca88887233 */ /* 0x100fe20003803000 */
[C---:B-1----:R-:W-:Y:S01]  /*101e0*/  FMUL.FTZ R5, R2.reuse, R105 ;  /* 0x0000006902057220 */ /* 0x042fe20000410000 */
[----:B------:R-:W-:Y:S01]  /*101f0*/  PRMT R137, R151, 0x5410, R176 ;  /* 0x0000541097897816 */ /* 0x000fe200000000b0 */
[----:B------:R-:W-:Y:S01]  /*10200*/  FMUL.FTZ R8, R2, R108 ;  /* 0x0000006c02087220 */ /* 0x000fe20000410000 */
[----:B------:R-:W-:Y:S01]  /*10210*/  LOP3.LUT R138, R6, 0xff, RZ, 0xc0, !PT ;  /* 0x000000ff068a7812 */ /* 0x000fe200078ec0ff */
[C---:B------:R-:W-:Y:S01]  /*10220*/  FMUL.FTZ R9, R2.reuse, R109 ;  /* 0x0000006d02097220 */ /* 0x040fe20000410000 */
[----:B------:R-:W-:Y:S01]  /*10230*/  PRMT R4, R103, 0x5410, R141 ;  /* 0x0000541067047816 */ /* 0x000fe2000000008d */
[----:B------:R-:W-:Y:S01]  /*10240*/  FMUL.FTZ R16, R2, R116 ;  /* 0x0000007402107220 */ /* 0x000fe20000410000 */
[----:B------:R-:W-:Y:S01]  /*10250*/  PRMT R216, R150, 0x7773, RZ ;  /* 0x0000777396d87816 */ /* 0x000fe200000000ff */
[----:B--2---:R-:W-:Y:S01]  /*10260*/  FMUL.FTZ R7, R0, R107 ;  /* 0x0000006b00077220 */ /* 0x004fe20000410000 */
[----:B------:R-:W-:Y:S01]  /*10270*/  PRMT R217, R150, 0x7772, RZ ;  /* 0x0000777296d97816 */ /* 0x000fe200000000ff */
[----:B------:R-:W-:Y:S01]  /*10280*/  FMUL.FTZ R11, R0, R111 ;  /* 0x0000006f000b7220 */ /* 0x000fe20000410000 */
[----:B------:R-:W-:Y:S01]  /*10290*/  PRMT R138, R138, 0x5410, R215 ;  /* 0x000054108a8a7816 */ /* 0x000fe200000000d7 */
[----:B----4-:R-:W-:Y:S01]  /*102a0*/  @P2 VIADD R101, R10, 0xffffffc0 ;  /* 0xffffffc00a652836 */ /* 0x010fe20000000000 */
[----:B------:R-:W-:Y:S01]  /*102b0*/  LOP3.LUT R136, R4, R136, RZ, 0xc0, !PT ;  /* 0x0000008804887212 */ /* 0x000fe200078ec0ff */
[----:B------:R-:W-:Y:S01]  /*102c0*/  FMUL.FTZ R10, R0, R110 ;  /* 0x0000006e000a7220 */ /* 0x000fe20000410000 */
[--C-:B------:R-:W-:Y:S01]  /*102d0*/  HSET2.LE.AND R137, R137, R202.reuse, PT ;  /* 0x000000ca89897233 */ /* 0x100fe20003803000 */
[----:B------:R-:W-:Y:S01]  /*102e0*/  IMAD.IADD R160, R190, 0x1, R101 ;  /* 0x00000001bea07824 */ /* 0x000fe200078e0265 */
[----:B------:R-:W-:Y:S01]  /*102f0*/  PRMT R6, R217, 0x5410, R216 ;  /* 0x00005410d9067816 */ /* 0x000fe200000000d8 */
[----:B------:R-:W1:Y:S01]  /*10300*/  LDSM.16.MT88.4 R28, [R101] ;  /* 0x00000000651c783b */ /* 0x000e620000004200 */
[----:B------:R-:W-:Y:S01]  /*10310*/  PRMT R4, R142, 0x5410, R143 ;  /* 0x000054108e047816 */ /* 0x000fe2000000008f */
[----:B------:R-:W-:Y:S01]  /*10320*/  FMUL.FTZ R17, R2, R117 ;  /* 0x0000007502117220 */ /* 0x000fe20000410000 */
[----:B------:R-:W-:Y:S01]  /*10330*/  LOP3.LUT R6, R6, 0xff00ff, RZ, 0xc0, !PT ;  /* 0x00ff00ff06067812 */ /* 0x000fe200078ec0ff */
[----:B------:R-:W-:Y:S01]  /*10340*/  IMAD.MOV.U32 R116, RZ, RZ, R18 ;  /* 0x000000ffff747224 */ /* 0x000fe200078e0012 */
[----:B------:R-:W-:Y:S01]  /*10350*/  LOP3.LUT R137, R4, R137, RZ, 0xc0, !PT ;  /* 0x0000008904897212 */ /* 0x000fe200078ec0ff */
[----:B------:R-:W-:Y:S01]  /*10360*/  IMAD.MOV.U32 R117, RZ, RZ, R19 ;  /* 0x000000ffff757224 */ /* 0x000fe200078e0013 */
[--C-:B------:R-:W-:Y:S01]  /*10370*/  HSET2.LE.AND R138, R138, R202.reuse, PT ;  /* 0x000000ca8a8a7233 */ /* 0x100fe20003803000 */
[C---:B------:R-:W-:Y:S01]  /*10380*/  FMUL.FTZ R18, R0.reuse, R118 ;  /* 0x0000007600127220 */ /* 0x040fe20000410000 */
[----:B------:R-:W-:Y:S01]  /*10390*/  PRMT R4, R145, 0x5410, R144 ;  /* 0x0000541091047816 */ /* 0x000fe20000000090 */
[C---:B------:R-:W-:Y:S01]  /*103a0*/  FMUL.FTZ R19, R0.reuse, R119 ;  /* 0x0000007700137220 */ /* 0x040fe20000410000 */
[--C-:B------:R-:W-:Y:S01]  /*103b0*/  HSET2.LE.AND R139, R6, R202.reuse, PT ;  /* 0x000000ca068b7233 */ /* 0x100fe20003803000 */
[----:B------:R-:W-:Y:S01]  /*103c0*/  FMUL.FTZ R6, R0, R106 ;  /* 0x0000006a00067220 */ /* 0x000fe20000410000 */
[----:B------:R-:W-:Y:S01]  /*103d0*/  LOP3.LUT R138, R4, R138, RZ, 0xc0, !PT ;  /* 0x0000008a048a7212 */ /* 0x000fe200078ec0ff */
[----:B------:R-:W-:Y:S01]  /*103e0*/  LDSM.16.MT88.4 R108, [R184+0xe000] ;  /* 0x00e00000b86c783b */ /* 0x000fe20000004200 */
[----:B------:R-:W-:Y:S01]  /*103f0*/  PRMT R4, R161, 0x5410, R146 ;  /* 0x00005410a1047816 */ /* 0x000fe20000000092 */
[C---:B------:R-:W-:Y:S01]  /*10400*/  FMUL.FTZ R25, R2.reuse, R125 ;  /* 0x0000007d02197220 */ /* 0x040fe20000410000 */
[----:B------:R-:W-:Y:S01]  /*10410*/  FMUL.FTZ R24, R2, R124 ;  /* 0x0000007c02187220 */ /* 0x000fe20000410000 */
[----:B------:R-:W-:Y:S01]  /*10420*/  FMUL.FTZ R26, R0, R126 ;  /* 0x0000007e001a7220 */ /* 0x000fe20000410000 */
[----:B------:R-:W-:Y:S01]  /*10430*/  LOP3.LUT R139, R4, R139, RZ, 0xc0, !PT ;  /* 0x0000008b048b7212 */ /* 0x000fe200078ec0ff */
[C---:B------:R-:W-:Y:S01]  /*10440*/  FMUL.FTZ R4, R2.reuse, R104 ;  /* 0x0000006802047220 */ /* 0x040fe20000410000 */
[----:B------:R-:W-:Y:S01]  /*10450*/  FMUL.FTZ R33, R2, R133 ;  /* 0x0000008502217220 */ /* 0x000fe20000410000 */
[----:B------:R-:W2:Y:S01]  /*10460*/  LDSM.16.MT88.4 R104, [R160] ;  /* 0x00000000a068783b */ /* 0x000ea20000004200 */
[----:B------:R-:W-:Y:S01]  /*10470*/  ISETP.LE.U32.AND P6, PT, R175, UR6, PT ;  /* 0x00000006af007c0c */ /* 0x000fe2000bfc3070 */
[----:B------:R-:W-:Y:S01]  /*10480*/  FMUL.FTZ R27, R0, R127 ;  /* 0x0000007f001b7220 */ /* 0x000fe20000410000 */
[----:B------:R-:W-:Y:S01]  /*10490*/  ISETP.LE.U32.AND P4, PT, R151, UR6, PT ;  /* 0x0000000697007c0c */ /* 0x000fe2000bf83070 */
[C---:B------:R-:W-:Y:S01]  /*104a0*/  FMUL.FTZ R32, R2.reuse, R132 ;  /* 0x0000008402207220 */ /* 0x040fe20000410000 */
[C---:B-----5:R-:W-:Y:S03]  /*104b0*/  HMMA.16816.F32 R4, R136.reuse, R12, R4 ;  /* 0x0000000c8804723c */ /* 0x060fe60000001804 */
[----:B------:R3:W4:Y:S02]  /*104c0*/  LDL.S16 R133, [R1+0x38] ;  /* 0x0000380001857983 */ /* 0x0007240000100600 */
[C---:B------:R-:W-:Y:S01]  /*104d0*/  FMUL.FTZ R12, R2.reuse, R112 ;  /* 0x00000070020c7220 */ /* 0x040fe20000410000 */
[----:B------:R-:W-:Y:S01]  /*104e0*/  FMUL.FTZ R13, R2, R113 ;  /* 0x00000071020d7220 */ /* 0x000fe20000410000 */
[----:B------:R3:W5:Y:S01]  /*104f0*/  LDL.S16 R125, [R1+0x34] ;  /* 0x00003400017d7983 */ /* 0x0007620000100600 */
[C---:B------:R-:W-:Y:S03]  /*10500*/  HMMA.16816.F32 R8, R136.reuse, R14, R8 ;  /* 0x0000000e8808723c */ /* 0x040fe60000001808 */
[C---:B------:R-:W-:Y:S01]  /*10510*/  FMUL.FTZ R14, R0.reuse, R114 ;  /* 0x00000072000e7220 */ /* 0x040fe20000410000 */
[C---:B------:R-:W-:Y:S01]  /*10520*/  FMUL.FTZ R15, R0.reuse, R115 ;  /* 0x00000073000f7220 */ /* 0x040fe20000410000 */
[C---:B------:R-:W-:Y:S01]  /*10530*/  FMUL.FTZ R34, R0.reuse, R134 ;  /* 0x0000008600227220 */ /* 0x040fe20000410000 */
[----:B------:R-:W3:Y:S01]  /*10540*/  LDSM.16.MT88.4 R112, [R186+0xe000] ;  /* 0x00e00000ba70783b */ /* 0x000ee20000004200 */
        /* <DEDUP_REMOVED lines=10> */
[C---:B------:R-:W-:Y:S01]  /*105f0*/  HMMA.16816.F32 R16, R136.reuse, R22, R16 ;  /* 0x000000168810723c */ /* 0x040fe20000001810 */
[----:B------:R-:W3:Y:S02]  /*10600*/  S2R R116, SR_CTAID.X ;  /* 0x0000000000747919 */ /* 0x000ee40000002500 */
[C---:B------:R-:W-:Y:S01]  /*10610*/  FMUL.FTZ R22, R0.reuse, R122 ;  /* 0x0000007a00167220 */ /* 0x040fe20000410000 */
[C---:B------:R-:W-:Y:S01]  /*10620*/  FMUL.FTZ R23, R0.reuse, R123 ;  /* 0x0000007b00177220 */ /* 0x040fe20000410000 */
        /* <DEDUP_REMOVED lines=8> */
[C---:B------:R-:W-:Y:S01]  /*106b0*/  FMUL.FTZ R28, R2.reuse, R128 ;  /* 0x00000080021c7220 */ /* 0x040fe20000410000 */
[----:B------:R-:W1:Y:S01]  /*106c0*/  LDC R129, c[0x0][0x448] ;  /* 0x00011200ff817b82 */ /* 0x000e620000000800 */
[C---:B------:R-:W-:Y:S01]  /*106d0*/  FMUL.FTZ R48, R2.reuse, R48 ;  /* 0x0000003002307220 */ /* 0x040fe20000410000 */
[----:B------:R-:W-:Y:S01]  /*106e0*/  FMUL.FTZ R49, R2, R49 ;  /* 0x0000003102317220 */ /* 0x000fe20000410000 */
[C---:B------:R-:W-:Y:S03]  /*106f0*/  HMMA.16816.F32 R24, R136.reuse, R30, R24 ;  /* 0x0000001e8818723c */ /* 0x040fe60000001818 */
        /* <DEDUP_REMOVED lines=36> */
[C---:B------:R-:W-:Y:S01]  /*10940*/  FMUL.FTZ R77, R2.reuse, R77 ;  /* 0x0000004d024d7220 */ /* 0x040fe20000410000 */
[C---:B------:R-:W-:Y:S01]  /*10950*/  FMUL.FTZ R80, R2.reuse, R80 ;  /* 0x0000005002507220 */ /* 0x040fe20000410000 */
[C---:B------:R-:W-:Y:S01]  /*10960*/  FMUL.FTZ R81, R2.reuse, R81 ;  /* 0x0000005102517220 */ /* 0x040fe20000410000 */
[C---:B------:R-:W-:Y:S01]  /*10970*/  FMUL.FTZ R84, R2.reuse, R84 ;  /* 0x0000005402547220 */ /* 0x040fe20000410000 */
[C---:B------:R-:W-:Y:S01]  /*10980*/  HMMA.16816.F32 R48, R136.reuse, R114, R48 ;  /* 0x000000728830723c */ /* 0x040fe20000001830 */
[----:B------:R-:W3:Y:S02]  /*10990*/  LDSM.16.MT88.4 R112, [R184+0x10000] ;  /* 0x01000000b870783b */ /* 0x000ee40000004200 */
[C---:B------:R-:W-:Y:S01]  /*109a0*/  FMUL.FTZ R85, R2.reuse, R85 ;  /* 0x0000005502557220 */ /* 0x040fe20000410000 */
[C---:B------:R-:W-:Y:S01]  /*109b0*/  FMUL.FTZ R88, R2.reuse, R88 ;  /* 0x0000005802587220 */ /* 0x040fe20000410000 */
[C---:B------:R-:W-:Y:S01]  /*109c0*/  FMUL.FTZ R89, R2.reuse, R89 ;  /* 0x0000005902597220 */ /* 0x040fe20000410000 */
[C---:B------:R-:W-:Y:S01]  /*109d0*/  FMUL.FTZ R92, R2.reuse, R92 ;  /* 0x0000005c025c7220 */ /* 0x040fe20000410000 */
[C---:B------:R-:W-:Y:S01]  /*109e0*/  FMUL.FTZ R93, R2.reuse, R93 ;  /* 0x0000005d025d7220 */ /* 0x040fe20000410000 */
[C---:B------:R-:W-:Y:S01]  /*109f0*/  FMUL.FTZ R96, R2.reuse, R96 ;  /* 0x0000006002607220 */ /* 0x040fe20000410000 */
[C---:B--2---:R-:W-:Y:S03]  /*10a00*/  HMMA.16816.F32 R52, R136.reuse, R104, R52 ;  /* 0x000000688834723c */ /* 0x044fe60000001834 */
[----:B------:R-:W-:Y:S01]  /*10a10*/  FMUL.FTZ R97, R2, R97 ;  /* 0x0000006102617220 */ /* 0x000fe20000410000 */
[----:B------:R-:W-:Y:S02]  /*10a20*/  IMAD.MOV.U32 R123, RZ, RZ, R185 ;  /* 0x000000ffff7b7224 */ /* 0x000fe400078e00b9 */
[C---:B------:R-:W-:Y:S01]  /*10a30*/  FMUL.FTZ R78, R0.reuse, R78 ;  /* 0x0000004e004e7220 */ /* 0x040fe20000410000 */
[C---:B------:R-:W-:Y:S01]  /*10a40*/  FMUL.FTZ R79, R0.reuse, R79 ;  /* 0x0000004f004f7220 */ /* 0x040fe20000410000 */
[----:B------:R-:W-:Y:S01]  /*10a50*/  FMUL.FTZ R82, R0, R82 ;  /* 0x0000005200527220 */ /* 0x000fe20000410000 */
[C---:B------:R-:W-:Y:S01]  /*10a60*/  HMMA.16816.F32 R56, R136.reuse, R106, R56 ;  /* 0x0000006a8838723c */ /* 0x040fe20000001838 */
[----:B------:R-:W2:Y:S02]  /*10a70*/  LDSM.16.MT88.4 R104, [R186+0x10000] ;  /* 0x01000000ba68783b */ /* 0x000ea40000004200 */
[----:B------:R-:W-:Y:S01]  /*10a80*/  LOP3.LUT R102, R117, R205, R102, 0x96, !PT ;  /* 0x000000cd75667212 */ /* 0x000fe200078e9666 */
[----:B------:R-:W-:Y:S02]  /*10a90*/  IMAD R116, R116, 0x4, R187 ;  /* 0x0000000474747824 */ /* 0x000fe400078e02bb */
[C---:B------:R-:W-:Y:S01]  /*10aa0*/  FMUL.FTZ R83, R0.reuse, R83 ;  /* 0x0000005300537220 */ /* 0x040fe20000410000 */
[C---:B------:R-:W-:Y:S01]  /*10ab0*/  FMUL.FTZ R86, R0.reuse, R86 ;  /* 0x0000005600567220 */ /* 0x040fe20000410000 */
[----:B------:R-:W-:Y:S01]  /*10ac0*/  FMUL.FTZ R87, R0, R87 ;  /* 0x0000005700577220 */ /* 0x000fe20000410000 */
[C---:B-1----:R-:W-:Y:S03]  /*10ad0*/  HMMA.16816.F32 R60, R136.reuse, R108, R60 ;  /* 0x0000006c883c723c */ /* 0x042fe6000000183c */
[----:B------:R-:W-:Y:S04]  /*10ae0*/  IMAD.WIDE.U32 R108, R102, -0x326172a9, RZ ;  /* 0xcd9e8d57666c7825 */ /* 0x000fe800078e00ff */
[C---:B------:R-:W-:Y:S01]  /*10af0*/  FMUL.FTZ R90, R0.reuse, R90 ;  /* 0x0000005a005a7220 */ /* 0x040fe20000410000 */
[----:B------:R-:W-:Y:S01]  /*10b00*/  FMUL.FTZ R91, R0, R91 ;  /* 0x0000005b005b7220 */ /* 0x000fe20000410000 */
[----:B------:R-:W-:Y:S01]  /*10b10*/  IMAD.WIDE.U32 R116, R116, -0x326172a9, RZ ;  /* 0xcd9e8d5774747825 */ /* 0x000fe200078e00ff */
[C---:B------:R-:W-:Y:S03]  /*10b20*/  HMMA.16816.F32 R64, R136.reuse, R110, R64 ;  /* 0x0000006e8840723c */ /* 0x040fe60000001840 */
[----:B------:R-:W-:Y:S01]  /*10b30*/  LOP3.LUT R108, R229, R153, R108, 0x96, !PT ;  /* 0x00000099e56c7212 */ /* 0x000fe200078e966c */
[----:B------:R-:W-:Y:S01]  /*10b40*/  FMUL.FTZ R94, R0, R94 ;  /* 0x0000005e005e7220 */ /* 0x000fe20000410000 */
[----:B------:R-:W-:Y:S01]  /*10b50*/  LOP3.LUT R116, R116, R149, R109, 0x96, !PT ;  /* 0x0000009574747212 */ /* 0x000fe200078e966d */
[----:B------:R-:W-:Y:S01]  /*10b60*/  FFMA.FTZ R109, R166, UR4, -R147 ;  /* 0x00000004a66d7c23 */ /* 0x000fe20008010893 */
[----:B------:R-:W-:Y:S01]  /*10b70*/  FMUL.FTZ R95, R0, R95 ;  /* 0x0000005f005f7220 */ /* 0x000fe20000410000 */
[C---:B---3--:R-:W-:Y:S02]  /*10b80*/  HMMA.16816.F32 R68, R136.reuse, R112, R68 ;  /* 0x000000708844723c */ /* 0x048fe40000001844 */
[----:B------:R1:W-:Y:S01]  /*10b90*/  MUFU.EX2 R218, R109 ;  /* 0x0000006d00da7308 */ /* 0x0003e20000000800 */
[----:B------:R-:W-:Y:S04]  /*10ba0*/  IMAD.WIDE.U32 R120, R108, -0x2daee0ad, RZ ;  /* 0xd2511f536c787825 */ /* 0x000fe800078e00ff */
[C---:B------:R-:W-:Y:S01]  /*10bb0*/  FMUL.FTZ R98, R0.reuse, R98 ;  /* 0x0000006200627220 */ /* 0x040fe20000410000 */
[----:B------:R-:W-:Y:S01]  /*10bc0*/  FMUL.FTZ R99, R0, R99 ;  /* 0x0000006300637220 */ /* 0x000fe20000410000 */
[----:B------:R-:W-:Y:S01]  /*10bd0*/  IMAD.WIDE.U32 R116, R116, -0x2daee0ad, RZ ;  /* 0xd2511f5374747825 */ /* 0x000fe200078e00ff */
[C---:B------:R-:W-:Y:S03]  /*10be0*/  HMMA.16816.F32 R72, R136.reuse, R114, R72 ;  /* 0x000000728848723c */ /* 0x040fe60000001848 */
[--C-:B------:R-:W-:Y:S01]  /*10bf0*/  FFMA.FTZ R114, R168, UR4, -R148.reuse ;  /* 0x00000004a8727c23 */ /* 0x100fe20008010894 */
[----:B------:R-:W-:Y:S01]  /*10c00*/  LOP3.LUT R102, R224, R152, R117, 0x96, !PT ;  /* 0x00000098e0667212 */ /* 0x000fe200078e9675 */
[----:B------:R-:W-:Y:S01]  /*10c10*/  IMAD.SHL.U32 R129, R129, 0x8, RZ ;  /* 0x0000000881817824 */ /* 0x000fe200078e00ff */
[----:B------:R-:W-:Y:S01]  /*10c20*/  LOP3.LUT R112, R155, R116, R121, 0x96, !PT ;  /* 0x000000749b707212 */ /* 0x000fe200078e9679 */
[----:B------:R-:W-:Y:S01]  /*10c30*/  MUFU.EX2 R166, R114 ;  /* 0x0000007200a67308 */ /* 0x000fe20000000800 */
[----:B------:R-:W-:Y:S01]  /*10c40*/  PRMT R150, R150, 0x7770, RZ ;  /* 0x0000777096967816 */ /* 0x000fe200000000ff */
[C---:B--2---:R-:W-:Y:S01]  /*10c50*/  HMMA.16816.F32 R76, R136.reuse, R104, R76 ;  /* 0x00000068884c723c */ /* 0x044fe2000000184c */
[----:B-1----:R-:W1:Y:S02]  /*10c60*/  LDSM.16.MT88.4 R108, [R101+0x4000] ;  /* 0x00400000656c783b */ /* 0x002e640000004200 */
[----:B------:R-:W-:Y:S04]  /*10c70*/  IMAD.WIDE.U32 R118, R102, -0x326172a9, RZ ;  /* 0xcd9e8d5766767825 */ /* 0x000fe800078e00ff */
[----:B------:R-:W-:Y:S01]  /*10c80*/  FFMA.FTZ R102, R167, UR4, -R147 ;  /* 0x00000004a7667c23 */ /* 0x000fe20008010893 */
[----:B------:R-:W-:Y:S01]  /*10c90*/  ISETP.LE.U32.AND P1, PT, R150, UR6, PT ;  /* 0x0000000696007c0c */ /* 0x000fe2000bf23070 */
[----:B------:R-:W-:Y:S01]  /*10ca0*/  IMAD.WIDE.U32 R112, R112, -0x326172a9, RZ ;  /* 0xcd9e8d5770707825 */ /* 0x000fe200078e00ff */
[C---:B------:R-:W-:Y:S01]  /*10cb0*/  HMMA.16816.F32 R80, R136.reuse, R106, R80 ;  /* 0x0000006a8850723c */ /* 0x040fe20000001850 */
[----:B------:R2:W-:Y:S01]  /*10cc0*/  MUFU.EX2 R224, R102 ;  /* 0x0000006600e07308 */ /* 0x0005e20000000800 */
[----:B------:R-:W3:Y:S02]  /*10cd0*/  LDSM.16.MT88.4 R104, [R160+0x4000] ;  /* 0x00400000a068783b */ /* 0x000ee40000004200 */
[----:B------:R-:W-:Y:S01]  /*10ce0*/  LOP3.LUT R118, R159, R118, R113, 0x96, !PT ;  /* 0x000000769f767212 */ /* 0x000fe200078e9671 */
[----:B------:R-:W-:Y:S06]  /*10cf0*/  FFMA.FTZ R113, R170, UR4, -R147 ;  /* 0x00000004aa717c23 */ /* 0x000fec0008010893 */
[----:B------:R1:W-:Y:S01]  /*10d00*/  MUFU.EX2 R225, R113 ;  /* 0x0000007100e17308 */ /* 0x0003e20000000800 */
[----:B------:R3:W5:Y:S01]  /*10d10*/  LDL.S16 R170, [R1+0x3c] ;  /* 0x00003c0001aa7983 */ /* 0x0007620000100600 */
[----:B--2---:R-:W-:Y:S01]  /*10d20*/  LOP3.LUT R102, R228, R154, R119, 0x96, !PT ;  /* 0x0000009ae4667212 */ /* 0x004fe200078e9677 */
[----:B------:R-:W-:Y:S04]  /*10d30*/  IMAD.WIDE.U32 R118, R118, -0x2daee0ad, RZ ;  /* 0xd2511f5376767825 */ /* 0x000fe800078e00ff */
[----:B------:R-:W-:Y:S04]  /*10d40*/  IMAD.WIDE.U32 R116, R102, -0x2daee0ad, RZ ;  /* 0xd2511f5366747825 */ /* 0x000fe800078e00ff */
[--C-:B------:R-:W-:Y:S01]  /*10d50*/  FFMA.FTZ R102, R169, UR4, -R148.reuse ;  /* 0x00000004a9667c23 */ /* 0x100fe20008010894 */
[----:B-1----:R-:W-:Y:S03]  /*10d60*/  FFMA.FTZ R113, R171, UR4, -R147 ;  /* 0x00000004ab717c23 */ /* 0x002fe60008010893 */
[----:B------:R1:W2:Y:S01]  /*10d70*/  MUFU.EX2 R169, R102 ;  /* 0x0000006600a97308 */ /* 0x0002a20000000800 */
[----:B------:R-:W-:Y:S02]  /*10d80*/  LOP3.LUT R114, R158, R120, R117, 0x96, !PT ;  /* 0x000000789e727212 */ /* 0x000fe400078e9675 */
[----:B------:R-:W-:Y:S01]  /*10d90*/  LOP3.LUT R120, R163, R116, R119, 0x96, !PT ;  /* 0x00000074a3787212 */ /* 0x000fe200078e9677 */
[----:B------:R-:W-:Y:S01]  /*10da0*/  IMAD.MOV.U32 R163, RZ, RZ, R221 ;  /* 0x000000ffffa37224 */ /* 0x000fe200078e00dd */
[C---:B------:R-:W-:Y:S05]  /*10db0*/  HMMA.16816.F32 R84, R136.reuse, R108, R84 ;  /* 0x0000006c8854723c */ /* 0x040fea0000001854 */
[----:B------:R-:W3:Y:S01]  /*10dc0*/  MUFU.EX2 R226, R113 ;  /* 0x0000007100e27308 */ /* 0x000ee20000000800 */
[----:B------:R-:W-:Y:S04]  /*10dd0*/  IMAD.WIDE.U32 R114, R114, -0x326172a9, RZ ;  /* 0xcd9e8d5772727825 */ /* 0x000fe800078e00ff */
[--C-:B------:R-:W-:Y:S01]  /*10de0*/  FFMA.FTZ R108, R172, UR4, -R148.reuse ;  /* 0x00000004ac6c7c23 */ /* 0x100fe20008010894 */
[----:B------:R-:W-:Y:S01]  /*10df0*/  FFMA.FTZ R172, R178, UR4, -R148 ;  /* 0x00000004b2ac7c23 */ /* 0x000fe20008010894 */
[----:B------:R-:W-:Y:S01]  /*10e00*/  IMAD.WIDE.U32 R120, R120, -0x326172a9, RZ ;  /* 0xcd9e8d5778787825 */ /* 0x000fe200078e00ff */
[C---:B------:R-:W-:Y:S02]  /*10e10*/  HMMA.16816.F32 R88, R136.reuse, R110, R88 ;  /* 0x0000006e8858723c */ /* 0x040fe40000001858 */
[----:B------:R3:W-:Y:S01]  /*10e20*/  MUFU.EX2 R167, R108 ;  /* 0x0000006c00a77308 */ /* 0x0007e20000000800 */
[----:B-1----:R-:W-:Y:S01]  /*10e30*/  VIADD R102, R204, 0x1715609d ;  /* 0x1715609dcc667836 */ /* 0x002fe20000000000 */
[----:B--2---:R-:W-:Y:S02]  /*10e40*/  F2FP.F16.F32.PACK_AB R132, R169, R166 ;  /* 0x000000a6a984723e */ /* 0x004fe400000000ff */
[----:B------:R-:W-:Y:S02]  /*10e50*/  LOP3.LUT R121, R165, R114, R121, 0x96, !PT ;  /* 0x00000072a5797212 */ /* 0x000fe400078e9679 */
[C---:B---3--:R-:W-:Y:S04]  /*10e60*/  HMMA.16816.F32 R92, R136.reuse, R104, R92 ;  /* 0x00000068885c723c */ /* 0x048fe8000000185c */
[----:B------:R-:W-:Y:S01]  /*10e70*/  MUFU.EX2 R172, R172 ;  /* 0x000000ac00ac7308 */ /* 0x000fe20000000800 */
[C---:B------:R-:W-:Y:S01]  /*10e80*/  LOP3.LUT R116, R102.reuse, R162, R157, 0x96, !PT ;  /* 0x000000a266747212 */ /* 0x040fe200078e969d */
[----:B------:R-:W-:Y:S01]  /*10e90*/  IMAD.MOV.U32 R162, RZ, RZ, R222 ;  /* 0x000000ffffa27224 */ /* 0x000fe200078e00de */
[----:B------:R-:W-:Y:S01]  /*10ea0*/  LOP3.LUT R112, R102, R112, R115, 0x96, !PT ;  /* 0x0000007066707212 */ /* 0x000fe200078e9673 */
[----:B------:R-:W-:Y:S01]  /*10eb0*/  VIADD R102, R205, 0x646e171e ;  /* 0x646e171ecd667836 */ /* 0x000fe20000000000 */
[----:B------:R-:W-:Y:S01]  /*10ec0*/  SHF.R.U32.HI R178, RZ, 0x18, R121 ;  /* 0x00000018ffb27819 */ /* 0x000fe20000011679 */
[----:B------:R-:W-:Y:S03]  /*10ed0*/  HMMA.16816.F32 R96, R136, R106, R96 ;  /* 0x0000006a8860723c */ /* 0x000fe60000001860 */
[----:B------:R-:W-:Y:S04]  /*10ee0*/  IMAD.WIDE.U32 R116, R116, -0x2daee0ad, RZ ;  /* 0xd2511f5374747825 */ /* 0x000fe800078e00ff */
[----:B------:R-:W-:Y:S01]  /*10ef0*/  FFMA.FTZ R108, R173, UR4, -R148 ;  /* 0x00000004ad6c7c23 */ /* 0x000fe20008010894 */
[----:B------:R-:W-:Y:S01]  /*10f00*/  PRMT R140, R132, 0x7632, R140 ;  /* 0x00007632848c7816 */ /* 0x000fe2000000008c */
[----:B------:R-:W-:Y:S01]  /*10f10*/  IMAD.WIDE.U32 R126, R112, -0x2daee0ad, RZ ;  /* 0xd2511f53707e7825 */ /* 0x000fe200078e00ff */
[----:B------:R-:W-:Y:S02]  /*10f20*/  LOP3.LUT R112, R102, R164, R117, 0x96, !PT ;  /* 0x000000a466707212 */ /* 0x000fe400078e9675 */
[----:B------:R-:W-:Y:S01]  /*10f30*/  PRMT R117, R116, 0x7770, RZ ;  /* 0x0000777074757816 */ /* 0x000fe200000000ff */
[----:B------:R-:W-:Y:S01]  /*10f40*/  FFMA.FTZ R136, R188, UR4, -R147 ;  /* 0x00000004bc887c23 */ /* 0x000fe20008010893 */
[----:B------:R-:W-:Y:S01]  /*10f50*/  LOP3.LUT R168, R102, R118, R127, 0x96, !PT ;  /* 0x0000007666a87212 */ /* 0x000fe200078e967f */
[----:B------:R-:W-:Y:S01]  /*10f60*/  FFMA.FTZ R127, R2, R220, R183 ;  /* 0x000000dc027f7223 */ /* 0x000fe200000100b7 */
[----:B------:R-:W-:Y:S01]  /*10f70*/  LOP3.LUT R2, R112, 0xffff, RZ, 0xc0, !PT ;  /* 0x0000ffff70027812 */ /* 0x000fe200078ec0ff */
[----:B------:R1:W2:Y:S01]  /*10f80*/  MUFU.EX2 R220, R108 ;  /* 0x0000006c00dc7308 */ /* 0x0002a20000000800 */
[C---:B------:R-:W-:Y:S01]  /*10f90*/  PRMT R185, R116.reuse, 0x7773, RZ ;  /* 0x0000777374b97816 */ /* 0x040fe200000000ff */
[----:B------:R-:W-:Y:S01]  /*10fa0*/  FFMA.FTZ R173, R179, UR4, -R148 ;  /* 0x00000004b3ad7c23 */ /* 0x000fe20008010894 */
[----:B------:R-:W-:Y:S01]  /*10fb0*/  SHF.R.U32.HI R122, RZ, 0x8, R2 ;  /* 0x00000008ff7a7819 */ /* 0x000fe20000011602 */
[----:B------:R-:W-:Y:S01]  /*10fc0*/  IMAD.MOV.U32 R2, RZ, RZ, R116 ;  /* 0x000000ffff027224 */ /* 0x000fe200078e0074 */
[C---:B------:R-:W-:Y:S02]  /*10fd0*/  PRMT R187, R116.reuse, 0x7772, RZ ;  /* 0x0000777274bb7816 */ /* 0x040fe400000000ff */
[----:B------:R-:W-:Y:S03]  /*10fe0*/  PRMT R183, R116, 0x7771, RZ ;  /* 0x0000777174b77816 */ /* 0x000fe600000000ff */
[----:B------:R-:W-:Y:S01]  /*10ff0*/  MUFU.EX2 R173, R173 ;  /* 0x000000ad00ad7308 */ /* 0x000fe20000000800 */
[----:B------:R-:W-:Y:S02]  /*11000*/  LOP3.LUT R116, R174, 0xffff, RZ, 0xc0, !PT ;  /* 0x0000ffffae747812 */ /* 0x000fe400078ec0ff */
[----:B------:R-:W-:Y:S02]  /*11010*/  LOP3.LUT R128, R112, 0xff, RZ, 0xc0, !PT ;  /* 0x000000ff70807812 */ /* 0x000fe400078ec0ff */
[----:B------:R-:W-:Y:S02]  /*11020*/  ISETP.LE.U32.AND P5, PT, R116, UR6, PT ;  /* 0x0000000674007c0c */ /* 0x000fe4000bfa3070 */
[----:B------:R-:W-:Y:S01]  /*11030*/  PRMT R106, R112, 0x7632, R106 ;  /* 0x00007632706a7816 */ /* 0x000fe2000000006a */
[----:B-1----:R-:W1:Y:S01]  /*11040*/  LDSM.16.MT88.4 R108, [R184+0xc800] ;  /* 0x00c80000b86c783b */ /* 0x002e620000004200 */
[----:B------:R-:W-:Y:S02]  /*11050*/  F2FP.F16.F32.PACK_AB R102, R224, R218 ;  /* 0x000000dae066723e */ /* 0x000fe400000000ff */
[----:B------:R-:W-:Y:S02]  /*11060*/  PRMT R104, R128, 0x5410, R122 ;  /* 0x0000541080687816 */ /* 0x000fe4000000007a */
[----:B------:R-:W-:Y:S02]  /*11070*/  PRMT R105, R187, 0x5410, R185 ;  /* 0x00005410bb697816 */ /* 0x000fe400000000b9 */
[----:B------:R-:W-:Y:S02]  /*11080*/  SHF.R.U32.HI R134, RZ, 0x18, R112 ;  /* 0x00000018ff867819 */ /* 0x000fe40000011670 */
[----:B------:R-:W-:Y:S01]  /*11090*/  LOP3.LUT R135, R106, 0xff, RZ, 0xc0, !PT ;  /* 0x000000ff6a877812 */ /* 0x000fe200078ec0ff */
[----:B------:R-:W3:Y:S01]  /*110a0*/  LDSM.16.MT88.4 R112, [R186+0xc800] ;  /* 0x00c80000ba70783b */ /* 0x000ee20000004200 */
[----:B------:R-:W-:Y:S02]  /*110b0*/  PRMT R124, R102, 0x7632, R124 ;  /* 0x00007632667c7816 */ /* 0x000fe4000000007c */
[----:B------:R-:W-:Y:S02]  /*110c0*/  LOP3.LUT R107, R105, 0xff00ff, RZ, 0xc0, !PT ;  /* 0x00ff00ff696b7812 */ /* 0x000fe400078ec0ff */
[----:B------:R-:W-:Y:S02]  /*110d0*/  PRMT R105, R135, 0x5410, R134 ;  /* 0x0000541087697816 */ /* 0x000fe40000000086 */
[--C-:B------:R-:W-:Y:S02]  /*110e0*/  HSET2.LE.AND R104, R104, R202.reuse, PT ;  /* 0x000000ca68687233 */ /* 0x100fe40003803000 */
[----:B------:R-:W-:Y:S02]  /*110f0*/  LOP3.LUT R106, R2, 0xff, RZ, 0xc0, !PT ;  /* 0x000000ff026a7812 */ /* 0x000fe400078ec0ff */
[----:B------:R-:W-:Y:S02]  /*11100*/  PRMT R2, R102, 0x5410, R124 ;  /* 0x0000541066027816 */ /* 0x000fe4000000007c */
[----:B------:R-:W-:Y:S02]  /*11110*/  F2FP.F16.F32.PACK_AB R157, R226, R225 ;  /* 0x000000e1e29d723e */ /* 0x000fe400000000ff */
[----:B------:R-:W-:Y:S02]  /*11120*/  LOP3.LUT R104, R2, R104, RZ, 0xc0, !PT ;  /* 0x0000006802687212 */ /* 0x000fe400078ec0ff */
[--C-:B------:R-:W-:Y:S02]  /*11130*/  HSET2.LE.AND R105, R105, R202.reuse, PT ;  /* 0x000000ca69697233 */ /* 0x100fe40003803000 */
[----:B------:R-:W-:Y:S02]  /*11140*/  PRMT R106, R106, 0x5410, R183 ;  /* 0x000054106a6a7816 */ /* 0x000fe400000000b7 */
[----:B------:R-:W-:Y:S02]  /*11150*/  PRMT R2, R132, 0x5410, R140 ;  /* 0x0000541084027816 */ /* 0x000fe4000000008c */
[C---:B------:R-:W-:Y:S02]  /*11160*/  PRMT R156, R157.reuse, 0x7632, R156 ;  /* 0x000076329d9c7816 */ /* 0x040fe4000000009c */
[----:B--2---:R-:W-:Y:S02]  /*11170*/  F2FP.F16.F32.PACK_AB R159, R220, R167 ;  /* 0x000000a7dc9f723e */ /* 0x004fe400000000ff */
[----:B------:R-:W-:Y:S02]  /*11180*/  LOP3.LUT R105, R2, R105, RZ, 0xc0, !PT ;  /* 0x0000006902697212 */ /* 0x000fe400078ec0ff */
[--C-:B------:R-:W-:Y:S02]  /*11190*/  HSET2.LE.AND R106, R106, R202.reuse, PT ;  /* 0x000000ca6a6a7233 */ /* 0x100fe40003803000 */
[----:B------:R-:W-:Y:S02]  /*111a0*/  PRMT R2, R157, 0x5410, R156 ;  /* 0x000054109d027816 */ /* 0x000fe4000000009c */
[C---:B------:R-:W-:Y:S02]  /*111b0*/  PRMT R158, R159.reuse, 0x7632, R158 ;  /* 0x000076329f9e7816 */ /* 0x040fe4000000009e */
[----:B------:R-:W-:Y:S02]  /*111c0*/  LOP3.LUT R106, R2, R106, RZ, 0xc0, !PT ;  /* 0x0000006a026a7212 */ /* 0x000fe400078ec0ff */
[--C-:B------:R-:W-:Y:S02]  /*111d0*/  HSET2.LE.AND R107, R107, R202.reuse, PT ;  /* 0x000000ca6b6b7233 */ /* 0x100fe40003803000 */
[----:B------:R-:W-:Y:S01]  /*111e0*/  PRMT R2, R159, 0x5410, R158 ;  /* 0x000054109f027816 */ /* 0x000fe2000000009e */
[----:B----4-:R-:W-:Y:S01]  /*111f0*/  @!P5 HADD2 R133, -R141.H0_H0, -RZ.H0_H0 ;  /* 0xa00000ff8d85d230 */ /* 0x010fe20000000900 */
[C---:B------:R-:W-:Y:S02]  /*11200*/  LEA R164, P0, R129.reuse, R162, 0x1 ;  /* 0x000000a281a47211 */ /* 0x040fe400078008ff */
[----:B------:R-:W-:Y:S01]  /*11210*/  LOP3.LUT R107, R2, R107, RZ, 0xc0, !PT ;  /* 0x0000006b026b7212 */ /* 0x000fe200078ec0ff */
[----:B-----5:R-:W-:Y:S01]  /*11220*/  @!P4 HADD2 R125, -R142.H0_H0, -RZ.H0_H0 ;  /* 0xa00000ff8e7dc230 */ /* 0x020fe20000000900 */
[----:B------:R-:W-:Y:S01]  /*11230*/  LEA.HI.X.SX32 R165, R129, R163, 0x1, P0 ;  /* 0x000000a381a57211 */ /* 0x000fe200000f0eff */
[----:B------:R-:W-:Y:S01]  /*11240*/  FFMA.FTZ R2, R177, UR4, -R147 ;  /* 0x00000004b1027c23 */ /* 0x000fe20008010893 */
[----:B------:R-:W-:Y:S01]  /*11250*/  ISETP.LE.U32.AND P0, PT, R117, UR6, PT ;  /* 0x0000000675007c0c */ /* 0x000fe2000bf03070 */
[----:B------:R-:W-:Y:S01]  /*11260*/  IMAD.MOV.U32 R129, RZ, RZ, R123 ;  /* 0x000000ffff817224 */ /* 0x000fe200078e007b */
[----:B------:R-:W-:Y:S01]  /*11270*/  LDSM.16.MT88.4 R116, [R186+0x10800] ;  /* 0x01080000ba74783b */ /* 0x000fe20000004200 */
[C---:B-1----:R-:W-:Y:S01]  /*11280*/  HMMA.16816.F32 R4, R104.reuse, R108, R4 ;  /* 0x0000006c6804723c */ /* 0x042fe20000001804 */
[----:B------:R1:W-:Y:S04]  /*11290*/  MUFU.EX2 R138, R2 ;  /* 0x00000002008a7308 */ /* 0x0003e80000000800 */
[----:B------:R-:W-:Y:S01]  /*112a0*/  FFMA.FTZ R123, R0, R223, R219 ;  /* 0x000000df007b7223 */ /* 0x000fe200000100db */
[C---:B------:R-:W-:Y:S02]  /*112b0*/  LOP3.LUT R0, R121.reuse, 0xffff, RZ, 0xc0, !PT ;  /* 0x0000ffff79007812 */ /* 0x040fe400078ec0ff */
[C---:B------:R-:W-:Y:S01]  /*112c0*/  HMMA.16816.F32 R8, R104.reuse, R110, R8 ;  /* 0x0000006e6808723c */ /* 0x040fe20000001808 */
[----:B------:R-:W2:Y:S02]  /*112d0*/  LDSM.16.MT88.4 R108, [R101+0x800] ;  /* 0x00080000656c783b */ /* 0x000ea40000004200 */
[----:B------:R-:W-:Y:S02]  /*112e0*/  LOP3.LUT R177, R121, 0xff, RZ, 0xc0, !PT ;  /* 0x000000ff79b17812 */ /* 0x000fe400078ec0ff */
[----:B------:R-:W-:Y:S02]  /*112f0*/  PRMT R130, R133, 0x7610, R130 ;  /* 0x0000761085827816 */ /* 0x000fe40000000082 */
[----:B------:R-:W-:Y:S01]  /*11300*/  SHF.R.U32.HI R0, RZ, 0x8, R0 ;  /* 0x00000008ff007819 */ /* 0x000fe20000011600 */
[C---:B---3--:R-:W-:Y:S03]  /*11310*/  HMMA.16816.F32 R12, R104.reuse, R112, R12 ;  /* 0x00000070680c723c */ /* 0x048fe6000000180c */
[----:B------:R-:W-:Y:S01]  /*11320*/  @!P5 PRMT R141, R130, 0x5410, RZ ;  /* 0x00005410828dd816 */ /* 0x000fe200000000ff */
[--C-:B------:R-:W-:Y:S01]  /*11330*/  FFMA.FTZ R130, R212, UR4, -R148.reuse ;  /* 0x00000004d4827c23 */ /* 0x100fe20008010894 */
[----:B-1----:R-:W-:Y:S01]  /*11340*/  FFMA.FTZ R2, R180, UR4, -R147 ;  /* 0x00000004b4027c23 */ /* 0x002fe20008010893 */
[----:B------:R-:W-:Y:S02]  /*11350*/  PRMT R180, R120, 0x7771, RZ ;  /* 0x0000777178b47816 */ /* 0x000fe400000000ff */
[C---:B------:R-:W-:Y:S01]  /*11360*/  HMMA.16816.F32 R16, R104.reuse, R114, R16 ;  /* 0x000000726810723c */ /* 0x040fe20000001810 */
[----:B------:R-:W1:Y:S01]  /*11370*/  LDSM.16.MT88.4 R112, [R160+0x800] ;  /* 0x00080000a070783b */ /* 0x000e620000004200 */
[----:B------:R-:W3:Y:S07]  /*11380*/  MUFU.EX2 R174, R2 ;  /* 0x0000000200ae7308 */ /* 0x000eee0000000800 */
[----:B------:R-:W-:Y:S01]  /*11390*/  STG.E.U16 desc[UR16][R162.64+0x2], R141 ;  /* 0x0000028da2007986 */ /* 0x000fe2000c101510 */
[----:B---3--:R-:W-:Y:S01]  /*113a0*/  F2FP.F16.F32.PACK_AB R155, R174, R138 ;  /* 0x0000008aae9b723e */ /* 0x008fe200000000ff */
[----:B------:R-:W-:Y:S01]  /*113b0*/  FFMA.FTZ R2, R181, UR4, -R148 ;  /* 0x00000004b5027c23 */ /* 0x000fe20008010894 */
[----:B------:R-:W-:Y:S02]  /*113c0*/  PRMT R181, R120, 0x7772, RZ ;  /* 0x0000777278b57816 */ /* 0x000fe400000000ff */
[----:B------:R-:W-:Y:S01]  /*113d0*/  PRMT R154, R155, 0x7632, R154 ;  /* 0x000076329b9a7816 */ /* 0x000fe2000000009a */
[----:B------:R3:W-:Y:S01]  /*113e0*/  MUFU.EX2 R137, R2 ;  /* 0x0000000200897308 */ /* 0x0007e20000000800 */
[C---:B--2---:R-:W-:Y:S08]  /*113f0*/  HMMA.16816.F32 R20, R104.reuse, R108, R20 ;  /* 0x0000006c6814723c */ /* 0x044ff00000001814 */
[C---:B------:R-:W-:Y:S01]  /*11400*/  HMMA.16816.F32 R24, R104.reuse, R110, R24 ;  /* 0x0000006e6818723c */ /* 0x040fe20000001818 */
[----:B------:R-:W2:Y:S07]  /*11410*/  LDSM.16.MT88.4 R108, [R184+0xe800] ;  /* 0x00e80000b86c783b */ /* 0x000eae0000004200 */
[C---:B-1----:R-:W-:Y:S03]  /*11420*/  HMMA.16816.F32 R28, R104.reuse, R112, R28 ;  /* 0x00000070681c723c */ /* 0x042fe6000000181c */
[----:B---3--:R-:W-:Y:S02]  /*11430*/  FFMA.FTZ R2, R206, UR4, -R148 ;  /* 0x00000004ce027c23 */ /* 0x008fe40008010894 */
[----:B------:R-:W-:Y:S03]  /*11440*/  MUFU.EX2 R206, R136 ;  /* 0x0000008800ce7308 */ /* 0x000fe60000000800 */
[C---:B------:R-:W-:Y:S01]  /*11450*/  HMMA.16816.F32 R32, R104.reuse, R114, R32 ;  /* 0x000000726820723c */ /* 0x040fe20000001820 */
[----:B------:R-:W1:Y:S06]  /*11460*/  LDSM.16.MT88.4 R112, [R186+0xe800] ;  /* 0x00e80000ba70783b */ /* 0x000e6c0000004200 */
[----:B------:R-:W3:Y:S02]  /*11470*/  MUFU.EX2 R223, R2 ;  /* 0x0000000200df7308 */ /* 0x000ee40000000800 */
[----:B---3--:R-:W-:Y:S02]  /*11480*/  F2FP.F16.F32.PACK_AB R150, R223, R137 ;  /* 0x00000089df96723e */ /* 0x008fe400000000ff */
[----:B------:R-:W-:Y:S01]  /*11490*/  LOP3.LUT R2, R0, 0xffff, RZ, 0xc0, !PT ;  /* 0x0000ffff00027812 */ /* 0x000fe200078ec0ff */
[C---:B--2---:R-:W-:Y:S03]  /*114a0*/  HMMA.16816.F32 R36, R104.reuse, R108, R36 ;  /* 0x0000006c6824723c */ /* 0x044fe60000001824 */
[----:B------:R-:W-:Y:S05]  /*114b0*/  PRMT R153, R150, 0x7632, R153 ;  /* 0x0000763296997816 */ /* 0x000fea0000000099 */
[C---:B------:R-:W-:Y:S01]  /*114c0*/  HMMA.16816.F32 R40, R104.reuse, R110, R40 ;  /* 0x0000006e6828723c */ /* 0x040fe20000001828 */
[----:B------:R-:W2:Y:S07]  /*114d0*/  LDSM.16.MT88.4 R108, [R101+0x2800] ;  /* 0x00280000656c783b */ /* 0x000eae0000004200 */
[C---:B-1----:R-:W-:Y:S08]  /*114e0*/  HMMA.16816.F32 R44, R104.reuse, R112, R44 ;  /* 0x00000070682c723c */ /* 0x042ff0000000182c */
[C---:B------:R-:W-:Y:S01]  /*114f0*/  HMMA.16816.F32 R48, R104.reuse, R114, R48 ;  /* 0x000000726830723c */ /* 0x040fe20000001830 */
[----:B------:R-:W1:Y:S07]  /*11500*/  LDSM.16.MT88.4 R112, [R160+0x2800] ;  /* 0x00280000a070783b */ /* 0x000e6e0000004200 */
[C---:B--2---:R-:W-:Y:S08]  /*11510*/  HMMA.16816.F32 R52, R104.reuse, R108, R52 ;  /* 0x0000006c6834723c */ /* 0x044ff00000001834 */
[C---:B------:R-:W-:Y:S01]  /*11520*/  HMMA.16816.F32 R56, R104.reuse, R110, R56 ;  /* 0x0000006e6838723c */ /* 0x040fe20000001838 */
[----:B------:R-:W2:Y:S02]  /*11530*/  LDSM.16.MT88.4 R108, [R184+0x10800] ;  /* 0x01080000b86c783b */ /* 0x000ea40000004200 */
[----:B------:R-:W-:Y:S05]  /*11540*/  @!P6 HADD2 R170, -R103.H0_H0, -RZ.H0_H0 ;  /* 0xa00000ff67aae230 */ /* 0x000fea0000000900 */
[C---:B-1----:R-:W-:Y:S01]  /*11550*/  HMMA.16816.F32 R60, R104.reuse, R112, R60 ;  /* 0x00000070683c723c */ /* 0x042fe2000000183c */
[----:B------:R1:W-:Y:S02]  /*11560*/  @!P6 STL.S16 [R1+0x3c], R170 ;  /* 0x00003caa0100e387 */ /* 0x0003e40000100600 */
[----:B------:R-:W-:Y:S01]  /*11570*/  PRMT R131, R170, 0x7610, R131 ;  /* 0x00007610aa837816 */ /* 0x000fe20000000083 */
[--C-:B------:R-:W-:Y:S01]  /*11580*/  FFMA.FTZ R113, R207, UR4, -R147.reuse ;  /* 0x00000004cf717c23 */ /* 0x100fe20008010893 */
[----:B------:R-:W-:Y:S01]  /*11590*/  LOP3.LUT R112, R122, 0xffff, RZ, 0xc0, !PT ;  /* 0x0000ffff7a707812 */ /* 0x000fe200078ec0ff */
[----:B------:R3:W-:Y:S01]  /*115a0*/  @!P5 STL.S16 [R1+0x38], R133 ;  /* 0x000038850100d387 */ /* 0x0007e20000100600 */
[----:B------:R-:W-:Y:S01]  /*115b0*/  @!P6 PRMT R103, R131, 0x5410, RZ ;  /* 0x000054108367e816 */ /* 0x000fe200000000ff */
[C---:B------:R-:W-:Y:S01]  /*115c0*/  HMMA.16816.F32 R64, R104.reuse, R114, R64 ;  /* 0x000000726840723c */ /* 0x040fe20000001840 */
[----:B------:R4:W-:Y:S01]  /*115d0*/  MUFU.EX2 R222, R113 ;  /* 0x0000007100de7308 */ /* 0x0009e20000000800 */
[----:B------:R5:W-:Y:S01]  /*115e0*/  @!P4 STL.S16 [R1+0x34], R125 ;  /* 0x0000347d0100c387 */ /* 0x000be20000100600 */
[----:B------:R-:W-:Y:S01]  /*115f0*/  ISETP.LE.U32.AND P6, PT, R2, UR6, PT ;  /* 0x0000000602007c0c */ /* 0x000fe2000bfc3070 */
[--C-:B------:R-:W-:Y:S01]  /*11600*/  FFMA.FTZ R2, R210, UR4, -R147.reuse ;  /* 0x00000004d2027c23 */ /* 0x100fe20008010893 */
[----:B------:R-:W-:Y:S01]  /*11610*/  ISETP.LE.U32.AND P5, PT, R112, UR6, PT ;  /* 0x0000000670007c0c */ /* 0x000fe2000bfa3070 */
[----:B------:R5:W5:Y:S01]  /*11620*/  LDL.S16 R175, [R1+0x30] ;  /* 0x0000300001af7983 */ /* 0x000b620000100600 */
[----:B------:R-:W-:Y:S01]  /*11630*/  PRMT R122, R125, 0x7610, R122 ;  /* 0x000076107d7a7816 */ /* 0x000fe2000000007a */
[----:B------:R-:W-:Y:S03]  /*11640*/  FFMA.FTZ R131, R209, UR4, -R147 ;  /* 0x00000004d1837c23 */ /* 0x000fe60008010893 */
[----:B------:R2:W5:Y:S01]  /*11650*/  MUFU.EX2 R221, R2 ;  /* 0x0000000200dd7308 */ /* 0x0005620000000800 */
[----:B------:R5:W5:Y:S01]  /*11660*/  LDL.S16 R171, [R1+0x2c] ;  /* 0x00002c0001ab7983 */ /* 0x000b620000100600 */
[----:B------:R-:W-:Y:S02]  /*11670*/  @!P4 PRMT R142, R122, 0x5410, RZ ;  /* 0x000054107a8ec816 */ /* 0x000fe400000000ff */
[----:B------:R-:W-:Y:S01]  /*11680*/  ISETP.LE.U32.AND P4, PT, R176, UR6, PT ;  /* 0x00000006b0007c0c */ /* 0x000fe2000bf83070 */
[----:B------:R5:W-:Y:S01]  /*11690*/  STG.E.U16 desc[UR16][R162.64], R103 ;  /* 0x00000067a2007986 */ /* 0x000be2000c101510 */
[----:B------:R-:W-:Y:S04]  /*116a0*/  @!P6 HADD2 R251, -R154.H0_H0, -RZ.H0_H0 ;  /* 0xa00000ff9afbe230 */ /* 0x000fe80000000900 */
[----:B------:R-:W-:Y:S01]  /*116b0*/  MUFU.EX2 R210, R131 ;  /* 0x0000008300d27308 */ /* 0x000fe20000000800 */
[----:B----4-:R-:W4:Y:S01]  /*116c0*/  LDSM.16.MT88.4 R112, [R101+0x4800] ;  /* 0x004800006570783b */ /* 0x010f220000004200 */
[----:B-1----:R-:W-:Y:S02]  /*116d0*/  IMAD.MOV.U32 R170, RZ, RZ, R129 ;  /* 0x000000ffffaa7224 */ /* 0x002fe400078e0081 */
[--C-:B------:R-:W-:Y:S01]  /*116e0*/  FFMA.FTZ R129, R213, UR4, -R148.reuse ;  /* 0x00000004d5817c23 */ /* 0x100fe20008010894 */
[--C-:B---3--:R-:W-:Y:S01]  /*116f0*/  FFMA.FTZ R133, R208, UR4, -R147.reuse ;  /* 0x00000004d0857c23 */ /* 0x108fe20008010893 */
[----:B------:R-:W-:Y:S01]  /*11700*/  FFMA.FTZ R147, R182, UR4, -R147 ;  /* 0x00000004b6937c23 */ /* 0x000fe20008010893 */
[C---:B--2---:R-:W-:Y:S02]  /*11710*/  HMMA.16816.F32 R68, R104.reuse, R108, R68 ;  /* 0x0000006c6844723c */ /* 0x044fe40000001844 */
[----:B------:R-:W-:Y:S01]  /*11720*/  STG.E.U16 desc[UR16][R164.64], R142 ;  /* 0x0000008ea4007986 */ /* 0x000fe2000c101510 */
[----:B------:R-:W-:Y:S01]  /*11730*/  MUFU.EX2 R208, R129 ;  /* 0x0000008100d07308 */ /* 0x000fe20000000800 */
[----:B------:R-:W-:Y:S01]  /*11740*/  FFMA.FTZ R2, R211, UR4, -R148 ;  /* 0x00000004d3027c23 */ /* 0x000fe20008010894 */
[----:B------:R-:W-:Y:S01]  /*11750*/  PRMT R182, R120, 0x7773, RZ ;  /* 0x0000777378b67816 */ /* 0x000fe200000000ff */
[----:B-----5:R-:W-:Y:S01]  /*11760*/  IMAD.MOV.U32 R125, RZ, RZ, R120 ;  /* 0x000000ffff7d7224 */ /* 0x020fe200078e0078 */
[----:B------:R-:W-:Y:S01]  /*11770*/  F2FP.F16.F32.PACK_AB R152, R221, R222 ;  /* 0x000000dedd98723e */ /* 0x000fe200000000ff */
[C---:B------:R-:W-:Y:S01]  /*11780*/  HMMA.16816.F32 R72, R104.reuse, R110, R72 ;  /* 0x0000006e6848723c */ /* 0x040fe20000001848 */
[----:B------:R-:W1:Y:S04]  /*11790*/  LDSM.16.MT88.4 R108, [R160+0x4800] ;  /* 0x00480000a06c783b */ /* 0x000e680000004200 */
[----:B------:R2:W-:Y:S01]  /*117a0*/  MUFU.EX2 R219, R2 ;  /* 0x0000000200db7308 */ /* 0x0005e20000000800 */
[----:B------:R-:W-:Y:S02]  /*117b0*/  PRMT R151, R152, 0x7632, R151 ;  /* 0x0000763298977816 */ /* 0x000fe40000000097 */
[C---:B------:R-:W-:Y:S07]  /*117c0*/  HMMA.16816.F32 R76, R104.reuse, R116, R76 ;  /* 0x00000074684c723c */ /* 0x040fee000000184c */
[----:B------:R-:W-:Y:S01]  /*117d0*/  MUFU.EX2 R207, R130 ;  /* 0x0000008200cf7308 */ /* 0x000fe20000000800 */
[----:B------:R-:W-:Y:S04]  /*117e0*/  FADD.FTZ R116, R233, R127 ;  /* 0x0000007fe9747221 */ /* 0x000fe80000010000 */
[----:B------:R-:W-:Y:S01]  /*117f0*/  FADD.FTZ R116, R232, R116 ;  /* 0x00000074e8747221 */ /* 0x000fe20000010000 */
[C---:B------:R-:W-:Y:S04]  /*11800*/  HMMA.16816.F32 R80, R104.reuse, R118, R80 ;  /* 0x000000766850723c */ /* 0x040fe80000001850 */
[----:B------:R-:W-:Y:S01]  /*11810*/  MUFU.EX2 R209, R133 ;  /* 0x0000008500d17308 */ /* 0x000fe20000000800 */
[----:B--2---:R-:W-:Y:S01]  /*11820*/  FFMA.FTZ R2, R214, UR4, -R148 ;  /* 0x00000004d6027c23 */ /* 0x004fe20008010894 */
[----:B------:R-:W-:Y:S02]  /*11830*/  FADD.FTZ R120, R236, R116 ;  /* 0x00000074ec787221 */ /* 0x000fe40000010000 */
[----:B------:R-:W2:Y:S02]  /*11840*/  LDSM.16.MT88.4 R116, [R184+0xd000] ;  /* 0x00d00000b874783b */ /* 0x000ea40000004200 */
[----:B------:R-:W-:Y:S01]  /*11850*/  FADD.FTZ R103, R218, R120 ;  /* 0x00000078da677221 */ /* 0x000fe20000010000 */
[C---:B----4-:R-:W-:Y:S03]  /*11860*/  HMMA.16816.F32 R84, R104.reuse, R112, R84 ;  /* 0x000000706854723c */ /* 0x050fe60000001854 */
[----:B------:R3:W4:Y:S01]  /*11870*/  MUFU.EX2 R211, R2 ;  /* 0x0000000200d37308 */ /* 0x0007220000000800 */
[----:B------:R-:W-:Y:S01]  /*11880*/  PRMT R112, R177, 0x5410, R0 ;  /* 0x00005410b1707816 */ /* 0x000fe20000000000 */
[----:B------:R-:W-:Y:S01]  /*11890*/  FADD.FTZ R103, R224, R103 ;  /* 0x00000067e0677221 */ /* 0x000fe20000010000 */
[----:B------:R-:W-:Y:S02]  /*118a0*/  PRMT R0, R155, 0x5410, R154 ;  /* 0x000054109b007816 */ /* 0x000fe4000000009a */
[----:B------:R-:W-:Y:S01]  /*118b0*/  @!P6 PRMT R154, R251, 0x5410, RZ ;  /* 0x00005410fb9ae816 */ /* 0x000fe200000000ff */
[C---:B------:R-:W-:Y:S04]  /*118c0*/  HMMA.16816.F32 R88, R104.reuse, R114, R88 ;  /* 0x000000726858723c */ /* 0x040fe80000001858 */
[----:B------:R5:W2:Y:S01]  /*118d0*/  MUFU.EX2 R188, R147 ;  /* 0x0000009300bc7308 */ /* 0x000aa20000000800 */
[--C-:B------:R-:W-:Y:S02]  /*118e0*/  HSET2.LE.AND R112, R112, R202.reuse, PT ;  /* 0x000000ca70707233 */ /* 0x100fe40003803000 */
[----:B------:R-:W-:Y:S01]  /*118f0*/  ISETP.GT.U32.AND P6, PT, R180, UR6, PT ;  /* 0x00000006b4007c0c */ /* 0x000fe2000bfc4070 */
[C---:B-1----:R-:W-:Y:S03]  /*11900*/  HMMA.16816.F32 R92, R104.reuse, R108, R92 ;  /* 0x0000006c685c723c */ /* 0x042fe6000000185c */
[----:B---3--:R-:W-:Y:S01]  /*11910*/  FADD.FTZ R2, R231, R123 ;  /* 0x0000007be7027221 */ /* 0x008fe20000010000 */
[----:B------:R-:W-:Y:S02]  /*11920*/  LOP3.LUT R112, R0, R112, RZ, 0xc0, !PT ;  /* 0x0000007000707212 */ /* 0x000fe400078ec0ff */
[----:B------:R-:W-:Y:S01]  /*11930*/  PRMT R0, R150, 0x5410, R153 ;  /* 0x0000541096007816 */ /* 0x000fe20000000099 */
[----:B------:R-:W-:Y:S01]  /*11940*/  FADD.FTZ R2, R227, R2 ;  /* 0x00000002e3027221 */ /* 0x000fe20000010000 */
[----:B----4-:R-:W-:Y:S01]  /*11950*/  F2FP.F16.F32.PACK_AB R149, R211, R219 ;  /* 0x000000dbd395723e */ /* 0x010fe200000000ff */
[----:B------:R-:W-:Y:S01]  /*11960*/  HMMA.16816.F32 R96, R104, R110, R96 ;  /* 0x0000006e6860723c */ /* 0x000fe20000001860 */
[----:B------:R-:W-:Y:S02]  /*11970*/  LDSM.16.MT88.4 R104, [R101+0x1000] ;  /* 0x001000006568783b */ /* 0x000fe40000004200 */
[--C-:B------:R-:W-:Y:S01]  /*11980*/  FADD.FTZ R122, R230, R2.reuse ;  /* 0x00000002e67a7221 */ /* 0x100fe20000010000 */
[----:B------:R-:W-:Y:S01]  /*11990*/  PRMT R2, R121, 0x7632, R2 ;  /* 0x0000763279027816 */ /* 0x000fe20000000002 */
[----:B------:R-:W-:Y:S01]  /*119a0*/  @P6 HADD2 R247, -R151.H0_H0, -RZ.H0_H0 ;  /* 0xa00000ff97f76230 */ /* 0x000fe20000000900 */
[----:B------:R-:W-:Y:S01]  /*119b0*/  PRMT R148, R149, 0x7632, R148 ;  /* 0x0000763295947816 */ /* 0x000fe20000000094 */
[----:B------:R-:W-:Y:S01]  /*119c0*/  FADD.FTZ R127, R166, R122 ;  /* 0x0000007aa67f7221 */ /* 0x000fe20000010000 */
[----:B------:R-:W-:Y:S01]  /*119d0*/  LOP3.LUT R176, R2, 0xff, RZ, 0xc0, !PT ;  /* 0x000000ff02b07812 */ /* 0x000fe200078ec0ff */
[----:B------:R-:W1:Y:S01]  /*119e0*/  LDSM.16.MT88.4 R120, [R186+0xd000] ;  /* 0x00d00000ba78783b */ /* 0x000e620000004200 */
[----:B------:R-:W-:Y:S02]  /*119f0*/  PRMT R2, R181, 0x5410, R182 ;  /* 0x00005410b5027816 */ /* 0x000fe400000000b6 */
[----:B------:R-:W-:Y:S02]  /*11a00*/  PRMT R113, R176, 0x5410, R178 ;  /* 0x00005410b0717816 */ /* 0x000fe400000000b2 */
[----:B------:R-:W-:Y:S02]  /*11a10*/  LOP3.LUT R2, R2, 0xff00ff, RZ, 0xc0, !PT ;  /* 0x00ff00ff02027812 */ /* 0x000fe400078ec0ff */
[----:B-----5:R-:W-:Y:S01]  /*11a20*/  F2FP.F16.F32.PACK_AB R147, R207, R208 ;  /* 0x000000d0cf93723e */ /* 0x020fe200000000ff */
[----:B------:R-:W3:Y:S01]  /*11a30*/  LDSM.16.MT88.4 R108, [R160+0x1000] ;  /* 0x00100000a06c783b */ /* 0x000ee20000004200 */
[--C-:B------:R-:W-:Y:S02]  /*11a40*/  HSET2.LE.AND R113, R113, R202.reuse, PT ;  /* 0x000000ca71717233 */ /* 0x100fe40003803000 */
[--C-:B------:R-:W-:Y:S03]  /*11a50*/  HSET2.LE.AND R115, R2, R202.reuse, PT ;  /* 0x000000ca02737233 */ /* 0x100fe60003803000 */
[----:B------:R-:W-:Y:S02]  /*11a60*/  LOP3.LUT R113, R0, R113, RZ, 0xc0, !PT ;  /* 0x0000007100717212 */ /* 0x000fe400078ec0ff */
[----:B------:R-:W-:Y:S02]  /*11a70*/  PRMT R0, R152, 0x5410, R151 ;  /* 0x0000541098007816 */ /* 0x000fe40000000097 */
[----:B------:R-:W-:Y:S01]  /*11a80*/  @P6 PRMT R151, R247, 0x5410, RZ ;  /* 0x00005410f7976816 */ /* 0x000fe200000000ff */
[----:B------:R-:W-:Y:S02]  /*11a90*/  @!P4 HADD2 R175, -R143.H0_H0, -RZ.H0_H0 ;  /* 0xa00000ff8fafc230 */ /* 0x000fe40000000900 */
[----:B------:R-:W-:Y:S03]  /*11aa0*/  @!P1 HADD2 R171, -R145.H0_H0, -RZ.H0_H0 ;  /* 0xa00000ff91ab9230 */ /* 0x000fe60000000900 */
[----:B------:R4:W-:Y:S01]  /*11ab0*/  @!P4 STL.S16 [R1+0x30], R175 ;  /* 0x000030af0100c387 */ /* 0x0009e20000100600 */
[----:B------:R-:W-:Y:S03]  /*11ac0*/  PRMT R139, R175, 0x7610, R139 ;  /* 0x00007610af8b7816 */ /* 0x000fe6000000008b */
[----:B------:R1:W5:Y:S01]  /*11ad0*/  LDL.S16 R166, [R1+0x24] ;  /* 0x0000240001a67983 */ /* 0x0003620000100600 */
[----:B------:R-:W-:Y:S02]  /*11ae0*/  @!P4 PRMT R143, R139, 0x5410, RZ ;  /* 0x000054108b8fc816 */ /* 0x000fe400000000ff */
[----:B------:R-:W-:Y:S01]  /*11af0*/  ISETP.GT.U32.AND P4, PT, R215, UR6, PT ;  /* 0x00000006d7007c0c */ /* 0x000fe2000bf84070 */
[----:B------:R1:W5:Y:S04]  /*11b00*/  LDL.S16 R139, [R1+0x28] ;  /* 0x00002800018b7983 */ /* 0x0003680000100600 */
[----:B------:R1:W5:Y:S04]  /*11b10*/  LDL.S16 R2, [R1+0x20] ;  /* 0x0000200001027983 */ /* 0x0003680000100600 */
[----:B------:R-:W-:Y:S04]  /*11b20*/  @!P1 STL.S16 [R1+0x2c], R171 ;  /* 0x00002cab01009387 */ /* 0x000fe80000100600 */
[----:B------:R1:W5:Y:S04]  /*11b30*/  LDL.S16 R142, [R1+0x1c] ;  /* 0x00001c00018e7983 */ /* 0x0003680000100600 */
[----:B------:R1:W5:Y:S01]  /*11b40*/  LDL.S16 R141, [R1+0x18] ;  /* 0x00001800018d7983 */ /* 0x0003620000100600 */
[----:B----4-:R-:W-:Y:S03]  /*11b50*/  LOP3.LUT R175, R125, 0xff, RZ, 0xc0, !PT ;  /* 0x000000ff7daf7812 */ /* 0x010fe600078ec0ff */
[----:B------:R-:W-:Y:S01]  /*11b60*/  STG.E.U16 desc[UR16][R164.64+0x2], R143 ;  /* 0x0000028fa4007986 */ /* 0x000fe2000c101510 */
[----:B------:R-:W-:Y:S05]  /*11b70*/  PRMT R114, R175, 0x5410, R180 ;  /* 0x00005410af727816 */ /* 0x000fea00000000b4 */
[--C-:B------:R-:W-:Y:S05]  /*11b80*/  HSET2.LE.AND R114, R114, R202.reuse, PT ;  /* 0x000000ca72727233 */ /* 0x100fea0003803000 */
[----:B------:R-:W-:Y:S02]  /*11b90*/  LOP3.LUT R114, R0, R114, RZ, 0xc0, !PT ;  /* 0x0000007200727212 */ /* 0x000fe400078ec0ff */
[----:B------:R-:W-:Y:S04]  /*11ba0*/  PRMT R0, R149, 0x5410, R148 ;  /* 0x0000541095007816 */ /* 0x000fe80000000094 */
[----:B------:R-:W-:Y:S07]  /*11bb0*/  LOP3.LUT R115, R0, R115, RZ, 0xc0, !PT ;  /* 0x0000007300737212 */ /* 0x000fee00078ec0ff */
[C---:B--2---:R-:W-:Y:S08]  /*11bc0*/  HMMA.16816.F32 R4, R112.reuse, R116, R4 ;  /* 0x000000747004723c */ /* 0x044ff00000001804 */
[C---:B------:R-:W-:Y:S01]  /*11bd0*/  HMMA.16816.F32 R8, R112.reuse, R118, R8 ;  /* 0x000000767008723c */ /* 0x040fe20000001808 */
[----:B------:R-:W2:Y:S07]  /*11be0*/  LDSM.16.MT88.4 R116, [R184+0xf000] ;  /* 0x00f00000b874783b */ /* 0x000eae0000004200 */
[C---:B-1----:R-:W-:Y:S08]  /*11bf0*/  HMMA.16816.F32 R12, R112.reuse, R120, R12 ;  /* 0x00000078700c723c */ /* 0x042ff0000000180c */
[C---:B------:R-:W-:Y:S01]  /*11c00*/  HMMA.16816.F32 R16, R112.reuse, R122, R16 ;  /* 0x0000007a7010723c */ /* 0x040fe20000001810 */
[----:B------:R-:W1:Y:S07]  /*11c10*/  LDSM.16.MT88.4 R120, [R186+0xf000] ;  /* 0x00f00000ba78783b */ /* 0x000e6e0000004200 */
[C---:B------:R-:W-:Y:S08]  /*11c20*/  HMMA.16816.F32 R20, R112.reuse, R104, R20 ;  /* 0x000000687014723c */ /* 0x040ff00000001814 */
[C---:B------:R-:W-:Y:S01]  /*11c30*/  HMMA.16816.F32 R24, R112.reuse, R106, R24 ;  /* 0x0000006a7018723c */ /* 0x040fe20000001818 */
[----:B------:R-:W4:Y:S07]  /*11c40*/  LDSM.16.MT88.4 R104, [R101+0x3000] ;  /* 0x003000006568783b */ /* 0x000f2e0000004200 */
[C---:B---3--:R-:W-:Y:S08]  /*11c50*/  HMMA.16816.F32 R28, R112.reuse, R108, R28 ;  /* 0x0000006c701c723c */ /* 0x048ff0000000181c */
[C---:B------:R-:W-:Y:S01]  /*11c60*/  HMMA.16816.F32 R32, R112.reuse, R110, R32 ;  /* 0x0000006e7020723c */ /* 0x040fe20000001820 */
[----:B------:R-:W3:Y:S07]  /*11c70*/  LDSM.16.MT88.4 R108, [R160+0x3000] ;  /* 0x00300000a06c783b */ /* 0x000eee0000004200 */
[C---:B--2---:R-:W-:Y:S03]  /*11c80*/  HMMA.16816.F32 R36, R112.reuse, R116, R36 ;  /* 0x000000747024723c */ /* 0x044fe60000001824 */
[----:B------:R-:W-:Y:S02]  /*11c90*/  PRMT R116, R171, 0x7610, R116 ;  /* 0x00007610ab747816 */ /* 0x000fe40000000074 */
[----:B------:R-:W-:Y:S02]  /*11ca0*/  PRMT R171, R126, 0x7772, RZ ;  /* 0x000077727eab7816 */ /* 0x000fe400000000ff */
[----:B------:R-:W-:Y:S01]  /*11cb0*/  @!P1 PRMT R145, R116, 0x5410, RZ ;  /* 0x0000541074919816 */ /* 0x000fe200000000ff */
[C---:B------:R-:W-:Y:S01]  /*11cc0*/  HMMA.16816.F32 R40, R112.reuse, R118, R40 ;  /* 0x000000767028723c */ /* 0x040fe20000001828 */
[----:B------:R-:W2:Y:S02]  /*11cd0*/  LDSM.16.MT88.4 R116, [R184+0x11000] ;  /* 0x01100000b874783b */ /* 0x000ea40000004200 */
[----:B------:R-:W-:Y:S05]  /*11ce0*/  ISETP.GT.U32.AND P1, PT, R216, UR6, PT ;  /* 0x00000006d8007c0c */ /* 0x000fea000bf24070 */
[C---:B-1----:R-:W-:Y:S01]  /*11cf0*/  HMMA.16816.F32 R44, R112.reuse, R120, R44 ;  /* 0x00000078702c723c */ /* 0x042fe2000000182c */
[----:B------:R1:W-:Y:S07]  /*11d00*/  STG.E.U16 desc[UR16][R162.64+0x10], R145 ;  /* 0x00001091a2007986 */ /* 0x0003ee000c101510 */
[C---:B------:R-:W-:Y:S08]  /*11d10*/  HMMA.16816.F32 R48, R112.reuse, R122, R48 ;  /* 0x0000007a7030723c */ /* 0x040ff00000001830 */
[C---:B----4-:R-:W-:Y:S08]  /*11d20*/  HMMA.16816.F32 R52, R112.reuse, R104, R52 ;  /* 0x000000687034723c */ /* 0x050ff00000001834 */
[C---:B------:R-:W-:Y:S01]  /*11d30*/  HMMA.16816.F32 R56, R112.reuse, R106, R56 ;  /* 0x0000006a7038723c */ /* 0x040fe20000001838 */
[----:B------:R-:W4:Y:S02]  /*11d40*/  LDSM.16.MT88.4 R104, [R186+0x11000] ;  /* 0x01100000ba68783b */ /* 0x000f240000004200 */
[----:B-1----:R-:W-:Y:S05]  /*11d50*/  F2FP.F16.F32.PACK_AB R145, R209, R210 ;  /* 0x000000d2d191723e */ /* 0x002fea00000000ff */
[C---:B---3--:R-:W-:Y:S08]  /*11d60*/  HMMA.16816.F32 R60, R112.reuse, R108, R60 ;  /* 0x0000006c703c723c */ /* 0x048ff0000000183c */
[C---:B------:R-:W-:Y:S01]  /*11d70*/  HMMA.16816.F32 R64, R112.reuse, R110, R64 ;  /* 0x0000006e7040723c */ /* 0x040fe20000001840 */
[----:B------:R-:W1:Y:S07]  /*11d80*/  LDSM.16.MT88.4 R108, [R101+0x5000] ;  /* 0x00500000656c783b */ /* 0x000e6e0000004200 */
[C---:B--2---:R-:W-:Y:S08]  /*11d90*/  HMMA.16816.F32 R68, R112.reuse, R116, R68 ;  /* 0x000000747044723c */ /* 0x044ff00000001844 */
[C---:B------:R-:W-:Y:S01]  /*11da0*/  HMMA.16816.F32 R72, R112.reuse, R118, R72 ;  /* 0x000000767048723c */ /* 0x040fe20000001848 */
[----:B------:R-:W2:Y:S07]  /*11db0*/  LDSM.16.MT88.4 R116, [R160+0x5000] ;  /* 0x00500000a074783b */ /* 0x000eae0000004200 */
[C---:B----4-:R-:W-:Y:S08]  /*11dc0*/  HMMA.16816.F32 R76, R112.reuse, R104, R76 ;  /* 0x00000068704c723c */ /* 0x050ff0000000184c */
[C---:B------:R-:W-:Y:S08]  /*11dd0*/  HMMA.16816.F32 R80, R112.reuse, R106, R80 ;  /* 0x0000006a7050723c */ /* 0x040ff00000001850 */
[C---:B-1----:R-:W-:Y:S08]  /*11de0*/  HMMA.16816.F32 R84, R112.reuse, R108, R84 ;  /* 0x0000006c7054723c */ /* 0x042ff00000001854 */
[C---:B------:R-:W-:Y:S08]  /*11df0*/  HMMA.16816.F32 R88, R112.reuse, R110, R88 ;  /* 0x0000006e7058723c */ /* 0x040ff00000001858 */
[C---:B--2---:R-:W-:Y:S08]  /*11e00*/  HMMA.16816.F32 R92, R112.reuse, R116, R92 ;  /* 0x00000074705c723c */ /* 0x044ff0000000185c */
[----:B------:R-:W-:Y:S03]  /*11e10*/  HMMA.16816.F32 R96, R112, R118, R96 ;  /* 0x000000767060723c */ /* 0x000fe60000001860 */
[----:B-----5:R-:W-:Y:S02]  /*11e20*/  @P4 HADD2 R166, -R144.H0_H0, -RZ.H0_H0 ;  /* 0xa00000ff90a64230 */ /* 0x020fe40000000900 */
[----:B------:R-:W-:Y:S03]  /*11e30*/  @P1 HADD2 R139, -R146.H0_H0, -RZ.H0_H0 ;  /* 0xa00000ff928b1230 */ /* 0x000fe60000000900 */
[----:B------:R1:W-:Y:S01]  /*11e40*/  @P4 STL.S16 [R1+0x24], R166 ;  /* 0x000024a601004387 */ /* 0x0003e20000100600 */
[----:B------:R-:W-:Y:S03]  /*11e50*/  PRMT R125, R166, 0x7610, R125 ;  /* 0x00007610a67d7816 */ /* 0x000fe6000000007d */
[----:B------:R2:W-:Y:S01]  /*11e60*/  @P1 STL.S16 [R1+0x28], R139 ;  /* 0x0000288b01001387 */ /* 0x0005e20000100600 */
[----:B------:R-:W-:Y:S02]  /*11e70*/  @P4 PRMT R144, R125, 0x5410, RZ ;  /* 0x000054107d904816 */ /* 0x000fe400000000ff */
[----:B------:R-:W-:Y:S02]  /*11e80*/  PRMT R0, R139, 0x7610, R0 ;  /* 0x000076108b007816 */ /* 0x000fe40000000000 */
[----:B------:R-:W-:Y:S01]  /*11e90*/  ISETP.GT.U32.AND P4, PT, R217, UR6, PT ;  /* 0x00000006d9007c0c */ /* 0x000fe2000bf84070 */
[----:B------:R3:W-:Y:S01]  /*11ea0*/  STG.E.U16 desc[UR16][R162.64+0x12], R144 ;  /* 0x00001290a2007986 */ /* 0x0007e2000c101510 */
[----:B------:R-:W-:Y:S02]  /*11eb0*/  @P1 PRMT R146, R0, 0x5410, RZ ;  /* 0x0000541000921816 */ /* 0x000fe400000000ff */
[----:B------:R-:W-:Y:S02]  /*11ec0*/  ISETP.LE.U32.AND P1, PT, R128, UR6, PT ;  /* 0x0000000680007c0c */ /* 0x000fe4000bf23070 */
[----:B------:R-:W-:Y:S01]  /*11ed0*/  LDSM.16.MT88.4 R128, [R101+0x1800] ;  /* 0x001800006580783b */ /* 0x000fe20000004200 */
[----:B------:R-:W-:Y:S01]  /*11ee0*/  @!P5 HADD2 R141, -R124.H0_H0, -RZ.H0_H0 ;  /* 0xa00000ff7c8dd230 */ /* 0x000fe20000000900 */
[----:B------:R-:W-:Y:S04]  /*11ef0*/  LOP3.LUT R125, R168, 0xffff, RZ, 0xc0, !PT ;  /* 0x0000ffffa87d7812 */ /* 0x000fe800078ec0ff */
[----:B------:R-:W-:Y:S01]  /*11f00*/  SHF.R.U32.HI R125, RZ, 0x8, R125 ;  /* 0x00000008ff7d7819 */ /* 0x000fe2000001167d */
[----:B------:R-:W-:Y:S01]  /*11f10*/  @P4 HADD2 R2, -R161.H0_H0, -RZ.H0_H0 ;  /* 0xa00000ffa1024230 */ /* 0x000fe20000000900 */
[----:B------:R-:W-:Y:S02]  /*11f20*/  STG.E.U16 desc[UR16][R164.64+0x12], R146 ;  /* 0x00001292a4007986 */ /* 0x000fe4000c101510 */
[----:B------:R-:W-:Y:S01]  /*11f30*/  LOP3.LUT R0, R125, 0xffff, RZ, 0xc0, !PT ;  /* 0x0000ffff7d007812 */ /* 0x000fe200078ec0ff */
[----:B------:R-:W-:Y:S01]  /*11f40*/  @!P1 HADD2 R142, -R102.H0_H0, -RZ.H0_H0 ;  /* 0xa00000ff668e9230 */ /* 0x000fe20000000900 */
[----:B------:R4:W-:Y:S01]  /*11f50*/  @P4 STL.S16 [R1+0x20], R2 ;  /* 0x0000200201004387 */ /* 0x0009e20000100600 */
[----:B------:R-:W-:Y:S01]  /*11f60*/  PRMT R121, R2, 0x7610, R121 ;  /* 0x0000761002797816 */ /* 0x000fe20000000079 */
[----:B-1----:R-:W-:Y:S02]  /*11f70*/  IMAD.MOV.U32 R166, RZ, RZ, R126 ;  /* 0x000000ffffa67224 */ /* 0x002fe400078e007e */
[----:B------:R-:W-:Y:S01]  /*11f80*/  @!P1 STL.S16 [R1+0x1c], R142 ;  /* 0x00001c8e01009387 */ /* 0x000fe20000100600 */
[----:B------:R-:W-:Y:S01]  /*11f90*/  @P4 PRMT R161, R121, 0x5410, RZ ;  /* 0x0000541079a14816 */ /* 0x000fe200000000ff */
[----:B--2---:R-:W-:Y:S01]  /*11fa0*/  IMAD.MOV.U32 R139, RZ, RZ, R170 ;  /* 0x000000ffff8b7224 */ /* 0x004fe200078e00aa */
[----:B------:R-:W-:Y:S01]  /*11fb0*/  PRMT R120, R142, 0x7610, R120 ;  /* 0x000076108e787816 */ /* 0x000fe20000000078 */
[----:B------:R-:W-:Y:S01]  /*11fc0*/  @!P5 STL.S16 [R1+0x18], R141 ;  /* 0x0000188d0100d387 */ /* 0x000fe20000100600 */
[----:B------:R-:W-:Y:S01]  /*11fd0*/  PRMT R170, R126, 0x7773, RZ ;  /* 0x000077737eaa7816 */ /* 0x000fe200000000ff */
[----:B------:R-:W-:Y:S01]  /*11fe0*/  IMAD.MOV.U32 R214, RZ, RZ, R139 ;  /* 0x000000ffffd67224 */ /* 0x000fe200078e008b */
[----:B------:R-:W-:Y:S01]  /*11ff0*/  @!P1 PRMT R102, R120, 0x5410, RZ ;  /* 0x0000541078669816 */ /* 0x000fe200000000ff */
[----:B------:R1:W2:Y:S01]  /*12000*/  LDL.S16 R121, [R1+0x14] ;  /* 0x0000140001797983 */ /* 0x0002a20000100600 */
[----:B------:R-:W-:Y:S02]  /*12010*/  ISETP.LE.U32.AND P1, PT, R134, UR6, PT ;  /* 0x0000000686007c0c */ /* 0x000fe4000bf23070 */
[----:B------:R-:W-:Y:S01]  /*12020*/  ISETP.LE.U32.AND P4, PT, R0, UR6, PT ;  /* 0x0000000600007c0c */ /* 0x000fe2000bf83070 */
[----:B------:R1:W5:Y:S01]  /*12030*/  LDL.S16 R120, [R1+0x10] ;  /* 0x0000100001787983 */ /* 0x0003620000100600 */
[----:B------:R-:W-:Y:S02]  /*12040*/  PRMT R0, R141, 0x7610, R0 ;  /* 0x000076108d007816 */ /* 0x000fe40000000000 */
[----:B---3--:R-:W-:Y:S01]  /*12050*/  PRMT R144, R145, 0x7632, R144 ;  /* 0x0000763291907816 */ /* 0x008fe20000000090 */
[----:B------:R3:W-:Y:S01]  /*12060*/  STG.E.U16 desc[UR16][R164.64+0x10], R161 ;  /* 0x000010a1a4007986 */ /* 0x0007e2000c101510 */
[----:B------:R-:W-:Y:S01]  /*12070*/  @!P5 PRMT R124, R0, 0x5410, RZ ;  /* 0x00005410007cd816 */ /* 0x000fe200000000ff */
[----:B------:R-:W-:Y:S01]  /*12080*/  FADD.FTZ R0, R225, R103 ;  /* 0x00000067e1007221 */ /* 0x000fe20000010000 */
[----:B------:R-:W-:Y:S01]  /*12090*/  ISETP.LE.U32.AND P5, PT, R135, UR6, PT ;  /* 0x0000000687007c0c */ /* 0x000fe2000bfa3070 */
[----:B------:R1:W-:Y:S01]  /*120a0*/  STG.E.U16 desc[UR16][R162.64+0x20], R102 ;  /* 0x00002066a2007986 */ /* 0x0003e2000c101510 */
[----:B----4-:R-:W-:Y:S01]  /*120b0*/  FADD.FTZ R2, R169, R127 ;  /* 0x0000007fa9027221 */ /* 0x010fe20000010000 */
[----:B------:R-:W-:Y:S01]  /*120c0*/  FADD.FTZ R104, R226, R0 ;  /* 0x00000000e2687221 */ /* 0x000fe20000010000 */
[----:B------:R-:W-:Y:S01]  /*120d0*/  PRMT R169, R126, 0x7771, RZ ;  /* 0x000077717ea97816 */ /* 0x000fe200000000ff */
[----:B------:R-:W-:Y:S01]  /*120e0*/  STG.E.U16 desc[UR16][R162.64+0x22], R124 ;  /* 0x0000227ca2007986 */ /* 0x000fe2000c101510 */
[----:B------:R-:W-:Y:S01]  /*120f0*/  FADD.FTZ R2, R167, R2 ;  /* 0x00000002a7027221 */ /* 0x000fe20000010000 */
[----:B------:R-:W-:Y:S01]  /*12100*/  LOP3.LUT R167, R168, 0xff, RZ, 0xc0, !PT ;  /* 0x000000ffa8a77812 */ /* 0x000fe200078ec0ff */
[--C-:B------:R-:W-:Y:S01]  /*12110*/  FADD.FTZ R106, R138, R104.reuse ;  /* 0x000000688a6a7221 */ /* 0x100fe20000010000 */
[----:B------:R-:W-:Y:S01]  /*12120*/  PRMT R104, R168, 0x7632, R104 ;  /* 0x00007632a8687816 */ /* 0x000fe20000000068 */
[----:B------:R-:W-:Y:S01]  /*12130*/  FADD.FTZ R105, R220, R2 ;  /* 0x00000002dc697221 */ /* 0x000fe20000010000 */
[----:B------:R-:W-:Y:S01]  /*12140*/  PRMT R136, R167, 0x5410, R125 ;  /* 0x00005410a7887816 */ /* 0x000fe2000000007d */
[----:B------:R-:W-:Y:S01]  /*12150*/  FADD.FTZ R174, R174, R106 ;  /* 0x0000006aaeae7221 */ /* 0x000fe20000010000 */
[----:B------:R-:W-:Y:S01]  /*12160*/  LDSM.16.MT88.4 R124, [R186+0xd800] ;  /* 0x00d80000ba7c783b */ /* 0x000fe20000004200 */
[----:B------:R-:W-:Y:S01]  /*12170*/  SHF.R.U32.HI R168, RZ, 0x18, R168 ;  /* 0x00000018ffa87819 */ /* 0x000fe200000116a8 */
[----:B------:R-:W-:Y:S01]  /*12180*/  FADD.FTZ R179, R137, R105 ;  /* 0x0000006989b37221 */ /* 0x000fe20000010000 */
[--C-:B------:R-:W-:Y:S01]  /*12190*/  HSET2.LE.AND R136, R136, R202.reuse, PT ;  /* 0x000000ca88887233 */ /* 0x100fe20003803000 */
[----:B------:R-:W-:Y:S01]  /*121a0*/  @!P4 HADD2 R244, -R144.H0_H0, -RZ.H0_H0 ;  /* 0xa00000ff90f4c230 */ /* 0x000fe20000000900 */
[----:B------:R-:W-:Y:S02]  /*121b0*/  LOP3.LUT R166, R166, 0xff, RZ, 0xc0, !PT ;  /* 0x000000ffa6a67812 */ /* 0x000fe400078ec0ff */
[----:B------:R-:W-:Y:S02]  /*121c0*/  PRMT R146, R147, 0x7632, R146 ;  /* 0x0000763293927816 */ /* 0x000fe40000000092 */
[----:B------:R-:W-:Y:S02]  /*121d0*/  F2FP.F16.F32.PACK_AB R103, R188, R206 ;  /* 0x000000cebc67723e */ /* 0x000fe400000000ff */
[----:B---3--:R-:W-:Y:S02]  /*121e0*/  LOP3.LUT R161, R104, 0xff, RZ, 0xc0, !PT ;  /* 0x000000ff68a17812 */ /* 0x008fe400078ec0ff */
[----:B------:R-:W-:Y:S02]  /*121f0*/  PRMT R104, R145, 0x5410, R144 ;  /* 0x0000541091687816 */ /* 0x000fe40000000090 */
[----:B------:R-:W-:Y:S02]  /*12200*/  PRMT R137, R161, 0x5410, R168 ;  /* 0x00005410a1897816 */ /* 0x000fe400000000a8 */
[----:B------:R-:W-:Y:S02]  /*12210*/  LOP3.LUT R136, R104, R136, RZ, 0xc0, !PT ;  /* 0x0000008868887212 */ /* 0x000fe400078ec0ff */
[----:B------:R-:W-:Y:S02]  /*12220*/  PRMT R138, R166, 0x5410, R169 ;  /* 0x00005410a68a7816 */ /* 0x000fe400000000a9 */
[--C-:B------:R-:W-:Y:S02]  /*12230*/  HSET2.LE.AND R137, R137, R202.reuse, PT ;  /* 0x000000ca89897233 */ /* 0x100fe40003803000 */
[----:B------:R-:W-:Y:S02]  /*12240*/  PRMT R104, R147, 0x5410, R146 ;  /* 0x0000541093687816 */ /* 0x000fe40000000092 */
[----:B------:R-:W-:Y:S02]  /*12250*/  PRMT R139, R171, 0x5410, R170 ;  /* 0x00005410ab8b7816 */ /* 0x000fe400000000aa */
[----:B-1----:R-:W-:Y:S02]  /*12260*/  PRMT R102, R103, 0x7632, R102 ;  /* 0x0000763267667816 */ /* 0x002fe40000000066 */
[----:B------:R-:W-:Y:S02]  /*12270*/  F2FP.F16.F32.PACK_AB R2, R172, R173 ;  /* 0x000000adac02723e */ /* 0x000fe400000000ff */
[----:B------:R-:W-:Y:S02]  /*12280*/  LOP3.LUT R137, R104, R137, RZ, 0xc0, !PT ;  /* 0x0000008968897212 */ /* 0x000fe400078ec0ff */
[--C-:B------:R-:W-:Y:S02]  /*12290*/  HSET2.LE.AND R138, R138, R202.reuse, PT ;  /* 0x000000ca8a8a7233 */ /* 0x100fe40003803000 */
[----:B------:R-:W-:Y:S02]  /*122a0*/  LOP3.LUT R139, R139, 0xff00ff, RZ, 0xc0, !PT ;  /* 0x00ff00ff8b8b7812 */ /* 0x000fe400078ec0ff */
[----:B------:R-:W-:Y:S02]  /*122b0*/  PRMT R104, R103, 0x5410, R102 ;  /* 0x0000541067687816 */ /* 0x000fe40000000066 */
[----:B------:R-:W-:Y:S02]  /*122c0*/  PRMT R0, R2, 0x7632, R0 ;  /* 0x0000763202007816 */ /* 0x000fe40000000000 */
[----:B------:R-:W-:Y:S02]  /*122d0*/  LOP3.LUT R138, R104, R138, RZ, 0xc0, !PT ;  /* 0x0000008a688a7212 */ /* 0x000fe400078ec0ff */
[----:B------:R-:W-:Y:S02]  /*122e0*/  HSET2.LE.AND R139, R139, R202, PT ;  /* 0x000000ca8b8b7233 */ /* 0x000fe40003803000 */
[----:B------:R-:W-:Y:S02]  /*122f0*/  PRMT R104, R2, 0x5410, R0 ;  /* 0x0000541002687816 */ /* 0x000fe40000000000 */
[----:B------:R-:W-:Y:S02]  /*12300*/  @!P4 PRMT R144, R244, 0x5410, RZ ;  /* 0x00005410f490c816 */ /* 0x000fe400000000ff */
[----:B------:R-:W-:Y:S02]  /*12310*/  LOP3.LUT R139, R104, R139, RZ, 0xc0, !PT ;  /* 0x0000008b688b7212 */ /* 0x000fe400078ec0ff */
[----:B------:R-:W-:Y:S02]  /*12320*/  ISETP.LE.U32.AND P6, PT, R161, UR6, PT ;  /* 0x00000006a1007c0c */ /* 0x000fe4000bfc3070 */
[----:B------:R-:W-:Y:S11]  /*12330*/  ISETP.GT.U32.AND P4, PT, R171, UR6, PT ;  /* 0x00000006ab007c0c */ /* 0x000ff6000bf84070 */
        /* <DEDUP_REMOVED lines=8> */
[----:B--2---:R-:W-:Y:S02]  /*123c0*/  @!P5 HADD2 R121, -R132.H0_H0, -RZ.H0_H0 ;  /* 0xa00000ff8479d230 */ /* 0x004fe40000000900 */
[----:B-----5:R-:W-:Y:S03]  /*123d0*/  @!P1 HADD2 R120, -R140.H0_H0, -RZ.H0_H0 ;  /* 0xa00000ff8c789230 */ /* 0x020fe60000000900 */
[----:B------:R-:W-:Y:S01]  /*123e0*/  @!P5 STL.S16 [R1+0x14], R121 ;  /* 0x000014790100d387 */ /* 0x000fe20000100600 */
[----:B------:R-:W-:Y:S03]  /*123f0*/  PRMT R133, R121, 0x7610, R133 ;  /* 0x0000761079857816 */ /* 0x000fe60000000085 */
[----:B------:R-:W-:Y:S01]  /*12400*/  @!P1 STL.S16 [R1+0x10], R120 ;  /* 0x0000107801009387 */ /* 0x000fe20000100600 */
[----:B------:R-:W-:Y:S02]  /*12410*/  PRMT R107, R120, 0x7610, R107 ;  /* 0x00007610786b7816 */ /* 0x000fe4000000006b */
[----:B------:R-:W-:Y:S01]  /*12420*/  @!P5 PRMT R132, R133, 0x5410, RZ ;  /* 0x000054108584d816 */ /* 0x000fe200000000ff */
[----:B------:R3:W2:Y:S01]  /*12430*/  LDL.S16 R216, [R1+0x4] ;  /* 0x0000040001d87983 */ /* 0x0006a20000100600 */
[----:B------:R-:W-:Y:S02]  /*12440*/  @!P1 PRMT R140, R107, 0x5410, RZ ;  /* 0x000054106b8c9816 */ /* 0x000fe400000000ff */
[----:B------:R-:W-:Y:S01]  /*12450*/  ISETP.GT.U32.AND P5, PT, R183, UR6, PT ;  /* 0x00000006b7007c0c */ /* 0x000fe2000bfa4070 */
[----:B------:R3:W4:Y:S01]  /*12460*/  LDL.S16 R215, [R1+0xc] ;  /* 0x00000c0001d77983 */ /* 0x0007220000100600 */
[----:B------:R-:W-:Y:S03]  /*12470*/  ISETP.GT.U32.AND P1, PT, R185, UR6, PT ;  /* 0x00000006b9007c0c */ /* 0x000fe6000bf24070 */
[----:B------:R3:W5:Y:S04]  /*12480*/  LDL.S16 R213, [R1+0x8] ;  /* 0x0000080001d57983 */ /* 0x0007680000100600 */
[----:B------:R3:W3:Y:S04]  /*12490*/  LDL.S16 R212, [R1] ;  /* 0x0000000001d47983 */ /* 0x0006e80000100600 */
[----:B------:R-:W1:Y:S08]  /*124a0*/  LDSM.16.MT88.4 R120, [R184+0xd800] ;  /* 0x00d80000b878783b */ /* 0x000e700000004200 */
[----:B------:R-:W-:Y:S04]  /*124b0*/  STG.E.U16 desc[UR16][R164.64+0x20], R132 ;  /* 0x00002084a4007986 */ /* 0x000fe8000c101510 */
[----:B------:R-:W1:Y:S08]  /*124c0*/  LDSM.16.MT88.4 R132, [R160+0x1800] ;  /* 0x00180000a084783b */ /* 0x000e700000004200 */
[----:B------:R-:W-:Y:S04]  /*124d0*/  STG.E.U16 desc[UR16][R164.64+0x22], R140 ;  /* 0x0000228ca4007986 */ /* 0x000fe8000c101510 */
[----:B------:R-:W1:Y:S02]  /*124e0*/  LDSM.16.MT88.4 R140, [R184+0xf800] ;  /* 0x00f80000b88c783b */ /* 0x000e640000004200 */
[C---:B-1----:R-:W-:Y:S06]  /*124f0*/  HMMA.16816.F32 R104, R136.reuse, R120, R4 ;  /* 0x000000788868723c */ /* 0x042fec0000001804 */
[----:B------:R-:W1:Y:S02]  /*12500*/  LDSM.16.MT88.4 R4, [R186+0xf800] ;  /* 0x00f80000ba04783b */ /* 0x000e640000004200 */
[C---:B------:R-:W-:Y:S06]  /*12510*/  HMMA.16816.F32 R108, R136.reuse, R122, R8 ;  /* 0x0000007a886c723c */ /* 0x040fec0000001808 */
[----:B------:R-:W1:Y:S02]  /*12520*/  LDSM.16.MT88.4 R8, [R101+0x3800] ;  /* 0x003800006508783b */ /* 0x000e640000004200 */
        /* <DEDUP_REMOVED lines=10> */
[----:B------:R-:W-:Y:S07]  /*125d0*/  LDSM.16.MT88.4 R4, [R186+0x11800] ;  /* 0x01180000ba04783b */ /* 0x000fee0000004200 */
[C---:B------:R-:W-:Y:S08]  /*125e0*/  HMMA.16816.F32 R52, R136.reuse, R8, R52 ;  /* 0x000000088834723c */ /* 0x040ff00000001834 */
[C---:B------:R-:W-:Y:S01]  /*125f0*/  HMMA.16816.F32 R56, R136.reuse, R10, R56 ;  /* 0x0000000a8838723c */ /* 0x040fe20000001838 */
[----:B------:R1:W-:Y:S02]  /*12600*/  LDSM.16.MT88.4 R8, [R101+0x5800] ;  /* 0x005800006508783b */ /* 0x0003e40000004200 */
[----:B-1----:R-:W-:Y:S02]  /*12610*/  IMAD.MOV.U32 R101, RZ, RZ, R100 ;  /* 0x000000ffff657224 */ /* 0x002fe400078e0064 */
[----:B--2---:R-:W-:Y:S02]  /*12620*/  @!P0 HADD2 R216, -R157.H0_H0, -RZ.H0_H0 ;  /* 0xa00000ff9dd88230 */ /* 0x004fe40000000900 */
[----:B----4-:R-:W-:Y:S03]  /*12630*/  @P5 HADD2 R215, -R156.H0_H0, -RZ.H0_H0 ;  /* 0xa00000ff9cd75230 */ /* 0x010fe60000000900 */
[----:B------:R-:W-:Y:S01]  /*12640*/  @!P0 STL.S16 [R1+0x4], R216 ;  /* 0x000004d801008387 */ /* 0x000fe20000100600 */
[----:B------:R-:W-:Y:S01]  /*12650*/  PRMT R13, R216, 0x7610, R13 ;  /* 0x00007610d80d7816 */ /* 0x000fe2000000000d */
[----:B-----5:R-:W-:Y:S02]  /*12660*/  @P1 HADD2 R213, -R158.H0_H0, -RZ.H0_H0 ;  /* 0xa00000ff9ed51230 */ /* 0x020fe40000000900 */
[----:B------:R-:W-:Y:S01]  /*12670*/  @P5 STL.S16 [R1+0xc], R215 ;  /* 0x00000cd701005387 */ /* 0x000fe20000100600 */
[----:B------:R-:W-:Y:S02]  /*12680*/  @!P0 PRMT R157, R13, 0x5410, RZ ;  /* 0x000054100d9d8816 */ /* 0x000fe400000000ff */
[----:B------:R-:W-:Y:S01]  /*12690*/  ISETP.GT.U32.AND P0, PT, R187, UR6, PT ;  /* 0x00000006bb007c0c */ /* 0x000fe2000bf04070 */
[----:B------:R-:W-:Y:S01]  /*126a0*/  @P1 STL.S16 [R1+0x8], R213 ;  /* 0x000008d501001387 */ /* 0x000fe20000100600 */
[----:B------:R-:W-:Y:S02]  /*126b0*/  PRMT R12, R215, 0x7610, R12 ;  /* 0x00007610d70c7816 */ /* 0x000fe4000000000c */
[----:B------:R-:W-:Y:S01]  /*126c0*/  PRMT R17, R213, 0x7610, R17 ;  /* 0x00007610d5117816 */ /* 0x000fe20000000011 */
[----:B------:R-:W-:Y:S01]  /*126d0*/  STG.E.U16 desc[UR16][R162.64+0x30], R157 ;  /* 0x0000309da2007986 */ /* 0x000fe2000c101510 */
[----:B------:R-:W-:Y:S02]  /*126e0*/  @P5 PRMT R156, R12, 0x5410, RZ ;  /* 0x000054100c9c5816 */ /* 0x000fe400000000ff */
[----:B------:R-:W-:Y:S01]  /*126f0*/  @P1 PRMT R158, R17, 0x5410, RZ ;  /* 0x00005410119e1816 */ /* 0x000fe200000000ff */
[----:B------:R-:W1:Y:S01]  /*12700*/  LDSM.16.MT88.4 R12, [R160+0x3800] ;  /* 0x00380000a00c783b */ /* 0x000e620000004200 */
[----:B------:R-:W-:Y:S02]  /*12710*/  ISETP.LE.U32.AND P5, PT, R177, UR6, PT ;  /* 0x00000006b1007c0c */ /* 0x000fe4000bfa3070 */
[----:B------:R-:W-:Y:S01]  /*12720*/  ISETP.LE.U32.AND P1, PT, R176, UR6, PT ;  /* 0x00000006b0007c0c */ /* 0x000fe2000bf23070 */
[----:B---3--:R-:W-:Y:S04]  /*12730*/  @P0 HADD2 R212, -R159.H0_H0, -RZ.H0_H0 ;  /* 0xa00000ff9fd40230 */ /* 0x008fe80000000900 */
[----:B------:R-:W-:Y:S01]  /*12740*/  STG.E.U16 desc[UR16][R162.64+0x32], R156 ;  /* 0x0000329ca2007986 */ /* 0x000fe2000c101510 */
[----:B------:R-:W-:Y:S03]  /*12750*/  PRMT R16, R212, 0x7610, R16 ;  /* 0x00007610d4107816 */ /* 0x000fe60000000010 */
[----:B------:R-:W-:Y:S01]  /*12760*/  @P0 STL.S16 [R1], R212 ;  /* 0x000000d401000387 */ /* 0x000fe20000100600 */
[----:B------:R-:W-:Y:S01]  /*12770*/  @P0 PRMT R159, R16, 0x5410, RZ ;  /* 0x00005410109f0816 */ /* 0x000fe200000000ff */
[----:B------:R-:W-:Y:S01]  /*12780*/  @!P5 HADD2 R252, -R155.H0_H0, -RZ.H0_H0 ;  /* 0xa00000ff9bfcd230 */ /* 0x000fe20000000900 */
[----:B------:R-:W-:Y:S01]  /*12790*/  ISETP.LE.U32.AND P0, PT, R178, UR6, PT ;  /* 0x00000006b2007c0c */ /* 0x000fe2000bf03070 */
[----:B------:R-:W2:Y:S01]  /*127a0*/  LDSM.16.MT88.4 R16, [R184+0x11800] ;  /* 0x01180000b810783b */ /* 0x000ea20000004200 */
[----:B------:R-:W-:Y:S02]  /*127b0*/  @!P1 HADD2 R250, -R150.H0_H0, -RZ.H0_H0 ;  /* 0xa00000ff96fa9230 */ /* 0x000fe40000000900 */
[----:B------:R-:W-:Y:S02]  /*127c0*/  @!P5 PRMT R155, R252, 0x5410, RZ ;  /* 0x00005410fc9bd816 */ /* 0x000fe400000000ff */
[----:B------:R-:W-:Y:S02]  /*127d0*/  ISETP.LE.U32.AND P5, PT, R175, UR6, PT ;  /* 0x00000006af007c0c */ /* 0x000fe4000bfa3070 */
[----:B------:R-:W-:Y:S01]  /*127e0*/  @!P1 PRMT R150, R250, 0x5410, RZ ;  /* 0x00005410fa969816 */ /* 0x000fe200000000ff */
[----:B------:R-:W-:Y:S01]  /*127f0*/  STG.E.U16 desc[UR16][R164.64+0x32], R158 ;  /* 0x0000329ea4007986 */ /* 0x000fe2000c101510 */
[----:B------:R-:W-:Y:S03]  /*12800*/  ISETP.GT.U32.AND P1, PT, R181, UR6, PT ;  /* 0x00000006b5007c0c */ /* 0x000fe6000bf24070 */
[----:B------:R-:W-:Y:S01]  /*12810*/  @!P0 HADD2 R249, -R153.H0_H0, -RZ.H0_H0 ;  /* 0xa00000ff99f98230 */ /* 0x000fe20000000900 */
[----:B------:R-:W-:Y:S04]  /*12820*/  STG.E.U16 desc[UR16][R164.64+0x30], R159 ;  /* 0x0000309fa4007986 */ /* 0x000fe8000c101510 */
[----:B------:R-:W-:Y:S01]  /*12830*/  STG.E.U16 desc[UR16][R162.64+0x40], R155 ;  /* 0x0000409ba2007986 */ /* 0x000fe2000c101510 */
[----:B------:R-:W-:Y:S01]  /*12840*/  @!P5 HADD2 R248, -R152.H0_H0, -RZ.H0_H0 ;  /* 0xa00000ff98f8d230 */ /* 0x000fe20000000900 */
[----:B------:R-:W-:Y:S02]  /*12850*/  @!P0 PRMT R153, R249, 0x5410, RZ ;  /* 0x00005410f9998816 */ /* 0x000fe400000000ff */
[----:B------:R-:W-:Y:S01]  /*12860*/  STG.E.U16 desc[UR16][R162.64+0x42], R154 ;  /* 0x0000429aa2007986 */ /* 0x000fe2000c101510 */
[----:B------:R-:W-:Y:S01]  /*12870*/  ISETP.GT.U32.AND P0, PT, R182, UR6, PT ;  /* 0x00000006b6007c0c */ /* 0x000fe2000bf04070 */
[----:B------:R-:W-:Y:S01]  /*12880*/  @P1 HADD2 R246, -R149.H0_H0, -RZ.H0_H0 ;  /* 0xa00000ff95f61230 */ /* 0x000fe20000000900 */
[C---:B-1----:R-:W-:Y:S01]  /*12890*/  HMMA.16816.F32 R60, R136.reuse, R12, R60 ;  /* 0x0000000c883c723c */ /* 0x042fe2000000183c */
[----:B------:R-:W-:Y:S02]  /*128a0*/  STG.E.U16 desc[UR16][R164.64+0x40], R150 ;  /* 0x00004096a4007986 */ /* 0x000fe4000c101510 */
[----:B------:R-:W-:Y:S02]  /*128b0*/  @!P5 PRMT R152, R248, 0x5410, RZ ;  /* 0x00005410f898d816 */ /* 0x000fe400000000ff */
[----:B------:R-:W-:Y:S01]  /*128c0*/  ISETP.LE.U32.AND P5, PT, R167, UR6, PT ;  /* 0x00000006a7007c0c */ /* 0x000fe2000bfa3070 */
[----:B------:R-:W-:Y:S01]  /*128d0*/  STG.E.U16 desc[UR16][R164.64+0x42], R153 ;  /* 0x00004299a4007986 */ /* 0x000fe2000c101510 */
[----:B------:R-:W-:Y:S01]  /*128e0*/  @P1 PRMT R149, R246, 0x5410, RZ ;  /* 0x00005410f6951816 */ /* 0x000fe200000000ff */
[C---:B------:R-:W-:Y:S02]  /*128f0*/  HMMA.16816.F32 R64, R136.reuse, R14, R64 ;  /* 0x0000000e8840723c */ /* 0x040fe40000001840 */
[----:B------:R-:W1:Y:S01]  /*12900*/  LDSM.16.MT88.4 R12, [R160+0x5800] ;  /* 0x00580000a00c783b */ /* 0x000e620000004200 */
[----:B------:R-:W-:Y:S01]  /*12910*/  @P0 HADD2 R242, -R148.H0_H0, -RZ.H0_H0 ;  /* 0xa00000ff94f20230 */ /* 0x000fe20000000900 */
[----:B------:R-:W-:Y:S04]  /*12920*/  ISETP.LE.U32.AND P1, PT, R168, UR6, PT ;  /* 0x00000006a8007c0c */ /* 0x000fe8000bf23070 */
[C---:B--2---:R-:W-:Y:S02]  /*12930*/  HMMA.16816.F32 R68, R136.reuse, R16, R68 ;  /* 0x000000108844723c */ /* 0x044fe40000001844 */
[----:B------:R-:W-:Y:S01]  /*12940*/  STG.E.U16 desc[UR16][R162.64+0x50], R152 ;  /* 0x00005098a2007986 */ /* 0x000fe2000c101510 */
[----:B------:R-:W-:Y:S01]  /*12950*/  @!P5 HADD2 R245, -R145.H0_H0, -RZ.H0_H0 ;  /* 0xa00000ff91f5d230 */ /* 0x000fe20000000900 */
[----:B------:R-:W-:Y:S02]  /*12960*/  @P0 PRMT R148, R242, 0x5410, RZ ;  /* 0x00005410f2940816 */ /* 0x000fe400000000ff */
[----:B------:R-:W-:Y:S01]  /*12970*/  STG.E.U16 desc[UR16][R162.64+0x52], R151 ;  /* 0x00005297a2007986 */ /* 0x000fe2000c101510 */
[----:B------:R-:W-:Y:S01]  /*12980*/  ISETP.LE.U32.AND P0, PT, R166, UR6, PT ;  /* 0x00000006a6007c0c */ /* 0x000fe2000bf03070 */
[C---:B------:R-:W-:Y:S02]  /*12990*/  HMMA.16816.F32 R72, R136.reuse, R18, R72 ;  /* 0x000000128848723c */ /* 0x040fe40000001848 */
[----:B------:R-:W-:Y:S01]  /*129a0*/  STG.E.U16 desc[UR16][R164.64+0x50], R149 ;  /* 0x00005095a4007986 */ /* 0x000fe2000c101510 */
[----:B------:R-:W-:Y:S01]  /*129b0*/  @!P5 PRMT R145, R245, 0x5410, RZ ;  /* 0x00005410f591d816 */ /* 0x000fe200000000ff */
[----:B------:R-:W-:Y:S01]  /*129c0*/  @!P1 HADD2 R241, -R146.H0_H0, -RZ.H0_H0 ;  /* 0xa00000ff92f19230 */ /* 0x000fe20000000900 */
[----:B------:R-:W-:Y:S01]  /*129d0*/  ISETP.GT.U32.AND P5, PT, R169, UR6, PT ;  /* 0x00000006a9007c0c */ /* 0x000fe2000bfa4070 */
[----:B------:R-:W-:Y:S02]  /*129e0*/  STG.E.U16 desc[UR16][R164.64+0x52], R148 ;  /* 0x00005294a4007986 */ /* 0x000fe4000c101510 */
[C---:B------:R-:W-:Y:S02]  /*129f0*/  HMMA.16816.F32 R76, R136.reuse, R4, R76 ;  /* 0x00000004884c723c */ /* 0x040fe4000000184c */
[----:B------:R-:W-:Y:S01]  /*12a00*/  STG.E.U16 desc[UR16][R162.64+0x60], R145 ;  /* 0x00006091a2007986 */ /* 0x000fe2000c101510 */
[----:B------:R-:W-:Y:S01]  /*12a10*/  @!P1 PRMT R146, R241, 0x5410, RZ ;  /* 0x00005410f1929816 */ /* 0x000fe200000000ff */
[----:B------:R-:W-:Y:S02]  /*12a20*/  @!P0 HADD2 R240, -R103.H0_H0, -RZ.H0_H0 ;  /* 0xa00000ff67f08230 */ /* 0x000fe40000000900 */
[----:B------:R-:W-:Y:S01]  /*12a30*/  FADD.FTZ R4, R223, R179 ;  /* 0x000000b3df047221 */ /* 0x000fe20000010000 */
[----:B------:R-:W-:Y:S01]  /*12a40*/  STG.E.U16 desc[UR16][R162.64+0x62], R144 ;  /* 0x00006290a2007986 */ /* 0x000fe2000c101510 */
[----:B------:R-:W-:Y:S01]  /*12a50*/  FADD.FTZ R5, R222, R174 ;  /* 0x000000aede057221 */ /* 0x000fe20000010000 */
[C---:B------:R-:W-:Y:S02]  /*12a60*/  HMMA.16816.F32 R80, R136.reuse, R6, R80 ;  /* 0x000000068850723c */ /* 0x040fe40000001850 */
[----:B------:R-:W-:Y:S01]  /*12a70*/  STG.E.U16 desc[UR16][R164.64+0x60], R147 ;  /* 0x00006093a4007986 */ /* 0x000fe2000c101510 */
[----:B------:R-:W-:Y:S01]  /*12a80*/  @P5 HADD2 R239, -R102.H0_H0, -RZ.H0_H0 ;  /* 0xa00000ff66ef5230 */ /* 0x000fe20000000900 */
[----:B------:R-:W-:Y:S01]  /*12a90*/  @!P0 PRMT R103, R240, 0x5410, RZ ;  /* 0x00005410f0678816 */ /* 0x000fe200000000ff */
[----:B------:R-:W-:Y:S01]  /*12aa0*/  FADD.FTZ R4, R219, R4 ;  /* 0x00000004db047221 */ /* 0x000fe20000010000 */
[----:B------:R-:W-:Y:S01]  /*12ab0*/  STG.E.U16 desc[UR16][R164.64+0x62], R146 ;  /* 0x00006292a4007986 */ /* 0x000fe2000c101510 */
[----:B------:R-:W-:Y:S01]  /*12ac0*/  FADD.FTZ R5, R221, R5 ;  /* 0x00000005dd057221 */ /* 0x000fe20000010000 */
[C---:B------:R-:W-:Y:S02]  /*12ad0*/  HMMA.16816.F32 R84, R136.reuse, R8, R84 ;  /* 0x000000088854723c */ /* 0x040fe40000001854 */
[----:B------:R-:W-:Y:S01]  /*12ae0*/  STG.E.U16 desc[UR16][R162.64+0x70], R103 ;  /* 0x00007067a2007986 */ /* 0x000fe2000c101510 */
[----:B------:R-:W-:Y:S01]  /*12af0*/  @P5 PRMT R102, R239, 0x5410, RZ ;  /* 0x00005410ef665816 */ /* 0x000fe200000000ff */
[----:B------:R-:W-:Y:S01]  /*12b00*/  FADD.FTZ R4, R211, R4 ;  /* 0x00000004d3047221 */ /* 0x000fe20000010000 */
[C---:B------:R-:W-:Y:S01]  /*12b10*/  ISETP.GT.AND P1, PT, R203.reuse, R214, PT ;  /* 0x000000d6cb00720c */ /* 0x040fe20003f24270 */
[----:B------:R-:W-:Y:S01]  /*12b20*/  VIADD R203, R203, 0xffffffff ;  /* 0xffffffffcbcb7836 */ /* 0x000fe20000000000 */
[----:B------:R-:W-:Y:S01]  /*12b30*/  IADD3 R222, P0, PT, R162, -0x80, RZ ;  /* 0xffffff80a2de7810 */ /* 0x000fe20007f1e0ff */
[C---:B------:R-:W-:Y:S01]  /*12b40*/  HMMA.16816.F32 R88, R136.reuse, R10, R88 ;  /* 0x0000000a8858723c */ /* 0x040fe20000001858 */
[----:B------:R2:W-:Y:S02]  /*12b50*/  STG.E.U16 desc[UR16][R162.64+0x72], R102 ;  /* 0x00007266a2007986 */ /* 0x0005e4000c101510 */
[----:B------:R-:W-:Y:S02]  /*12b60*/  IADD3.X R221, PT, PT, R163, -0x1, RZ, P0, !PT ;  /* 0xffffffffa3dd7810 */ /* 0x000fe400007fe4ff */
[----:B------:R3:W-:Y:S03]  /*12b70*/  STG.E.U16 desc[UR16][R164.64+0x70], R2 ;  /* 0x00007002a4007986 */ /* 0x0007e6000c101510 */
[C---:B-1----:R-:W-:Y:S01]  /*12b80*/  HMMA.16816.F32 R92, R136.reuse, R12, R92 ;  /* 0x0000000c885c723c */ /* 0x042fe2000000185c */
[----:B------:R1:W-:Y:S07]  /*12b90*/  STG.E.U16 desc[UR16][R164.64+0x72], R0 ;  /* 0x00007200a4007986 */ /* 0x0003ee000c101510 */
[----:B------:R-:W-:Y:S03]  /*12ba0*/  HMMA.16816.F32 R96, R136, R14, R96 ;  /* 0x0000000e8860723c */ /* 0x000fe60000001860 */
[----:B--2---:R-:W-:Y:S02]  /*12bb0*/  IMAD.MOV.U32 R102, RZ, RZ, R3 ;  /* 0x000000ffff667224 */ /* 0x004fe400078e0003 */
[----:B---3--:R-:W-:Y:S01]  /*12bc0*/  FADD.FTZ R2, R210, R5 ;  /* 0x00000005d2027221 */ /* 0x008fe20000010000 */
[----:B-1----:R-:W-:Y:S03]  /*12bd0*/  FADD.FTZ R0, R208, R4 ;  /* 0x00000004d0007221 */ /* 0x002fe60000010000 */
[----:B------:R-:W-:Y:S01]  /*12be0*/  FADD.FTZ R2, R209, R2 ;  /* 0x00000002d1027221 */ /* 0x000fe20000010000 */
[----:B------:R-:W-:Y:S03]  /*12bf0*/  FADD.FTZ R0, R207, R0 ;  /* 0x00000000cf007221 */ /* 0x000fe60000010000 */
[----:B------:R-:W-:Y:S01]  /*12c00*/  FADD.FTZ R2, R206, R2 ;  /* 0x00000002ce027221 */ /* 0x000fe20000010000 */
[----:B------:R-:W-:Y:S03]  /*12c10*/  FADD.FTZ R0, R173, R0 ;  /* 0x00000000ad007221 */ /* 0x000fe60000010000 */
[----:B------:R-:W-:Y:S01]  /*12c20*/  FADD.FTZ R220, R188, R2 ;  /* 0x00000002bcdc7221 */ /* 0x000fe20000010000 */
[----:B------:R-:W-:Y:S01]  /*12c30*/  FADD.FTZ R223, R172, R0 ;  /* 0x00000000acdf7221 */ /* 0x000fe20000010000 */
[----:B------:R-:W-:Y:S06]  /*12c40*/  @P1 BRA `(.L_x_1543) ;  /* 0xffffffb400081947 */ /* 0x000fec000383ffff */
.L_x_1542:
[----:B------:R-:W3:Y:S01]  /*12c50*/  LDL.LU R8, [R1+0x70] ;  /* 0x0000700001087983 */ /* 0x000ee20000300800 */
[----:B------:R-:W1:Y:S03]  /*12c60*/  LDCU UR4, c[0x0][0x4fc] ;  /* 0x00009f80ff0477ac */ /* 0x000e660008000800 */
[----:B------:R-:W4:Y:S04]  /*12c70*/  LDL.LU R7, [R1+0x54] ;  /* 0x0000540001077983 */ /* 0x000f280000300800 */
[----:B------:R-:W5:Y:S04]  /*12c80*/  LDL.LU R6, [R1+0x50] ;  /* 0x0000500001067983 */ /* 0x000f680000300800 */
[----:B------:R-:W5:Y:S04]  /*12c90*/  LDL R139, [R1+0x7c] ;  /* 0x00007c00018b7983 */ /* 0x000f680000100800 */
[----:B------:R-:W2:Y:S04]  /*12ca0*/  SHFL.BFLY PT, R2, R220, 0x2, 0x1f ;  /* 0x0c401f00dc027f89 */ /* 0x000ea800000e0000 */
[----:B------:R-:W1:Y:S01]  /*12cb0*/  SHFL.BFLY PT, R0, R223, 0x2, 0x1f ;  /* 0x0c401f00df007f89 */ /* 0x000e6200000e0000 */
[----:B--2---:R-:W-:Y:S01]  /*12cc0*/  FADD.FTZ R2, R2, R220 ;  /* 0x000000dc02027221 */ /* 0x004fe20000010000 */
[----:B-1----:R-:W-:-:S04]  /*12cd0*/  FADD.FTZ R0, R0, R223 ;  /* 0x000000df00007221 */ /* 0x002fc80000010000 */
[----:B------:R-:W1:Y:S04]  /*12ce0*/  SHFL.BFLY PT, R4, R2, 0x1, 0x1f ;  /* 0x0c201f0002047f89 */ /* 0x000e6800000e0000 */
[----:B------:R-:W2:Y:S01]  /*12cf0*/  SHFL.BFLY PT, R5, R0, 0x1, 0x1f ;  /* 0x0c201f0000057f89 */ /* 0x000ea200000e0000 */
[----:B-1----:R-:W-:Y:S01]  /*12d00*/  FADD.FTZ R101, R2, R4 ;  /* 0x0000000402657221 */ /* 0x002fe20000010000 */
[----:B------:R-:W-:-:S03]  /*12d10*/  SHF.L.U32 R4, R193, 0x4, RZ ;  /* 0x00000004c1047819 */ /* 0x000fc600000006ff */
[----:B------:R-:W1:Y:S01]  /*12d20*/  MUFU.RCP R2, R101 ;  /* 0x0000006500027308 */ /* 0x000e620000001000 */
[----:B--2---:R-:W-:Y:S01]  /*12d30*/  FADD.FTZ R102, R0, R5 ;  /* 0x0000000500667221 */ /* 0x004fe20000010000 */
[----:B------:R-:W-:Y:S02]  /*12d40*/  FSETP.NE.FTZ.AND P1, PT, R101, RZ, PT ;  /* 0x000000ff6500720b */ /* 0x000fe40003f35000 */
[----:B------:R-:W-:Y:S02]  /*12d50*/  LOP3.LUT R4, R4, 0x1c0, RZ, 0xc0, !PT ;  /* 0x000001c004047812 */ /* 0x000fe400078ec0ff */
[----:B------:R-:W-:Y:S02]  /*12d60*/  FSETP.NE.FTZ.AND P0, PT, R102, RZ, PT ;  /* 0x000000ff6600720b */ /* 0x000fe40003f15000 */
[----:B------:R-:W2:Y:S01]  /*12d70*/  MUFU.RCP R0, R102 ;  /* 0x0000006600007308 */ /* 0x000ea20000001000 */
[----:B-1----:R-:W-:-:S05]  /*12d80*/  FSEL R2, R2, 1, P1 ;  /* 0x3f80000002027808 */ /* 0x002fca0000800000 */
[----:B------:R-:W-:Y:S01]  /*12d90*/  FMUL.FTZ R2, R2, UR4 ;  /* 0x0000000402027c20 */ /* 0x000fe20008410000 */
[----:B--2---:R-:W-:-:S03]  /*12da0*/  FSEL R0, R0, 1, P0 ;  /* 0x3f80000000007808 */ /* 0x004fc60000000000 */
        /* <DEDUP_REMOVED lines=9> */
[----:B------:R-:W-:Y:S01]  /*12e40*/  FMUL.FTZ R112, R2, R40 ;  /* 0x0000002802707220 */ /* 0x000fe20000410000 */
[----:B------:R-:W-:Y:S01]  /*12e50*/  FMUL.FTZ R40, R0, R43 ;  /* 0x0000002b00287220 */ /* 0x000fe20000410000 */
[----:B------:R-:W-:Y:S01]  /*12e60*/  F2FP.F16.F32.PACK_AB R35, R35, R49 ;  /* 0x000000312323723e */ /* 0x000fe200000000ff */
        /* <DEDUP_REMOVED lines=83> */
[----:B------:R-:W-:Y:S02]  /*133a0*/  LOP3.LUT P3, RZ, R193, 0x10, RZ, 0xc0, !PT ;  /* 0x00000010c1ff7812 */ /* 0x000fe4000786c0ff */
[----:B------:R-:W-:Y:S02]  /*133b0*/  F2FP.F16.F32.PACK_AB R11, R11, R110 ;  /* 0x0000006e0b0b723e */ /* 0x000fe400000000ff */
[----:B------:R-:W-:Y:S02]  /*133c0*/  F2FP.F16.F32.PACK_AB R10, R10, R136 ;  /* 0x000000880a0a723e */ /* 0x000fe400000000ff */
[----:B------:R-:W-:Y:S02]  /*133d0*/  F2FP.F16.F32.PACK_AB R9, R9, R114 ;  /* 0x000000720909723e */ /* 0x000fe400000000ff */
[----:B------:R-:W-:Y:S02]  /*133e0*/  F2FP.F16.F32.PACK_AB R13, R13, R118 ;  /* 0x000000760d0d723e */ /* 0x000fe400000000ff */
[----:B------:R-:W-:-:S02]  /*133f0*/  F2FP.F16.F32.PACK_AB R16, R16, R120 ;  /* 0x000000781010723e */ /* 0x000fc400000000ff */
[----:B------:R-:W-:Y:S02]  /*13400*/  F2FP.F16.F32.PACK_AB R15, R15, R122 ;  /* 0x0000007a0f0f723e */ /* 0x000fe400000000ff */
        /* <DEDUP_REMOVED lines=22> */
[----:B---3--:R-:W-:-:S04]  /*13570*/  LOP3.LUT R4, R4, 0x38, R8, 0xf8, !PT ;  /* 0x0000003804047812 */ /* 0x008fc800078ef808 */
[----:B----4-:R-:W-:Y:S01]  /*13580*/  LOP3.LUT R192, R4, R7, R192, 0xfe, !PT ;  /* 0x0000000704c07212 */ /* 0x010fe200078efec0 */
[----:B------:R-:W-:Y:S01]  /*13590*/  FMUL.FTZ R7, R0, R42 ;  /* 0x0000002a00077220 */ /* 0x000fe20000410000 */
[C---:B------:R-:W-:Y:S01]  /*135a0*/  FMUL.FTZ R4, R2.reuse, R109 ;  /* 0x0000006d02047220 */ /* 0x040fe20000410000 */
[----:B------:R-:W-:Y:S01]  /*135b0*/  F2FP.F16.F32.PACK_AB R42, R39, R12 ;  /* 0x0000000c272a723e */ /* 0x000fe200000000ff */
[C---:B------:R-:W-:Y:S01]  /*135c0*/  FMUL.FTZ R8, R2.reuse, R117 ;  /* 0x0000007502087220 */ /* 0x040fe20000410000 */
[----:B------:R-:W-:Y:S01]  /*135d0*/  FMUL.FTZ R109, R2, R44 ;  /* 0x0000002c026d7220 */ /* 0x000fe20000410000 */
[----:B------:R-:W-:Y:S01]  /*135e0*/  MOV R12, 0x20 ;  /* 0x00000020000c7802 */ /* 0x000fe20000000f00 */
[C---:B------:R-:W-:Y:S01]  /*135f0*/  FMUL.FTZ R2, R0.reuse, R107 ;  /* 0x0000006b00027220 */ /* 0x040fe20000410000 */
[----:B-----5:R-:W-:Y:S01]  /*13600*/  MOV R140, R6 ;  /* 0x00000006008c7202 */ /* 0x020fe20000000f00 */
[----:B------:R-:W-:Y:S01]  /*13610*/  FMUL.FTZ R6, R0, R46 ;  /* 0x0000002e00067220 */ /* 0x000fe20000410000 */
[----:B------:R-:W-:-:S02]  /*13620*/  F2FP.F16.F32.PACK_AB R40, R40, R7 ;  /* 0x000000072828723e */ /* 0x000fc400000000ff */
[----:B------:R-:W-:Y:S01]  /*13630*/  LEA R7, R192, UR5, 0x1 ;  /* 0x00000005c0077c11 */ /* 0x000fe2000f8e08ff */
[----:B------:R-:W-:Y:S01]  /*13640*/  FMUL.FTZ R44, R0, R135 ;  /* 0x00000087002c7220 */ /* 0x000fe20000410000 */
[----:B------:R-:W-:Y:S02]  /*13650*/  SEL R12, R12, 0xffffffe0, !P4 ;  /* 0xffffffe00c0c7807 */ /* 0x000fe40006000000 */
[----:B------:R-:W-:Y:S02]  /*13660*/  F2FP.F16.F32.PACK_AB R0, R105, R138 ;  /* 0x0000008a6900723e */ /* 0x000fe400000000ff */
[----:B------:R-:W-:Y:S02]  /*13670*/  F2FP.F16.F32.PACK_AB R2, R2, R106 ;  /* 0x0000006a0202723e */ /* 0x000fe400000000ff */
[----:B------:R-:W-:Y:S02]  /*13680*/  F2FP.F16.F32.PACK_AB R4, R4, R137 ;  /* 0x000000890404723e */ /* 0x000fe400000000ff */
[----:B------:R-:W-:-:S02]  /*13690*/  F2FP.F16.F32.PACK_AB R38, R38, R6 ;  /* 0x000000062626723e */ /* 0x000fc400000000ff */
[C---:B------:R-:W-:Y:S02]  /*136a0*/  IADD3 R5, PT, PT, R7.reuse, R49, RZ ;  /* 0x0000003107057210 */ /* 0x040fe40007ffe0ff */
[----:B------:R-:W-:Y:S01]  /*136b0*/  IADD3 R6, PT, PT, R7, R12, RZ ;  /* 0x0000000c07067210 */ /* 0x000fe20007ffe0ff */
[----:B------:R1:W-:Y:S04]  /*136c0*/  STS [R7], R0 ;  /* 0x0000000007007388 */ /* 0x0003e80000000800 */
[----:B------:R-:W-:Y:S04]  /*136d0*/  STS [R7+0x400], R2 ;  /* 0x0004000207007388 */ /* 0x000fe80000000800 */
[----:B------:R2:W-:Y:S04]  /*136e0*/  STS [R5], R4 ;  /* 0x0000000405007388 */ /* 0x0005e80000000800 */
[----:B------:R-:W-:Y:S04]  /*136f0*/  STS [R5+0x400], R11 ;  /* 0x0004000b05007388 */ /* 0x000fe80000000800 */
[----:B------:R3:W-:Y:S01]  /*13700*/  STS [R6], R10 ;  /* 0x0000000a06007388 */ /* 0x0007e20000000800 */
[----:B------:R-:W-:-:S03]  /*13710*/  F2FP.F16.F32.PACK_AB R8, R8, R116 ;  /* 0x000000740808723e */ /* 0x000fc600000000ff */
[----:B------:R4:W-:Y:S01]  /*13720*/  STS [R6+0x400], R9 ;  /* 0x0004000906007388 */ /* 0x0009e20000000800 */
[C---:B-1----:R-:W-:Y:S02]  /*13730*/  IADD3 R0, PT, PT, R7.reuse, 0x40, RZ ;  /* 0x0000004007007810 */ /* 0x042fe40007ffe0ff */
[----:B------:R-:W-:Y:S02]  /*13740*/  @P3 IADD3 R0, PT, PT, R7, -0x40, RZ ;  /* 0xffffffc007003810 */ /* 0x000fe40007ffe0ff */
[----:B--2---:R-:W-:Y:S01]  /*13750*/  IADD3 R4, PT, PT, R49, R6, RZ ;  /* 0x0000000631047210 */ /* 0x004fe20007ffe0ff */
[----:B---3--:R-:W1:Y:S04]  /*13760*/  LDC.U8 R10, c[0x0][0x549] ;  /* 0x00015240ff0a7b82 */ /* 0x008e680000000000 */
[----:B------:R2:W-:Y:S01]  /*13770*/  STS [R4], R8 ;  /* 0x0000000804007388 */ /* 0x0005e20000000800 */
[----:B----4-:R-:W-:-:S02]  /*13780*/  IADD3 R9, PT, PT, R12, R0, RZ ;  /* 0x000000000c097210 */ /* 0x010fc40007ffe0ff */
[----:B------:R-:W-:Y:S01]  /*13790*/  F2FP.F16.F32.PACK_AB R46, R131, R130 ;  /* 0x00000082832e723e */ /* 0x000fe200000000ff */
[----:B------:R-:W-:Y:S01]  /*137a0*/  STS [R4+0x400], R13 ;  /* 0x0004000d04007388 */ /* 0x000fe20000000800 */
[----:B------:R-:W-:Y:S02]  /*137b0*/  F2FP.F16.F32.PACK_AB R44, R44, R134 ;  /* 0x000000862c2c723e */ /* 0x000fe400000000ff */
[----:B------:R-:W-:Y:S01]  /*137c0*/  IADD3 R2, PT, PT, R49, R9, RZ ;  /* 0x0000000931027210 */ /* 0x000fe20007ffe0ff */
[----:B------:R-:W-:Y:S01]  /*137d0*/  STS [R0], R16 ;  /* 0x0000001000007388 */ /* 0x000fe20000000800 */
[----:B------:R-:W-:-:S03]  /*137e0*/  F2FP.F16.F32.PACK_AB R39, R103, R109 ;  /* 0x0000006d6727723e */ /* 0x000fc600000000ff */
[----:B------:R-:W-:Y:S01]  /*137f0*/  STS [R0+0x400], R15 ;  /* 0x0004000f00007388 */ /* 0x000fe20000000800 */
[----:B--2---:R-:W-:-:S05]  /*13800*/  IADD3 R8, PT, PT, R49, R0, RZ ;  /* 0x0000000031087210 */ /* 0x004fca0007ffe0ff */
[----:B------:R-:W-:Y:S04]  /*13810*/  STS [R8], R14 ;  /* 0x0000000e08007388 */ /* 0x000fe80000000800 */
[----:B------:R-:W-:Y:S04]  /*13820*/  STS [R8+0x400], R48 ;  /* 0x0004003008007388 */ /* 0x000fe80000000800 */
[----:B------:R-:W-:Y:S04]  /*13830*/  STS [R9], R47 ;  /* 0x0000002f09007388 */ /* 0x000fe80000000800 */
[----:B------:R-:W-:Y:S04]  /*13840*/  STS [R9+0x400], R46 ;  /* 0x0004002e09007388 */ /* 0x000fe80000000800 */
[----:B------:R-:W-:Y:S04]  /*13850*/  STS [R2], R45 ;  /* 0x0000002d02007388 */ /* 0x000fe80000000800 */
[----:B------:R-:W-:Y:S04]  /*13860*/  STS [R2+0x400], R44 ;  /* 0x0004002c02007388 */ /* 0x000fe80000000800 */
[----:B------:R-:W-:Y:S04]  /*13870*/  STS [R7+0x2000], R43 ;  /* 0x0020002b07007388 */ /* 0x000fe80000000800 */
[----:B------:R-:W-:Y:S04]  /*13880*/  STS [R7+0x2400], R42 ;  /* 0x0024002a07007388 */ /* 0x000fe80000000800 */
[----:B------:R-:W-:Y:S04]  /*13890*/  STS [R5+0x2000], R41 ;  /* 0x0020002905007388 */ /* 0x000fe80000000800 */
[----:B------:R-:W-:Y:S01]  /*138a0*/  STS [R5+0x2400], R40 ;  /* 0x0024002805007388 */ /* 0x000fe20000000800 */
[----:B-1----:R-:W-:-:S03]  /*138b0*/  ISETP.NE.AND P3, PT, R10, RZ, PT ;  /* 0x000000ff0a00720c */ /* 0x002fc60003f65270 */
[----:B------:R-:W-:Y:S04]  /*138c0*/  STS [R6+0x2000], R39 ;  /* 0x0020002706007388 */ /* 0x000fe80000000800 */
[----:B------:R-:W-:Y:S04]  /*138d0*/  STS [R6+0x2400], R38 ;  /* 0x0024002606007388 */ /* 0x000fe80000000800 */
[----:B------:R-:W-:Y:S04]  /*138e0*/  STS [R4+0x2000], R37 ;  /* 0x0020002504007388 */ /* 0x000fe80000000800 */
[----:B------:R-:W-:Y:S01]  /*138f0*/  STS [R4+0x2400], R36 ;  /* 0x0024002404007388 */ /* 0x000fe20000000800 */
[----:B------:R-:W-:-:S03]  /*13900*/  F2FP.F16.F32.PACK_AB R19, R19, R84 ;  /* 0x000000541313723e */ /* 0x000fc600000000ff */
[----:B------:R-:W-:Y:S01]  /*13910*/  STS [R0+0x2000], R35 ;  /* 0x0020002300007388 */ /* 0x000fe20000000800 */
[----:B------:R-:W-:-:S03]  /*13920*/  F2FP.F16.F32.PACK_AB R18, R18, R86 ;  /* 0x000000561212723e */ /* 0x000fc600000000ff */
[----:B------:R-:W-:Y:S04]  /*13930*/  STS [R0+0x2400], R34 ;  /* 0x0024002200007388 */ /* 0x000fe80000000800 */
[----:B------:R-:W-:Y:S04]  /*13940*/  STS [R8+0x2000], R33 ;  /* 0x0020002108007388 */ /* 0x000fe80000000800 */
[----:B------:R-:W-:Y:S04]  /*13950*/  STS [R8+0x2400], R32 ;  /* 0x0024002008007388 */ /* 0x000fe80000000800 */
[----:B------:R-:W-:Y:S04]  /*13960*/  STS [R9+0x2000], R31 ;  /* 0x0020001f09007388 */ /* 0x000fe80000000800 */
[----:B------:R-:W-:Y:S01]  /*13970*/  STS [R9+0x2400], R30 ;  /* 0x0024001e09007388 */ /* 0x000fe20000000800 */
[----:B------:R-:W-:-:S03]  /*13980*/  ISETP.NE.AND P2, PT, R139, -0x1, PT ;  /* 0xffffffff8b00780c */ /* 0x000fc60003f45270 */
[----:B------:R-:W-:Y:S04]  /*13990*/  STS [R2+0x2000], R29 ;  /* 0x0020001d02007388 */ /* 0x000fe80000000800 */
[----:B------:R-:W-:Y:S04]  /*139a0*/  STS [R2+0x2400], R28 ;  /* 0x0024001c02007388 */ /* 0x000fe80000000800 */
[----:B------:R-:W-:Y:S01]  /*139b0*/  STS [R7+0x4000], R27 ;  /* 0x0040001b07007388 */ /* 0x000fe20000000800 */
[----:B------:R-:W-:Y:S01]  /*139c0*/  F2FP.F16.F32.PACK_AB R17, R17, R88 ;  /* 0x000000581111723e */ /* 0x000fe200000000ff */
[----:B------:R-:W1:Y:S02]  /*139d0*/  @P2 LDC.64 R10, c[0x0][0x408] ;  /* 0x00010200ff0a2b82 */ /* 0x000e640000000a00 */
[----:B------:R-:W-:Y:S04]  /*139e0*/  STS [R7+0x4400], R26 ;  /* 0x0044001a07007388 */ /* 0x000fe80000000800 */
[----:B------:R-:W-:Y:S04]  /*139f0*/  STS [R5+0x4000], R25 ;  /* 0x0040001905007388 */ /* 0x000fe80000000800 */
[----:B------:R2:W-:Y:S04]  /*13a00*/  STS [R5+0x4400], R24 ;  /* 0x0044001805007388 */ /* 0x0005e80000000800 */
[----:B------:R-:W-:Y:S04]  /*13a10*/  STS [R6+0x4000], R23 ;  /* 0x0040001706007388 */ /* 0x000fe80000000800 */
[----:B------:R3:W-:Y:S01]  /*13a20*/  STS [R6+0x4400], R22 ;  /* 0x0044001606007388 */ /* 0x0007e20000000800 */
[----:B------:R-:W-:-:S03]  /*13a30*/  F2FP.F16.F32.PACK_AB R54, R54, R90 ;  /* 0x0000005a3636723e */ /* 0x000fc600000000ff */
[----:B------:R-:W-:Y:S04]  /*13a40*/  STS [R4+0x4000], R21 ;  /* 0x0040001504007388 */ /* 0x000fe80000000800 */
[----:B------:R4:W-:Y:S01]  /*13a50*/  STS [R4+0x4400], R20 ;  /* 0x0044001404007388 */ /* 0x0009e20000000800 */
[----:B------:R-:W-:-:S03]  /*13a60*/  F2FP.F16.F32.PACK_AB R53, R53, R92 ;  /* 0x0000005c3535723e */ /* 0x000fc600000000ff */
[----:B------:R-:W-:Y:S01]  /*13a70*/  STS [R0+0x4000], R19 ;  /* 0x0040001300007388 */ /* 0x000fe20000000800 */
[----:B------:R-:W-:-:S03]  /*13a80*/  F2FP.F16.F32.PACK_AB R52, R52, R94 ;  /* 0x0000005e3434723e */ /* 0x000fc600000000ff */
[----:B------:R5:W-:Y:S01]  /*13a90*/  STS [R0+0x4400], R18 ;  /* 0x0044001200007388 */ /* 0x000be20000000800 */
[----:B------:R-:W-:Y:S02]  /*13aa0*/  F2FP.F16.F32.PACK_AB R51, R97, R96 ;  /* 0x000000606133723e */ /* 0x000fe400000000ff */
[----:B------:R-:W-:Y:S01]  /*13ab0*/  F2FP.F16.F32.PACK_AB R50, R99, R98 ;  /* 0x000000626332723e */ /* 0x000fe200000000ff */
[----:B------:R1:W-:Y:S01]  /*13ac0*/  STS [R8+0x4000], R17 ;  /* 0x0040001108007388 */ /* 0x0003e20000000800 */
[----:B--2---:R-:W2:Y:S03]  /*13ad0*/  LDC R5, c[0x0][0x434] ;  /* 0x00010d00ff057b82 */ /* 0x004ea60000000800 */
[----:B------:R-:W-:Y:S04]  /*13ae0*/  STS [R8+0x4400], R54 ;  /* 0x0044003608007388 */ /* 0x000fe80000000800 */
[----:B------:R-:W-:Y:S01]  /*13af0*/  STS [R9+0x4000], R53 ;  /* 0x0040003509007388 */ /* 0x000fe20000000800 */
[----:B---3--:R-:W3:Y:S03]  /*13b00*/  LDC.U8 R6, c[0x0][0x548] ;  /* 0x00015200ff067b82 */ /* 0x008ee60000000000 */
[----:B------:R1:W-:Y:S05]  /*13b10*/  STS [R9+0x4400], R52 ;  /* 0x0044003409007388 */ /* 0x0003ea0000000800 */
[----:B----4-:R-:W2:Y:S01]  /*13b20*/  @P3 LDC R4, c[0x0][0x430] ;  /* 0x00010c00ff043b82 */ /* 0x010ea20000000800 */
[----:B-----5:R-:W-:-:S04]  /*13b30*/  LOP3.LUT R0, R140, 0x1f8, RZ, 0xc0, !PT ;  /* 0x000001f88c007812 */ /* 0x020fc800078ec0ff */
[----:B------:R-:W-:-:S03]  /*13b40*/  LOP3.LUT R0, R0, 0x38, R193, 0x78, !PT ;  /* 0x0000003800007812 */ /* 0x000fc600078e78c1 */
[----:B-1----:R-:W2:Y:S01]  /*13b50*/  LDC R17, c[0x0][0x434] ;  /* 0x00010d00ff117b82 */ /* 0x002ea20000000800 */
[----:B------:R-:W-:Y:S04]  /*13b60*/  STS [R2+0x4000], R51 ;  /* 0x0040003302007388 */ /* 0x000fe80000000800 */
[----:B------:R1:W-:Y:S01]  /*13b70*/  STS [R2+0x4400], R50 ;  /* 0x0044003202007388 */ /* 0x0003e20000000800 */
[----:B------:R-:W4:Y:S02]  /*13b80*/  S2R R21, SR_CTAID.X ;  /* 0x0000000000157919 */ /* 0x000f240000002500 */
[----:B------:R-:W3:Y:S01]  /*13b90*/  @!P2 LDC.64 R8, c[0x0][0x400] ;  /* 0x00010000ff08ab82 */ /* 0x000ee20000000a00 */
[----:B------:R-:W2:Y:S01]  /*13ba0*/  S2R R16, SR_CTAID.Y ;  /* 0x0000000000107919 */ /* 0x000ea20000002600 */
[----:B------:R-:W2:Y:S01]  /*13bb0*/  S2R R20, SR_CTAID.Z ;  /* 0x0000000000147919 */ /* 0x000ea20000002700 */
[----:B-1----:R-:W-:-:S05]  /*13bc0*/  LOP3.LUT R2, R0, 0x1e00, R140, 0xf8, !PT ;  /* 0x00001e0000027812 */ /* 0x002fca00078ef88c */
[----:B------:R-:W1:Y:S01]  /*13bd0*/  @P3 LDC R0, c[0x0][0x430] ;  /* 0x00010c00ff003b82 */ /* 0x000e620000000800 */
[----:B--2---:R-:W-:Y:S01]  /*13be0*/  @P3 IMAD R5, R4, R17, RZ ;  /* 0x0000001104053224 */ /* 0x004fe200078e02ff */
[----:B------:R-:W-:Y:S02]  /*13bf0*/  LEA R24, R2, UR5, 0x1 ;  /* 0x0000000502187c11 */ /* 0x000fe4000f8e08ff */
[----:B------:R-:W-:Y:S01]  /*13c00*/  @P3 MOV R4, 0x1 ;  /* 0x0000000100043802 */ /* 0x000fe20000000f00 */
[----:B----4-:R-:W-:Y:S06]  /*13c10*/  @P3 BRA `(.L_x_1546) ;  /* 0x0000000000203947 */ /* 0x010fec0003800000 */
[----:B---3--:R-:W-:Y:S01]  /*13c20*/  ISETP.NE.AND P4, PT, R6, RZ, PT ;  /* 0x000000ff0600720c */ /* 0x008fe20003f85270 */
[----:B------:R-:W2:-:S12]  /*13c30*/  LDC R2, c[0x0][0x3e0] ;  /* 0x0000f800ff027b82 */ /* 0x000e980000000800 */
[----:B------:R-:W2:Y:S01]  /*13c40*/  @P4 LDC R4, c[0x0][0x454] ;  /* 0x00011500ff044b82 */ /* 0x000ea20000000800 */
[----:B-1----:R-:W-:Y:S02]  /*13c50*/  @P4 MOV R0, 0x1 ;  /* 0x0000000100004802 */ /* 0x002fe40000000f00 */
[----:B------:R-:W-:-:S05]  /*13c60*/  @!P4 MOV R0, 0x1 ;  /* 0x000000010000c802 */ /* 0x000fca0000000f00 */
[----:B------:R-:W4:Y:S01]  /*13c70*/  @P4 LDC R5, c[0x0][0x454] ;  /* 0x00011500ff054b82 */ /* 0x000f220000000800 */
[C---:B--2---:R-:W-:Y:S02]  /*13c80*/  @P4 IMAD R4, R2.reuse, R4, RZ ;  /* 0x0000000402044224 */ /* 0x044fe400078e02ff */
[----:B------:R-:W-:-:S07]  /*13c90*/  @!P4 IMAD R4, R2, R17, RZ ;  /* 0x000000110204c224 */ /* 0x000fce00078e02ff */
.L_x_1546:
[----:B------:R-:W-:Y:S01]  /*13ca0*/  BAR.SYNC.DEFER_BLOCKING 0x0 ;  /* 0x0000000000007b1d */ /* 0x000fe20000010000 */
[----:B------:R-:W-:Y:S02]  /*13cb0*/  ISETP.NE.AND P4, PT, R139, -0x1, PT ;  /* 0xffffffff8b00780c */ /* 0x000fe40003f85270 */
[----:B---3--:R-:W-:Y:S01]  /*13cc0*/  ISETP.NE.AND P3, PT, R6, RZ, !P3 ;  /* 0x000000ff0600720c */ /* 0x008fe20005f65270 */
[----:B------:R-:W-:-:S04]  /*13cd0*/  @!P2 IMAD.WIDE.U32 R6, R16, R8, RZ ;  /* 0x000000081006a225 */ /* 0x000fc800078e00ff */
[----:B------:R-:W2:Y:S01]  /*13ce0*/  @P0 LDC R13, c[0x0][0x458] ;  /* 0x00011600ff0d0b82 */ /* 0x000ea20000000800 */
[----:B------:R-:W3:Y:S01]  /*13cf0*/  @P0 MUFU.LG2 R8, R102 ;  /* 0x0000006600080308 */ /* 0x000ee20000000c00 */
[----:B------:R-:W-:Y:S01]  /*13d00*/  @P2 IMAD.WIDE.U32 R14, R139, R10, RZ ;  /* 0x0000000a8b0e2225 */ /* 0x000fe200078e00ff */
[----:B------:R2:W5:Y:S01]  /*13d10*/  LDL R22, [R1+0xc0] ;  /* 0x0000c00001167983 */ /* 0x0005620000100800 */
[----:B------:R-:W-:Y:S01]  /*13d20*/  LOP3.LUT P5, RZ, R193, 0x3, RZ, 0xc0, !PT ;  /* 0x00000003c1ff7812 */ /* 0x000fe200078ac0ff */
[----:B------:R-:W-:Y:S01]  /*13d30*/  BSSY.RECONVERGENT B0, `(.L_x_1547) ;  /* 0x000002f000007945 */ /* 0x000fe20003800200 */
[----:B----4-:R-:W-:Y:S02]  /*13d40*/  IMAD R2, R20, R5, RZ ;  /* 0x0000000514027224 */ /* 0x010fe400078e02ff */
[----:B------:R-:W4:Y:S01]  /*13d50*/  @P1 LDC R18, c[0x0][0x458] ;  /* 0x00011600ff121b82 */ /* 0x000f220000000800 */
[----:B------:R-:W2:Y:S01]  /*13d60*/  @P1 MUFU.LG2 R12, R101 ;  /* 0x00000065000c1308 */ /* 0x000ea20000000c00 */
[----:B------:R-:W-:-:S02]  /*13d70*/  @!P2 IMAD R19, R16, R9, R7 ;  /* 0x000000091013a224 */ /* 0x000fc400078e0207 */
[----:B------:R-:W-:Y:S02]  /*13d80*/  @P2 IMAD R19, R139, R11, R15 ;  /* 0x0000000b8b132224 */ /* 0x000fe400078e020f */
[C---:B------:R-:W-:Y:S01]  /*13d90*/  @!P4 IMAD R139, R16.reuse, R17, RZ ;  /* 0x00000011108bc224 */ /* 0x040fe200078e02ff */
[----:B------:R-:W-:Y:S01]  /*13da0*/  MOV R17, 0x7f800000 ;  /* 0x7f80000000117802 */ /* 0x000fe20000000f00 */
[----:B------:R-:W-:Y:S01]  /*13db0*/  @!P3 IMAD R2, R16, R4, R2 ;  /* 0x000000041002b224 */ /* 0x000fe200078e0202 */
[----:B------:R-:W-:Y:S01]  /*13dc0*/  MOV R16, 0x7f800000 ;  /* 0x7f80000000107802 */ /* 0x000fe20000000f00 */
[----:B------:R2:W4:Y:S01]  /*13dd0*/  LDS.128 R28, [R24+0x1800] ;  /* 0x00180000181c7984 */ /* 0x0005220000000c00 */
[----:B-1----:R-:W-:Y:S01]  /*13de0*/  IMAD R4, R21, R0, RZ ;  /* 0x0000000015047224 */ /* 0x002fe200078e02ff */
[----:B------:R-:W-:Y:S01]  /*13df0*/  SHF.R.S32.HI R5, RZ, 0x1f, R139 ;  /* 0x0000001fff057819 */ /* 0x000fe2000001148b */
[----:B---3--:R-:W-:Y:S01]  /*13e00*/  @P0 FMUL.FTZ R8, R8, 0.69314718246459960938 ;  /* 0x3f31721808080820 */ /* 0x008fe20000410000 */
[----:B------:R-:W-:Y:S01]  /*13e10*/  SEL R7, R139, RZ, P3 ;  /* 0x000000ff8b077207 */ /* 0x000fe20001800000 */
[----:B------:R1:W-:Y:S01]  /*13e20*/  @!P4 STL [R1+0x7c], R139 ;  /* 0x00007c8b0100c387 */ /* 0x0003e20000100800 */
[----:B------:R-:W-:Y:S01]  /*13e30*/  SHF.L.U32 R4, R4, 0x6, RZ ;  /* 0x0000000604047819 */ /* 0x000fe200000006ff */
[----:B--2---:R-:W-:Y:S01]  /*13e40*/  @P0 FFMA.FTZ R16, R3, R13, R8 ;  /* 0x0000000d03100223 */ /* 0x004fe20000010008 */
[----:B------:R-:W-:Y:S01]  /*13e50*/  SEL R10, R5, RZ, P3 ;  /* 0x000000ff050a7207 */ /* 0x000fe20001800000 */
[----:B------:R-:W-:Y:S01]  /*13e60*/  @P1 FMUL.FTZ R9, R12, 0.69314718246459960938 ;  /* 0x3f3172180c091820 */ /* 0x000fe20000410000 */
[----:B------:R-:W-:-:S02]  /*13e70*/  IADD3 R7, P4, P3, R4, R7, R2 ;  /* 0x0000000704077210 */ /* 0x000fc40007b9e002 */
[----:B------:R-:W-:Y:S02]  /*13e80*/  SHF.R.S32.HI R5, RZ, 0x1f, R2 ;  /* 0x0000001fff057819 */ /* 0x000fe40000011402 */
[----:B------:R-:W-:Y:S01]  /*13e90*/  SHF.R.S32.HI R2, RZ, 0x1f, R4 ;  /* 0x0000001fff027819 */ /* 0x000fe20000011404 */
[----:B----4-:R-:W-:Y:S01]  /*13ea0*/  @P1 FFMA.FTZ R17, R100, R18, R9 ;  /* 0x0000001264111223 */ /* 0x010fe20000010009 */
[----:B------:R-:W-:Y:S02]  /*13eb0*/  @!P2 MOV R8, R6 ;  /* 0x000000060008a202 */ /* 0x000fe40000000f00 */
[----:B------:R-:W-:Y:S01]  /*13ec0*/  IADD3.X R5, PT, PT, R2, R10, R5, P4, P3 ;  /* 0x0000000a02057210 */ /* 0x000fe200027e6405 */
[----:B-1----:R-:W-:Y:S06]  /*13ed0*/  @P5 BRA `(.L_x_1548) ;  /* 0x0000000000505947 */ /* 0x002fec0003800000 */
        /* <DEDUP_REMOVED lines=20> */
.L_x_1548:
[----:B------:R-:W-:Y:S05]  /*14020*/  BSYNC.RECONVERGENT B0 ;  /* 0x0000000000007941 */ /* 0x000fea0003800200 */
.L_x_1547:
        /* <DEDUP_REMOVED lines=39> */
.L_x_1550:
[----:B------:R-:W-:Y:S05]  /*142a0*/  BSYNC.RECONVERGENT B0 ;  /* 0x0000000000007941 */ /* 0x000fea0003800200 */
.L_x_1549:
        /* <DEDUP_REMOVED lines=24> */
.L_x_1552:
[----:B------:R-:W-:Y:S05]  /*14430*/  BSYNC.RECONVERGENT B0 ;  /* 0x0000000000007941 */ /* 0x000fea0003800200 */
.L_x_1551:
        /* <DEDUP_REMOVED lines=24> */
.L_x_1554:
[----:B------:R-:W-:Y:S05]  /*145c0*/  BSYNC.RECONVERGENT B0 ;  /* 0x0000000000007941 */ /* 0x000fea0003800200 */
.L_x_1553:
        /* <DEDUP_REMOVED lines=24> */
.L_x_1555:
        /* <DEDUP_REMOVED lines=11> */
.L_x_1826:


//--------------------- .text._ZN5flash16flash_fwd_kernelI23Flash_fwd_kernel_traitsILi192ELi64ELi64ELi4ELb0ELb0EN7cutlass6half_tE19Flash_kernel_traitsILi192ELi64ELi64ELi4ES3_EELb0ELb0ELb1ELb0ELb0ELb0ELb1ELb0EEEvNS_16Flash_fwd_paramsE --------------------------
	.section	.text._ZN5flash16flash_fwd_kernelI23Flash_fwd_kernel_traitsILi192ELi64ELi64ELi4ELb0ELb0EN7cutlass6half_tE19Flash_kernel_traitsILi192ELi64ELi64ELi4ES3_EELb0ELb0ELb1ELb0ELb0ELb0ELb1ELb0EEEvNS_16Flash_fwd_paramsE,"ax",@progbits
	.align	128
        .global         _ZN5flash16flash_fwd_kernelI23Flash_fwd_kernel_traitsILi192ELi64ELi64ELi4ELb0ELb0EN7cutlass6half_tE19Flash_kernel_traitsILi192ELi64ELi64ELi4ES3_EELb0ELb0ELb1ELb0ELb0ELb0ELb1ELb0EEEvNS_16Flash_fwd_paramsE
        .type           _ZN5flash16flash_fwd_kernelI23Flash_fwd_kernel_traitsILi192ELi64ELi64ELi4ELb0ELb0EN7cutlass6half_tE19Flash_kernel_traitsILi192ELi64ELi64ELi4ES3_EELb0ELb0ELb1ELb0ELb0ELb0ELb1ELb0EEEvNS_16Flash_fwd_paramsE,@function
        .size           _ZN5flash16flash_fwd_kernelI23Flash_fwd_kernel_traitsILi192ELi64ELi64ELi4ELb0ELb0EN7cutlass6half_tE19Flash_kernel_traitsILi192ELi64ELi64ELi4ES3_EELb0ELb0ELb1ELb0ELb0ELb0ELb1ELb0EEEvNS_16Flash_fwd_paramsE,(.L_x_1827 - _ZN5flash16flash_fwd_kernelI23Flash_fwd_kernel_traitsILi192ELi64ELi64ELi4ELb0ELb0EN7cutlass6half_tE19Flash_kernel_traitsILi192ELi64ELi64ELi4ES3_EELb0ELb0ELb1ELb0ELb0ELb0ELb1ELb0EEEvNS_16Flash_fwd_paramsE)
        .other          _ZN5flash16flash_fwd_kernelI23Flash_fwd_kernel_traitsILi192ELi64ELi64ELi4ELb0ELb0EN7cutlass6half_tE19Flash_kernel_traitsILi192ELi64ELi64ELi4ES3_EELb0ELb0ELb1ELb0ELb0ELb0ELb1ELb0EEEvNS_16Flash_fwd_paramsE,@"STO_CUDA_ENTRY STV_DEFAULT"
_ZN5flash16flash_fwd_kernelI23Flash_fwd_kernel_traitsILi192ELi64ELi64ELi4ELb0ELb0EN7cutlass6half_tE19Flash_kernel_traitsILi192ELi64ELi64ELi4ES3_EELb0ELb0ELb1ELb0ELb0ELb0ELb1ELb0EEEvNS_16Flash_fwd_paramsE:
.text._ZN5flash16flash_fwd_kernelI23Flash_fwd_kernel_traitsILi192ELi64ELi64ELi4ELb0ELb0EN7cutlass6half_tE19Flash_kernel_traitsILi192ELi64ELi64ELi4ES3_EELb0ELb0ELb1ELb0ELb0ELb0ELb1ELb0EEEvNS_16Flash_fwd_paramsE:
[----:B------:R-:W-:Y:S01]  /*0000*/  LDC R1, c[0x0][0x37c] ;  /* 0x0000df00ff017b82 */ /* 0x000fe20000000800 */
[----:B------:R-:W1:Y:S01]  /*0010*/  S2R R0, SR_CTAID.Y ;  /* 0x0000000000007919 */ /* 0x000e620000002600 */
[----:B------:R-:W2:Y:S06]  /*0020*/  LDCU.64 UR8, c[0x0][0x460] ;  /* 0x00008c00ff0877ac */ /* 0x000eac0008000a00 */
[----:B------:R-:W1:Y:S01]  /*0030*/  LDC.64 R2, c[0x0][0x460] ;  /* 0x00011800ff027b82 */ /* 0x000e620000000a00 */
[----:B------:R-:W-:Y:S01]  /*0040*/  IMAD.MOV.U32 R213, RZ, RZ, -0x1 ;  /* 0xffffffffffd57424 */ /* 0x000fe200078e00ff */
[----:B------:R-:W3:Y:S01]  /*0050*/  LDCU.64 UR4, c[0x0][0x478] ;  /* 0x00008f00ff0477ac */ /* 0x000ee20008000a00 */
[----:B------:R-:W4:Y:S05]  /*0060*/  LDCU.64 UR14, c[0x0][0x358] ;  /* 0x00006b00ff0e77ac */ /* 0x000f2a0008000a00 */
[----:B------:R-:W4:Y:S01]  /*0070*/  LDC.64 R6, c[0x0][0x468] ;  /* 0x00011a00ff067b82 */ /* 0x000f220000000a00 */
[----:B------:R-:W3:Y:S01]  /*0080*/  LDCU.64 UR6, c[0x0][0x470] ;  /* 0x00008e00ff0677ac */ /* 0x000ee20008000a00 */
[----:B--2---:R-:W-:-:S02]  /*0090*/  ISETP.NE.U32.AND P0, PT, RZ, UR8, PT ;  /* 0x00000008ff007c0c */ /* 0x004fc4000bf05070 */
[----:B------:R-:W-:Y:S02]  /*00a0*/  ISETP.NE.U32.AND P4, PT, RZ, UR8, PT ;  /* 0x00000008ff007c0c */ /* 0x000fe4000bf85070 */
[----:B---3--:R-:W-:Y:S02]  /*00b0*/  ISETP.NE.U32.AND P2, PT, RZ, UR4, PT ;  /* 0x00000004ff007c0c */ /* 0x008fe4000bf45070 */
[----:B------:R-:W-:Y:S02]  /*00c0*/  ISETP.NE.AND.EX P0, PT, RZ, UR9, PT, P0 ;  /* 0x00000009ff007c0c */ /* 0x000fe4000bf05300 */
[----:B------:R-:W-:Y:S02]  /*00d0*/  ISETP.NE.AND.EX P4, PT, RZ, UR9, PT, P4 ;  /* 0x00000009ff007c0c */ /* 0x000fe4000bf85340 */
[----:B------:R-:W-:Y:S02]  /*00e0*/  ISETP.NE.AND.EX P2, PT, RZ, UR5, PT, P2 ;  /* 0x00000005ff007c0c */ /* 0x000fe4000bf45320 */
[----:B------:R-:W-:Y:S01]  /*00f0*/  ISETP.NE.U32.AND P3, PT, RZ, UR6, PT ;  /* 0x00000006ff007c0c */ /* 0x000fe2000bf65070 */
[----:B-1----:R-:W-:-:S04]  /*0100*/  IMAD.WIDE.U32 R8, R0, 0x4, R2 ;  /* 0x0000000400087825 */ /* 0x002fc800078e0002 */
[----:B------:R-:W-:Y:S01]  /*0110*/  IMAD.SHL.U32 R11, R0, 0x4, RZ ;  /* 0x00000004000b7824 */ /* 0x000fe200078e00ff */
[----:B------:R-:W-:Y:S01]  /*0120*/  SHF.R.U32.HI R2, RZ, 0x1e, R0 ;  /* 0x0000001eff027819 */ /* 0x000fe20000011600 */
[----:B----4-:R-:W2:Y:S01]  /*0130*/  @P0 LDG.E R213, desc[UR14][R8.64] ;  /* 0x0000000e08d50981 */ /* 0x010ea2000c1e1900 */
[----:B------:R-:W-:-:S03]  /*0140*/  ISETP.NE.AND.EX P3, PT, RZ, UR7, PT, P3 ;  /* 0x00000007ff007c0c */ /* 0x000fc6000bf65330 */
[----:B------:R1:W2:Y:S01]  /*0150*/  @P4 LDG.E R12, desc[UR14][R8.64+0x4] ;  /* 0x0000040e080c4981 */ /* 0x0002a2000c1e1900 */
[----:B------:R-:W-:-:S04]  /*0160*/  @P2 IADD3 R80, P0, PT, R11, UR4, RZ ;  /* 0x000000040b502c10 */ /* 0x000fc8000ff1e0ff */
[----:B------:R-:W-:-:S05]  /*0170*/  @P2 IADD3.X R81, PT, PT, R2, UR5, RZ, P0, !PT ;  /* 0x0000000502512c10 */ /* 0x000fca00087fe4ff */
[----:B------:R3:W5:Y:S01]  /*0180*/  @P2 LDG.E R80, desc[UR14][R80.64] ;  /* 0x0000000e50502981 */ /* 0x000762000c1e1900 */
[C---:B------:R-:W-:Y:S02]  /*0190*/  IADD3 R10, P0, PT, R11.reuse, R6, RZ ;  /* 0x000000060b0a7210 */ /* 0x040fe40007f1e0ff */
[----:B------:R-:W-:Y:S01]  /*01a0*/  @P3 IADD3 R14, P1, PT, R11, UR6, RZ ;  /* 0x000000060b0e3c10 */ /* 0x000fe2000ff3e0ff */
[----:B------:R-:W4:Y:S02]  /*01b0*/  S2R R4, SR_CTAID.X ;  /* 0x0000000000047919 */ /* 0x000f240000002500 */
[----:B------:R-:W-:Y:S01]  /*01c0*/  IMAD.X R11, R2, 0x1, R7, P0 ;  /* 0x00000001020b7824 */ /* 0x000fe200000e0607 */
[----:B------:R-:W-:Y:S01]  /*01d0*/  ISETP.NE.U32.AND P0, PT, R6, RZ, PT ;  /* 0x000000ff0600720c */ /* 0x000fe20003f05070 */
[----:B------:R-:W3:Y:S03]  /*01e0*/  LDCU.U8 UR4, c[0x0][0x532] ;  /* 0x0000a640ff0477ac */ /* 0x000ee60008000000 */
[----:B------:R-:W-:Y:S01]  /*01f0*/  ISETP.NE.AND.EX P0, PT, R7, RZ, PT, P0 ;  /* 0x000000ff0700720c */ /* 0x000fe20003f05300 */
[----:B------:R-:W2:Y:S01]  /*0200*/  @!P4 LDC R13, c[0x0][0x434] ;  /* 0x00010d00ff0dcb82 */ /* 0x000ea20000000800 */
[----:B------:R-:W-:Y:S01]  /*0210*/  IMAD.MOV.U32 R5, RZ, RZ, RZ ;  /* 0x000000ffff057224 */ /* 0x000fe200078e00ff */
[----:B------:R-:W-:-:S05]  /*0220*/  @P3 IADD3.X R15, PT, PT, R2, UR7, RZ, P1, !PT ;  /* 0x00000007020f3c10 */ /* 0x000fca0008ffe4ff */
[----:B------:R2:W5:Y:S01]  /*0230*/  @P3 LDG.E R5, desc[UR14][R14.64] ;  /* 0x0000000e0e053981 */ /* 0x000562000c1e1900 */
[----:B------:R-:W-:Y:S01]  /*0240*/  ISETP.EQ.U32.AND P3, PT, R6, RZ, PT ;  /* 0x000000ff0600720c */ /* 0x000fe20003f62070 */
[----:B-1----:R-:W1:Y:S01]  /*0250*/  @!P2 LDC R9, c[0x0][0x43c] ;  /* 0x00010f00ff09ab82 */ /* 0x002e620000000800 */
[----:B---3--:R-:W-:-:S07]  /*0260*/  ISETP.NE.AND P1, PT, RZ, UR4, PT ;  /* 0x00000004ff007c0c */ /* 0x008fce000bf25270 */
[----:B------:R-:W3:Y:S01]  /*0270*/  @!P2 LDC.64 R2, c[0x0][0x488] ;  /* 0x00012200ff02ab82 */ /* 0x000ee20000000a00 */
[----:B------:R-:W-:-:S07]  /*0280*/  ISETP.EQ.OR.EX P3, PT, R7, RZ, !P1, P3 ;  /* 0x000000ff0700720c */ /* 0x000fce0004f62730 */
[----:B------:R-:W1:Y:S01]  /*0290*/  @!P0 LDC R6, c[0x0][0x438] ;  /* 0x00010e00ff068b82 */ /* 0x000e620000000800 */
[----:B------:R-:W-:Y:S02]  /*02a0*/  IMAD.MOV.U32 R8, RZ, RZ, -0x1 ;  /* 0xffffffffff087424 */ /* 0x000fe400078e00ff */
[----:B----4-:R-:W-:-:S04]  /*02b0*/  IMAD.SHL.U32 R88, R4, 0x40, RZ ;  /* 0x0000004004587824 */ /* 0x010fc800078e00ff */
[----:B------:R4:W5:Y:S01]  /*02c0*/  @!P3 LDG.E R8, desc[UR14][R10.64] ;  /* 0x0000000e0a08b981 */ /* 0x000962000c1e1900 */
[----:B--2---:R-:W-:-:S05]  /*02d0*/  @P4 IMAD.IADD R13, R12, 0x1, -R213 ;  /* 0x000000010c0d4824 */ /* 0x004fca00078e0ad5 */
[----:B------:R-:W-:Y:S01]  /*02e0*/  ISETP.GT.AND P3, PT, R13, R88, PT ;  /* 0x000000580d00720c */ /* 0x000fe20003f64270 */
[----:B-1-34-:R-:W-:-:S12]  /*02f0*/  @!P0 BRA `(.L_x_1556) ;  /* 0x00000000000c8947 */ /* 0x01afd80003800000 */
[----:B------:R-:W2:Y:S02]  /*0300*/  @P1 LDG.E R7, desc[UR14][R10.64+0x4] ;  /* 0x0000040e0a071981 */ /* 0x000ea4000c1e1900 */
[----:B--2--5:R-:W-:-:S06]  /*0310*/  @P1 IADD3 R6, PT, PT, R7, -R8, RZ ;  /* 0x8000000807061210 */ /* 0x024fcc0007ffe0ff */
[----:B------:R1:W5:Y:S02]  /*0320*/  @!P1 LDG.E R6, desc[UR14][R10.64] ;  /* 0x0000000e0a069981 */ /* 0x000364000c1e1900 */
.L_x_1556:
        /* <DEDUP_REMOVED lines=8> */
[----:B------:R-:W1:Y:S03]  /*03b0*/  S2R R188, SR_TID.X ;  /* 0x0000000000bc7919 */ /* 0x000e660000002100 */
[----:B------:R-:W-:-:S05]  /*03c0*/  @!P2 IADD3 R80, PT, PT, R9, R6, -R5 ;  /* 0x000000060950a210 */ /* 0x000fca0007ffe805 */
[----:B------:R-:W-:Y:S02]  /*03d0*/  VIADD R7, R80, 0x3f ;  /* 0x0000003f50077836 */ /* 0x000fe40000000000 */
[----:B---3--:R-:W-:-:S03]  /*03e0*/  VIADD R83, R13, UR4 ;  /* 0x000000040d537c36 */ /* 0x008fc60008000000 */
[-C--:B------:R-:W-:Y:S02]  /*03f0*/  IADD3 R2, PT, PT, R7, R88.reuse, -R13 ;  /* 0x0000005807027210 */ /* 0x080fe40007ffe80d */
[----:B------:R-:W-:Y:S02]  /*0400*/  SHF.R.S32.HI R6, RZ, 0x1f, R7 ;  /* 0x0000001fff067819 */ /* 0x000fe40000011407 */
[----:B--2---:R-:W-:Y:S02]  /*0410*/  IADD3 R3, PT, PT, R2, 0x40, R81 ;  /* 0x0000004002037810 */ /* 0x004fe40007ffe051 */
[----:B-1----:R-:W-:Y:S02]  /*0420*/  IADD3 R10, PT, PT, -R83, R88, R80 ;  /* 0x00000058530a7210 */ /* 0x002fe40007ffe150 */
        /* <DEDUP_REMOVED lines=13> */
[----:B------:R-:W-:Y:S02]  /*0500*/  ISETP.NE.AND P1, PT, R213, -0x1, PT ;  /* 0xffffffffd500780c */ /* 0x000fe40003f25270 */
[----:B------:R-:W-:-:S05]  /*0510*/  SHF.L.U32 R11, R188, 0x3, RZ ;  /* 0x00000003bc0b7819 */ /* 0x000fca00000006ff */
[----:B------:R-:W2:Y:S08]  /*0520*/  LDC.U8 R10, c[0x0][0x548] ;  /* 0x00015200ff0a7b82 */ /* 0x000eb00000000000 */
[----:B------:R-:W3:Y:S01]  /*0530*/  @!P1 LDC.64 R8, c[0x0][0x400] ;  /* 0x00010000ff089b82 */ /* 0x000ee20000000a00 */
[----:B-1----:R-:W-:-:S07]  /*0540*/  ISETP.NE.AND P6, PT, R2, RZ, PT ;  /* 0x000000ff0200720c */ /* 0x002fce0003fc5270 */
[----:B------:R-:W1:Y:S08]  /*0550*/  @P1 LDC.64 R6, c[0x0][0x408] ;  /* 0x00010200ff061b82 */ /* 0x000e700000000a00 */
        /* <DEDUP_REMOVED lines=18> */
.L_x_1558:
        /* <DEDUP_REMOVED lines=40> */
.L_x_1560:
[----:B------:R-:W-:Y:S05]  /*0900*/  BSYNC.RECONVERGENT B0 ;  /* 0x0000000000007941 */ /* 0x000fea0003800200 */
.L_x_1559:
[----:B------:R-:W-:Y:S01]  /*0910*/  BSSY.RECONVERGENT B0, `(.L_x_1561) ;  /* 0x0000016000007945 */ /* 0x000fe20003800200 */
[----:B------:R-:W-:-:S03]  /*0920*/  ISETP.GE.AND P0, PT, R10, R13, PT ;  /* 0x0000000d0a00720c */ /* 0x000fc60003f06270 */
[----:B------:R-:W-:Y:S10]  /*0930*/  @P2 BRA `(.L_x_1562) ;  /* 0x00000000004c2947 */ /* 0x000ff40003800000 */
[----:B------:R-:W5:Y:S01]  /*0940*/  LDCU.64 UR6, c[0x0][0x408] ;  /* 0x00008100ff0677ac */ /* 0x000f620008000a00 */
[----:B-1----:R-:W-:Y:S01]  /*0950*/  IADD3 R23, P2, PT, R20, 0x10, RZ ;  /* 0x0000001014177810 */ /* 0x002fe20007f5e0ff */
        /* <DEDUP_REMOVED lines=17> */
.L_x_1562:
[----:B------:R-:W-:Y:S05]  /*0a70*/  BSYNC.RECONVERGENT B0 ;  /* 0x0000000000007941 */ /* 0x000fea0003800200 */
.L_x_1561:
[----:B------:R-:W-:Y:S01]  /*0a80*/  BSSY.RECONVERGENT B0, `(.L_x_1563) ;  /* 0x0000018000007945 */ /* 0x000fe20003800200 */
[----:B------:R-:W-:Y:S01]  /*0a90*/  ISETP.NE.AND P2, PT, R6, RZ, PT ;  /* 0x000000ff0600720c */ /* 0x000fe20003f45270 */
[----:B--2---:R-:W-:Y:S01]  /*0aa0*/  IMAD R16, R0, R7, RZ ;  /* 0x0000000700107224 */ /* 0x004fe200078e02ff */
[----:B------:R-:W-:Y:S01]  /*0ab0*/  IADD3 R4, PT, PT, R188, 0x30, RZ ;  /* 0x00000030bc047810 */ /* 0x000fe20007ffe0ff */
[----:B------:R-:W-:Y:S10]  /*0ac0*/  @P0 BRA `(.L_x_1564) ;  /* 0x00000000004c0947 */ /* 0x000ff40003800000 */
[----:B------:R-:W2:Y:S01]  /*0ad0*/  LDCU.64 UR6, c[0x0][0x408] ;  /* 0x00008100ff0677ac */ /* 0x000ea20008000a00 */
[----:B------:R-:W-:Y:S01]  /*0ae0*/  IADD3 R12, P0, PT, R20, 0x20, RZ ;  /* 0x00000020140c7810 */ /* 0x000fe20007f1e0ff */
[----:B-1----:R-:W-:Y:S01]  /*0af0*/  IMAD.MOV.U32 R22, RZ, RZ, R14 ;  /* 0x000000ffff167224 */ /* 0x002fe200078e000e */
        /* <DEDUP_REMOVED lines=16> */
.L_x_1564:
[----:B------:R-:W-:Y:S05]  /*0c00*/  BSYNC.RECONVERGENT B0 ;  /* 0x0000000000007941 */ /* 0x000fea0003800200 */
.L_x_1563:
[----:B------:R-:W-:Y:S01]  /*0c10*/  ISETP.GE.AND P0, PT, R4, R13, PT ;  /* 0x0000000d0400720c */ /* 0x000fe20003f06270 */
[----:B----4-:R-:W-:Y:S01]  /*0c20*/  IMAD R2, R17, R2, RZ ;  /* 0x0000000211027224 */ /* 0x010fe200078e02ff */
[----:B------:R-:W-:Y:S01]  /*0c30*/  SEL R16, R16, R213, !P1 ;  /* 0x000000d510107207 */ /* 0x000fe20004800000 */
[----:B------:R-:W-:Y:S01]  /*0c40*/  BSSY.RECONVERGENT B0, `(.L_x_1565) ;  /* 0x000001c000007945 */ /* 0x000fe20003800200 */
[----:B------:R-:W-:Y:S01]  /*0c50*/  ISETP.GE.OR P5, PT, R188, R13, P2 ;  /* 0x0000000dbc00720c */ /* 0x000fe200017a6670 */
[----:B------:R-:W-:Y:S01]  /*0c60*/  @!P6 IMAD R2, R0, R3, R2 ;  /* 0x000000030002e224 */ /* 0x000fe200078e0202 */
[----:B------:R-:W-:Y:S01]  /*0c70*/  ISETP.GE.OR P4, PT, R8, R13, P2 ;  /* 0x0000000d0800720c */ /* 0x000fe20001786670 */
[----:B---3--:R-:W-:Y:S01]  /*0c80*/  IMAD R88, R88, R5, RZ ;  /* 0x0000000558587224 */ /* 0x008fe200078e02ff */
[-C--:B------:R-:W-:Y:S02]  /*0c90*/  ISETP.GE.OR P3, PT, R10, R13.reuse, P2 ;  /* 0x0000000d0a00720c */ /* 0x080fe40001766670 */
[----:B------:R-:W-:-:S02]  /*0ca0*/  ISETP.GE.OR P2, PT, R4, R13, P2 ;  /* 0x0000000d0400720c */ /* 0x000fc40001746670 */
[----:B------:R-:W-:Y:S02]  /*0cb0*/  SHF.R.S32.HI R0, RZ, 0x1f, R16 ;  /* 0x0000001fff007819 */ /* 0x000fe40000011410 */
[----:B------:R-:W-:Y:S01]  /*0cc0*/  SEL R3, R16, RZ, P6 ;  /* 0x000000ff10037207 */ /* 0x000fe20003000000 */
[----:B------:R-:W-:Y:S08]  /*0cd0*/  @P0 BRA `(.L_x_1566) ;  /* 0x0000000000480947 */ /* 0x000ff00003800000 */
[----:B------:R-:W3:Y:S01]  /*0ce0*/  LDCU.64 UR6, c[0x0][0x408] ;  /* 0x00008100ff0677ac */ /* 0x000ee20008000a00 */
[----:B------:R-:W-:Y:S01]  /*0cf0*/  IADD3 R7, P0, PT, R20, 0x30, RZ ;  /* 0x0000003014077810 */ /* 0x000fe20007f1e0ff */
[----:B------:R-:W-:Y:S01]  /*0d00*/  IMAD.MOV.U32 R15, RZ, RZ, R19 ;  /* 0x000000ffff0f7224 */ /* 0x000fe200078e0013 */
[----:B------:R-:W4:Y:S03]  /*0d10*/  LDCU UR8, c[0x0][0x440] ;  /* 0x00008800ff0877ac */ /* 0x000f260008000800 */
        /* <DEDUP_REMOVED lines=14> */
.L_x_1566:
[----:B------:R-:W-:Y:S05]  /*0e00*/  BSYNC.RECONVERGENT B0 ;  /* 0x0000000000007941 */ /* 0x000fea0003800200 */
.L_x_1565:
[----:B------:R-:W-:Y:S01]  /*0e10*/  IADD3 R3, P1, P0, R88, R3, R2 ;  /* 0x0000000358037210 */ /* 0x000fe2000783e002 */
[----:B------:R-:W-:Y:S01]  /*0e20*/  BSSY.RECONVERGENT B0, `(.L_x_1567) ;  /* 0x000000e000007945 */ /* 0x000fe20003800200 */
[----:B------:R-:W-:Y:S02]  /*0e30*/  SEL R0, R0, RZ, P6 ;  /* 0x000000ff00007207 */ /* 0x000fe40003000000 */
[----:B---3--:R-:W-:Y:S02]  /*0e40*/  SHF.R.S32.HI R7, RZ, 0x1f, R88 ;  /* 0x0000001fff077819 */ /* 0x008fe40000011458 */
[----:B------:R-:W-:-:S04]  /*0e50*/  SHF.R.S32.HI R2, RZ, 0x1f, R2 ;  /* 0x0000001fff027819 */ /* 0x000fc80000011402 */
[----:B------:R-:W-:Y:S01]  /*0e60*/  IADD3.X R0, PT, PT, R7, R0, R2, P1, P0 ;  /* 0x0000000007007210 */ /* 0x000fe20000fe0402 */
[----:B------:R-:W-:Y:S06]  /*0e70*/  @P5 BRA `(.L_x_1568) ;  /* 0x0000000000205947 */ /* 0x000fec0003800000 */
[----:B------:R-:W3:Y:S01]  /*0e80*/  LDCU.64 UR4, c[0x0][0x420] ;  /* 0x00008400ff0477ac */ /* 0x000ee20008000a00 */
[----:B------:R-:W-:Y:S02]  /*0e90*/  IMAD R2, R188, R5, RZ ;  /* 0x00000005bc027224 */ /* 0x000fe400078e02ff */
[----:B------:R-:W-:-:S03]  /*0ea0*/  IMAD.MOV.U32 R9, RZ, RZ, 0x7f800000 ;  /* 0x7f800000ff097424 */ /* 0x000fc600078e00ff */
[----:B------:R-:W-:-:S04]  /*0eb0*/  IADD3 R7, P0, PT, R2, R3, RZ ;  /* 0x0000000302077210 */ /* 0x000fc80007f1e0ff */
[----:B------:R-:W-:Y:S02]  /*0ec0*/  LEA.HI.X.SX32 R2, R2, R0, 0x1, P0 ;  /* 0x0000000002027211 */ /* 0x000fe400000f0eff */
[----:B---3--:R-:W-:-:S04]  /*0ed0*/  LEA R6, P0, R7, UR4, 0x2 ;  /* 0x0000000407067c11 */ /* 0x008fc8000f8010ff */
[----:B------:R-:W-:-:S05]  /*0ee0*/  LEA.HI.X R7, R7, UR5, R2, 0x2, P0 ;  /* 0x0000000507077c11 */ /* 0x000fca00080f1402 */
[----:B------:R3:W-:Y:S04]  /*0ef0*/  STG.E desc[UR14][R6.64], R9 ;  /* 0x0000000906007986 */ /* 0x0007e8000c10190e */
.L_x_1568:
[----:B------:R-:W-:Y:S05]  /*0f00*/  BSYNC.RECONVERGENT B0 ;  /* 0x0000000000007941 */ /* 0x000fea0003800200 */
.L_x_1567:
[----:B------:R-:W-:Y:S04]  /*0f10*/  BSSY.RECONVERGENT B0, `(.L_x_1569) ;  /* 0x000000a000007945 */ /* 0x000fe80003800200 */
[----:B------:R-:W-:Y:S05]  /*0f20*/  @P4 BRA `(.L_x_1570) ;  /* 0x0000000000204947 */ /* 0x000fea0003800000 */
[----:B------:R-:W4:Y:S01]  /*0f30*/  LDCU.64 UR4, c[0x0][0x420] ;  /* 0x00008400ff0477ac */ /* 0x000f220008000a00 */
[----:B------:R-:W-:Y:S02]  /*0f40*/  IMAD R2, R8, R5, RZ ;  /* 0x0000000508027224 */ /* 0x000fe400078e02ff */
[----:B---3--:R-:W-:-:S03]  /*0f50*/  IMAD.MOV.U32 R9, RZ, RZ, 0x7f800000 ;  /* 0x7f800000ff097424 */ /* 0x008fc600078e00ff */
[----:B------:R-:W-:-:S04]  /*0f60*/  IADD3 R7, P0, PT, R2, R3, RZ ;  /* 0x0000000302077210 */ /* 0x000fc80007f1e0ff */
[----:B------:R-:W-:Y:S02]  /*0f70*/  LEA.HI.X.SX32 R2, R2, R0, 0x1, P0 ;  /* 0x0000000002027211 */ /* 0x000fe400000f0eff */
[----:B----4-:R-:W-:-:S04]  /*0f80*/  LEA R6, P0, R7, UR4, 0x2 ;  /* 0x0000000407067c11 */ /* 0x010fc8000f8010ff */
[----:B------:R-:W-:-:S05]  /*0f90*/  LEA.HI.X R7, R7, UR5, R2, 0x2, P0 ;  /* 0x0000000507077c11 */ /* 0x000fca00080f1402 */
[----:B------:R4:W-:Y:S04]  /*0fa0*/  STG.E desc[UR14][R6.64], R9 ;  /* 0x0000000906007986 */ /* 0x0009e8000c10190e */
.L_x_1570:
[----:B------:R-:W-:Y:S05]  /*0fb0*/  BSYNC.RECONVERGENT B0 ;  /* 0x0000000000007941 */ /* 0x000fea0003800200 */
.L_x_1569:
[----:B------:R-:W-:Y:S04]  /*0fc0*/  BSSY.RECONVERGENT B0, `(.L_x_1571) ;  /* 0x000000a000007945 */ /* 0x000fe80003800200 */
[----:B------:R-:W-:Y:S05]  /*0fd0*/  @P3 BRA `(.L_x_1572) ;  /* 0x0000000000203947 */ /* 0x000fea0003800000 */
[----:B------:R-:W5:Y:S01]  /*0fe0*/  LDCU.64 UR4, c[0x0][0x420] ;  /* 0x00008400ff0477ac */ /* 0x000f620008000a00 */
[----:B------:R-:W-:Y:S02]  /*0ff0*/  IMAD R2, R10, R5, RZ ;  /* 0x000000050a027224 */ /* 0x000fe400078e02ff */
[----:B---34-:R-:W-:-:S03]  /*1000*/  IMAD.MOV.U32 R9, RZ, RZ, 0x7f800000 ;  /* 0x7f800000ff097424 */ /* 0x018fc600078e00ff */
[----:B------:R-:W-:-:S04]  /*1010*/  IADD3 R7, P0, PT, R2, R3, RZ ;  /* 0x0000000302077210 */ /* 0x000fc80007f1e0ff */
[----:B------:R-:W-:Y:S02]  /*1020*/  LEA.HI.X.SX32 R2, R2, R0, 0x1, P0 ;  /* 0x0000000002027211 */ /* 0x000fe400000f0eff */
[----:B-----5:R-:W-:-:S04]  /*1030*/  LEA R6, P0, R7, UR4, 0x2 ;  /* 0x0000000407067c11 */ /* 0x020fc8000f8010ff */
[----:B------:R-:W-:-:S05]  /*1040*/  LEA.HI.X R7, R7, UR5, R2, 0x2, P0 ;  /* 0x0000000507077c11 */ /* 0x000fca00080f1402 */
[----:B------:R3:W-:Y:S04]  /*1050*/  STG.E desc[UR14][R6.64], R9 ;  /* 0x0000000906007986 */ /* 0x0007e8000c10190e */
.L_x_1572:
[----:B------:R-:W-:Y:S05]  /*1060*/  BSYNC.RECONVERGENT B0 ;  /* 0x0000000000007941 */ /* 0x000fea0003800200 */
.L_x_1571:
[----:B------:R-:W-:Y:S05]  /*1070*/  @P2 EXIT ;  /* 0x000000000000294d */ /* 0x000fea0003800000 */
[----:B------:R-:W5:Y:S01]  /*1080*/  LDCU.64 UR4, c[0x0][0x420] ;  /* 0x00008400ff0477ac */ /* 0x000f620008000a00 */
[----:B------:R-:W-:Y:S02]  /*1090*/  IMAD R4, R4, R5, RZ ;  /* 0x0000000504047224 */ /* 0x000fe400078e02ff */
[----:B------:R-:W-:-:S03]  /*10a0*/  IMAD.MOV.U32 R5, RZ, RZ, 0x7f800000 ;  /* 0x7f800000ff057424 */ /* 0x000fc600078e00ff */
[----:B------:R-:W-:-:S04]  /*10b0*/  IADD3 R3, P0, PT, R4, R3, RZ ;  /* 0x0000000304037210 */ /* 0x000fc80007f1e0ff */
[----:B------:R-:W-:Y:S02]  /*10c0*/  LEA.HI.X.SX32 R0, R4, R0, 0x1, P0 ;  /* 0x0000000004007211 */ /* 0x000fe400000f0eff */
[----:B-----5:R-:W-:-:S04]  /*10d0*/  LEA R2, P0, R3, UR4, 0x2 ;  /* 0x0000000403027c11 */ /* 0x020fc8000f8010ff */
[----:B------:R-:W-:-:S05]  /*10e0*/  LEA.HI.X R3, R3, UR5, R0, 0x2, P0 ;  /* 0x0000000503037c11 */ /* 0x000fca00080f1400 */
[----:B------:R-:W-:Y:S01]  /*10f0*/  STG.E desc[UR14][R2.64], R5 ;  /* 0x0000000502007986 */ /* 0x000fe2000c10190e */
[----:B------:R-:W-:Y:S05]  /*1100*/  EXIT ;  /* 0x000000000000794d */ /* 0x000fea0003800000 */
.L_x_1557:
        /* <DEDUP_REMOVED lines=23> */
.L_x_1573:
[----:B------:R-:W1:Y:S01]  /*1280*/  LDC.64 R134, c[0x0][0x3b8] ;  /* 0x0000ee00ff867b82 */ /* 0x000e620000000a00 */
[----:B------:R-:W-:-:S05]  /*1290*/  IADD3 R10, PT, PT, R5, R8, RZ ;  /* 0x00000008050a7210 */ /* 0x000fca0007ffe0ff */
[C---:B-1----:R-:W-:Y:S02]  /*12a0*/  IMAD R3, R10.reuse, R135, RZ ;  /* 0x000000870a037224 */ /* 0x042fe400078e02ff */
[----:B------:R-:W-:-:S05]  /*12b0*/  IMAD.WIDE.U32 R10, R10, R134, RZ ;  /* 0x000000860a0a7225 */ /* 0x000fca00078e00ff */
[----:B------:R-:W-:Y:S02]  /*12c0*/  IADD3 R3, PT, PT, R11, R3, RZ ;  /* 0x000000030b037210 */ /* 0x000fe40007ffe0ff */
[----:B------:R-:W-:-:S07]  /*12d0*/  MOV R6, R10 ;  /* 0x0000000a00067202 */ /* 0x000fce0000000f00 */
.L_x_1574:
        /* <DEDUP_REMOVED lines=39> */
.L_x_1575:
[----:B------:R-:W1:Y:S01]  /*1550*/  LDC.64 R144, c[0x0][0x3c0] ;  /* 0x0000f000ff907b82 */ /* 0x000e620000000a00 */
[----:B------:R-:W-:-:S05]  /*1560*/  IADD3 R8, PT, PT, R5, R8, RZ ;  /* 0x0000000805087210 */ /* 0x000fca0007ffe0ff */
[C---:B-1----:R-:W-:Y:S02]  /*1570*/  IMAD R0, R8.reuse, R145, RZ ;  /* 0x0000009108007224 */ /* 0x042fe400078e02ff */
[----:B------:R-:W-:-:S05]  /*1580*/  IMAD.WIDE.U32 R8, R8, R144, RZ ;  /* 0x0000009008087225 */ /* 0x000fca00078e00ff */
[----:B------:R-:W-:-:S07]  /*1590*/  IADD3 R0, PT, PT, R9, R0, RZ ;  /* 0x0000000009007210 */ /* 0x000fce0007ffe0ff */
.L_x_1576:
        /* <DEDUP_REMOVED lines=8> */
[----:B------:R-:W-:Y:S01]  /*1620*/  BSSY.RECONVERGENT B0, `(.L_x_1577) ;  /* 0x000004b000007945 */ /* 0x000fe20003800200 */
[C---:B------:R-:W-:Y:S01]  /*1630*/  IADD3 R8, P0, PT, R187.reuse, R8, RZ ;  /* 0x00000008bb087210 */ /* 0x040fe20007f1e0ff */
[----:B------:R-:W4:Y:S01]  /*1640*/  LDCU.64 UR10, c[0x0][0x390] ;  /* 0x00007200ff0a77ac */ /* 0x000f220008000a00 */
[----:B------:R-:W-:-:S02]  /*1650*/  IADD3 R18, P1, PT, R187, R6, RZ ;  /* 0x00000006bb127210 */ /* 0x000fc40007f3e0ff */
[----:B------:R-:W-:Y:S01]  /*1660*/  LOP3.LUT R5, R221, 0x1e00, RZ, 0xc0, !PT ;  /* 0x00001e00dd057812 */ /* 0x000fe200078ec0ff */
[----:B------:R-:W-:Y:S01]  /*1670*/  IMAD.X R9, RZ, RZ, R0, P0 ;  /* 0x000000ffff097224 */ /* 0x000fe200000e0600 */
[----:B------:R-:W-:Y:S01]  /*1680*/  IADD3 R14, P0, PT, R187, R14, RZ ;  /* 0x0000000ebb0e7210 */ /* 0x000fe20007f1e0ff */
[----:B------:R-:W-:Y:S01]  /*1690*/  IMAD.X R19, RZ, RZ, R3, P1 ;  /* 0x000000ffff137224 */ /* 0x000fe200008e0603 */
[----:B------:R-:W5:Y:S01]  /*16a0*/  LDCU.64 UR8, c[0x0][0x3c8] ;  /* 0x00007900ff0877ac */ /* 0x000f620008000a00 */
[----:B------:R-:W-:Y:S01]  /*16b0*/  IMAD.WIDE.U32 R22, R11, R144, R8 ;  /* 0x000000900b167225 */ /* 0x000fe200078e0008 */
[----:B------:R-:W-:Y:S02]  /*16c0*/  SHF.R.S32.HI R9, RZ, 0x1f, R2 ;  /* 0x0000001fff097819 */ /* 0x000fe40000011402 */
[----:B------:R-:W-:Y:S01]  /*16d0*/  LOP3.LUT R214, R21, 0x38, R188, 0x78, !PT ;  /* 0x0000003815d67812 */ /* 0x000fe200078e78bc */
[----:B------:R-:W-:Y:S01]  /*16e0*/  IMAD.WIDE.U32 R24, R11, R134, R18 ;  /* 0x000000860b187225 */ /* 0x000fe200078e0012 */
[----:B------:R-:W-:-:S02]  /*16f0*/  SHF.R.U32.HI R190, RZ, 0x1, R188 ;  /* 0x00000001ffbe7819 */ /* 0x000fc400000116bc */
[----:B------:R-:W-:Y:S01]  /*1700*/  LOP3.LUT R214, R214, R5, RZ, 0xfc, !PT ;  /* 0x00000005d6d67212 */ /* 0x000fe200078efcff */
[----:B------:R-:W-:Y:S01]  /*1710*/  IMAD R25, R11, R135, R25 ;  /* 0x000000870b197224 */ /* 0x000fe200078e0219 */
[----:B------:R-:W-:Y:S01]  /*1720*/  LOP3.LUT R77, R190, 0x8, RZ, 0xc0, !PT ;  /* 0x00000008be4d7812 */ /* 0x000fe200078ec0ff */
[----:B-1----:R-:W-:Y:S01]  /*1730*/  IMAD R19, R9, UR4, RZ ;  /* 0x0000000409137c24 */ /* 0x002fe2000f8e02ff */
[C---:B------:R-:W-:Y:S01]  /*1740*/  LOP3.LUT R220, R187.reuse, 0x40, RZ, 0xfc, !PT ;  /* 0x00000040bbdc7812 */ /* 0x040fe200078efcff */
[----:B------:R-:W-:Y:S01]  /*1750*/  IMAD.X R15, RZ, RZ, R7, P0 ;  /* 0x000000ffff0f7224 */ /* 0x000fe200000e0607 */
[----:B------:R-:W-:Y:S01]  /*1760*/  LOP3.LUT R219, R187, 0x80, RZ, 0xfc, !PT ;  /* 0x00000080bbdb7812 */ /* 0x000fe200078efcff */
[C---:B------:R-:W-:Y:S01]  /*1770*/  IMAD R19, R2.reuse, UR5, R19 ;  /* 0x0000000502137c24 */ /* 0x040fe2000f8e0213 */
[----:B------:R-:W-:Y:S01]  /*1780*/  UMOV UR5, 0x400 ;  /* 0x0000040000057882 */ /* 0x000fe20000000000 */
[----:B------:R-:W-:Y:S01]  /*1790*/  IMAD.WIDE.U32 R6, R2, UR4, R24 ;  /* 0x0000000402067c25 */ /* 0x000fe2000f8e0018 */
[----:B--2---:R-:W-:-:S03]  /*17a0*/  ULEA UR5, UR16, UR5, 0x18 ;  /* 0x0000000510057291 */ /* 0x004fc6000f8ec0ff */
[----:B------:R-:W-:Y:S01]  /*17b0*/  IMAD R9, R9, UR6, RZ ;  /* 0x0000000609097c24 */ /* 0x000fe2000f8e02ff */
[----:B---3--:R-:W-:Y:S01]  /*17c0*/  LEA R211, P1, R6, UR12, 0x1 ;  /* 0x0000000c06d37c11 */ /* 0x008fe2000f8208ff */
[----:B------:R-:W-:Y:S01]  /*17d0*/  IMAD R23, R11, R145, R23 ;  /* 0x000000910b177224 */ /* 0x000fe200078e0217 */
[----:B------:R-:W-:Y:S01]  /*17e0*/  LEA R214, R214, UR5, 0x1 ;  /* 0x00000005d6d67c11 */ /* 0x000fe2000f8e08ff */
[----:B------:R-:W-:Y:S02]  /*17f0*/  IMAD.IADD R210, R7, 0x1, R19 ;  /* 0x0000000107d27824 */ /* 0x000fe400078e0213 */
[C---:B------:R-:W-:Y:S02]  /*1800*/  IMAD R9, R2.reuse, UR7, R9 ;  /* 0x0000000702097c24 */ /* 0x040fe4000f8e0209 */
[----:B------:R-:W-:Y:S01]  /*1810*/  IMAD.WIDE.U32 R2, R2, UR6, R22 ;  /* 0x0000000602027c25 */ /* 0x000fe2000f8e0016 */
[----:B------:R-:W-:Y:S02]  /*1820*/  LEA.HI.X R210, R6, UR13, R210, 0x1, P1 ;  /* 0x0000000d06d27c11 */ /* 0x000fe400088f0cd2 */
[----:B------:R-:W-:Y:S01]  /*1830*/  ISETP.GE.AND P1, PT, R11, R204, PT ;  /* 0x000000cc0b00720c */ /* 0x000fe20003f26270 */
[----:B------:R-:W-:Y:S01]  /*1840*/  IMAD.IADD R208, R3, 0x1, R9 ;  /* 0x0000000103d07824 */ /* 0x000fe200078e0209 */
[----:B----4-:R-:W-:Y:S01]  /*1850*/  LEA R209, P0, R2, UR10, 0x1 ;  /* 0x0000000a02d17c11 */ /* 0x010fe2000f8008ff */
[----:B-----5:R-:W-:-:S03]  /*1860*/  IMAD.WIDE.U32 R14, R17, UR8, R14 ;  /* 0x00000008110e7c25 */ /* 0x020fc6000f8e000e */
[----:B------:R-:W-:Y:S01]  /*1870*/  LEA.HI.X R208, R2, UR11, R208, 0x1, P0 ;  /* 0x0000000b02d07c11 */ /* 0x000fe200080f0cd0 */
[----:B------:R-:W-:Y:S01]  /*1880*/  IMAD.SHL.U32 R2, R188, 0x40, RZ ;  /* 0x00000040bc027824 */ /* 0x000fe200078e00ff */
[----:B------:R-:W-:Y:S01]  /*1890*/  LEA R19, P0, R4, R11, 0x6 ;  /* 0x0000000b04137211 */ /* 0x000fe200078030ff */
[----:B------:R-:W-:-:S03]  /*18a0*/  IMAD R17, R17, UR9, R15 ;  /* 0x0000000911117c24 */ /* 0x000fc6000f8e020f */
[----:B------:R-:W-:Y:S02]  /*18b0*/  LOP3.LUT R0, R187, 0x1c0, R2, 0xf8, !PT ;  /* 0x000001c0bb007812 */ /* 0x000fe400078ef802 */
[----:B------:R-:W-:Y:S02]  /*18c0*/  LEA.HI.X R3, R4, RZ, RZ, 0x6, P0 ;  /* 0x000000ff04037211 */ /* 0x000fe400000f34ff */
        /* <DEDUP_REMOVED lines=31> */
.L_x_1579:
[----:B------:R2:W-:Y:S02]  /*1ac0*/  STS.128 [R214+0x4000], RZ ;  /* 0x004000ffd6007388 */ /* 0x0005e40000000c00 */
.L_x_1578:
[----:B------:R-:W-:Y:S05]  /*1ad0*/  BSYNC.RECONVERGENT B0 ;  /* 0x0000000000007941 */ /* 0x000fea0003800200 */
.L_x_1577:
        /* <DEDUP_REMOVED lines=36> */
.L_x_1582:
[----:B------:R4:W-:Y:S02]  /*1d20*/  STS.128 [R214+0x4800], RZ ;  /* 0x004800ffd6007388 */ /* 0x0009e40000000c00 */
.L_x_1581:
[----:B------:R-:W-:Y:S05]  /*1d30*/  BSYNC.RECONVERGENT B0 ;  /* 0x0000000000007941 */ /* 0x000fea0003800200 */
.L_x_1580:
        /* <DEDUP_REMOVED lines=36> */
.L_x_1585:
[----:B------:R3:W-:Y:S02]  /*1f80*/  STS.128 [R214+0x5000], RZ ;  /* 0x005000ffd6007388 */ /* 0x0007e40000000c00 */
.L_x_1584:
[----:B------:R-:W-:Y:S05]  /*1f90*/  BSYNC.RECONVERGENT B0 ;  /* 0x0000000000007941 */ /* 0x000fea0003800200 */
.L_x_1583:
        /* <DEDUP_REMOVED lines=37> */
.L_x_1588:
[----:B------:R2:W-:Y:S02]  /*21f0*/  STS.128 [R214+0x5800], RZ ;  /* 0x005800ffd6007388 */ /* 0x0005e40000000c00 */
.L_x_1587:
[----:B------:R-:W-:Y:S05]  /*2200*/  BSYNC.RECONVERGENT B0 ;  /* 0x0000000000007941 */ /* 0x000fea0003800200 */
.L_x_1586:
[----:B------:R-:W-:Y:S01]  /*2210*/  IADD3 R133, PT, PT, R185, -0x1, RZ ;  /* 0xffffffffb9857810 */ /* 0x000fe20007ffe0ff */
[----:B------:R-:W-:Y:S03]  /*2220*/  BSSY.RECONVERGENT B0, `(.L_x_1589) ;  /* 0x000001f000007945 */ /* 0x000fe60003800200 */
[----:B------:R-:W-:Y:S01]  /*2230*/  SHF.L.U32 R3, R133, 0x6, RZ ;  /* 0x0000000685037819 */ /* 0x000fe200000006ff */
[-C--:B-12---:R-:W-:Y:S02]  /*2240*/  IMAD R17, R78, R133.reuse, RZ ;  /* 0x000000854e117224 */ /* 0x086fe400078e02ff */
[----:B------:R-:W-:Y:S01]  /*2250*/  IMAD.WIDE.U32 R14, R79, R133, RZ ;  /* 0x000000854f0e7225 */ /* 0x000fe200078e00ff */
        /* <DEDUP_REMOVED lines=26> */
.L_x_1591:
[----:B------:R2:W-:Y:S02]  /*2400*/  STS.128 [R214+0xa000], RZ ;  /* 0x00a000ffd6007388 */ /* 0x0005e40000000c00 */
.L_x_1590:
[----:B------:R-:W-:Y:S05]  /*2410*/  BSYNC.RECONVERGENT B0 ;  /* 0x0000000000007941 */ /* 0x000fea0003800200 */
.L_x_1589:
        /* <DEDUP_REMOVED lines=29> */
.L_x_1594:
[----:B------:R2:W-:Y:S02]  /*25f0*/  STS.128 [R214+0xa800], RZ ;  /* 0x00a800ffd6007388 */ /* 0x0005e40000000c00 */
.L_x_1593:
[----:B------:R-:W-:Y:S05]  /*2600*/  BSYNC.RECONVERGENT B0 ;  /* 0x0000000000007941 */ /* 0x000fea0003800200 */
.L_x_1592:
        /* <DEDUP_REMOVED lines=29> */
.L_x_1597:
[----:B------:R2:W-:Y:S02]  /*27e0*/  STS.128 [R214+0xb000], RZ ;  /* 0x00b000ffd6007388 */ /* 0x0005e40000000c00 */
.L_x_1596:
[----:B------:R-:W-:Y:S05]  /*27f0*/  BSYNC.RECONVERGENT B0 ;  /* 0x0000000000007941 */ /* 0x000fea0003800200 */
.L_x_1595:
[----:B------:R-:W-:Y:S01]  /*2800*/  ISETP.GE.AND P0, PT, R5, R4, PT ;  /* 0x000000040500720c */ /* 0x000fe20003f06270 */
[----:B------:R-:W-:Y:S01]  /*2810*/  IMAD.SHL.U32 R189, R188, 0x20, RZ ;  /* 0x00000020bcbd7824 */ /* 0x000fe200078e00ff */
[----:B------:R-:W-:Y:S01]  /*2820*/  BSSY.RECONVERGENT B0, `(.L_x_1598) ;  /* 0x0000021000007945 */ /* 0x000fe20003800200 */
[C---:B------:R-:W-:Y:S01]  /*2830*/  SHF.L.U64.HI R8, R144.reuse, 0x6, R145 ;  /* 0x0000000690087819 */ /* 0x040fe20000010291 */
[----:B-12---:R-:W-:Y:S02]  /*2840*/  IMAD.SHL.U32 R10, R144, 0x40, RZ ;  /* 0x00000040900a7824 */ /* 0x006fe400078e00ff */
[----:B------:R-:W-:-:S04]  /*2850*/  LOP3.LUT R189, R189, 0x7c00, RZ, 0xc0, !PT ;  /* 0x00007c00bdbd7812 */ /* 0x000fc800078ec0ff */
[----:B------:R-:W-:-:S03]  /*2860*/  LOP3.LUT R6, R189, 0x200, R2, 0xf8, !PT ;  /* 0x00000200bd067812 */ /* 0x000fc600078ef802 */
        /* <DEDUP_REMOVED lines=27> */
.L_x_1600:
[----:B------:R2:W-:Y:S02]  /*2a20*/  STS.128 [R214+0xb800], RZ ;  /* 0x00b800ffd6007388 */ /* 0x0005e40000000c00 */
.L_x_1599:
[----:B------:R-:W-:Y:S05]  /*2a30*/  BSYNC.RECONVERGENT B0 ;  /* 0x0000000000007941 */ /* 0x000fea0003800200 */
.L_x_1598:
[----:B------:R-:W0:Y:S01]  /*2a40*/  LDGDEPBAR ;  /* 0x00000000000079af */ /* 0x000e220000000000 */
[-C--:B------:R-:W-:Y:S01]  /*2a50*/  IMAD R8, R8, R133.reuse, RZ ;  /* 0x0000008508087224 */ /* 0x080fe200078e02ff */
[----:B------:R-:W-:Y:S01]  /*2a60*/  BSSY.RECONVERGENT B0, `(.L_x_1601) ;  /* 0x0000024000007945 */ /* 0x000fe20003800200 */
[----:B------:R-:W-:Y:S01]  /*2a70*/  IMAD.WIDE.U32 R10, R10, R133, RZ ;  /* 0x000000850a0a7225 */ /* 0x000fe200078e00ff */
[----:B------:R-:W-:Y:S02]  /*2a80*/  IADD3 R81, PT, PT, R80, R81, -R13 ;  /* 0x0000005150517210 */ /* 0x000fe40007ffe80d */
[----:B------:R-:W-:Y:S02]  /*2a90*/  IADD3 R6, PT, PT, R77, R6, RZ ;  /* 0x000000064d067210 */ /* 0x000fe40007ffe0ff */
[----:B------:R-:W-:Y:S02]  /*2aa0*/  LOP3.LUT R89, R190, 0x1f0, RZ, 0xc0, !PT ;  /* 0x000001f0be597812 */ /* 0x000fe400078ec0ff */
[----:B------:R-:W-:Y:S01]  /*2ab0*/  IADD3 R13, PT, PT, R11, R8, RZ ;  /* 0x000000080b0d7210 */ /* 0x000fe20007ffe0ff */
[----:B------:R-:W-:-:S04]  /*2ac0*/  DEPBAR.LE SB0, 0x0 ;  /* 0x000080000000791a */ /* 0x000fc80000000000 */
[----:B------:R-:W-:Y:S06]  /*2ad0*/  BAR.SYNC.DEFER_BLOCKING 0x0 ;  /* 0x0000000000007b1d */ /* 0x000fec0000010000 */
[----:B------:R-:W-:Y:S05]  /*2ae0*/  @P3 BRA `(.L_x_1602) ;  /* 0x0000000000603947 */ /* 0x000fea0003800000 */
[----:B------:R-:W5:Y:S01]  /*2af0*/  LDCU UR4, c[0x0][0x440] ;  /* 0x00008800ff0477ac */ /* 0x000f620008000800 */
        /* <DEDUP_REMOVED lines=21> */
.L_x_1603:
[----:B------:R2:W-:Y:S01]  /*2c50*/  STS.128 [R214+0x10000], RZ ;  /* 0x010000ffd6007388 */ /* 0x0005e20000000c00 */
[----:B------:R-:W-:Y:S05]  /*2c60*/  BRA `(.L_x_1604) ;  /* 0x00000000000c7947 */ /* 0x000fea0003800000 */
.L_x_1602:
[----:B------:R1:W-:Y:S04]  /*2c70*/  STS.128 [R214+0xc000], RZ ;  /* 0x00c000ffd6007388 */ /* 0x0003e80000000c00 */
[----:B------:R1:W-:Y:S04]  /*2c80*/  STS.128 [R214+0xe000], RZ ;  /* 0x00e000ffd6007388 */ /* 0x0003e80000000c00 */
[----:B------:R1:W-:Y:S02]  /*2c90*/  STS.128 [R214+0x10000], RZ ;  /* 0x010000ffd6007388 */ /* 0x0003e40000000c00 */
.L_x_1604:
[----:B------:R-:W-:Y:S05]  /*2ca0*/  BSYNC.RECONVERGENT B0 ;  /* 0x0000000000007941 */ /* 0x000fea0003800200 */
.L_x_1601:
        /* <DEDUP_REMOVED lines=30> */
.L_x_1607:
[----:B------:R2:W-:Y:S02]  /*2e90*/  STS.128 [R214+0x10800], RZ ;  /* 0x010800ffd6007388 */ /* 0x0005e40000000c00 */
.L_x_1606:
[----:B------:R-:W-:Y:S05]  /*2ea0*/  BSYNC.RECONVERGENT B0 ;  /* 0x0000000000007941 */ /* 0x000fea0003800200 */
.L_x_1605:
        /* <DEDUP_REMOVED lines=32> */
.L_x_1610:
[----:B------:R2:W-:Y:S02]  /*30b0*/  STS.128 [R214+0x11000], RZ ;  /* 0x011000ffd6007388 */ /* 0x0005e40000000c00 */
.L_x_1609:
[----:B------:R-:W-:Y:S05]  /*30c0*/  BSYNC.RECONVERGENT B0 ;  /* 0x0000000000007941 */ /* 0x000fea0003800200 */
.L_x_1608:
[----:B------:R-:W-:Y:S01]  /*30d0*/  ISETP.GE.AND P0, PT, R5, R4, PT ;  /* 0x000000040500720c */ /* 0x000fe20003f06270 */
        /* <DEDUP_REMOVED lines=34> */
.L_x_1613:
[----:B------:R1:W-:Y:S02]  /*3300*/  STS.128 [R214+0x11800], RZ ;  /* 0x011800ffd6007388 */ /* 0x0003e40000000c00 */
.L_x_1612:
[----:B------:R-:W-:Y:S05]  /*3310*/  BSYNC.RECONVERGENT B0 ;  /* 0x0000000000007941 */ /* 0x000fea0003800200 */
.L_x_1611:
[----:B------:R-:W-:Y:S01]  /*3320*/  LOP3.LUT R4, R0, R5, RZ, 0x3c, !PT ;  /* 0x0000000500047212 */ /* 0x000fe200078e3cff */
[----:B------:R-:W5:Y:S01]  /*3330*/  LDCU UR4, c[0x0][0x50c] ;  /* 0x0000a180ff0477ac */ /* 0x000f620008000800 */
[----:B------:R-:W-:Y:S01]  /*3340*/  LOP3.LUT R203, R2, 0x400, RZ, 0xc0, !PT ;  /* 0x0000040002cb7812 */ /* 0x000fe200078ec0ff */
[----:B------:R-:W0:Y:S01]  /*3350*/  LDGDEPBAR ;  /* 0x00000000000079af */ /* 0x000e220000000000 */
[----:B------:R-:W-:Y:S02]  /*3360*/  LEA R93, R6, UR5, 0x1 ;  /* 0x00000005065d7c11 */ /* 0x000fe4000f8e08ff */
[----:B------:R-:W-:Y:S02]  /*3370*/  LEA R203, R4, R203, 0x1 ;  /* 0x000000cb04cb7211 */ /* 0x000fe400078e08ff */
[----:B------:R-:W-:Y:S01]  /*3380*/  LOP3.LUT P0, RZ, R188, 0x2, RZ, 0xc0, !PT ;  /* 0x00000002bcff7812 */ /* 0x000fe2000780c0ff */
[----:B------:R-:W-:Y:S01]  /*3390*/  LDSM.16.M88.4 R48, [R93] ;  /* 0x000000005d30783b */ /* 0x000fe20000000200 */
[----:B------:R-:W-:-:S02]  /*33a0*/  MOV R186, 0x20 ;  /* 0x0000002000ba7802 */ /* 0x000fc40000000f00 */
[----:B------:R-:W-:Y:S01]  /*33b0*/  IADD3 R85, PT, PT, R203, UR5, RZ ;  /* 0x00000005cb557c10 */ /* 0x000fe2000fffe0ff */
[----:B---3--:R-:W3:Y:S01]  /*33c0*/  LDSM.16.M88.4 R20, [R203+UR5+0x6000] ;  /* 0x00600005cb14783b */ /* 0x008ee20008000200 */
[----:B------:R-:W-:Y:S02]  /*33d0*/  SEL R76, R186, 0xffffffe0, !P0 ;  /* 0xffffffe0ba4c7807 */ /* 0x000fe40004000000 */
[----:B------:R-:W-:Y:S01]  /*33e0*/  LOP3.LUT P2, RZ, R188, 0x4, RZ, 0xc0, !PT ;  /* 0x00000004bcff7812 */ /* 0x000fe2000784c0ff */
[----:B-12---:R-:W1:Y:S01]  /*33f0*/  LDSM.16.M88.4 R12, [R203+UR5+0x6800] ;  /* 0x00680005cb0c783b */ /* 0x006e620008000200 */
[-C--:B------:R-:W-:Y:S02]  /*3400*/  IADD3 R90, PT, PT, R93, R76.reuse, RZ ;  /* 0x0000004c5d5a7210 */ /* 0x080fe40007ffe0ff */
[----:B------:R-:W-:Y:S01]  /*3410*/  IADD3 R84, PT, PT, R85, R76, RZ ;  /* 0x0000004c55547210 */ /* 0x000fe20007ffe0ff */
[----:B------:R-:W2:Y:S01]  /*3420*/  LDSM.16.M88.4 R56, [R203+UR5+0x7000] ;  /* 0x00700005cb38783b */ /* 0x000ea20008000200 */
[----:B------:R-:W-:-:S02]  /*3430*/  MOV R148, 0x40 ;  /* 0x0000004000947802 */ /* 0x000fc40000000f00 */
[----:B------:R-:W-:Y:S01]  /*3440*/  ISETP.GT.U32.AND P1, PT, R133, R212, PT ;  /* 0x000000d48500720c */ /* 0x000fe20003f24070 */
[----:B------:R-:W4:Y:S01]  /*3450*/  LDSM.16.M88.4 R28, [R203+UR5+0x7800] ;  /* 0x00780005cb1c783b */ /* 0x000f220008000200 */
[----:B------:R-:W-:Y:S02]  /*3460*/  SEL R148, R148, 0xffffffc0, !P2 ;  /* 0xffffffc094947807 */ /* 0x000fe40005000000 */
[----:B------:R-:W-:Y:S01]  /*3470*/  IADD3 R86, PT, PT, R86, R89, R88 ;  /* 0x0000005956567210 */ /* 0x000fe20007ffe058 */
[----:B------:R-:W-:Y:S01]  /*3480*/  LDSM.16.M88.4 R64, [R90] ;  /* 0x000000005a40783b */ /* 0x000fe20000000200 */
[-C--:B------:R-:W-:Y:S02]  /*3490*/  IADD3 R91, PT, PT, R93, R148.reuse, RZ ;  /* 0x000000945d5b7210 */ /* 0x080fe40007ffe0ff */
[----:B------:R-:W-:Y:S01]  /*34a0*/  IADD3 R85, PT, PT, R85, R148, RZ ;  /* 0x0000009455557210 */ /* 0x000fe20007ffe0ff */
[----:B------:R-:W5:Y:S01]  /*34b0*/  LDSM.16.M88.4 R32, [R84+0x6000] ;  /* 0x006000005420783b */ /* 0x000f620000000200 */
[----:B------:R-:W-:-:S02]  /*34c0*/  IADD3 R87, PT, PT, R76, R91, RZ ;  /* 0x0000005b4c577210 */ /* 0x000fc40007ffe0ff */
[----:B------:R-:W-:Y:S01]  /*34d0*/  IADD3 R82, PT, PT, R76, R85, RZ ;  /* 0x000000554c527210 */ /* 0x000fe20007ffe0ff */
[----:B------:R-:W5:Y:S01]  /*34e0*/  LDSM.16.M88.4 R8, [R84+0x6800] ;  /* 0x006800005408783b */ /* 0x000f620000000200 */
[C---:B------:R-:W-:Y:S02]  /*34f0*/  IADD3 R81, PT, PT, R86.reuse, 0x1, R81 ;  /* 0x0000000156517810 */ /* 0x040fe40007ffe051 */
[-C--:B------:R-:W-:Y:S01]  /*3500*/  IADD3 R207, PT, PT, R86, R80.reuse, -R83 ;  /* 0x0000005056cf7210 */ /* 0x080fe20007ffe853 */
[----:B------:R-:W5:Y:S01]  /*3510*/  LDSM.16.M88.4 R4, [R84+0x7000] ;  /* 0x007000005404783b */ /* 0x000f620000000200 */
[C---:B------:R-:W-:Y:S02]  /*3520*/  VIMNMX R206, PT, PT, R81.reuse, R80, PT ;  /* 0x0000005051ce7248 */ /* 0x040fe40003fe0100 */
[----:B------:R-:W-:Y:S01]  /*3530*/  VIADDMNMX R205, R81, 0x8, R80, PT ;  /* 0x0000000851cd7846 */ /* 0x000fe20003800150 */
[----:B------:R-:W5:Y:S04]  /*3540*/  LDSM.16.M88.4 R68, [R84+0x7800] ;  /* 0x007800005444783b */ /* 0x000f680000000200 */
[----:B------:R-:W-:Y:S01]  /*3550*/  LDSM.16.M88.4 R44, [R85+0x6000] ;  /* 0x00600000552c783b */ /* 0x000fe20000000200 */
[C---:B---3--:R-:W-:Y:S03]  /*3560*/  HMMA.16816.F32 R24, R48.reuse, R20, RZ ;  /* 0x000000143018723c */ /* 0x048fe600000018ff */
[----:B------:R-:W-:Y:S04]  /*3570*/  LDSM.16.M88.4 R40, [R85+0x6800] ;  /* 0x006800005528783b */ /* 0x000fe80000000200 */
[----:B------:R-:W-:Y:S01]  /*3580*/  LDSM.16.M88.4 R72, [R87] ;  /* 0x000000005748783b */ /* 0x000fe20000000200 */
[C---:B-1----:R-:W-:Y:S03]  /*3590*/  HMMA.16816.F32 R16, R48.reuse, R12, RZ ;  /* 0x0000000c3010723c */ /* 0x042fe600000018ff */
[----:B------:R-:W-:Y:S05]  /*35a0*/  LDSM.16.M88.4 R36, [R85+0x7000] ;  /* 0x007000005524783b */ /* 0x000fea0000000200 */
[C---:B--2---:R-:W-:Y:S08]  /*35b0*/  HMMA.16816.F32 R60, R48.reuse, R56, RZ ;  /* 0x00000038303c723c */ /* 0x044ff000000018ff */
[C---:B------:R-:W-:Y:S08]  /*35c0*/  HMMA.16816.F32 R20, R48.reuse, R22, RZ ;  /* 0x000000163014723c */ /* 0x040ff000000018ff */
[C---:B------:R-:W-:Y:S08]  /*35d0*/  HMMA.16816.F32 R12, R48.reuse, R14, RZ ;  /* 0x0000000e300c723c */ /* 0x040ff000000018ff */
[C---:B------:R-:W-:Y:S08]  /*35e0*/  HMMA.16816.F32 R56, R48.reuse, R58, RZ ;  /* 0x0000003a3038723c */ /* 0x040ff000000018ff */
[C---:B----4-:R-:W-:Y:S08]  /*35f0*/  HMMA.16816.F32 R52, R48.reuse, R28, RZ ;  /* 0x0000001c3034723c */ /* 0x050ff000000018ff */
[----:B------:R-:W-:Y:S01]  /*3600*/  HMMA.16816.F32 R48, R48, R30, RZ ;  /* 0x0000001e3030723c */ /* 0x000fe200000018ff */
[----:B------:R-:W1:Y:S07]  /*3610*/  LDSM.16.M88.4 R28, [R91] ;  /* 0x000000005b1c783b */ /* 0x000e6e0000000200 */
[C---:B-----5:R-:W-:Y:S08]  /*3620*/  HMMA.16816.F32 R24, R64.reuse, R32, R24 ;  /* 0x000000204018723c */ /* 0x060ff00000001818 */
[C---:B------:R-:W-:Y:S01]  /*3630*/  HMMA.16816.F32 R20, R64.reuse, R34, R20 ;  /* 0x000000224014723c */ /* 0x040fe20000001814 */
        /* <DEDUP_REMOVED lines=17> */
[C---:B--2---:R-:W-:Y:S08]  /*3750*/  HMMA.16816.F32 R52, R28.reuse, R32, R52 ;  /* 0x000000201c34723c */ /* 0x044ff00000001834 */
[----:B------:R-:W-:Y:S01]  /*3760*/  HMMA.16816.F32 R48, R28, R34, R48 ;  /* 0x000000221c30723c */ /* 0x000fe20000001830 */
[----:B------:R-:W2:Y:S07]  /*3770*/  LDSM.16.M88.4 R32, [R203+UR5+0x9000] ;  /* 0x00900005cb20783b */ /* 0x000eae0008000200 */
[C---:B---3--:R-:W-:Y:S08]  /*3780*/  HMMA.16816.F32 R24, R72.reuse, R8, R24 ;  /* 0x000000084818723c */ /* 0x048ff00000001818 */
[C---:B------:R-:W-:Y:S01]  /*3790*/  HMMA.16816.F32 R20, R72.reuse, R10, R20 ;  /* 0x0000000a4814723c */ /* 0x040fe20000001814 */
[----:B------:R-:W-:Y:S07]  /*37a0*/  LDSM.16.M88.4 R8, [R90+0x2000] ;  /* 0x002000005a08783b */ /* 0x000fee0000000200 */
[C---:B----4-:R-:W-:Y:S08]  /*37b0*/  HMMA.16816.F32 R16, R72.reuse, R4, R16 ;  /* 0x000000044810723c */ /* 0x050ff00000001810 */
[----:B------:R-:W-:Y:S01]  /*37c0*/  HMMA.16816.F32 R12, R72, R6, R12 ;  /* 0x00000006480c723c */ /* 0x000fe2000000180c */
[----:B------:R-:W3:Y:S07]  /*37d0*/  LDSM.16.M88.4 R4, [R84+0x8000] ;  /* 0x008000005404783b */ /* 0x000eee0000000200 */
        /* <DEDUP_REMOVED lines=13> */
[C---:B--2---:R-:W-:Y:S08]  /*38b0*/  HMMA.16816.F32 R60, R44.reuse, R32, R60 ;  /* 0x000000202c3c723c */ /* 0x044ff0000000183c */
[----:B------:R-:W-:Y:S01]  /*38c0*/  HMMA.16816.F32 R56, R44, R34, R56 ;  /* 0x000000222c38723c */ /* 0x000fe20000001838 */
[----:B------:R-:W-:Y:S07]  /*38d0*/  LDSM.16.M88.4 R32, [R91+0x2000] ;  /* 0x002000005b20783b */ /* 0x000fee0000000200 */
[C---:B---3--:R-:W-:Y:S08]  /*38e0*/  HMMA.16816.F32 R24, R8.reuse, R4, R24 ;  /* 0x000000040818723c */ /* 0x048ff00000001818 */
        /* <DEDUP_REMOVED lines=92> */
[----:B------:R-:W1:Y:S01]  /*3eb0*/  MUFU.TANH R22, R22 ;  /* 0x0000001600167308 */ /* 0x000e620000002400 */
[----:B------:R-:W-:-:S05]  /*3ec0*/  DEPBAR.LE SB0, 0x0 ;  /* 0x000080000000791a */ /* 0x000fca0000000000 */
[C---:B-----5:R-:W-:Y:S02]  /*3ed0*/  HMMA.16816.F32 R52, R36.reuse, R48, R52 ;  /* 0x000000302434723c */ /* 0x060fe40000001834 */
[----:B------:R-:W1:Y:S01]  /*3ee0*/  MUFU.TANH R23, R23 ;  /* 0x0000001700177308 */ /* 0x000e620000002400 */
[----:B------:R-:W-:Y:S01]  /*3ef0*/  FMUL.FTZ R24, R28, UR4 ;  /* 0x000000041c187c20 */ /* 0x000fe20008410000 */
[----:B------:R-:W-:Y:S01]  /*3f00*/  FMUL.FTZ R25, R29, UR4 ;  /* 0x000000041d197c20 */ /* 0x000fe20008410000 */
[----:B------:R-:W-:Y:S01]  /*3f10*/  FMUL.FTZ R28, R30, UR4 ;  /* 0x000000041e1c7c20 */ /* 0x000fe20008410000 */
[----:B------:R-:W-:Y:S02]  /*3f20*/  FMUL.FTZ R29, R31, UR4 ;  /* 0x000000041f1d7c20 */ /* 0x000fe40008410000 */
[----:B------:R-:W-:Y:S02]  /*3f30*/  HMMA.16816.F32 R64, R36, R50, R64 ;  /* 0x000000322440723c */ /* 0x000fe40000001840 */
[----:B------:R-:W2:Y:S01]  /*3f40*/  MUFU.TANH R24, R24 ;  /* 0x0000001800187308 */ /* 0x000ea20000002400 */
[----:B------:R-:W-:-:S05]  /*3f50*/  FMUL.FTZ R12, R12, UR4 ;  /* 0x000000040c0c7c20 */ /* 0x000fca0008410000 */
[C---:B-1----:R-:W-:Y:S02]  /*3f60*/  HMMA.16816.F32 R68, R44.reuse, R32, R68 ;  /* 0x000000202c44723c */ /* 0x042fe40000001844 */
[----:B------:R-:W1:Y:S06]  /*3f70*/  MUFU.TANH R25, R25 ;  /* 0x0000001900197308 */ /* 0x000e6c0000002400 */
[C---:B------:R-:W-:Y:S02]  /*3f80*/  HMMA.16816.F32 R56, R44.reuse, R34, R56 ;  /* 0x000000222c38723c */ /* 0x040fe40000001838 */
[----:B------:R-:W1:Y:S06]  /*3f90*/  MUFU.TANH R28, R28 ;  /* 0x0000001c001c7308 */ /* 0x000e6c0000002400 */
[C---:B----4-:R-:W-:Y:S01]  /*3fa0*/  HMMA.16816.F32 R52, R44.reuse, R4, R52 ;  /* 0x000000042c34723c */ /* 0x050fe20000001834 */
[----:B------:R-:W-:Y:S01]  /*3fb0*/  FMUL.FTZ R4, R15, UR4 ;  /* 0x000000040f047c20 */ /* 0x000fe20008410000 */
[----:B------:R-:W4:Y:S06]  /*3fc0*/  MUFU.TANH R29, R29 ;  /* 0x0000001d001d7308 */ /* 0x000f2c0000002400 */
        /* <DEDUP_REMOVED lines=44> */
[----:B--234-:R-:W-:Y:S05]  /*4290*/  @!P1 BRA `(.L_x_1614) ;  /* 0x00000004005c9947 */ /* 0x01cfea0003800000 */
[----:B------:R-:W-:Y:S01]  /*42a0*/  VIADD R44, R185, 0xfffffffe ;  /* 0xfffffffeb92c7836 */ /* 0x000fe20000000000 */
[----:B------:R-:W2:Y:S01]  /*42b0*/  LDCU UR4, c[0x0][0x440] ;  /* 0x00008800ff0477ac */ /* 0x000ea20008000800 */
[----:B------:R-:W-:Y:S02]  /*42c0*/  BSSY.RECONVERGENT B0, `(.L_x_1615) ;  /* 0x0000053000007945 */ /* 0x000fe40003800200 */
        /* <DEDUP_REMOVED lines=8> */
[----:B------:R-:W-:Y:S02]  /*4350*/  IADD3 R44, P1, PT, R191, R42, RZ ;  /* 0x0000002abf2c7210 */ /* 0x000fe40007f3e0ff */
[----:B--2---:R-:W-:-:S02]  /*4360*/  ISETP.GE.AND P4, PT, R187, UR4, PT ;  /* 0x00000004bb007c0c */ /* 0x004fc4000bf86270 */
[----:B------:R-:W-:Y:S01]  /*4370*/  ISETP.GE.AND P3, PT, R220, UR4, PT ;  /* 0x00000004dc007c0c */ /* 0x000fe2000bf66270 */
[--C-:B------:R-:W-:Y:S01]  /*4380*/  IMAD.X R7, R184, 0x1, R5.reuse, P1 ;  /* 0x00000001b8077824 */ /* 0x100fe200008e0605 */
[----:B------:R-:W-:Y:S02]  /*4390*/  ISETP.GE.AND P1, PT, R219, UR4, PT ;  /* 0x00000004db007c0c */ /* 0x000fe4000bf26270 */
[----:B------:R-:W-:Y:S02]  /*43a0*/  LEA.HI.X R49, R42, R210, R5, 0x1, P5 ;  /* 0x000000d22a317211 */ /* 0x000fe400028f0c05 */
        /* <DEDUP_REMOVED lines=67> */
.L_x_1616:
[----:B------:R4:W-:Y:S02]  /*47e0*/  STS.128 [R214+0xb800], RZ ;  /* 0x00b800ffd6007388 */ /* 0x0009e40000000c00 */
.L_x_1617:
[----:B------:R-:W-:Y:S05]  /*47f0*/  BSYNC.RECONVERGENT B0 ;  /* 0x0000000000007941 */ /* 0x000fea0003800200 */
.L_x_1615:
[----:B------:R-:W0:Y:S02]  /*4800*/  LDGDEPBAR ;  /* 0x00000000000079af */ /* 0x000e240000000000 */
.L_x_1614:
[----:B--23--:R-:W-:Y:S01]  /*4810*/  IMAD.SHL.U32 R44, R188, 0x2, RZ ;  /* 0x00000002bc2c7824 */ /* 0x00cfe200078e00ff */
[----:B------:R-:W2:Y:S01]  /*4820*/  LDCU UR4, c[0x0][0x45c] ;  /* 0x00008b80ff0477ac */ /* 0x000ea20008000800 */
[----:B------:R-:W-:Y:S01]  /*4830*/  VIADD R42, R207, 0x8 ;  /* 0x00000008cf2a7836 */ /* 0x000fe20000000000 */
[----:B------:R-:W-:Y:S02]  /*4840*/  LOP3.LUT R200, R77, 0x200, R2, 0xf8, !PT ;  /* 0x000002004dc87812 */ /* 0x000fe400078ef802 */
[----:B------:R-:W-:Y:S02]  /*4850*/  LOP3.LUT R44, R3, 0x6, R44, 0xf8, !PT ;  /* 0x00000006032c7812 */ /* 0x000fe400078ef82c */
[----:B------:R-:W-:-:S03]  /*4860*/  LEA R167, R200, UR5, 0x1 ;  /* 0x00000005c8a77c11 */ /* 0x000fc6000f8e08ff */
[C---:B------:R-:W-:Y:S02]  /*4870*/  VIADD R3, R44.reuse, 0x1 ;  /* 0x000000012c037836 */ /* 0x040fe40000000000 */
[C---:B------:R-:W-:Y:S01]  /*4880*/  VIADD R5, R44.reuse, 0x8 ;  /* 0x000000082c057836 */ /* 0x040fe20000000000 */
[----:B------:R-:W-:Y:S01]  /*4890*/  LDSM.16.MT88.4 R124, [R167+0xc000] ;  /* 0x00c00000a77c783b */ /* 0x000fe20000004200 */
[C---:B------:R-:W-:Y:S01]  /*48a0*/  VIADD R7, R44.reuse, 0x9 ;  /* 0x000000092c077836 */ /* 0x040fe20000000000 */
[-C--:B------:R-:W-:Y:S01]  /*48b0*/  ISETP.GT.AND P1, PT, R207, R3.reuse, PT ;  /* 0x00000003cf00720c */ /* 0x080fe20003f24270 */
[----:B------:R-:W-:Y:S01]  /*48c0*/  VIADD R11, R44, 0x19 ;  /* 0x000000192c0b7836 */ /* 0x000fe20000000000 */
[----:B------:R-:W-:Y:S01]  /*48d0*/  ISETP.GE.AND P4, PT, R3, R206, PT ;  /* 0x000000ce0300720c */ /* 0x000fe20003f86270 */
[--C-:B------:R-:W-:Y:S01]  /*48e0*/  IMAD.IADD R164, R148, 0x1, R167.reuse ;  /* 0x0000000194a47824 */ /* 0x100fe200078e02a7 */
[----:B------:R-:W-:Y:S01]  /*48f0*/  ISETP.GT.AND P3, PT, R42, R3, PT ;  /* 0x000000032a00720c */ /* 0x000fe20003f64270 */
[C---:B------:R-:W-:Y:S01]  /*4900*/  IMAD.IADD R171, R76.reuse, 0x1, R167 ;  /* 0x000000014cab7824 */ /* 0x040fe200078e02a7 */
[----:B------:R-:W-:Y:S01]  /*4910*/  FSEL R87, R87, -INF , !P1 ;  /* 0xff80000057577808 */ /* 0x000fe20004800000 */
[----:B------:R-:W-:Y:S01]  /*4920*/  IMAD.IADD R163, R76, 0x1, R164 ;  /* 0x000000014ca37824 */ /* 0x000fe200078e02a4 */
[----:B------:R-:W-:Y:S01]  /*4930*/  ISETP.GT.AND P6, PT, R207, R5, PT ;  /* 0x00000005cf00720c */ /* 0x000fe20003fc4270 */
[----:B------:R-:W-:Y:S01]  /*4940*/  LDSM.16.MT88.4 R108, [R164+0xc000] ;  /* 0x00c00000a46c783b */ /* 0x000fe20000004200 */
[----:B------:R-:W-:-:S02]  /*4950*/  ISETP.GE.AND P1, PT, R3, R205, PT ;  /* 0x000000cd0300720c */ /* 0x000fc40003f26270 */
[----:B------:R-:W-:Y:S01]  /*4960*/  FSEL R3, R87, -INF , !P4 ;  /* 0xff80000057037808 */ /* 0x000fe20006000000 */
[----:B------:R-:W-:Y:S01]  /*4970*/  LDSM.16.MT88.4 R116, [R171+0xc000] ;  /* 0x00c00000ab74783b */ /* 0x000fe20000004200 */
[----:B------:R-:W-:Y:S02]  /*4980*/  FSEL R35, R74, -INF , !P3 ;  /* 0xff8000004a237808 */ /* 0x000fe40005800000 */
[C---:B------:R-:W-:Y:S01]  /*4990*/  ISETP.GE.AND P5, PT, R5.reuse, R206, PT ;  /* 0x000000ce0500720c */ /* 0x040fe20003fa6270 */
[----:B------:R-:W-:Y:S01]  /*49a0*/  LDSM.16.MT88.4 R48, [R171+0xe000] ;  /* 0x00e00000ab30783b */ /* 0x000fe20000004200 */
[----:B------:R-:W-:Y:S02]  /*49b0*/  ISETP.GT.AND P4, PT, R42, R5, PT ;  /* 0x000000052a00720c */ /* 0x000fe40003f84270 */
[----:B------:R-:W-:Y:S01]  /*49c0*/  ISETP.GE.AND P3, PT, R5, R205, PT ;  /* 0x000000cd0500720c */ /* 0x000fe20003f66270 */
[----:B------:R-:W-:Y:S01]  /*49d0*/  VIADD R5, R44, 0x10 ;  /* 0x000000102c057836 */ /* 0x000fe20000000000 */
[----:B------:R-:W-:Y:S01]  /*49e0*/  FSEL R20, R20, -INF , !P6 ;  /* 0xff80000014147808 */ /* 0x000fe20007000000 */
[----:B------:R-:W-:Y:S01]  /*49f0*/  LDSM.16.MT88.4 R80, [R171+0x10000] ;  /* 0x01000000ab50783b */ /* 0x000fe20000004200 */
[----:B------:R-:W-:-:S02]  /*4a00*/  ISETP.GT.AND P6, PT, R207, R7, PT ;  /* 0x00000007cf00720c */ /* 0x000fc40003fc4270 */
[----:B------:R-:W-:Y:S01]  /*4a10*/  FSEL R35, R35, -INF , !P1 ;  /* 0xff80000023237808 */ /* 0x000fe20004800000 */
[----:B------:R-:W-:Y:S01]  /*4a20*/  LDSM.16.MT88.4 R100, [R163+0xc000] ;  /* 0x00c00000a364783b */ /* 0x000fe20000004200 */
[----:B------:R-:W-:Y:S02]  /*4a30*/  ISETP.GE.AND P1, PT, R7, R206, PT ;  /* 0x000000ce0700720c */ /* 0x000fe40003f26270 */
[----:B------:R-:W-:Y:S01]  /*4a40*/  FSEL R22, R22, -INF , !P4 ;  /* 0xff80000016167808 */ /* 0x000fe20006000000 */
[----:B------:R-:W-:Y:S01]  /*4a50*/  LDSM.16.MT88.4 R56, [R164+0xe000] ;  /* 0x00e00000a438783b */ /* 0x000fe20000004200 */
[----:B------:R-:W-:Y:S01]  /*4a60*/  FSEL R43, R20, -INF , !P5 ;  /* 0xff800000142b7808 */ /* 0x000fe20006800000 */
[----:B------:R-:W-:Y:S01]  /*4a70*/  VIADD R20, R44, 0x20 ;  /* 0x000000202c147836 */ /* 0x000fe20000000000 */
[----:B------:R-:W-:Y:S01]  /*4a80*/  FSEL R21, R21, -INF , !P6 ;  /* 0xff80000015157808 */ /* 0x000fe20007000000 */
[----:B------:R-:W-:Y:S01]  /*4a90*/  LDSM.16.MT88.4 R64, [R163+0xe000] ;  /* 0x00e00000a340783b */ /* 0x000fe20000004200 */
[----:B------:R-:W-:-:S02]  /*4aa0*/  ISETP.GT.AND P5, PT, R42, R7, PT ;  /* 0x000000072a00720c */ /* 0x000fc40003fa4270 */
[----:B------:R-:W-:Y:S01]  /*4ab0*/  ISETP.GE.AND P4, PT, R7, R205, PT ;  /* 0x000000cd0700720c */ /* 0x000fe20003f86270 */
[----:B------:R-:W-:Y:S01]  /*4ac0*/  VIADD R7, R44, 0x11 ;  /* 0x000000112c077836 */ /* 0x000fe20000000000 */
[-C--:B------:R-:W-:Y:S01]  /*4ad0*/  ISETP.GT.AND P6, PT, R207, R5.reuse, PT ;  /* 0x00000005cf00720c */ /* 0x080fe20003fc4270 */
[----:B------:R-:W-:Y:S01]  /*4ae0*/  LDSM.16.MT88.4 R88, [R164+0x10000] ;  /* 0x01000000a458783b */ /* 0x000fe20000004200 */
[----:B------:R-:W-:Y:S02]  /*4af0*/  FSEL R33, R22, -INF , !P3 ;  /* 0xff80000016217808 */ /* 0x000fe40005800000 */
[----:B------:R-:W-:Y:S01]  /*4b00*/  FSEL R41, R21, -INF , !P1 ;  /* 0xff80000015297808 */ /* 0x000fe20004800000 */
[----:B------:R-:W-:Y:S01]  /*4b10*/  LDSM.16.MT88.4 R136, [R171+0xc800] ;  /* 0x00c80000ab88783b */ /* 0x000fe20000004200 */
[----:B------:R-:W-:Y:S02]  /*4b20*/  ISETP.GE.AND P3, PT, R5, R206, PT ;  /* 0x000000ce0500720c */ /* 0x000fe40003f66270 */
[----:B------:R-:W-:-:S02]  /*4b30*/  ISETP.GT.AND P1, PT, R42, R5, PT ;  /* 0x000000052a00720c */ /* 0x000fc40003f24270 */
[----:B------:R-:W-:Y:S02]  /*4b40*/  FSEL R21, R23, -INF , !P5 ;  /* 0xff80000017157808 */ /* 0x000fe40006800000 */
[----:B------:R-:W-:Y:S02]  /*4b50*/  FSEL R19, R24, -INF , !P6 ;  /* 0xff80000018137808 */ /* 0x000fe40007000000 */
[----:B------:R-:W-:Y:S01]  /*4b60*/  ISETP.GE.AND P5, PT, R5, R205, PT ;  /* 0x000000cd0500720c */ /* 0x000fe20003fa6270 */
[----:B------:R-:W-:Y:S01]  /*4b70*/  VIADD R5, R44, 0x18 ;  /* 0x000000182c057836 */ /* 0x000fe20000000000 */
[----:B------:R-:W-:Y:S02]  /*4b80*/  ISETP.GT.AND P6, PT, R207, R7, PT ;  /* 0x00000007cf00720c */ /* 0x000fe40003fc4270 */
[----:B------:R-:W-:Y:S02]  /*4b90*/  FSEL R21, R21, -INF , !P4 ;  /* 0xff80000015157808 */ /* 0x000fe40006000000 */
[----:B-1----:R-:W-:-:S02]  /*4ba0*/  FSEL R15, R28, -INF , !P1 ;  /* 0xff8000001c0f7808 */ /* 0x002fc40004800000 */
[----:B------:R-:W-:Y:S02]  /*4bb0*/  FSEL R19, R19, -INF , !P3 ;  /* 0xff80000013137808 */ /* 0x000fe40005800000 */
[C---:B------:R-:W-:Y:S02]  /*4bc0*/  ISETP.GE.AND P4, PT, R7.reuse, R206, PT ;  /* 0x000000ce0700720c */ /* 0x040fe40003f86270 */
[----:B------:R-:W-:Y:S02]  /*4bd0*/  ISETP.GT.AND P3, PT, R42, R7, PT ;  /* 0x000000072a00720c */ /* 0x000fe40003f64270 */
[----:B------:R-:W-:Y:S02]  /*4be0*/  ISETP.GE.AND P1, PT, R7, R205, PT ;  /* 0x000000cd0700720c */ /* 0x000fe40003f26270 */
[----:B------:R-:W-:Y:S02]  /*4bf0*/  FSEL R7, R25, -INF , !P6 ;  /* 0xff80000019077808 */ /* 0x000fe40007000000 */
[----:B------:R-:W-:-:S02]  /*4c00*/  ISETP.GT.AND P6, PT, R207, R5, PT ;  /* 0x00000005cf00720c */ /* 0x000fc40003fc4270 */
[----:B------:R-:W-:Y:S02]  /*4c10*/  FSEL R15, R15, -INF , !P5 ;  /* 0xff8000000f0f7808 */ /* 0x000fe40006800000 */
[----:B------:R-:W-:Y:S02]  /*4c20*/  FSEL R7, R7, -INF , !P4 ;  /* 0xff80000007077808 */ /* 0x000fe40006000000 */
[----:B------:R-:W-:Y:S02]  /*4c30*/  FSEL R13, R29, -INF , !P3 ;  /* 0xff8000001d0d7808 */ /* 0x000fe40005800000 */
[C---:B------:R-:W-:Y:S02]  /*4c40*/  ISETP.GE.AND P5, PT, R5.reuse, R206, PT ;  /* 0x000000ce0500720c */ /* 0x040fe40003fa6270 */
[----:B------:R-:W-:Y:S02]  /*4c50*/  ISETP.GT.AND P4, PT, R42, R5, PT ;  /* 0x000000052a00720c */ /* 0x000fe40003f84270 */
[----:B------:R-:W-:-:S02]  /*4c60*/  ISETP.GE.AND P3, PT, R5, R205, PT ;  /* 0x000000cd0500720c */ /* 0x000fc40003f66270 */
[----:B------:R-:W-:Y:S02]  /*4c70*/  FSEL R5, R12, -INF , !P6 ;  /* 0xff8000000c057808 */ /* 0x000fe40007000000 */
[----:B------:R-:W-:Y:S02]  /*4c80*/  ISETP.GT.AND P6, PT, R207, R11, PT ;  /* 0x0000000bcf00720c */ /* 0x000fe40003fc4270 */
[----:B------:R-:W-:Y:S02]  /*4c90*/  FSEL R13, R13, -INF , !P1 ;  /* 0xff8000000d0d7808 */ /* 0x000fe40004800000 */
[----:B------:R-:W-:Y:S02]  /*4ca0*/  ISETP.GE.AND P1, PT, R11, R206, PT ;  /* 0x000000ce0b00720c */ /* 0x000fe40003f26270 */
[----:B------:R-:W-:Y:S02]  /*4cb0*/  FSEL R9, R9, -INF , !P4 ;  /* 0xff80000009097808 */ /* 0x000fe40006000000 */
[----:B------:R-:W-:-:S02]  /*4cc0*/  FSEL R8, R8, -INF , !P6 ;  /* 0xff80000008087808 */ /* 0x000fc40007000000 */
[----:B------:R-:W-:Y:S02]  /*4cd0*/  ISETP.GT.AND P6, PT, R207, R20, PT ;  /* 0x00000014cf00720c */ /* 0x000fe40003fc4270 */
[----:B------:R-:W-:Y:S02]  /*4ce0*/  FSEL R5, R5, -INF , !P5 ;  /* 0xff80000005057808 */ /* 0x000fe40006800000 */
[----:B------:R-:W-:Y:S02]  /*4cf0*/  ISETP.GT.AND P4, PT, R42, R11, PT ;  /* 0x0000000b2a00720c */ /* 0x000fe40003f84270 */
[----:B------:R-:W-:Y:S02]  /*4d00*/  ISETP.GE.AND P5, PT, R11, R205, PT ;  /* 0x000000cd0b00720c */ /* 0x000fe40003fa6270 */
[----:B------:R-:W-:Y:S02]  /*4d10*/  FSEL R11, R9, -INF , !P3 ;  /* 0xff800000090b7808 */ /* 0x000fe40005800000 */
[----:B------:R-:W-:Y:S01]  /*4d20*/  FSEL R17, R8, -INF , !P1 ;  /* 0xff80000008117808 */ /* 0x000fe20004800000 */
[----:B------:R-:W-:Y:S01]  /*4d30*/  VIADD R8, R44, 0x21 ;  /* 0x000000212c087836 */ /* 0x000fe20000000000 */
[----:B------:R-:W-:-:S02]  /*4d40*/  ISETP.GE.AND P3, PT, R20, R206, PT ;  /* 0x000000ce1400720c */ /* 0x000fc40003f66270 */
[----:B------:R-:W-:Y:S02]  /*4d50*/  ISETP.GT.AND P1, PT, R42, R20, PT ;  /* 0x000000142a00720c */ /* 0x000fe40003f24270 */
[----:B------:R-:W-:Y:S02]  /*4d60*/  FSEL R10, R10, -INF , !P6 ;  /* 0xff8000000a0a7808 */ /* 0x000fe40007000000 */
[----:B------:R-:W-:Y:S01]  /*4d70*/  FSEL R9, R4, -INF , !P4 ;  /* 0xff80000004097808 */ /* 0x000fe20006000000 */
[----:B------:R-:W-:Y:S01]  /*4d80*/  VIADD R4, R44, 0x28 ;  /* 0x000000282c047836 */ /* 0x000fe20000000000 */
[----:B------:R-:W-:Y:S02]  /*4d90*/  ISETP.GE.AND P4, PT, R20, R205, PT ;  /* 0x000000cd1400720c */ /* 0x000fe40003f86270 */
[----:B------:R-:W-:Y:S02]  /*4da0*/  FSEL R27, R27, -INF , !P1 ;  /* 0xff8000001b1b7808 */ /* 0x000fe40004800000 */
[----:B------:R-:W-:-:S02]  /*4db0*/  FSEL R165, R10, -INF , !P3 ;  /* 0xff8000000aa57808 */ /* 0x000fc40005800000 */
[-C--:B------:R-:W-:Y:S02]  /*4dc0*/  ISETP.GT.AND P3, PT, R42, R8.reuse, PT ;  /* 0x000000082a00720c */ /* 0x080fe40003f64270 */
[----:B------:R-:W-:Y:S02]  /*4dd0*/  FSEL R9, R9, -INF , !P5 ;  /* 0xff80000009097808 */ /* 0x000fe40006800000 */
[----:B------:R-:W-:Y:S02]  /*4de0*/  ISETP.GT.AND P6, PT, R207, R8, PT ;  /* 0x00000008cf00720c */ /* 0x000fe40003fc4270 */
[C---:B------:R-:W-:Y:S02]  /*4df0*/  ISETP.GE.AND P5, PT, R8.reuse, R206, PT ;  /* 0x000000ce0800720c */ /* 0x040fe40003fa6270 */
[----:B------:R-:W-:Y:S01]  /*4e00*/  ISETP.GE.AND P1, PT, R8, R205, PT ;  /* 0x000000cd0800720c */ /* 0x000fe20003f26270 */
[----:B------:R-:W-:Y:S01]  /*4e10*/  VIADD R8, R44, 0x29 ;  /* 0x000000292c087836 */ /* 0x000fe20000000000 */
[----:B------:R-:W-:-:S02]  /*4e20*/  FSEL R143, R27, -INF , !P4 ;  /* 0xff8000001b8f7808 */ /* 0x000fc40006000000 */
[----:B------:R-:W-:Y:S02]  /*4e30*/  ISETP.GT.AND P4, PT, R207, R4, PT ;  /* 0x00000004cf00720c */ /* 0x000fe40003f84270 */
[----:B------:R-:W-:Y:S02]  /*4e40*/  FSEL R14, R14, -INF , !P3 ;  /* 0xff8000000e0e7808 */ /* 0x000fe40005800000 */
[----:B------:R-:W-:Y:S02]  /*4e50*/  FSEL R26, R26, -INF , !P6 ;  /* 0xff8000001a1a7808 */ /* 0x000fe40007000000 */
[----:B------:R-:W-:Y:S02]  /*4e60*/  ISETP.GE.AND P6, PT, R4, R206, PT ;  /* 0x000000ce0400720c */ /* 0x000fe40003fc6270 */
[----:B------:R-:W-:Y:S02]  /*4e70*/  FSEL R16, R16, -INF , !P4 ;  /* 0xff80000010107808 */ /* 0x000fe40006000000 */
[----:B------:R-:W-:-:S02]  /*4e80*/  FSEL R141, R14, -INF , !P1 ;  /* 0xff8000000e8d7808 */ /* 0x000fc40004800000 */
[CC--:B------:R-:W-:Y:S02]  /*4e90*/  ISETP.GT.AND P1, PT, R207.reuse, R8.reuse, PT ;  /* 0x00000008cf00720c */ /* 0x0c0fe40003f24270 */
[----:B------:R-:W-:Y:S02]  /*4ea0*/  FSEL R173, R16, -INF , !P6 ;  /* 0xff80000010ad7808 */ /* 0x000fe40007000000 */
[----:B------:R-:W-:Y:S02]  /*4eb0*/  ISETP.GT.AND P6, PT, R42, R8, PT ;  /* 0x000000082a00720c */ /* 0x000fe40003fc4270 */
[----:B------:R-:W-:Y:S01]  /*4ec0*/  FSEL R169, R6, -INF , !P1 ;  /* 0xff80000006a97808 */ /* 0x000fe20004800000 */
[----:B------:R-:W-:Y:S01]  /*4ed0*/  VIADD R6, R44, 0x38 ;  /* 0x000000382c067836 */ /* 0x000fe20000000000 */
[----:B------:R-:W-:Y:S02]  /*4ee0*/  ISETP.GT.AND P1, PT, R207, R44, PT ;  /* 0x0000002ccf00720c */ /* 0x000fe40003f24270 */
[----:B------:R-:W-:-:S02]  /*4ef0*/  FSEL R30, R30, -INF , !P6 ;  /* 0xff8000001e1e7808 */ /* 0x000fc40007000000 */
[----:B------:R-:W-:Y:S02]  /*4f00*/  ISETP.GE.AND P6, PT, R44, R206, PT ;  /* 0x000000ce2c00720c */ /* 0x000fe40003fc6270 */
[----:B------:R-:W-:Y:S02]  /*4f10*/  FSEL R25, R72, -INF , !P1 ;  /* 0xff80000048197808 */ /* 0x000fe40004800000 */
[----:B------:R-:W-:Y:S02]  /*4f20*/  FSEL R215, R26, -INF , !P5 ;  /* 0xff8000001ad77808 */ /* 0x000fe40006800000 */
[----:B------:R-:W-:Y:S02]  /*4f30*/  ISETP.GT.AND P5, PT, R42, R4, PT ;  /* 0x000000042a00720c */ /* 0x000fe40003fa4270 */
[----:B------:R-:W-:Y:S02]  /*4f40*/  FSEL R25, R25, -INF , !P6 ;  /* 0xff80000019197808 */ /* 0x000fe40007000000 */
[----:B------:R-:W-:Y:S01]  /*4f50*/  ISETP.GE.AND P3, PT, R4, R205, PT ;  /* 0x000000cd0400720c */ /* 0x000fe20003f66270 */
[----:B------:R-:W-:Y:S01]  /*4f60*/  VIADD R4, R44, 0x30 ;  /* 0x000000302c047836 */ /* 0x000fe20000000000 */
[----:B------:R-:W-:-:S02]  /*4f70*/  FSEL R32, R32, -INF , !P5 ;  /* 0xff80000020207808 */ /* 0x000fc40006800000 */
[C---:B------:R-:W-:Y:S02]  /*4f80*/  ISETP.GE.AND P4, PT, R8.reuse, R206, PT ;  /* 0x000000ce0800720c */ /* 0x040fe40003f86270 */
[----:B------:R-:W-:Y:S01]  /*4f90*/  ISETP.GE.AND P5, PT, R8, R205, PT ;  /* 0x000000cd0800720c */ /* 0x000fe20003fa6270 */
[----:B------:R-:W-:Y:S01]  /*4fa0*/  VIADD R8, R44, 0x31 ;  /* 0x000000312c087836 */ /* 0x000fe20000000000 */
[----:B------:R-:W-:Y:S02]  /*4fb0*/  FMNMX3.FTZ R10, R25, R3, R43, !PT ;  /* 0x00000003190a7276 */ /* 0x000fe4000781002b */
[----:B------:R-:W-:Y:S02]  /*4fc0*/  FSEL R201, R32, -INF , !P3 ;  /* 0xff80000020c97808 */ /* 0x000fe40005800000 */
[----:B------:R-:W-:Y:S02]  /*4fd0*/  ISETP.GT.AND P3, PT, R207, R4, PT ;  /* 0x00000004cf00720c */ /* 0x000fe40003f64270 */
[----:B------:R-:W-:-:S02]  /*4fe0*/  FMNMX3.FTZ R10, R10, R41, R19, !PT ;  /* 0x000000290a0a7276 */ /* 0x000fc40007810013 */
[----:B------:R-:W-:Y:S02]  /*4ff0*/  FSEL R169, R169, -INF , !P4 ;  /* 0xff800000a9a97808 */ /* 0x000fe40006000000 */
[----:B------:R-:W-:Y:S02]  /*5000*/  ISETP.GT.AND P6, PT, R207, R8, PT ;  /* 0x00000008cf00720c */ /* 0x000fe40003fc4270 */
[----:B------:R-:W-:Y:S02]  /*5010*/  FSEL R31, R31, -INF , !P3 ;  /* 0xff8000001f1f7808 */ /* 0x000fe40005800000 */
[----:B------:R-:W-:Y:S02]  /*5020*/  ISETP.GE.AND P4, PT, R4, R206, PT ;  /* 0x000000ce0400720c */ /* 0x000fe40003f86270 */
[----:B------:R-:W-:Y:S02]  /*5030*/  FMNMX3.FTZ R10, R10, R7, R5, !PT ;  /* 0x000000070a0a7276 */ /* 0x000fe40007810005 */
[----:B------:R-:W-:-:S02]  /*5040*/  ISETP.GT.AND P3, PT, R42, R44, PT ;  /* 0x0000002c2a00720c */ /* 0x000fc40003f64270 */
[C---:B------:R-:W-:Y:S01]  /*5050*/  ISETP.GE.AND P1, PT, R44.reuse, R205, PT ;  /* 0x000000cd2c00720c */ /* 0x040fe20003f26270 */
[----:B------:R-:W-:Y:S01]  /*5060*/  VIADD R44, R44, 0x39 ;  /* 0x000000392c2c7836 */ /* 0x000fe20000000000 */
        /* <DEDUP_REMOVED lines=8> */
[----:B------:R-:W-:Y:S02]  /*50f0*/  FSEL R40, R40, -INF , !P4 ;  /* 0xff80000028287808 */ /* 0x000fe40006000000 */
[----:B------:R-:W-:Y:S02]  /*5100*/  ISETP.GE.AND P6, PT, R6, R206, PT ;  /* 0x000000ce0600720c */ /* 0x000fe40003fc6270 */
[----:B------:R-:W-:Y:S02]  /*5110*/  ISETP.GT.AND P3, PT, R207, R44, PT ;  /* 0x0000002ccf00720c */ /* 0x000fe40003f64270 */
[----:B------:R-:W-:-:S02]  /*5120*/  FMNMX3.FTZ R10, R10, R215, R173, !PT ;  /* 0x000000d70a0a7276 */ /* 0x000fc400078100ad */
[----:B------:R-:W-:Y:S02]  /*5130*/  FSEL R23, R23, -INF , !P1 ;  /* 0xff80000017177808 */ /* 0x000fe40004800000 */
[----:B------:R-:W-:Y:S02]  /*5140*/  ISETP.GE.AND P1, PT, R44, R206, PT ;  /* 0x000000ce2c00720c */ /* 0x000fe40003f26270 */
[----:B------:R-:W-:Y:S02]  /*5150*/  FSEL R39, R39, -INF , !P3 ;  /* 0xff80000027277808 */ /* 0x000fe40005800000 */
[----:B------:R-:W-:Y:S02]  /*5160*/  FSEL R195, R40, -INF , !P6 ;  /* 0xff80000028c37808 */ /* 0x000fe40007000000 */
[----:B------:R-:W-:Y:S02]  /*5170*/  FMNMX3.FTZ R10, R10, R169, R199, !PT ;  /* 0x000000a90a0a7276 */ /* 0x000fe400078100c7 */
[----:B------:R-:W-:-:S02]  /*5180*/  ISETP.GT.AND P4, PT, R42, R4, PT ;  /* 0x000000042a00720c */ /* 0x000fc40003f84270 */
[----:B------:R-:W-:Y:S02]  /*5190*/  ISETP.GE.AND P3, PT, R4, R205, PT ;  /* 0x000000cd0400720c */ /* 0x000fe40003f66270 */
[----:B------:R-:W-:Y:S02]  /*51a0*/  FMNMX3.FTZ R4, R23, R35, R33, !PT ;  /* 0x0000002317047276 */ /* 0x000fe40007810021 */
[----:B------:R-:W-:Y:S02]  /*51b0*/  FSEL R193, R39, -INF , !P1 ;  /* 0xff80000027c17808 */ /* 0x000fe40004800000 */
[----:B------:R-:W-:Y:S02]  /*51c0*/  FMNMX3.FTZ R10, R10, R197, R195, !PT ;  /* 0x000000c50a0a7276 */ /* 0x000fe400078100c3 */
[----:B------:R-:W-:Y:S02]  /*51d0*/  ISETP.GT.AND P1, PT, R42, R8, PT ;  /* 0x000000082a00720c */ /* 0x000fe40003f24270 */
[----:B------:R-:W-:-:S02]  /*51e0*/  ISETP.GE.AND P6, PT, R8, R205, PT ;  /* 0x000000cd0800720c */ /* 0x000fc40003fc6270 */
[----:B------:R-:W-:Y:S02]  /*51f0*/  FMNMX3.FTZ R8, R4, R21, R15, !PT ;  /* 0x0000001504087276 */ /* 0x000fe4000781000f */
[----:B------:R-:W-:Y:S02]  /*5200*/  FMNMX.FTZ R4, R193, R10, !PT ;  /* 0x0000000ac1047209 */ /* 0x000fe40007810000 */
[----:B------:R-:W-:Y:S02]  /*5210*/  FMNMX3.FTZ R8, R8, R13, R11, !PT ;  /* 0x0000000d08087276 */ /* 0x000fe4000781000b */
[----:B------:R-:W-:Y:S01]  /*5220*/  FSEL R179, R30, -INF , !P5 ;  /* 0xff8000001eb37808 */ /* 0x000fe20006800000 */
[----:B------:R-:W1:Y:S01]  /*5230*/  SHFL.BFLY PT, R27, R4, 0x2, 0x1f ;  /* 0x0c401f00041b7f89 */ /* 0x000e6200000e0000 */
[----:B------:R-:W-:Y:S02]  /*5240*/  FSEL R34, R34, -INF , !P4 ;  /* 0xff80000022227808 */ /* 0x000fe40006000000 */
[----:B------:R-:W-:-:S02]  /*5250*/  ISETP.GT.AND P5, PT, R42, R6, PT ;  /* 0x000000062a00720c */ /* 0x000fc40003fa4270 */
[----:B------:R-:W-:Y:S02]  /*5260*/  FMNMX3.FTZ R8, R8, R9, R143, !PT ;  /* 0x0000000908087276 */ /* 0x000fe4000781008f */
[----:B------:R-:W-:Y:S02]  /*5270*/  FSEL R183, R34, -INF , !P3 ;  /* 0xff80000022b77808 */ /* 0x000fe40005800000 */
[----:B------:R-:W-:Y:S02]  /*5280*/  ISETP.GE.AND P4, PT, R6, R205, PT ;  /* 0x000000cd0600720c */ /* 0x000fe40003f86270 */
[----:B------:R-:W-:Y:S02]  /*5290*/  ISETP.GT.AND P3, PT, R42, R44, PT ;  /* 0x0000002c2a00720c */ /* 0x000fe40003f64270 */
[----:B------:R-:W-:Y:S02]  /*52a0*/  FSEL R18, R18, -INF , !P1 ;  /* 0xff80000012127808 */ /* 0x000fe40004800000 */
[----:B------:R-:W-:-:S02]  /*52b0*/  FSEL R36, R36, -INF , !P5 ;  /* 0xff80000024247808 */ /* 0x000fc40006800000 */
[----:B------:R-:W-:Y:S02]  /*52c0*/  FMNMX3.FTZ R8, R8, R141, R201, !PT ;  /* 0x0000008d08087276 */ /* 0x000fe400078100c9 */
[----:B------:R-:W-:Y:S02]  /*52d0*/  ISETP.GE.AND P1, PT, R44, R205, PT ;  /* 0x000000cd2c00720c */ /* 0x000fe40003f26270 */
[----:B------:R-:W-:Y:S02]  /*52e0*/  FSEL R38, R38, -INF , !P3 ;  /* 0xff80000026267808 */ /* 0x000fe40005800000 */
[----:B------:R-:W-:Y:S02]  /*52f0*/  FSEL R181, R18, -INF , !P6 ;  /* 0xff80000012b57808 */ /* 0x000fe40007000000 */
[----:B------:R-:W-:Y:S02]  /*5300*/  FSEL R177, R36, -INF , !P4 ;  /* 0xff80000024b17808 */ /* 0x000fe40006000000 */
[----:B------:R-:W-:-:S02]  /*5310*/  FMNMX3.FTZ R8, R8, R179, R183, !PT ;  /* 0x000000b308087276 */ /* 0x000fc400078100b7 */
[----:B------:R-:W-:Y:S02]  /*5320*/  FSEL R175, R38, -INF , !P1 ;  /* 0xff80000026af7808 */ /* 0x000fe40004800000 */
[----:B------:R-:W-:Y:S02]  /*5330*/  FMNMX3.FTZ R6, R8, R181, R177, !PT ;  /* 0x000000b508067276 */ /* 0x000fe400078100b1 */
[----:B-1----:R-:W-:Y:S02]  /*5340*/  FMNMX.FTZ R29, R4, R27, !PT ;  /* 0x0000001b041d7209 */ /* 0x002fe40007810000 */
[----:B------:R-:W-:-:S03]  /*5350*/  FMNMX.FTZ R6, R175, R6, !PT ;  /* 0x00000006af067209 */ /* 0x000fc60007810000 */
[----:B------:R-:W1:Y:S04]  /*5360*/  SHFL.BFLY PT, R132, R29, 0x1, 0x1f ;  /* 0x0c201f001d847f89 */ /* 0x000e6800000e0000 */
[----:B------:R-:W3:Y:S01]  /*5370*/  SHFL.BFLY PT, R27, R6, 0x2, 0x1f ;  /* 0x0c401f00061b7f89 */ /* 0x000ee200000e0000 */
[----:B-1----:R-:W-:-:S03]  /*5380*/  FMNMX.FTZ R132, R29, R132, !PT ;  /* 0x000000841d847209 */ /* 0x002fc60007810000 */
[----:B------:R-:W-:Y:S01]  /*5390*/  LDSM.16.MT88.4 R28, [R167+0xc800] ;  /* 0x00c80000a71c783b */ /* 0x000fe20000004200 */
[----:B---3--:R-:W-:Y:S01]  /*53a0*/  FMNMX.FTZ R27, R6, R27, !PT ;  /* 0x0000001b061b7209 */ /* 0x008fe20007810000 */
[C---:B--2---:R-:W-:Y:S01]  /*53b0*/  FMUL.FTZ R176, R132.reuse, UR4 ;  /* 0x0000000484b07c20 */ /* 0x044fe20008410000 */
[----:B------:R-:W-:-:S03]  /*53c0*/  FSETP.NEU.FTZ.AND P1, PT, R132, -INF , PT ;  /* 0xff8000008400780b */ /* 0x000fc60003f3d000 */
[----:B------:R-:W1:Y:S01]  /*53d0*/  SHFL.BFLY PT, R4, R27, 0x1, 0x1f ;  /* 0x0c201f001b047f89 */ /* 0x000e6200000e0000 */
        /* <DEDUP_REMOVED lines=14> */
[--C-:B------:R-:W-:Y:S01]  /*54c0*/  FFMA.FTZ R166, R215, UR4, -R176.reuse ;  /* 0x00000004d7a67c23 */ /* 0x100fe200080108b0 */
[--C-:B------:R-:W-:Y:S01]  /*54d0*/  FFMA.FTZ R169, R169, UR4, -R176.reuse ;  /* 0x00000004a9a97c23 */ /* 0x100fe200080108b0 */
[----:B------:R-:W3:Y:S01]  /*54e0*/  MUFU.EX2 R162, R162 ;  /* 0x000000a200a27308 */ /* 0x000ee20000000800 */
[--C-:B------:R-:W-:Y:S01]  /*54f0*/  FFMA.FTZ R178, R199, UR4, -R176.reuse ;  /* 0x00000004c7b27c23 */ /* 0x100fe200080108b0 */
[--C-:B------:R-:W-:Y:S01]  /*5500*/  FFMA.FTZ R197, R197, UR4, -R176.reuse ;  /* 0x00000004c5c57c23 */ /* 0x100fe200080108b0 */
[----:B-1----:R-:W-:Y:S01]  /*5510*/  FMNMX.FTZ R3, R27, R4, !PT ;  /* 0x000000041b037209 */ /* 0x002fe20007810000 */
[--C-:B------:R-:W-:Y:S01]  /*5520*/  FFMA.FTZ R180, R195, UR4, -R176.reuse ;  /* 0x00000004c3b47c23 */ /* 0x100fe200080108b0 */
[----:B------:R-:W1:Y:S01]  /*5530*/  LDSM.16.MT88.4 R4, [R163+0x10000] ;  /* 0x01000000a304783b */ /* 0x000e620000004200 */
[----:B------:R-:W-:Y:S01]  /*5540*/  FFMA.FTZ R225, R193, UR4, -R176 ;  /* 0x00000004c1e17c23 */ /* 0x000fe200080108b0 */
[C---:B------:R-:W-:Y:S01]  /*5550*/  FSETP.NEU.FTZ.AND P1, PT, R3.reuse, -INF , PT ;  /* 0xff8000000300780b */ /* 0x040fe20003f3d000 */
[----:B------:R-:W-:Y:S01]  /*5560*/  FMUL.FTZ R172, R3, UR4 ;  /* 0x0000000403ac7c20 */ /* 0x000fe20008410000 */
[----:B------:R-:W-:Y:S01]  /*5570*/  MUFU.EX2 R158, R158 ;  /* 0x0000009e009e7308 */ /* 0x000fe20000000800 */
[----:B------:R-:W-:Y:S03]  /*5580*/  LDSM.16.MT88.4 R24, [R163+0xc800] ;  /* 0x00c80000a318783b */ /* 0x000fe60000004200 */
[----:B------:R-:W-:-:S02]  /*5590*/  FSEL R172, R172, RZ, P1 ;  /* 0x000000ffacac7208 */ /* 0x000fc40000800000 */
[----:B------:R-:W-:Y:S02]  /*55a0*/  ISETP.GT.U32.AND P1, PT, R133, R212, PT ;  /* 0x000000d48500720c */ /* 0x000fe40003f24070 */
        /* <DEDUP_REMOVED lines=11> */
[----:B---3--:R-:W-:Y:S01]  /*5660*/  F2FP.F16.F32.PACK_AB R96, R161, R162 ;  /* 0x000000a2a160723e */ /* 0x008fe200000000ff */
[--C-:B------:R-:W-:Y:S01]  /*5670*/  FFMA.FTZ R170, R143, UR4, -R172.reuse ;  /* 0x000000048faa7c23 */ /* 0x100fe200080108ac */
[----:B------:R-:W3:Y:S01]  /*5680*/  LDSM.16.MT88.4 R8, [R167+0xe800] ;  /* 0x00e80000a708783b */ /* 0x000ee20000004200 */
        /* <DEDUP_REMOVED lines=8> */
[----:B------:R-:W-:Y:S01]  /*5710*/  LDSM.16.MT88.4 R32, [R171+0x10800] ;  /* 0x01080000ab20783b */ /* 0x000fe20000004200 */
[--C-:B------:R-:W-:Y:S01]  /*5720*/  FFMA.FTZ R177, R177, UR4, -R172.reuse ;  /* 0x00000004b1b17c23 */ /* 0x100fe200080108ac */
[----:B------:R-:W-:Y:S01]  /*5730*/  MUFU.EX2 R156, R156 ;  /* 0x0000009c009c7308 */ /* 0x000fe20000000800 */
[----:B------:R-:W-:Y:S01]  /*5740*/  FFMA.FTZ R172, R175, UR4, -R172 ;  /* 0x00000004afac7c23 */ /* 0x000fe200080108ac */
[----:B------:R-:W-:Y:S01]  /*5750*/  LDSM.16.MT88.4 R140, [R171+0xd000] ;  /* 0x00d00000ab8c783b */ /* 0x000fe20000004200 */
[----:B------:R-:W-:-:S04]  /*5760*/  FADD.FTZ R161, R162, R161 ;  /* 0x000000a1a2a17221 */ /* 0x000fc80000010000 */
[----:B------:R-:W-:Y:S01]  /*5770*/  FADD.FTZ R158, R158, R161 ;  /* 0x000000a19e9e7221 */ /* 0x000fe20000010000 */
[----:B------:R-:W1:Y:S01]  /*5780*/  MUFU.EX2 R155, R155 ;  /* 0x0000009b009b7308 */ /* 0x000e620000000800 */
[----:B--2---:R-:W-:Y:S01]  /*5790*/  F2FP.F16.F32.PACK_AB R97, R159, R160 ;  /* 0x000000a09f61723e */ /* 0x004fe200000000ff */
[----:B------:R-:W-:Y:S01]  /*57a0*/  FADD.FTZ R159, R160, R159 ;  /* 0x0000009fa09f7221 */ /* 0x000fe20000010000 */
[----:B------:R-:W-:-:S05]  /*57b0*/  FADD.FTZ R157, R157, R158 ;  /* 0x0000009e9d9d7221 */ /* 0x000fca0000010000 */
        /* <DEDUP_REMOVED lines=52> */
[----:B-1----:R-:W-:-:S03]  /*5b00*/  F2FP.F16.F32.PACK_AB R5, R151, R152 ;  /* 0x000000989705723e */ /* 0x002fc600000000ff */
[----:B------:R-:W-:Y:S02]  /*5b10*/  FADD.FTZ R153, R153, R154 ;  /* 0x0000009a99997221 */ /* 0x000fe40000010000 */
[----:B------:R-:W-:Y:S01]  /*5b20*/  HMMA.16816.F32 R96, R96, R6, RZ ;  /* 0x000000066060723c */ /* 0x000fe200000018ff */
[----:B------:R-:W-:Y:S02]  /*5b30*/  F2FP.F16.F32.PACK_AB R6, R149, R150 ;  /* 0x000000969506723e */ /* 0x000fe400000000ff */
[----:B----4-:R-:W-:-:S07]  /*5b40*/  F2FP.F16.F32.PACK_AB R7, R146, R147 ;  /* 0x000000939207723e */ /* 0x010fce00000000ff */
[C---:B------:R-:W-:Y:S08]  /*5b50*/  HMMA.16816.F32 R112, R4.reuse, R12, R112 ;  /* 0x0000000c0470723c */ /* 0x040ff00000001870 */
        /* <DEDUP_REMOVED lines=35> */
[----:B------:R-:W-:-:S02]  /*5d90*/  F2FP.F16.F32.PACK_AB R4, R166, R165 ;  /* 0x000000a5a604723e */ /* 0x000fc400000000ff */
        /* <DEDUP_REMOVED lines=56> */
[C---:B------:R-:W-:Y:S08]  /*6120*/  HMMA.16816.F32 R48, R4.reuse, R142, R48 ;  /* 0x0000008e0430723c */ /* 0x040ff00000001830 */
        /* <DEDUP_REMOVED lines=52> */
[C---:B------:R-:W-:Y:S01]  /*6470*/  LEA.HI.X R13, R14.reuse, R8, R13, 0x6, P1 ;  /* 0x000000080e0d7211 */ /* 0x040fe200008f340d */
[----:B------:R-:W-:Y:S01]  /*6480*/  VIADD R201, R203, UR5 ;  /* 0x00000005cbc97c36 */ /* 0x000fe20008000000 */
        /* <DEDUP_REMOVED lines=10> */
[----:B------:R-:W-:Y:S02]  /*6530*/  LEA.HI.X R19, R4, R208, R13, 0x1, P1 ;  /* 0x000000d004137211 */ /* 0x000fe400008f0c0d */
        /* <DEDUP_REMOVED lines=85> */
[----:B------:R-:W2:Y:S04]  /*6a90*/  LDSM.16.M88.4 R156, [R133+0x7800] ;  /* 0x00780000859c783b */ /* 0x000ea80000000200 */
        /* <DEDUP_REMOVED lines=10> */
[C---:B-----5:R-:W-:Y:S03]  /*6b40*/  HMMA.16816.F32 R172, R160.reuse, R168, RZ ;  /* 0x000000a8a0ac723c */ /* 0x060fe600000018ff */
[----:B------:R-:W0:Y:S05]  /*6b50*/  LDGDEPBAR ;  /* 0x00000000000079af */ /* 0x000e2a0000000000 */
[C---:B------:R-:W-:Y:S08]  /*6b60*/  HMMA.16816.F32 R144, R160.reuse, R146, RZ ;  /* 0x00000092a090723c */ /* 0x040ff000000018ff */
[C---:B------:R-:W-:Y:S08]  /*6b70*/  HMMA.16816.F32 R168, R160.reuse, R170, RZ ;  /* 0x000000aaa0a8723c */ /* 0x040ff000000018ff */
[C---:B-1----:R-:W-:Y:S08]  /*6b80*/  HMMA.16816.F32 R164, R160.reuse, R24, RZ ;  /* 0x00000018a0a4723c */ /* 0x042ff000000018ff */
[----:B------:R-:W-:Y:S01]  /*6b90*/  HMMA.16816.F32 R160, R160, R26, RZ ;  /* 0x0000001aa0a0723c */ /* 0x000fe200000018ff */
[----:B------:R-:W-:Y:S07]  /*6ba0*/  LDSM.16.M88.4 R24, [R201+0x7800] ;  /* 0x00780000c918783b */ /* 0x000fee0000000200 */
[C---:B--2---:R-:W-:Y:S08]  /*6bb0*/  HMMA.16816.F32 R16, R28.reuse, R4, R16 ;  /* 0x000000041c10723c */ /* 0x044ff00000001810 */
[C---:B------:R-:W-:Y:S01]  /*6bc0*/  HMMA.16816.F32 R12, R28.reuse, R6, R12 ;  /* 0x000000061c0c723c */ /* 0x040fe2000000180c */
[----:B------:R-:W1:Y:S07]  /*6bd0*/  LDSM.16.M88.4 R4, [R216] ;  /* 0x00000000d804783b */ /* 0x000e6e0000000200 */
[C---:B------:R-:W-:Y:S08]  /*6be0*/  HMMA.16816.F32 R32, R28.reuse, R8, R32 ;  /* 0x000000081c20723c */ /* 0x040ff00000001820 */
        /* <DEDUP_REMOVED lines=18> */
[C---:B------:R-:W-:Y:S08]  /*6d10*/  HMMA.16816.F32 R164, R4.reuse, R24, R164 ;  /* 0x0000001804a4723c */ /* 0x040ff000000018a4 */
[----:B------:R-:W-:Y:S01]  /*6d20*/  HMMA.16816.F32 R160, R4, R26, R160 ;  /* 0x0000001a04a0723c */ /* 0x000fe200000018a0 */
[----:B------:R-:W-:Y:S04]  /*6d30*/  LDSM.16.M88.4 R24, [R197+0x2000] ;  /* 0x00200000c518783b */ /* 0x000fe80000000200 */
[----:B------:R-:W1:Y:S03]  /*6d40*/  LDSM.16.M88.4 R4, [R203+UR5+0x8000] ;  /* 0x00800005cb04783b */ /* 0x000e660008000200 */
[C---:B--2---:R-:W-:Y:S01]  /*6d50*/  HMMA.16816.F32 R32, R8.reuse, R20, R32 ;  /* 0x000000140820723c */ /* 0x044fe20000001820 */
[----:B------:R-:W-:Y:S07]  /*6d60*/  LDSM.16.M88.4 R196, [R203+UR5+0xa800] ;  /* 0x00a80005cbc4783b */ /* 0x000fee0008000200 */
[C---:B------:R-:W-:Y:S01]  /*6d70*/  HMMA.16816.F32 R144, R8.reuse, R22, R144 ;  /* 0x000000160890723c */ /* 0x040fe20000001890 */
[----:B------:R-:W2:Y:S07]  /*6d80*/  LDSM.16.M88.4 R20, [R203+UR5+0x9000] ;  /* 0x00900005cb14783b */ /* 0x000eae0008000200 */
[C---:B------:R-:W-:Y:S08]  /*6d90*/  HMMA.16816.F32 R16, R8.reuse, R148, R16 ;  /* 0x000000940810723c */ /* 0x040ff00000001810 */
[C---:B------:R-:W-:Y:S01]  /*6da0*/  HMMA.16816.F32 R12, R8.reuse, R150, R12 ;  /* 0x00000096080c723c */ /* 0x040fe2000000180c */
[----:B------:R-:W4:Y:S07]  /*6db0*/  LDSM.16.M88.4 R148, [R133+0x8000] ;  /* 0x008000008594783b */ /* 0x000f2e0000000200 */
[C---:B---3--:R-:W-:Y:S08]  /*6dc0*/  HMMA.16816.F32 R172, R8.reuse, R28, R172 ;  /* 0x0000001c08ac723c */ /* 0x048ff000000018ac */
[----:B------:R-:W-:Y:S01]  /*6dd0*/  HMMA.16816.F32 R168, R8, R30, R168 ;  /* 0x0000001e08a8723c */ /* 0x000fe200000018a8 */
[----:B------:R-:W3:Y:S07]  /*6de0*/  LDSM.16.M88.4 R28, [R203+UR5+0x9800] ;  /* 0x00980005cb1c783b */ /* 0x000eee0008000200 */
[C---:B-1----:R-:W-:Y:S08]  /*6df0*/  HMMA.16816.F32 R16, R24.reuse, R4, R16 ;  /* 0x000000041810723c */ /* 0x042ff00000001810 */
[----:B------:R-:W-:Y:S01]  /*6e00*/  HMMA.16816.F32 R12, R24, R6, R12 ;  /* 0x00000006180c723c */ /* 0x000fe2000000180c */
[----:B------:R-:W1:Y:S07]  /*6e10*/  LDSM.16.M88.4 R4, [R133+0x8800] ;  /* 0x008800008504783b */ /* 0x000e6e0000000200 */
[C---:B------:R-:W-:Y:S08]  /*6e20*/  HMMA.16816.F32 R164, R8.reuse, R140, R164 ;  /* 0x0000008c08a4723c */ /* 0x040ff000000018a4 */
[----:B------:R-:W-:Y:S01]  /*6e30*/  HMMA.16816.F32 R160, R8, R142, R160 ;  /* 0x0000008e08a0723c */ /* 0x000fe200000018a0 */
[----:B------:R-:W-:Y:S04]  /*6e40*/  LDSM.16.M88.4 R8, [R216+0x2000] ;  /* 0x00200000d808783b */ /* 0x000fe80000000200 */
[----:B------:R-:W5:Y:S03]  /*6e50*/  LDSM.16.M88.4 R140, [R201+0x8000] ;  /* 0x00800000c98c783b */ /* 0x000f660000000200 */
[C---:B--2---:R-:W-:Y:S08]  /*6e60*/  HMMA.16816.F32 R172, R24.reuse, R20, R172 ;  /* 0x0000001418ac723c */ /* 0x044ff000000018ac */
[C---:B------:R-:W-:Y:S01]  /*6e70*/  HMMA.16816.F32 R168, R24.reuse, R22, R168 ;  /* 0x0000001618a8723c */ /* 0x040fe200000018a8 */
[----:B------:R-:W2:Y:S07]  /*6e80*/  LDSM.16.M88.4 R20, [R133+0x9000] ;  /* 0x009000008514783b */ /* 0x000eae0000000200 */
[C---:B------:R-:W-:Y:S08]  /*6e90*/  HMMA.16816.F32 R32, R24.reuse, R136, R32 ;  /* 0x000000881820723c */ /* 0x040ff00000001820 */
[----:B------:R-:W-:Y:S01]  /*6ea0*/  HMMA.16816.F32 R144, R24, R138, R144 ;  /* 0x0000008a1890723c */ /* 0x000fe20000001890 */
[----:B------:R-:W2:Y:S07]  /*6eb0*/  LDSM.16.M88.4 R136, [R202+0x8000] ;  /* 0x00800000ca88783b */ /* 0x000eae0000000200 */
[C---:B----4-:R-:W-:Y:S08]  /*6ec0*/  HMMA.16816.F32 R16, R176.reuse, R148, R16 ;  /* 0x00000094b010723c */ /* 0x050ff00000001810 */
[----:B------:R-:W-:Y:S01]  /*6ed0*/  HMMA.16816.F32 R12, R176, R150, R12 ;  /* 0x00000096b00c723c */ /* 0x000fe2000000180c */
[----:B------:R-:W-:Y:S07]  /*6ee0*/  LDSM.16.M88.4 R148, [R202+0x8800] ;  /* 0x00880000ca94783b */ /* 0x000fee0000000200 */
[C---:B---3--:R-:W-:Y:S08]  /*6ef0*/  HMMA.16816.F32 R164, R24.reuse, R28, R164 ;  /* 0x0000001c18a4723c */ /* 0x048ff000000018a4 */
[----:B------:R-:W-:Y:S01]  /*6f00*/  HMMA.16816.F32 R160, R24, R30, R160 ;  /* 0x0000001e18a0723c */ /* 0x000fe200000018a0 */
[----:B------:R-:W3:Y:S04]  /*6f10*/  LDSM.16.M88.4 R28, [R201+0x9000] ;  /* 0x00900000c91c783b */ /* 0x000ee80000000200 */
[----:B------:R-:W4:Y:S03]  /*6f20*/  LDSM.16.M88.4 R24, [R201+0x9800] ;  /* 0x00980000c918783b */ /* 0x000f260000000200 */
[C---:B-1----:R-:W-:Y:S08]  /*6f30*/  HMMA.16816.F32 R32, R176.reuse, R4, R32 ;  /* 0x00000004b020723c */ /* 0x042ff00000001820 */
[----:B------:R-:W-:Y:S01]  /*6f40*/  HMMA.16816.F32 R144, R176, R6, R144 ;  /* 0x00000006b090723c */ /* 0x000fe20000001890 */
[----:B------:R-:W1:Y:S07]  /*6f50*/  LDSM.16.M88.4 R4, [R203+UR5+0xa000] ;  /* 0x00a00005cb04783b */ /* 0x000e6e0008000200 */
[C---:B-----5:R-:W-:Y:S08]  /*6f60*/  HMMA.16816.F32 R16, R8.reuse, R140, R16 ;  /* 0x0000008c0810723c */ /* 0x060ff00000001810 */
[----:B------:R-:W-:Y:S01]  /*6f70*/  HMMA.16816.F32 R12, R8, R142, R12 ;  /* 0x0000008e080c723c */ /* 0x000fe2000000180c */
        /* <DEDUP_REMOVED lines=8> */
[C---:B------:R-:W-:Y:S08]  /*7000*/  HMMA.16816.F32 R16, R192.reuse, R136, R16 ;  /* 0x00000088c010723c */ /* 0x040ff00000001810 */
[----:B------:R-:W-:Y:S01]  /*7010*/  HMMA.16816.F32 R12, R192, R138, R12 ;  /* 0x0000008ac00c723c */ /* 0x000fe2000000180c */
[----:B------:R-:W-:Y:S07]  /*7020*/  LDSM.16.M88.4 R136, [R133+0xa800] ;  /* 0x00a800008588783b */ /* 0x000fee0000000200 */
[C---:B---3--:R-:W-:Y:S08]  /*7030*/  HMMA.16816.F32 R172, R8.reuse, R28, R172 ;  /* 0x0000001c08ac723c */ /* 0x048ff000000018ac */
[C---:B------:R-:W-:Y:S01]  /*7040*/  HMMA.16816.F32 R168, R8.reuse, R30, R168 ;  /* 0x0000001e08a8723c */ /* 0x040fe200000018a8 */
[----:B------:R-:W-:Y:S07]  /*7050*/  LDSM.16.M88.4 R28, [R216+0x4000] ;  /* 0x00400000d81c783b */ /* 0x000fee0000000200 */
[C---:B----4-:R-:W-:Y:S08]  /*7060*/  HMMA.16816.F32 R164, R8.reuse, R24, R164 ;  /* 0x0000001808a4723c */ /* 0x050ff000000018a4 */
[----:B------:R-:W-:Y:S01]  /*7070*/  HMMA.16816.F32 R160, R8, R26, R160 ;  /* 0x0000001a08a0723c */ /* 0x000fe200000018a0 */
[----:B------:R-:W3:Y:S07]  /*7080*/  LDSM.16.M88.4 R24, [R201+0xa000] ;  /* 0x00a00000c918783b */ /* 0x000eee0000000200 */
[C---:B-1----:R-:W-:Y:S08]  /*7090*/  HMMA.16816.F32 R16, R156.reuse, R4, R16 ;  /* 0x000000049c10723c */ /* 0x042ff00000001810 */
[----:B------:R-:W-:Y:S01]  /*70a0*/  HMMA.16816.F32 R12, R156, R6, R12 ;  /* 0x000000069c0c723c */ /* 0x000fe2000000180c */
[----:B------:R-:W-:Y:S07]  /*70b0*/  LDSM.16.M88.4 R4, [R202+0xa000] ;  /* 0x00a00000ca04783b */ /* 0x000fee0000000200 */
[C---:B------:R-:W-:Y:S08]  /*70c0*/  HMMA.16816.F32 R32, R8.reuse, R152, R32 ;  /* 0x000000980820723c */ /* 0x040ff00000001820 */
[----:B------:R-:W-:Y:S01]  /*70d0*/  HMMA.16816.F32 R144, R8, R154, R144 ;  /* 0x0000009a0890723c */ /* 0x000fe20000001890 */
[----:B------:R-:W1:Y:S04]  /*70e0*/  LDSM.16.M88.4 R8, [R215+0x4000] ;  /* 0x00400000d708783b */ /* 0x000e680000000200 */
[----:B------:R-:W4:Y:S03]  /*70f0*/  LDSM.16.M88.4 R152, [R203+UR5+0xb000] ;  /* 0x00b00005cb98783b */ /* 0x000f260008000200 */
[C---:B--2---:R-:W-:Y:S08]  /*7100*/  HMMA.16816.F32 R16, R140.reuse, R20, R16 ;  /* 0x000000148c10723c */ /* 0x044ff00000001810 */
[----:B------:R-:W-:Y:S01]  /*7110*/  HMMA.16816.F32 R12, R140, R22, R12 ;  /* 0x000000168c0c723c */ /* 0x000fe2000000180c */
[----:B------:R-:W2:Y:S07]  /*7120*/  LDSM.16.M88.4 R20, [R201+0xa800] ;  /* 0x00a80000c914783b */ /* 0x000eae0000000200 */
[----:B------:R-:W-:Y:S08]  /*7130*/  HMMA.16816.F32 R32, R192, R148, R32 ;  /* 0x00000094c020723c */ /* 0x000ff00000001820 */
[C---:B---3--:R-:W-:Y:S08]  /*7140*/  HMMA.16816.F32 R16, R28.reuse, R24, R16 ;  /* 0x000000181c10723c */ /* 0x048ff00000001810 */
[----:B------:R-:W-:Y:S01]  /*7150*/  HMMA.16816.F32 R12, R28, R26, R12 ;  /* 0x0000001a1c0c723c */ /* 0x000fe2000000180c */
[----:B------:R-:W3:Y:S07]  /*7160*/  LDSM.16.M88.4 R24, [R133+0xb000] ;  /* 0x00b000008518783b */ /* 0x000eee0000000200 */
[----:B------:R-:W-:Y:S08]  /*7170*/  HMMA.16816.F32 R32, R156, R196, R32 ;  /* 0x000000c49c20723c */ /* 0x000ff00000001820 */
[C---:B------:R-:W-:Y:S08]  /*7180*/  HMMA.16816.F32 R172, R192.reuse, R180, R172 ;  /* 0x000000b4c0ac723c */ /* 0x040ff000000018ac */
[----:B------:R-:W-:Y:S01]  /*7190*/  HMMA.16816.F32 R144, R192, R150, R144 ;  /* 0x00000096c090723c */ /* 0x000fe20000001890 */
[----:B------:R-:W5:Y:S07]  /*71a0*/  LDSM.16.M88.4 R148, [R203+UR5+0xb800] ;  /* 0x00b80005cb94783b */ /* 0x000f6e0008000200 */
[----:B-1----:R-:W-:Y:S01]  /*71b0*/  HMMA.16816.F32 R16, R8, R4, R16 ;  /* 0x000000040810723c */ /* 0x002fe20000001810 */
[----:B------:R-:W-:-:S05]  /*71c0*/  IMAD.SHL.U32 R4, R188, 0x2, RZ ;  /* 0x00000002bc047824 */ /* 0x000fca00078e00ff */
[----:B------:R-:W-:Y:S02]  /*71d0*/  LOP3.LUT R4, R4, 0x6, RZ, 0xc0, !PT ;  /* 0x0000000604047812 */ /* 0x000fe400078ec0ff */
[C---:B------:R-:W-:Y:S08]  /*71e0*/  HMMA.16816.F32 R164, R192.reuse, R176, R164 ;  /* 0x000000b0c0a4723c */ /* 0x040ff000000018a4 */
[----:B------:R-:W-:Y:S03]  /*71f0*/  HMMA.16816.F32 R160, R192, R178, R160 ;  /* 0x000000b2c0a0723c */ /* 0x000fe600000018a0 */
[----:B------:R-:W-:Y:S01]  /*7200*/  FMUL.FTZ R16, R16, UR4 ;  /* 0x0000000410107c20 */ /* 0x000fe20008410000 */
[----:B------:R-:W-:-:S04]  /*7210*/  FMUL.FTZ R17, R17, UR4 ;  /* 0x0000000411117c20 */ /* 0x000fc80008410000 */
[----:B------:R-:W-:Y:S01]  /*7220*/  HMMA.16816.F32 R32, R140, R136, R32 ;  /* 0x000000888c20723c */ /* 0x000fe20000001820 */
[----:B------:R-:W1:Y:S07]  /*7230*/  MUFU.TANH R16, R16 ;  /* 0x0000001000107308 */ /* 0x000e6e0000002400 */
[----:B----4-:R-:W-:Y:S01]  /*7240*/  HMMA.16816.F32 R176, R156, R152, R172 ;  /* 0x000000989cb0723c */ /* 0x010fe200000018ac */
[----:B------:R-:W4:Y:S01]  /*7250*/  LDSM.16.M88.4 R172, [R202+0xa800] ;  /* 0x00a80000caac783b */ /* 0x000f220000000200 */
[----:B------:R-:W-:Y:S06]  /*7260*/  MUFU.TANH R17, R17 ;  /* 0x0000001100117308 */ /* 0x000fec0000002400 */
[----:B------:R-:W-:Y:S08]  /*7270*/  HMMA.16816.F32 R12, R8, R6, R12 ;  /* 0x00000006080c723c */ /* 0x000ff0000000180c */
[----:B------:R-:W-:Y:S08]  /*7280*/  HMMA.16816.F32 R144, R156, R198, R144 ;  /* 0x000000c69c90723c */ /* 0x000ff00000001890 */
[----:B--2---:R-:W-:Y:S01]  /*7290*/  HMMA.16816.F32 R32, R28, R20, R32 ;  /* 0x000000141c20723c */ /* 0x004fe20000001820 */
[----:B------:R-:W-:Y:S01]  /*72a0*/  FMUL.FTZ R20, R18, UR4 ;  /* 0x0000000412147c20 */ /* 0x000fe20008410000 */
[----:B------:R-:W-:Y:S01]  /*72b0*/  FMUL.FTZ R18, R19, UR4 ;  /* 0x0000000413127c20 */ /* 0x000fe20008410000 */
[----:B------:R-:W-:Y:S01]  /*72c0*/  FMUL.FTZ R19, R12, UR4 ;  /* 0x000000040c137c20 */ /* 0x000fe20008410000 */
[----:B------:R-:W-:Y:S01]  /*72d0*/  FMUL.FTZ R14, R14, UR4 ;  /* 0x000000040e0e7c20 */ /* 0x000fe20008410000 */
[----:B------:R-:W-:-:S02]  /*72e0*/  FMUL.FTZ R13, R13, UR4 ;  /* 0x000000040d0d7c20 */ /* 0x000fc40008410000 */
[----:B------:R-:W2:Y:S01]  /*72f0*/  MUFU.TANH R20, R20 ;  /* 0x0000001400147308 */ /* 0x000ea20000002400 */
[----:B---3--:R-:W-:Y:S01]  /*7300*/  HMMA.16816.F32 R176, R140, R24, R176 ;  /* 0x000000188cb0723c */ /* 0x008fe200000018b0 */
[----:B------:R-:W-:Y:S02]  /*7310*/  IMAD R24, R185, 0x40, R4 ;  /* 0x00000040b9187824 */ /* 0x000fe400078e0204 */
[C---:B------:R-:W-:Y:S01]  /*7320*/  VIADD R25, R207.reuse, 0x8 ;  /* 0x00000008cf197836 */ /* 0x040fe20000000000 */
[----:B------:R-:W3:Y:S01]  /*7330*/  LDSM.16.M88.4 R4, [R201+0xb000] ;  /* 0x00b00000c904783b */ /* 0x000ee20000000200 */
[C---:B------:R-:W-:Y:S02]  /*7340*/  VIADD R12, R24.reuse, 0xffffff80 ;  /* 0xffffff80180c7836 */ /* 0x040fe40000000000 */
[----:B------:R-:W4:Y:S01]  /*7350*/  MUFU.TANH R18, R18 ;  /* 0x0000001200127308 */ /* 0x000f220000002400 */
[----:B------:R-:W-:Y:S01]  /*7360*/  HMMA.16816.F32 R168, R192, R182, R168 ;  /* 0x000000b6c0a8723c */ /* 0x000fe200000018a8 */
[----:B------:R-:W-:Y:S01]  /*7370*/  VIADD R136, R24, 0xffffff88 ;  /* 0xffffff8818887836 */ /* 0x000fe20000000000 */
[----:B------:R-:W-:-:S02]  /*7380*/  ISETP.GT.AND P5, PT, R207, R12, PT ;  /* 0x0000000ccf00720c */ /* 0x000fc40003fa4270 */
[----:B------:R-:W-:-:S03]  /*7390*/  ISETP.GE.AND P6, PT, R12, R206, PT ;  /* 0x000000ce0c00720c */ /* 0x000fc60003fc6270 */
[----:B------:R-:W3:Y:S01]  /*73a0*/  MUFU.TANH R19, R19 ;  /* 0x0000001300137308 */ /* 0x000ee20000002400 */
[----:B-----5:R-:W-:Y:S01]  /*73b0*/  HMMA.16816.F32 R164, R156, R148, R164 ;  /* 0x000000949ca4723c */ /* 0x020fe200000018a4 */
[----:B-1----:R-:W-:Y:S02]  /*73c0*/  FSEL R148, R16, -INF , !P5 ;  /* 0xff80000010947808 */ /* 0x002fe40006800000 */
[----:B------:R-:W-:Y:S02]  /*73d0*/  ISETP.GT.AND P5, PT, R25, R12, PT ;  /* 0x0000000c1900720c */ /* 0x000fe40003fa4270 */
[----:B------:R-:W-:Y:S02]  /*73e0*/  FSEL R148, R148, -INF , !P6 ;  /* 0xff80000094947808 */ /* 0x000fe40007000000 */
[----:B------:R-:W-:Y:S01]  /*73f0*/  ISETP.GE.AND P6, PT, R12, R205, PT ;  /* 0x000000cd0c00720c */ /* 0x000fe20003fc6270 */
[----:B------:R-:W-:Y:S01]  /*7400*/  HMMA.16816.F32 R144, R140, R138, R144 ;  /* 0x0000008a8c90723c */ /* 0x000fe20000001890 */
[----:B------:R-:W-:Y:S01]  /*7410*/  VIADD R12, R24, 0xffffff81 ;  /* 0xffffff81180c7836 */ /* 0x000fe20000000000 */
[----:B--2---:R-:W-:Y:S01]  /*7420*/  FSEL R20, R20, -INF , !P5 ;  /* 0xff80000014147808 */ /* 0x004fe20006800000 */
[----:B------:R-:W-:Y:S03]  /*7430*/  MUFU.TANH R16, R13 ;  /* 0x0000000d00107308 */ /* 0x000fe60000002400 */
[----:B------:R-:W-:-:S02]  /*7440*/  ISETP.GT.AND P5, PT, R207, R12, PT ;  /* 0x0000000ccf00720c */ /* 0x000fc40003fa4270 */
[----:B----4-:R-:W-:Y:S01]  /*7450*/  HMMA.16816.F32 R32, R8, R172, R32 ;  /* 0x000000ac0820723c */ /* 0x010fe20000001820 */
[----:B------:R-:W-:Y:S02]  /*7460*/  FSEL R152, R20, -INF , !P6 ;  /* 0xff80000014987808 */ /* 0x000fe40007000000 */
[C---:B------:R-:W-:Y:S02]  /*7470*/  ISETP.GE.AND P6, PT, R12.reuse, R206, PT ;  /* 0x000000ce0c00720c */ /* 0x040fe40003fc6270 */
[----:B------:R-:W-:Y:S02]  /*7480*/  FSEL R17, R17, -INF , !P5 ;  /* 0xff80000011117808 */ /* 0x000fe40006800000 */
[----:B------:R-:W-:Y:S01]  /*7490*/  ISETP.GE.AND P5, PT, R12, R205, PT ;  /* 0x000000cd0c00720c */ /* 0x000fe20003fa6270 */
[----:B------:R-:W-:Y:S01]  /*74a0*/  HMMA.16816.F32 R168, R156, R154, R168 ;  /* 0x0000009a9ca8723c */ /* 0x000fe200000018a8 */
[----:B------:R-:W-:Y:S02]  /*74b0*/  FSEL R154, R17, -INF , !P6 ;  /* 0xff800000119a7808 */ /* 0x000fe40007000000 */
[----:B------:R-:W-:-:S04]  /*74c0*/  ISETP.GT.AND P6, PT, R25, R12, PT ;  /* 0x0000000c1900720c */ /* 0x000fc80003fc4270 */
[----:B------:R-:W-:Y:S01]  /*74d0*/  FSEL R18, R18, -INF , !P6 ;  /* 0xff80000012127808 */ /* 0x000fe20007000000 */
[----:B------:R-:W-:Y:S01]  /*74e0*/  HMMA.16816.F32 R144, R28, R22, R144 ;  /* 0x000000161c90723c */ /* 0x000fe20000001890 */
[----:B------:R1:W2:Y:S01]  /*74f0*/  MUFU.TANH R22, R14 ;  /* 0x0000000e00167308 */ /* 0x0002a20000002400 */
[----:B------:R-:W-:Y:S01]  /*7500*/  ISETP.GT.AND P6, PT, R207, R136, PT ;  /* 0x00000088cf00720c */ /* 0x000fe20003fc4270 */
[----:B------:R-:W-:Y:S01]  /*7510*/  FMUL.FTZ R21, R32, UR4 ;  /* 0x0000000420157c20 */ /* 0x000fe20008410000 */
[----:B------:R-:W-:Y:S01]  /*7520*/  FSEL R32, R18, -INF , !P5 ;  /* 0xff80000012207808 */ /* 0x000fe20006800000 */
[----:B------:R-:W-:Y:S01]  /*7530*/  FMUL.FTZ R23, R15, UR4 ;  /* 0x000000040f177c20 */ /* 0x000fe20008410000 */
[----:B------:R-:W-:Y:S01]  /*7540*/  ISETP.GE.AND P5, PT, R136, R206, PT ;  /* 0x000000ce8800720c */ /* 0x000fe20003fa6270 */
[----:B------:R-:W-:Y:S01]  /*7550*/  FMUL.FTZ R33, R33, UR4 ;  /* 0x0000000421217c20 */ /* 0x000fe20008410000 */
[----:B---3--:R-:W-:Y:S01]  /*7560*/  FSEL R19, R19, -INF , !P6 ;  /* 0xff80000013137808 */ /* 0x008fe20007000000 */
[----:B------:R-:W-:Y:S01]  /*7570*/  HMMA.16816.F32 R160, R156, R150, R160 ;  /* 0x000000969ca0723c */ /* 0x000fe200000018a0 */
[----:B------:R-:W-:Y:S01]  /*7580*/  ISETP.GT.AND P6, PT, R25, R136, PT ;  /* 0x000000881900720c */ /* 0x000fe20003fc4270 */
[----:B------:R3:W4:Y:S01]  /*7590*/  MUFU.TANH R20, R23 ;  /* 0x0000001700147308 */ /* 0x0007220000002400 */
[----:B------:R-:W-:-:S02]  /*75a0*/  FSEL R158, R19, -INF , !P5 ;  /* 0xff800000139e7808 */ /* 0x000fc40006800000 */
[----:B------:R-:W-:Y:S01]  /*75b0*/  ISETP.GE.AND P5, PT, R136, R205, PT ;  /* 0x000000cd8800720c */ /* 0x000fe20003fa6270 */
[----:B------:R-:W-:Y:S02]  /*75c0*/  VIADD R136, R24, 0xffffff89 ;  /* 0xffffff8918887836 */ /* 0x000fe40000000000 */
[----:B------:R-:W-:Y:S01]  /*75d0*/  HMMA.16816.F32 R176, R28, R4, R176 ;  /* 0x000000041cb0723c */ /* 0x000fe200000018b0 */
[----:B-1----:R-:W1:Y:S01]  /*75e0*/  LDSM.16.M88.4 R12, [R202+0xb000] ;  /* 0x00b00000ca0c783b */ /* 0x002e620000000200 */
[----:B--2---:R-:W-:Y:S01]  /*75f0*/  FSEL R22, R22, -INF , !P6 ;  /* 0xff80000016167808 */ /* 0x004fe20007000000 */
[----:B------:R-:W2:Y:S01]  /*7600*/  MUFU.TANH R21, R21 ;  /* 0x0000001500157308 */ /* 0x000ea20000002400 */
[----:B------:R-:W-:Y:S01]  /*7610*/  ISETP.GT.AND P6, PT, R207, R136, PT ;  /* 0x00000088cf00720c */ /* 0x000fe20003fc4270 */
[----:B------:R-:W-:-:S03]  /*7620*/  FMUL.FTZ R4, R35, UR4 ;  /* 0x0000000423047c20 */ /* 0x000fc60008410000 */
[----:B------:R-:W-:Y:S01]  /*7630*/  FSEL R224, R16, -INF , !P6 ;  /* 0xff80000010e07808 */ /* 0x000fe20007000000 */
[----:B------:R-:W-:Y:S01]  /*7640*/  HMMA.16816.F32 R144, R8, R174, R144 ;  /* 0x000000ae0890723c */ /* 0x000fe20000001890 */
[----:B------:R-:W5:Y:S01]  /*7650*/  LDSM.16.M88.4 R16, [R133+0xb800] ;  /* 0x00b800008510783b */ /* 0x000f620000000200 */
[----:B---3--:R-:W-:Y:S01]  /*7660*/  FMUL.FTZ R23, R34, UR4 ;  /* 0x0000000422177c20 */ /* 0x008fe20008410000 */
[----:B------:R-:W-:Y:S01]  /*7670*/  FSEL R34, R22, -INF , !P5 ;  /* 0xff80000016227808 */ /* 0x000fe20006800000 */
[----:B------:R-:W-:Y:S01]  /*7680*/  VIADD R22, R24, 0xffffff90 ;  /* 0xffffff9018167836 */ /* 0x000fe20000000000 */
[----:B------:R-:W-:Y:S01]  /*7690*/  ISETP.GE.AND P5, PT, R136, R206, PT ;  /* 0x000000ce8800720c */ /* 0x000fe20003fa6270 */
[----:B------:R3:W3:Y:S01]  /*76a0*/  MUFU.TANH R5, R23 ;  /* 0x0000001700057308 */ /* 0x0006e20000002400 */
[----:B------:R-:W-:Y:S01]  /*76b0*/  ISETP.GT.AND P6, PT, R25, R136, PT ;  /* 0x000000881900720c */ /* 0x000fe20003fc4270 */
[----:B------:R-:W-:Y:S01]  /*76c0*/  HMMA.16816.F32 R168, R140, R26, R168 ;  /* 0x0000001a8ca8723c */ /* 0x000fe200000018a8 */
[----:B------:R-:W-:-:S02]  /*76d0*/  FSEL R224, R224, -INF , !P5 ;  /* 0xff800000e0e07808 */ /* 0x000fc40006800000 */
[-C--:B------:R-:W-:Y:S01]  /*76e0*/  ISETP.GE.AND P5, PT, R136, R205.reuse, PT ;  /* 0x000000cd8800720c */ /* 0x080fe20003fa6270 */
[----:B------:R-:W-:Y:S01]  /*76f0*/  VIADD R136, R24, 0xffffff91 ;  /* 0xffffff9118887836 */ /* 0x000fe20000000000 */
[----:B----4-:R-:W-:Y:S01]  /*7700*/  FSEL R20, R20, -INF , !P6 ;  /* 0xff80000014147808 */ /* 0x010fe20007000000 */
[----:B------:R-:W4:Y:S01]  /*7710*/  MUFU.TANH R33, R33 ;  /* 0x0000002100217308 */ /* 0x000f220000002400 */
[----:B------:R-:W-:Y:S02]  /*7720*/  ISETP.GT.AND P6, PT, R207, R22, PT ;  /* 0x00000016cf00720c */ /* 0x000fe40003fc4270 */
[----:B------:R-:W-:Y:S02]  /*7730*/  FSEL R26, R20, -INF , !P5 ;  /* 0xff800000141a7808 */ /* 0x000fe40006800000 */
[----:B------:R-:W-:Y:S01]  /*7740*/  ISETP.GE.AND P5, PT, R22, R206, PT ;  /* 0x000000ce1600720c */ /* 0x000fe20003fa6270 */
[----:B------:R-:W-:Y:S01]  /*7750*/  FMUL.FTZ R27, R144, UR4 ;  /* 0x00000004901b7c20 */ /* 0x000fe20008410000 */
[----:B--2---:R-:W-:Y:S01]  /*7760*/  FSEL R21, R21, -INF , !P6 ;  /* 0xff80000015157808 */ /* 0x004fe20007000000 */
[----:B------:R-:W2:Y:S01]  /*7770*/  MUFU.TANH R4, R4 ;  /* 0x0000000400047308 */ /* 0x000ea20000002400 */
[----:B------:R-:W-:Y:S01]  /*7780*/  ISETP.GE.AND P6, PT, R22, R205, PT ;  /* 0x000000cd1600720c */ /* 0x000fe20003fc6270 */
[----:B------:R-:W-:Y:S01]  /*7790*/  FMUL.FTZ R145, R145, UR4 ;  /* 0x0000000491917c20 */ /* 0x000fe20008410000 */
[----:B------:R-:W-:Y:S01]  /*77a0*/  FSEL R172, R21, -INF , !P5 ;  /* 0xff80000015ac7808 */ /* 0x000fe20006800000 */
[----:B------:R-:W-:Y:S01]  /*77b0*/  FMUL.FTZ R147, R147, UR4 ;  /* 0x0000000493937c20 */ /* 0x000fe20008410000 */
[----:B------:R-:W-:Y:S01]  /*77c0*/  ISETP.GT.AND P5, PT, R25, R22, PT ;  /* 0x000000161900720c */ /* 0x000fe20003fa4270 */
[----:B------:R-:W-:Y:S01]  /*77d0*/  HMMA.16816.F32 R168, R28, R6, R168 ;  /* 0x000000061ca8723c */ /* 0x000fe200000018a8 */
[----:B---3--:R-:W3:Y:S01]  /*77e0*/  LDSM.16.M88.4 R20, [R201+0xb800] ;  /* 0x00b80000c914783b */ /* 0x008ee20000000200 */
[----:B------:R-:W2:Y:S01]  /*77f0*/  MUFU.TANH R27, R27 ;  /* 0x0000001b001b7308 */ /* 0x000ea20000002400 */
[----:B------:R-:W-:-:S02]  /*7800*/  FSEL R5, R5, -INF , !P5 ;  /* 0xff80000005057808 */ /* 0x000fc40006800000 */
[----:B------:R-:W-:Y:S02]  /*7810*/  ISETP.GT.AND P5, PT, R207, R136, PT ;  /* 0x00000088cf00720c */ /* 0x000fe40003fa4270 */
[----:B------:R-:W-:Y:S01]  /*7820*/  FSEL R174, R5, -INF , !P6 ;  /* 0xff80000005ae7808 */ /* 0x000fe20007000000 */
[----:B-1----:R-:W-:Y:S01]  /*7830*/  HMMA.16816.F32 R176, R8, R12, R176 ;  /* 0x0000000c08b0723c */ /* 0x002fe200000018b0 */
[----:B------:R-:W-:Y:S01]  /*7840*/  ISETP.GE.AND P6, PT, R136, R206, PT ;  /* 0x000000ce8800720c */ /* 0x000fe20003fc6270 */
[----:B------:R-:W-:Y:S01]  /*7850*/  FMUL.FTZ R13, R146, UR4 ;  /* 0x00000004920d7c20 */ /* 0x000fe20008410000 */
[----:B----4-:R-:W-:Y:S01]  /*7860*/  FSEL R33, R33, -INF , !P5 ;  /* 0xff80000021217808 */ /* 0x010fe20006800000 */
[----:B------:R-:W-:Y:S01]  /*7870*/  MUFU.TANH R12, R145 ;  /* 0x00000091000c7308 */ /* 0x000fe20000002400 */
[----:B------:R-:W-:Y:S02]  /*7880*/  ISETP.GT.AND P5, PT, R25, R136, PT ;  /* 0x000000881900720c */ /* 0x000fe40003fa4270 */
[----:B------:R-:W-:Y:S01]  /*7890*/  FSEL R222, R33, -INF , !P6 ;  /* 0xff80000021de7808 */ /* 0x000fe20007000000 */
[----:B-----5:R-:W-:Y:S01]  /*78a0*/  HMMA.16816.F32 R164, R140, R16, R164 ;  /* 0x000000108ca4723c */ /* 0x020fe200000018a4 */
[-C--:B------:R-:W-:Y:S01]  /*78b0*/  ISETP.GE.AND P6, PT, R136, R205.reuse, PT ;  /* 0x000000cd8800720c */ /* 0x080fe20003fc6270 */
[----:B------:R-:W-:Y:S01]  /*78c0*/  VIADD R136, R24, 0xffffff98 ;  /* 0xffffff9818887836 */ /* 0x000fe20000000000 */
[----:B--2---:R-:W-:Y:S01]  /*78d0*/  FSEL R4, R4, -INF , !P5 ;  /* 0xff80000004047808 */ /* 0x004fe20006800000 */
[----:B------:R-:W1:Y:S03]  /*78e0*/  MUFU.TANH R13, R13 ;  /* 0x0000000d000d7308 */ /* 0x000e660000002400 */
[----:B------:R-:W-:Y:S01]  /*78f0*/  FSEL R216, R4, -INF , !P6 ;  /* 0xff80000004d87808 */ /* 0x000fe20007000000 */
[----:B------:R-:W-:Y:S01]  /*7900*/  HMMA.16816.F32 R168, R8, R14, R168 ;  /* 0x0000000e08a8723c */ /* 0x000fe200000018a8 */
[----:B------:R-:W-:Y:S01]  /*7910*/  ISETP.GT.AND P5, PT, R207, R136, PT ;  /* 0x00000088cf00720c */ /* 0x000fe20003fa4270 */
[----:B------:R2:W4:Y:S01]  /*7920*/  LDSM.16.M88.4 R4, [R202+0xb800] ;  /* 0x00b80000ca04783b */ /* 0x0005220000000200 */
[----:B------:R-:W-:Y:S01]  /*7930*/  ISETP.GE.AND P6, PT, R136, R206, PT ;  /* 0x000000ce8800720c */ /* 0x000fe20003fc6270 */
[----:B------:R-:W-:Y:S01]  /*7940*/  FMUL.FTZ R16, R176, UR4 ;  /* 0x00000004b0107c20 */ /* 0x000fe20008410000 */
[----:B------:R-:W-:Y:S01]  /*7950*/  FSEL R27, R27, -INF , !P5 ;  /* 0xff8000001b1b7808 */ /* 0x000fe20006800000 */
[----:B------:R-:W5:Y:S01]  /*7960*/  MUFU.TANH R33, R147 ;  /* 0x0000009300217308 */ /* 0x000f620000002400 */
[----:B------:R-:W-:Y:S01]  /*7970*/  ISETP.GE.AND P5, PT, R136, R205, PT ;  /* 0x000000cd8800720c */ /* 0x000fe20003fa6270 */
[----:B------:R-:W-:Y:S01]  /*7980*/  FMUL.FTZ R178, R178, UR4 ;  /* 0x00000004b2b27c20 */ /* 0x000fe20008410000 */
[----:B------:R-:W-:Y:S01]  /*7990*/  FSEL R218, R27, -INF , !P6 ;  /* 0xff8000001bda7808 */ /* 0x000fe20007000000 */
[----:B------:R-:W-:Y:S01]  /*79a0*/  FMUL.FTZ R177, R177, UR4 ;  /* 0x00000004b1b17c20 */ /* 0x000fe20008410000 */
[----:B------:R-:W-:Y:S01]  /*79b0*/  ISETP.GT.AND P6, PT, R25, R136, PT ;  /* 0x000000881900720c */ /* 0x000fe20003fc4270 */
[----:B------:R-:W-:-:S02]  /*79c0*/  VIADD R136, R24, 0xffffff99 ;  /* 0xffffff9918887836 */ /* 0x000fc40000000000 */
[----:B------:R-:W-:Y:S01]  /*79d0*/  FMUL.FTZ R179, R179, UR4 ;  /* 0x00000004b3b37c20 */ /* 0x000fe20008410000 */
[----:B------:R-:W5:Y:S01]  /*79e0*/  MUFU.TANH R16, R16 ;  /* 0x0000001000107308 */ /* 0x000f620000002400 */
[----:B-1----:R-:W-:Y:S01]  /*79f0*/  FSEL R13, R13, -INF , !P6 ;  /* 0xff8000000d0d7808 */ /* 0x002fe20007000000 */
[----:B------:R-:W-:Y:S01]  /*7a00*/  HMMA.16816.F32 R160, R140, R18, R160 ;  /* 0x000000128ca0723c */ /* 0x000fe200000018a0 */
[----:B------:R-:W-:Y:S01]  /*7a10*/  ISETP.GT.AND P6, PT, R207, R136, PT ;  /* 0x00000088cf00720c */ /* 0x000fe20003fc4270 */
[----:B------:R-:W-:Y:S01]  /*7a20*/  VIADD R145, R185, 0xfffffffe ;  /* 0xfffffffeb9917836 */ /* 0x000fe20000000000 */
[----:B------:R-:W-:Y:S01]  /*7a30*/  FSEL R176, R13, -INF , !P5 ;  /* 0xff8000000db07808 */ /* 0x000fe20006800000 */
[----:B------:R-:W-:Y:S01]  /*7a40*/  FMUL.FTZ R15, R168, UR4 ;  /* 0x00000004a80f7c20 */ /* 0x000fe20008410000 */
[----:B------:R-:W-:Y:S01]  /*7a50*/  ISETP.GE.AND P5, PT, R136, R206, PT ;  /* 0x000000ce8800720c */ /* 0x000fe20003fa6270 */
[----:B------:R-:W1:Y:S01]  /*7a60*/  MUFU.TANH R13, R178 ;  /* 0x000000b2000d7308 */ /* 0x000e620000002400 */
[----:B------:R-:W-:Y:S01]  /*7a70*/  FSEL R12, R12, -INF , !P6 ;  /* 0xff8000000c0c7808 */ /* 0x000fe20007000000 */
[----:B---3--:R-:W-:Y:S01]  /*7a80*/  HMMA.16816.F32 R164, R28, R20, R164 ;  /* 0x000000141ca4723c */ /* 0x008fe200000018a4 */
[----:B------:R-:W-:Y:S01]  /*7a90*/  ISETP.GT.AND P6, PT, R25, R136, PT ;  /* 0x000000881900720c */ /* 0x000fe20003fc4270 */
[----:B------:R-:W-:Y:S01]  /*7aa0*/  VIADD R20, R24, 0xffffffa0 ;  /* 0xffffffa018147836 */ /* 0x000fe20000000000 */
[----:B--2---:R-:W-:Y:S01]  /*7ab0*/  FSEL R202, R12, -INF , !P5 ;  /* 0xff8000000cca7808 */ /* 0x004fe20006800000 */
[----:B------:R-:W-:Y:S01]  /*7ac0*/  FMUL.FTZ R169, R169, UR4 ;  /* 0x00000004a9a97c20 */ /* 0x000fe20008410000 */
[----:B------:R-:W-:Y:S01]  /*7ad0*/  ISETP.GE.AND P5, PT, R136, R205, PT ;  /* 0x000000cd8800720c */ /* 0x000fe20003fa6270 */
[----:B------:R-:W2:Y:S01]  /*7ae0*/  MUFU.TANH R14, R177 ;  /* 0x000000b1000e7308 */ /* 0x000ea20000002400 */
[----:B-----5:R-:W-:Y:S01]  /*7af0*/  FSEL R33, R33, -INF , !P6 ;  /* 0xff80000021217808 */ /* 0x020fe20007000000 */
[----:B------:R-:W-:Y:S01]  /*7b00*/  FMUL.FTZ R171, R171, UR4 ;  /* 0x00000004abab7c20 */ /* 0x000fe20008410000 */
[----:B------:R-:W-:Y:S01]  /*7b10*/  ISETP.GT.AND P6, PT, R207, R20, PT ;  /* 0x00000014cf00720c */ /* 0x000fe20003fc4270 */
[----:B------:R-:W-:-:S04]  /*7b20*/  DEPBAR.LE SB0, 0x0 ;  /* 0x000080000000791a */ /* 0x000fc80000000000 */
[----:B------:R-:W-:Y:S01]  /*7b30*/  FSEL R198, R33, -INF , !P5 ;  /* 0xff80000021c67808 */ /* 0x000fe20006800000 */
[----:B------:R-:W3:Y:S01]  /*7b40*/  MUFU.TANH R12, R179 ;  /* 0x000000b3000c7308 */ /* 0x000ee20000002400 */
[----:B------:R-:W-:Y:S01]  /*7b50*/  BAR.SYNC.DEFER_BLOCKING 0x0 ;  /* 0x0000000000007b1d */ /* 0x000fe20000010000 */
[----:B------:R-:W-:Y:S01]  /*7b60*/  ISETP.GE.AND P5, PT, R20, R206, PT ;  /* 0x000000ce1400720c */ /* 0x000fe20003fa6270 */
[----:B------:R-:W-:Y:S01]  /*7b70*/  HMMA.16816.F32 R160, R28, R22, R160 ;  /* 0x000000161ca0723c */ /* 0x000fe200000018a0 */
[----:B------:R-:W-:Y:S02]  /*7b80*/  FSEL R16, R16, -INF , !P6 ;  /* 0xff80000010107808 */ /* 0x000fe40007000000 */
[----:B------:R-:W-:Y:S02]  /*7b90*/  ISETP.GT.AND P6, PT, R25, R20, PT ;  /* 0x000000141900720c */ /* 0x000fe40003fc4270 */
[----:B------:R-:W-:Y:S01]  /*7ba0*/  FSEL R182, R16, -INF , !P5 ;  /* 0xff80000010b67808 */ /* 0x000fe20006800000 */
[----:B------:R-:W-:Y:S01]  /*7bb0*/  VIADD R16, R24, 0xffffffa1 ;  /* 0xffffffa118107836 */ /* 0x000fe20000000000 */
[----:B------:R-:W-:Y:S01]  /*7bc0*/  ISETP.GE.AND P5, PT, R20, R205, PT ;  /* 0x000000cd1400720c */ /* 0x000fe20003fa6270 */
[----:B------:R-:W5:Y:S01]  /*7bd0*/  MUFU.TANH R15, R15 ;  /* 0x0000000f000f7308 */ /* 0x000f620000002400 */
[----:B-1----:R-:W-:Y:S01]  /*7be0*/  FSEL R13, R13, -INF , !P6 ;  /* 0xff8000000d0d7808 */ /* 0x002fe20007000000 */
[----:B----4-:R-:W-:Y:S01]  /*7bf0*/  HMMA.16816.F32 R164, R8, R4, R164 ;  /* 0x0000000408a4723c */ /* 0x010fe200000018a4 */
[----:B------:R-:W-:Y:S01]  /*7c00*/  ISETP.GT.AND P6, PT, R207, R16, PT ;  /* 0x00000010cf00720c */ /* 0x000fe20003fc4270 */
[----:B------:R-:W-:Y:S01]  /*7c10*/  FMUL.FTZ R5, R170, UR4 ;  /* 0x00000004aa057c20 */ /* 0x000fe20008410000 */
[----:B------:R-:W-:-:S02]  /*7c20*/  FSEL R136, R13, -INF , !P5 ;  /* 0xff8000000d887808 */ /* 0x000fc40006800000 */
[----:B------:R-:W-:Y:S01]  /*7c30*/  ISETP.GE.AND P5, PT, R16, R206, PT ;  /* 0x000000ce1000720c */ /* 0x000fe20003fa6270 */
[----:B------:R-:W-:Y:S01]  /*7c40*/  MUFU.TANH R4, R169 ;  /* 0x000000a900047308 */ /* 0x000fe20000002400 */
[----:B--2---:R-:W-:Y:S02]  /*7c50*/  FSEL R14, R14, -INF , !P6 ;  /* 0xff8000000e0e7808 */ /* 0x004fe40007000000 */
[----:B------:R-:W-:Y:S01]  /*7c60*/  ISETP.GT.AND P6, PT, R25, R16, PT ;  /* 0x000000101900720c */ /* 0x000fe20003fc4270 */
[----:B------:R-:W-:Y:S01]  /*7c70*/  HMMA.16816.F32 R160, R8, R6, R160 ;  /* 0x0000000608a0723c */ /* 0x000fe200000018a0 */
[----:B------:R-:W-:Y:S01]  /*7c80*/  FSEL R192, R14, -INF , !P5 ;  /* 0xff8000000ec07808 */ /* 0x000fe20006800000 */
[----:B------:R-:W-:Y:S01]  /*7c90*/  VIADD R14, R24, 0xffffffa8 ;  /* 0xffffffa8180e7836 */ /* 0x000fe20000000000 */
[----:B------:R-:W-:Y:S01]  /*7ca0*/  ISETP.GE.AND P5, PT, R16, R205, PT ;  /* 0x000000cd1000720c */ /* 0x000fe20003fa6270 */
[----:B------:R-:W1:Y:S01]  /*7cb0*/  MUFU.TANH R5, R5 ;  /* 0x0000000500057308 */ /* 0x000e620000002400 */
[----:B---3--:R-:W-:Y:S01]  /*7cc0*/  FSEL R12, R12, -INF , !P6 ;  /* 0xff8000000c0c7808 */ /* 0x008fe20007000000 */
[----:B------:R-:W-:Y:S01]  /*7cd0*/  VIADD R6, R24, 0xffffffb0 ;  /* 0xffffffb018067836 */ /* 0x000fe20000000000 */
[----:B------:R-:W-:-:S02]  /*7ce0*/  ISETP.GT.AND P6, PT, R207, R14, PT ;  /* 0x0000000ecf00720c */ /* 0x000fc40003fc4270 */
[----:B------:R-:W-:Y:S01]  /*7cf0*/  FSEL R138, R12, -INF , !P5 ;  /* 0xff8000000c8a7808 */ /* 0x000fe20006800000 */
[----:B------:R-:W-:Y:S01]  /*7d00*/  FMUL.FTZ R12, R164, UR4 ;  /* 0x00000004a40c7c20 */ /* 0x000fe20008410000 */
[----:B------:R-:W-:Y:S01]  /*7d10*/  ISETP.GE.AND P5, PT, R14, R206, PT ;  /* 0x000000ce0e00720c */ /* 0x000fe20003fa6270 */
[----:B------:R-:W2:Y:S01]  /*7d20*/  MUFU.TANH R171, R171 ;  /* 0x000000ab00ab7308 */ /* 0x000ea20000002400 */
[----:B-----5:R-:W-:Y:S01]  /*7d30*/  FSEL R15, R15, -INF , !P6 ;  /* 0xff8000000f0f7808 */ /* 0x020fe20007000000 */
[----:B------:R-:W-:Y:S01]  /*7d40*/  FMUL.FTZ R166, R166, UR4 ;  /* 0x00000004a6a67c20 */ /* 0x000fe20008410000 */
[----:B------:R-:W-:Y:S01]  /*7d50*/  ISETP.GT.AND P6, PT, R25, R14, PT ;  /* 0x0000000e1900720c */ /* 0x000fe20003fc4270 */
[----:B------:R-:W-:Y:S01]  /*7d60*/  FMUL.FTZ R165, R165, UR4 ;  /* 0x00000004a5a57c20 */ /* 0x000fe20008410000 */
[----:B------:R-:W-:Y:S01]  /*7d70*/  FSEL R194, R15, -INF , !P5 ;  /* 0xff8000000fc27808 */ /* 0x000fe20006800000 */
[----:B------:R-:W-:Y:S01]  /*7d80*/  FMUL.FTZ R7, R167, UR4 ;  /* 0x00000004a7077c20 */ /* 0x000fe20008410000 */
[----:B------:R-:W-:Y:S01]  /*7d90*/  ISETP.GE.AND P5, PT, R14, R205, PT ;  /* 0x000000cd0e00720c */ /* 0x000fe20003fa6270 */
[----:B------:R-:W-:Y:S01]  /*7da0*/  VIADD R14, R24, 0xffffffa9 ;  /* 0xffffffa9180e7836 */ /* 0x000fe20000000000 */
[----:B------:R-:W3:Y:S01]  /*7db0*/  MUFU.TANH R12, R12 ;  /* 0x0000000c000c7308 */ /* 0x000ee20000002400 */
[----:B-1----:R-:W-:Y:S01]  /*7dc0*/  FSEL R5, R5, -INF , !P6 ;  /* 0xff80000005057808 */ /* 0x002fe20007000000 */
[----:B------:R-:W-:Y:S01]  /*7dd0*/  FMUL.FTZ R160, R160, UR4 ;  /* 0x00000004a0a07c20 */ /* 0x000fe20008410000 */
[----:B------:R-:W-:Y:S01]  /*7de0*/  FMUL.FTZ R162, R162, UR4 ;  /* 0x00000004a2a27c20 */ /* 0x000fe20008410000 */
[----:B------:R-:W-:Y:S01]  /*7df0*/  ISETP.GT.AND P6, PT, R207, R14, PT ;  /* 0x0000000ecf00720c */ /* 0x000fe20003fc4270 */
[----:B------:R-:W-:Y:S01]  /*7e00*/  FMUL.FTZ R161, R161, UR4 ;  /* 0x00000004a1a17c20 */ /* 0x000fe20008410000 */
[----:B------:R-:W-:Y:S01]  /*7e10*/  FSEL R180, R5, -INF , !P5 ;  /* 0xff80000005b47808 */ /* 0x000fe20006800000 */
[----:B------:R-:W-:Y:S01]  /*7e20*/  FMUL.FTZ R163, R163, UR4 ;  /* 0x00000004a3a37c20 */ /* 0x000fe20008410000 */
[----:B------:R-:W-:Y:S01]  /*7e30*/  ISETP.GE.AND P5, PT, R14, R206, PT ;  /* 0x000000ce0e00720c */ /* 0x000fe20003fa6270 */
[----:B------:R-:W1:Y:S01]  /*7e40*/  MUFU.TANH R5, R166 ;  /* 0x000000a600057308 */ /* 0x000e620000002400 */
[----:B------:R-:W-:-:S02]  /*7e50*/  FSEL R4, R4, -INF , !P6 ;  /* 0xff80000004047808 */ /* 0x000fc40007000000 */
[----:B------:R-:W-:Y:S02]  /*7e60*/  ISETP.GT.AND P6, PT, R25, R14, PT ;  /* 0x0000000e1900720c */ /* 0x000fe40003fc4270 */
[----:B------:R-:W-:Y:S02]  /*7e70*/  FSEL R196, R4, -INF , !P5 ;  /* 0xff80000004c47808 */ /* 0x000fe40006800000 */
[----:B------:R-:W-:Y:S01]  /*7e80*/  ISETP.GE.AND P5, PT, R14, R205, PT ;  /* 0x000000cd0e00720c */ /* 0x000fe20003fa6270 */
[----:B------:R-:W4:Y:S01]  /*7e90*/  MUFU.TANH R4, R165 ;  /* 0x000000a500047308 */ /* 0x000f220000002400 */
[----:B--2---:R-:W-:Y:S02]  /*7ea0*/  FSEL R171, R171, -INF , !P6 ;  /* 0xff800000abab7808 */ /* 0x004fe40007000000 */
[----:B------:R-:W-:Y:S02]  /*7eb0*/  ISETP.GT.AND P6, PT, R207, R6, PT ;  /* 0x00000006cf00720c */ /* 0x000fe40003fc4270 */
[----:B------:R-:W-:-:S02]  /*7ec0*/  FSEL R178, R171, -INF , !P5 ;  /* 0xff800000abb27808 */ /* 0x000fc40006800000 */
[----:B------:R-:W-:Y:S01]  /*7ed0*/  ISETP.GE.AND P5, PT, R6, R206, PT ;  /* 0x000000ce0600720c */ /* 0x000fe20003fa6270 */
[----:B------:R-:W2:Y:S01]  /*7ee0*/  MUFU.TANH R7, R7 ;  /* 0x0000000700077308 */ /* 0x000ea20000002400 */
[----:B---3--:R-:W-:Y:S02]  /*7ef0*/  FSEL R12, R12, -INF , !P6 ;  /* 0xff8000000c0c7808 */ /* 0x008fe40007000000 */
[----:B------:R-:W-:Y:S02]  /*7f00*/  ISETP.GT.AND P6, PT, R25, R6, PT ;  /* 0x000000061900720c */ /* 0x000fe40003fc4270 */
[----:B------:R-:W-:Y:S02]  /*7f10*/  FSEL R168, R12, -INF , !P5 ;  /* 0xff8000000ca87808 */ /* 0x000fe40006800000 */
[----:B------:R-:W-:Y:S01]  /*7f20*/  ISETP.GE.AND P5, PT, R6, R205, PT ;  /* 0x000000cd0600720c */ /* 0x000fe20003fa6270 */
[----:B------:R-:W-:Y:S01]  /*7f30*/  VIADD R6, R24, 0xffffffb1 ;  /* 0xffffffb118067836 */ /* 0x000fe20000000000 */
[----:B-1----:R-:W-:-:S02]  /*7f40*/  FSEL R142, R5, -INF , !P6 ;  /* 0xff800000058e7808 */ /* 0x002fc40007000000 */
[----:B------:R-:W1:Y:S02]  /*7f50*/  MUFU.TANH R5, R160 ;  /* 0x000000a000057308 */ /* 0x000e640000002400 */
[----:B------:R-:W-:Y:S02]  /*7f60*/  ISETP.GT.AND P6, PT, R207, R6, PT ;  /* 0x00000006cf00720c */ /* 0x000fe40003fc4270 */
[----:B------:R-:W-:Y:S02]  /*7f70*/  FSEL R142, R142, -INF , !P5 ;  /* 0xff8000008e8e7808 */ /* 0x000fe40006800000 */
[----:B------:R-:W-:Y:S02]  /*7f80*/  ISETP.GE.AND P5, PT, R6, R206, PT ;  /* 0x000000ce0600720c */ /* 0x000fe40003fa6270 */
[----:B----4-:R-:W-:Y:S02]  /*7f90*/  FSEL R166, R4, -INF , !P6 ;  /* 0xff80000004a67808 */ /* 0x010fe40007000000 */
[----:B------:R-:W-:Y:S01]  /*7fa0*/  ISETP.GT.AND P6, PT, R25, R6, PT ;  /* 0x000000061900720c */ /* 0x000fe20003fc4270 */
[----:B------:R-:W3:Y:S01]  /*7fb0*/  MUFU.TANH R4, R162 ;  /* 0x000000a200047308 */ /* 0x000ee20000002400 */
[----:B------:R-:W-:-:S02]  /*7fc0*/  FSEL R166, R166, -INF , !P5 ;  /* 0xff800000a6a67808 */ /* 0x000fc40006800000 */
[----:B------:R-:W-:Y:S01]  /*7fd0*/  ISETP.GE.AND P5, PT, R6, R205, PT ;  /* 0x000000cd0600720c */ /* 0x000fe20003fa6270 */
[C---:B------:R-:W-:Y:S01]  /*7fe0*/  VIADD R6, R24.reuse, 0xffffffb8 ;  /* 0xffffffb818067836 */ /* 0x040fe20000000000 */
[----:B--2---:R-:W-:Y:S01]  /*7ff0*/  FSEL R140, R7, -INF , !P6 ;  /* 0xff800000078c7808 */ /* 0x004fe20007000000 */
[----:B------:R-:W-:Y:S02]  /*8000*/  VIADD R24, R24, 0xffffffb9 ;  /* 0xffffffb918187836 */ /* 0x000fe40000000000 */
[----:B------:R-:W2:Y:S01]  /*8010*/  MUFU.TANH R7, R161 ;  /* 0x000000a100077308 */ /* 0x000ea20000002400 */
[----:B------:R-:W-:Y:S02]  /*8020*/  ISETP.GT.AND P6, PT, R207, R6, PT ;  /* 0x00000006cf00720c */ /* 0x000fe40003fc4270 */
[----:B------:R-:W-:Y:S02]  /*8030*/  FSEL R140, R140, -INF , !P5 ;  /* 0xff8000008c8c7808 */ /* 0x000fe40006800000 */
[----:B-1----:R-:W-:-:S02]  /*8040*/  FSEL R5, R5, -INF , !P6 ;  /* 0xff80000005057808 */ /* 0x002fc40007000000 */
[----:B------:R-:W-:Y:S02]  /*8050*/  ISETP.GE.AND P5, PT, R6, R206, PT ;  /* 0x000000ce0600720c */ /* 0x000fe40003fa6270 */
[----:B------:R-:W-:Y:S02]  /*8060*/  ISETP.GT.AND P6, PT, R25, R6, PT ;  /* 0x000000061900720c */ /* 0x000fe40003fc4270 */
[----:B------:R-:W-:Y:S02]  /*8070*/  FSEL R164, R5, -INF , !P5 ;  /* 0xff80000005a47808 */ /* 0x000fe40006800000 */
[----:B------:R-:W1:Y:S01]  /*8080*/  MUFU.TANH R5, R163 ;  /* 0x000000a300057308 */ /* 0x000e620000002400 */
[----:B---3--:R-:W-:Y:S02]  /*8090*/  FSEL R4, R4, -INF , !P6 ;  /* 0xff80000004047808 */ /* 0x008fe40007000000 */
[----:B------:R-:W-:Y:S02]  /*80a0*/  ISETP.GT.AND P6, PT, R207, R24, PT ;  /* 0x00000018cf00720c */ /* 0x000fe40003fc4270 */
[----:B------:R-:W-:-:S02]  /*80b0*/  ISETP.GE.AND P5, PT, R6, R205, PT ;  /* 0x000000cd0600720c */ /* 0x000fc40003fa6270 */
[----:B--2---:R-:W-:Y:S02]  /*80c0*/  FSEL R7, R7, -INF , !P6 ;  /* 0xff80000007077808 */ /* 0x004fe40007000000 */
[----:B------:R-:W-:Y:S02]  /*80d0*/  ISETP.GT.AND P6, PT, R25, R24, PT ;  /* 0x000000181900720c */ /* 0x000fe40003fc4270 */
[----:B------:R-:W-:Y:S02]  /*80e0*/  FSEL R160, R4, -INF , !P5 ;  /* 0xff80000004a07808 */ /* 0x000fe40006800000 */
[----:B------:R-:W-:Y:S02]  /*80f0*/  ISETP.GE.AND P5, PT, R24, R206, PT ;  /* 0x000000ce1800720c */ /* 0x000fe40003fa6270 */
[----:B-1----:R-:W-:Y:S02]  /*8100*/  FSEL R5, R5, -INF , !P6 ;  /* 0xff80000005057808 */ /* 0x002fe40007000000 */
[----:B------:R-:W-:-:S02]  /*8110*/  ISETP.GT.U32.AND P6, PT, R145, R212, PT ;  /* 0x000000d49100720c */ /* 0x000fc40003fc4070 */
[----:B------:R-:W-:Y:S02]  /*8120*/  FSEL R141, R7, -INF , !P5 ;  /* 0xff800000078d7808 */ /* 0x000fe40006800000 */
[----:B------:R-:W-:-:S04]  /*8130*/  ISETP.GE.AND P5, PT, R24, R205, PT ;  /* 0x000000cd1800720c */ /* 0x000fc80003fa6270 */
[----:B------:R-:W-:-:S05]  /*8140*/  FSEL R159, R5, -INF , !P5 ;  /* 0xff800000059f7808 */ /* 0x000fca0006800000 */
        /* <DEDUP_REMOVED lines=82> */
.L_x_1621:
[----:B------:R2:W-:Y:S02]  /*8670*/  STS.128 [R214+0xb800], RZ ;  /* 0x00b800ffd6007388 */ /* 0x0005e40000000c00 */
.L_x_1622:
[----:B------:R-:W-:Y:S05]  /*8680*/  BSYNC.RECONVERGENT B0 ;  /* 0x0000000000007941 */ /* 0x000fea0003800200 */
.L_x_1620:
[----:B------:R-:W0:Y:S02]  /*8690*/  LDGDEPBAR ;  /* 0x00000000000079af */ /* 0x000e240000000000 */
.L_x_1619:
        /* <DEDUP_REMOVED lines=18> */
[----:B------:R-:W4:Y:S01]  /*87c0*/  SHFL.BFLY PT, R7, R6, 0x2, 0x1f ;  /* 0x0c401f0006077f89 */ /* 0x000f2200000e0000 */
[----:B------:R-:W-:-:S02]  /*87d0*/  SEL R155, R186, 0xffffffe0, !P0 ;  /* 0xffffffe0ba9b7807 */ /* 0x000fc40004000000 */
[C---:B------:R-:W-:Y:S01]  /*87e0*/  IADD3 R16, PT, PT, R162.reuse, 0xc000, RZ ;  /* 0x0000c000a2107810 */ /* 0x040fe20007ffe0ff */
[----:B------:R-:W5:Y:S01]  /*87f0*/  SHFL.BFLY PT, R5, R4, 0x2, 0x1f ;  /* 0x0c401f0004057f89 */ /* 0x000f6200000e0000 */
[----:B------:R-:W-:Y:S02]  /*8800*/  IADD3 R157, PT, PT, R162, 0xc040, RZ ;  /* 0x0000c040a29d7810 */ /* 0x000fe40007ffe0ff */
[----:B------:R-:W-:Y:S01]  /*8810*/  @P2 IADD3 R157, PT, PT, R16, -0x40, RZ ;  /* 0xffffffc0109d2810 */ /* 0x000fe20007ffe0ff */
[----:B---3--:R-:W-:Y:S01]  /*8820*/  LDSM.16.MT88.4 R12, [R162+0xc000] ;  /* 0x00c00000a20c783b */ /* 0x008fe20000004200 */
[----:B------:R-:W-:-:S03]  /*8830*/  @P6 IADD3 R215, PT, PT, R185, -0x3, RZ ;  /* 0xfffffffdb9d76810 */ /* 0x000fc60007ffe0ff */
[----:B------:R-:W-:Y:S01]  /*8840*/  LDSM.16.MT88.4 R28, [R157] ;  /* 0x000000009d1c783b */ /* 0x000fe20000004200 */
[----:B----4-:R-:W-:Y:S02]  /*8850*/  FMNMX.FTZ R7, R6, R7, !PT ;  /* 0x0000000706077209 */ /* 0x010fe40007810000 */
[----:B-----5:R-:W-:-:S03]  /*8860*/  FMNMX.FTZ R5, R4, R5, !PT ;  /* 0x0000000504057209 */ /* 0x020fc60007810000 */
        /* <DEDUP_REMOVED lines=8> */
[----:B------:R-:W-:Y:S02]  /*88f0*/  FSEL R5, R146, RZ, P3 ;  /* 0x000000ff92057208 */ /* 0x000fe40001800000 */
[----:B------:R-:W-:Y:S02]  /*8900*/  FSEL R6, R144, RZ, P1 ;  /* 0x000000ff90067208 */ /* 0x000fe40000800000 */
[----:B------:R-:W-:Y:S01]  /*8910*/  FSEL R143, R143, RZ, P3 ;  /* 0x000000ff8f8f7208 */ /* 0x000fe20001800000 */
[----:B------:R-:W-:Y:S01]  /*8920*/  FADD.FTZ R4, R132, -R5 ;  /* 0x8000000584047221 */ /* 0x000fe20000010000 */
[----:B------:R-:W-:Y:S01]  /*8930*/  FSEL R161, R161, RZ, P1 ;  /* 0x000000ffa1a17208 */ /* 0x000fe20000800000 */
[----:B------:R-:W-:Y:S01]  /*8940*/  FADD.FTZ R3, R3, -R6 ;  /* 0x8000000603037221 */ /* 0x000fe20000010000 */
[----:B------:R-:W-:Y:S01]  /*8950*/  LDSM.16.MT88.4 R132, [R162+0xc800] ;  /* 0x00c80000a284783b */ /* 0x000fe20000004200 */
[----:B------:R-:W-:Y:S01]  /*8960*/  FMUL.FTZ R153, R4, UR4 ;  /* 0x0000000404997c20 */ /* 0x000fe20008410000 */
[----:B------:R-:W-:Y:S01]  /*8970*/  FFMA.FTZ R149, R158, UR4, -R143 ;  /* 0x000000049e957c23 */ /* 0x000fe2000801088f */
[----:B------:R-:W-:Y:S01]  /*8980*/  FMUL.FTZ R3, R3, UR4 ;  /* 0x0000000403037c20 */ /* 0x000fe20008410000 */
[C---:B------:R-:W-:Y:S01]  /*8990*/  IADD3 R158, PT, PT, R155.reuse, R162, RZ ;  /* 0x000000a29b9e7210 */ /* 0x040fe20007ffe0ff */
[--C-:B------:R-:W-:Y:S01]  /*89a0*/  FFMA.FTZ R147, R32, UR4, -R161.reuse ;  /* 0x0000000420937c23 */ /* 0x100fe200080108a1 */
[----:B------:R-:W-:Y:S01]  /*89b0*/  FFMA.FTZ R151, R34, UR4, -R161 ;  /* 0x0000000422977c23 */ /* 0x000fe200080108a1 */
[----:B------:R-:W1:Y:S01]  /*89c0*/  MUFU.EX2 R153, R153 ;  /* 0x0000009900997308 */ /* 0x000e620000000800 */
[--C-:B------:R-:W-:Y:S01]  /*89d0*/  FFMA.FTZ R150, R154, UR4, -R143.reuse ;  /* 0x000000049a967c23 */ /* 0x100fe2000801088f */
[----:B------:R-:W-:Y:S01]  /*89e0*/  FFMA.FTZ R156, R148, UR4, -R143 ;  /* 0x00000004949c7c23 */ /* 0x000fe2000801088f */
[----:B------:R-:W-:Y:S01]  /*89f0*/  FFMA.FTZ R154, R152, UR4, -R161 ;  /* 0x00000004989a7c23 */ /* 0x000fe200080108a1 */
[----:B------:R-:W-:Y:S01]  /*8a00*/  FFMA.FTZ R148, R224, UR4, -R143 ;  /* 0x00000004e0947c23 */ /* 0x000fe2000801088f */
[----:B------:R-:W-:Y:S01]  /*8a10*/  FFMA.FTZ R152, R26, UR4, -R161 ;  /* 0x000000041a987c23 */ /* 0x000fe200080108a1 */
[----:B------:R-:W-:Y:S01]  /*8a20*/  LDSM.16.MT88.4 R20, [R158+0xc000] ;  /* 0x00c000009e14783b */ /* 0x000fe20000004200 */
[----:B------:R-:W-:Y:S01]  /*8a30*/  IADD3 R155, PT, PT, R155, R157, RZ ;  /* 0x0000009d9b9b7210 */ /* 0x000fe20007ffe0ff */
[----:B------:R-:W3:Y:S01]  /*8a40*/  MUFU.EX2 R3, R3 ;  /* 0x0000000300037308 */ /* 0x000ee20000000800 */
[----:B------:R-:W-:Y:S01]  /*8a50*/  FFMA.FTZ R163, R172, UR4, -R143 ;  /* 0x00000004aca37c23 */ /* 0x000fe2000801088f */
[----:B------:R-:W-:Y:S01]  /*8a60*/  FFMA.FTZ R167, R174, UR4, -R161 ;  /* 0x00000004aea77c23 */ /* 0x000fe200080108a1 */
[--C-:B------:R-:W-:Y:S01]  /*8a70*/  FFMA.FTZ R170, R222, UR4, -R143.reuse ;  /* 0x00000004deaa7c23 */ /* 0x100fe2000801088f */
[--C-:B------:R-:W-:Y:S01]  /*8a80*/  FFMA.FTZ R165, R218, UR4, -R143.reuse ;  /* 0x00000004daa57c23 */ /* 0x100fe2000801088f */
[----:B------:R-:W-:Y:S01]  /*8a90*/  FFMA.FTZ R172, R202, UR4, -R143 ;  /* 0x00000004caac7c23 */ /* 0x000fe2000801088f */
        /* <DEDUP_REMOVED lines=9> */
[----:B------:R-:W-:Y:S01]  /*8b30*/  FMUL.FTZ R44, R44, R153 ;  /* 0x000000992c2c7220 */ /* 0x000fe20000410000 */
[----:B------:R-:W1:Y:S01]  /*8b40*/  MUFU.EX2 R150, R150 ;  /* 0x0000009600967308 */ /* 0x000e620000000800 */
        /* <DEDUP_REMOVED lines=16> */
[----:B-1----:R-:W-:Y:S01]  /*8c50*/  F2FP.F16.F32.PACK_AB R4, R150, R156 ;  /* 0x0000009c9604723e */ /* 0x002fe200000000ff */
[----:B------:R-:W1:Y:S01]  /*8c60*/  LDSM.16.MT88.4 R112, [R157+0x2000] ;  /* 0x002000009d70783b */ /* 0x000e620000004200 */
        /* <DEDUP_REMOVED lines=12> */
[----:B------:R-:W-:Y:S01]  /*8d30*/  FMUL.FTZ R54, R54, R3 ;  /* 0x0000000336367220 */ /* 0x000fe20000410000 */
        /* <DEDUP_REMOVED lines=17> */
[----:B-----5:R-:W-:Y:S01]  /*8e50*/  F2FP.F16.F32.PACK_AB R5, R147, R154 ;  /* 0x0000009a9305723e */ /* 0x020fe200000000ff */
        /* <DEDUP_REMOVED lines=12> */
[----:B------:R-:W-:Y:S01]  /*8f20*/  FFMA.FTZ R169, R198, UR4, -R161 ;  /* 0x00000004c6a97c23 */ /* 0x000fe200080108a1 */
[-C--:B------:R-:W-:Y:S01]  /*8f30*/  FMUL.FTZ R36, R36, R153.reuse ;  /* 0x0000009924247220 */ /* 0x080fe20000410000 */
[----:B------:R-:W-:Y:S01]  /*8f40*/  FMUL.FTZ R37, R37, R153 ;  /* 0x0000009925257220 */ /* 0x000fe20000410000 */
[----:B----4-:R-:W-:Y:S01]  /*8f50*/  F2FP.F16.F32.PACK_AB R7, R152, R151 ;  /* 0x000000979807723e */ /* 0x010fe200000000ff */
[-C--:B------:R-:W-:Y:S01]  /*8f60*/  FMUL.FTZ R38, R38, R3.reuse ;  /* 0x0000000326267220 */ /* 0x080fe20000410000 */
[----:B------:R-:W-:Y:S01]  /*8f70*/  FMUL.FTZ R39, R39, R3 ;  /* 0x0000000327277220 */ /* 0x000fe20000410000 */
[-C--:B------:R-:W-:Y:S01]  /*8f80*/  FMUL.FTZ R40, R40, R153.reuse ;  /* 0x0000009928287220 */ /* 0x080fe20000410000 */
[----:B------:R-:W-:Y:S01]  /*8f90*/  FMUL.FTZ R41, R41, R153 ;  /* 0x0000009929297220 */ /* 0x000fe20000410000 */
[-C--:B------:R-:W-:Y:S01]  /*8fa0*/  FMUL.FTZ R42, R42, R3.reuse ;  /* 0x000000032a2a7220 */ /* 0x080fe20000410000 */
[----:B------:R-:W-:Y:S01]  /*8fb0*/  FMUL.FTZ R43, R43, R3 ;  /* 0x000000032b2b7220 */ /* 0x000fe20000410000 */
[C---:B------:R-:W-:Y:S01]  /*8fc0*/  HMMA.16816.F32 R24, R4.reuse, R28, R24 ;  /* 0x0000001c0418723c */ /* 0x040fe20000001818 */
[----:B------:R-:W-:Y:S01]  /*8fd0*/  MUFU.EX2 R163, R163 ;  /* 0x000000a300a37308 */ /* 0x000fe20000000800 */
[-C--:B------:R-:W-:Y:S01]  /*8fe0*/  FMUL.FTZ R8, R128, R153.reuse ;  /* 0x0000009980087220 */ /* 0x080fe20000410000 */
[----:B------:R-:W-:Y:S01]  /*8ff0*/  FMUL.FTZ R9, R129, R153 ;  /* 0x0000009981097220 */ /* 0x000fe20000410000 */
[-C--:B------:R-:W-:Y:S01]  /*9000*/  FMUL.FTZ R10, R130, R3.reuse ;  /* 0x00000003820a7220 */ /* 0x080fe20000410000 */
[----:B------:R-:W-:Y:S01]  /*9010*/  FMUL.FTZ R11, R131, R3 ;  /* 0x00000003830b7220 */ /* 0x000fe20000410000 */
[-C--:B------:R-:W-:Y:S01]  /*9020*/  FMUL.FTZ R124, R124, R153.reuse ;  /* 0x000000997c7c7220 */ /* 0x080fe20000410000 */
[----:B------:R-:W-:Y:S01]  /*9030*/  FMUL.FTZ R125, R125, R153 ;  /* 0x000000997d7d7220 */ /* 0x000fe20000410000 */
[C---:B------:R-:W-:Y:S01]  /*9040*/  HMMA.16816.F32 R28, R4.reuse, R30, R108 ;  /* 0x0000001e041c723c */ /* 0x040fe2000000186c */
[----:B------:R-:W4:Y:S01]  /*9050*/  LDSM.16.MT88.4 R108, [R155+0x2000] ;  /* 0x002000009b6c783b */ /* 0x000f220000004200 */
[----:B------:R-:W5:Y:S01]  /*9060*/  MUFU.EX2 R170, R170 ;  /* 0x000000aa00aa7308 */ /* 0x000f620000000800 */
[-C--:B------:R-:W-:Y:S01]  /*9070*/  FMUL.FTZ R126, R126, R3.reuse ;  /* 0x000000037e7e7220 */ /* 0x080fe20000410000 */
[----:B------:R-:W-:Y:S01]  /*9080*/  FMUL.FTZ R127, R127, R3 ;  /* 0x000000037f7f7220 */ /* 0x000fe20000410000 */
[-C--:B------:R-:W-:Y:S01]  /*9090*/  FMUL.FTZ R76, R76, R153.reuse ;  /* 0x000000994c4c7220 */ /* 0x080fe20000410000 */
[----:B------:R-:W-:Y:S01]  /*90a0*/  FMUL.FTZ R77, R77, R153 ;  /* 0x000000994d4d7220 */ /* 0x000fe20000410000 */
[-C--:B------:R-:W-:Y:S01]  /*90b0*/  FMUL.FTZ R78, R78, R3.reuse ;  /* 0x000000034e4e7220 */ /* 0x080fe20000410000 */
[C---:B---3--:R-:W-:Y:S01]  /*90c0*/  HMMA.16816.F32 R44, R4.reuse, R104, R44 ;  /* 0x00000068042c723c */ /* 0x048fe2000000182c */
[----:B------:R-:W-:Y:S01]  /*90d0*/  FMUL.FTZ R79, R79, R3 ;  /* 0x000000034f4f7220 */ /* 0x000fe20000410000 */
[----:B------:R-:W-:Y:S01]  /*90e0*/  MUFU.EX2 R165, R165 ;  /* 0x000000a500a57308 */ /* 0x000fe20000000800 */
[-C--:B------:R-:W-:Y:S01]  /*90f0*/  FMUL.FTZ R80, R80, R153.reuse ;  /* 0x0000009950507220 */ /* 0x080fe20000410000 */
[----:B------:R-:W-:Y:S01]  /*9100*/  FMUL.FTZ R81, R81, R153 ;  /* 0x0000009951517220 */ /* 0x000fe20000410000 */
[-C--:B------:R-:W-:Y:S01]  /*9110*/  FMUL.FTZ R82, R82, R3.reuse ;  /* 0x0000000352527220 */ /* 0x080fe20000410000 */
[----:B------:R-:W-:Y:S01]  /*9120*/  FMUL.FTZ R83, R83, R3 ;  /* 0x0000000353537220 */ /* 0x000fe20000410000 */
[-C--:B------:R-:W-:Y:S01]  /*9130*/  FMUL.FTZ R84, R84, R153.reuse ;  /* 0x0000009954547220 */ /* 0x080fe20000410000 */
[C---:B------:R-:W-:Y:S01]  /*9140*/  HMMA.16816.F32 R48, R4.reuse, R106, R48 ;  /* 0x0000006a0430723c */ /* 0x040fe20000001830 */
[----:B------:R-:W3:Y:S01]  /*9150*/  LDSM.16.MT88.4 R104, [R162+0x10000] ;  /* 0x01000000a268783b */ /* 0x000ee20000004200 */
[----:B------:R-:W-:Y:S01]  /*9160*/  MUFU.EX2 R172, R172 ;  /* 0x000000ac00ac7308 */ /* 0x000fe20000000800 */
[----:B------:R-:W-:Y:S01]  /*9170*/  FMUL.FTZ R85, R85, R153 ;  /* 0x0000009955557220 */ /* 0x000fe20000410000 */
[-C--:B------:R-:W-:Y:S01]  /*9180*/  FMUL.FTZ R86, R86, R3.reuse ;  /* 0x0000000356567220 */ /* 0x080fe20000410000 */
[----:B------:R-:W-:Y:S01]  /*9190*/  FMUL.FTZ R87, R87, R3 ;  /* 0x0000000357577220 */ /* 0x000fe20000410000 */
        /* <DEDUP_REMOVED lines=12> */
[----:B------:R-:W5:Y:S01]  /*9260*/  MUFU.EX2 R174, R174 ;  /* 0x000000ae00ae7308 */ /* 0x000f620000000800 */
[-C--:B------:R-:W-:Y:S01]  /*9270*/  FMUL.FTZ R96, R96, R153.reuse ;  /* 0x0000009960607220 */ /* 0x080fe20000410000 */
[----:B------:R-:W-:Y:S01]  /*9280*/  FMUL.FTZ R97, R97, R153 ;  /* 0x0000009961617220 */ /* 0x000fe20000410000 */
[-C--:B------:R-:W-:Y:S01]  /*9290*/  FMUL.FTZ R98, R98, R3.reuse ;  /* 0x0000000362627220 */ /* 0x080fe20000410000 */
[----:B------:R-:W-:Y:S01]  /*92a0*/  FMUL.FTZ R99, R99, R3 ;  /* 0x0000000363637220 */ /* 0x000fe20000410000 */
[----:B------:R-:W-:Y:S01]  /*92b0*/  LDSM.16.MT88.4 R128, [R157+0x800] ;  /* 0x000800009d80783b */ /* 0x000fe20000004200 */
[C---:B-1----:R-:W-:Y:S01]  /*92c0*/  HMMA.16816.F32 R52, R4.reuse, R112, R52 ;  /* 0x000000700434723c */ /* 0x042fe20000001834 */
[--C-:B------:R-:W-:Y:S01]  /*92d0*/  FFMA.FTZ R171, R182, UR4, -R143.reuse ;  /* 0x00000004b6ab7c23 */ /* 0x100fe2000801088f */
[----:B------:R-:W-:Y:S01]  /*92e0*/  MUFU.EX2 R176, R176 ;  /* 0x000000b000b07308 */ /* 0x000fe20000000800 */
[--C-:B------:R-:W-:Y:S01]  /*92f0*/  FFMA.FTZ R182, R192, UR4, -R143.reuse ;  /* 0x00000004c0b67c23 */ /* 0x100fe2000801088f */
[--C-:B------:R-:W-:Y:S01]  /*9300*/  FFMA.FTZ R173, R194, UR4, -R143.reuse ;  /* 0x00000004c2ad7c23 */ /* 0x100fe2000801088f */
[----:B------:R-:W-:Y:S01]  /*9310*/  FFMA.FTZ R184, R196, UR4, -R143 ;  /* 0x00000004c4b87c23 */ /* 0x000fe2000801088f */
[--C-:B------:R-:W-:Y:S01]  /*9320*/  FFMA.FTZ R175, R136, UR4, -R161.reuse ;  /* 0x0000000488af7c23 */ /* 0x100fe200080108a1 */
[--C-:B------:R-:W-:Y:S01]  /*9330*/  FFMA.FTZ R192, R138, UR4, -R161.reuse ;  /* 0x000000048ac07c23 */ /* 0x100fe200080108a1 */
[C---:B------:R-:W-:Y:S01]  /*9340*/  HMMA.16816.F32 R56, R4.reuse, R114, R56 ;  /* 0x000000720438723c */ /* 0x040fe20000001838 */
[----:B------:R-:W1:Y:S01]  /*9350*/  LDSM.16.MT88.4 R112, [R158+0x10000] ;  /* 0x010000009e70783b */ /* 0x000e620000004200 */
[----:B------:R-:W5:Y:S01]  /*9360*/  MUFU.EX2 R169, R169 ;  /* 0x000000a900a97308 */ /* 0x000f620000000800 */
[--C-:B------:R-:W-:Y:S01]  /*9370*/  FFMA.FTZ R177, R180, UR4, -R161.reuse ;  /* 0x00000004b4b17c23 */ /* 0x100fe200080108a1 */
[----:B------:R-:W-:Y:S01]  /*9380*/  FFMA.FTZ R178, R178, UR4, -R161 ;  /* 0x00000004b2b27c23 */ /* 0x000fe200080108a1 */
[----:B------:R-:W-:Y:S01]  /*9390*/  LDSM.16.MT88.4 R136, [R162+0xd000] ;  /* 0x00d00000a288783b */ /* 0x000fe20000004200 */
[--C-:B------:R-:W-:Y:S01]  /*93a0*/  FFMA.FTZ R179, R166, UR4, -R143.reuse ;  /* 0x00000004a6b37c23 */ /* 0x100fe2000801088f */
[--C-:B------:R-:W-:Y:S01]  /*93b0*/  FFMA.FTZ R168, R168, UR4, -R143.reuse ;  /* 0x00000004a8a87c23 */ /* 0x100fe2000801088f */
[C---:B----4-:R-:W-:Y:S01]  /*93c0*/  HMMA.16816.F32 R60, R4.reuse, R108, R60 ;  /* 0x0000006c043c723c */ /* 0x050fe2000000183c */
[--C-:B------:R-:W-:Y:S01]  /*93d0*/  FFMA.FTZ R164, R164, UR4, -R143.reuse ;  /* 0x00000004a4a47c23 */ /* 0x100fe2000801088f */
[----:B------:R-:W-:Y:S01]  /*93e0*/  MUFU.EX2 R171, R171 ;  /* 0x000000ab00ab7308 */ /* 0x000fe20000000800 */
[----:B------:R-:W-:Y:S01]  /*93f0*/  FFMA.FTZ R181, R141, UR4, -R143 ;  /* 0x000000048db57c23 */ /* 0x000fe2000801088f */
[--C-:B------:R-:W-:Y:S01]  /*9400*/  FFMA.FTZ R166, R142, UR4, -R161.reuse ;  /* 0x000000048ea67c23 */ /* 0x100fe200080108a1 */
[--C-:B------:R-:W-:Y:S01]  /*9410*/  FFMA.FTZ R183, R140, UR4, -R161.reuse ;  /* 0x000000048cb77c23 */ /* 0x100fe200080108a1 */
[--C-:B------:R-:W-:Y:S01]  /*9420*/  FFMA.FTZ R160, R160, UR4, -R161.reuse ;  /* 0x00000004a0a07c23 */ /* 0x100fe200080108a1 */
[----:B------:R-:W-:Y:S01]  /*9430*/  FFMA.FTZ R159, R159, UR4, -R161 ;  /* 0x000000049f9f7c23 */ /* 0x000fe200080108a1 */
[C---:B------:R-:W-:Y:S01]  /*9440*/  HMMA.16816.F32 R64, R4.reuse, R110, R64 ;  /* 0x0000006e0440723c */ /* 0x040fe20000001840 */
[----:B------:R-:W4:Y:S01]  /*9450*/  LDSM.16.MT88.4 R108, [R157+0x4000] ;  /* 0x004000009d6c783b */ /* 0x000f220000004200 */
[----:B------:R-:W5:Y:S01]  /*9460*/  MUFU.EX2 R182, R182 ;  /* 0x000000b600b67308 */ /* 0x000f620000000800 */
[----:B------:R-:W-:Y:S01]  /*9470*/  FFMA.FTZ R153, R225, R153, R156 ;  /* 0x00000099e1997223 */ /* 0x000fe2000001009c */
[----:B------:R-:W-:Y:S01]  /*9480*/  FFMA.FTZ R154, R223, R3, R154 ;  /* 0x00000003df9a7223 */ /* 0x000fe2000001009a */
[----:B------:R-:W-:Y:S01]  /*9490*/  LDSM.16.MT88.4 R140, [R162+0xf800] ;  /* 0x00f80000a28c783b */ /* 0x000fe20000004200 */
[-C--:B------:R-:W-:Y:S01]  /*94a0*/  MOV R3, R144.reuse ;  /* 0x0000009000037202 */ /* 0x080fe20000000f00 */
[----:B------:R-:W-:Y:S01]  /*94b0*/  FADD.FTZ R150, R150, R153 ;  /* 0x0000009996967221 */ /* 0x000fe20000010000 */
[----:B---3--:R-:W-:Y:S01]  /*94c0*/  HMMA.16816.F32 R68, R4, R104, R68 ;  /* 0x000000680444723c */ /* 0x008fe20000001844 */
[----:B------:R-:W-:Y:S01]  /*94d0*/  FADD.FTZ R154, R147, R154 ;  /* 0x0000009a939a7221 */ /* 0x000fe20000010000 */
[----:B------:R-:W-:Y:S01]  /*94e0*/  MUFU.EX2 R173, R173 ;  /* 0x000000ad00ad7308 */ /* 0x000fe20000000800 */
[----:B------:R-:W-:Y:S01]  /*94f0*/  FADD.FTZ R149, R149, R150 ;  /* 0x0000009695957221 */ /* 0x000fe20000010000 */
[----:B------:R-:W-:Y:S01]  /*9500*/  @P6 MOV R3, R144 ;  /* 0x0000009000036202 */ /* 0x000fe20000000f00 */
[----:B------:R-:W-:-:S02]  /*9510*/  FADD.FTZ R151, R151, R154 ;  /* 0x0000009a97977221 */ /* 0x000fc40000010000 */
[----:B------:R-:W-:Y:S01]  /*9520*/  FADD.FTZ R148, R148, R149 ;  /* 0x0000009594947221 */ /* 0x000fe20000010000 */
[----:B------:R-:W-:Y:S01]  /*9530*/  HMMA.16816.F32 R72, R4, R106, R72 ;  /* 0x0000006a0448723c */ /* 0x000fe20000001848 */
[----:B------:R-:W3:Y:S01]  /*9540*/  LDSM.16.MT88.4 R104, [R155+0x4000] ;  /* 0x004000009b68783b */ /* 0x000ee20000004200 */
[----:B------:R-:W-:Y:S01]  /*9550*/  MUFU.EX2 R184, R184 ;  /* 0x000000b800b87308 */ /* 0x000fe20000000800 */
[----:B------:R-:W-:-:S05]  /*9560*/  FADD.FTZ R152, R152, R151 ;  /* 0x0000009798987221 */ /* 0x000fca0000010000 */
[C---:B------:R-:W-:Y:S02]  /*9570*/  HMMA.16816.F32 R32, R4.reuse, R120, R32 ;  /* 0x000000780420723c */ /* 0x040fe40000001820 */
[----:B------:R-:W-:Y:S06]  /*9580*/  MUFU.EX2 R175, R175 ;  /* 0x000000af00af7308 */ /* 0x000fec0000000800 */
[C---:B------:R-:W-:Y:S01]  /*9590*/  HMMA.16816.F32 R100, R4.reuse, R122, R100 ;  /* 0x0000007a0464723c */ /* 0x040fe20000001864 */
[----:B------:R-:W5:Y:S01]  /*95a0*/  LDSM.16.MT88.4 R120, [R162+0xe800] ;  /* 0x00e80000a278783b */ /* 0x000f620000004200 */
[----:B------:R-:W5:Y:S06]  /*95b0*/  MUFU.EX2 R192, R192 ;  /* 0x000000c000c07308 */ /* 0x000f6c0000000800 */
[C---:B--2---:R-:W-:Y:S02]  /*95c0*/  HMMA.16816.F32 R36, R4.reuse, R116, R36 ;  /* 0x000000740424723c */ /* 0x044fe40000001824 */
[----:B------:R-:W-:Y:S06]  /*95d0*/  MUFU.EX2 R177, R177 ;  /* 0x000000b100b17308 */ /* 0x000fec0000000800 */
[C---:B------:R-:W-:Y:S01]  /*95e0*/  HMMA.16816.F32 R40, R4.reuse, R118, R40 ;  /* 0x000000760428723c */ /* 0x040fe20000001828 */
[----:B------:R-:W-:Y:S01]  /*95f0*/  LDSM.16.MT88.4 R116, [R158+0xe800] ;  /* 0x00e800009e74783b */ /* 0x000fe20000004200 */
[----:B------:R-:W2:Y:S06]  /*9600*/  MUFU.EX2 R178, R178 ;  /* 0x000000b200b27308 */ /* 0x000eac0000000800 */
[C---:B------:R-:W-:Y:S02]  /*9610*/  HMMA.16816.F32 R8, R4.reuse, R12, R8 ;  /* 0x0000000c0408723c */ /* 0x040fe40000001808 */
[----:B------:R-:W-:Y:S06]  /*9620*/  MUFU.EX2 R168, R168 ;  /* 0x000000a800a87308 */ /* 0x000fec0000000800 */
[C---:B------:R-:W-:Y:S01]  /*9630*/  HMMA.16816.F32 R12, R4.reuse, R14, R124 ;  /* 0x0000000e040c723c */ /* 0x040fe2000000187c */
[----:B------:R-:W-:Y:S01]  /*9640*/  LDSM.16.MT88.4 R124, [R155+0x800] ;  /* 0x000800009b7c783b */ /* 0x000fe20000004200 */
[----:B------:R-:W2:Y:S06]  /*9650*/  MUFU.EX2 R179, R179 ;  /* 0x000000b300b37308 */ /* 0x000eac0000000800 */
[C---:B-1----:R-:W-:Y:S02]  /*9660*/  HMMA.16816.F32 R76, R4.reuse, R112, R76 ;  /* 0x00000070044c723c */ /* 0x042fe4000000184c */
[----:B------:R-:W-:Y:S06]  /*9670*/  MUFU.EX2 R164, R164 ;  /* 0x000000a400a47308 */ /* 0x000fec0000000800 */
[C---:B------:R-:W-:Y:S01]  /*9680*/  HMMA.16816.F32 R80, R4.reuse, R114, R80 ;  /* 0x000000720450723c */ /* 0x040fe20000001850 */
[----:B------:R-:W1:Y:S01]  /*9690*/  LDSM.16.MT88.4 R112, [R158+0xc800] ;  /* 0x00c800009e70783b */ /* 0x000e620000004200 */
[----:B------:R-:W-:Y:S06]  /*96a0*/  MUFU.EX2 R181, R181 ;  /* 0x000000b500b57308 */ /* 0x000fec0000000800 */
[C---:B----4-:R-:W-:Y:S02]  /*96b0*/  HMMA.16816.F32 R84, R4.reuse, R108, R84 ;  /* 0x0000006c0454723c */ /* 0x050fe40000001854 */
[----:B------:R-:W-:Y:S06]  /*96c0*/  MUFU.EX2 R166, R166 ;  /* 0x000000a600a67308 */ /* 0x000fec0000000800 */
[C---:B------:R-:W-:Y:S01]  /*96d0*/  HMMA.16816.F32 R88, R4.reuse, R110, R88 ;  /* 0x0000006e0458723c */ /* 0x040fe20000001858 */
[----:B------:R-:W4:Y:S01]  /*96e0*/  LDSM.16.MT88.4 R108, [R157+0x2800] ;  /* 0x002800009d6c783b */ /* 0x000f220000004200 */
[----:B------:R-:W2:Y:S06]  /*96f0*/  MUFU.EX2 R183, R183 ;  /* 0x000000b700b77308 */ /* 0x000eac0000000800 */
[C---:B---3--:R-:W-:Y:S02]  /*9700*/  HMMA.16816.F32 R92, R4.reuse, R104, R92 ;  /* 0x00000068045c723c */ /* 0x048fe4000000185c */
[----:B------:R-:W-:Y:S06]  /*9710*/  MUFU.EX2 R160, R160 ;  /* 0x000000a000a07308 */ /* 0x000fec0000000800 */
[----:B------:R-:W-:Y:S01]  /*9720*/  HMMA.16816.F32 R4, R4, R106, R96 ;  /* 0x0000006a0404723c */ /* 0x000fe20000001860 */
[----:B-----5:R-:W-:Y:S01]  /*9730*/  F2FP.F16.F32.PACK_AB R96, R170, R163 ;  /* 0x000000a3aa60723e */ /* 0x020fe200000000ff */
        /* <DEDUP_REMOVED lines=14> */
[C---:B------:R-:W-:Y:S01]  /*9820*/  HMMA.16816.F32 R40, R96.reuse, R122, R40 ;  /* 0x0000007a6028723c */ /* 0x040fe20000001828 */
[----:B------:R-:W5:Y:S07]  /*9830*/  LDSM.16.MT88.4 R120, [R158+0x10800] ;  /* 0x010800009e78783b */ /* 0x000f6e0000004200 */
[C---:B-1----:R-:W-:Y:S08]  /*9840*/  HMMA.16816.F32 R16, R96.reuse, R112, R16 ;  /* 0x000000706010723c */ /* 0x042ff00000001810 */
[C---:B------:R-:W-:Y:S01]  /*9850*/  HMMA.16816.F32 R20, R96.reuse, R114, R20 ;  /* 0x000000726014723c */ /* 0x040fe20000001814 */
[----:B------:R-:W1:Y:S07]  /*9860*/  LDSM.16.MT88.4 R112, [R162+0x10800] ;  /* 0x01080000a270783b */ /* 0x000e6e0000004200 */
[C---:B------:R-:W-:Y:S08]  /*9870*/  HMMA.16816.F32 R44, R96.reuse, R116, R44 ;  /* 0x00000074602c723c */ /* 0x040ff0000000182c */
[C---:B------:R-:W-:Y:S01]  /*9880*/  HMMA.16816.F32 R48, R96.reuse, R118, R48 ;  /* 0x000000766030723c */ /* 0x040fe20000001830 */
[----:B------:R-:W2:Y:S07]  /*9890*/  LDSM.16.MT88.4 R116, [R157+0x4800] ;  /* 0x004800009d74783b */ /* 0x000eae0000004200 */
[C---:B----4-:R-:W-:Y:S08]  /*98a0*/  HMMA.16816.F32 R52, R96.reuse, R108, R52 ;  /* 0x0000006c6034723c */ /* 0x050ff00000001834 */
[C---:B------:R-:W-:Y:S01]  /*98b0*/  HMMA.16816.F32 R56, R96.reuse, R110, R56 ;  /* 0x0000006e6038723c */ /* 0x040fe20000001838 */
[----:B------:R-:W4:Y:S07]  /*98c0*/  LDSM.16.MT88.4 R108, [R155+0x4800] ;  /* 0x004800009b6c783b */ /* 0x000f2e0000004200 */
        /* <DEDUP_REMOVED lines=20> */
[----:B------:R-:W-:Y:S07]  /*9a10*/  LDSM.16.MT88.4 R116, [R158+0xf000] ;  /* 0x00f000009e74783b */ /* 0x000fee0000004200 */
[----:B----4-:R-:W-:Y:S01]  /*9a20*/  HMMA.16816.F32 R92, R96, R108, R92 ;  /* 0x0000006c605c723c */ /* 0x010fe2000000185c */
        /* <DEDUP_REMOVED lines=13> */
[----:B-----5:R-:W-:Y:S01]  /*9b00*/  HMMA.16816.F32 R36, R108, R120, R36 ;  /* 0x000000786c24723c */ /* 0x020fe20000001824 */
        /* <DEDUP_REMOVED lines=68> */
[----:B------:R-:W-:Y:S02]  /*9f50*/  @P6 MOV R132, R146 ;  /* 0x0000009200846202 */ /* 0x000fe40000000f00 */
[----:B------:R-:W-:-:S03]  /*9f60*/  MOV R133, R145 ;  /* 0x0000009100857202 */ /* 0x000fc60000000f00 */
        /* <DEDUP_REMOVED lines=9> */
.L_x_1618:
[----:B------:R-:W-:-:S07]  /*a000*/  IADD3 R215, PT, PT, R133, -0x1, RZ ;  /* 0xffffffff85d77810 */ /* 0x000fce0007ffe0ff */
.L_x_1623:
[----:B------:R-:W-:-:S13]  /*a010*/  ISETP.GE.AND P1, PT, R215, R212, PT ;  /* 0x000000d4d700720c */ /* 0x000fda0003f26270 */
[----:B------:R-:W-:Y:S05]  /*a020*/  @!P1 BRA `(.L_x_1624) ;  /* 0x0000003c006c9947 */ /* 0x000fea0003800000 */
[----:B------:R-:W-:Y:S01]  /*a030*/  SHF.R.U32.HI R5, RZ, 0x1, R188 ;  /* 0x00000001ff057819 */ /* 0x000fe200000116bc */
[----:B------:R-:W-:Y:S01]  /*a040*/  IMAD.SHL.U32 R203, R188, 0x2, RZ ;  /* 0x00000002bccb7824 */ /* 0x000fe200078e00ff */
[----:B------:R-:W1:Y:S01]  /*a050*/  LDC.64 R198, c[0x0][0x3c0] ;  /* 0x0000f000ffc67b82 */ /* 0x000e620000000a00 */
[----:B------:R-:W2:Y:S01]  /*a060*/  S2R R188, SR_TID.X ;  /* 0x0000000000bc7919 */ /* 0x000ea20000002100 */
[----:B------:R-:W3:Y:S01]  /*a070*/  LDCU UR4, c[0x0][0x440] ;  /* 0x00008800ff0477ac */ /* 0x000ee20008000800 */
[----:B------:R-:W-:Y:S01]  /*a080*/  LOP3.LUT R5, R0, 0x8, R5, 0x78, !PT ;  /* 0x0000000800057812 */ /* 0x000fe200078e7805 */
[----:B------:R-:W-:Y:S01]  /*a090*/  IMAD.MOV.U32 R184, RZ, RZ, 0x20 ;  /* 0x00000020ffb87424 */ /* 0x000fe200078e00ff */
[----:B------:R-:W-:Y:S01]  /*a0a0*/  LOP3.LUT R203, R203, 0x6, RZ, 0xc0, !PT ;  /* 0x00000006cbcb7812 */ /* 0x000fe200078ec0ff */
[----:B------:R-:W-:Y:S01]  /*a0b0*/  IMAD.MOV.U32 R0, RZ, RZ, R132 ;  /* 0x000000ffff007224 */ /* 0x000fe200078e0084 */
[----:B------:R-:W-:Y:S01]  /*a0c0*/  LOP3.LUT R185, R5, 0x200, R2, 0xf8, !PT ;  /* 0x0000020005b97812 */ /* 0x000fe200078ef802 */
[----:B------:R-:W4:Y:S01]  /*a0d0*/  S2UR UR7, SR_CgaCtaId ;  /* 0x00000000000779c3 */ /* 0x000f220000008800 */
[----:B------:R-:W-:Y:S01]  /*a0e0*/  SEL R184, R184, 0xffffffe0, !P0 ;  /* 0xffffffe0b8b87807 */ /* 0x000fe20004000000 */
[----:B------:R-:W-:Y:S01]  /*a0f0*/  IMAD.MOV.U32 R2, RZ, RZ, R3 ;  /* 0x000000ffff027224 */ /* 0x000fe200078e0003 */
[----:B------:R-:W-:Y:S01]  /*a100*/  LEA R185, R185, UR5, 0x1 ;  /* 0x00000005b9b97c11 */ /* 0x000fe2000f8e08ff */
[----:B------:R-:W-:Y:S01]  /*a110*/  VIADD R202, R207, 0x8 ;  /* 0x00000008cfca7836 */ /* 0x000fe20000000000 */
[----:B------:R-:W-:Y:S01]  /*a120*/  UMOV UR8, 0x400 ;  /* 0x0000040000087882 */ /* 0x000fe20000000000 */
[----:B------:R-:W-:Y:S01]  /*a130*/  IMAD.MOV.U32 R183, RZ, RZ, 0x40 ;  /* 0x00000040ffb77424 */ /* 0x000fe200078e00ff */
[C---:B------:R-:W-:Y:S01]  /*a140*/  IADD3 R218, PT, PT, R185.reuse, 0xc000, RZ ;  /* 0x0000c000b9da7810 */ /* 0x040fe20007ffe0ff */
[----:B------:R-:W-:Y:S01]  /*a150*/  IMAD.IADD R184, R184, 0x1, R185 ;  /* 0x00000001b8b87824 */ /* 0x000fe200078e02b9 */
[----:B------:R-:W1:Y:S01]  /*a160*/  LDCU UR9, c[0x0][0x440] ;  /* 0x00008800ff0977ac */ /* 0x000e620008000800 */
[----:B------:R-:W-:Y:S01]  /*a170*/  VIADD R217, R185, 0xc040 ;  /* 0x0000c040b9d97836 */ /* 0x000fe20000000000 */
[----:B---3--:R-:W-:Y:S01]  /*a180*/  ISETP.GE.AND P3, PT, R187, UR4, PT ;  /* 0x00000004bb007c0c */ /* 0x008fe2000bf66270 */
[----:B------:R-:W3:Y:S01]  /*a190*/  LDCU UR6, c[0x0][0x50c] ;  /* 0x0000a180ff0677ac */ /* 0x000ee20008000800 */
[C---:B-1----:R-:W-:Y:S01]  /*a1a0*/  SHF.L.U64.HI R201, R198.reuse, 0x4, R199 ;  /* 0x00000004c6c97819 */ /* 0x042fe200000102c7 */
[----:B------:R-:W1:Y:S01]  /*a1b0*/  LDCU UR4, c[0x0][0x45c] ;  /* 0x00008b80ff0477ac */ /* 0x000e620008000800 */
[----:B------:R-:W-:Y:S01]  /*a1c0*/  SHF.L.U32 R200, R198, 0x4, RZ ;  /* 0x00000004c6c87819 */ /* 0x000fe200000006ff */
[----:B----4-:R-:W-:Y:S01]  /*a1d0*/  ULEA UR7, UR7, UR8, 0x18 ;  /* 0x0000000807077291 */ /* 0x010fe2000f8ec0ff */
[C---:B--2---:R-:W-:Y:S01]  /*a1e0*/  IMAD.SHL.U32 R182, R188.reuse, 0x40, RZ ;  /* 0x00000040bcb67824 */ /* 0x044fe200078e00ff */
[C---:B------:R-:W-:Y:S01]  /*a1f0*/  LOP3.LUT P0, RZ, R188.reuse, 0x2, RZ, 0xc0, !PT ;  /* 0x00000002bcff7812 */ /* 0x040fe2000780c0ff */
[----:B------:R-:W-:-:S03]  /*a200*/  IMAD.SHL.U32 R216, R188, 0x20, RZ ;  /* 0x00000020bcd87824 */ /* 0x000fc600078e00ff */
[----:B------:R-:W-:Y:S02]  /*a210*/  LOP3.LUT R181, R182, 0x400, RZ, 0xc0, !PT ;  /* 0x00000400b6b57812 */ /* 0x000fe400078ec0ff */
[----:B------:R-:W-:Y:S01]  /*a220*/  SEL R180, R186, 0xffffffe0, !P0 ;  /* 0xffffffe0bab47807 */ /* 0x000fe20004000000 */
[----:B---3--:R-:W-:Y:S06]  /*a230*/  BRA `(.L_x_1625) ;  /* 0x0000000400487947 */ /* 0x008fec0003800000 */
.L_x_1627:
        /* <DEDUP_REMOVED lines=14> */
[----:B------:R1:W-:Y:S01]  /*a320*/  @!P3 LDGSTS.E.BYPASS.LTC128B.128 [R214+0x6000], desc[UR14][R18.64] ;  /* 0x0600000012d6bfae */ /* 0x0003e2000b981a0e */
[----:B------:R-:W-:Y:S02]  /*a330*/  LEA.HI.X R5, R4, R15, R5, 0x5, P4 ;  /* 0x0000000f04057211 */ /* 0x000fe400020f2c05 */
[----:B------:R-:W-:Y:S01]  /*a340*/  IADD3 R3, P4, PT, R3, R8, RZ ;  /* 0x0000000803037210 */ /* 0x000fe20007f9e0ff */
[----:B------:R1:W-:Y:S04]  /*a350*/  @P3 STS.128 [R214+0x6000], RZ ;  /* 0x006000ffd6003388 */ /* 0x0003e80000000c00 */
[----:B------:R-:W-:Y:S01]  /*a360*/  @!PT LDS RZ, [RZ] ;  /* 0x00000000fffff984 */ /* 0x000fe20000000800 */
[----:B------:R-:W-:Y:S01]  /*a370*/  @!PT LDS RZ, [RZ] ;  /* 0x00000000fffff984 */ /* 0x000fe20000000800 */
[----:B------:R-:W-:Y:S01]  /*a380*/  @!PT LDS RZ, [RZ] ;  /* 0x00000000fffff984 */ /* 0x000fe20000000800 */
[----:B------:R1:W-:Y:S01]  /*a390*/  @!P1 LDGSTS.E.BYPASS.LTC128B.128 [R214+0x8000], desc[UR14][R18.64+0x80] ;  /* 0x0800008012d69fae */ /* 0x0003e2000b981a0e */
[--C-:B------:R-:W-:Y:S01]  /*a3a0*/  IMAD.X R6, R6, 0x1, R15.reuse, P4 ;  /* 0x0000000106067824 */ /* 0x100fe200020e060f */
[CC--:B------:R-:W-:Y:S02]  /*a3b0*/  LEA R14, P4, R8.reuse, R211.reuse, 0x1 ;  /* 0x000000d3080e7211 */ /* 0x0c0fe400078808ff */
[----:B------:R1:W-:Y:S02]  /*a3c0*/  @P1 STS.128 [R214+0x8000], RZ ;  /* 0x008000ffd6001388 */ /* 0x0003e40000000c00 */
[-C--:B------:R-:W-:Y:S02]  /*a3d0*/  LEA.HI.X R15, R8, R210.reuse, R15, 0x1, P4 ;  /* 0x000000d2080f7211 */ /* 0x080fe400020f0c0f */
[----:B------:R-:W-:Y:S01]  /*a3e0*/  @!PT LDS RZ, [RZ] ;  /* 0x00000000fffff984 */ /* 0x000fe20000000800 */
[----:B------:R-:W-:Y:S01]  /*a3f0*/  @!PT LDS RZ, [RZ] ;  /* 0x00000000fffff984 */ /* 0x000fe20000000800 */
[----:B------:R-:W-:Y:S01]  /*a400*/  @!PT LDS RZ, [RZ] ;  /* 0x00000000fffff984 */ /* 0x000fe20000000800 */
[----:B------:R1:W-:Y:S01]  /*a410*/  @!P0 LDGSTS.E.BYPASS.LTC128B.128 [R214+0xa000], desc[UR14][R18.64+0x100] ;  /* 0x0a00010012d68fae */ /* 0x0003e2000b981a0e */
[CC--:B------:R-:W-:Y:S03]  /*a420*/  LEA R16, P4, R3.reuse, R211.reuse, 0x1 ;  /* 0x000000d303107211 */ /* 0x0c0fe600078808ff */
[----:B------:R1:W-:Y:S01]  /*a430*/  @P0 STS.128 [R214+0xa000], RZ ;  /* 0x00a000ffd6000388 */ /* 0x0003e20000000c00 */
[-C--:B------:R-:W-:Y:S02]  /*a440*/  LEA.HI.X R17, R3, R210.reuse, R6, 0x1, P4 ;  /* 0x000000d203117211 */ /* 0x080fe400020f0c06 */
        /* <DEDUP_REMOVED lines=49> */
.L_x_1625:
[----:B------:R-:W-:Y:S04]  /*a760*/  DEPBAR.LE SB0, 0x0 ;  /* 0x000080000000791a */ /* 0x000fe80000000000 */
[----:B------:R-:W-:Y:S01]  /*a770*/  BAR.SYNC.DEFER_BLOCKING 0x0 ;  /* 0x0000000000007b1d */ /* 0x000fe20000010000 */
[----:B------:R-:W-:Y:S01]  /*a780*/  IMAD.SHL.U32 R221, R188, 0x8, RZ ;  /* 0x00000008bcdd7824 */ /* 0x000fe200078e00ff */
[----:B------:R-:W-:Y:S01]  /*a790*/  LOP3.LUT R189, R216, 0x7c00, RZ, 0xc0, !PT ;  /* 0x00007c00d8bd7812 */ /* 0x000fe200078ec0ff */
[----:B------:R-:W-:Y:S01]  /*a7a0*/  IMAD.WIDE.U32 R176, R215, R198, RZ ;  /* 0x000000c6d7b07225 */ /* 0x000fe200078e00ff */
[----:B------:R-:W-:Y:S02]  /*a7b0*/  SHF.R.U32.HI R190, RZ, 0x1, R188 ;  /* 0x00000001ffbe7819 */ /* 0x000fe400000116bc */
        /* <DEDUP_REMOVED lines=14> */
[CC--:B------:R-:W-:Y:S01]  /*a8a0*/  LEA R226, P5, R179.reuse, R209.reuse, 0x1 ;  /* 0x000000d1b3e27211 */ /* 0x0c0fe200078a08ff */
[----:B------:R-:W-:Y:S01]  /*a8b0*/  UMOV UR5, UR7 ;  /* 0x0000000700057c82 */ /* 0x000fe20008000000 */
[----:B------:R-:W-:Y:S03]  /*a8c0*/  IADD3 R34, P4, PT, R179, R200, RZ ;  /* 0x000000c8b3227210 */ /* 0x000fe60007f9e0ff */
[----:B------:R-:W-:Y:S01]  /*a8d0*/  @P3 STS.128 [R214+0xc000], RZ ;  /* 0x00c000ffd6003388 */ /* 0x000fe20000000c00 */
[----:B------:R-:W-:Y:S02]  /*a8e0*/  ISETP.GE.AND P3, PT, R187, UR9, PT ;  /* 0x00000009bb007c0c */ /* 0x000fe4000bf66270 */
[-C--:B------:R-:W-:Y:S03]  /*a8f0*/  LEA.HI.X R227, R179, R208.reuse, R177, 0x1, P5 ;  /* 0x000000d0b3e37211 */ /* 0x080fe600028f0cb1 */
[----:B------:R-:W-:Y:S01]  /*a900*/  @!PT LDS RZ, [RZ] ;  /* 0x00000000fffff984 */ /* 0x000fe20000000800 */
[----:B------:R-:W-:Y:S01]  /*a910*/  @!PT LDS RZ, [RZ] ;  /* 0x00000000fffff984 */ /* 0x000fe20000000800 */
[----:B------:R-:W-:Y:S01]  /*a920*/  @!PT LDS RZ, [RZ] ;  /* 0x00000000fffff984 */ /* 0x000fe20000000800 */
[----:B------:R-:W-:Y:S01]  /*a930*/  @!P1 LDGSTS.E.BYPASS.LTC128B.128 [R214+0xe000], desc[UR14][R228.64+0x80] ;  /* 0x0e000080e4d69fae */ /* 0x000fe2000b981a0e */
[----:B------:R-:W-:Y:S01]  /*a940*/  IMAD.X R33, R177, 0x1, R201, P4 ;  /* 0x00000001b1217824 */ /* 0x000fe200020e06c9 */
[----:B------:R-:W-:Y:S04]  /*a950*/  LEA R178, P4, R34, R209, 0x1 ;  /* 0x000000d122b27211 */ /* 0x000fe800078808ff */
[----:B------:R-:W-:Y:S01]  /*a960*/  @P1 STS.128 [R214+0xe000], RZ ;  /* 0x00e000ffd6001388 */ /* 0x000fe20000000c00 */
[----:B------:R-:W-:Y:S02]  /*a970*/  LEA R176, P2, R198, R179, 0x5 ;  /* 0x000000b3c6b07211 */ /* 0x000fe400078428ff */
        /* <DEDUP_REMOVED lines=8> */
[--C-:B------:R-:W-:Y:S02]  /*aa00*/  LOP3.LUT R133, R187, 0x1c0, R182.reuse, 0xf8, !PT ;  /* 0x000001c0bb857812 */ /* 0x100fe400078ef8b6 */
[----:B------:R-:W-:Y:S03]  /*aa10*/  LEA.HI.X R33, R176, R208, R35, 0x1, P2 ;  /* 0x000000d0b0217211 */ /* 0x000fe600010f0c23 */
[----:B------:R-:W-:Y:S01]  /*aa20*/  @!PT LDS RZ, [RZ] ;  /* 0x00000000fffff984 */ /* 0x000fe20000000800 */
[----:B------:R-:W-:Y:S01]  /*aa30*/  @!PT LDS RZ, [RZ] ;  /* 0x00000000fffff984 */ /* 0x000fe20000000800 */
[----:B------:R-:W-:Y:S01]  /*aa40*/  @!PT LDS RZ, [RZ] ;  /* 0x00000000fffff984 */ /* 0x000fe20000000800 */
[----:B------:R-:W-:Y:S01]  /*aa50*/  @!P3 LDGSTS.E.BYPASS.LTC128B.128 [R214+0xc800], desc[UR14][R226.64] ;  /* 0x0c800000e2d6bfae */ /* 0x000fe2000b981a0e */
[----:B------:R-:W-:Y:S02]  /*aa60*/  LOP3.LUT R132, R189, 0x200, R182, 0xf8, !PT ;  /* 0x00000200bd847812 */ /* 0x000fe400078ef8b6 */
[----:B------:R-:W-:Y:S03]  /*aa70*/  LOP3.LUT R3, R190, 0x8, RZ, 0xc0, !PT ;  /* 0x00000008be037812 */ /* 0x000fe600078ec0ff */
[----:B------:R-:W-:Y:S01]  /*aa80*/  @P3 STS.128 [R214+0xc800], RZ ;  /* 0x00c800ffd6003388 */ /* 0x000fe20000000c00 */
[----:B------:R-:W-:Y:S02]  /*aa90*/  LOP3.LUT R196, R133, 0x8, R188, 0x78, !PT ;  /* 0x0000000885c47812 */ /* 0x000fe400078e78bc */
        /* <DEDUP_REMOVED lines=9> */
[----:B------:R-:W-:Y:S05]  /*ab30*/  VIADD R191, R196, UR5 ;  /* 0x00000005c4bf7c36 */ /* 0x000fea0008000000 */
[----:B------:R-:W-:Y:S01]  /*ab40*/  @!PT LDS RZ, [RZ] ;  /* 0x00000000fffff984 */ /* 0x000fe20000000800 */
[----:B------:R-:W-:Y:S01]  /*ab50*/  @!PT LDS RZ, [RZ] ;  /* 0x00000000fffff984 */ /* 0x000fe20000000800 */
[----:B------:R-:W-:Y:S01]  /*ab60*/  @!PT LDS RZ, [RZ] ;  /* 0x00000000fffff984 */ /* 0x000fe20000000800 */
[----:B------:R-:W-:Y:S01]  /*ab70*/  @!P0 LDGSTS.E.BYPASS.LTC128B.128 [R214+0x10800], desc[UR14][R226.64+0x100] ;  /* 0x10800100e2d68fae */ /* 0x000fe2000b981a0e */
[--C-:B------:R-:W-:Y:S02]  /*ab80*/  IMAD.IADD R195, R180, 0x1, R197.reuse ;  /* 0x00000001b4c37824 */ /* 0x100fe400078e02c5 */
[----:B------:R-:W-:Y:S03]  /*ab90*/  IMAD.IADD R194, R191, 0x1, R180 ;  /* 0x00000001bfc27824 */ /* 0x000fe600078e02b4 */
        /* <DEDUP_REMOVED lines=32> */
[----:B------:R-:W4:Y:S06]  /*ada0*/  LDSM.16.M88.4 R136, [R196+UR5+0x6000] ;  /* 0x00600005c488783b */ /* 0x000f2c0008000200 */
[----:B------:R-:W5:Y:S06]  /*adb0*/  LDSM.16.M88.4 R140, [R196+UR5+0x6800] ;  /* 0x00680005c48c783b */ /* 0x000f6c0008000200 */
[----:B------:R-:W1:Y:S06]  /*adc0*/  LDSM.16.M88.4 R144, [R196+UR5+0x7000] ;  /* 0x00700005c490783b */ /* 0x000e6c0008000200 */
[----:B------:R-:W0:Y:S06]  /*add0*/  LDGDEPBAR ;  /* 0x00000000000079af */ /* 0x000e2c0000000000 */
[----:B------:R-:W3:Y:S06]  /*ade0*/  LDSM.16.M88.4 R148, [R196+UR5+0x7800] ;  /* 0x00780005c494783b */ /* 0x000eec0008000200 */
[----:B------:R-:W-:Y:S06]  /*adf0*/  LDSM.16.M88.4 R152, [R195] ;  /* 0x00000000c398783b */ /* 0x000fec0000000200 */
[----:B------:R-:W3:Y:S01]  /*ae00*/  LDSM.16.M88.4 R156, [R194+0x6000] ;  /* 0x00600000c29c783b */ /* 0x000ee20000000200 */
[C---:B----4-:R-:W-:Y:S05]  /*ae10*/  HMMA.16816.F32 R4, R132.reuse, R136, RZ ;  /* 0x000000888404723c */ /* 0x050fea00000018ff */
[----:B------:R-:W4:Y:S01]  /*ae20*/  LDSM.16.M88.4 R160, [R194+0x6800] ;  /* 0x00680000c2a0783b */ /* 0x000f220000000200 */
[----:B------:R-:W-:Y:S05]  /*ae30*/  SEL R136, R183, 0xffffffc0, !P2 ;  /* 0xffffffc0b7887807 */ /* 0x000fea0005000000 */
[----:B------:R-:W4:Y:S01]  /*ae40*/  LDSM.16.M88.4 R164, [R194+0x7000] ;  /* 0x00700000c2a4783b */ /* 0x000f220000000200 */
[C---:B------:R-:W-:Y:S01]  /*ae50*/  HMMA.16816.F32 R8, R132.reuse, R138, RZ ;  /* 0x0000008a8408723c */ /* 0x040fe200000018ff */
[----:B------:R-:W-:Y:S02]  /*ae60*/  IMAD.IADD R193, R136, 0x1, R197 ;  /* 0x0000000188c17824 */ /* 0x000fe400078e02c5 */
[----:B------:R-:W-:Y:S02]  /*ae70*/  IMAD.IADD R191, R191, 0x1, R136 ;  /* 0x00000001bfbf7824 */ /* 0x000fe400078e0288 */
[----:B------:R-:W4:Y:S01]  /*ae80*/  LDSM.16.M88.4 R136, [R194+0x7800] ;  /* 0x00780000c288783b */ /* 0x000f220000000200 */
[C---:B------:R-:W-:Y:S02]  /*ae90*/  IMAD.IADD R192, R180.reuse, 0x1, R193 ;  /* 0x00000001b4c07824 */ /* 0x040fe400078e02c1 */
[C---:B-----5:R-:W-:Y:S01]  /*aea0*/  HMMA.16816.F32 R12, R132.reuse, R140, RZ ;  /* 0x0000008c840c723c */ /* 0x060fe200000018ff */
[----:B------:R-:W-:Y:S02]  /*aeb0*/  IMAD.IADD R3, R180, 0x1, R191 ;  /* 0x00000001b4037824 */ /* 0x000fe400078e02bf */
[----:B------:R-:W-:Y:S05]  /*aec0*/  LDSM.16.M88.4 R168, [R193] ;  /* 0x00000000c1a8783b */ /* 0x000fea0000000200 */
[C---:B------:R-:W-:Y:S01]  /*aed0*/  HMMA.16816.F32 R16, R132.reuse, R142, RZ ;  /* 0x0000008e8410723c */ /* 0x040fe200000018ff */
[----:B------:R-:W5:Y:S06]  /*aee0*/  LDSM.16.M88.4 R172, [R191+0x6000] ;  /* 0x00600000bfac783b */ /* 0x000f6c0000000200 */
[----:B------:R-:W-:Y:S01]  /*aef0*/  LDSM.16.M88.4 R140, [R191+0x7000] ;  /* 0x00700000bf8c783b */ /* 0x000fe20000000200 */
[C---:B-1----:R-:W-:Y:S05]  /*af00*/  HMMA.16816.F32 R20, R132.reuse, R144, RZ ;  /* 0x000000908414723c */ /* 0x042fea00000018ff */
[----:B--2---:R-:W-:Y:S03]  /*af10*/  LDSM.16.M88.4 R176, [R194+0x8000] ;  /* 0x00800000c2b0783b */ /* 0x004fe60000000200 */
[C---:B------:R-:W-:Y:S03]  /*af20*/  HMMA.16816.F32 R24, R132.reuse, R146, RZ ;  /* 0x000000928418723c */ /* 0x040fe600000018ff */
[----:B------:R-:W-:Y:S05]  /*af30*/  LDSM.16.M88.4 R144, [R191+0x7800] ;  /* 0x00780000bf90783b */ /* 0x000fea0000000200 */
[C---:B---3--:R-:W-:Y:S08]  /*af40*/  HMMA.16816.F32 R28, R132.reuse, R148, RZ ;  /* 0x00000094841c723c */ /* 0x048ff000000018ff */
[----:B------:R-:W-:Y:S01]  /*af50*/  HMMA.16816.F32 R32, R132, R150, RZ ;  /* 0x000000968420723c */ /* 0x000fe200000018ff */
[----:B------:R-:W1:Y:S06]  /*af60*/  LDSM.16.M88.4 R132, [R191+0x6800] ;  /* 0x00680000bf84783b */ /* 0x000e6c0000000200 */
[----:B------:R-:W-:Y:S01]  /*af70*/  LDSM.16.M88.4 R148, [R192] ;  /* 0x00000000c094783b */ /* 0x000fe20000000200 */
[C---:B------:R-:W-:Y:S08]  /*af80*/  HMMA.16816.F32 R4, R152.reuse, R156, R4 ;  /* 0x0000009c9804723c */ /* 0x040ff00000001804 */
[C---:B------:R-:W-:Y:S01]  /*af90*/  HMMA.16816.F32 R8, R152.reuse, R158, R8 ;  /* 0x0000009e9808723c */ /* 0x040fe20000001808 */
[----:B------:R-:W2:Y:S07]  /*afa0*/  LDSM.16.M88.4 R156, [R3+0x6000] ;  /* 0x00600000039c783b */ /* 0x000eae0000000200 */
[C---:B----4-:R-:W-:Y:S08]  /*afb0*/  HMMA.16816.F32 R12, R152.reuse, R160, R12 ;  /* 0x000000a0980c723c */ /* 0x050ff0000000180c */
        /* <DEDUP_REMOVED lines=9> */
[C---:B-----5:R-:W-:Y:S08]  /*b050*/  HMMA.16816.F32 R4, R168.reuse, R172, R4 ;  /* 0x000000aca804723c */ /* 0x060ff00000001804 */
[C---:B------:R-:W-:Y:S01]  /*b060*/  HMMA.16816.F32 R8, R168.reuse, R174, R8 ;  /* 0x000000aea808723c */ /* 0x040fe20000001808 */
[----:B------:R-:W5:Y:S07]  /*b070*/  LDSM.16.M88.4 R172, [R196+UR5+0x8000] ;  /* 0x00800005c4ac783b */ /* 0x000f6e0008000200 */
        /* <DEDUP_REMOVED lines=10> */
[C---:B--2---:R-:W-:Y:S08]  /*b120*/  HMMA.16816.F32 R4, R148.reuse, R156, R4 ;  /* 0x0000009c9404723c */ /* 0x044ff00000001804 */
[C---:B------:R-:W-:Y:S01]  /*b130*/  HMMA.16816.F32 R8, R148.reuse, R158, R8 ;  /* 0x0000009e9408723c */ /* 0x040fe20000001808 */
[----:B------:R-:W-:Y:S07]  /*b140*/  LDSM.16.M88.4 R156, [R193+0x2000] ;  /* 0x00200000c19c783b */ /* 0x000fee0000000200 */
[C---:B---3--:R-:W-:Y:S08]  /*b150*/  HMMA.16816.F32 R12, R148.reuse, R136, R12 ;  /* 0x00000088940c723c */ /* 0x048ff0000000180c */
[C---:B------:R-:W-:Y:S01]  /*b160*/  HMMA.16816.F32 R16, R148.reuse, R138, R16 ;  /* 0x0000008a9410723c */ /* 0x040fe20000001810 */
[----:B------:R-:W2:Y:S07]  /*b170*/  LDSM.16.M88.4 R136, [R194+0x8800] ;  /* 0x00880000c288783b */ /* 0x000eae0000000200 */
[C---:B----4-:R-:W-:Y:S08]  /*b180*/  HMMA.16816.F32 R20, R148.reuse, R152, R20 ;  /* 0x000000989414723c */ /* 0x050ff00000001814 */
        /* <DEDUP_REMOVED lines=8> */
[----:B------:R-:W-:Y:S07]  /*b210*/  LDSM.16.M88.4 R172, [R3+0x8000] ;  /* 0x0080000003ac783b */ /* 0x000fee0000000200 */
[C---:B-1----:R-:W-:Y:S08]  /*b220*/  HMMA.16816.F32 R12, R164.reuse, R132, R12 ;  /* 0x00000084a40c723c */ /* 0x042ff0000000180c */
[C---:B------:R-:W-:Y:S01]  /*b230*/  HMMA.16816.F32 R16, R164.reuse, R134, R16 ;  /* 0x00000086a410723c */ /* 0x040fe20000001810 */
[----:B------:R-:W1:Y:S07]  /*b240*/  LDSM.16.M88.4 R132, [R191+0x8800] ;  /* 0x00880000bf84783b */ /* 0x000e6e0000000200 */
[C---:B------:R-:W-:Y:S08]  /*b250*/  HMMA.16816.F32 R20, R164.reuse, R140, R20 ;  /* 0x0000008ca414723c */ /* 0x040ff00000001814 */
[C---:B------:R-:W-:Y:S01]  /*b260*/  HMMA.16816.F32 R24, R164.reuse, R142, R24 ;  /* 0x0000008ea418723c */ /* 0x040fe20000001818 */
[----:B------:R-:W5:Y:S07]  /*b270*/  LDSM.16.M88.4 R140, [R191+0x9000] ;  /* 0x00900000bf8c783b */ /* 0x000f6e0000000200 */
        /* <DEDUP_REMOVED lines=15> */
[----:B------:R-:W3:Y:S06]  /*b370*/  LDSM.16.M88.4 R152, [R3+0x9800] ;  /* 0x009800000398783b */ /* 0x000eec0000000200 */
[----:B------:R-:W-:Y:S01]  /*b380*/  LDSM.16.M88.4 R168, [R196+UR5+0xa000] ;  /* 0x00a00005c4a8783b */ /* 0x000fe20008000200 */
[C---:B----4-:R-:W-:Y:S08]  /*b390*/  HMMA.16816.F32 R4, R156.reuse, R160, R4 ;  /* 0x000000a09c04723c */ /* 0x050ff00000001804 */
        /* <DEDUP_REMOVED lines=24> */
[----:B------:R-:W-:Y:S01]  /*b520*/  LDSM.16.M88.4 R164, [R193+0x4000] ;  /* 0x00400000c1a4783b */ /* 0x000fe20000000200 */
[C---:B----4-:R-:W-:Y:S08]  /*b530*/  HMMA.16816.F32 R4, R160.reuse, R168, R4 ;  /* 0x000000a8a004723c */ /* 0x050ff00000001804 */
        /* <DEDUP_REMOVED lines=10> */
[----:B------:R-:W5:Y:S06]  /*b5e0*/  LDSM.16.M88.4 R144, [R191+0xb800] ;  /* 0x00b80000bf90783b */ /* 0x000f6c0000000200 */
[----:B------:R-:W5:Y:S01]  /*b5f0*/  LDSM.16.M88.4 R160, [R192+0x4000] ;  /* 0x00400000c0a0783b */ /* 0x000f620000000200 */
[C---:B------:R-:W-:Y:S08]  /*b600*/  HMMA.16816.F32 R4, R156.reuse, R172, R4 ;  /* 0x000000ac9c04723c */ /* 0x040ff00000001804 */
[C---:B------:R-:W-:Y:S08]  /*b610*/  HMMA.16816.F32 R8, R156.reuse, R174, R8 ;  /* 0x000000ae9c08723c */ /* 0x040ff00000001808 */
[C---:B--2---:R-:W-:Y:S08]  /*b620*/  HMMA.16816.F32 R12, R156.reuse, R136, R12 ;  /* 0x000000889c0c723c */ /* 0x044ff0000000180c */
[C---:B------:R-:W-:Y:S01]  /*b630*/  HMMA.16816.F32 R16, R156.reuse, R138, R16 ;  /* 0x0000008a9c10723c */ /* 0x040fe20000001810 */
[----:B------:R-:W-:Y:S07]  /*b640*/  LDSM.16.M88.4 R136, [R3+0xb000] ;  /* 0x00b000000388783b */ /* 0x000fee0000000200 */
[C---:B---3--:R-:W-:Y:S08]  /*b650*/  HMMA.16816.F32 R20, R156.reuse, R148, R20 ;  /* 0x000000949c14723c */ /* 0x048ff00000001814 */
        /* <DEDUP_REMOVED lines=12> */
[C---:B------:R-:W-:Y:S05]  /*b720*/  HMMA.16816.F32 R4, R160.reuse, R176, R4 ;  /* 0x000000b0a004723c */ /* 0x040fea0000001804 */
[----:B------:R-:W-:Y:S03]  /*b730*/  IMAD R176, R215, 0x40, R203 ;  /* 0x00000040d7b07824 */ /* 0x000fe600078e02cb */
[C---:B------:R-:W-:Y:S03]  /*b740*/  HMMA.16816.F32 R8, R160.reuse, R178, R8 ;  /* 0x000000b2a008723c */ /* 0x040fe60000001808 */
[-C--:B------:R-:W-:Y:S01]  /*b750*/  ISETP.GT.AND P6, PT, R207, R176.reuse, PT ;  /* 0x000000b0cf00720c */ /* 0x080fe20003fc4270 */
[----:B------:R-:W-:Y:S01]  /*b760*/  VIADD R239, R176, 0x1 ;  /* 0x00000001b0ef7836 */ /* 0x000fe20000000000 */
        /* <DEDUP_REMOVED lines=24> */
[----:B------:R-:W-:Y:S01]  /*b8f0*/  VIADD R240, R176, 0x10 ;  /* 0x00000010b0f07836 */ /* 0x000fe20000000000 */
[----:B--2---:R-:W-:Y:S01]  /*b900*/  FSEL R238, R177, -INF , !P6 ;  /* 0xff800000b1ee7808 */ /* 0x004fe20007000000 */
[C---:B------:R-:W-:Y:S03]  /*b910*/  HMMA.16816.F32 R24, R160.reuse, R138, R24 ;  /* 0x0000008aa018723c */ /* 0x040fe60000001818 */
[-C--:B------:R-:W-:Y:S01]  /*b920*/  ISETP.GT.AND P6, PT, R207, R239.reuse, PT ;  /* 0x000000efcf00720c */ /* 0x080fe20003fc4270 */
[----:B------:R-:W-:Y:S01]  /*b930*/  FMUL.FTZ R242, R20, UR6 ;  /* 0x0000000614f27c20 */ /* 0x000fe20008410000 */
[----:B------:R-:W-:Y:S01]  /*b940*/  FMUL.FTZ R241, R21, UR6 ;  /* 0x0000000615f17c20 */ /* 0x000fe20008410000 */
[----:B------:R-:W-:Y:S01]  /*b950*/  FMUL.FTZ R243, R23, UR6 ;  /* 0x0000000617f37c20 */ /* 0x000fe20008410000 */
[----:B------:R-:W2:Y:S10]  /*b960*/  MUFU.TANH R178, R178 ;  /* 0x000000b200b27308 */ /* 0x000eb40000002400 */
[----:B------:R-:W3:Y:S01]  /*b970*/  MUFU.TANH R192, R192 ;  /* 0x000000c000c07308 */ /* 0x000ee20000002400 */
[C---:B-1----:R-:W-:Y:S09]  /*b980*/  HMMA.16816.F32 R28, R160.reuse, R132, R28 ;  /* 0x00000084a01c723c */ /* 0x042ff2000000181c */
[----:B------:R-:W1:Y:S01]  /*b990*/  MUFU.TANH R222, R222 ;  /* 0x000000de00de7308 */ /* 0x000e620000002400 */
[----:B--2---:R-:W-:Y:S01]  /*b9a0*/  FSEL R234, R178, -INF , !P6 ;  /* 0xff800000b2ea7808 */ /* 0x004fe20007000000 */
[----:B------:R-:W-:Y:S01]  /*b9b0*/  FMUL.FTZ R178, R17, UR6 ;  /* 0x0000000611b27c20 */ /* 0x000fe20008410000 */
[----:B------:R-:W-:Y:S01]  /*b9c0*/  ISETP.GT.AND P6, PT, R202, R239, PT ;  /* 0x000000efca00720c */ /* 0x000fe20003fc4270 */
[----:B------:R-:W-:Y:S06]  /*b9d0*/  HMMA.16816.F32 R32, R160, R134, R32 ;  /* 0x00000086a020723c */ /* 0x000fec0000001820 */
[----:B------:R-:W2:Y:S01]  /*b9e0*/  MUFU.TANH R226, R226 ;  /* 0x000000e200e27308 */ /* 0x000ea20000002400 */
[----:B---3--:R-:W-:Y:S01]  /*b9f0*/  FSEL R235, R192, -INF , !P5 ;  /* 0xff800000c0eb7808 */ /* 0x008fe20006800000 */
[----:B------:R-:W-:Y:S01]  /*ba00*/  FMUL.FTZ R192, R18, UR6 ;  /* 0x0000000612c07c20 */ /* 0x000fe20008410000 */
[CC--:B------:R-:W-:Y:S07]  /*ba10*/  ISETP.GT.AND P5, PT, R207.reuse, R233.reuse, PT ;  /* 0x000000e9cf00720c */ /* 0x0c0fee0003fa4270 */
[----:B------:R-:W3:Y:S01]  /*ba20*/  MUFU.TANH R228, R228 ;  /* 0x000000e400e47308 */ /* 0x000ee20000002400 */
[----:B-1----:R-:W-:Y:S02]  /*ba30*/  FSEL R222, R222, -INF , !P6 ;  /* 0xff800000dede7808 */ /* 0x002fe40007000000 */
[-C--:B------:R-:W-:Y:S01]  /*ba40*/  ISETP.GT.AND P6, PT, R207, R232.reuse, PT ;  /* 0x000000e8cf00720c */ /* 0x080fe20003fc4270 */
[----:B------:R-:W-:Y:S06]  /*ba50*/  FMUL.FTZ R33, R33, UR6 ;  /* 0x0000000621217c20 */ /* 0x000fec0008410000 */
[----:B------:R-:W1:Y:S01]  /*ba60*/  MUFU.TANH R229, R229 ;  /* 0x000000e500e57308 */ /* 0x000e620000002400 */
[----:B--2---:R-:W-:Y:S02]  /*ba70*/  FSEL R236, R226, -INF , !P5 ;  /* 0xff800000e2ec7808 */ /* 0x004fe40006800000 */
[----:B------:R-:W-:Y:S07]  /*ba80*/  ISETP.GT.AND P5, PT, R202, R233, PT ;  /* 0x000000e9ca00720c */ /* 0x000fee0003fa4270 */
[----:B------:R1:W-:Y:S01]  /*ba90*/  MUFU.TANH R177, R237 ;  /* 0x000000ed00b17308 */ /* 0x0003e20000002400 */
[----:B---3--:R-:W-:Y:S02]  /*baa0*/  FSEL R228, R228, -INF , !P6 ;  /* 0xff800000e4e47808 */ /* 0x008fe40007000000 */
[----:B------:R-:W-:Y:S07]  /*bab0*/  ISETP.GT.AND P6, PT, R202, R232, PT ;  /* 0x000000e8ca00720c */ /* 0x000fee0003fc4270 */
[----:B------:R-:W2:Y:S10]  /*bac0*/  MUFU.TANH R230, R230 ;  /* 0x000000e600e67308 */ /* 0x000eb40000002400 */
[----:B------:R-:W3:Y:S01]  /*bad0*/  MUFU.TANH R179, R179 ;  /* 0x000000b300b37308 */ /* 0x000ee20000002400 */
[----:B-1----:R-:W-:Y:S02]  /*bae0*/  FSEL R237, R229, -INF , !P5 ;  /* 0xff800000e5ed7808 */ /* 0x002fe40006800000 */
[----:B------:R-:W-:Y:S04]  /*baf0*/  ISETP.GE.AND P5, PT, R239, R206, PT ;  /* 0x000000ceef00720c */ /* 0x000fe80003fa6270 */
[----:B------:R-:W-:Y:S03]  /*bb00*/  FSEL R13, R234, -INF , !P5 ;  /* 0xff800000ea0d7808 */ /* 0x000fe60006800000 */
[----:B------:R-:W1:Y:S01]  /*bb10*/  MUFU.TANH R224, R224 ;  /* 0x000000e000e07308 */ /* 0x000e620000002400 */
[----:B--2---:R-:W-:Y:S02]  /*bb20*/  FSEL R229, R230, -INF , !P6 ;  /* 0xff800000e6e57808 */ /* 0x004fe40007000000 */
[----:B------:R-:W-:Y:S01]  /*bb30*/  FSEL R230, R238, -INF , !P4 ;  /* 0xff800000eee67808 */ /* 0x000fe20006000000 */
[C---:B------:R-:W-:Y:S01]  /*bb40*/  VIADD R238, R176.reuse, 0x11 ;  /* 0x00000011b0ee7836 */ /* 0x040fe20000000000 */
[-C--:B------:R-:W-:Y:S02]  /*bb50*/  ISETP.GE.AND P4, PT, R176, R205.reuse, PT ;  /* 0x000000cdb000720c */ /* 0x080fe40003f86270 */
[----:B------:R-:W-:Y:S03]  /*bb60*/  ISETP.GT.AND P5, PT, R207, R240, PT ;  /* 0x000000f0cf00720c */ /* 0x000fe60003fa4270 */
[----:B------:R-:W2:Y:S01]  /*bb70*/  MUFU.TANH R231, R231 ;  /* 0x000000e700e77308 */ /* 0x000ea20000002400 */
[-C--:B------:R-:W-:Y:S01]  /*bb80*/  ISETP.GE.AND P6, PT, R239, R205.reuse, PT ;  /* 0x000000cdef00720c */ /* 0x080fe20003fc6270 */
[----:B------:R-:W-:Y:S01]  /*bb90*/  FMUL.FTZ R239, R19, UR6 ;  /* 0x0000000613ef7c20 */ /* 0x000fe20008410000 */
[----:B------:R-:W-:Y:S02]  /*bba0*/  FSEL R226, R235, -INF , !P4 ;  /* 0xff800000ebe27808 */ /* 0x000fe40006000000 */
[-C--:B------:R-:W-:Y:S02]  /*bbb0*/  ISETP.GT.AND P4, PT, R207, R238.reuse, PT ;  /* 0x000000eecf00720c */ /* 0x080fe40003f84270 */
[----:B---3--:R-:W-:Y:S03]  /*bbc0*/  FSEL R235, R179, -INF , !P5 ;  /* 0xff800000b3eb7808 */ /* 0x008fe60006800000 */
[----:B------:R-:W3:Y:S01]  /*bbd0*/  MUFU.TANH R227, R227 ;  /* 0x000000e300e37308 */ /* 0x000ee20000002400 */
[----:B------:R-:W-:Y:S02]  /*bbe0*/  FSEL R9, R222, -INF , !P6 ;  /* 0xff800000de097808 */ /* 0x000fe40007000000 */
[----:B-1----:R-:W-:Y:S02]  /*bbf0*/  FSEL R222, R224, -INF , !P4 ;  /* 0xff800000e0de7808 */ /* 0x002fe40006000000 */
[----:B------:R-:W-:Y:S02]  /*bc00*/  ISETP.GT.AND P5, PT, R202, R238, PT ;  /* 0x000000eeca00720c */ /* 0x000fe40003fa4270 */
[----:B------:R-:W-:Y:S03]  /*bc10*/  ISETP.GE.AND P4, PT, R233, R206, PT ;  /* 0x000000cee900720c */ /* 0x000fe60003f86270 */
[----:B------:R1:W-:Y:S01]  /*bc20*/  MUFU.TANH R234, R242 ;  /* 0x000000f200ea7308 */ /* 0x0003e20000002400 */
[----:B--2---:R-:W-:Y:S02]  /*bc30*/  FSEL R231, R231, -INF , !P5 ;  /* 0xff800000e7e77808 */ /* 0x004fe40006800000 */
[----:B------:R-:W-:Y:S01]  /*bc40*/  FSEL R11, R236, -INF , !P4 ;  /* 0xff800000ec0b7808 */ /* 0x000fe20006000000 */
[----:B------:R-:W-:Y:S01]  /*bc50*/  VIADD R236, R176, 0x18 ;  /* 0x00000018b0ec7836 */ /* 0x000fe20000000000 */
[----:B------:R-:W-:Y:S02]  /*bc60*/  ISETP.GT.AND P6, PT, R202, R240, PT ;  /* 0x000000f0ca00720c */ /* 0x000fe40003fc4270 */
[C---:B------:R-:W-:Y:S03]  /*bc70*/  ISETP.GE.AND P5, PT, R232.reuse, R206, PT ;  /* 0x000000cee800720c */ /* 0x040fe60003fa6270 */
[----:B------:R2:W-:Y:S01]  /*bc80*/  MUFU.TANH R179, R241 ;  /* 0x000000f100b37308 */ /* 0x0005e20000002400 */
[----:B---3--:R-:W-:Y:S02]  /*bc90*/  FSEL R227, R227, -INF , !P6 ;  /* 0xff800000e3e37808 */ /* 0x008fe40007000000 */
[-C--:B------:R-:W-:Y:S01]  /*bca0*/  ISETP.GE.AND P4, PT, R232, R205.reuse, PT ;  /* 0x000000cde800720c */ /* 0x080fe20003f86270 */
[----:B------:R-:W-:Y:S01]  /*bcb0*/  VIADD R232, R176, 0x19 ;  /* 0x00000019b0e87836 */ /* 0x000fe20000000000 */
[----:B------:R-:W-:Y:S02]  /*bcc0*/  FSEL R228, R228, -INF , !P5 ;  /* 0xff800000e4e47808 */ /* 0x000fe40006800000 */
[-C--:B------:R-:W-:Y:S03]  /*bcd0*/  ISETP.GE.AND P6, PT, R233, R205.reuse, PT ;  /* 0x000000cde900720c */ /* 0x080fe60003fc6270 */
[----:B------:R-:W3:Y:S01]  /*bce0*/  MUFU.TANH R178, R178 ;  /* 0x000000b200b27308 */ /* 0x000ee20000002400 */
[----:B------:R-:W-:Y:S01]  /*bcf0*/  ISETP.GT.AND P5, PT, R207, R236, PT ;  /* 0x000000eccf00720c */ /* 0x000fe20003fa4270 */
[----:B-1----:R-:W-:Y:S01]  /*bd00*/  FMUL.FTZ R242, R24, UR6 ;  /* 0x0000000618f27c20 */ /* 0x002fe20008410000 */
[----:B------:R-:W-:Y:S01]  /*bd10*/  FSEL R7, R237, -INF , !P6 ;  /* 0xff800000ed077808 */ /* 0x000fe20007000000 */
[----:B------:R-:W-:Y:S01]  /*bd20*/  FMUL.FTZ R233, R22, UR6 ;  /* 0x0000000616e97c20 */ /* 0x000fe20008410000 */
[-C--:B------:R-:W-:Y:S02]  /*bd30*/  ISETP.GT.AND P6, PT, R207, R232.reuse, PT ;  /* 0x000000e8cf00720c */ /* 0x080fe40003fc4270 */
[----:B------:R-:W-:Y:S03]  /*bd40*/  FSEL R224, R229, -INF , !P4 ;  /* 0xff800000e5e07808 */ /* 0x000fe60006000000 */
[----:B------:R-:W1:Y:S01]  /*bd50*/  MUFU.TANH R239, R239 ;  /* 0x000000ef00ef7308 */ /* 0x000e620000002400 */
[----:B--2---:R-:W-:Y:S02]  /*bd60*/  FSEL R241, R177, -INF , !P5 ;  /* 0xff800000b1f17808 */ /* 0x004fe40006800000 */
[C---:B------:R-:W-:Y:S02]  /*bd70*/  ISETP.GT.AND P5, PT, R202.reuse, R232, PT ;  /* 0x000000e8ca00720c */ /* 0x040fe40003fa4270 */
[----:B------:R-:W-:Y:S05]  /*bd80*/  ISETP.GT.AND P4, PT, R202, R236, PT ;  /* 0x000000ecca00720c */ /* 0x000fea0003f84270 */
[----:B------:R-:W2:Y:S01]  /*bd90*/  MUFU.TANH R192, R192 ;  /* 0x000000c000c07308 */ /* 0x000ea20000002400 */
[----:B---3--:R-:W-:Y:S01]  /*bda0*/  FSEL R229, R178, -INF , !P6 ;  /* 0xff800000b2e57808 */ /* 0x008fe20007000000 */
[----:B------:R-:W-:Y:S01]  /*bdb0*/  FMUL.FTZ R178, R25, UR6 ;  /* 0x0000000619b27c20 */ /* 0x000fe20008410000 */
[-C--:B------:R-:W-:Y:S04]  /*bdc0*/  ISETP.GE.AND P6, PT, R240, R206.reuse, PT ;  /* 0x000000cef000720c */ /* 0x080fe80003fc6270 */
[----:B------:R-:W-:Y:S03]  /*bdd0*/  FSEL R155, R235, -INF , !P6 ;  /* 0xff800000eb9b7808 */ /* 0x000fe60007000000 */
[----:B------:R3:W-:Y:S01]  /*bde0*/  MUFU.TANH R177, R242 ;  /* 0x000000f200b17308 */ /* 0x0007e20000002400 */
[----:B-1----:R-:W-:Y:S01]  /*bdf0*/  FSEL R249, R239, -INF , !P5 ;  /* 0xff800000eff97808 */ /* 0x002fe20006800000 */
[----:B------:R-:W-:Y:S01]  /*be00*/  VIADD R235, R176, 0x21 ;  /* 0x00000021b0eb7836 */ /* 0x000fe20000000000 */
[C---:B------:R-:W-:Y:S02]  /*be10*/  ISETP.GE.AND P5, PT, R238.reuse, R206, PT ;  /* 0x000000ceee00720c */ /* 0x040fe40003fa6270 */
[-C--:B------:R-:W-:Y:S01]  /*be20*/  ISETP.GE.AND P6, PT, R238, R205.reuse, PT ;  /* 0x000000cdee00720c */ /* 0x080fe20003fc6270 */
[----:B------:R-:W-:Y:S01]  /*be30*/  VIADD R238, R176, 0x20 ;  /* 0x00000020b0ee7836 */ /* 0x000fe20000000000 */
[----:B------:R-:W-:Y:S03]  /*be40*/  FSEL R222, R222, -INF , !P5 ;  /* 0xff800000dede7808 */ /* 0x000fe60006800000 */
[----:B------:R-:W1:Y:S01]  /*be50*/  MUFU.TANH R233, R233 ;  /* 0x000000e900e97308 */ /* 0x000e620000002400 */
[----:B--2---:R-:W-:Y:S02]  /*be60*/  FSEL R251, R192, -INF , !P4 ;  /* 0xff800000c0fb7808 */ /* 0x004fe40006000000 */
[----:B------:R-:W-:Y:S01]  /*be70*/  ISETP.GE.AND P4, PT, R240, R205, PT ;  /* 0x000000cdf000720c */ /* 0x000fe20003f86270 */
[----:B------:R-:W-:Y:S01]  /*be80*/  FMUL.FTZ R240, R26, UR6 ;  /* 0x000000061af07c20 */ /* 0x000fe20008410000 */
[-C--:B------:R-:W-:Y:S02]  /*be90*/  ISETP.GT.AND P5, PT, R207, R238.reuse, PT ;  /* 0x000000eecf00720c */ /* 0x080fe40003fa4270 */
[----:B------:R-:W-:Y:S03]  /*bea0*/  FSEL R153, R227, -INF , !P4 ;  /* 0xff800000e3997808 */ /* 0x000fe60006000000 */
[----:B------:R-:W2:Y:S01]  /*beb0*/  MUFU.TANH R237, R243 ;  /* 0x000000f300ed7308 */ /* 0x000ea20000002400 */
[-C--:B------:R-:W-:Y:S01]  /*bec0*/  ISETP.GT.AND P4, PT, R207, R235.reuse, PT ;  /* 0x000000ebcf00720c */ /* 0x080fe20003f84270 */
[----:B---3--:R-:W-:Y:S01]  /*bed0*/  FMUL.FTZ R242, R27, UR6 ;  /* 0x000000061bf27c20 */ /* 0x008fe20008410000 */
[----:B------:R-:W-:Y:S01]  /*bee0*/  FSEL R192, R231, -INF , !P6 ;  /* 0xff800000e7c07808 */ /* 0x000fe20007000000 */
[----:B------:R-:W-:Y:S01]  /*bef0*/  FMUL.FTZ R231, R28, UR6 ;  /* 0x000000061ce77c20 */ /* 0x000fe20008410000 */
[----:B------:R-:W-:Y:S02]  /*bf00*/  ISETP.GT.AND P6, PT, R202, R238, PT ;  /* 0x000000eeca00720c */ /* 0x000fe40003fc4270 */
[----:B------:R-:W-:Y:S03]  /*bf10*/  FSEL R234, R234, -INF , !P5 ;  /* 0xff800000eaea7808 */ /* 0x000fe60006800000 */
[----:B------:R3:W4:Y:S01]  /*bf20*/  MUFU.TANH R239, R178 ;  /* 0x000000b200ef7308 */ /* 0x0007220000002400 */
[----:B------:R-:W-:Y:S02]  /*bf30*/  FSEL R179, R179, -INF , !P4 ;  /* 0xff800000b3b37808 */ /* 0x000fe40006000000 */
[----:B------:R-:W-:Y:S02]  /*bf40*/  ISETP.GT.AND P5, PT, R202, R235, PT ;  /* 0x000000ebca00720c */ /* 0x000fe40003fa4270 */
[CC--:B------:R-:W-:Y:S02]  /*bf50*/  ISETP.GE.AND P4, PT, R236.reuse, R206.reuse, PT ;  /* 0x000000ceec00720c */ /* 0x0c0fe40003f86270 */
[----:B-1----:R-:W-:Y:S03]  /*bf60*/  FSEL R233, R233, -INF , !P6 ;  /* 0xff800000e9e97808 */ /* 0x002fe60007000000 */
[----:B------:R-:W1:Y:S01]  /*bf70*/  MUFU.TANH R240, R240 ;  /* 0x000000f000f07308 */ /* 0x000e620000002400 */
[-C--:B------:R-:W-:Y:S01]  /*bf80*/  ISETP.GE.AND P6, PT, R236, R205.reuse, PT ;  /* 0x000000cdec00720c */ /* 0x080fe20003fc6270 */
[----:B------:R-:W-:Y:S01]  /*bf90*/  VIADD R236, R176, 0x28 ;  /* 0x00000028b0ec7836 */ /* 0x000fe20000000000 */
[----:B--2---:R-:W-:Y:S01]  /*bfa0*/  FSEL R237, R237, -INF , !P5 ;  /* 0xff800000eded7808 */ /* 0x004fe20006800000 */
[----:B------:R-:W-:Y:S01]  /*bfb0*/  FMUL.FTZ R243, R30, UR6 ;  /* 0x000000061ef37c20 */ /* 0x000fe20008410000 */
[C---:B------:R-:W-:Y:S02]  /*bfc0*/  ISETP.GE.AND P5, PT, R232.reuse, R206, PT ;  /* 0x000000cee800720c */ /* 0x040fe40003fa6270 */
[----:B------:R-:W-:Y:S03]  /*bfd0*/  FSEL R251, R251, -INF , !P6 ;  /* 0xff800000fbfb7808 */ /* 0x000fe60007000000 */
[----:B------:R2:W5:Y:S01]  /*bfe0*/  MUFU.TANH R227, R242 ;  /* 0x000000f200e37308 */ /* 0x0005620000002400 */
[----:B---3--:R-:W-:Y:S01]  /*bff0*/  FSEL R178, R241, -INF , !P4 ;  /* 0xff800000f1b27808 */ /* 0x008fe20006000000 */
[----:B------:R-:W-:Y:S01]  /*c000*/  FMUL.FTZ R241, R31, UR6 ;  /* 0x000000061ff17c20 */ /* 0x000fe20008410000 */
[-C--:B------:R-:W-:Y:S01]  /*c010*/  ISETP.GE.AND P4, PT, R232, R205.reuse, PT ;  /* 0x000000cde800720c */ /* 0x080fe20003f86270 */
[----:B------:R-:W-:Y:S01]  /*c020*/  VIADD R232, R176, 0x29 ;  /* 0x00000029b0e87836 */ /* 0x000fe20000000000 */
[----:B------:R-:W-:Y:S02]  /*c030*/  FSEL R151, R229, -INF , !P5 ;  /* 0xff800000e5977808 */ /* 0x000fe40006800000 */
[----:B------:R-:W-:Y:S03]  /*c040*/  ISETP.GT.AND P5, PT, R207, R236, PT ;  /* 0x000000eccf00720c */ /* 0x000fe60003fa4270 */
[----:B------:R3:W-:Y:S01]  /*c050*/  MUFU.TANH R229, R243 ;  /* 0x000000f300e57308 */ /* 0x0007e20000002400 */
[----:B------:R-:W-:Y:S02]  /*c060*/  FSEL R249, R249, -INF , !P4 ;  /* 0xff800000f9f97808 */ /* 0x000fe40006000000 */
[----:B------:R-:W-:Y:S02]  /*c070*/  ISETP.GT.AND P6, PT, R207, R232, PT ;  /* 0x000000e8cf00720c */ /* 0x000fe40003fc4270 */
[----:B------:R-:W-:Y:S02]  /*c080*/  ISETP.GT.AND P4, PT, R202, R236, PT ;  /* 0x000000ecca00720c */ /* 0x000fe40003f84270 */
[----:B------:R-:W-:Y:S03]  /*c090*/  FSEL R244, R177, -INF , !P5 ;  /* 0xff800000b1f47808 */ /* 0x000fe60006800000 */
[----:B------:R-:W3:Y:S01]  /*c0a0*/  MUFU.TANH R231, R231 ;  /* 0x000000e700e77308 */ /* 0x000ee20000002400 */
[----:B----4-:R-:W-:Y:S01]  /*c0b0*/  FSEL R177, R239, -INF , !P6 ;  /* 0xff800000efb17808 */ /* 0x010fe20007000000 */
[----:B--2---:R-:W-:Y:S01]  /*c0c0*/  FMUL.FTZ R242, R29, UR6 ;  /* 0x000000061df27c20 */ /* 0x004fe20008410000 */
[----:B-1----:R-:W-:Y:S02]  /*c0d0*/  FSEL R240, R240, -INF , !P4 ;  /* 0xff800000f0f07808 */ /* 0x002fe40006000000 */
[C---:B------:R-:W-:Y:S02]  /*c0e0*/  ISETP.GE.AND P6, PT, R238.reuse, R206, PT ;  /* 0x000000ceee00720c */ /* 0x040fe40003fc6270 */
[-C--:B------:R-:W-:Y:S03]  /*c0f0*/  ISETP.GE.AND P4, PT, R238, R205.reuse, PT ;  /* 0x000000cdee00720c */ /* 0x080fe60003f86270 */
[----:B------:R-:W1:Y:S01]  /*c100*/  MUFU.TANH R242, R242 ;  /* 0x000000f200f27308 */ /* 0x000e620000002400 */
[----:B------:R-:W-:Y:S02]  /*c110*/  ISETP.GT.AND P5, PT, R202, R232, PT ;  /* 0x000000e8ca00720c */ /* 0x000fe40003fa4270 */
[----:B------:R-:W-:Y:S01]  /*c120*/  FSEL R247, R234, -INF , !P6 ;  /* 0xff800000eaf77808 */ /* 0x000fe20007000000 */
[----:B------:R-:W-:Y:S01]  /*c130*/  VIADD R234, R176, 0x30 ;  /* 0x00000030b0ea7836 */ /* 0x000fe20000000000 */
[----:B-----5:R-:W-:Y:S02]  /*c140*/  FSEL R227, R227, -INF , !P5 ;  /* 0xff800000e3e37808 */ /* 0x020fe40006800000 */
[C---:B------:R-:W-:Y:S03]  /*c150*/  ISETP.GE.AND P5, PT, R235.reuse, R206, PT ;  /* 0x000000ceeb00720c */ /* 0x040fe60003fa6270 */
[----:B------:R2:W4:Y:S01]  /*c160*/  MUFU.TANH R238, R241 ;  /* 0x000000f100ee7308 */ /* 0x0005220000002400 */
[-C--:B------:R-:W-:Y:S01]  /*c170*/  ISETP.GE.AND P6, PT, R235, R205.reuse, PT ;  /* 0x000000cdeb00720c */ /* 0x080fe20003fc6270 */
[----:B------:R-:W-:Y:S01]  /*c180*/  FMUL.FTZ R235, R32, UR6 ;  /* 0x0000000620eb7c20 */ /* 0x000fe20008410000 */
[----:B---3--:R-:W-:Y:S01]  /*c190*/  FSEL R243, R233, -INF , !P4 ;  /* 0xff800000e9f37808 */ /* 0x008fe20006000000 */
[----:B------:R-:W-:Y:S01]  /*c1a0*/  VIADD R32, R176, 0x31 ;  /* 0x00000031b0207836 */ /* 0x000fe20000000000 */
[----:B------:R-:W-:Y:S01]  /*c1b0*/  FSEL R245, R179, -INF , !P5 ;  /* 0xff800000b3f57808 */ /* 0x000fe20006800000 */
[----:B------:R-:W-:Y:S01]  /*c1c0*/  FMUL.FTZ R233, R34, UR6 ;  /* 0x0000000622e97c20 */ /* 0x000fe20008410000 */
[C---:B------:R-:W-:Y:S03]  /*c1d0*/  ISETP.GT.AND P5, PT, R207.reuse, R234, PT ;  /* 0x000000eacf00720c */ /* 0x040fe60003fa4270 */
[----:B------:R3:W5:Y:S01]  /*c1e0*/  MUFU.TANH R179, R235 ;  /* 0x000000eb00b37308 */ /* 0x0007620000002400 */
[----:B------:R-:W-:Y:S02]  /*c1f0*/  ISETP.GT.AND P4, PT, R207, R32, PT ;  /* 0x00000020cf00720c */ /* 0x000fe40003f84270 */
[----:B------:R-:W-:Y:S02]  /*c200*/  FSEL R231, R231, -INF , !P5 ;  /* 0xff800000e7e77808 */ /* 0x000fe40006800000 */
[----:B-1----:R-:W-:Y:S02]  /*c210*/  FSEL R242, R242, -INF , !P4 ;  /* 0xff800000f2f27808 */ /* 0x002fe40006000000 */
[----:B------:R-:W-:Y:S03]  /*c220*/  ISETP.GE.AND P4, PT, R236, R206, PT ;  /* 0x000000ceec00720c */ /* 0x000fe60003f86270 */
[----:B------:R-:W1:Y:S01]  /*c230*/  MUFU.TANH R33, R33 ;  /* 0x0000002100217308 */ /* 0x000e620000002400 */
[----:B--2---:R-:W-:Y:S02]  /*c240*/  FSEL R241, R237, -INF , !P6 ;  /* 0xff800000edf17808 */ /* 0x004fe40007000000 */
[C---:B------:R-:W-:Y:S02]  /*c250*/  ISETP.GT.AND P6, PT, R202.reuse, R234, PT ;  /* 0x000000eaca00720c */ /* 0x040fe40003fc4270 */
[----:B------:R-:W-:Y:S02]  /*c260*/  ISETP.GT.AND P5, PT, R202, R32, PT ;  /* 0x00000020ca00720c */ /* 0x000fe40003fa4270 */
[----:B------:R-:W-:Y:S02]  /*c270*/  FSEL R34, R229, -INF , !P6 ;  /* 0xff800000e5227808 */ /* 0x000fe40007000000 */
[-C--:B------:R-:W-:Y:S02]  /*c280*/  ISETP.GE.AND P6, PT, R236, R205.reuse, PT ;  /* 0x000000cdec00720c */ /* 0x080fe40003fc6270 */
[----:B------:R-:W-:Y:S01]  /*c290*/  FSEL R239, R244, -INF , !P4 ;  /* 0xff800000f4ef7808 */ /* 0x000fe20006000000 */
[----:B------:R2:W1:Y:S01]  /*c2a0*/  MUFU.TANH R236, R233 ;  /* 0x000000e900ec7308 */ /* 0x0004620000002400 */
[----:B----4-:R-:W-:Y:S01]  /*c2b0*/  FSEL R238, R238, -INF , !P5 ;  /* 0xff800000eeee7808 */ /* 0x010fe20006800000 */
[----:B------:R-:W-:Y:S01]  /*c2c0*/  FMUL.FTZ R244, R35, UR6 ;  /* 0x0000000623f47c20 */ /* 0x000fe20008410000 */
[C---:B------:R-:W-:Y:S02]  /*c2d0*/  ISETP.GE.AND P5, PT, R232.reuse, R206, PT ;  /* 0x000000cee800720c */ /* 0x040fe40003fa6270 */
[----:B------:R-:W-:Y:S01]  /*c2e0*/  ISETP.GE.AND P4, PT, R232, R205, PT ;  /* 0x000000cde800720c */ /* 0x000fe20003f86270 */
[----:B------:R-:W-:Y:S01]  /*c2f0*/  VIADD R232, R176, 0x38 ;  /* 0x00000038b0e87836 */ /* 0x000fe20000000000 */
[----:B------:R-:W-:Y:S03]  /*c300*/  FSEL R237, R177, -INF , !P5 ;  /* 0xff800000b1ed7808 */ /* 0x000fe60006800000 */
[----:B------:R-:W4:Y:S01]  /*c310*/  MUFU.TANH R244, R244 ;  /* 0x000000f400f47308 */ /* 0x000f220000002400 */
[----:B---3--:R-:W-:Y:S01]  /*c320*/  FSEL R235, R240, -INF , !P6 ;  /* 0xff800000f0eb7808 */ /* 0x008fe20007000000 */
[----:B------:R-:W-:Y:S01]  /*c330*/  VIADD R176, R176, 0x39 ;  /* 0x00000039b0b07836 */ /* 0x000fe20000000000 */
[----:B------:R-:W-:Y:S04]  /*c340*/  ISETP.GT.AND P5, PT, R207, R232, PT ;  /* 0x000000e8cf00720c */ /* 0x000fe80003fa4270 */
[----:B-----5:R-:W-:Y:S02]  /*c350*/  FSEL R177, R179, -INF , !P5 ;  /* 0xff800000b3b17808 */ /* 0x020fe40006800000 */
[----:B--2---:R-:W-:Y:S02]  /*c360*/  FSEL R233, R227, -INF , !P4 ;  /* 0xff800000e3e97808 */ /* 0x004fe40006000000 */
[----:B------:R-:W-:Y:S02]  /*c370*/  ISETP.GE.AND P4, PT, R234, R206, PT ;  /* 0x000000ceea00720c */ /* 0x000fe40003f86270 */
[----:B------:R-:W-:Y:S02]  /*c380*/  FMNMX3.FTZ R179, R0, R230, R13, !PT ;  /* 0x000000e600b37276 */ /* 0x000fe4000781000d */
[----:B------:R-:W-:Y:S02]  /*c390*/  ISETP.GT.AND P6, PT, R207, R176, PT ;  /* 0x000000b0cf00720c */ /* 0x000fe40003fc4270 */
[----:B------:R-:W-:Y:S02]  /*c3a0*/  ISETP.GE.AND P5, PT, R32, R206, PT ;  /* 0x000000ce2000720c */ /* 0x000fe40003fa6270 */
[----:B------:R-:W-:Y:S02]  /*c3b0*/  FSEL R231, R231, -INF , !P4 ;  /* 0xff800000e7e77808 */ /* 0x000fe40006000000 */
[----:B------:R-:W-:Y:S02]  /*c3c0*/  ISETP.GT.AND P4, PT, R202, R232, PT ;  /* 0x000000e8ca00720c */ /* 0x000fe40003f84270 */
[----:B------:R-:W-:Y:S02]  /*c3d0*/  FMNMX3.FTZ R179, R179, R11, R228, !PT ;  /* 0x0000000bb3b37276 */ /* 0x000fe400078100e4 */
[----:B-1----:R-:W-:Y:S02]  /*c3e0*/  FSEL R35, R33, -INF , !P6 ;  /* 0xff80000021237808 */ /* 0x002fe40007000000 */
[----:B------:R-:W-:Y:S02]  /*c3f0*/  FSEL R229, R242, -INF , !P5 ;  /* 0xff800000f2e57808 */ /* 0x000fe40006800000 */
[----:B------:R-:W-:Y:S02]  /*c400*/  ISETP.GE.AND P6, PT, R234, R205, PT ;  /* 0x000000cdea00720c */ /* 0x000fe40003fc6270 */
[----:B------:R-:W-:Y:S02]  /*c410*/  ISETP.GT.AND P5, PT, R202, R176, PT ;  /* 0x000000b0ca00720c */ /* 0x000fe40003fa4270 */
[----:B------:R-:W-:Y:S02]  /*c420*/  FSEL R236, R236, -INF , !P4 ;  /* 0xff800000ecec7808 */ /* 0x000fe40006000000 */
[----:B------:R-:W-:Y:S02]  /*c430*/  FMNMX3.FTZ R179, R179, R155, R222, !PT ;  /* 0x0000009bb3b37276 */ /* 0x000fe400078100de */
[----:B------:R-:W-:Y:S02]  /*c440*/  ISETP.GE.AND P4, PT, R32, R205, PT ;  /* 0x000000cd2000720c */ /* 0x000fe40003f86270 */
[----:B----4-:R-:W-:Y:S02]  /*c450*/  FSEL R33, R244, -INF , !P5 ;  /* 0xff800000f4217808 */ /* 0x010fe40006800000 */
        /* <DEDUP_REMOVED lines=8> */
[----:B------:R-:W-:Y:S02]  /*c4e0*/  ISETP.GE.AND P5, PT, R176, R205, PT ;  /* 0x000000cdb000720c */ /* 0x000fe40003fa6270 */
[----:B------:R-:W-:Y:S02]  /*c4f0*/  FSEL R176, R35, -INF , !P4 ;  /* 0xff80000023b07808 */ /* 0x000fe40006000000 */
[----:B------:R-:W-:Y:S02]  /*c500*/  ISETP.GT.AND P4, PT, R215, R212, PT ;  /* 0x000000d4d700720c */ /* 0x000fe40003f84270 */
[----:B------:R-:W-:Y:S02]  /*c510*/  FMNMX3.FTZ R32, R32, R153, R192, !PT ;  /* 0x0000009920207276 */ /* 0x000fe400078100c0 */
[----:B------:R-:W-:Y:S02]  /*c520*/  FMNMX3.FTZ R34, R34, R247, R245, !PT ;  /* 0x000000f722227276 */ /* 0x000fe400078100f5 */
[----:B------:R-:W-:Y:S02]  /*c530*/  FMNMX3.FTZ R32, R32, R251, R249, !PT ;  /* 0x000000fb20207276 */ /* 0x000fe400078100f9 */
[----:B------:R-:W-:Y:S02]  /*c540*/  FMNMX3.FTZ R34, R34, R239, R237, !PT ;  /* 0x000000ef22227276 */ /* 0x000fe400078100ed */
[----:B------:R-:W-:Y:S02]  /*c550*/  FMNMX3.FTZ R32, R32, R243, R241, !PT ;  /* 0x000000f320207276 */ /* 0x000fe400078100f1 */
[----:B------:R-:W-:Y:S02]  /*c560*/  FMNMX3.FTZ R35, R34, R231, R229, !PT ;  /* 0x000000e722237276 */ /* 0x000fe400078100e5 */
[----:B------:R-:W-:Y:S02]  /*c570*/  FMNMX3.FTZ R34, R32, R235, R233, !PT ;  /* 0x000000eb20227276 */ /* 0x000fe400078100e9 */
[----:B------:R-:W-:Y:S02]  /*c580*/  ISETP.GE.AND P6, PT, R232, R205, PT ;  /* 0x000000cde800720c */ /* 0x000fe40003fc6270 */
[----:B------:R-:W-:Y:S01]  /*c590*/  FMNMX3.FTZ R32, R35, R177, R176, !PT ;  /* 0x000000b123207276 */ /* 0x000fe200078100b0 */
[----:B------:R-:W-:Y:S10]  /*c5a0*/  @P4 BRA `(.L_x_1627) ;  /* 0xffffffdc00244947 */ /* 0x000ff4000383ffff */
.L_x_1626:
[----:B-1----:R-:W1:Y:S01]  /*c5b0*/  SHFL.BFLY PT, R15, R32, 0x2, 0x1f ;  /* 0x0c401f00200f7f89 */ /* 0x002e6200000e0000 */
        /* <DEDUP_REMOVED lines=11> */
[----:B------:R-:W-:Y:S01]  /*c670*/  LDSM.16.MT88.4 R156, [R164+0x3800] ;  /* 0x00380000a49c783b */ /* 0x000fe20000004200 */
[----:B-1----:R-:W-:Y:S07]  /*c680*/  FMNMX.FTZ R5, R32, R15, !PT ;  /* 0x0000000f20057209 */ /* 0x002fee0007810000 */
[----:B------:R-:W1:Y:S01]  /*c690*/  SHFL.BFLY PT, R132, R5, 0x1, 0x1f ;  /* 0x0c201f0005847f89 */ /* 0x000e6200000e0000 */
[----:B--2---:R-:W-:Y:S07]  /*c6a0*/  FMNMX.FTZ R4, R6, R3, !PT ;  /* 0x0000000306047209 */ /* 0x004fee0007810000 */
[----:B------:R-:W2:Y:S01]  /*c6b0*/  SHFL.BFLY PT, R3, R4, 0x1, 0x1f ;  /* 0x0c201f0004037f89 */ /* 0x000ea200000e0000 */
[----:B-1----:R-:W-:Y:S04]  /*c6c0*/  FMNMX.FTZ R132, R5, R132, !PT ;  /* 0x0000008405847209 */ /* 0x002fe80007810000 */
[C---:B------:R-:W-:Y:S01]  /*c6d0*/  FSETP.NEU.FTZ.AND P1, PT, R132.reuse, -INF , PT ;  /* 0xff8000008400780b */ /* 0x040fe20003f3d000 */
[C---:B------:R-:W-:Y:S03]  /*c6e0*/  FMUL.FTZ R140, R132.reuse, UR4 ;  /* 0x00000004848c7c20 */ /* 0x040fe60008410000 */
[----:B------:R-:W-:Y:S02]  /*c6f0*/  FSEL R5, R132, RZ, P1 ;  /* 0x000000ff84057208 */ /* 0x000fe40000800000 */
[----:B------:R-:W-:Y:S02]  /*c700*/  FSEL R140, R140, RZ, P1 ;  /* 0x000000ff8c8c7208 */ /* 0x000fe40000800000 */
[----:B--2---:R-:W-:Y:S01]  /*c710*/  FMNMX.FTZ R3, R4, R3, !PT ;  /* 0x0000000304037209 */ /* 0x004fe20007810000 */
[----:B------:R-:W-:Y:S02]  /*c720*/  FADD.FTZ R0, -R5, R0 ;  /* 0x0000000005007221 */ /* 0x000fe40000010100 */
[--C-:B------:R-:W-:Y:S01]  /*c730*/  FFMA.FTZ R171, R13, UR4, -R140.reuse ;  /* 0x000000040dab7c23 */ /* 0x100fe2000801088c */
[C---:B------:R-:W-:Y:S01]  /*c740*/  FSETP.NEU.FTZ.AND P0, PT, R3.reuse, -INF , PT ;  /* 0xff8000000300780b */ /* 0x040fe20003f1d000 */
[----:B------:R-:W1:Y:S01]  /*c750*/  LDSM.16.MT88.4 R12, [R185+0xc000] ;  /* 0x00c00000b90c783b */ /* 0x000e620000004200 */
[C---:B------:R-:W-:Y:S01]  /*c760*/  FMUL.FTZ R144, R3.reuse, UR4 ;  /* 0x0000000403907c20 */ /* 0x040fe20008410000 */
[----:B------:R-:W-:Y:S01]  /*c770*/  FMUL.FTZ R6, R0, UR4 ;  /* 0x0000000400067c20 */ /* 0x000fe20008410000 */
[----:B------:R-:W-:Y:S01]  /*c780*/  FSEL R5, R3, RZ, P0 ;  /* 0x000000ff03057208 */ /* 0x000fe20000000000 */
[--C-:B------:R-:W-:Y:S01]  /*c790*/  FFMA.FTZ R173, R230, UR4, -R140.reuse ;  /* 0x00000004e6ad7c23 */ /* 0x100fe2000801088c */
[--C-:B------:R-:W-:Y:S01]  /*c7a0*/  FFMA.FTZ R168, R11, UR4, -R140.reuse ;  /* 0x000000040ba87c23 */ /* 0x100fe2000801088c */
[----:B------:R-:W-:Y:S01]  /*c7b0*/  FSEL R144, R144, RZ, P0 ;  /* 0x000000ff90907208 */ /* 0x000fe20000000000 */
[----:B------:R-:W-:Y:S01]  /*c7c0*/  FFMA.FTZ R167, R228, UR4, -R140 ;  /* 0x00000004e4a77c23 */ /* 0x000fe2000801088c */
[----:B------:R-:W-:Y:S01]  /*c7d0*/  FADD.FTZ R0, -R5, R2 ;  /* 0x0000000205007221 */ /* 0x000fe20000010100 */
[----:B------:R-:W-:Y:S01]  /*c7e0*/  MUFU.EX2 R171, R171 ;  /* 0x000000ab00ab7308 */ /* 0x000fe20000000800 */
[----:B------:R-:W-:Y:S01]  /*c7f0*/  FFMA.FTZ R172, R155, UR4, -R140 ;  /* 0x000000049bac7c23 */ /* 0x000fe2000801088c */
[--C-:B------:R-:W-:Y:S01]  /*c800*/  FFMA.FTZ R169, R226, UR4, -R144.reuse ;  /* 0x00000004e2a97c23 */ /* 0x100fe20008010890 */
[--C-:B------:R-:W-:Y:S01]  /*c810*/  FFMA.FTZ R166, R9, UR4, -R144.reuse ;  /* 0x0000000409a67c23 */ /* 0x100fe20008010890 */
[--C-:B------:R-:W-:Y:S01]  /*c820*/  FFMA.FTZ R165, R7, UR4, -R144.reuse ;  /* 0x0000000407a57c23 */ /* 0x100fe20008010890 */
[--C-:B------:R-:W-:Y:S01]  /*c830*/  FFMA.FTZ R170, R224, UR4, -R144.reuse ;  /* 0x00000004e0aa7c23 */ /* 0x100fe20008010890 */
[----:B------:R-:W-:Y:S01]  /*c840*/  FMUL.FTZ R8, R0, UR4 ;  /* 0x0000000400087c20 */ /* 0x000fe20008410000 */
[--C-:B------:R-:W-:Y:S03]  /*c850*/  FFMA.FTZ R191, R192, UR4, -R144.reuse ;  /* 0x00000004c0bf7c23 */ /* 0x100fe60008010890 */
[----:B------:R-:W2:Y:S01]  /*c860*/  MUFU.EX2 R173, R173 ;  /* 0x000000ad00ad7308 */ /* 0x000ea20000000800 */
[----:B------:R-:W-:Y:S01]  /*c870*/  FFMA.FTZ R174, R153, UR4, -R144 ;  /* 0x0000000499ae7c23 */ /* 0x000fe20008010890 */
[----:B------:R-:W-:Y:S01]  /*c880*/  FFMA.FTZ R193, R151, UR4, -R140 ;  /* 0x0000000497c17c23 */ /* 0x000fe2000801088c */
[----:B------:R-:W-:Y:S01]  /*c890*/  LDSM.16.MT88.4 R152, [R135+0x3800] ;  /* 0x003800008798783b */ /* 0x000fe20000004200 */
[--C-:B------:R-:W-:Y:S01]  /*c8a0*/  FFMA.FTZ R192, R251, UR4, -R144.reuse ;  /* 0x00000004fbc07c23 */ /* 0x100fe20008010890 */
[--C-:B------:R-:W-:Y:S01]  /*c8b0*/  FFMA.FTZ R195, R249, UR4, -R144.reuse ;  /* 0x00000004f9c37c23 */ /* 0x100fe20008010890 */
[--C-:B------:R-:W-:Y:S01]  /*c8c0*/  FFMA.FTZ R196, R243, UR4, -R144.reuse ;  /* 0x00000004f3c47c23 */ /* 0x100fe20008010890 */
[--C-:B------:R-:W-:Y:S03]  /*c8d0*/  FFMA.FTZ R241, R241, UR4, -R144.reuse ;  /* 0x00000004f1f17c23 */ /* 0x100fe60008010890 */
[----:B------:R-:W-:Y:S01]  /*c8e0*/  MUFU.EX2 R169, R169 ;  /* 0x000000a900a97308 */ /* 0x000fe20000000800 */
[--C-:B------:R-:W-:Y:S01]  /*c8f0*/  FFMA.FTZ R224, R235, UR4, -R144.reuse ;  /* 0x00000004ebe07c23 */ /* 0x100fe20008010890 */
[--C-:B------:R-:W-:Y:S01]  /*c900*/  FFMA.FTZ R233, R233, UR4, -R144.reuse ;  /* 0x00000004e9e97c23 */ /* 0x100fe20008010890 */
[----:B------:R-:W-:Y:S01]  /*c910*/  LDSM.16.MT88.4 R148, [R184+0xf800] ;  /* 0x00f80000b894783b */ /* 0x000fe20000004200 */
[--C-:B------:R-:W-:Y:S01]  /*c920*/  FFMA.FTZ R228, R179, UR4, -R144.reuse ;  /* 0x00000004b3e47c23 */ /* 0x100fe20008010890 */
[--C-:B------:R-:W-:Y:S01]  /*c930*/  FFMA.FTZ R227, R227, UR4, -R144.reuse ;  /* 0x00000004e3e37c23 */ /* 0x100fe20008010890 */
[--C-:B------:R-:W-:Y:S01]  /*c940*/  FFMA.FTZ R179, R134, UR4, -R144.reuse ;  /* 0x0000000486b37c23 */ /* 0x100fe20008010890 */
[----:B------:R-:W-:Y:S03]  /*c950*/  FFMA.FTZ R230, R133, UR4, -R144 ;  /* 0x0000000485e67c23 */ /* 0x000fe60008010890 */
[----:B------:R-:W3:Y:S01]  /*c960*/  MUFU.EX2 R166, R166 ;  /* 0x000000a600a67308 */ /* 0x000ee20000000800 */
[----:B--2---:R-:W-:Y:S01]  /*c970*/  F2FP.F16.F32.PACK_AB R136, R171, R173 ;  /* 0x000000adab88723e */ /* 0x004fe200000000ff */
[--C-:B------:R-:W-:Y:S01]  /*c980*/  FFMA.FTZ R175, R222, UR4, -R140.reuse ;  /* 0x00000004deaf7c23 */ /* 0x100fe2000801088c */
        /* <DEDUP_REMOVED lines=10> */
[----:B------:R-:W-:Y:S01]  /*ca30*/  FFMA.FTZ R140, R176, UR4, -R140 ;  /* 0x00000004b08c7c23 */ /* 0x000fe2000801088c */
[C---:B------:R-:W-:Y:S04]  /*ca40*/  ISETP.GT.AND P0, PT, R215.reuse, R212, PT ;  /* 0x000000d4d700720c */ /* 0x040fe80003f04270 */
[----:B------:R-:W2:Y:S01]  /*ca50*/  MUFU.EX2 R167, R167 ;  /* 0x000000a700a77308 */ /* 0x000ea20000000800 */
[----:B---3--:R-:W-:Y:S02]  /*ca60*/  F2FP.F16.F32.PACK_AB R137, R166, R169 ;  /* 0x000000a9a689723e */ /* 0x008fe400000000ff */
[----:B------:R-:W-:Y:S07]  /*ca70*/  IADD3 R215, PT, PT, R215, -0x1, RZ ;  /* 0xffffffffd7d77810 */ /* 0x000fee0007ffe0ff */
        /* <DEDUP_REMOVED lines=155> */
[----:B------:R-:W1:Y:S01]  /*d430*/  MUFU.EX2 R226, R226 ;  /* 0x000000e200e27308 */ /* 0x000e620000000800 */
[----:B------:R-:W-:Y:S01]  /*d440*/  FADD.FTZ R168, R168, R173 ;  /* 0x000000ada8a87221 */ /* 0x000fe20000010000 */
[----:B------:R-:W-:Y:S03]  /*d450*/  FADD.FTZ R165, R165, R166 ;  /* 0x000000a6a5a57221 */ /* 0x000fe60000010000 */
[----:B------:R-:W-:Y:S01]  /*d460*/  FADD.FTZ R167, R167, R168 ;  /* 0x000000a8a7a77221 */ /* 0x000fe20000010000 */
[C---:B------:R-:W-:Y:S01]  /*d470*/  HMMA.16816.F32 R72, R136.reuse, R106, R72 ;  /* 0x0000006a8848723c */ /* 0x040fe20000001848 */
[----:B------:R-:W5:Y:S03]  /*d480*/  LDSM.16.MT88.4 R104, [R164+0x4000] ;  /* 0x00400000a468783b */ /* 0x000f660000004200 */
[----:B------:R-:W1:Y:S01]  /*d490*/  MUFU.EX2 R229, R229 ;  /* 0x000000e500e57308 */ /* 0x000e620000000800 */
        /* <DEDUP_REMOVED lines=22> */
[C---:B-----5:R-:W-:Y:S06]  /*d600*/  HMMA.16816.F32 R92, R136.reuse, R104, R92 ;  /* 0x00000068885c723c */ /* 0x060fec000000185c */
[----:B------:R-:W5:Y:S02]  /*d610*/  MUFU.EX2 R230, R230 ;  /* 0x000000e600e67308 */ /* 0x000f640000000800 */
[----:B------:R-:W-:Y:S01]  /*d620*/  HMMA.16816.F32 R96, R136, R106, R96 ;  /* 0x0000006a8860723c */ /* 0x000fe20000001860 */
[----:B------:R-:W1:Y:S07]  /*d630*/  LDSM.16.MT88.4 R104, [R135+0x2800] ;  /* 0x002800008768783b */ /* 0x000e6e0000004200 */
        /* <DEDUP_REMOVED lines=53> */
[C---:B------:R-:W-:Y:S05]  /*d990*/  FADD.FTZ R0, R229.reuse, R0 ;  /* 0x00000000e5007221 */ /* 0x040fea0000010000 */
[C---:B------:R-:W-:Y:S08]  /*d9a0*/  HMMA.16816.F32 R12, R100.reuse, R112, R12 ;  /* 0x00000070640c723c */ /* 0x040ff0000000180c */
        /* <DEDUP_REMOVED lines=17> */
[----:B------:R-:W-:Y:S01]  /*dac0*/  F2FP.F16.F32.PACK_AB R137, R228, R227 ;  /* 0x000000e3e489723e */ /* 0x000fe200000000ff */
[----:B------:R-:W-:Y:S02]  /*dad0*/  FADD.FTZ R227, R227, R224 ;  /* 0x000000e0e3e37221 */ /* 0x000fe40000010000 */
[C---:B------:R-:W-:Y:S03]  /*dae0*/  HMMA.16816.F32 R64, R100.reuse, R138, R64 ;  /* 0x0000008a6440723c */ /* 0x040fe60000001840 */
[----:B------:R-:W-:Y:S01]  /*daf0*/  F2FP.F16.F32.PACK_AB R138, R176, R177 ;  /* 0x000000b1b08a723e */ /* 0x000fe200000000ff */
[----:B------:R-:W-:Y:S01]  /*db00*/  FADD.FTZ R228, R228, R227 ;  /* 0x000000e3e4e47221 */ /* 0x000fe20000010000 */
[----:B-----5:R-:W-:Y:S01]  /*db10*/  F2FP.F16.F32.PACK_AB R139, R230, R179 ;  /* 0x000000b3e68b723e */ /* 0x020fe200000000ff */
[----:B------:R-:W-:Y:S01]  /*db20*/  FADD.FTZ R177, R177, R0 ;  /* 0x00000000b1b17221 */ /* 0x000fe20000010000 */
[----:B------:R-:W-:Y:S01]  /*db30*/  MOV R0, R132 ;  /* 0x0000008400007202 */ /* 0x000fe20000000f00 */
[C---:B--2---:R-:W-:Y:S03]  /*db40*/  HMMA.16816.F32 R68, R100.reuse, R108, R68 ;  /* 0x0000006c6444723c */ /* 0x044fe60000001844 */
[----:B------:R-:W-:Y:S01]  /*db50*/  FADD.FTZ R179, R179, R228 ;  /* 0x000000e4b3b37221 */ /* 0x000fe20000010000 */
[----:B------:R-:W-:Y:S03]  /*db60*/  FADD.FTZ R225, R176, R177 ;  /* 0x000000b1b0e17221 */ /* 0x000fe60000010000 */
[----:B------:R-:W-:Y:S01]  /*db70*/  FADD.FTZ R223, R230, R179 ;  /* 0x000000b3e6df7221 */ /* 0x000fe20000010000 */
        /* <DEDUP_REMOVED lines=38> */
.L_x_1624:
[----:B------:R-:W1:Y:S01]  /*dde0*/  SHFL.BFLY PT, R8, R225, 0x2, 0x1f ;  /* 0x0c401f00e1087f89 */ /* 0x000e6200000e0000 */
[C---:B------:R-:W-:Y:S01]  /*ddf0*/  LOP3.LUT P3, RZ, R188.reuse, 0x10, RZ, 0xc0, !PT ;  /* 0x00000010bcff7812 */ /* 0x040fe2000786c0ff */
[----:B------:R-:W2:Y:S01]  /*de00*/  LDC R16, c[0x0][0x434] ;  /* 0x00010d00ff107b82 */ /* 0x000ea20000000800 */
[----:B------:R-:W-:Y:S01]  /*de10*/  LOP3.LUT P4, RZ, R188, 0x8, RZ, 0xc0, !PT ;  /* 0x00000008bcff7812 */ /* 0x000fe2000788c0ff */
[----:B------:R-:W3:Y:S03]  /*de20*/  SHFL.BFLY PT, R0, R223, 0x2, 0x1f ;  /* 0x0c401f00df007f89 */ /* 0x000ee600000e0000 */
[----:B------:R-:W-:Y:S01]  /*de30*/  SEL R186, R186, 0xffffffe0, !P4 ;  /* 0xffffffe0baba7807 */ /* 0x000fe20006000000 */
[----:B------:R-:W4:Y:S02]  /*de40*/  S2R R23, SR_CTAID.Z ;  /* 0x0000000000177919 */ /* 0x000f240000002700 */
[----:B------:R-:W2:Y:S01]  /*de50*/  LDC.U8 R22, c[0x0][0x548] ;  /* 0x00015200ff167b82 */ /* 0x000ea20000000000 */
[----:B-1----:R-:W-:Y:S01]  /*de60*/  FADD.FTZ R8, R8, R225 ;  /* 0x000000e108087221 */ /* 0x002fe20000010000 */
[----:B---3--:R-:W-:-:S04]  /*de70*/  FADD.FTZ R9, R0, R223 ;  /* 0x000000df00097221 */ /* 0x008fc80000010000 */
[----:B------:R-:W1:Y:S01]  /*de80*/  SHFL.BFLY PT, R5, R8, 0x1, 0x1f ;  /* 0x0c201f0008057f89 */ /* 0x000e6200000e0000 */
[----:B------:R-:W-:-:S03]  /*de90*/  SHF.L.U32 R0, R188, 0x1, RZ ;  /* 0x00000001bc007819 */ /* 0x000fc600000006ff */
[----:B------:R-:W3:Y:S01]  /*dea0*/  SHFL.BFLY PT, R2, R9, 0x1, 0x1f ;  /* 0x0c201f0009027f89 */ /* 0x000ee200000e0000 */
[----:B------:R-:W-:Y:S01]  /*deb0*/  LOP3.LUT R189, R189, 0x6, R0, 0xf8, !PT ;  /* 0x00000006bdbd7812 */ /* 0x000fe200078ef800 */
[----:B-1----:R-:W-:Y:S01]  /*dec0*/  FADD.FTZ R4, R8, R5 ;  /* 0x0000000508047221 */ /* 0x002fe20000010000 */
[----:B------:R-:W-:Y:S01]  /*ded0*/  SHF.L.U32 R5, R188, 0x4, RZ ;  /* 0x00000004bc057819 */ /* 0x000fe200000006ff */
[----:B---3--:R-:W-:Y:S02]  /*dee0*/  FADD.FTZ R2, R9, R2 ;  /* 0x0000000209027221 */ /* 0x008fe40000010000 */
[----:B------:R-:W1:Y:S01]  /*def0*/  MUFU.RCP R7, R4 ;  /* 0x0000000400077308 */ /* 0x000e620000001000 */
[----:B------:R-:W-:Y:S02]  /*df00*/  LOP3.LUT R5, R5, 0x1c0, RZ, 0xc0, !PT ;  /* 0x000001c005057812 */ /* 0x000fe400078ec0ff */
[----:B------:R-:W-:Y:S02]  /*df10*/  FSETP.NE.FTZ.AND P1, PT, R4, RZ, PT ;  /* 0x000000ff0400720b */ /* 0x000fe40003f35000 */
[----:B------:R-:W-:-:S02]  /*df20*/  LOP3.LUT R0, R5, 0x38, R0, 0xf8, !PT ;  /* 0x0000003805007812 */ /* 0x000fc400078ef800 */
[----:B------:R-:W-:Y:S01]  /*df30*/  FSETP.NE.FTZ.AND P0, PT, R2, RZ, PT ;  /* 0x000000ff0200720b */ /* 0x000fe20003f15000 */
[----:B------:R-:W3:Y:S01]  /*df40*/  MUFU.RCP R6, R2 ;  /* 0x0000000200067308 */ /* 0x000ee20000001000 */
[----:B------:R-:W-:Y:S02]  /*df50*/  LOP3.LUT R0, R189, R0, RZ, 0xfc, !PT ;  /* 0x00000000bd007212 */ /* 0x000fe400078efcff */
[----:B------:R-:W-:Y:S02]  /*df60*/  MOV R5, 0x10 ;  /* 0x0000001000057802 */ /* 0x000fe40000000f00 */
[----:B------:R-:W-:Y:S02]  /*df70*/  LEA R9, R0, UR5, 0x1 ;  /* 0x0000000500097c11 */ /* 0x000fe4000f8e08ff */
[----:B------:R-:W5:Y:S01]  /*df80*/  LDC.U8 R0, c[0x0][0x549] ;  /* 0x00015240ff007b82 */ /* 0x000f620000000000 */
[----:B------:R-:W-:Y:S02]  /*df90*/  SEL R5, R5, 0xfffffff0, !P2 ;  /* 0xfffffff005057807 */ /* 0x000fe40005000000 */
[----:B-1----:R-:W-:-:S02]  /*dfa0*/  FSEL R7, R7, 1, P1 ;  /* 0x3f80000007077808 */ /* 0x002fc40000800000 */
[C---:B------:R-:W-:Y:S02]  /*dfb0*/  IADD3 R15, PT, PT, R9.reuse, 0x40, RZ ;  /* 0x00000040090f7810 */ /* 0x040fe40007ffe0ff */
[----:B------:R-:W-:Y:S01]  /*dfc0*/  IADD3 R13, PT, PT, R9, R186, RZ ;  /* 0x000000ba090d7210 */ /* 0x000fe20007ffe0ff */
        /* <DEDUP_REMOVED lines=21> */
[----:B------:R-:W-:Y:S01]  /*e120*/  @P3 IADD3 R15, PT, PT, R9, -0x40, RZ ;  /* 0xffffffc0090f3810 */ /* 0x000fe20007ffe0ff */
[C---:B------:R-:W-:Y:S01]  /*e130*/  FMUL.FTZ R108, R7.reuse, R108 ;  /* 0x0000006c076c7220 */ /* 0x040fe20000410000 */
        /* <DEDUP_REMOVED lines=44> */
[C---:B------:R-:W-:Y:S01]  /*e400*/  FMUL.FTZ R51, R6.reuse, R51 ;  /* 0x0000003306337220 */ /* 0x040fe20000410000 */
[----:B------:R-:W-:Y:S01]  /*e410*/  F2FP.F16.F32.PACK_AB R104, R105, R104 ;  /* 0x000000686968723e */ /* 0x000fe200000000ff */
[----:B------:R-:W-:Y:S01]  /*e420*/  STS [R11], R124 ;  /* 0x0000007c0b007388 */ /* 0x000fe20000000800 */
[----:B------:R-:W-:Y:S01]  /*e430*/  F2FP.F16.F32.PACK_AB R106, R107, R106 ;  /* 0x0000006a6b6a723e */ /* 0x000fe200000000ff */
[C---:B------:R-:W-:Y:S01]  /*e440*/  FMUL.FTZ R52, R7.reuse, R52 ;  /* 0x0000003407347220 */ /* 0x040fe20000410000 */
[----:B------:R-:W-:Y:S01]  /*e450*/  FMUL.FTZ R53, R7, R53 ;  /* 0x0000003507357220 */ /* 0x000fe20000410000 */
[----:B------:R-:W-:Y:S01]  /*e460*/  STS [R11+0x400], R126 ;  /* 0x0004007e0b007388 */ /* 0x000fe20000000800 */
        /* <DEDUP_REMOVED lines=91> */
[----:B------:R-:W-:Y:S01]  /*ea20*/  F2FP.F16.F32.PACK_AB R76, R77, R76 ;  /* 0x0000004c4d4c723e */ /* 0x000fe200000000ff */
[----:B------:R-:W2:Y:S01]  /*ea30*/  LDC R6, c[0x0][0x434] ;  /* 0x00010d00ff067b82 */ /* 0x000ea20000000800 */
[----:B------:R-:W-:Y:S01]  /*ea40*/  F2FP.F16.F32.PACK_AB R78, R79, R78 ;  /* 0x0000004e4f4e723e */ /* 0x000fe200000000ff */
[----:B------:R-:W-:Y:S01]  /*ea50*/  STS [R19+0x2000], R56 ;  /* 0x0020003813007388 */ /* 0x000fe20000000800 */
[----:B------:R-:W-:Y:S01]  /*ea60*/  F2FP.F16.F32.PACK_AB R80, R81, R80 ;  /* 0x000000505150723e */ /* 0x000fe200000000ff */
[----:B------:R-:W-:Y:S01]  /*ea70*/  FMUL.FTZ R96, R7, R96 ;  /* 0x0000006007607220 */ /* 0x000fe20000410000 */
[----:B------:R-:W-:Y:S01]  /*ea80*/  F2FP.F16.F32.PACK_AB R82, R83, R82 ;  /* 0x000000525352723e */ /* 0x000fe200000000ff */
[----:B------:R-:W-:Y:S01]  /*ea90*/  STS [R19+0x2400], R58 ;  /* 0x0024003a13007388 */ /* 0x000fe20000000800 */
[----:B------:R-:W-:Y:S01]  /*eaa0*/  F2FP.F16.F32.PACK_AB R84, R85, R84 ;  /* 0x000000545554723e */ /* 0x000fe200000000ff */
[----:B------:R-:W2:Y:S01]  /*eab0*/  @P3 LDC R25, c[0x0][0x430] ;  /* 0x00010c00ff193b82 */ /* 0x000ea20000000800 */
        /* <DEDUP_REMOVED lines=14> */
[----:B------:R1:W-:Y:S01]  /*eba0*/  STS [R9+0x4400], R70 ;  /* 0x0044004609007388 */ /* 0x0003e20000000800 */
[----:B--2---:R-:W-:-:S03]  /*ebb0*/  @P3 IMAD R16, R25, R6, RZ ;  /* 0x0000000619103224 */ /* 0x004fc600078e02ff */
[----:B------:R-:W-:Y:S04]  /*ebc0*/  STS [R11+0x4000], R72 ;  /* 0x004000480b007388 */ /* 0x000fe80000000800 */
[----:B------:R2:W-:Y:S04]  /*ebd0*/  STS [R11+0x4400], R74 ;  /* 0x0044004a0b007388 */ /* 0x0005e80000000800 */
[----:B------:R-:W-:Y:S04]  /*ebe0*/  STS [R13+0x4000], R76 ;  /* 0x0040004c0d007388 */ /* 0x000fe80000000800 */
[----:B------:R3:W-:Y:S04]  /*ebf0*/  STS [R13+0x4400], R78 ;  /* 0x0044004e0d007388 */ /* 0x0007e80000000800 */
[----:B------:R-:W-:Y:S04]  /*ec00*/  STS [R17+0x4000], R80 ;  /* 0x0040005011007388 */ /* 0x000fe80000000800 */
[----:B------:R5:W-:Y:S01]  /*ec10*/  STS [R17+0x4400], R82 ;  /* 0x0044005211007388 */ /* 0x000be20000000800 */
[----:B-1----:R-:W1:Y:S03]  /*ec20*/  @P2 LDC.64 R8, c[0x0][0x408] ;  /* 0x00010200ff082b82 */ /* 0x002e660000000a00 */
[----:B------:R-:W-:Y:S04]  /*ec30*/  STS [R15+0x4000], R84 ;  /* 0x004000540f007388 */ /* 0x000fe80000000800 */
[----:B------:R-:W-:Y:S01]  /*ec40*/  STS [R15+0x4400], R86 ;  /* 0x004400560f007388 */ /* 0x000fe20000000800 */
[----:B--2---:R-:W2:Y:S03]  /*ec50*/  @!P2 LDC.64 R10, c[0x0][0x400] ;  /* 0x00010000ff0aab82 */ /* 0x004ea60000000a00 */
[----:B------:R-:W-:Y:S04]  /*ec60*/  STS [R19+0x4000], R88 ;  /* 0x0040005813007388 */ /* 0x000fe80000000800 */
[----:B------:R4:W-:Y:S01]  /*ec70*/  STS [R19+0x4400], R90 ;  /* 0x0044005a13007388 */ /* 0x0009e20000000800 */
[----:B---3--:R-:W-:-:S03]  /*ec80*/  LOP3.LUT R13, R221, 0x1f8, RZ, 0xc0, !PT ;  /* 0x000001f8dd0d7812 */ /* 0x008fc600078ec0ff */
[----:B------:R-:W-:Y:S01]  /*ec90*/  STS [R21+0x4000], R92 ;  /* 0x0040005c15007388 */ /* 0x000fe20000000800 */
[----:B------:R-:W-:-:S03]  /*eca0*/  LOP3.LUT R12, R13, 0x38, R188, 0x78, !PT ;  /* 0x000000380d0c7812 */ /* 0x000fc600078e78bc */
[----:B------:R-:W-:Y:S01]  /*ecb0*/  STS [R21+0x4400], R94 ;  /* 0x0044005e15007388 */ /* 0x000fe20000000800 */
[----:B------:R-:W-:Y:S01]  /*ecc0*/  LOP3.LUT R221, R12, 0x1e00, R221, 0xf8, !PT ;  /* 0x00001e000cdd7812 */ /* 0x000fe200078ef8dd */
[----:B------:R-:W3:Y:S01]  /*ecd0*/  S2R R0, SR_CTAID.X ;  /* 0x0000000000007919 */ /* 0x000ee20000002500 */
[----:B-----5:R-:W1:Y:S01]  /*ece0*/  S2R R17, SR_CTAID.Y ;  /* 0x0000000000117919 */ /* 0x020e620000002600 */
[----:B------:R-:W-:Y:S04]  /*ecf0*/  STS [R5+0x4400], R98 ;  /* 0x0044006205007388 */ /* 0x000fe80000000800 */
[----:B------:R5:W-:Y:S01]  /*ed00*/  STS [R5+0x4000], R7 ;  /* 0x0040000705007388 */ /* 0x000be20000000800 */
[----:B----4-:R-:W4:Y:S01]  /*ed10*/  @P3 LDC R19, c[0x0][0x430] ;  /* 0x00010c00ff133b82 */ /* 0x010f220000000800 */
[----:B-----5:R-:W-:Y:S01]  /*ed20*/  LEA R7, R221, UR5, 0x1 ;  /* 0x00000005dd077c11 */ /* 0x020fe2000f8e08ff */
[----:B--23--:R-:W-:Y:S06]  /*ed30*/  @P3 BRA `(.L_x_1628) ;  /* 0x0000000000203947 */ /* 0x00cfec0003800000 */
[----:B------:R-:W-:Y:S01]  /*ed40*/  ISETP.NE.AND P4, PT, R22, RZ, PT ;  /* 0x000000ff1600720c */ /* 0x000fe20003f85270 */
[----:B------:R-:W2:-:S12]  /*ed50*/  LDC R5, c[0x0][0x3e0] ;  /* 0x0000f800ff057b82 */ /* 0x000e980000000800 */
[----:B------:R-:W2:Y:S01]  /*ed60*/  @P4 LDC R18, c[0x0][0x454] ;  /* 0x00011500ff124b82 */ /* 0x000ea20000000800 */
[----:B----4-:R-:W-:Y:S02]  /*ed70*/  @P4 MOV R19, 0x1 ;  /* 0x0000000100134802 */ /* 0x010fe40000000f00 */
[----:B------:R-:W-:-:S05]  /*ed80*/  @!P4 MOV R19, 0x1 ;  /* 0x000000010013c802 */ /* 0x000fca0000000f00 */
[----:B------:R-:W3:Y:S01]  /*ed90*/  @P4 LDC R16, c[0x0][0x454] ;  /* 0x00011500ff104b82 */ /* 0x000ee20000000800 */
[-C--:B--2---:R-:W-:Y:S02]  /*eda0*/  @P4 IMAD R18, R18, R5.reuse, RZ ;  /* 0x0000000512124224 */ /* 0x084fe400078e02ff */
[----:B------:R-:W-:-:S07]  /*edb0*/  @!P4 IMAD R18, R6, R5, RZ ;  /* 0x000000050612c224 */ /* 0x000fce00078e02ff */
.L_x_1628:
[----:B------:R-:W-:Y:S01]  /*edc0*/  BAR.SYNC.DEFER_BLOCKING 0x0 ;  /* 0x0000000000007b1d */ /* 0x000fe20000010000 */
[----:B------:R-:W-:Y:S01]  /*edd0*/  ISETP.NE.AND P4, PT, R213, -0x1, PT ;  /* 0xffffffffd500780c */ /* 0x000fe20003f85270 */
[C---:B-1----:R-:W-:Y:S01]  /*ede0*/  @!P2 IMAD.WIDE.U32 R20, R17.reuse, R10, RZ ;  /* 0x0000000a1114a225 */ /* 0x042fe200078e00ff */
[----:B------:R-:W-:Y:S02]  /*edf0*/  ISETP.NE.AND P3, PT, R22, RZ, !P3 ;  /* 0x000000ff1600720c */ /* 0x000fe40005f65270 */
[----:B------:R-:W-:Y:S01]  /*ee00*/  LOP3.LUT R190, R190, 0x30, RZ, 0xc0, !PT ;  /* 0x00000030bebe7812 */ /* 0x000fe200078ec0ff */
[----:B------:R-:W1:Y:S02]  /*ee10*/  @P1 MUFU.LG2 R4, R4 ;  /* 0x0000000400041308 */ /* 0x000e640000000c00 */
[----:B------:R-:W2:Y:S01]  /*ee20*/  @P1 LDC R5, c[0x0][0x458] ;  /* 0x00011600ff051b82 */ /* 0x000ea20000000800 */
[----:B------:R-:W-:Y:S01]  /*ee30*/  @!P2 IMAD R11, R17, R11, R21 ;  /* 0x0000000b110ba224 */ /* 0x000fe200078e0215 */
[----:B------:R-:W-:Y:S01]  /*ee40*/  SHF.R.U32.HI R21, RZ, 0x2, R188 ;  /* 0x00000002ff157819 */ /* 0x000fe200000116bc */
[C---:B------:R-:W-:Y:S01]  /*ee50*/  @P2 IMAD.WIDE.U32 R24, R213.reuse, R8, RZ ;  /* 0x00000008d5182225 */ /* 0x040fe200078e00ff */
[----:B------:R-:W-:Y:S01]  /*ee60*/  LOP3.LUT P5, RZ, R188, 0x3, RZ, 0xc0, !PT ;  /* 0x00000003bcff7812 */ /* 0x000fe200078ac0ff */
[----:B------:R-:W-:Y:S01]  /*ee70*/  BSSY.RECONVERGENT B0, `(.L_x_1629) ;  /* 0x000002a000007945 */ /* 0x000fe20003800200 */
[----:B------:R-:W-:Y:S01]  /*ee80*/  LOP3.LUT R8, R190, 0x7, R21, 0xf8, !PT ;  /* 0x00000007be087812 */ /* 0x000fe200078ef815 */
[----:B------:R-:W5:Y:S01]  /*ee90*/  @P0 MUFU.LG2 R2, R2 ;  /* 0x0000000200020308 */ /* 0x000f620000000c00 */
[----:B------:R-:W2:Y:S01]  /*eea0*/  @P0 LDC R10, c[0x0][0x458] ;  /* 0x00011600ff0a0b82 */ /* 0x000ea20000000800 */
[----:B------:R-:W-:-:S02]  /*eeb0*/  @P2 IMAD R11, R213, R9, R25 ;  /* 0x00000009d50b2224 */ /* 0x000fc400078e0219 */
[----:B---3--:R-:W-:Y:S02]  /*eec0*/  IMAD R16, R23, R16, RZ ;  /* 0x0000001017107224 */ /* 0x008fe400078e02ff */
[C---:B------:R-:W-:Y:S01]  /*eed0*/  @!P4 IMAD R213, R17.reuse, R6, RZ ;  /* 0x0000000611d5c224 */ /* 0x040fe200078e02ff */
[----:B------:R-:W-:Y:S01]  /*eee0*/  MOV R6, 0x7f800000 ;  /* 0x7f80000000067802 */ /* 0x000fe20000000f00 */
[----:B----4-:R-:W-:Y:S02]  /*eef0*/  IMAD R21, R0, R19, RZ ;  /* 0x0000001300157224 */ /* 0x010fe400078e02ff */
[----:B-1----:R-:W-:Y:S01]  /*ef00*/  @P1 FMUL.FTZ R27, R4, 0.69314718246459960938 ;  /* 0x3f317218041b1820 */ /* 0x002fe20000410000 */
[----:B------:R1:W3:Y:S01]  /*ef10*/  LDS.128 R12, [R7+0x1800] ;  /* 0x00180000070c7984 */ /* 0x0002e20000000c00 */
[----:B------:R-:W-:Y:S01]  /*ef20*/  @!P3 IMAD R16, R17, R18, R16 ;  /* 0x000000121110b224 */ /* 0x000fe200078e0210 */
[----:B------:R-:W-:Y:S01]  /*ef30*/  SHF.R.S32.HI R17, RZ, 0x1f, R213 ;  /* 0x0000001fff117819 */ /* 0x000fe200000114d5 */
[----:B------:R-:W-:Y:S01]  /*ef40*/  IMAD.SHL.U32 R21, R21, 0x40, RZ ;  /* 0x0000004015157824 */ /* 0x000fe200078e00ff */
[----:B------:R-:W-:Y:S01]  /*ef50*/  SEL R213, R213, RZ, P3 ;  /* 0x000000ffd5d57207 */ /* 0x000fe20001800000 */
[----:B------:R-:W-:Y:S01]  /*ef60*/  IMAD.MOV.U32 R9, RZ, RZ, 0x7f800000 ;  /* 0x7f800000ff097424 */ /* 0x000fe200078e00ff */
[----:B------:R-:W-:Y:S01]  /*ef70*/  SEL R4, R17, RZ, P3 ;  /* 0x000000ff11047207 */ /* 0x000fe20001800000 */
[----:B-----5:R-:W-:Y:S01]  /*ef80*/  @P0 FMUL.FTZ R2, R2, 0.69314718246459960938 ;  /* 0x3f31721802020820 */ /* 0x020fe20000410000 */
[--C-:B------:R-:W-:Y:S01]  /*ef90*/  IADD3 R17, P4, P3, R21, R213, R16.reuse ;  /* 0x000000d515117210 */ /* 0x100fe20007b9e010 */
[----:B--2---:R-:W-:Y:S01]  /*efa0*/  @P1 FFMA.FTZ R9, R132, R5, R27 ;  /* 0x0000000584091223 */ /* 0x004fe2000001001b */
        /* <DEDUP_REMOVED lines=22> */
.L_x_1630:
[----:B------:R-:W-:Y:S05]  /*f110*/  BSYNC.RECONVERGENT B0 ;  /* 0x0000000000007941 */ /* 0x000fea0003800200 */
.L_x_1629:
        /* <DEDUP_REMOVED lines=37> */
.L_x_1632:
[----:B------:R-:W-:Y:S05]  /*f370*/  BSYNC.RECONVERGENT B0 ;  /* 0x0000000000007941 */ /* 0x000fea0003800200 */
.L_x_1631:
        /* <DEDUP_REMOVED lines=24> */
.L_x_1634:
[----:B------:R-:W-:Y:S05]  /*f500*/  BSYNC.RECONVERGENT B0 ;  /* 0x0000000000007941 */ /* 0x000fea0003800200 */
.L_x_1633:
        /* <DEDUP_REMOVED lines=24> */
.L_x_1636:
[----:B------:R-:W-:Y:S05]  /*f690*/  BSYNC.RECONVERGENT B0 ;  /* 0x0000000000007941 */ /* 0x000fea0003800200 */
.L_x_1635:
        /* <DEDUP_REMOVED lines=24> */
.L_x_1637:
        /* <DEDUP_REMOVED lines=14> */
.L_x_1827:


//--------------------- .text._ZN5flash16flash_fwd_kernelI23Flash_fwd_kernel_traitsILi192ELi64ELi64ELi4ELb0ELb0EN7cutlass6half_tE19Flash_kernel_traitsILi192ELi64ELi64ELi4ES3_EELb1ELb0ELb1ELb1ELb0ELb0ELb0ELb1EEEvNS_16Flash_fwd_paramsE --------------------------
	.section	.text._ZN5flash16flash_fwd_kernelI23Flash_fwd_kernel_traitsILi192ELi64ELi64ELi4ELb0ELb0EN7cutlass6half_tE19Flash_kernel_traitsILi192ELi64ELi64ELi4ES3_EELb1ELb0ELb1ELb1ELb0ELb0ELb0ELb1EEEvNS_16Flash_fwd_paramsE,"ax",@progbits
	.align	128
        .global         _ZN5flash16flash_fwd_kernelI23Flash_fwd_kernel_traitsILi192ELi64ELi64ELi4ELb0ELb0EN7cutlass6half_tE19Flash_kernel_traitsILi192ELi64ELi64ELi4ES3_EELb1ELb0ELb1ELb1ELb0ELb0ELb0ELb1EEEvNS_16Flash_fwd_paramsE
        .type           _ZN5flash16flash_fwd_kernelI23Flash_fwd_kernel_traitsILi192ELi64ELi64ELi4ELb0ELb0EN7cutlass6half_tE19Flash_kernel_traitsILi192ELi64ELi64ELi4ES3_EELb1ELb0ELb1ELb1ELb0ELb0ELb0ELb1EEEvNS_16Flash_fwd_paramsE,@function
        .size           _ZN5flash16flash_fwd_kernelI23Flash_fwd_kernel_traitsILi192ELi64ELi64ELi4ELb0ELb0EN7cutlass6half_tE19Flash_kernel_traitsILi192ELi64ELi64ELi4ES3_EELb1ELb0ELb1ELb1ELb0ELb0ELb0ELb1EEEvNS_16Flash_fwd_paramsE,(.L_x_1828 - _ZN5flash16flash_fwd_kernelI23Flash_fwd_kernel_traitsILi192ELi64ELi64ELi4ELb0ELb0EN7cutlass6half_tE19Flash_kernel_traitsILi192ELi64ELi64ELi4ES3_EELb1ELb0ELb1ELb1ELb0ELb0ELb0ELb1EEEvNS_16Flash_fwd_paramsE)
        .other          _ZN5flash16flash_fwd_kernelI23Flash_fwd_kernel_traitsILi192ELi64ELi64ELi4ELb0ELb0EN7cutlass6half_tE19Flash_kernel_traitsILi192ELi64ELi64ELi4ES3_EELb1ELb0ELb1ELb1ELb0ELb0ELb0ELb1EEEvNS_16Flash_fwd_paramsE,@"STO_CUDA_ENTRY STV_DEFAULT"
_ZN5flash16flash_fwd_kernelI23Flash_fwd_kernel_traitsILi192ELi64ELi64ELi4ELb0ELb0EN7cutlass6half_tE19Flash_kernel_traitsILi192ELi64ELi64ELi4ES3_EELb1ELb0ELb1ELb1ELb0ELb0ELb0ELb1EEEvNS_16Flash_fwd_paramsE:
.text._ZN5flash16flash_fwd_kernelI23Flash_fwd_kernel_traitsILi192ELi64ELi64ELi4ELb0ELb0EN7cutlass6half_tE19Flash_kernel_traitsILi192ELi64ELi64ELi4ES3_EELb1ELb0ELb1ELb1ELb0ELb0ELb0ELb1EEEvNS_16Flash_fwd_paramsE:
[----:B------:R-:W1:Y:S01]  /*0000*/  LDC R1, c[0x0][0x37c] ;  /* 0x0000df00ff017b82 */ /* 0x000e620000000800 */
[----:B------:R-:W2:Y:S07]  /*0010*/  LDCU.U8 UR4, c[0x0][0x524] ;  /* 0x0000a480ff0477ac */ /* 0x000eae0008000000 */
[----:B------:R-:W3:Y:S01]  /*0020*/  LDC R17, c[0x0][0x518] ;  /* 0x00014600ff117b82 */ /* 0x000ee20000000800 */
[----:B-1----:R-:W-:Y:S01]  /*0030*/  VIADD R1, R1, 0xffffff68 ;  /* 0xffffff6801017836 */ /* 0x002fe20000000000 */
[----:B------:R-:W1:Y:S06]  /*0040*/  LDCU.64 UR26, c[0x0][0x358] ;  /* 0x00006b00ff1a77ac */ /* 0x000e6c0008000a00 */
[----:B------:R-:W4:Y:S01]  /*0050*/  LDC R18, c[0x0][0x51c] ;  /* 0x00014700ff127b82 */ /* 0x000f220000000800 */
[----:B------:R-:W1:Y:S01]  /*0060*/  S2R R193, SR_TID.X ;  /* 0x0000000000c17919 */ /* 0x000e620000002100 */
[----:B------:R-:W1:Y:S01]  /*0070*/  LDCU.64 UR10, c[0x0][0x460] ;  /* 0x00008c00ff0a77ac */ /* 0x000e620008000a00 */
[----:B------:R-:W1:Y:S01]  /*0080*/  LDCU.64 UR8, c[0x0][0x470] ;  /* 0x00008e00ff0877ac */ /* 0x000e620008000a00 */
[----:B--2---:R-:W-:Y:S01]  /*0090*/  ISETP.NE.AND P1, PT, RZ, UR4, PT ;  /* 0x00000004ff007c0c */ /* 0x004fe2000bf25270 */
[----:B------:R-:W2:Y:S03]  /*00a0*/  LDCU.64 UR4, c[0x0][0x510] ;  /* 0x0000a200ff0477ac */ /* 0x000ea60008000a00 */
[----:B------:R-:W-:Y:S01]  /*00b0*/  S2UR UR14, SR_CTAID.X ;  /* 0x00000000000e79c3 */ /* 0x000fe20000002500 */
[----:B------:R-:W2:Y:S07]  /*00c0*/  LDCU.64 UR16, c[0x0][0x460] ;  /* 0x00008c00ff1077ac */ /* 0x000eae0008000a00 */
[----:B------:R-:W-:Y:S08]  /*00d0*/  S2UR UR31, SR_CTAID.Y ;  /* 0x00000000001f79c3 */ /* 0x000ff00000002600 */
[----:B------:R-:W2:Y:S01]  /*00e0*/  S2UR UR30, SR_CTAID.Z ;  /* 0x00000000001e79c3 */ /* 0x000ea20000002700 */
[----:B---3--:R-:W-:Y:S01]  /*00f0*/  @P1 IMAD.MOV.U32 R2, RZ, RZ, R17 ;  /* 0x000000ffff021224 */ /* 0x008fe200078e0011 */
[----:B------:R-:W3:Y:S01]  /*0100*/  LDCU.U8 UR12, c[0x0][0x532] ;  /* 0x0000a640ff0c77ac */ /* 0x000ee20008000000 */
[----:B----4-:R-:W-:Y:S01]  /*0110*/  @P1 IMAD.MOV.U32 R3, RZ, RZ, R18 ;  /* 0x000000ffff031224 */ /* 0x010fe200078e0012 */
[----:B------:R-:W4:Y:S04]  /*0120*/  LDCU.64 UR6, c[0x0][0x468] ;  /* 0x00008d00ff0677ac */ /* 0x000f280008000a00 */
[----:B------:R-:W4:Y:S01]  /*0130*/  @P1 LDC R0, c[0x0][0x520] ;  /* 0x00014800ff001b82 */ /* 0x000f220000000800 */
[----:B-1----:R-:W4:Y:S01]  /*0140*/  @P1 LDG.E.64 R2, desc[UR26][R2.64] ;  /* 0x0000001a02021981 */ /* 0x002f22000c1e1b00 */
[----:B--2---:R-:W-:-:S02]  /*0150*/  IMAD.U32 R204, RZ, RZ, UR4 ;  /* 0x00000004ffcc7e24 */ /* 0x004fc4000f8e00ff */
[----:B------:R-:W-:-:S06]  /*0160*/  IMAD.U32 R205, RZ, RZ, UR5 ;  /* 0x00000005ffcd7e24 */ /* 0x000fcc000f8e00ff */
[----:B------:R-:W2:Y:S01]  /*0170*/  @P1 LDG.E.64 R204, desc[UR26][R204.64] ;  /* 0x0000001acccc1981 */ /* 0x000ea2000c1e1b00 */
[----:B------:R-:W-:Y:S01]  /*0180*/  UISETP.NE.U32.AND UP4, UPT, UR10, URZ, UPT ;  /* 0x000000ff0a00728c */ /* 0x000fe2000bf85070 */
[----:B------:R-:W-:Y:S01]  /*0190*/  ISETP.NE.U32.AND P4, PT, RZ, UR10, PT ;  /* 0x0000000aff007c0c */ /* 0x000fe2000bf85070 */
[----:B------:R-:W-:Y:S02]  /*01a0*/  UISETP.NE.U32.AND UP3, UPT, UR8, URZ, UPT ;  /* 0x000000ff0800728c */ /* 0x000fe4000bf65070 */
[----:B------:R-:W-:Y:S01]  /*01b0*/  UISETP.NE.AND.EX UP4, UPT, UR11, URZ, UPT, UP4 ;  /* 0x000000ff0b00728c */ /* 0x000fe2000bf85340 */
[----:B------:R-:W-:Y:S01]  /*01c0*/  ISETP.NE.AND.EX P4, PT, RZ, UR11, PT, P4 ;  /* 0x0000000bff007c0c */ /* 0x000fe2000bf85340 */
[----:B------:R-:W-:Y:S02]  /*01d0*/  ULOP3.LUT UR4, UR30, UR14, UR31, 0xfe, !UPT ;  /* 0x0000000e1e047292 */ /* 0x000fe4000f8efe1f */
[----:B------:R-:W-:Y:S02]  /*01e0*/  UISETP.NE.AND.EX UP3, UPT, UR9, URZ, UPT, UP3 ;  /* 0x000000ff0900728c */ /* 0x000fe4000bf65330 */
[----:B------:R-:W-:Y:S01]  /*01f0*/  PLOP3.LUT P2, PT, PT, PT, UP4, 0x80, 0x8 ;  /* 0x000000000008781c */ /* 0x000fe20003f4f048 */
[----:B------:R-:W-:Y:S01]  /*0200*/  USHF.L.U32 UR11, UR31, 0x2, URZ ;  /* 0x000000021f0b7899 */ /* 0x000fe200080006ff */
[----:B------:R-:W-:Y:S01]  /*0210*/  LOP3.LUT P3, RZ, R193, UR4, RZ, 0xfc, !PT ;  /* 0x00000004c1ff7c12 */ /* 0x000fe2000f86fcff */
[----:B------:R-:W-:-:S02]  /*0220*/  UIMAD.WIDE.U32 UR16, UR31, 0x4, UR16 ;  /* 0x000000041f1078a5 */ /* 0x000fc4000f8e0010 */
[----:B---3--:R-:W-:Y:S02]  /*0230*/  UISETP.NE.AND UP5, UPT, UR12, URZ, UPT ;  /* 0x000000ff0c00728c */ /* 0x008fe4000bfa5270 */
[----:B------:R-:W1:Y:S01]  /*0240*/  LDCU.64 UR4, c[0x0][0x478] ;  /* 0x00008f00ff0477ac */ /* 0x000e620008000a00 */
[----:B----4-:R-:W-:Y:S02]  /*0250*/  UISETP.EQ.U32.AND UP2, UPT, UR6, URZ, UPT ;  /* 0x000000ff0600728c */ /* 0x010fe4000bf42070 */
[----:B------:R-:W-:-:S05]  /*0260*/  USHF.R.U32.HI UR10, URZ, 0x1e, UR31 ;  /* 0x0000001eff0a7899 */ /* 0x000fca000801161f */
[----:B------:R-:W2:Y:S01]  /*0270*/  @!P3 LDC.64 R6, c[0x0][0x528] ;  /* 0x00014a00ff06bb82 */ /* 0x000ea20000000a00 */
[----:B------:R-:W-:Y:S02]  /*0280*/  @UP3 UIADD3 UR12, UP1, UPT, UR11, UR8, URZ ;  /* 0x000000080b0c3290 */ /* 0x000fe4000ff3e0ff */
[----:B------:R-:W-:Y:S02]  /*0290*/  UISETP.EQ.OR.EX UP2, UPT, UR7, URZ, !UP5, UP2 ;  /* 0x000000ff0700728c */ /* 0x000fe4000ef42720 */
[----:B------:R-:W-:Y:S02]  /*02a0*/  @UP3 UIADD3.X UR13, UPT, UPT, UR10, UR9, URZ, UP1, !UPT ;  /* 0x000000090a0d3290 */ /* 0x000fe40008ffe4ff */
[----:B------:R-:W-:Y:S02]  /*02b0*/  UIADD3 UR8, UP1, UPT, UR11, UR6, URZ ;  /* 0x000000060b087290 */ /* 0x000fe4000ff3e0ff */
[----:B-1----:R-:W-:Y:S02]  /*02c0*/  UISETP.NE.U32.AND UP0, UPT, UR4, URZ, UPT ;  /* 0x000000ff0400728c */ /* 0x002fe4000bf05070 */
[----:B------:R-:W-:-:S02]  /*02d0*/  UIADD3.X UR9, UPT, UPT, UR10, UR7, URZ, UP1, !UPT ;  /* 0x000000070a097290 */ /* 0x000fc40008ffe4ff */
[----:B------:R-:W-:-:S11]  /*02e0*/  UISETP.NE.AND.EX UP0, UPT, UR5, URZ, UPT, UP0 ;  /* 0x000000ff0500728c */ /* 0x000fd6000bf05300 */
[----:B------:R-:W-:-:S04]  /*02f0*/  @UP0 UIADD3 UR4, UP1, UPT, UR11, UR4, URZ ;  /* 0x000000040b040290 */ /* 0x000fc8000ff3e0ff */
[----:B------:R-:W-:Y:S01]  /*0300*/  @UP0 UIADD3.X UR5, UPT, UPT, UR10, UR5, URZ, UP1, !UPT ;  /* 0x000000050a050290 */ /* 0x000fe20008ffe4ff */
[----:B------:R-:W-:Y:S01]  /*0310*/  @P1 IADD3 R17, P0, PT, R2, R0, RZ ;  /* 0x0000000002111210 */ /* 0x000fe20007f1e0ff */
[----:B------:R-:W-:-:S03]  /*0320*/  IMAD.U32 R2, RZ, RZ, UR16 ;  /* 0x00000010ff027e24 */ /* 0x000fc6000f8e00ff */
[----:B------:R-:W-:Y:S01]  /*0330*/  @!P3 MOV R4, R17 ;  /* 0x000000110004b202 */ /* 0x000fe20000000f00 */
[----:B------:R-:W-:Y:S01]  /*0340*/  @P1 IMAD.X R18, RZ, RZ, R3, P0 ;  /* 0x000000ffff121224 */ /* 0x000fe200000e0603 */
[----:B------:R-:W-:Y:S01]  /*0350*/  PLOP3.LUT P1, PT, PT, PT, UP3, 0x80, 0x8 ;  /* 0x000000000008781c */ /* 0x000fe20003f2f038 */
[----:B------:R-:W-:Y:S02]  /*0360*/  IMAD.U32 R3, RZ, RZ, UR17 ;  /* 0x00000011ff037e24 */ /* 0x000fe4000f8e00ff */
[----:B------:R-:W-:Y:S01]  /*0370*/  @!P3 IMAD.MOV.U32 R5, RZ, RZ, R18 ;  /* 0x000000ffff05b224 */ /* 0x000fe200078e0012 */
[----:B--2---:R-:W-:Y:S04]  /*0380*/  @!P3 STG.E.64 desc[UR26][R6.64], R204 ;  /* 0x000000cc0600b986 */ /* 0x004fe8000c101b1a */
[----:B------:R1:W-:Y:S01]  /*0390*/  @!P3 STG.E.64 desc[UR26][R6.64+0x8], R4 ;  /* 0x000008040600b986 */ /* 0x0003e2000c101b1a */
[----:B------:R-:W-:-:S03]  /*03a0*/  PLOP3.LUT P3, PT, PT, PT, UP2, 0x80, 0x8 ;  /* 0x000000000008781c */ /* 0x000fc60003f6f028 */
[----:B------:R-:W2:Y:S01]  /*03b0*/  @P4 LDG.E R8, desc[UR26][R2.64] ;  /* 0x0000001a02084981 */ /* 0x000ea2000c1e1900 */
[----:B------:R-:W-:-:S03]  /*03c0*/  PLOP3.LUT P0, PT, PT, PT, UP0, 0x80, 0x8 ;  /* 0x000000000008781c */ /* 0x000fc60003f0f008 */
[----:B-1----:R1:W3:Y:S01]  /*03d0*/  @P2 LDG.E R7, desc[UR26][R2.64+0x4] ;  /* 0x0000041a02072981 */ /* 0x0022e2000c1e1900 */
[----:B------:R-:W-:Y:S02]  /*03e0*/  IMAD.U32 R4, RZ, RZ, UR4 ;  /* 0x00000004ff047e24 */ /* 0x000fe4000f8e00ff */
[----:B------:R-:W-:Y:S01]  /*03f0*/  IMAD.U32 R5, RZ, RZ, UR5 ;  /* 0x00000005ff057e24 */ /* 0x000fe2000f8e00ff */
[----:B------:R-:W4:Y:S06]  /*0400*/  @!UP4 LDCU UR22, c[0x0][0x434] ;  /* 0x00008680ff16c7ac */ /* 0x000f2c0008000800 */
[----:B------:R-:W5:Y:S01]  /*0410*/  @P0 LDG.E R4, desc[UR26][R4.64] ;  /* 0x0000001a04040981 */ /* 0x000f62000c1e1900 */
[----:B------:R-:W-:Y:S01]  /*0420*/  UMOV UR21, 0xffffffff ;  /* 0xffffffff00157882 */ /* 0x000fe20000000000 */
[----:B------:R-:W4:Y:S01]  /*0430*/  @!UP0 LDCU.64 UR4, c[0x0][0x488] ;  /* 0x00009100ff0487ac */ /* 0x000f220008000a00 */
[----:B-1----:R-:W-:-:S02]  /*0440*/  IMAD.U32 R2, RZ, RZ, UR12 ;  /* 0x0000000cff027e24 */ /* 0x002fc4000f8e00ff */
[----:B------:R-:W-:-:S05]  /*0450*/  IMAD.U32 R3, RZ, RZ, UR13 ;  /* 0x0000000dff037e24 */ /* 0x000fca000f8e00ff */
[----:B------:R1:W4:Y:S02]  /*0460*/  @P1 LDG.E R0, desc[UR26][R2.64] ;  /* 0x0000001a02001981 */ /* 0x000324000c1e1900 */
[----:B-1----:R-:W-:Y:S01]  /*0470*/  IMAD.U32 R2, RZ, RZ, UR8 ;  /* 0x00000008ff027e24 */ /* 0x002fe2000f8e00ff */
[----:B------:R-:W-:-:S05]  /*0480*/  MOV R3, UR9 ;  /* 0x0000000900037c02 */ /* 0x000fca0008000f00 */
[----:B------:R-:W4:Y:S01]  /*0490*/  @!P3 LDG.E R6, desc[UR26][R2.64] ;  /* 0x0000001a0206b981 */ /* 0x000f22000c1e1900 */
[----:B------:R-:W-:Y:S01]  /*04a0*/  UISETP.NE.U32.AND UP1, UPT, UR6, URZ, UPT ;  /* 0x000000ff0600728c */ /* 0x000fe2000bf25070 */
[----:B------:R-:W-:Y:S01]  /*04b0*/  UMOV UR13, 0xffffffff ;  /* 0xffffffff000d7882 */ /* 0x000fe20000000000 */
[----:B------:R-:W-:Y:S02]  /*04c0*/  USHF.L.U32 UR32, UR14, 0x6, URZ ;  /* 0x000000060e207899 */ /* 0x000fe400080006ff */
[----:B------:R-:W-:Y:S01]  /*04d0*/  UISETP.NE.AND.EX UP1, UPT, UR7, URZ, UPT, UP1 ;  /* 0x000000ff0700728c */ /* 0x000fe2000bf25310 */
[----:B------:R-:W-:Y:S01]  /*04e0*/  UMOV UR12, URZ ;  /* 0x000000ff000c7c82 */ /* 0x000fe20008000000 */
[----:B------:R-:W1:Y:S01]  /*04f0*/  @!UP0 LDCU UR6, c[0x0][0x43c] ;  /* 0x00008780ff0687ac */ /* 0x000e620008000800 */
[----:B--2---:R-:W-:Y:S02]  /*0500*/  @P4 R2UR UR21, R8 ;  /* 0x00000000081542ca */ /* 0x004fe400000e0000 */
[----:B---3--:R-:W-:-:S13]  /*0510*/  @P2 R2UR UR8, R7 ;  /* 0x00000000070822ca */ /* 0x008fda00000e0000 */
[----:B----4-:R-:W-:-:S04]  /*0520*/  @UP4 UIADD3 UR22, UPT, UPT, UR8, -UR21, URZ ;  /* 0x8000001508164290 */ /* 0x010fc8000fffe0ff */
[----:B------:R-:W-:Y:S01]  /*0530*/  UISETP.GT.AND UP2, UPT, UR22, UR32, UPT ;  /* 0x000000201600728c */ /* 0x000fe2000bf44270 */
[----:B------:R-:W-:-:S05]  /*0540*/  @P1 R2UR UR12, R0 ;  /* 0x00000000000c12ca */ /* 0x000fca00000e0000 */
[----:B------:R-:W-:Y:S01]  /*0550*/  PLOP3.LUT P1, PT, PT, PT, UP2, 0x80, 0x8 ;  /* 0x000000000008781c */ /* 0x000fe20003f2f028 */
[----:B------:R-:W-:Y:S01]  /*0560*/  @!UP0 UISETP.NE.U32.AND UP2, UPT, UR4, URZ, UPT ;  /* 0x000000ff0400828c */ /* 0x000fe2000bf45070 */
[----:B------:R-:W2:Y:S01]  /*0570*/  @!UP1 LDCU UR4, c[0x0][0x438] ;  /* 0x00008700ff0497ac */ /* 0x000ea20008000800 */
[----:B------:R-:W-:Y:S01]  /*0580*/  @!P3 R2UR UR13, R6 ;  /* 0x00000000060db2ca */ /* 0x000fe200000e0000 */
[----:B-12---:R-:W-:-:S14]  /*0590*/  BRA.U !UP1, `(.L_x_1638) ;  /* 0x0000000109187547 */ /* 0x006fdc000b800000 */
[----:B------:R-:W-:-:S13]  /*05a0*/  PLOP3.LUT P2, PT, PT, PT, UP5, 0x80, 0x8 ;  /* 0x000000000008781c */ /* 0x000fda0003f4f058 */
[----:B------:R-:W2:Y:S04]  /*05b0*/  @P2 LDG.E R0, desc[UR26][R2.64+0x4] ;  /* 0x0000041a02002981 */ /* 0x000ea8000c1e1900 */
[----:B------:R-:W3:Y:S01]  /*05c0*/  @!P2 LDG.E R2, desc[UR26][R2.64] ;  /* 0x0000001a0202a981 */ /* 0x000ee2000c1e1900 */
[----:B--2---:R-:W-:-:S13]  /*05d0*/  @P2 R2UR UR4, R0 ;  /* 0x00000000000422ca */ /* 0x004fda00000e0000 */
[----:B------:R-:W-:-:S07]  /*05e0*/  @UP5 UIADD3 UR4, UPT, UPT, UR4, -UR13, URZ ;  /* 0x8000000d04045290 */ /* 0x000fce000fffe0ff */
[----:B---3--:R-:W-:Y:S02]  /*05f0*/  @!P2 R2UR UR4, R2 ;  /* 0x000000000204a2ca */ /* 0x008fe400000e0000 */
.L_x_1638:
[----:B-----5:R-:W-:Y:S01]  /*0600*/  @P0 R2UR UR33, R4 ;  /* 0x00000000042102ca */ /* 0x020fe200000e0000 */
[----:B------:R-:W-:Y:S01]  /*0610*/  @!UP0 UISETP.NE.AND.EX UP2, UPT, UR5, URZ, UPT, UP2 ;  /* 0x000000ff0500828c */ /* 0x000fe2000bf45320 */
[----:B------:R-:W-:-:S13]  /*0620*/  @!P1 EXIT ;  /* 0x000000000000994d */ /* 0x000fda0003800000 */
[----:B------:R-:W1:Y:S01]  /*0630*/  LDCU UR28, c[0x0][0x504] ;  /* 0x0000a080ff1c77ac */ /* 0x000e620008000800 */
[----:B------:R-:W2:Y:S01]  /*0640*/  LDCU UR29, c[0x0][0x508] ;  /* 0x0000a100ff1d77ac */ /* 0x000ea20008000800 */
[----:B------:R-:W-:Y:S02]  /*0650*/  @!UP0 USEL UR6, UR6, URZ, UP2 ;  /* 0x000000ff06068287 */ /* 0x000fe40009000000 */
[----:B------:R-:W-:Y:S02]  /*0660*/  @UP0 UIADD3 UR33, UPT, UPT, UR33, -UR12, URZ ;  /* 0x8000000c21210290 */ /* 0x000fe4000fffe0ff */
[----:B------:R-:W-:Y:S01]  /*0670*/  @!UP0 UIADD3 UR33, UPT, UPT, UR6, UR4, -UR12 ;  /* 0x0000000406218290 */ /* 0x000fe2000fffe80c */
[----:B------:R-:W3:Y:S03]  /*0680*/  LDCU UR10, c[0x0][0x3e0] ;  /* 0x00007c00ff0a77ac */ /* 0x000ee60008000800 */
[----:B------:R-:W-:-:S02]  /*0690*/  UIADD3 UR7, UPT, UPT, UR33, 0x3f, URZ ;  /* 0x0000003f21077890 */ /* 0x000fc4000fffe0ff */
[----:B-1----:R-:W-:Y:S02]  /*06a0*/  UIADD3 UR28, UPT, UPT, UR22, UR28, URZ ;  /* 0x0000001c161c7290 */ /* 0x002fe4000fffe0ff */
[----:B------:R-:W-:Y:S02]  /*06b0*/  UIADD3 UR5, UPT, UPT, UR7, UR32, -UR22 ;  /* 0x0000002007057290 */ /* 0x000fe4000fffe816 */
[----:B------:R-:W-:Y:S02]  /*06c0*/  UIADD3 UR9, UPT, UPT, -UR28, UR32, UR33 ;  /* 0x000000201c097290 */ /* 0x000fe4000fffe121 */
[----:B--2---:R-:W-:Y:S02]  /*06d0*/  UIADD3 UR5, UPT, UPT, UR5, 0x40, UR29 ;  /* 0x0000004005057890 */ /* 0x004fe4000fffe01d */
[----:B------:R-:W-:Y:S02]  /*06e0*/  USHF.R.S32.HI UR6, URZ, 0x1f, UR7 ;  /* 0x0000001fff067899 */ /* 0x000fe40008011407 */
[----:B------:R-:W-:-:S02]  /*06f0*/  USHF.R.S32.HI UR8, URZ, 0x1f, UR9 ;  /* 0x0000001fff087899 */ /* 0x000fc40008011409 */
[----:B------:R-:W-:Y:S02]  /*0700*/  USHF.R.S32.HI UR4, URZ, 0x1f, UR5 ;  /* 0x0000001fff047899 */ /* 0x000fe40008011405 */
[----:B------:R-:W-:Y:S02]  /*0710*/  ULEA.HI UR6, UR6, UR7, URZ, 0x6 ;  /* 0x0000000706067291 */ /* 0x000fe4000f8f30ff */
[----:B------:R-:W-:Y:S02]  /*0720*/  ULEA.HI UR8, UR8, UR9, URZ, 0x6 ;  /* 0x0000000908087291 */ /* 0x000fe4000f8f30ff */
[----:B------:R-:W-:Y:S02]  /*0730*/  ULEA.HI UR4, UR4, UR5, URZ, 0x6 ;  /* 0x0000000504047291 */ /* 0x000fe4000f8f30ff */
[----:B------:R-:W-:Y:S02]  /*0740*/  USHF.R.S32.HI UR6, URZ, 0x6, UR6 ;  /* 0x00000006ff067899 */ /* 0x000fe40008011406 */
[----:B------:R-:W-:-:S02]  /*0750*/  USHF.R.S32.HI UR8, URZ, 0x6, UR8 ;  /* 0x00000006ff087899 */ /* 0x000fc40008011408 */
[----:B------:R-:W-:Y:S02]  /*0760*/  USHF.R.S32.HI UR4, URZ, 0x6, UR4 ;  /* 0x00000006ff047899 */ /* 0x000fe40008011404 */
[----:B------:R-:W-:Y:S02]  /*0770*/  UISETP.LT.AND UP1, UPT, URZ, UR8, UPT ;  /* 0x00000008ff00728c */ /* 0x000fe4000bf21270 */
[----:B------:R-:W-:Y:S02]  /*0780*/  UISETP.LT.AND UP0, UPT, UR6, UR4, UPT ;  /* 0x000000040600728c */ /* 0x000fe4000bf01270 */
[----:B------:R-:W-:Y:S02]  /*0790*/  USEL UR20, URZ, UR8, !UP1 ;  /* 0x00000008ff147287 */ /* 0x000fe4000c800000 */
[----:B------:R-:W-:Y:S02]  /*07a0*/  USEL UR23, UR6, UR4, UP0 ;  /* 0x0000000406177287 */ /* 0x000fe40008000000 */
[----:B---3--:R-:W-:-:S02]  /*07b0*/  UIMAD UR34, UR31, UR10, UR30 ;  /* 0x0000000a1f2272a4 */ /* 0x008fc4000f8e021e */
[----:B------:R-:W-:-:S09]  /*07c0*/  UISETP.GT.AND UP0, UPT, UR23, UR20, UPT ;  /* 0x000000141700728c */ /* 0x000fd2000bf04270 */
[----:B------:R-:W-:Y:S05]  /*07d0*/  BRA.U UP0, `(.L_x_1639) ;  /* 0x0000000d00107547 */ /* 0x000fea000b800000 */
[----:B------:R-:W1:Y:S01]  /*07e0*/  LDCU.U8 UR4, c[0x0][0x549] ;  /* 0x0000a920ff0477ac */ /* 0x000e620008000000 */
[----:B------:R-:W2:Y:S01]  /*07f0*/  S2R R6, SR_CTAID.X ;  /* 0x0000000000067919 */ /* 0x000ea20000002500 */
[----:B------:R-:W-:-:S11]  /*0800*/  UISETP.NE.AND UP0, UPT, UR21, -0x1, UPT ;  /* 0xffffffff1500788c */ /* 0x000fd6000bf05270 */
[----:B------:R-:W3:Y:S01]  /*0810*/  @!UP0 LDCU.64 UR8, c[0x0][0x400] ;  /* 0x00008000ff0887ac */ /* 0x000ee20008000a00 */
[----:B-1----:R-:W-:Y:S01]  /*0820*/  UISETP.NE.AND UP1, UPT, UR4, URZ, UPT ;  /* 0x000000ff0400728c */ /* 0x002fe2000bf25270 */
[----:B------:R-:W1:Y:S10]  /*0830*/  @UP0 LDCU.64 UR6, c[0x0][0x408] ;  /* 0x00008100ff0607ac */ /* 0x000e740008000a00 */
[----:B------:R-:W4:Y:S01]  /*0840*/  @UP1 LDCU.64 UR4, c[0x0][0x430] ;  /* 0x00008600ff0417ac */ /* 0x000f220008000a00 */
[----:B---3--:R-:W-:Y:S01]  /*0850*/  @!UP0 UIMAD.WIDE.U32 UR12, UR31, UR8, URZ ;  /* 0x000000081f0c82a5 */ /* 0x008fe2000f8e00ff */
[----:B------:R-:W-:-:S03]  /*0860*/  @UP1 UMOV UR11, 0x1 ;  /* 0x00000001000b1882 */ /* 0x000fc60000000000 */
[----:B------:R-:W-:Y:S02]  /*0870*/  @!UP0 UIMAD UR9, UR31, UR9, UR13 ;  /* 0x000000091f0982a4 */ /* 0x000fe4000f8e020d */
[----:B-1----:R-:W-:Y:S01]  /*0880*/  @UP0 UIMAD.WIDE.U32 UR14, UR21, UR6, URZ ;  /* 0x00000006150e02a5 */ /* 0x002fe2000f8e00ff */
[----:B------:R-:W1:Y:S03]  /*0890*/  @UP1 LDCU UR6, c[0x0][0x430] ;  /* 0x00008600ff0617ac */ /* 0x000e660008000800 */
[----:B------:R-:W-:Y:S02]  /*08a0*/  @UP0 UIMAD UR9, UR21, UR7, UR15 ;  /* 0x00000007150902a4 */ /* 0x000fe4000f8e020f */
[----:B----4-:R-:W-:Y:S01]  /*08b0*/  @UP1 UIMAD UR8, UR4, UR5, URZ ;  /* 0x00000005040812a4 */ /* 0x010fe2000f8e02ff */
[----:B------:R-:W3:Y:S01]  /*08c0*/  LDCU.U8 UR7, c[0x0][0x548] ;  /* 0x0000a900ff0777ac */ /* 0x000ee20008000000 */
[----:B------:R-:W-:Y:S01]  /*08d0*/  @UP0 UMOV UR12, UR14 ;  /* 0x0000000e000c0c82 */ /* 0x000fe20008000000 */
[----:B--2---:R-:W-:Y:S09]  /*08e0*/  BRA.U UP1, `(.L_x_1640) ;  /* 0x0000000101247547 */ /* 0x004ff2000b800000 */
[----:B---3--:R-:W-:-:S11]  /*08f0*/  UISETP.NE.AND UP0, UPT, UR7, URZ, UPT ;  /* 0x000000ff0700728c */ /* 0x008fd6000bf05270 */
[----:B------:R-:W2:Y:S01]  /*0900*/  @UP0 LDCU UR11, c[0x0][0x454] ;  /* 0x00008a80ff0b07ac */ /* 0x000ea20008000800 */
[----:B------:R-:W3:Y:S01]  /*0910*/  @!UP0 LDCU UR4, c[0x0][0x434] ;  /* 0x00008680ff0487ac */ /* 0x000ee20008000800 */
[----:B------:R-:W4:Y:S01]  /*0920*/  @UP0 LDCU UR8, c[0x0][0x454] ;  /* 0x00008a80ff0807ac */ /* 0x000f220008000800 */
[----:B-1----:R-:W-:Y:S01]  /*0930*/  @UP0 UMOV UR6, 0x1 ;  /* 0x0000000100060882 */ /* 0x002fe20000000000 */
[----:B----4-:R-:W4:Y:S01]  /*0940*/  @!UP0 LDCU UR8, c[0x0][0x434] ;  /* 0x00008680ff0887ac */ /* 0x010f220008000800 */
[----:B------:R-:W-:Y:S01]  /*0950*/  @!UP0 UMOV UR6, 0x1 ;  /* 0x0000000100068882 */ /* 0x000fe20000000000 */
[----:B--2---:R-:W-:Y:S02]  /*0960*/  @UP0 UIMAD UR11, UR10, UR11, URZ ;  /* 0x0000000b0a0b02a4 */ /* 0x004fe4000f8e02ff */
[----:B---3--:R-:W-:-:S12]  /*0970*/  @!UP0 UIMAD UR11, UR10, UR4, URZ ;  /* 0x000000040a0b82a4 */ /* 0x008fd8000f8e02ff */
.L_x_1640:
[----:B------:R-:W2:Y:S01]  /*0980*/  LDCU UR10, c[0x0][0x434] ;  /* 0x00008680ff0a77ac */ /* 0x000ea20008000800 */
[----:B------:R-:W-:Y:S01]  /*0990*/  IMAD.SHL.U32 R17, R193, 0x8, RZ ;  /* 0x00000008c1117824 */ /* 0x000fe200078e00ff */
[----:B------:R-:W-:Y:S01]  /*09a0*/  SHF.R.U32.HI R10, RZ, 0x3, R193 ;  /* 0x00000003ff0a7819 */ /* 0x000fe200000116c1 */
[----:B------:R-:W-:Y:S01]  /*09b0*/  IMAD.MOV.U32 R11, RZ, RZ, RZ ;  /* 0x000000ffff0b7224 */ /* 0x000fe200078e00ff */
[----:B------:R-:W5:Y:S01]  /*09c0*/  LDCU.64 UR4, c[0x0][0x410] ;  /* 0x00008200ff0477ac */ /* 0x000f620008000a00 */
[----:B------:R-:W-:Y:S01]  /*09d0*/  BSSY.RECONVERGENT B0, `(.L_x_1641) ;  /* 0x0000032000007945 */ /* 0x000fe20003800200 */
[----:B------:R-:W-:Y:S01]  /*09e0*/  LOP3.LUT R17, R17, 0x38, RZ, 0xc0, !PT ;  /* 0x0000003811117812 */ /* 0x000fe200078ec0ff */
[C---:B------:R-:W-:Y:S01]  /*09f0*/  VIADD R15, R10.reuse, 0x20 ;  /* 0x000000200a0f7836 */ /* 0x040fe20000000000 */
[----:B---3--:R-:W-:Y:S01]  /*0a00*/  UISETP.NE.AND UP1, UPT, UR7, URZ, !UP1 ;  /* 0x000000ff0700728c */ /* 0x008fe2000cf25270 */
[C---:B------:R-:W-:Y:S01]  /*0a10*/  VIADD R16, R10.reuse, 0x30 ;  /* 0x000000300a107836 */ /* 0x040fe20000000000 */
[----:B------:R-:W-:Y:S01]  /*0a20*/  UIADD3 UR22, UPT, UPT, -UR32, UR22, URZ ;  /* 0x0000001620167290 */ /* 0x000fe2000fffe1ff */
[----:B------:R-:W-:Y:S01]  /*0a30*/  IADD3 R2, P0, PT, R17, UR12, RZ ;  /* 0x0000000c11027c10 */ /* 0x000fe2000ff1e0ff */
[----:B----4-:R-:W-:Y:S01]  /*0a40*/  UIMAD UR7, UR30, UR8, URZ ;  /* 0x000000081e0772a4 */ /* 0x010fe2000f8e02ff */
[C---:B------:R-:W-:Y:S01]  /*0a50*/  IADD3 R14, PT, PT, R10.reuse, 0x10, RZ ;  /* 0x000000100a0e7810 */ /* 0x040fe20007ffe0ff */
[----:B------:R-:W-:Y:S01]  /*0a60*/  UISETP.NE.AND UP0, UPT, UR21, -0x1, UPT ;  /* 0xffffffff1500788c */ /* 0x000fe2000bf05270 */
[----:B------:R-:W-:Y:S01]  /*0a70*/  IADD3.X R3, PT, PT, RZ, UR9, RZ, P0, !PT ;  /* 0x00000009ff037c10 */ /* 0x000fe200087fe4ff */
[----:B-1----:R-:W-:Y:S01]  /*0a80*/  UIMAD UR32, UR32, UR6, URZ ;  /* 0x00000006202072a4 */ /* 0x002fe2000f8e02ff */
[----:B------:R-:W-:Y:S01]  /*0a90*/  ISETP.GE.AND P3, PT, R10, UR22, PT ;  /* 0x000000160a007c0c */ /* 0x000fe2000bf66270 */
[----:B--2---:R-:W-:Y:S01]  /*0aa0*/  UIMAD UR8, UR31, UR10, URZ ;  /* 0x0000000a1f0872a4 */ /* 0x004fe2000f8e02ff */
[----:B------:R-:W-:Y:S01]  /*0ab0*/  IMAD.WIDE.U32 R6, R6, 0x40, R10 ;  /* 0x0000004006067825 */ /* 0x000fe200078e000a */
[----:B------:R-:W-:Y:S01]  /*0ac0*/  @!UP1 UIMAD UR7, UR31, UR11, UR7 ;  /* 0x0000000b1f0792a4 */ /* 0x000fe2000f8e0207 */
[----:B------:R-:W-:Y:S01]  /*0ad0*/  ISETP.GE.AND P2, PT, R14, UR22, PT ;  /* 0x000000160e007c0c */ /* 0x000fe2000bf46270 */
[----:B------:R-:W-:Y:S01]  /*0ae0*/  USEL UR8, UR8, UR21, !UP0 ;  /* 0x0000001508087287 */ /* 0x000fe2000c000000 */
[----:B-----5:R-:W-:Y:S01]  /*0af0*/  IMAD.U32 R12, RZ, RZ, UR4 ;  /* 0x00000004ff0c7e24 */ /* 0x020fe2000f8e00ff */
[----:B------:R-:W-:Y:S01]  /*0b00*/  USHF.R.S32.HI UR10, URZ, 0x1f, UR32 ;  /* 0x0000001fff0a7899 */ /* 0x000fe20008011420 */
[----:B------:R-:W-:Y:S01]  /*0b10*/  IMAD.U32 R8, RZ, RZ, UR5 ;  /* 0x00000005ff087e24 */ /* 0x000fe2000f8e00ff */
[----:B------:R-:W-:Y:S01]  /*0b20*/  USHF.R.S32.HI UR4, URZ, 0x1f, UR8 ;  /* 0x0000001fff047899 */ /* 0x000fe20008011408 */
[----:B------:R-:W-:Y:S01]  /*0b30*/  IMAD.WIDE.U32 R12, R12, UR30, R2 ;  /* 0x0000001e0c0c7c25 */ /* 0x000fe2000f8e0002 */
[----:B------:R-:W-:Y:S01]  /*0b40*/  USEL UR8, UR8, URZ, UP1 ;  /* 0x000000ff08087287 */ /* 0x000fe20008800000 */
[----:B------:R-:W-:Y:S01]  /*0b50*/  ISETP.GE.AND P1, PT, R15, UR22, PT ;  /* 0x000000160f007c0c */ /* 0x000fe2000bf26270 */
[----:B------:R-:W-:Y:S01]  /*0b60*/  USHF.R.S32.HI UR5, URZ, 0x1f, UR7 ;  /* 0x0000001fff057899 */ /* 0x000fe20008011407 */
[----:B------:R-:W-:Y:S01]  /*0b70*/  ISETP.GE.AND P0, PT, R16, UR22, PT ;  /* 0x0000001610007c0c */ /* 0x000fe2000bf06270 */
[----:B------:R-:W-:Y:S01]  /*0b80*/  USEL UR4, UR4, URZ, UP1 ;  /* 0x000000ff04047287 */ /* 0x000fe20008800000 */
[C---:B------:R-:W-:Y:S01]  /*0b90*/  LOP3.LUT R19, R17.reuse, 0x40, RZ, 0xfc, !PT ;  /* 0x0000004011137812 */ /* 0x040fe200078efcff */
[----:B------:R-:W-:Y:S01]  /*0ba0*/  UIADD3 UR7, UP1, UP0, UR32, UR8, UR7 ;  /* 0x0000000820077290 */ /* 0x000fe2000f83e007 */
[----:B------:R-:W-:Y:S01]  /*0bb0*/  LOP3.LUT R18, R17, 0x80, RZ, 0xfc, !PT ;  /* 0x0000008011127812 */ /* 0x000fe200078efcff */
[----:B------:R-:W-:-:S02]  /*0bc0*/  IMAD R9, R8, UR30, R13 ;  /* 0x0000001e08097c24 */ /* 0x000fc4000f8e020d */
[----:B------:R-:W-:Y:S01]  /*0bd0*/  UIADD3.X UR10, UPT, UPT, UR10, UR4, UR5, UP1, UP0 ;  /* 0x000000040a0a7290 */ /* 0x000fe20008fe0405 */
[----:B------:R-:W-:Y:S11]  /*0be0*/  @P3 BRA `(.L_x_1642) ;  /* 0x0000000000403947 */ /* 0x000ff60003800000 */
        /* <DEDUP_REMOVED lines=16> */
.L_x_1642:
[----:B------:R-:W-:Y:S05]  /*0cf0*/  BSYNC.RECONVERGENT B0 ;  /* 0x0000000000007941 */ /* 0x000fea0003800200 */
.L_x_1641:
[----:B------:R-:W-:Y:S01]  /*0d00*/  BSSY.RECONVERGENT B0, `(.L_x_1643) ;  /* 0x0000016000007945 */ /* 0x000fe20003800200 */
[----:B------:R-:W-:-:S03]  /*0d10*/  ISETP.NE.AND P3, PT, R17, RZ, PT ;  /* 0x000000ff1100720c */ /* 0x000fc60003f65270 */
[----:B------:R-:W-:Y:S10]  /*0d20*/  @P2 BRA `(.L_x_1644) ;  /* 0x00000000004c2947 */ /* 0x000ff40003800000 */
[----:B------:R-:W2:Y:S01]  /*0d30*/  LDCU.64 UR8, c[0x0][0x408] ;  /* 0x00008100ff0877ac */ /* 0x000ea20008000a00 */
[----:B------:R-:W-:Y:S01]  /*0d40*/  IADD3 R0, P2, PT, R6, 0x10, RZ ;  /* 0x0000001006007810 */ /* 0x000fe20007f5e0ff */
[----:B------:R-:W-:Y:S01]  /*0d50*/  IMAD.MOV.U32 R4, RZ, RZ, R12 ;  /* 0x000000ffff047224 */ /* 0x000fe200078e000c */
[----:B------:R-:W-:Y:S01]  /*0d60*/  MOV R5, R9 ;  /* 0x0000000900057202 */ /* 0x000fe20000000f00 */
[----:B------:R-:W3:Y:S02]  /*0d70*/  LDCU UR11, c[0x0][0x440] ;  /* 0x00008800ff0b77ac */ /* 0x000ee40008000800 */
[----:B-1----:R-:W-:Y:S01]  /*0d80*/  IMAD.X R2, RZ, RZ, R7, P2 ;  /* 0x000000ffff027224 */ /* 0x002fe200010e0607 */
        /* <DEDUP_REMOVED lines=13> */
.L_x_1644:
[----:B------:R-:W-:Y:S05]  /*0e60*/  BSYNC.RECONVERGENT B0 ;  /* 0x0000000000007941 */ /* 0x000fea0003800200 */
.L_x_1643:
[----:B------:R-:W-:Y:S01]  /*0e70*/  BSSY.RECONVERGENT B0, `(.L_x_1645) ;  /* 0x0000016000007945 */ /* 0x000fe20003800200 */
[----:B------:R-:W-:-:S03]  /*0e80*/  ISETP.GE.OR P6, PT, R10, UR22, P3 ;  /* 0x000000160a007c0c */ /* 0x000fc60009fc6670 */
[----:B------:R-:W-:Y:S10]  /*0e90*/  @P1 BRA `(.L_x_1646) ;  /* 0x00000000004c1947 */ /* 0x000ff40003800000 */
[----:B------:R-:W3:Y:S01]  /*0ea0*/  LDCU.64 UR8, c[0x0][0x408] ;  /* 0x00008100ff0877ac */ /* 0x000ee20008000a00 */
[----:B------:R-:W-:Y:S01]  /*0eb0*/  IADD3 R0, P1, PT, R6, 0x20, RZ ;  /* 0x0000002006007810 */ /* 0x000fe20007f3e0ff */
[----:B------:R-:W-:Y:S01]  /*0ec0*/  IMAD.MOV.U32 R4, RZ, RZ, R12 ;  /* 0x000000ffff047224 */ /* 0x000fe200078e000c */
[----:B------:R-:W-:Y:S01]  /*0ed0*/  MOV R5, R9 ;  /* 0x0000000900057202 */ /* 0x000fe20000000f00 */
[----:B------:R-:W4:Y:S02]  /*0ee0*/  LDCU UR11, c[0x0][0x440] ;  /* 0x00008800ff0b77ac */ /* 0x000f240008000800 */
[----:B-12---:R-:W-:Y:S01]  /*0ef0*/  IMAD.X R2, RZ, RZ, R7, P1 ;  /* 0x000000ffff027224 */ /* 0x006fe200008e0607 */
[----:B------:R-:W1:Y:S03]  /*0f00*/  LDCU.64 UR4, c[0x0][0x3f0] ;  /* 0x00007e00ff0477ac */ /* 0x000e660008000a00 */
[----:B---3--:R-:W-:-:S02]  /*0f10*/  IMAD R2, R2, UR8, RZ ;  /* 0x0000000802027c24 */ /* 0x008fc4000f8e02ff */
[----:B------:R-:W-:Y:S01]  /*0f20*/  IMAD.WIDE.U32 R4, R0, UR8, R4 ;  /* 0x0000000800047c25 */ /* 0x000fe2000f8e0004 */
[----:B----4-:R-:W-:-:S03]  /*0f30*/  ISETP.GE.AND P4, PT, R17, UR11, PT ;  /* 0x0000000b11007c0c */ /* 0x010fc6000bf86270 */
        /* <DEDUP_REMOVED lines=9> */
.L_x_1646:
[----:B------:R-:W-:Y:S05]  /*0fd0*/  BSYNC.RECONVERGENT B0 ;  /* 0x0000000000007941 */ /* 0x000fea0003800200 */
.L_x_1645:
[----:B------:R-:W-:Y:S01]  /*0fe0*/  BSSY.RECONVERGENT B0, `(.L_x_1647) ;  /* 0x0000018000007945 */ /* 0x000fe20003800200 */
[----:B------:R-:W-:Y:S02]  /*0ff0*/  ISETP.GE.OR P5, PT, R14, UR22, P3 ;  /* 0x000000160e007c0c */ /* 0x000fe40009fa6670 */
[----:B------:R-:W-:Y:S02]  /*1000*/  ISETP.GE.OR P4, PT, R15, UR22, P3 ;  /* 0x000000160f007c0c */ /* 0x000fe40009f86670 */
[----:B------:R-:W-:Y:S01]  /*1010*/  ISETP.GE.OR P3, PT, R16, UR22, P3 ;  /* 0x0000001610007c0c */ /* 0x000fe20009f66670 */
[----:B------:R-:W-:-:S12]  /*1020*/  @P0 BRA `(.L_x_1648) ;  /* 0x00000000004c0947 */ /* 0x000fd80003800000 */
[----:B------:R-:W4:Y:S01]  /*1030*/  LDCU.64 UR8, c[0x0][0x408] ;  /* 0x00008100ff0877ac */ /* 0x000f220008000a00 */
[----:B------:R-:W-:Y:S01]  /*1040*/  IADD3 R0, P0, PT, R6, 0x30, RZ ;  /* 0x0000003006007810 */ /* 0x000fe20007f1e0ff */
[----:B-123--:R-:W-:Y:S01]  /*1050*/  IMAD.MOV.U32 R2, RZ, RZ, R12 ;  /* 0x000000ffff027224 */ /* 0x00efe200078e000c */
[----:B------:R-:W-:Y:S01]  /*1060*/  MOV R3, R9 ;  /* 0x0000000900037202 */ /* 0x000fe20000000f00 */
[----:B------:R-:W1:Y:S02]  /*1070*/  LDCU.64 UR4, c[0x0][0x3f0] ;  /* 0x00007e00ff0477ac */ /* 0x000e640008000a00 */
[----:B------:R-:W-:Y:S01]  /*1080*/  IMAD.X R6, RZ, RZ, R7, P0 ;  /* 0x000000ffff067224 */ /* 0x000fe200000e0607 */
[----:B------:R-:W2:Y:S03]  /*1090*/  LDCU UR11, c[0x0][0x440] ;  /* 0x00008800ff0b77ac */ /* 0x000ea60008000800 */
[----:B----4-:R-:W-:-:S02]  /*10a0*/  IMAD R6, R6, UR8, RZ ;  /* 0x0000000806067c24 */ /* 0x010fc4000f8e02ff */
[----:B------:R-:W-:-:S04]  /*10b0*/  IMAD.WIDE.U32 R4, R0, UR8, R2 ;  /* 0x0000000800047c25 */ /* 0x000fc8000f8e0002 */
[----:B------:R-:W-:Y:S01]  /*10c0*/  IMAD R0, R0, UR9, R6 ;  /* 0x0000000900007c24 */ /* 0x000fe2000f8e0206 */
[----:B-1----:R-:W-:Y:S02]  /*10d0*/  LEA R2, P0, R4, UR4, 0x1 ;  /* 0x0000000404027c11 */ /* 0x002fe4000f8008ff */
[----:B--2---:R-:W-:Y:S01]  /*10e0*/  ISETP.GE.AND P2, PT, R17, UR11, PT ;  /* 0x0000000b11007c0c */ /* 0x004fe2000bf46270 */
[----:B------:R-:W-:Y:S01]  /*10f0*/  IMAD.IADD R0, R5, 0x1, R0 ;  /* 0x0000000105007824 */ /* 0x000fe200078e0200 */
[----:B------:R-:W-:-:S04]  /*1100*/  ISETP.GE.AND P1, PT, R19, UR11, PT ;  /* 0x0000000b13007c0c */ /* 0x000fc8000bf26270 */
[----:B------:R-:W-:Y:S02]  /*1110*/  LEA.HI.X R3, R4, UR5, R0, 0x1, P0 ;  /* 0x0000000504037c11 */ /* 0x000fe400080f0c00 */
[----:B------:R-:W-:-:S05]  /*1120*/  ISETP.GE.AND P0, PT, R18, UR11, PT ;  /* 0x0000000b12007c0c */ /* 0x000fca000bf06270 */
[----:B------:R4:W-:Y:S04]  /*1130*/  @!P2 STG.E.128 desc[UR26][R2.64], RZ ;  /* 0x000000ff0200a986 */ /* 0x0009e8000c101d1a */
[----:B------:R4:W-:Y:S04]  /*1140*/  @!P1 STG.E.128 desc[UR26][R2.64+0x80], RZ ;  /* 0x000080ff02009986 */ /* 0x0009e8000c101d1a */
[----:B------:R4:W-:Y:S02]  /*1150*/  @!P0 STG.E.128 desc[UR26][R2.64+0x100], RZ ;  /* 0x000100ff02008986 */ /* 0x0009e4000c101d1a */
.L_x_1648:
[----:B------:R-:W-:Y:S05]  /*1160*/  BSYNC.RECONVERGENT B0 ;  /* 0x0000000000007941 */ /* 0x000fea0003800200 */
.L_x_1647:
[----:B------:R-:W-:Y:S04]  /*1170*/  BSSY.RECONVERGENT B0, `(.L_x_1649) ;  /* 0x000000a000007945 */ /* 0x000fe80003800200 */
[----:B------:R-:W-:Y:S05]  /*1180*/  @P6 BRA `(.L_x_1650) ;  /* 0x0000000000206947 */ /* 0x000fea0003800000 */
[----:B------:R-:W5:Y:S01]  /*1190*/  LDCU.64 UR4, c[0x0][0x420] ;  /* 0x00008400ff0477ac */ /* 0x000f620008000a00 */
[----:B------:R-:W-:-:S05]  /*11a0*/  IMAD R0, R10, UR6, RZ ;  /* 0x000000060a007c24 */ /* 0x000fca000f8e02ff */
[----:B-1234-:R-:W-:-:S04]  /*11b0*/  IADD3 R3, P0, PT, R0, UR7, RZ ;  /* 0x0000000700037c10 */ /* 0x01efc8000ff1e0ff */
[----:B------:R-:W-:Y:S02]  /*11c0*/  LEA.HI.X.SX32 R0, R0, UR10, 0x1, P0 ;  /* 0x0000000a00007c11 */ /* 0x000fe400080f0eff */
[----:B-----5:R-:W-:-:S04]  /*11d0*/  LEA R2, P0, R3, UR4, 0x2 ;  /* 0x0000000403027c11 */ /* 0x020fc8000f8010ff */
[----:B------:R-:W-:Y:S01]  /*11e0*/  LEA.HI.X R3, R3, UR5, R0, 0x2, P0 ;  /* 0x0000000503037c11 */ /* 0x000fe200080f1400 */
[----:B------:R-:W-:-:S05]  /*11f0*/  IMAD.MOV.U32 R0, RZ, RZ, 0x7f800000 ;  /* 0x7f800000ff007424 */ /* 0x000fca00078e00ff */
[----:B------:R1:W-:Y:S03]  /*1200*/  STG.E desc[UR26][R2.64], R0 ;  /* 0x0000000002007986 */ /* 0x0003e6000c10191a */
.L_x_1650:
[----:B------:R-:W-:Y:S05]  /*1210*/  BSYNC.RECONVERGENT B0 ;  /* 0x0000000000007941 */ /* 0x000fea0003800200 */
.L_x_1649:
[----:B------:R-:W-:Y:S04]  /*1220*/  BSSY.RECONVERGENT B0, `(.L_x_1651) ;  /* 0x000000a000007945 */ /* 0x000fe80003800200 */
[----:B------:R-:W-:Y:S05]  /*1230*/  @P5 BRA `(.L_x_1652) ;  /* 0x0000000000205947 */ /* 0x000fea0003800000 */
[----:B------:R-:W5:Y:S01]  /*1240*/  LDCU.64 UR4, c[0x0][0x420] ;  /* 0x00008400ff0477ac */ /* 0x000f620008000a00 */
[----:B-1----:R-:W-:-:S05]  /*1250*/  IMAD R0, R14, UR6, RZ ;  /* 0x000000060e007c24 */ /* 0x002fca000f8e02ff */
[----:B--234-:R-:W-:-:S04]  /*1260*/  IADD3 R3, P0, PT, R0, UR7, RZ ;  /* 0x0000000700037c10 */ /* 0x01cfc8000ff1e0ff */
[----:B------:R-:W-:Y:S02]  /*1270*/  LEA.HI.X.SX32 R0, R0, UR10, 0x1, P0 ;  /* 0x0000000a00007c11 */ /* 0x000fe400080f0eff */
[----:B-----5:R-:W-:-:S04]  /*1280*/  LEA R2, P0, R3, UR4, 0x2 ;  /* 0x0000000403027c11 */ /* 0x020fc8000f8010ff */
[----:B------:R-:W-:Y:S01]  /*1290*/  LEA.HI.X R3, R3, UR5, R0, 0x2, P0 ;  /* 0x0000000503037c11 */ /* 0x000fe200080f1400 */
[----:B------:R-:W-:-:S05]  /*12a0*/  IMAD.MOV.U32 R0, RZ, RZ, 0x7f800000 ;  /* 0x7f800000ff007424 */ /* 0x000fca00078e00ff */
[----:B------:R1:W-:Y:S03]  /*12b0*/  STG.E desc[UR26][R2.64], R0 ;  /* 0x0000000002007986 */ /* 0x0003e6000c10191a */
.L_x_1652:
[----:B------:R-:W-:Y:S05]  /*12c0*/  BSYNC.RECONVERGENT B0 ;  /* 0x0000000000007941 */ /* 0x000fea0003800200 */
.L_x_1651:
        /* <DEDUP_REMOVED lines=10> */
.L_x_1654:
[----:B------:R-:W-:Y:S05]  /*1370*/  BSYNC.RECONVERGENT B0 ;  /* 0x0000000000007941 */ /* 0x000fea0003800200 */
.L_x_1653:
[----:B------:R-:W-:Y:S05]  /*1380*/  @P3 EXIT ;  /* 0x000000000000394d */ /* 0x000fea0003800000 */
[----:B------:R-:W5:Y:S01]  /*1390*/  LDCU.64 UR4, c[0x0][0x420] ;  /* 0x00008400ff0477ac */ /* 0x000f620008000a00 */
[----:B-1----:R-:W-:-:S05]  /*13a0*/  IMAD R0, R16, UR6, RZ ;  /* 0x0000000610007c24 */ /* 0x002fca000f8e02ff */
[----:B--234-:R-:W-:-:S04]  /*13b0*/  IADD3 R3, P0, PT, R0, UR7, RZ ;  /* 0x0000000700037c10 */ /* 0x01cfc8000ff1e0ff */
[----:B------:R-:W-:Y:S02]  /*13c0*/  LEA.HI.X.SX32 R0, R0, UR10, 0x1, P0 ;  /* 0x0000000a00007c11 */ /* 0x000fe400080f0eff */
[----:B-----5:R-:W-:-:S04]  /*13d0*/  LEA R2, P0, R3, UR4, 0x2 ;  /* 0x0000000403027c11 */ /* 0x020fc8000f8010ff */
[----:B------:R-:W-:Y:S01]  /*13e0*/  LEA.HI.X R3, R3, UR5, R0, 0x2, P0 ;  /* 0x0000000503037c11 */ /* 0x000fe200080f1400 */
[----:B------:R-:W-:-:S05]  /*13f0*/  IMAD.MOV.U32 R0, RZ, RZ, 0x7f800000 ;  /* 0x7f800000ff007424 */ /* 0x000fca00078e00ff */
[----:B------:R-:W-:Y:S01]  /*1400*/  STG.E desc[UR26][R2.64], R0 ;  /* 0x0000000002007986 */ /* 0x000fe2000c10191a */
[----:B------:R-:W-:Y:S05]  /*1410*/  EXIT ;  /* 0x000000000000794d */ /* 0x000fea0003800000 */
.L_x_1639:
[----:B------:R-:W-:Y:S02]  /*1420*/  UISETP.NE.AND UP0, UPT, UR21, -0x1, UPT ;  /* 0xffffffff1500788c */ /* 0x000fe4000bf05270 */
[----:B------:R-:W-:Y:S02]  /*1430*/  UISETP.NE.AND UP1, UPT, UR13, -0x1, UPT ;  /* 0xffffffff0d00788c */ /* 0x000fe4000bf25270 */
[----:B------:R-:W-:-:S07]  /*1440*/  UIADD3 UR25, UPT, UPT, UR23, -0x1, URZ ;  /* 0xffffffff17197890 */ /* 0x000fce000fffe0ff */
        /* <DEDUP_REMOVED lines=18> */
[----:B------:R-:W-:Y:S11]  /*1570*/  BRA `(.L_x_1656) ;  /* 0x0000000000147947 */ /* 0x000ff60003800000 */
.L_x_1655:
[----:B------:R-:W1:Y:S01]  /*1580*/  LDCU.64 UR10, c[0x0][0x3b8] ;  /* 0x00007700ff0a77ac */ /* 0x000e620008000a00 */
[----:B------:R-:W-:-:S04]  /*1590*/  UIADD3 UR6, UPT, UPT, UR12, UR13, URZ ;  /* 0x0000000d0c067290 */ /* 0x000fc8000fffe0ff */
[----:B-1----:R-:W-:Y:S02]  /*15a0*/  UIMAD.WIDE.U32 UR14, UR6, UR10, URZ ;  /* 0x0000000a060e72a5 */ /* 0x002fe4000f8e00ff */
[----:B------:R-:W-:-:S04]  /*15b0*/  UIMAD UR6, UR6, UR11, URZ ;  /* 0x0000000b060672a4 */ /* 0x000fc8000f8e02ff */
[----:B------:R-:W-:Y:S02]  /*15c0*/  UIADD3 UR6, UPT, UPT, UR15, UR6, URZ ;  /* 0x000000060f067290 */ /* 0x000fe4000fffe0ff */
.L_x_1656:
[----:B------:R-:W1:Y:S01]  /*15d0*/  LDC R5, c[0x0][0x3e8] ;  /* 0x0000fa00ff057b82 */ /* 0x000e620000000800 */
[----:B------:R-:W2:Y:S01]  /*15e0*/  S2R R6, SR_CTAID.Z ;  /* 0x0000000000067919 */ /* 0x000ea20000002700 */
[----:B------:R-:W3:Y:S01]  /*15f0*/  LDCU UR4, c[0x0][0x444] ;  /* 0x00008880ff0477ac */ /* 0x000ee20008000800 */
[----:B------:R-:W-:Y:S01]  /*1600*/  LOP3.LUT R98, R193, 0x1f, RZ, 0xc0, !PT ;  /* 0x0000001fc1627812 */ /* 0x000fe200078ec0ff */
[----:B------:R-:W4:Y:S01]  /*1610*/  LDCU UR24, c[0x0][0x448] ;  /* 0x00008900ff1877ac */ /* 0x000f220008000800 */
[----:B------:R-:W-:Y:S02]  /*1620*/  USHF.L.U32 UR37, UR25, 0x6, URZ ;  /* 0x0000000619257899 */ /* 0x000fe400080006ff */
[----:B---3--:R-:W-:Y:S01]  /*1630*/  UIMAD UR4, UR34, UR4, UR32 ;  /* 0x00000004220472a4 */ /* 0x008fe2000f8e0220 */
[----:B-1----:R-:W-:-:S03]  /*1640*/  IABS R4, R5 ;  /* 0x0000000500047213 */ /* 0x002fc60000000000 */
[----:B----4-:R-:W-:Y:S01]  /*1650*/  UIMAD UR37, UR4, UR24, UR37 ;  /* 0x00000018042572a4 */ /* 0x010fe2000f8e0225 */
[----:B------:R-:W1:Y:S01]  /*1660*/  I2F.RP R2, R4 ;  /* 0x0000000400027306 */ /* 0x000e620000209400 */
[----:B--2---:R-:W-:-:S07]  /*1670*/  IABS R6, R6 ;  /* 0x0000000600067213 */ /* 0x004fce0000000000 */
[----:B-1----:R-:W1:Y:S02]  /*1680*/  MUFU.RCP R2, R2 ;  /* 0x0000000200027308 */ /* 0x002e640000001000 */
[----:B-1----:R-:W-:-:S06]  /*1690*/  VIADD R2, R2, 0xffffffe ;  /* 0x0ffffffe02027836 */ /* 0x002fcc0000000000 */
[----:B------:R-:W1:Y:S02]  /*16a0*/  F2I.FTZ.U32.TRUNC.NTZ R3, R2 ;  /* 0x0000000200037305 */ /* 0x000e64000021f000 */
[----:B-1----:R-:W-:Y:S02]  /*16b0*/  IMAD.MOV R0, RZ, RZ, -R3 ;  /* 0x000000ffff007224 */ /* 0x002fe400078e0a03 */
[----:B------:R-:W-:Y:S02]  /*16c0*/  IMAD.MOV.U32 R2, RZ, RZ, RZ ;  /* 0x000000ffff027224 */ /* 0x000fe400078e00ff */
[----:B------:R-:W-:-:S04]  /*16d0*/  IMAD R0, R0, R4, RZ ;  /* 0x0000000400007224 */ /* 0x000fc800078e02ff */
[----:B------:R-:W-:Y:S01]  /*16e0*/  IMAD.HI.U32 R0, R3, R0, R2 ;  /* 0x0000000003007227 */ /* 0x000fe200078e0002 */
[----:B------:R-:W-:-:S05]  /*16f0*/  MOV R3, R6 ;  /* 0x0000000600037202 */ /* 0x000fca0000000f00 */
[----:B------:R-:W-:-:S04]  /*1700*/  IMAD.HI.U32 R0, R0, R3, RZ ;  /* 0x0000000300007227 */ /* 0x000fc800078e00ff */
[----:B------:R-:W-:-:S04]  /*1710*/  IMAD.MOV R2, RZ, RZ, -R0 ;  /* 0x000000ffff027224 */ /* 0x000fc800078e0a00 */
[----:B------:R-:W-:-:S05]  /*1720*/  IMAD R2, R4, R2, R3 ;  /* 0x0000000204027224 */ /* 0x000fca00078e0203 */
[----:B------:R-:W-:-:S13]  /*1730*/  ISETP.GT.U32.AND P1, PT, R4, R2, PT ;  /* 0x000000020400720c */ /* 0x000fda0003f24070 */
[----:B------:R-:W-:Y:S01]  /*1740*/  @!P1 IMAD.IADD R2, R2, 0x1, -R4 ;  /* 0x0000000102029824 */ /* 0x000fe200078e0a04 */
[----:B------:R-:W-:Y:S02]  /*1750*/  @!P1 IADD3 R0, PT, PT, R0, 0x1, RZ ;  /* 0x0000000100009810 */ /* 0x000fe40007ffe0ff */
[C---:B------:R-:W-:Y:S02]  /*1760*/  ISETP.NE.AND P1, PT, R5.reuse, RZ, PT ;  /* 0x000000ff0500720c */ /* 0x040fe40003f25270 */
[----:B------:R-:W-:Y:S02]  /*1770*/  ISETP.GE.U32.AND P2, PT, R2, R4, PT ;  /* 0x000000040200720c */ /* 0x000fe40003f46070 */
[----:B------:R-:W-:-:S04]  /*1780*/  LOP3.LUT R2, R5, UR30, RZ, 0x3c, !PT ;  /* 0x0000001e05027c12 */ /* 0x000fc8000f8e3cff */
[----:B------:R-:W-:-:S07]  /*1790*/  ISETP.GE.AND P0, PT, R2, RZ, PT ;  /* 0x000000ff0200720c */ /* 0x000fce0003f06270 */
[----:B------:R-:W-:-:S06]  /*17a0*/  @P2 VIADD R0, R0, 0x1 ;  /* 0x0000000100002836 */ /* 0x000fcc0000000000 */
[----:B------:R-:W-:Y:S02]  /*17b0*/  @!P0 IADD3 R0, PT, PT, -R0, RZ, RZ ;  /* 0x000000ff00008210 */ /* 0x000fe40007ffe1ff */
[----:B------:R-:W-:Y:S01]  /*17c0*/  @!P1 LOP3.LUT R0, RZ, R5, RZ, 0x33, !PT ;  /* 0x00000005ff009212 */ /* 0x000fe200078e33ff */
[----:B------:R-:W-:Y:S06]  /*17d0*/  BRA.U UP1, `(.L_x_1657) ;  /* 0x00000001012c7547 */ /* 0x000fec000b800000 */
        /* <DEDUP_REMOVED lines=8> */
[----:B------:R-:W-:-:S03]  /*1860*/  UIMAD UR5, UR31, UR5, UR17 ;  /* 0x000000051f0572a4 */ /* 0x000fc6000f8e0211 */
[----:B------:R-:W-:Y:S01]  /*1870*/  UMOV UR4, UR16 ;  /* 0x0000001000047c82 */ /* 0x000fe20008000000 */
[----:B------:R-:W-:Y:S08]  /*1880*/  BRA `(.L_x_1658) ;  /* 0x0000000000147947 */ /* 0x000ff00003800000 */
.L_x_1657:
[----:B------:R-:W1:Y:S01]  /*1890*/  LDCU.64 UR8, c[0x0][0x3c0] ;  /* 0x00007800ff0877ac */ /* 0x000e620008000a00 */
[----:B------:R-:W-:-:S04]  /*18a0*/  UIADD3 UR12, UPT, UPT, UR12, UR13, URZ ;  /* 0x0000000d0c0c7290 */ /* 0x000fc8000fffe0ff */
[----:B-1----:R-:W-:Y:S02]  /*18b0*/  UIMAD.WIDE.U32 UR4, UR12, UR8, URZ ;  /* 0x000000080c0472a5 */ /* 0x002fe4000f8e00ff */
[----:B------:R-:W-:-:S04]  /*18c0*/  UIMAD UR12, UR12, UR9, URZ ;  /* 0x000000090c0c72a4 */ /* 0x000fc8000f8e02ff */
[----:B------:R-:W-:-:S12]  /*18d0*/  UIADD3 UR5, UPT, UPT, UR5, UR12, URZ ;  /* 0x0000000c05057290 */ /* 0x000fd8000fffe0ff */
.L_x_1658:
[C---:B------:R-:W-:Y:S01]  /*18e0*/  IMAD.SHL.U32 R11, R193.reuse, 0x8, RZ ;  /* 0x00000008c10b7824 */ /* 0x040fe200078e00ff */
[--C-:B------:R-:W-:Y:S01]  /*18f0*/  SHF.R.U32.HI R2, RZ, 0x3, R193.reuse ;  /* 0x00000003ff027819 */ /* 0x100fe200000116c1 */
[----:B------:R-:W1:Y:S01]  /*1900*/  LDCU.64 UR18, c[0x0][0x388] ;  /* 0x00007100ff1277ac */ /* 0x000e620008000a00 */
[--C-:B------:R-:W-:Y:S01]  /*1910*/  SHF.R.U32.HI R191, RZ, 0x1, R193.reuse ;  /* 0x00000001ffbf7819 */ /* 0x100fe200000116c1 */
[----:B------:R-:W-:Y:S01]  /*1920*/  IMAD.SHL.U32 R12, R193, 0x2, RZ ;  /* 0x00000002c10c7824 */ /* 0x000fe200078e00ff */
[C---:B------:R-:W-:Y:S01]  /*1930*/  LOP3.LUT R189, R11.reuse, 0x38, RZ, 0xc0, !PT ;  /* 0x000000380bbd7812 */ /* 0x040fe200078ec0ff */
[----:B------:R2:W-:Y:S01]  /*1940*/  STL [R1+0x64], R11 ;  /* 0x0000640b01007387 */ /* 0x0005e20000100800 */
[----:B------:R-:W-:Y:S01]  /*1950*/  LOP3.LUT R10, R11, 0x1f8, RZ, 0xc0, !PT ;  /* 0x000001f80b0a7812 */ /* 0x000fe200078ec0ff */
[----:B------:R-:W3:Y:S01]  /*1960*/  LDCU.64 UR16, c[0x0][0x390] ;  /* 0x00007200ff1077ac */ /* 0x000ee20008000a00 */
[C---:B------:R-:W-:Y:S01]  /*1970*/  IADD3 R8, P1, PT, R189.reuse, UR14, RZ ;  /* 0x0000000ebd087c10 */ /* 0x040fe2000ff3e0ff */
[----:B------:R-:W4:Y:S01]  /*1980*/  S2R R4, SR_CTAID.X ;  /* 0x0000000000047919 */ /* 0x000f220000002500 */
[C---:B------:R-:W-:Y:S01]  /*1990*/  IADD3 R6, P0, PT, R189.reuse, UR4, RZ ;  /* 0x00000004bd067c10 */ /* 0x040fe2000ff1e0ff */
[----:B------:R-:W5:Y:S01]  /*19a0*/  LDCU.64 UR12, c[0x0][0x3c8] ;  /* 0x00007900ff0c77ac */ /* 0x000f620008000a00 */
[----:B------:R-:W-:Y:S01]  /*19b0*/  LOP3.LUT R10, R10, 0x38, R193, 0x78, !PT ;  /* 0x000000380a0a7812 */ /* 0x000fe200078e78c1 */
[----:B------:R-:W-:Y:S01]  /*19c0*/  IMAD.X R9, RZ, RZ, UR6, P1 ;  /* 0x00000006ff097e24 */ /* 0x000fe200088e06ff */
[----:B------:R-:W-:Y:S01]  /*19d0*/  LOP3.LUT R93, R12, 0x6, RZ, 0xc0, !PT ;  /* 0x000000060c5d7812 */ /* 0x000fe200078ec0ff */
[----:B------:R-:W-:Y:S01]  /*19e0*/  IMAD.X R7, RZ, RZ, UR5, P0 ;  /* 0x00000005ff077e24 */ /* 0x000fe200080e06ff */
[----:B------:R-:W1:Y:S01]  /*19f0*/  LDCU.128 UR4, c[0x0][0x3d0] ;  /* 0x00007a00ff0477ac */ /* 0x000e620008000c00 */
[C---:B------:R-:W-:Y:S01]  /*1a00*/  IMAD.WIDE.U32 R8, R2.reuse, UR10, R8 ;  /* 0x0000000a02087c25 */ /* 0x040fe2000f8e0008 */
[----:B------:R4:W-:Y:S01]  /*1a10*/  STL [R1+0x8c], R12 ;  /* 0x00008c0c01007387 */ /* 0x0009e20000100800 */
[----:B------:R-:W4:Y:S01]  /*1a20*/  S2UR UR38, SR_CgaCtaId ;  /* 0x00000000002679c3 */ /* 0x000f220000008800 */
[----:B------:R-:W4:Y:S01]  /*1a30*/  LDCU.64 UR14, c[0x0][0x418] ;  /* 0x00008300ff0e77ac */ /* 0x000f220008000a00 */
[C---:B------:R-:W-:Y:S01]  /*1a40*/  IMAD.WIDE.U32 R6, R2.reuse, UR8, R6 ;  /* 0x0000000802067c25 */ /* 0x040fe2000f8e0006 */
[----:B------:R4:W-:Y:S01]  /*1a50*/  STL [R1+0x88], R93 ;  /* 0x0000885d01007387 */ /* 0x0009e20000100800 */
[C---:B------:R-:W-:Y:S01]  /*1a60*/  LOP3.LUT R105, R189.reuse, 0x40, RZ, 0xfc, !PT ;  /* 0x00000040bd697812 */ /* 0x040fe200078efcff */
[----:B------:R-:W-:Y:S01]  /*1a70*/  USHF.R.S32.HI UR39, URZ, 0x1f, UR37 ;  /* 0x0000001fff277899 */ /* 0x000fe20008011425 */
[C---:B------:R-:W-:Y:S01]  /*1a80*/  IMAD R9, R2.reuse, UR11, R9 ;  /* 0x0000000b02097c24 */ /* 0x040fe2000f8e0209 */
[----:B------:R-:W-:Y:S01]  /*1a90*/  LOP3.LUT R103, R189, 0x80, RZ, 0xfc, !PT ;  /* 0x00000080bd677812 */ /* 0x000fe200078efcff */
[----:B------:R-:W-:Y:S01]  /*1aa0*/  IMAD R7, R2, UR9, R7 ;  /* 0x0000000902077c24 */ /* 0x000fe2000f8e0207 */
[----:B------:R-:W-:Y:S01]  /*1ab0*/  BSSY.RECONVERGENT B0, `(.L_x_1659) ;  /* 0x000004e000007945 */ /* 0x000fe20003800200 */
[----:B------:R-:W-:Y:S01]  /*1ac0*/  IMAD.SHL.U32 R104, R193, 0x40, RZ ;  /* 0x00000040c1687824 */ /* 0x000fe200078e00ff */
[----:B--2---:R-:W-:Y:S01]  /*1ad0*/  LOP3.LUT R11, R11, 0x1e00, RZ, 0xc0, !PT ;  /* 0x00001e000b0b7812 */ /* 0x004fe200078ec0ff */
[----:B-----5:R-:W-:Y:S01]  /*1ae0*/  IMAD.U32 R15, RZ, RZ, UR12 ;  /* 0x0000000cff0f7e24 */ /* 0x020fe2000f8e00ff */
[----:B------:R-:W-:Y:S01]  /*1af0*/  UIADD3 UR12, UPT, UPT, -UR32, UR22, URZ ;  /* 0x00000016200c7290 */ /* 0x000fe2000fffe1ff */
[----:B------:R-:W-:Y:S01]  /*1b00*/  IMAD.MOV.U32 R3, RZ, RZ, RZ ;  /* 0x000000ffff037224 */ /* 0x000fe200078e00ff */
[----:B------:R-:W-:Y:S01]  /*1b10*/  LOP3.LUT R197, R10, R11, RZ, 0xfc, !PT ;  /* 0x0000000b0ac57212 */ /* 0x000fe200078efcff */
[----:B-1----:R-:W-:Y:S01]  /*1b20*/  IMAD.WIDE.U32 R8, R0, UR4, R8 ;  /* 0x0000000400087c25 */ /* 0x002fe2000f8e0008 */
[----:B------:R-:W-:-:S02]  /*1b30*/  SHF.R.S32.HI R10, RZ, 0x1f, R0 ;  /* 0x0000001fff0a7819 */ /* 0x000fc40000011400 */
[----:B------:R-:W-:Y:S01]  /*1b40*/  LOP3.LUT R11, R191, 0x30, RZ, 0xc0, !PT ;  /* 0x00000030bf0b7812 */ /* 0x000fe200078ec0ff */
[----:B------:R-:W-:Y:S01]  /*1b50*/  IMAD.WIDE.U32 R6, R0, UR6, R6 ;  /* 0x0000000600067c25 */ /* 0x000fe2000f8e0006 */
[----:B------:R-:W-:Y:S02]  /*1b60*/  LEA R102, P2, R8, UR18, 0x1 ;  /* 0x0000001208667c11 */ /* 0x000fe4000f8408ff */
[----:B------:R-:W-:Y:S01]  /*1b70*/  LEA.HI R13, R98, R11, RZ, 0x1e ;  /* 0x0000000b620d7211 */ /* 0x000fe200078ff0ff */
[----:B------:R-:W-:Y:S01]  /*1b80*/  IMAD R14, R10, UR4, RZ ;  /* 0x000000040a0e7c24 */ /* 0x000fe2000f8e02ff */
[----:B---3--:R-:W-:Y:S01]  /*1b90*/  LEA R21, P1, R6, UR16, 0x1 ;  /* 0x0000001006157c11 */ /* 0x008fe2000f8208ff */
[----:B------:R-:W-:Y:S01]  /*1ba0*/  IMAD R11, R10, UR6, RZ ;  /* 0x000000060a0b7c24 */ /* 0x000fe2000f8e02ff */
[C---:B----4-:R-:W-:Y:S01]  /*1bb0*/  IADD3 R12, P0, PT, R189.reuse, UR36, RZ ;  /* 0x00000024bd0c7c10 */ /* 0x050fe2000ff1e0ff */
[C---:B------:R-:W-:Y:S01]  /*1bc0*/  IMAD R16, R0.reuse, UR5, R14 ;  /* 0x0000000500107c24 */ /* 0x040fe2000f8e020e */
[----:B------:R-:W-:Y:S01]  /*1bd0*/  LOP3.LUT R19, R189, 0x1c0, R104, 0xf8, !PT ;  /* 0x000001c0bd137812 */ /* 0x000fe200078ef868 */
[----:B------:R-:W-:Y:S01]  /*1be0*/  IMAD R14, R0, UR7, R11 ;  /* 0x00000007000e7c24 */ /* 0x000fe2000f8e020b */
[----:B------:R1:W-:Y:S01]  /*1bf0*/  STL [R1+0x58], R102 ;  /* 0x0000586601007387 */ /* 0x0003e20000100800 */
[----:B------:R-:W-:-:S02]  /*1c00*/  IMAD.IADD R0, R9, 0x1, R16 ;  /* 0x0000000109007824 */ /* 0x000fc400078e0210 */
[----:B------:R-:W-:Y:S01]  /*1c10*/  IMAD.IADD R7, R7, 0x1, R14 ;  /* 0x0000000107077824 */ /* 0x000fe200078e020e */
[----:B------:R1:W-:Y:S01]  /*1c20*/  STL [R1+0x60], R21 ;  /* 0x0000601501007387 */ /* 0x0003e20000100800 */
[----:B------:R-:W-:Y:S01]  /*1c30*/  IMAD R10, R13, UR24, R93 ;  /* 0x000000180d0a7c24 */ /* 0x000fe2000f8e025d */
[----:B------:R-:W-:Y:S01]  /*1c40*/  LEA.HI.X R100, R8, UR19, R0, 0x1, P2 ;  /* 0x0000001308647c11 */ /* 0x000fe200090f0c00 */
[----:B------:R-:W-:Y:S01]  /*1c50*/  IMAD.X R13, RZ, RZ, UR35, P0 ;  /* 0x00000023ff0d7e24 */ /* 0x000fe200080e06ff */
[----:B------:R-:W-:Y:S01]  /*1c60*/  LEA.HI.X R20, R6, UR17, R7, 0x1, P1 ;  /* 0x0000001106147c11 */ /* 0x000fe200088f0c07 */
[----:B------:R-:W-:Y:S01]  /*1c70*/  IMAD.U32 R6, RZ, RZ, UR13 ;  /* 0x0000000dff067e24 */ /* 0x000fe2000f8e00ff */
[----:B------:R-:W-:Y:S01]  /*1c80*/  IADD3 R11, P0, PT, R10, UR37, RZ ;  /* 0x000000250a0b7c10 */ /* 0x000fe2000ff1e0ff */
[----:B------:R1:W-:Y:S01]  /*1c90*/  STL [R1+0x54], R100 ;  /* 0x0000546401007387 */ /* 0x0003e20000100800 */
[----:B------:R-:W-:Y:S01]  /*1ca0*/  IMAD.WIDE.U32 R12, R15, UR30, R12 ;  /* 0x0000001e0f0c7c25 */ /* 0x000fe2000f8e000c */
[----:B------:R-:W-:-:S02]  /*1cb0*/  LOP3.LUT R0, R191, 0x8, RZ, 0xc0, !PT ;  /* 0x00000008bf007812 */ /* 0x000fc400078ec0ff */
[----:B------:R1:W-:Y:S01]  /*1cc0*/  STL [R1+0x5c], R20 ;  /* 0x00005c1401007387 */ /* 0x0003e20000100800 */
[----:B------:R-:W-:Y:S01]  /*1cd0*/  LEA.HI.X.SX32 R10, R10, UR39, 0x1, P0 ;  /* 0x000000270a0a7c11 */ /* 0x000fe200080f0eff */
[----:B------:R-:W-:Y:S01]  /*1ce0*/  IMAD.WIDE.U32 R4, R4, 0x40, R2 ;  /* 0x0000004004047825 */ /* 0x000fe200078e0002 */
[----:B------:R-:W-:Y:S01]  /*1cf0*/  LEA R194, P0, R11, UR14, 0x1 ;  /* 0x0000000e0bc27c11 */ /* 0x000fe2000f8008ff */
[----:B------:R1:W-:Y:S01]  /*1d00*/  STL [R1+0x94], R19 ;  /* 0x0000941301007387 */ /* 0x0003e20000100800 */
[----:B------:R-:W-:Y:S01]  /*1d10*/  UMOV UR14, 0x400 ;  /* 0x00000400000e7882 */ /* 0x000fe20000000000 */
[----:B------:R-:W-:Y:S01]  /*1d20*/  LOP3.LUT R96, R19, R0, RZ, 0x3c, !PT ;  /* 0x0000000013607212 */ /* 0x000fe200078e3cff */
[----:B------:R-:W-:Y:S01]  /*1d30*/  ULEA UR14, UR38, UR14, 0x18 ;  /* 0x0000000e260e7291 */ /* 0x000fe2000f8ec0ff */
[----:B------:R1:W-:Y:S01]  /*1d40*/  STL [R1+0x70], R105 ;  /* 0x0000706901007387 */ /* 0x0003e20000100800 */
[----:B------:R-:W-:Y:S01]  /*1d50*/  LEA.HI.X R195, R11, UR15, R10, 0x1, P0 ;  /* 0x0000000f0bc37c11 */ /* 0x000fe200080f0c0a */
[----:B------:R-:W-:Y:S01]  /*1d60*/  IMAD R7, R6, UR30, R13 ;  /* 0x0000001e06077c24 */ /* 0x000fe2000f8e020d */
[----:B------:R-:W-:Y:S01]  /*1d70*/  ISETP.GE.AND P0, PT, R2, UR12, PT ;  /* 0x0000000c02007c0c */ /* 0x000fe2000bf06270 */
[----:B------:R1:W-:Y:S01]  /*1d80*/  STL [R1+0x74], R103 ;  /* 0x0000746701007387 */ /* 0x0003e20000100800 */
[----:B------:R-:W-:-:S11]  /*1d90*/  LEA R197, R197, UR14, 0x1 ;  /* 0x0000000ec5c57c11 */ /* 0x000fd6000f8e08ff */
        /* <DEDUP_REMOVED lines=30> */
.L_x_1661:
[----:B------:R3:W-:Y:S02]  /*1f80*/  STS.128 [R197+0x4000], RZ ;  /* 0x004000ffc5007388 */ /* 0x0007e40000000c00 */
.L_x_1660:
[----:B------:R-:W-:Y:S05]  /*1f90*/  BSYNC.RECONVERGENT B0 ;  /* 0x0000000000007941 */ /* 0x000fea0003800200 */
.L_x_1659:
[----:B------:R-:W-:Y:S01]  /*1fa0*/  IADD3 R15, PT, PT, R2, 0x10, RZ ;  /* 0x00000010020f7810 */ /* 0x000fe20007ffe0ff */
[----:B------:R-:W-:Y:S03]  /*1fb0*/  BSSY.RECONVERGENT B0, `(.L_x_1662) ;  /* 0x0000024000007945 */ /* 0x000fe60003800200 */
[----:B------:R-:W-:-:S13]  /*1fc0*/  ISETP.GE.AND P0, PT, R15, UR12, PT ;  /* 0x0000000c0f007c0c */ /* 0x000fda000bf06270 */
        /* <DEDUP_REMOVED lines=33> */
.L_x_1664:
[----:B------:R2:W-:Y:S02]  /*21e0*/  STS.128 [R197+0x4800], RZ ;  /* 0x004800ffc5007388 */ /* 0x0005e40000000c00 */
.L_x_1663:
[----:B------:R-:W-:Y:S05]  /*21f0*/  BSYNC.RECONVERGENT B0 ;  /* 0x0000000000007941 */ /* 0x000fea0003800200 */
.L_x_1662:
        /* <DEDUP_REMOVED lines=36> */
.L_x_1667:
[----:B------:R2:W-:Y:S02]  /*2440*/  STS.128 [R197+0x5000], RZ ;  /* 0x005000ffc5007388 */ /* 0x0005e40000000c00 */
.L_x_1666:
[----:B------:R-:W-:Y:S05]  /*2450*/  BSYNC.RECONVERGENT B0 ;  /* 0x0000000000007941 */ /* 0x000fea0003800200 */
.L_x_1665:
[----:B-12-4-:R-:W-:Y:S01]  /*2460*/  IADD3 R8, PT, PT, R2, 0x30, RZ ;  /* 0x0000003002087810 */ /* 0x016fe20007ffe0ff */
[----:B------:R-:W-:Y:S01]  /*2470*/  USHF.L.U64.HI UR13, UR10, 0x6, UR11 ;  /* 0x000000060a0d7899 */ /* 0x000fe2000801020b */
[----:B------:R-:W-:Y:S01]  /*2480*/  BSSY.RECONVERGENT B0, `(.L_x_1668) ;  /* 0x0000024000007945 */ /* 0x000fe20003800200 */
[----:B------:R-:W-:Y:S01]  /*2490*/  USHF.L.U32 UR15, UR10, 0x6, URZ ;  /* 0x000000060a0f7899 */ /* 0x000fe200080006ff */
[----:B------:R-:W-:-:S13]  /*24a0*/  ISETP.GE.AND P0, PT, R8, UR12, PT ;  /* 0x0000000c08007c0c */ /* 0x000fda000bf06270 */
[----:B------:R-:W-:Y:S05]  /*24b0*/  @P0 BRA `(.L_x_1669) ;  /* 0x0000000000800947 */ /* 0x000fea0003800000 */
[----:B------:R-:W1:Y:S01]  /*24c0*/  LDCU.64 UR6, c[0x0][0x3b0] ;  /* 0x00007600ff0677ac */ /* 0x000e620008000a00 */
[----:B------:R-:W-:Y:S01]  /*24d0*/  IADD3 R0, P0, PT, R4, 0x30, RZ ;  /* 0x0000003004007810 */ /* 0x000fe20007f1e0ff */
[----:B------:R-:W-:Y:S01]  /*24e0*/  IMAD.MOV.U32 R6, RZ, RZ, R12 ;  /* 0x000000ffff067224 */ /* 0x000fe200078e000c */
[----:B------:R-:W2:Y:S03]  /*24f0*/  LDCU UR16, c[0x0][0x440] ;  /* 0x00008800ff1077ac */ /* 0x000ea60008000800 */
[----:B------:R-:W-:Y:S01]  /*2500*/  IMAD.X R4, RZ, RZ, R5, P0 ;  /* 0x000000ffff047224 */ /* 0x000fe200000e0605 */
[----:B------:R-:W4:Y:S03]  /*2510*/  LDCU.64 UR4, c[0x0][0x380] ;  /* 0x00007000ff0477ac */ /* 0x000f260008000a00 */
[----:B-1----:R-:W-:-:S02]  /*2520*/  IMAD R4, R4, UR6, RZ ;  /* 0x0000000604047c24 */ /* 0x002fc4000f8e02ff */
        /* <DEDUP_REMOVED lines=24> */
.L_x_1670:
[----:B------:R4:W-:Y:S02]  /*26b0*/  STS.128 [R197+0x5800], RZ ;  /* 0x005800ffc5007388 */ /* 0x0009e40000000c00 */
.L_x_1669:
[----:B------:R-:W-:Y:S05]  /*26c0*/  BSYNC.RECONVERGENT B0 ;  /* 0x0000000000007941 */ /* 0x000fea0003800200 */
.L_x_1668:
[----:B------:R-:W-:Y:S01]  /*26d0*/  UIMAD UR18, UR25, -0x40, UR33 ;  /* 0xffffffc0191278a4 */ /* 0x000fe2000f8e0221 */
[----:B------:R-:W-:Y:S01]  /*26e0*/  BSSY.RECONVERGENT B0, `(.L_x_1671) ;  /* 0x0000020000007945 */ /* 0x000fe20003800200 */
[----:B------:R-:W-:Y:S02]  /*26f0*/  UIMAD.WIDE.U32 UR36, UR15, UR25, URZ ;  /* 0x000000190f2472a5 */ /* 0x000fe4000f8e00ff */
[----:B------:R-:W-:Y:S02]  /*2700*/  UIMAD UR5, UR13, UR25, URZ ;  /* 0x000000190d0572a4 */ /* 0x000fe4000f8e02ff */
[----:B------:R-:W-:Y:S02]  /*2710*/  ISETP.GE.AND P3, PT, R2, UR18, PT ;  /* 0x0000001202007c0c */ /* 0x000fe4000bf66270 */
[----:B------:R-:W-:-:S11]  /*2720*/  UIADD3 UR5, UPT, UPT, UR37, UR5, URZ ;  /* 0x0000000525057290 */ /* 0x000fd6000fffe0ff */
        /* <DEDUP_REMOVED lines=26> */
.L_x_1673:
[----:B------:R2:W-:Y:S02]  /*28d0*/  STS.128 [R197+0xa000], RZ ;  /* 0x00a000ffc5007388 */ /* 0x0005e40000000c00 */
.L_x_1672:
[----:B------:R-:W-:Y:S05]  /*28e0*/  BSYNC.RECONVERGENT B0 ;  /* 0x0000000000007941 */ /* 0x000fea0003800200 */
.L_x_1671:
        /* <DEDUP_REMOVED lines=31> */
.L_x_1676:
[----:B------:R2:W-:Y:S02]  /*2ae0*/  STS.128 [R197+0xa800], RZ ;  /* 0x00a800ffc5007388 */ /* 0x0005e40000000c00 */
.L_x_1675:
[----:B------:R-:W-:Y:S05]  /*2af0*/  BSYNC.RECONVERGENT B0 ;  /* 0x0000000000007941 */ /* 0x000fea0003800200 */
.L_x_1674:
[----:B------:R-:W-:Y:S01]  /*2b00*/  ISETP.GE.AND P0, PT, R14, UR18, PT ;  /* 0x000000120e007c0c */ /* 0x000fe2000bf06270 */
[----:B------:R-:W-:-:S12]  /*2b10*/  BSSY.RECONVERGENT B0, `(.L_x_1677) ;  /* 0x000001f000007945 */ /* 0x000fd80003800200 */
[----:B------:R-:W-:Y:S05]  /*2b20*/  @P0 BRA `(.L_x_1678) ;  /* 0x0000000000740947 */ /* 0x000fea0003800000 */
[----:B------:R-:W5:Y:S01]  /*2b30*/  LDCU UR4, c[0x0][0x440] ;  /* 0x00008800ff0477ac */ /* 0x000f620008000800 */
[----:B------:R-:W-:Y:S02]  /*2b40*/  UIMAD.WIDE.U32 UR38, UR10, 0x20, URZ ;  /* 0x000000200a2678a5 */ /* 0x000fe4000f8e00ff */
[----:B------:R-:W-:Y:S02]  /*2b50*/  USHF.L.U32 UR6, UR11, 0x5, URZ ;  /* 0x000000050b067899 */ /* 0x000fe400080006ff */
[----:B------:R-:W-:-:S04]  /*2b60*/  UIADD3 UR7, UP0, UPT, UR36, UR38, URZ ;  /* 0x0000002624077290 */ /* 0x000fc8000ff1e0ff */
[----:B------:R-:W-:Y:S02]  /*2b70*/  UIADD3.X UR6, UPT, UPT, UR5, UR39, UR6, UP0, !UPT ;  /* 0x0000002705067290 */ /* 0x000fe400087fe406 */
[----:B------:R-:W-:Y:S01]  /*2b80*/  IMAD.U32 R0, RZ, RZ, UR7 ;  /* 0x00000007ff007e24 */ /* 0x000fe2000f8e00ff */
[----:B-----5:R-:W-:-:S03]  /*2b90*/  ISETP.GE.AND P1, PT, R189, UR4, PT ;  /* 0x00000004bd007c0c */ /* 0x020fc6000bf26270 */
[----:B-12---:R-:W-:Y:S01]  /*2ba0*/  IMAD.U32 R3, RZ, RZ, UR6 ;  /* 0x00000006ff037e24 */ /* 0x006fe2000f8e00ff */
[----:B------:R-:W-:Y:S02]  /*2bb0*/  ISETP.GE.AND P0, PT, R105, UR4, PT ;  /* 0x0000000469007c0c */ /* 0x000fe4000bf06270 */
[----:B------:R-:W-:-:S04]  /*2bc0*/  LEA R2, P2, R0, R102, 0x1 ;  /* 0x0000006600027211 */ /* 0x000fc800078408ff */
[----:B------:R-:W-:-:S05]  /*2bd0*/  LEA.HI.X R3, R0, R100, R3, 0x1, P2 ;  /* 0x0000006400037211 */ /* 0x000fca00010f0c03 */
        /* <DEDUP_REMOVED lines=17> */
.L_x_1679:
[----:B------:R2:W-:Y:S02]  /*2cf0*/  STS.128 [R197+0xb000], RZ ;  /* 0x00b000ffc5007388 */ /* 0x0005e40000000c00 */
.L_x_1678:
[----:B------:R-:W-:Y:S05]  /*2d00*/  BSYNC.RECONVERGENT B0 ;  /* 0x0000000000007941 */ /* 0x000fea0003800200 */
.L_x_1677:
[----:B------:R-:W-:Y:S01]  /*2d10*/  ISETP.GE.AND P0, PT, R8, UR18, PT ;  /* 0x0000001208007c0c */ /* 0x000fe2000bf06270 */
[----:B------:R-:W-:-:S12]  /*2d20*/  BSSY.RECONVERGENT B0, `(.L_x_1680) ;  /* 0x0000021000007945 */ /* 0x000fd80003800200 */
[----:B------:R-:W-:Y:S05]  /*2d30*/  @P0 BRA `(.L_x_1681) ;  /* 0x00000000007c0947 */ /* 0x000fea0003800000 */
[----:B------:R-:W5:Y:S01]  /*2d40*/  LDCU UR4, c[0x0][0x440] ;  /* 0x00008800ff0477ac */ /* 0x000f620008000800 */
[----:B------:R-:W-:Y:S01]  /*2d50*/  UMOV UR38, UR36 ;  /* 0x0000002400267c82 */ /* 0x000fe20008000000 */
[----:B------:R-:W-:Y:S01]  /*2d60*/  UMOV UR39, UR5 ;  /* 0x0000000500277c82 */ /* 0x000fe20008000000 */
[----:B------:R-:W-:Y:S02]  /*2d70*/  UIMAD UR6, UR11, 0x30, URZ ;  /* 0x000000300b0678a4 */ /* 0x000fe4000f8e02ff */
[----:B------:R-:W-:-:S04]  /*2d80*/  UIMAD.WIDE.U32 UR38, UR10, 0x30, UR38 ;  /* 0x000000300a2678a5 */ /* 0x000fc8000f8e0026 */
[----:B------:R-:W-:Y:S02]  /*2d90*/  UIADD3 UR6, UPT, UPT, UR39, UR6, URZ ;  /* 0x0000000627067290 */ /* 0x000fe4000fffe0ff */
[----:B-12---:R-:W-:Y:S02]  /*2da0*/  IMAD.U32 R4, RZ, RZ, UR38 ;  /* 0x00000026ff047e24 */ /* 0x006fe4000f8e00ff */
[----:B------:R-:W-:Y:S01]  /*2db0*/  IMAD.U32 R5, RZ, RZ, UR39 ;  /* 0x00000027ff057e24 */ /* 0x000fe2000f8e00ff */
[----:B-----5:R-:W-:Y:S01]  /*2dc0*/  ISETP.GE.AND P1, PT, R189, UR4, PT ;  /* 0x00000004bd007c0c */ /* 0x020fe2000bf26270 */
[----:B------:R-:W-:Y:S01]  /*2dd0*/  IMAD.U32 R0, RZ, RZ, UR6 ;  /* 0x00000006ff007e24 */ /* 0x000fe2000f8e00ff */
        /* <DEDUP_REMOVED lines=20> */
.L_x_1682:
[----:B------:R2:W-:Y:S02]  /*2f20*/  STS.128 [R197+0xb800], RZ ;  /* 0x00b800ffc5007388 */ /* 0x0005e40000000c00 */
.L_x_1681:
[----:B------:R-:W-:Y:S05]  /*2f30*/  BSYNC.RECONVERGENT B0 ;  /* 0x0000000000007941 */ /* 0x000fea0003800200 */
.L_x_1680:
[----:B------:R-:W5:Y:S01]  /*2f40*/  LDCU.64 UR6, c[0x0][0x538] ;  /* 0x0000a700ff0677ac */ /* 0x000f620008000a00 */
[----:B------:R-:W0:Y:S01]  /*2f50*/  LDGDEPBAR ;  /* 0x00000000000079af */ /* 0x000e220000000000 */
[----:B-----5:R-:W-:-:S04]  /*2f60*/  UISETP.NE.U32.AND UP1, UPT, UR6, URZ, UPT ;  /* 0x000000ff0600728c */ /* 0x020fc8000bf25070 */
[----:B------:R-:W-:Y:S01]  /*2f70*/  UISETP.NE.AND.EX UP1, UPT, UR7, URZ, UPT, UP1 ;  /* 0x000000ff0700728c */ /* 0x000fe2000bf25310 */
[----:B------:R-:W5:Y:S01]  /*2f80*/  S2R R97, SR_CTAID.X ;  /* 0x0000000000617919 */ /* 0x000f620000002500 */
[----:B------:R-:W-:Y:S01]  /*2f90*/  IMAD.SHL.U32 R192, R193, 0x20, RZ ;  /* 0x00000020c1c07824 */ /* 0x000fe200078e00ff */
[----:B------:R-:W-:-:S04]  /*2fa0*/  DEPBAR.LE SB0, 0x0 ;  /* 0x000080000000791a */ /* 0x000fc80000000000 */
[----:B------:R-:W-:-:S04]  /*2fb0*/  PLOP3.LUT P0, PT, PT, PT, UP1, 0x80, 0x8 ;  /* 0x000000000008781c */ /* 0x000fc80003f0f018 */
[----:B------:R-:W1:Y:S01]  /*2fc0*/  @UP1 LDCU.64 UR4, c[0x0][0x540] ;  /* 0x0000a800ff0417ac */ /* 0x000e620008000a00 */
[----:B------:R-:W-:Y:S01]  /*2fd0*/  @UP1 UMOV UR36, UR30 ;  /* 0x0000001e00241c82 */ /* 0x000fe20008000000 */
[----:B------:R-:W-:Y:S02]  /*2fe0*/  @UP1 UMOV UR37, URZ ;  /* 0x000000ff00251c82 */ /* 0x000fe40008000000 */
[----:B-1----:R-:W-:Y:S01]  /*2ff0*/  @UP1 UIMAD.WIDE.U32 UR36, UR31, UR4, UR36 ;  /* 0x000000041f2412a5 */ /* 0x002fe2000f8e0024 */
[----:B------:R-:W1:Y:S03]  /*3000*/  @UP1 LDCU UR4, c[0x0][0x458] ;  /* 0x00008b00ff0417ac */ /* 0x000e660008000800 */
[----:B------:R-:W-:Y:S02]  /*3010*/  @UP1 UIMAD UR5, UR31, UR5, UR37 ;  /* 0x000000051f0512a4 */ /* 0x000fe4000f8e0225 */
[----:B------:R-:W-:-:S04]  /*3020*/  @UP1 ULEA UR6, UP0, UR36, UR6, 0x2 ;  /* 0x0000000624061291 */ /* 0x000fc8000f8010ff */
[----:B------:R-:W-:Y:S02]  /*3030*/  @UP1 ULEA.HI.X UR7, UR36, UR7, UR5, 0x2, UP0 ;  /* 0x0000000724071291 */ /* 0x000fe400080f1405 */
[----:B--2---:R-:W-:-:S04]  /*3040*/  IMAD.U32 R2, RZ, RZ, UR6 ;  /* 0x00000006ff027e24 */ /* 0x004fc8000f8e00ff */
[----:B------:R-:W-:-:S05]  /*3050*/  IMAD.U32 R3, RZ, RZ, UR7 ;  /* 0x00000007ff037e24 */ /* 0x000fca000f8e00ff */
[----:B------:R-:W2:Y:S01]  /*3060*/  @P0 LDG.E R2, desc[UR26][R2.64] ;  /* 0x0000001a02020981 */ /* 0x000ea2000c1e1900 */
[----:B-1----:R-:W2:Y:S01]  /*3070*/  @P0 MUFU.RCP R0, UR4 ;  /* 0x0000000400000d08 */ /* 0x002ea20008001000 */
[----:B------:R-:W-:Y:S01]  /*3080*/  USHF.L.U32 UR4, UR34, 0x5, URZ ;  /* 0x0000000522047899 */ /* 0x000fe200080006ff */
[----:B------:R-:W-:Y:S01]  /*3090*/  LOP3.LUT R192, R192, 0x7c00, RZ, 0xc0, !PT ;  /* 0x00007c00c0c07812 */ /* 0x000fe200078ec0ff */
[----:B------:R-:W-:Y:S01]  /*30a0*/  USHF.L.U32 UR30, UR8, 0x6, URZ ;  /* 0x00000006081e7899 */ /* 0x000fe200080006ff */
[----:B------:R-:W-:Y:S01]  /*30b0*/  BSSY.RECONVERGENT B0, `(.L_x_1683) ;  /* 0x0000031000007945 */ /* 0x000fe20003800200 */
[----:B------:R-:W-:Y:S01]  /*30c0*/  USHF.L.U64.HI UR5, UR8, 0x6, UR9 ;  /* 0x0000000608057899 */ /* 0x000fe20008010209 */
[----:B------:R-:W-:Y:S01]  /*30d0*/  LOP3.LUT R92, R191, 0x1f0, RZ, 0xc0, !PT ;  /* 0x000001f0bf5c7812 */ /* 0x000fe200078ec0ff */
[----:B------:R-:W-:Y:S01]  /*30e0*/  UIMAD.WIDE.U32 UR30, UR30, UR25, URZ ;  /* 0x000000191e1e72a5 */ /* 0x000fe2000f8e00ff */
[----:B------:R-:W-:Y:S01]  /*30f0*/  BAR.SYNC.DEFER_BLOCKING 0x0 ;  /* 0x0000000000007b1d */ /* 0x000fe20000010000 */
[----:B------:R-:W-:Y:S01]  /*3100*/  IADD3 R98, P2, P1, R17, UR4, R98 ;  /* 0x0000000411627c10 */ /* 0x000fe2000f95e062 */
[----:B------:R-:W-:-:S02]  /*3110*/  USHF.R.S32.HI UR4, URZ, 0x1f, UR4 ;  /* 0x0000001fff047899 */ /* 0x000fc40008011404 */
[----:B------:R-:W-:Y:S02]  /*3120*/  UIMAD UR5, UR5, UR25, URZ ;  /* 0x00000019050572a4 */ /* 0x000fe4000f8e02ff */
[----:B------:R-:W-:Y:S02]  /*3130*/  UMOV UR6, URZ ;  /* 0x000000ff00067c82 */ /* 0x000fe40008000000 */
[----:B------:R-:W-:Y:S01]  /*3140*/  UIADD3 UR5, UPT, UPT, UR31, UR5, URZ ;  /* 0x000000051f057290 */ /* 0x000fe2000fffe0ff */
[----:B------:R-:W-:Y:S01]  /*3150*/  IADD3.X R99, PT, PT, R18, UR4, RZ, P2, P1 ;  /* 0x0000000412637c10 */ /* 0x000fe200097e24ff */
[----:B--2---:R-:W-:-:S05]  /*3160*/  @P0 FMUL.FTZ R0, R2, R0 ;  /* 0x0000000002000220 */ /* 0x004fca0000410000 */
[----:B------:R-:W-:Y:S02]  /*3170*/  @P0 R2UR UR7, R0 ;  /* 0x00000000000702ca */ /* 0x000fe400000e0000 */
[----:B------:R-:W-:-:S05]  /*3180*/  SHF.R.U32.HI R0, RZ, 0x5, R193 ;  /* 0x00000005ff007819 */ /* 0x000fca00000116c1 */
[----:B-----5:R-:W-:Y:S01]  /*3190*/  IMAD R97, R97, 0x4, R0 ;  /* 0x0000000461617824 */ /* 0x020fe200078e0200 */
[----:B------:R-:W-:-:S05]  /*31a0*/  LOP3.LUT R0, R192, 0x200, R104, 0xf8, !PT ;  /* 0x00000200c0007812 */ /* 0x000fca00078ef868 */
[----:B------:R-:W-:Y:S01]  /*31b0*/  @UP1 UMOV UR6, UR7 ;  /* 0x0000000700061c82 */ /* 0x000fe20008000000 */
[----:B------:R-:W-:Y:S01]  /*31c0*/  IMAD.IADD R6, R96, 0x1, R0 ;  /* 0x0000000160067824 */ /* 0x000fe200078e0200 */
[----:B------:R-:W-:Y:S06]  /*31d0*/  @P3 BRA `(.L_x_1684) ;  /* 0x00000000006c3947 */ /* 0x000fec0003800000 */
        /* <DEDUP_REMOVED lines=25> */
.L_x_1685:
[----:B------:R2:W-:Y:S01]  /*3370*/  STS.128 [R197+0x10000], RZ ;  /* 0x010000ffc5007388 */ /* 0x0005e20000000c00 */
[----:B------:R-:W-:Y:S05]  /*3380*/  BRA `(.L_x_1686) ;  /* 0x00000000000c7947 */ /* 0x000fea0003800000 */
.L_x_1684:
[----:B------:R1:W-:Y:S04]  /*3390*/  STS.128 [R197+0xc000], RZ ;  /* 0x00c000ffc5007388 */ /* 0x0003e80000000c00 */
[----:B------:R1:W-:Y:S04]  /*33a0*/  STS.128 [R197+0xe000], RZ ;  /* 0x00e000ffc5007388 */ /* 0x0003e80000000c00 */
[----:B------:R1:W-:Y:S02]  /*33b0*/  STS.128 [R197+0x10000], RZ ;  /* 0x010000ffc5007388 */ /* 0x0003e40000000c00 */
.L_x_1686:
[----:B------:R-:W-:Y:S05]  /*33c0*/  BSYNC.RECONVERGENT B0 ;  /* 0x0000000000007941 */ /* 0x000fea0003800200 */
.L_x_1683:
[----:B------:R-:W-:Y:S01]  /*33d0*/  ISETP.GE.AND P0, PT, R15, UR18, PT ;  /* 0x000000120f007c0c */ /* 0x000fe2000bf06270 */
[----:B------:R-:W-:-:S12]  /*33e0*/  BSSY.RECONVERGENT B0, `(.L_x_1687) ;  /* 0x0000020000007945 */ /* 0x000fd80003800200 */
        /* <DEDUP_REMOVED lines=30> */
.L_x_1689:
[----:B------:R2:W-:Y:S02]  /*35d0*/  STS.128 [R197+0x10800], RZ ;  /* 0x010800ffc5007388 */ /* 0x0005e40000000c00 */
.L_x_1688:
[----:B------:R-:W-:Y:S05]  /*35e0*/  BSYNC.RECONVERGENT B0 ;  /* 0x0000000000007941 */ /* 0x000fea0003800200 */
.L_x_1687:
[----:B------:R-:W-:Y:S01]  /*35f0*/  ISETP.GE.AND P0, PT, R14, UR18, PT ;  /* 0x000000120e007c0c */ /* 0x000fe2000bf06270 */
[----:B------:R-:W-:-:S12]  /*3600*/  BSSY.RECONVERGENT B0, `(.L_x_1690) ;  /* 0x0000022000007945 */ /* 0x000fd80003800200 */
[----:B------:R1:W-:Y:S04]  /*3610*/  @P0 STS.128 [R197+0xd000], RZ ;  /* 0x00d000ffc5000388 */ /* 0x0003e80000000c00 */
[----:B------:R1:W-:Y:S04]  /*3620*/  @P0 STS.128 [R197+0xf000], RZ ;  /* 0x00f000ffc5000388 */ /* 0x0003e80000000c00 */
[----:B------:R1:W-:Y:S01]  /*3630*/  @P0 STS.128 [R197+0x11000], RZ ;  /* 0x011000ffc5000388 */ /* 0x0003e20000000c00 */
        /* <DEDUP_REMOVED lines=29> */
.L_x_1692:
[----:B------:R2:W-:Y:S02]  /*3810*/  STS.128 [R197+0x11000], RZ ;  /* 0x011000ffc5007388 */ /* 0x0005e40000000c00 */
.L_x_1691:
[----:B------:R-:W-:Y:S05]  /*3820*/  BSYNC.RECONVERGENT B0 ;  /* 0x0000000000007941 */ /* 0x000fea0003800200 */
.L_x_1690:
[----:B------:R-:W-:Y:S01]  /*3830*/  ISETP.GE.AND P0, PT, R8, UR18, PT ;  /* 0x0000001208007c0c */ /* 0x000fe2000bf06270 */
[----:B------:R-:W-:Y:S01]  /*3840*/  BSSY.RECONVERGENT B0, `(.L_x_1693) ;  /* 0x0000025000007945 */ /* 0x000fe20003800200 */
[----:B------:R-:W-:-:S11]  /*3850*/  LOP3.LUT R7, R193, 0x8, RZ, 0xc0, !PT ;  /* 0x00000008c1077812 */ /* 0x000fd600078ec0ff */
[----:B------:R1:W-:Y:S04]  /*3860*/  @P0 STS.128 [R197+0xd800], RZ ;  /* 0x00d800ffc5000388 */ /* 0x0003e80000000c00 */
[----:B------:R1:W-:Y:S04]  /*3870*/  @P0 STS.128 [R197+0xf800], RZ ;  /* 0x00f800ffc5000388 */ /* 0x0003e80000000c00 */
[----:B------:R1:W-:Y:S01]  /*3880*/  @P0 STS.128 [R197+0x11800], RZ ;  /* 0x011800ffc5000388 */ /* 0x0003e20000000c00 */
[----:B------:R-:W-:Y:S05]  /*3890*/  @P0 BRA `(.L_x_1694) ;  /* 0x00000000007c0947 */ /* 0x000fea0003800000 */
[----:B------:R-:W5:Y:S01]  /*38a0*/  LDCU UR4, c[0x0][0x440] ;  /* 0x00008800ff0477ac */ /* 0x000f620008000800 */
[----:B------:R-:W-:Y:S01]  /*38b0*/  UMOV UR18, UR30 ;  /* 0x0000001e00127c82 */ /* 0x000fe20008000000 */
[----:B------:R-:W-:Y:S01]  /*38c0*/  UMOV UR19, UR5 ;  /* 0x0000000500137c82 */ /* 0x000fe20008000000 */
[----:B------:R-:W-:Y:S02]  /*38d0*/  UIMAD UR7, UR9, 0x30, URZ ;  /* 0x00000030090778a4 */ /* 0x000fe4000f8e02ff */
[----:B------:R-:W-:-:S04]  /*38e0*/  UIMAD.WIDE.U32 UR18, UR8, 0x30, UR18 ;  /* 0x00000030081278a5 */ /* 0x000fc8000f8e0012 */
[----:B------:R-:W-:Y:S02]  /*38f0*/  UIADD3 UR7, UPT, UPT, UR19, UR7, URZ ;  /* 0x0000000713077290 */ /* 0x000fe4000fffe0ff */
[----:B------:R-:W-:Y:S02]  /*3900*/  IMAD.U32 R4, RZ, RZ, UR18 ;  /* 0x00000012ff047e24 */ /* 0x000fe4000f8e00ff */
[----:B------:R-:W-:Y:S01]  /*3910*/  IMAD.U32 R5, RZ, RZ, UR19 ;  /* 0x00000013ff057e24 */ /* 0x000fe2000f8e00ff */
[----:B-----5:R-:W-:Y:S01]  /*3920*/  ISETP.GE.AND P1, PT, R189, UR4, PT ;  /* 0x00000004bd007c0c */ /* 0x020fe2000bf26270 */
[----:B------:R-:W-:Y:S01]  /*3930*/  IMAD.U32 R0, RZ, RZ, UR7 ;  /* 0x00000007ff007e24 */ /* 0x000fe2000f8e00ff */
[----:B------:R-:W-:Y:S02]  /*3940*/  ISETP.GE.AND P0, PT, R105, UR4, PT ;  /* 0x0000000469007c0c */ /* 0x000fe4000bf06270 */
[----:B-12---:R-:W-:-:S04]  /*3950*/  LEA R2, P2, R4, R21, 0x1 ;  /* 0x0000001504027211 */ /* 0x006fc800078408ff */
        /* <DEDUP_REMOVED lines=18> */
.L_x_1695:
[----:B------:R2:W-:Y:S02]  /*3a80*/  STS.128 [R197+0x11800], RZ ;  /* 0x011800ffc5007388 */ /* 0x0005e40000000c00 */
.L_x_1694:
[----:B------:R-:W-:Y:S05]  /*3a90*/  BSYNC.RECONVERGENT B0 ;  /* 0x0000000000007941 */ /* 0x000fea0003800200 */
.L_x_1693:
[----:B------:R-:W-:Y:S01]  /*3aa0*/  LOP3.LUT R0, R19, R7, RZ, 0x3c, !PT ;  /* 0x0000000713007212 */ /* 0x000fe200078e3cff */
[----:B-12---:R-:W-:Y:S01]  /*3ab0*/  IMAD.MOV.U32 R3, RZ, RZ, 0x20 ;  /* 0x00000020ff037424 */ /* 0x006fe200078e00ff */
[----:B------:R-:W-:Y:S01]  /*3ac0*/  LOP3.LUT R101, R104, 0x400, RZ, 0xc0, !PT ;  /* 0x0000040068657812 */ /* 0x000fe200078ec0ff */
[----:B------:R-:W-:Y:S01]  /*3ad0*/  IMAD.MOV.U32 R251, RZ, RZ, 0x40 ;  /* 0x00000040fffb7424 */ /* 0x000fe200078e00ff */
[----:B------:R-:W-:Y:S01]  /*3ae0*/  LEA R84, R6, UR14, 0x1 ;  /* 0x0000000e06547c11 */ /* 0x000fe2000f8e08ff */
[----:B------:R-:W-:Y:S01]  /*3af0*/  UIADD3 UR29, UPT, UPT, UR33, UR29, -UR22 ;  /* 0x0000001d211d7290 */ /* 0x000fe2000fffe816 */
[C---:B------:R-:W-:Y:S01]  /*3b00*/  LOP3.LUT P0, RZ, R193.reuse, 0x2, RZ, 0xc0, !PT ;  /* 0x00000002c1ff7812 */ /* 0x040fe2000780c0ff */
[----:B------:R-:W-:Y:S01]  /*3b10*/  IMAD R101, R0, 0x2, R101 ;  /* 0x0000000200657824 */ /* 0x000fe200078e0265 */
[----:B------:R-:W-:Y:S01]  /*3b20*/  LOP3.LUT P2, RZ, R193, 0x4, RZ, 0xc0, !PT ;  /* 0x00000004c1ff7812 */ /* 0x000fe2000784c0ff */
[----:B------:R-:W-:Y:S01]  /*3b30*/  LDSM.16.M88.4 R4, [R84] ;  /* 0x000000005404783b */ /* 0x000fe20000000200 */
[----:B------:R-:W-:Y:S01]  /*3b40*/  SEL R3, R3, 0xffffffe0, !P0 ;  /* 0xffffffe003037807 */ /* 0x000fe20004000000 */
[----:B------:R-:W-:Y:S01]  /*3b50*/  VIADD R0, R101, UR14 ;  /* 0x0000000e65007c36 */ /* 0x000fe20008000000 */
[----:B------:R-:W-:Y:S01]  /*3b60*/  SEL R251, R251, 0xffffffc0, !P2 ;  /* 0xffffffc0fbfb7807 */ /* 0x000fe20005000000 */
[----:B------:R-:W1:Y:S01]  /*3b70*/  LDSM.16.M88.4 R16, [R101+UR14+0x6000] ;  /* 0x0060000e6510783b */ /* 0x000e620008000200 */
[----:B------:R-:W-:Y:S01]  /*3b80*/  UISETP.GT.U32.AND UP0, UPT, UR25, UR20, UPT ;  /* 0x000000141900728c */ /* 0x000fe2000bf04070 */
[--C-:B------:R-:W-:Y:S01]  /*3b90*/  IMAD.IADD R87, R84, 0x1, R3.reuse ;  /* 0x0000000154577824 */ /* 0x100fe200078e0203 */
[----:B------:R-:W2:Y:S01]  /*3ba0*/  LDCU.U8 UR4, c[0x0][0x4f8] ;  /* 0x00009f00ff0477ac */ /* 0x000ea20008000000 */
[----:B------:R-:W5:Y:S01]  /*3bb0*/  LDSM.16.M88.4 R8, [R101+UR14+0x6800] ;  /* 0x0068000e6508783b */ /* 0x000f620008000200 */
[----:B------:R-:W-:-:S02]  /*3bc0*/  IMAD.IADD R2, R0, 0x1, R3 ;  /* 0x0000000100027824 */ /* 0x000fc400078e0203 */
[--C-:B------:R-:W-:Y:S01]  /*3bd0*/  IMAD.IADD R86, R84, 0x1, R251.reuse ;  /* 0x0000000154567824 */ /* 0x100fe200078e02fb */
[----:B------:R-:W3:Y:S01]  /*3be0*/  LDSM.16.M88.4 R28, [R101+UR14+0x7000] ;  /* 0x0070000e651c783b */ /* 0x000ee20008000200 */
[----:B------:R-:W-:Y:S02]  /*3bf0*/  IMAD.IADD R0, R0, 0x1, R251 ;  /* 0x0000000100007824 */ /* 0x000fe400078e02fb */
[C---:B------:R-:W-:Y:S01]  /*3c00*/  IMAD.IADD R85, R3.reuse, 0x1, R86 ;  /* 0x0000000103557824 */ /* 0x040fe200078e0256 */
[----:B------:R-:W4:Y:S01]  /*3c10*/  LDSM.16.M88.4 R36, [R101+UR14+0x7800] ;  /* 0x0078000e6524783b */ /* 0x000f220008000200 */
[----:B------:R-:W-:-:S03]  /*3c20*/  IMAD.IADD R3, R3, 0x1, R0 ;  /* 0x0000000103037824 */ /* 0x000fc600078e0200 */
[----:B------:R-:W-:Y:S04]  /*3c30*/  LDSM.16.M88.4 R12, [R87] ;  /* 0x00000000570c783b */ /* 0x000fe80000000200 */
[----:B------:R-:W2:Y:S04]  /*3c40*/  LDSM.16.M88.4 R20, [R2+0x6800] ;  /* 0x006800000214783b */ /* 0x000ea80000000200 */
[----:B------:R-:W2:Y:S04]  /*3c50*/  LDSM.16.M88.4 R40, [R2+0x6000] ;  /* 0x006000000228783b */ /* 0x000ea80000000200 */
[----:B------:R-:W2:Y:S04]  /*3c60*/  LDSM.16.M88.4 R44, [R2+0x7000] ;  /* 0x00700000022c783b */ /* 0x000ea80000000200 */
[----:B------:R-:W-:Y:S04]  /*3c70*/  LDSM.16.M88.4 R64, [R0+0x6000] ;  /* 0x006000000040783b */ /* 0x000fe80000000200 */
[----:B------:R-:W-:Y:S01]  /*3c80*/  LDSM.16.M88.4 R56, [R2+0x7800] ;  /* 0x007800000238783b */ /* 0x000fe20000000200 */
[C---:B-1----:R-:W-:Y:S03]  /*3c90*/  HMMA.16816.F32 R24, R4.reuse, R16, RZ ;  /* 0x000000100418723c */ /* 0x042fe600000018ff */
[----:B------:R-:W-:Y:S04]  /*3ca0*/  LDSM.16.M88.4 R76, [R3+0x6000] ;  /* 0x00600000034c783b */ /* 0x000fe80000000200 */
[----:B------:R-:W0:Y:S01]  /*3cb0*/  LDGDEPBAR ;  /* 0x00000000000079af */ /* 0x000e220000000000 */
[C---:B-----5:R-:W-:Y:S08]  /*3cc0*/  HMMA.16816.F32 R32, R4.reuse, R8, RZ ;  /* 0x000000080420723c */ /* 0x060ff000000018ff */
[C---:B------:R-:W-:Y:S08]  /*3cd0*/  HMMA.16816.F32 R16, R4.reuse, R18, RZ ;  /* 0x000000120410723c */ /* 0x040ff000000018ff */
[C---:B------:R-:W-:Y:S08]  /*3ce0*/  HMMA.16816.F32 R8, R4.reuse, R10, RZ ;  /* 0x0000000a0408723c */ /* 0x040ff000000018ff */
[C---:B---3--:R-:W-:Y:S08]  /*3cf0*/  HMMA.16816.F32 R48, R4.reuse, R28, RZ ;  /* 0x0000001c0430723c */ /* 0x048ff000000018ff */
[C---:B------:R-:W-:Y:S08]  /*3d00*/  HMMA.16816.F32 R52, R4.reuse, R30, RZ ;  /* 0x0000001e0434723c */ /* 0x040ff000000018ff */
[C---:B----4-:R-:W-:Y:S08]  /*3d10*/  HMMA.16816.F32 R88, R4.reuse, R36, RZ ;  /* 0x000000240458723c */ /* 0x050ff000000018ff */
[----:B------:R-:W-:Y:S01]  /*3d20*/  HMMA.16816.F32 R80, R4, R38, RZ ;  /* 0x000000260450723c */ /* 0x000fe200000018ff */
[----:B------:R-:W1:Y:S04]  /*3d30*/  LDSM.16.M88.4 R4, [R86] ;  /* 0x000000005604783b */ /* 0x000e680000000200 */
[----:B------:R-:W3:Y:S03]  /*3d40*/  LDSM.16.M88.4 R36, [R0+0x6800] ;  /* 0x006800000024783b */ /* 0x000ee60000000200 */
[C---:B--2---:R-:W-:Y:S01]  /*3d50*/  HMMA.16816.F32 R60, R12.reuse, R20, R32 ;  /* 0x000000140c3c723c */ /* 0x044fe20000001820 */
[----:B------:R-:W2:Y:S07]  /*3d60*/  LDSM.16.M88.4 R32, [R0+0x7000] ;  /* 0x007000000020783b */ /* 0x000eae0000000200 */
[C---:B------:R-:W-:Y:S08]  /*3d70*/  HMMA.16816.F32 R72, R12.reuse, R40, R24 ;  /* 0x000000280c48723c */ /* 0x040ff00000001818 */
[C---:B------:R-:W-:Y:S01]  /*3d80*/  HMMA.16816.F32 R68, R12.reuse, R42, R16 ;  /* 0x0000002a0c44723c */ /* 0x040fe20000001810 */
[----:B------:R-:W4:Y:S07]  /*3d90*/  LDSM.16.M88.4 R40, [R0+0x7800] ;  /* 0x007800000028783b */ /* 0x000f2e0000000200 */
[C---:B------:R-:W-:Y:S01]  /*3da0*/  HMMA.16816.F32 R28, R12.reuse, R22, R8 ;  /* 0x000000160c1c723c */ /* 0x040fe20000001808 */
[----:B------:R-:W5:Y:S07]  /*3db0*/  LDSM.16.M88.4 R8, [R85] ;  /* 0x000000005508783b */ /* 0x000f6e0000000200 */
[C---:B------:R-:W-:Y:S08]  /*3dc0*/  HMMA.16816.F32 R24, R12.reuse, R44, R48 ;  /* 0x0000002c0c18723c */ /* 0x040ff00000001830 */
[----:B------:R-:W-:Y:S08]  /*3dd0*/  HMMA.16816.F32 R20, R12, R46, R52 ;  /* 0x0000002e0c14723c */ /* 0x000ff00000001834 */
[----:B-1----:R-:W-:Y:S01]  /*3de0*/  HMMA.16816.F32 R44, R4, R64, R72 ;  /* 0x00000040042c723c */ /* 0x002fe20000001848 */
[----:B------:R-:W1:Y:S07]  /*3df0*/  LDSM.16.M88.4 R72, [R3+0x7000] ;  /* 0x007000000348783b */ /* 0x000e6e0000000200 */
[----:B------:R-:W-:Y:S01]  /*3e00*/  HMMA.16816.F32 R16, R12, R56, R88 ;  /* 0x000000380c10723c */ /* 0x000fe20000001858 */
[----:B------:R-:W-:Y:S07]  /*3e10*/  LDSM.16.M88.4 R88, [R3+0x6800] ;  /* 0x006800000358783b */ /* 0x000fee0000000200 */
[----:B------:R-:W-:Y:S01]  /*3e20*/  HMMA.16816.F32 R48, R4, R66, R68 ;  /* 0x000000420430723c */ /* 0x000fe20000001844 */
[----:B------:R-:W1:Y:S04]  /*3e30*/  LDSM.16.M88.4 R64, [R3+0x7800] ;  /* 0x007800000340783b */ /* 0x000e680000000200 */
[----:B------:R-:W-:Y:S03]  /*3e40*/  LDSM.16.M88.4 R68, [R0+0x9000] ;  /* 0x009000000044783b */ /* 0x000fe60000000200 */
[----:B------:R-:W-:Y:S01]  /*3e50*/  HMMA.16816.F32 R12, R12, R58, R80 ;  /* 0x0000003a0c0c723c */ /* 0x000fe20000001850 */
[----:B------:R-:W-:Y:S07]  /*3e60*/  LDSM.16.M88.4 R80, [R2+0x8800] ;  /* 0x008800000250783b */ /* 0x000fee0000000200 */
[C---:B---3--:R-:W-:Y:S01]  /*3e70*/  HMMA.16816.F32 R56, R4.reuse, R36, R60 ;  /* 0x000000240438723c */ /* 0x048fe2000000183c */
[----:B------:R-:W-:Y:S07]  /*3e80*/  LDSM.16.M88.4 R60, [R101+UR14+0x8800] ;  /* 0x0088000e653c783b */ /* 0x000fee0008000200 */
[C---:B------:R-:W-:Y:S08]  /*3e90*/  HMMA.16816.F32 R52, R4.reuse, R38, R28 ;  /* 0x000000260434723c */ /* 0x040ff0000000181c */
[C---:B--2---:R-:W-:Y:S08]  /*3ea0*/  HMMA.16816.F32 R36, R4.reuse, R34, R20 ;  /* 0x000000220424723c */ /* 0x044ff00000001814 */
[C---:B------:R-:W-:Y:S01]  /*3eb0*/  HMMA.16816.F32 R28, R4.reuse, R32, R24 ;  /* 0x00000020041c723c */ /* 0x040fe20000001818 */
[----:B------:R-:W-:Y:S04]  /*3ec0*/  LDSM.16.M88.4 R24, [R101+UR14+0x8000] ;  /* 0x0080000e6518783b */ /* 0x000fe80008000200 */
[----:B------:R-:W-:Y:S03]  /*3ed0*/  LDSM.16.M88.4 R32, [R101+UR14+0x9800] ;  /* 0x0098000e6520783b */ /* 0x000fe60008000200 */
[----:B----4-:R-:W-:Y:S08]  /*3ee0*/  HMMA.16816.F32 R20, R4, R40, R16 ;  /* 0x000000280414723c */ /* 0x010ff00000001810 */
[----:B-----5:R-:W-:Y:S08]  /*3ef0*/  HMMA.16816.F32 R16, R8, R76, R44 ;  /* 0x0000004c0810723c */ /* 0x020ff0000000182c */
[----:B------:R-:W-:Y:S01]  /*3f00*/  HMMA.16816.F32 R12, R4, R42, R12 ;  /* 0x0000002a040c723c */ /* 0x000fe2000000180c */
[----:B------:R-:W2:Y:S07]  /*3f10*/  LDSM.16.M88.4 R4, [R84+0x2000] ;  /* 0x002000005404783b */ /* 0x000eae0000000200 */
[C---:B------:R-:W-:Y:S01]  /*3f20*/  HMMA.16816.F32 R44, R8.reuse, R78, R48 ;  /* 0x0000004e082c723c */ /* 0x040fe20000001830 */
[----:B------:R-:W3:Y:S04]  /*3f30*/  LDSM.16.M88.4 R48, [R101+UR14+0x9000] ;  /* 0x0090000e6530783b */ /* 0x000ee80008000200 */
[----:B------:R-:W-:Y:S03]  /*3f40*/  LDSM.16.M88.4 R76, [R2+0x9000] ;  /* 0x00900000024c783b */ /* 0x000fe60000000200 */
[C---:B-1----:R-:W-:Y:S08]  /*3f50*/  HMMA.16816.F32 R40, R8.reuse, R72, R28 ;  /* 0x000000480828723c */ /* 0x042ff0000000181c */
[C---:B------:R-:W-:Y:S08]  /*3f60*/  HMMA.16816.F32 R28, R8.reuse, R64, R20 ;  /* 0x00000040081c723c */ /* 0x040ff00000001814 */
[C---:B------:R-:W-:Y:S08]  /*3f70*/  HMMA.16816.F32 R56, R8.reuse, R88, R56 ;  /* 0x000000580838723c */ /* 0x040ff00000001838 */
[C---:B------:R-:W-:Y:S08]  /*3f80*/  HMMA.16816.F32 R52, R8.reuse, R90, R52 ;  /* 0x0000005a0834723c */ /* 0x040ff00000001834 */
[C---:B------:R-:W-:Y:S08]  /*3f90*/  HMMA.16816.F32 R36, R8.reuse, R74, R36 ;  /* 0x0000004a0824723c */ /* 0x040ff00000001824 */
[----:B------:R-:W-:Y:S01]  /*3fa0*/  HMMA.16816.F32 R20, R8, R66, R12 ;  /* 0x000000420814723c */ /* 0x000fe2000000180c */
[----:B------:R-:W-:Y:S04]  /*3fb0*/  LDSM.16.M88.4 R8, [R87+0x2000] ;  /* 0x002000005708783b */ /* 0x000fe80000000200 */
[----:B------:R-:W1:Y:S03]  /*3fc0*/  LDSM.16.M88.4 R64, [R2+0x8000] ;  /* 0x008000000240783b */ /* 0x000e660000000200 */
[C---:B--2---:R-:W-:Y:S08]  /*3fd0*/  HMMA.16816.F32 R12, R4.reuse, R26, R44 ;  /* 0x0000001a040c723c */ /* 0x044ff0000000182c */
[C---:B------:R-:W-:Y:S08]  /*3fe0*/  HMMA.16816.F32 R72, R4.reuse, R60, R56 ;  /* 0x0000003c0448723c */ /* 0x040ff00000001838 */
[C---:B---3--:R-:W-:Y:S08]  /*3ff0*/  HMMA.16816.F32 R40, R4.reuse, R48, R40 ;  /* 0x000000300428723c */ /* 0x048ff00000001828 */
[C---:B------:R-:W-:Y:S08]  /*4000*/  HMMA.16816.F32 R36, R4.reuse, R50, R36 ;  /* 0x000000320424723c */ /* 0x040ff00000001824 */
[C---:B------:R-:W-:Y:S08]  /*4010*/  HMMA.16816.F32 R16, R4.reuse, R24, R16 ;  /* 0x000000180410723c */ /* 0x040ff00000001810 */
[C---:B------:R-:W-:Y:S01]  /*4020*/  HMMA.16816.F32 R60, R4.reuse, R62, R52 ;  /* 0x0000003e043c723c */ /* 0x040fe20000001834 */
[----:B------:R-:W2:Y:S07]  /*4030*/  LDSM.16.M88.4 R52, [R2+0x9800] ;  /* 0x009800000234783b */ /* 0x000eae0000000200 */
[C---:B------:R-:W-:Y:S01]  /*4040*/  HMMA.16816.F32 R56, R4.reuse, R32, R28 ;  /* 0x000000200438723c */ /* 0x040fe2000000181c */
[----:B------:R-:W-:Y:S07]  /*4050*/  LDSM.16.M88.4 R28, [R0+0x8800] ;  /* 0x00880000001c783b */ /* 0x000fee0000000200 */
[----:B------:R-:W-:Y:S01]  /*4060*/  HMMA.16816.F32 R48, R4, R34, R20 ;  /* 0x000000220430723c */ /* 0x000fe20000001814 */
[----:B------:R-:W-:Y:S04]  /*4070*/  LDSM.16.M88.4 R4, [R86+0x2000] ;  /* 0x002000005604783b */ /* 0x000fe80000000200 */
[----:B------:R-:W3:Y:S03]  /*4080*/  LDSM.16.M88.4 R32, [R0+0x8000] ;  /* 0x008000000020783b */ /* 0x000ee60000000200 */
[C---:B-1----:R-:W-:Y:S08]  /*4090*/  HMMA.16816.F32 R24, R8.reuse, R66, R12 ;  /* 0x000000420818723c */ /* 0x042ff0000000180c */
[C---:B------:R-:W-:Y:S01]  /*40a0*/  HMMA.16816.F32 R44, R8.reuse, R64, R16 ;  /* 0x00000040082c723c */ /* 0x040fe20000001810 */
[----:B------:R-:W-:Y:S07]  /*40b0*/  LDSM.16.M88.4 R16, [R85+0x2000] ;  /* 0x002000005510783b */ /* 0x000fee0000000200 */
[C---:B------:R-:W-:Y:S01]  /*40c0*/  HMMA.16816.F32 R20, R8.reuse, R80, R72 ;  /* 0x000000500814723c */ /* 0x040fe20000001848 */
[----:B------:R-:W1:Y:S07]  /*40d0*/  LDSM.16.M88.4 R72, [R0+0x9800] ;  /* 0x009800000048783b */ /* 0x000e6e0000000200 */
[C---:B------:R-:W-:Y:S01]  /*40e0*/  HMMA.16816.F32 R12, R8.reuse, R82, R60 ;  /* 0x00000052080c723c */ /* 0x040fe2000000183c */
[----:B------:R-:W4:Y:S07]  /*40f0*/  LDSM.16.M88.4 R80, [R3+0x8000] ;  /* 0x008000000350783b */ /* 0x000f2e0000000200 */
[C---:B------:R-:W-:Y:S08]  /*4100*/  HMMA.16816.F32 R40, R8.reuse, R76, R40 ;  /* 0x0000004c0828723c */ /* 0x040ff00000001828 */
[C---:B------:R-:W-:Y:S01]  /*4110*/  HMMA.16816.F32 R36, R8.reuse, R78, R36 ;  /* 0x0000004e0824723c */ /* 0x040fe20000001824 */
[----:B------:R-:W-:Y:S07]  /*4120*/  LDSM.16.M88.4 R76, [R3+0x8800] ;  /* 0x00880000034c783b */ /* 0x000fee0000000200 */
[C---:B--2---:R-:W-:Y:S08]  /*4130*/  HMMA.16816.F32 R56, R8.reuse, R52, R56 ;  /* 0x000000340838723c */ /* 0x044ff00000001838 */
[----:B------:R-:W-:Y:S08]  /*4140*/  HMMA.16816.F32 R48, R8, R54, R48 ;  /* 0x000000360830723c */ /* 0x000ff00000001830 */
[C---:B---3--:R-:W-:Y:S08]  /*4150*/  HMMA.16816.F32 R44, R4.reuse, R32, R44 ;  /* 0x00000020042c723c */ /* 0x048ff0000000182c */
[C---:B------:R-:W-:Y:S01]  /*4160*/  HMMA.16816.F32 R52, R4.reuse, R28, R20 ;  /* 0x0000001c0434723c */ /* 0x040fe20000001814 */
[----:B------:R-:W-:Y:S07]  /*4170*/  LDSM.16.M88.4 R20, [R3+0x9800] ;  /* 0x009800000314783b */ /* 0x000fee0000000200 */
[C---:B------:R-:W-:Y:S01]  /*4180*/  HMMA.16816.F32 R8, R4.reuse, R30, R12 ;  /* 0x0000001e0408723c */ /* 0x040fe2000000180c */
[----:B------:R-:W2:Y:S04]  /*4190*/  LDSM.16.M88.4 R28, [R3+0x9000] ;  /* 0x00900000031c783b */ /* 0x000ea80000000200 */
[----:B------:R-:W-:Y:S03]  /*41a0*/  LDSM.16.M88.4 R12, [R87+0x4000] ;  /* 0x00400000570c783b */ /* 0x000fe60000000200 */
[C---:B------:R-:W-:Y:S08]  /*41b0*/  HMMA.16816.F32 R64, R4.reuse, R34, R24 ;  /* 0x000000220440723c */ /* 0x040ff00000001818 */
[C---:B------:R-:W-:Y:S08]  /*41c0*/  HMMA.16816.F32 R60, R4.reuse, R68, R40 ;  /* 0x00000044043c723c */ /* 0x040ff00000001828 */
[C---:B------:R-:W-:Y:S01]  /*41d0*/  HMMA.16816.F32 R24, R4.reuse, R70, R36 ;  /* 0x000000460418723c */ /* 0x040fe20000001824 */
[----:B------:R-:W-:Y:S07]  /*41e0*/  LDSM.16.M88.4 R68, [R101+UR14+0xb000] ;  /* 0x00b0000e6544783b */ /* 0x000fee0008000200 */
[C---:B-1----:R-:W-:Y:S08]  /*41f0*/  HMMA.16816.F32 R36, R4.reuse, R72, R56 ;  /* 0x000000480424723c */ /* 0x042ff00000001838 */
[----:B------:R-:W-:Y:S01]  /*4200*/  HMMA.16816.F32 R32, R4, R74, R48 ;  /* 0x0000004a0420723c */ /* 0x000fe20000001830 */
[----:B------:R-:W-:Y:S04]  /*4210*/  LDSM.16.M88.4 R4, [R84+0x4000] ;  /* 0x004000005404783b */ /* 0x000fe80000000200 */
[----:B------:R-:W-:Y:S03]  /*4220*/  LDSM.16.M88.4 R72, [R101+UR14+0xb800] ;  /* 0x00b8000e6548783b */ /* 0x000fe60008000200 */
[C---:B----4-:R-:W-:Y:S01]  /*4230*/  HMMA.16816.F32 R40, R16.reuse, R80, R44 ;  /* 0x000000501028723c */ /* 0x050fe2000000182c */
[----:B------:R-:W1:Y:S07]  /*4240*/  LDSM.16.M88.4 R44, [R101+UR14+0xa000] ;  /* 0x00a0000e652c783b */ /* 0x000e6e0008000200 */
[C---:B------:R-:W-:Y:S01]  /*4250*/  HMMA.16816.F32 R48, R16.reuse, R82, R64 ;  /* 0x000000521030723c */ /* 0x040fe20000001840 */
[----:B------:R-:W3:Y:S04]  /*4260*/  LDSM.16.M88.4 R64, [R101+UR14+0xa800] ;  /* 0x00a8000e6540783b */ /* 0x000ee80008000200 */
[----:B------:R-:W4:Y:S03]  /*4270*/  LDSM.16.M88.4 R80, [R2+0xa000] ;  /* 0x00a000000250783b */ /* 0x000f260000000200 */
[C---:B--2---:R-:W-:Y:S08]  /*4280*/  HMMA.16816.F32 R60, R16.reuse, R28, R60 ;  /* 0x0000001c103c723c */ /* 0x044ff0000000183c */
[C---:B------:R-:W-:Y:S08]  /*4290*/  HMMA.16816.F32 R56, R16.reuse, R76, R52 ;  /* 0x0000004c1038723c */ /* 0x040ff00000001834 */
[C---:B------:R-:W-:Y:S08]  /*42a0*/  HMMA.16816.F32 R28, R16.reuse, R30, R24 ;  /* 0x0000001e101c723c */ /* 0x040ff00000001818 */
[C---:B------:R-:W-:Y:S01]  /*42b0*/  HMMA.16816.F32 R52, R16.reuse, R78, R8 ;  /* 0x0000004e1034723c */ /* 0x040fe20000001808 */
[----:B------:R-:W2:Y:S07]  /*42c0*/  LDSM.16.M88.4 R76, [R2+0xa800] ;  /* 0x00a80000024c783b */ /* 0x000eae0000000200 */
[C---:B------:R-:W-:Y:S01]  /*42d0*/  HMMA.16816.F32 R24, R16.reuse, R20, R36 ;  /* 0x000000141018723c */ /* 0x040fe20000001824 */
[----:B------:R-:W5:Y:S07]  /*42e0*/  LDSM.16.M88.4 R36, [R2+0xb000] ;  /* 0x00b000000224783b */ /* 0x000f6e0000000200 */
[----:B------:R-:W-:Y:S08]  /*42f0*/  HMMA.16816.F32 R20, R16, R22, R32 ;  /* 0x000000161014723c */ /* 0x000ff00000001820 */
[C---:B-1----:R-:W-:Y:S08]  /*4300*/  HMMA.16816.F32 R16, R4.reuse, R44, R40 ;  /* 0x0000002c0410723c */ /* 0x042ff00000001828 */
[C---:B------:R-:W-:Y:S08]  /*4310*/  HMMA.16816.F32 R8, R4.reuse, R46, R48 ;  /* 0x0000002e0408723c */ /* 0x040ff00000001830 */
[C---:B---3--:R-:W-:Y:S08]  /*4320*/  HMMA.16816.F32 R48, R4.reuse, R66, R52 ;  /* 0x000000420430723c */ /* 0x048ff00000001834 */
[C---:B------:R-:W-:Y:S01]  /*4330*/  HMMA.16816.F32 R40, R4.reuse, R64, R56 ;  /* 0x000000400428723c */ /* 0x040fe20000001838 */
[----:B------:R-:W-:Y:S07]  /*4340*/  LDSM.16.M88.4 R64, [R0+0xa800] ;  /* 0x00a800000040783b */ /* 0x000fee0000000200 */
[C---:B------:R-:W-:Y:S08]  /*4350*/  HMMA.16816.F32 R52, R4.reuse, R68, R60 ;  /* 0x000000440434723c */ /* 0x040ff0000000183c */
[C---:B------:R-:W-:Y:S01]  /*4360*/  HMMA.16816.F32 R32, R4.reuse, R74, R20 ;  /* 0x0000004a0420723c */ /* 0x040fe20000001814 */
[----:B------:R1:W3:Y:S07]  /*4370*/  LDSM.16.M88.4 R20, [R2+0xb800] ;  /* 0x00b800000214783b */ /* 0x0002ee0000000200 */
[C---:B------:R-:W-:Y:S01]  /*4380*/  HMMA.16816.F32 R60, R4.reuse, R70, R28 ;  /* 0x00000046043c723c */ /* 0x040fe2000000181c */
[----:B------:R-:W-:Y:S07]  /*4390*/  LDSM.16.M88.4 R68, [R0+0xb000] ;  /* 0x00b000000044783b */ /* 0x000fee0000000200 */
[----:B------:R-:W-:Y:S01]  /*43a0*/  HMMA.16816.F32 R56, R4, R72, R24 ;  /* 0x000000480438723c */ /* 0x000fe20000001818 */
[----:B------:R-:W3:Y:S04]  /*43b0*/  LDSM.16.M88.4 R4, [R86+0x4000] ;  /* 0x004000005604783b */ /* 0x000ee80000000200 */
[----:B------:R-:W-:Y:S03]  /*43c0*/  LDSM.16.M88.4 R72, [R0+0xb800] ;  /* 0x00b800000048783b */ /* 0x000fe60000000200 */
[----:B----4-:R-:W-:Y:S01]  /*43d0*/  HMMA.16816.F32 R28, R12, R80, R16 ;  /* 0x000000500c1c723c */ /* 0x010fe20000001810 */
[----:B------:R4:W3:Y:S01]  /*43e0*/  LDSM.16.M88.4 R16, [R0+0xa000] ;  /* 0x00a000000010783b */ /* 0x0008e20000000200 */
[----:B-1----:R-:W-:-:S04]  /*43f0*/  SHF.R.U32.HI R2, RZ, 0x2, R193 ;  /* 0x00000002ff027819 */ /* 0x002fc800000116c1 */
[----:B------:R-:W-:Y:S02]  /*4400*/  LOP3.LUT R2, R2, 0x7, RZ, 0xc0, !PT ;  /* 0x0000000702027812 */ /* 0x000fe400078ec0ff */
[C---:B------:R-:W-:Y:S01]  /*4410*/  HMMA.16816.F32 R24, R12.reuse, R82, R8 ;  /* 0x000000520c18723c */ /* 0x040fe20000001808 */
[----:B------:R-:W-:Y:S04]  /*4420*/  LDSM.16.M88.4 R8, [R85+0x4000] ;  /* 0x004000005508783b */ /* 0x000fe80000000200 */
[----:B------:R-:W1:Y:S03]  /*4430*/  LDSM.16.M88.4 R80, [R3+0xa800] ;  /* 0x00a800000350783b */ /* 0x000e660000000200 */
[C---:B--2---:R-:W-:Y:S08]  /*4440*/  HMMA.16816.F32 R40, R12.reuse, R76, R40 ;  /* 0x0000004c0c28723c */ /* 0x044ff00000001828 */
[----:B------:R-:W-:Y:S01]  /*4450*/  HMMA.16816.F32 R48, R12, R78, R48 ;  /* 0x0000004e0c30723c */ /* 0x000fe20000001830 */
[----:B------:R-:W2:Y:S01]  /*4460*/  LDSM.16.M88.4 R76, [R3+0xa000] ;  /* 0x00a00000034c783b */ /* 0x000ea20000000200 */
[----:B----4-:R-:W-:-:S06]  /*4470*/  IMAD.U32 R0, RZ, RZ, UR25 ;  /* 0x00000019ff007e24 */ /* 0x010fcc000f8e00ff */
[C---:B-----5:R-:W-:Y:S08]  /*4480*/  HMMA.16816.F32 R52, R12.reuse, R36, R52 ;  /* 0x000000240c34723c */ /* 0x060ff00000001834 */
[C---:B------:R-:W-:Y:S08]  /*4490*/  HMMA.16816.F32 R60, R12.reuse, R38, R60 ;  /* 0x000000260c3c723c */ /* 0x040ff0000000183c */
[C---:B---3--:R-:W-:Y:S08]  /*44a0*/  HMMA.16816.F32 R56, R12.reuse, R20, R56 ;  /* 0x000000140c38723c */ /* 0x048ff00000001838 */
[----:B------:R-:W-:Y:S08]  /*44b0*/  HMMA.16816.F32 R44, R12, R22, R32 ;  /* 0x000000160c2c723c */ /* 0x000ff00000001820 */
[C---:B------:R-:W-:Y:S08]  /*44c0*/  HMMA.16816.F32 R12, R4.reuse, R64, R40 ;  /* 0x00000040040c723c */ /* 0x040ff00000001828 */
[C---:B------:R-:W-:Y:S08]  /*44d0*/  HMMA.16816.F32 R20, R4.reuse, R66, R48 ;  /* 0x000000420414723c */ /* 0x040ff00000001830 */
[----:B------:R-:W-:Y:S01]  /*44e0*/  HMMA.16816.F32 R36, R4, R16, R28 ;  /* 0x000000100424723c */ /* 0x000fe2000000181c */
[----:B------:R-:W3:Y:S07]  /*44f0*/  LDSM.16.M88.4 R28, [R3+0xb000] ;  /* 0x00b00000031c783b */ /* 0x000eee0000000200 */
[----:B-1----:R-:W-:Y:S01]  /*4500*/  HMMA.16816.F32 R48, R8, R80, R12 ;  /* 0x000000500830723c */ /* 0x002fe2000000180c */
[----:B------:R-:W-:Y:S01]  /*4510*/  IMAD R15, R0, 0x40, R93 ;  /* 0x00000040000f7824 */ /* 0x000fe200078e025d */
[----:B------:R-:W-:-:S05]  /*4520*/  IADD3 R0, PT, PT, R2, UR32, R92 ;  /* 0x0000002002007c10 */ /* 0x000fca000fffe05c */
[----:B------:R-:W-:Y:S01]  /*4530*/  VIADD R199, R0, UR33 ;  /* 0x0000002100c77c36 */ /* 0x000fe20008000000 */
[----:B------:R-:W-:Y:S01]  /*4540*/  HMMA.16816.F32 R80, R8, R82, R20 ;  /* 0x000000520850723c */ /* 0x000fe20000001814 */
[C---:B------:R-:W-:Y:S02]  /*4550*/  VIADD R23, R15.reuse, UR22 ;  /* 0x000000160f177c36 */ /* 0x040fe40008000000 */
[----:B------:R-:W-:Y:S02]  /*4560*/  VIADD R21, R15, 0x1 ;  /* 0x000000010f157836 */ /* 0x000fe40000000000 */
[----:B------:R-:W-:-:S03]  /*4570*/  IMAD.IADD R2, R199, 0x1, -R23 ;  /* 0x00000001c7027824 */ /* 0x000fc600078e0a17 */
[----:B------:R-:W-:Y:S01]  /*4580*/  HMMA.16816.F32 R40, R4, R72, R56 ;  /* 0x000000480428723c */ /* 0x000fe20000001838 */
[C---:B------:R-:W-:Y:S02]  /*4590*/  VIADD R57, R15.reuse, 0x29 ;  /* 0x000000290f397836 */ /* 0x040fe40000000000 */
[----:B------:R-:W-:-:S05]  /*45a0*/  VIADD R59, R15, 0x30 ;  /* 0x000000300f3b7836 */ /* 0x000fca0000000000 */
[----:B------:R-:W-:Y:S08]  /*45b0*/  HMMA.16816.F32 R72, R4, R74, R44 ;  /* 0x0000004a0448723c */ /* 0x000ff0000000182c */
[----:B--2---:R-:W-:Y:S01]  /*45c0*/  HMMA.16816.F32 R44, R8, R76, R36 ;  /* 0x0000004c082c723c */ /* 0x004fe20000001824 */
[----:B------:R1:W2:Y:S01]  /*45d0*/  LDSM.16.M88.4 R36, [R3+0xb800] ;  /* 0x00b800000324783b */ /* 0x0002a20000000200 */
[----:B------:R-:W-:-:S06]  /*45e0*/  DEPBAR.LE SB0, 0x0 ;  /* 0x000080000000791a */ /* 0x000fcc0000000000 */
[C---:B------:R-:W-:Y:S08]  /*45f0*/  HMMA.16816.F32 R16, R4.reuse, R18, R24 ;  /* 0x000000120410723c */ /* 0x040ff00000001818 */
[----:B------:R-:W-:Y:S01]  /*4600*/  HMMA.16816.F32 R32, R4, R70, R60 ;  /* 0x000000460420723c */ /* 0x000fe2000000183c */
[----:B------:R-:W-:Y:S01]  /*4610*/  VIADD R71, R15, 0x38 ;  /* 0x000000380f477836 */ /* 0x000fe20000000000 */
[----:B-1----:R-:W-:-:S06]  /*4620*/  IABS R3, R2 ;  /* 0x0000000200037213 */ /* 0x002fcc0000000000 */
[----:B------:R-:W-:Y:S01]  /*4630*/  HMMA.16816.F32 R24, R4, R68, R52 ;  /* 0x000000440418723c */ /* 0x000fe20000001834 */
[----:B------:R-:W-:Y:S02]  /*4640*/  IMAD.U32 R2, RZ, RZ, UR33 ;  /* 0x00000021ff027e24 */ /* 0x000fe4000f8e00ff */
[----:B------:R-:W-:Y:S02]  /*4650*/  VIADD R68, R15, 0x39 ;  /* 0x000000390f447836 */ /* 0x000fe40000000000 */
[----:B------:R-:W-:Y:S02]  /*4660*/  IMAD.MOV.U32 R4, RZ, RZ, R3 ;  /* 0x000000ffff047224 */ /* 0x000fe400078e0003 */
[----:B------:R-:W-:Y:S01]  /*4670*/  VIADD R3, R0, UR29 ;  /* 0x0000001d00037c36 */ /* 0x000fe20008000000 */
[----:B------:R-:W-:Y:S01]  /*4680*/  HMMA.16816.F32 R76, R8, R78, R16 ;  /* 0x0000004e084c723c */ /* 0x000fe20000001810 */
[----:B------:R-:W-:Y:S01]  /*4690*/  VIADD R0, R71, UR22 ;  /* 0x0000001647007c36 */ /* 0x000fe20008000000 */
[----:B------:R-:W-:-:S02]  /*46a0*/  I2FP.F32.S32 R4, R4 ;  /* 0x0000000400047245 */ /* 0x000fc40000201400 */
[C-C-:B------:R-:W-:Y:S02]  /*46b0*/  VIADDMNMX R201, R3.reuse, 0x1, R2.reuse, PT ;  /* 0x0000000103c97846 */ /* 0x140fe40003800102 */
[----:B------:R-:W-:Y:S01]  /*46c0*/  VIADDMNMX R202, R3, 0x9, R2, PT ;  /* 0x0000000903ca7846 */ /* 0x000fe20003800102 */
[----:B------:R-:W-:Y:S01]  /*46d0*/  FFMA.FTZ R22, R4, -UR6, R44 ;  /* 0x8000000604167c23 */ /* 0x000fe2000801002c */
[C-C-:B------:R-:W-:Y:S01]  /*46e0*/  IADD3 R3, PT, PT, R199.reuse, 0x37, -R0.reuse ;  /* 0x00000037c7037810 */ /* 0x140fe20007ffe800 */
[----:B---3--:R-:W-:Y:S01]  /*46f0*/  HMMA.16816.F32 R60, R8, R30, R32 ;  /* 0x0000001e083c723c */ /* 0x008fe20000001820 */
[--C-:B------:R-:W-:Y:S01]  /*4700*/  IADD3 R2, PT, PT, R199, 0x30, -R0.reuse ;  /* 0x00000030c7027810 */ /* 0x100fe20007ffe800 */
[----:B------:R-:W-:Y:S01]  /*4710*/  VIADD R31, R15, 0x18 ;  /* 0x000000180f1f7836 */ /* 0x000fe20000000000 */
[C-C-:B------:R-:W-:Y:S02]  /*4720*/  IADD3 R5, PT, PT, R199.reuse, 0x2f, -R0.reuse ;  /* 0x0000002fc7057810 */ /* 0x140fe40007ffe800 */
[----:B------:R-:W-:-:S02]  /*4730*/  IADD3 R6, PT, PT, R199, 0x28, -R0 ;  /* 0x00000028c7067810 */ /* 0x000fc40007ffe800 */
[----:B------:R-:W-:Y:S01]  /*4740*/  IADD3 R12, PT, PT, R199, 0x27, -R0 ;  /* 0x00000027c70c7810 */ /* 0x000fe20007ffe800 */
[C---:B------:R-:W-:Y:S01]  /*4750*/  HMMA.16816.F32 R52, R8.reuse, R28, R24 ;  /* 0x0000001c0834723c */ /* 0x040fe20000001818 */
[----:B------:R-:W-:Y:S01]  /*4760*/  IABS R7, R3 ;  /* 0x0000000300077213 */ /* 0x000fe20000000000 */
[C---:B------:R-:W-:Y:S01]  /*4770*/  VIADD R26, R15.reuse, 0x10 ;  /* 0x000000100f1a7836 */ /* 0x040fe20000000000 */
[----:B------:R-:W-:Y:S01]  /*4780*/  IABS R4, R2 ;  /* 0x0000000200047213 */ /* 0x000fe20000000000 */
[C---:B------:R-:W-:Y:S01]  /*4790*/  VIADD R24, R15.reuse, 0x8 ;  /* 0x000000080f187836 */ /* 0x040fe20000000000 */
[----:B------:R-:W-:Y:S01]  /*47a0*/  IABS R3, R5 ;  /* 0x0000000500037213 */ /* 0x000fe20000000000 */
[----:B------:R-:W-:Y:S01]  /*47b0*/  VIADD R25, R15, 0x9 ;  /* 0x000000090f197836 */ /* 0x000fe20000000000 */
        /* <DEDUP_REMOVED lines=14> */
[----:B------:R-:W-:Y:S01]  /*48a0*/  IADD3 R5, PT, PT, R199, 0x18, -R0 ;  /* 0x00000018c7057810 */ /* 0x000fe20007ffe800 */
[----:B------:R-:W-:Y:S01]  /*48b0*/  FFMA.FTZ R17, R3, -UR6, R48 ;  /* 0x8000000603117c23 */ /* 0x000fe20008010030 */
[C-C-:B------:R-:W-:Y:S01]  /*48c0*/  IADD3 R3, PT, PT, R199.reuse, 0x20, -R0.reuse ;  /* 0x00000020c7037810 */ /* 0x140fe20007ffe800 */
[----:B------:R-:W-:Y:S01]  /*48d0*/  FFMA.FTZ R16, R2, -UR6, R49 ;  /* 0x8000000602107c23 */ /* 0x000fe20008010031 */
[C-C-:B------:R-:W-:Y:S01]  /*48e0*/  IADD3 R2, PT, PT, R199.reuse, 0x1f, -R0.reuse ;  /* 0x0000001fc7027810 */ /* 0x140fe20007ffe800 */
[C---:B--2---:R-:W-:Y:S01]  /*48f0*/  HMMA.16816.F32 R64, R8.reuse, R36, R40 ;  /* 0x000000240840723c */ /* 0x044fe20000001828 */
[--C-:B------:R-:W-:Y:S01]  /*4900*/  IADD3 R6, PT, PT, R199, 0x17, -R0.reuse ;  /* 0x00000017c7067810 */ /* 0x100fe20007ffe800 */
[----:B------:R-:W-:Y:S01]  /*4910*/  VIADD R28, R15, 0x11 ;  /* 0x000000110f1c7836 */ /* 0x000fe20000000000 */
[----:B------:R-:W-:Y:S01]  /*4920*/  IADD3 R12, PT, PT, R199, 0x10, -R0 ;  /* 0x00000010c70c7810 */ /* 0x000fe20007ffe800 */
[C---:B------:R-:W-:Y:S01]  /*4930*/  VIADD R48, R15.reuse, 0x21 ;  /* 0x000000210f307836 */ /* 0x040fe20000000000 */
[----:B------:R-:W-:Y:S01]  /*4940*/  IABS R7, R3 ;  /* 0x0000000300077213 */ /* 0x000fe20000000000 */
[C---:B------:R-:W-:Y:S01]  /*4950*/  VIADD R40, R15.reuse, 0x19 ;  /* 0x000000190f287836 */ /* 0x040fe20000000000 */
[----:B------:R-:W-:Y:S01]  /*4960*/  IABS R4, R2 ;  /* 0x0000000200047213 */ /* 0x000fe20000000000 */
[----:B------:R-:W-:Y:S01]  /*4970*/  VIADD R43, R15, 0x20 ;  /* 0x000000200f2b7836 */ /* 0x000fe20000000000 */
[----:B------:R-:W-:Y:S01]  /*4980*/  IABS R3, R5 ;  /* 0x0000000500037213 */ /* 0x000fe20000000000 */
[----:B------:R-:W-:Y:S01]  /*4990*/  HMMA.16816.F32 R36, R8, R38, R72 ;  /* 0x000000260824723c */ /* 0x000fe20000001848 */
        /* <DEDUP_REMOVED lines=14> */
[----:B------:R-:W-:Y:S01]  /*4a80*/  BAR.SYNC.DEFER_BLOCKING 0x0 ;  /* 0x0000000000007b1d */ /* 0x000fe20000010000 */
[----:B------:R-:W-:Y:S01]  /*4a90*/  FFMA.FTZ R7, R3, -UR6, R53 ;  /* 0x8000000603077c23 */ /* 0x000fe20008010035 */
[----:B------:R-:W-:Y:S01]  /*4aa0*/  ISETP.GE.AND P1, PT, R15, R201, PT ;  /* 0x000000c90f00720c */ /* 0x000fe20003f26270 */
[----:B------:R-:W-:Y:S01]  /*4ab0*/  FFMA.FTZ R14, R2, -UR6, R60 ;  /* 0x80000006020e7c23 */ /* 0x000fe2000801003c */
[C---:B------:R-:W-:Y:S01]  /*4ac0*/  VIADD R2, R199.reuse, -UR28 ;  /* 0x8000001cc7027c36 */ /* 0x040fe20008000000 */
[--C-:B------:R-:W-:Y:S01]  /*4ad0*/  IADD3 R3, PT, PT, R199, 0xf, -R0.reuse ;  /* 0x0000000fc7037810 */ /* 0x100fe20007ffe800 */
[----:B------:R-:W-:Y:S01]  /*4ae0*/  VIADD R53, R15, 0x28 ;  /* 0x000000280f357836 */ /* 0x000fe20000000000 */
[----:B------:R-:W-:Y:S01]  /*4af0*/  IADD3 R5, PT, PT, R199, 0x8, -R0 ;  /* 0x00000008c7057810 */ /* 0x000fe20007ffe800 */
[----:B------:R-:W-:Y:S01]  /*4b00*/  VIADD R60, R15, 0x31 ;  /* 0x000000310f3c7836 */ /* 0x000fe20000000000 */
[----:B------:R-:W-:-:S02]  /*4b10*/  ISETP.GT.AND P3, PT, R2, R15, PT ;  /* 0x0000000f0200720c */ /* 0x000fc40003f64270 */
[----:B------:R-:W-:Y:S02]  /*4b20*/  ISETP.GT.AND P5, PT, R2, R26, PT ;  /* 0x0000001a0200720c */ /* 0x000fe40003fa4270 */
[----:B------:R-:W-:Y:S02]  /*4b30*/  FSEL R4, R22, -INF , !P3 ;  /* 0xff80000016047808 */ /* 0x000fe40005800000 */
[----:B------:R-:W-:Y:S02]  /*4b40*/  ISETP.GT.AND P4, PT, R2, R21, PT ;  /* 0x000000150200720c */ /* 0x000fe40003f84270 */
[----:B------:R-:W-:Y:S02]  /*4b50*/  FSEL R52, R4, -INF , !P1 ;  /* 0xff80000004347808 */ /* 0x000fe40004800000 */
[C---:B------:R-:W-:Y:S02]  /*4b60*/  ISETP.GT.AND P6, PT, R2.reuse, R24, PT ;  /* 0x000000180200720c */ /* 0x040fe40003fc4270 */
[----:B------:R-:W-:-:S02]  /*4b70*/  ISETP.GT.AND P3, PT, R2, R25, PT ;  /* 0x000000190200720c */ /* 0x000fc40003f64270 */
[----:B------:R-:W-:Y:S02]  /*4b80*/  ISETP.GT.AND P1, PT, R2, R28, PT ;  /* 0x0000001c0200720c */ /* 0x000fe40003f24270 */
[----:B------:R-:W-:Y:S02]  /*4b90*/  IABS R4, R3 ;  /* 0x0000000300047213 */ /* 0x000fe40000000000 */
[----:B------:R-:W-:Y:S01]  /*4ba0*/  IABS R3, R5 ;  /* 0x0000000500037213 */ /* 0x000fe20000000000 */
[----:B------:R-:W-:Y:S01]  /*4bb0*/  IMAD.IADD R5, R199, 0x1, -R0 ;  /* 0x00000001c7057824 */ /* 0x000fe200078e0a00 */
[----:B------:R-:W-:Y:S02]  /*4bc0*/  FSEL R27, R17, -INF , !P5 ;  /* 0xff800000111b7808 */ /* 0x000fe40006800000 */
[----:B------:R-:W-:Y:S02]  /*4bd0*/  FSEL R20, R20, -INF , !P4 ;  /* 0xff80000014147808 */ /* 0x000fe40006000000 */
[----:B------:R-:W-:-:S02]  /*4be0*/  FSEL R19, R19, -INF , !P6 ;  /* 0xff80000013137808 */ /* 0x000fc40007000000 */
[----:B------:R-:W-:Y:S02]  /*4bf0*/  FSEL R22, R18, -INF , !P3 ;  /* 0xff80000012167808 */ /* 0x000fe40005800000 */
[----:B------:R-:W-:Y:S02]  /*4c00*/  ISETP.GT.AND P5, PT, R2, R48, PT ;  /* 0x000000300200720c */ /* 0x000fe40003fa4270 */
[----:B------:R-:W-:Y:S02]  /*4c10*/  FSEL R30, R16, -INF , !P1 ;  /* 0xff800000101e7808 */ /* 0x000fe40004800000 */
[----:B------:R-:W-:Y:S02]  /*4c20*/  I2FP.F32.S32 R4, R4 ;  /* 0x0000000400047245 */ /* 0x000fe40000201400 */
[C---:B------:R-:W-:Y:S02]  /*4c30*/  ISETP.GT.AND P4, PT, R2.reuse, R31, PT ;  /* 0x0000001f0200720c */ /* 0x040fe40003f84270 */
[----:B------:R-:W-:-:S02]  /*4c40*/  ISETP.GT.AND P6, PT, R2, R40, PT ;  /* 0x000000280200720c */ /* 0x000fc40003fc4270 */
[C---:B------:R-:W-:Y:S02]  /*4c50*/  ISETP.GT.AND P3, PT, R2.reuse, R43, PT ;  /* 0x0000002b0200720c */ /* 0x040fe40003f64270 */
[----:B------:R-:W-:Y:S02]  /*4c60*/  ISETP.GT.AND P1, PT, R2, R53, PT ;  /* 0x000000350200720c */ /* 0x000fe40003f24270 */
[----:B------:R-:W-:Y:S02]  /*4c70*/  I2FP.F32.S32 R3, R3 ;  /* 0x0000000300037245 */ /* 0x000fe40000201400 */
[----:B------:R-:W-:Y:S01]  /*4c80*/  FSEL R44, R7, -INF , !P5 ;  /* 0xff800000072c7808 */ /* 0x000fe20006800000 */
[----:B------:R-:W-:Y:S01]  /*4c90*/  FFMA.FTZ R7, R4, -UR6, R61 ;  /* 0x8000000604077c23 */ /* 0x000fe2000801003d */
[----:B------:R-:W-:Y:S01]  /*4ca0*/  FSEL R32, R13, -INF , !P4 ;  /* 0xff8000000d207808 */ /* 0x000fe20006000000 */
[----:B------:R-:W-:Y:S01]  /*4cb0*/  FFMA.FTZ R8, R3, -UR6, R64 ;  /* 0x8000000603087c23 */ /* 0x000fe20008010040 */
[----:B------:R-:W-:-:S02]  /*4cc0*/  FSEL R35, R12, -INF , !P6 ;  /* 0xff8000000c237808 */ /* 0x000fc40007000000 */
[----:B------:R-:W-:Y:S02]  /*4cd0*/  FSEL R42, R6, -INF , !P3 ;  /* 0xff800000062a7808 */ /* 0x000fe40005800000 */
[----:B------:R-:W-:Y:S02]  /*4ce0*/  FSEL R45, R14, -INF , !P1 ;  /* 0xff8000000e2d7808 */ /* 0x000fe40004800000 */
[C---:B------:R-:W-:Y:S02]  /*4cf0*/  ISETP.GT.AND P4, PT, R2.reuse, R57, PT ;  /* 0x000000390200720c */ /* 0x040fe40003f84270 */
[C---:B------:R-:W-:Y:S02]  /*4d00*/  ISETP.GT.AND P6, PT, R2.reuse, R59, PT ;  /* 0x0000003b0200720c */ /* 0x040fe40003fc4270 */
[C---:B------:R-:W-:Y:S02]  /*4d10*/  ISETP.GT.AND P3, PT, R2.reuse, R60, PT ;  /* 0x0000003c0200720c */ /* 0x040fe40003f64270 */
[----:B------:R-:W-:-:S02]  /*4d20*/  ISETP.GT.AND P5, PT, R2, R71, PT ;  /* 0x000000470200720c */ /* 0x000fc40003fa4270 */
[----:B------:R-:W-:Y:S01]  /*4d30*/  ISETP.GT.AND P1, PT, R2, R68, PT ;  /* 0x000000440200720c */ /* 0x000fe20003f24270 */
[C---:B------:R-:W-:Y:S01]  /*4d40*/  VIADD R2, R199.reuse, 0x8 ;  /* 0x00000008c7027836 */ /* 0x040fe20000000000 */
[C-C-:B------:R-:W-:Y:S02]  /*4d50*/  IADD3 R4, PT, PT, R199.reuse, -0x1, -R0.reuse ;  /* 0xffffffffc7047810 */ /* 0x140fe40007ffe800 */
[--C-:B------:R-:W-:Y:S01]  /*4d60*/  IADD3 R3, PT, PT, R199, 0x7, -R0.reuse ;  /* 0x00000007c7037810 */ /* 0x100fe20007ffe800 */
[C---:B------:R-:W-:Y:S01]  /*4d70*/  IMAD.IADD R70, R2.reuse, 0x1, -R0 ;  /* 0x0000000102467824 */ /* 0x040fe200078e0a00 */
[----:B------:R-:W-:Y:S01]  /*4d80*/  IABS R6, R5 ;  /* 0x0000000500067213 */ /* 0x000fe20000000000 */
[C---:B------:R-:W-:Y:S01]  /*4d90*/  VIADD R10, R2.reuse, -UR28 ;  /* 0x8000001c020a7c36 */ /* 0x040fe20008000000 */
[----:B------:R-:W-:Y:S01]  /*4da0*/  IABS R5, R4 ;  /* 0x0000000400057213 */ /* 0x000fe20000000000 */
[----:B------:R-:W-:Y:S01]  /*4db0*/  IMAD.IADD R4, R2, 0x1, -R23 ;  /* 0x0000000102047824 */ /* 0x000fe200078e0a17 */
[----:B------:R-:W-:-:S02]  /*4dc0*/  IABS R3, R3 ;  /* 0x0000000300037213 */ /* 0x000fc40000000000 */
[C-C-:B------:R-:W-:Y:S02]  /*4dd0*/  IADD3 R9, PT, PT, R2.reuse, 0x37, -R0.reuse ;  /* 0x0000003702097810 */ /* 0x140fe40007ffe800 */
[C-C-:B------:R-:W-:Y:S02]  /*4de0*/  IADD3 R11, PT, PT, R2.reuse, 0x30, -R0.reuse ;  /* 0x00000030020b7810 */ /* 0x140fe40007ffe800 */
[C-C-:B------:R-:W-:Y:S02]  /*4df0*/  IADD3 R12, PT, PT, R2.reuse, 0x2f, -R0.reuse ;  /* 0x0000002f020c7810 */ /* 0x140fe40007ffe800 */
[C-C-:B------:R-:W-:Y:S02]  /*4e00*/  IADD3 R13, PT, PT, R2.reuse, 0x28, -R0.reuse ;  /* 0x00000028020d7810 */ /* 0x140fe40007ffe800 */
[C-C-:B------:R-:W-:Y:S02]  /*4e10*/  IADD3 R14, PT, PT, R2.reuse, 0x27, -R0.reuse ;  /* 0x00000027020e7810 */ /* 0x140fe40007ffe800 */
[----:B------:R-:W-:-:S02]  /*4e20*/  IADD3 R18, PT, PT, R2, 0x20, -R0 ;  /* 0x0000002002127810 */ /* 0x000fc40007ffe800 */
[C-C-:B------:R-:W-:Y:S02]  /*4e30*/  IADD3 R29, PT, PT, R2.reuse, 0x1f, -R0.reuse ;  /* 0x0000001f021d7810 */ /* 0x140fe40007ffe800 */
[C-C-:B------:R-:W-:Y:S02]  /*4e40*/  IADD3 R41, PT, PT, R2.reuse, 0x18, -R0.reuse ;  /* 0x0000001802297810 */ /* 0x140fe40007ffe800 */
[C-C-:B------:R-:W-:Y:S02]  /*4e50*/  IADD3 R49, PT, PT, R2.reuse, 0x17, -R0.reuse ;  /* 0x0000001702317810 */ /* 0x140fe40007ffe800 */
[C-C-:B------:R-:W-:Y:S02]  /*4e60*/  IADD3 R56, PT, PT, R2.reuse, 0x10, -R0.reuse ;  /* 0x0000001002387810 */ /* 0x140fe40007ffe800 */
[C-C-:B------:R-:W-:Y:S02]  /*4e70*/  IADD3 R58, PT, PT, R2.reuse, 0xf, -R0.reuse ;  /* 0x0000000f023a7810 */ /* 0x140fe40007ffe800 */
[----:B------:R-:W-:-:S02]  /*4e80*/  IADD3 R61, PT, PT, R2, 0x8, -R0 ;  /* 0x00000008023d7810 */ /* 0x000fc40007ffe800 */
[C-C-:B------:R-:W-:Y:S02]  /*4e90*/  IADD3 R64, PT, PT, R2.reuse, 0x7, -R0.reuse ;  /* 0x0000000702407810 */ /* 0x140fe40007ffe800 */
[----:B------:R-:W-:Y:S01]  /*4ea0*/  IADD3 R69, PT, PT, R2, -0x1, -R0 ;  /* 0xffffffff02457810 */ /* 0x000fe20007ffe800 */
[----:B------:R-:W-:Y:S01]  /*4eb0*/  IMAD.MOV.U32 R2, RZ, RZ, R3 ;  /* 0x000000ffff027224 */ /* 0x000fe200078e0003 */
[----:B------:R-:W-:Y:S01]  /*4ec0*/  IABS R0, R4 ;  /* 0x0000000400007213 */ /* 0x000fe20000000000 */
[----:B------:R-:W-:Y:S01]  /*4ed0*/  IMAD.MOV.U32 R3, RZ, RZ, R6 ;  /* 0x000000ffff037224 */ /* 0x000fe200078e0006 */
[----:B------:R-:W-:Y:S01]  /*4ee0*/  IABS R6, R9 ;  /* 0x0000000900067213 */ /* 0x000fe20000000000 */
[----:B------:R-:W-:Y:S01]  /*4ef0*/  IMAD.MOV.U32 R4, RZ, RZ, R5 ;  /* 0x000000ffff047224 */ /* 0x000fe200078e0005 */
[----:B------:R-:W-:Y:S02]  /*4f00*/  I2FP.F32.S32 R5, R2 ;  /* 0x0000000200057245 */ /* 0x000fe40000201400 */
[----:B------:R-:W-:-:S02]  /*4f10*/  I2FP.F32.S32 R3, R3 ;  /* 0x0000000300037245 */ /* 0x000fc40000201400 */
[----:B------:R-:W-:Y:S01]  /*4f20*/  I2FP.F32.S32 R2, R4 ;  /* 0x0000000400027245 */ /* 0x000fe20000201400 */
[----:B------:R-:W-:Y:S01]  /*4f30*/  FFMA.FTZ R5, R5, -UR6, R65 ;  /* 0x8000000605057c23 */ /* 0x000fe20008010041 */
[----:B------:R-:W-:Y:S01]  /*4f40*/  I2FP.F32.S32 R0, R0 ;  /* 0x0000000000007245 */ /* 0x000fe20000201400 */
[----:B------:R-:W-:Y:S01]  /*4f50*/  FFMA.FTZ R3, R3, -UR6, R36 ;  /* 0x8000000603037c23 */ /* 0x000fe20008010024 */
[----:B------:R-:W-:Y:S01]  /*4f60*/  FSEL R33, R8, -INF , !P6 ;  /* 0xff80000008217808 */ /* 0x000fe20007000000 */
[----:B------:R-:W-:Y:S01]  /*4f70*/  FFMA.FTZ R4, R2, -UR6, R37 ;  /* 0x8000000602047c23 */ /* 0x000fe20008010025 */
[----:B------:R-:W-:Y:S02]  /*4f80*/  IMAD.MOV.U32 R2, RZ, RZ, R6 ;  /* 0x000000ffff027224 */ /* 0x000fe400078e0006 */
[----:B------:R-:W-:Y:S01]  /*4f90*/  FFMA.FTZ R0, R0, -UR6, R46 ;  /* 0x8000000600007c23 */ /* 0x000fe2000801002e */
[----:B------:R-:W-:Y:S02]  /*4fa0*/  FSEL R8, R3, -INF , !P5 ;  /* 0xff80000003087808 */ /* 0x000fe40006800000 */
[----:B------:R-:W-:-:S02]  /*4fb0*/  ISETP.GT.AND P6, PT, R10, R15, PT ;  /* 0x0000000f0a00720c */ /* 0x000fc40003fc4270 */
[----:B------:R-:W-:Y:S02]  /*4fc0*/  FSEL R6, R5, -INF , !P3 ;  /* 0xff80000005067808 */ /* 0x000fe40005800000 */
[----:B------:R-:W-:Y:S02]  /*4fd0*/  I2FP.F32.S32 R3, R2 ;  /* 0x0000000200037245 */ /* 0x000fe40000201400 */
[----:B------:R-:W-:Y:S02]  /*4fe0*/  IABS R5, R11 ;  /* 0x0000000b00057213 */ /* 0x000fe40000000000 */
[----:B------:R-:W-:Y:S01]  /*4ff0*/  FSEL R2, R0, -INF , !P6 ;  /* 0xff80000000027808 */ /* 0x000fe20007000000 */
[----:B------:R-:W-:Y:S01]  /*5000*/  FFMA.FTZ R0, R3, -UR6, R47 ;  /* 0x8000000603007c23 */ /* 0x000fe2000801002f */
[----:B------:R-:W-:Y:S01]  /*5010*/  FSEL R34, R7, -INF , !P4 ;  /* 0xff80000007227808 */ /* 0x000fe20006000000 */
[----:B------:R-:W-:Y:S01]  /*5020*/  IMAD.MOV.U32 R3, RZ, RZ, R5 ;  /* 0x000000ffff037224 */ /* 0x000fe200078e0005 */
[----:B------:R-:W-:-:S02]  /*5030*/  ISETP.GE.AND P4, PT, R15, R202, PT ;  /* 0x000000ca0f00720c */ /* 0x000fc40003f86270 */
[----:B------:R-:W-:Y:S02]  /*5040*/  FSEL R7, R4, -INF , !P1 ;  /* 0xff80000004077808 */ /* 0x000fe40004800000 */
[----:B------:R-:W-:Y:S02]  /*5050*/  ISETP.GT.AND P1, PT, R10, R21, PT ;  /* 0x000000150a00720c */ /* 0x000fe40003f24270 */
[----:B------:R-:W-:Y:S02]  /*5060*/  I2FP.F32.S32 R3, R3 ;  /* 0x0000000300037245 */ /* 0x000fe40000201400 */
[----:B------:R-:W-:Y:S02]  /*5070*/  IABS R4, R12 ;  /* 0x0000000c00047213 */ /* 0x000fe40000000000 */
[----:B------:R-:W-:Y:S02]  /*5080*/  FSEL R17, R2, -INF , !P4 ;  /* 0xff80000002117808 */ /* 0x000fe40006000000 */
[----:B------:R-:W-:Y:S01]  /*5090*/  FSEL R2, R0, -INF , !P1 ;  /* 0xff80000000027808 */ /* 0x000fe20004800000 */
[----:B------:R-:W-:Y:S01]  /*50a0*/  FFMA.FTZ R0, R3, -UR6, R78 ;  /* 0x8000000603007c23 */ /* 0x000fe2000801004e */
[C---:B------:R-:W-:Y:S01]  /*50b0*/  ISETP.GE.AND P3, PT, R21.reuse, R201, PT ;  /* 0x000000c91500720c */ /* 0x040fe20003f66270 */
        /* <DEDUP_REMOVED lines=56> */
[----:B------:R-:W-:Y:S02]  /*5440*/  ISETP.GE.AND P3, PT, R40, R201, PT ;  /* 0x000000c92800720c */ /* 0x000fe40003f66270 */
[----:B------:R-:W-:-:S02]  /*5450*/  FSEL R25, R2, -INF , !P4 ;  /* 0xff80000002197808 */ /* 0x000fc40006000000 */
[----:B------:R-:W-:Y:S01]  /*5460*/  FSEL R2, R0, -INF , !P1 ;  /* 0xff80000000027808 */ /* 0x000fe20004800000 */
[----:B------:R-:W-:Y:S01]  /*5470*/  FFMA.FTZ R0, R3, -UR6, R54 ;  /* 0x8000000603007c23 */ /* 0x000fe20008010036 */
[----:B------:R-:W-:Y:S01]  /*5480*/  ISETP.GE.AND P5, PT, R40, R202, PT ;  /* 0x000000ca2800720c */ /* 0x000fe20003fa6270 */
[----:B------:R-:W-:Y:S01]  /*5490*/  IMAD.MOV.U32 R3, RZ, RZ, R4 ;  /* 0x000000ffff037224 */ /* 0x000fe200078e0004 */
[----:B------:R-:W-:Y:S02]  /*54a0*/  FSEL R21, R35, -INF , !P3 ;  /* 0xff80000023157808 */ /* 0x000fe40005800000 */
[----:B------:R-:W-:Y:S02]  /*54b0*/  ISETP.GT.AND P3, PT, R10, R43, PT ;  /* 0x0000002b0a00720c */ /* 0x000fe40003f64270 */
[----:B------:R-:W-:Y:S02]  /*54c0*/  FSEL R24, R2, -INF , !P5 ;  /* 0xff80000002187808 */ /* 0x000fe40006800000 */
[----:B------:R-:W-:-:S02]  /*54d0*/  I2FP.F32.S32 R2, R3 ;  /* 0x0000000300027245 */ /* 0x000fc40000201400 */
[C---:B------:R-:W-:Y:S02]  /*54e0*/  ISETP.GE.AND P6, PT, R43.reuse, R201, PT ;  /* 0x000000c92b00720c */ /* 0x040fe40003fc6270 */
[----:B------:R-:W-:Y:S01]  /*54f0*/  ISETP.GE.AND P4, PT, R43, R202, PT ;  /* 0x000000ca2b00720c */ /* 0x000fe20003f86270 */
[----:B------:R-:W-:Y:S01]  /*5500*/  FFMA.FTZ R2, R2, -UR6, R55 ;  /* 0x8000000602027c23 */ /* 0x000fe20008010037 */
[----:B------:R-:W-:Y:S02]  /*5510*/  FSEL R0, R0, -INF , !P3 ;  /* 0xff80000000007808 */ /* 0x000fe40005800000 */
[----:B------:R-:W-:Y:S02]  /*5520*/  IABS R3, R56 ;  /* 0x0000003800037213 */ /* 0x000fe40000000000 */
[----:B------:R-:W-:Y:S02]  /*5530*/  FSEL R95, R42, -INF , !P6 ;  /* 0xff8000002a5f7808 */ /* 0x000fe40007000000 */
[----:B------:R-:W-:-:S02]  /*5540*/  FSEL R79, R0, -INF , !P4 ;  /* 0xff800000004f7808 */ /* 0x000fc40006000000 */
[----:B------:R-:W-:Y:S02]  /*5550*/  ISETP.GT.AND P6, PT, R10, R48, PT ;  /* 0x000000300a00720c */ /* 0x000fe40003fc4270 */
[----:B------:R-:W-:Y:S02]  /*5560*/  I2FP.F32.S32 R0, R3 ;  /* 0x0000000300007245 */ /* 0x000fe40000201400 */
[----:B------:R-:W-:Y:S02]  /*5570*/  ISETP.GE.AND P1, PT, R48, R201, PT ;  /* 0x000000c93000720c */ /* 0x000fe40003f26270 */
[----:B------:R-:W-:Y:S01]  /*5580*/  IABS R4, R58 ;  /* 0x0000003a00047213 */ /* 0x000fe20000000000 */
[----:B------:R-:W-:Y:S01]  /*5590*/  FFMA.FTZ R0, R0, -UR6, R62 ;  /* 0x8000000600007c23 */ /* 0x000fe2000801003e */
[----:B------:R-:W-:Y:S02]  /*55a0*/  FSEL R3, R2, -INF , !P6 ;  /* 0xff80000002037808 */ /* 0x000fe40007000000 */
[----:B------:R-:W-:-:S02]  /*55b0*/  FSEL R93, R44, -INF , !P1 ;  /* 0xff8000002c5d7808 */ /* 0x000fc40004800000 */
[----:B------:R-:W-:Y:S02]  /*55c0*/  I2FP.F32.S32 R2, R4 ;  /* 0x0000000400027245 */ /* 0x000fe40000201400 */
[----:B------:R-:W-:Y:S02]  /*55d0*/  ISETP.GT.AND P1, PT, R10, R53, PT ;  /* 0x000000350a00720c */ /* 0x000fe40003f24270 */
[----:B------:R-:W-:Y:S01]  /*55e0*/  ISETP.GE.AND P4, PT, R53, R202, PT ;  /* 0x000000ca3500720c */ /* 0x000fe20003f86270 */
[----:B------:R-:W-:Y:S01]  /*55f0*/  FFMA.FTZ R4, R2, -UR6, R63 ;  /* 0x8000000602047c23 */ /* 0x000fe2000801003f */
[----:B------:R-:W-:Y:S02]  /*5600*/  FSEL R0, R0, -INF , !P1 ;  /* 0xff80000000007808 */ /* 0x000fe40004800000 */
[----:B------:R-:W-:Y:S02]  /*5610*/  IABS R2, R61 ;  /* 0x0000003d00027213 */ /* 0x000fe40000000000 */
[----:B------:R-:W-:-:S02]  /*5620*/  FSEL R77, R0, -INF , !P4 ;  /* 0xff800000004d7808 */ /* 0x000fc40006000000 */
[-C--:B------:R-:W-:Y:S02]  /*5630*/  ISETP.GE.AND P3, PT, R53, R201.reuse, PT ;  /* 0x000000c93500720c */ /* 0x080fe40003f66270 */
[----:B------:R-:W-:Y:S02]  /*5640*/  I2FP.F32.S32 R0, R2 ;  /* 0x0000000200007245 */ /* 0x000fe40000201400 */
[----:B------:R-:W-:Y:S02]  /*5650*/  ISETP.GE.AND P6, PT, R57, R201, PT ;  /* 0x000000c93900720c */ /* 0x000fe40003fc6270 */
[----:B------:R-:W-:Y:S01]  /*5660*/  ISETP.GE.AND P5, PT, R48, R202, PT ;  /* 0x000000ca3000720c */ /* 0x000fe20003fa6270 */
[----:B------:R-:W-:Y:S01]  /*5670*/  FFMA.FTZ R0, R0, -UR6, R66 ;  /* 0x8000000600007c23 */ /* 0x000fe20008010042 */
[----:B------:R-:W-:Y:S02]  /*5680*/  FSEL R94, R45, -INF , !P3 ;  /* 0xff8000002d5e7808 */ /* 0x000fe40005800000 */
[----:B------:R-:W-:-:S02]  /*5690*/  ISETP.GT.AND P3, PT, R10, R57, PT ;  /* 0x000000390a00720c */ /* 0x000fc40003f64270 */
[----:B------:R-:W-:Y:S02]  /*56a0*/  FSEL R92, R34, -INF , !P6 ;  /* 0xff800000225c7808 */ /* 0x000fe40007000000 */
[----:B------:R-:W-:Y:S02]  /*56b0*/  ISETP.GT.AND P6, PT, R10, R59, PT ;  /* 0x0000003b0a00720c */ /* 0x000fe40003fc4270 */
[----:B------:R-:W-:Y:S02]  /*56c0*/  FSEL R78, R3, -INF , !P5 ;  /* 0xff800000034e7808 */ /* 0x000fe40006800000 */
[-C--:B------:R-:W-:Y:S02]  /*56d0*/  ISETP.GE.AND P5, PT, R57, R202.reuse, PT ;  /* 0x000000ca3900720c */ /* 0x080fe40003fa6270 */
[----:B------:R-:W-:Y:S02]  /*56e0*/  FSEL R2, R4, -INF , !P3 ;  /* 0xff80000004027808 */ /* 0x000fe40005800000 */
[----:B------:R-:W-:-:S02]  /*56f0*/  ISETP.GE.AND P4, PT, R59, R202, PT ;  /* 0x000000ca3b00720c */ /* 0x000fc40003f86270 */
[----:B------:R-:W-:Y:S02]  /*5700*/  IABS R3, R64 ;  /* 0x0000004000037213 */ /* 0x000fe40000000000 */
[----:B------:R-:W-:Y:S02]  /*5710*/  FSEL R0, R0, -INF , !P6 ;  /* 0xff80000000007808 */ /* 0x000fe40007000000 */
[----:B------:R-:W-:Y:S02]  /*5720*/  FSEL R91, R2, -INF , !P5 ;  /* 0xff800000025b7808 */ /* 0x000fe40006800000 */
[----:B------:R-:W-:Y:S02]  /*5730*/  I2FP.F32.S32 R3, R3 ;  /* 0x0000000300037245 */ /* 0x000fe40000201400 */
[----:B------:R-:W-:Y:S02]  /*5740*/  IABS R2, R70 ;  /* 0x0000004600027213 */ /* 0x000fe40000000000 */
[----:B------:R-:W-:Y:S01]  /*5750*/  FSEL R119, R0, -INF , !P4 ;  /* 0xff80000000777808 */ /* 0x000fe20006000000 */
[----:B------:R-:W-:Y:S01]  /*5760*/  FFMA.FTZ R3, R3, -UR6, R67 ;  /* 0x8000000603037c23 */ /* 0x000fe20008010043 */
[----:B------:R-:W-:-:S02]  /*5770*/  ISETP.GE.AND P1, PT, R59, R201, PT ;  /* 0x000000c93b00720c */ /* 0x000fc40003f26270 */
[----:B------:R-:W-:Y:S02]  /*5780*/  IABS R0, R69 ;  /* 0x0000004500007213 */ /* 0x000fe40000000000 */
[----:B------:R-:W-:Y:S02]  /*5790*/  I2FP.F32.S32 R2, R2 ;  /* 0x0000000200027245 */ /* 0x000fe40000201400 */
[----:B------:R-:W-:Y:S02]  /*57a0*/  ISETP.GE.AND P3, PT, R60, R201, PT ;  /* 0x000000c93c00720c */ /* 0x000fe40003f66270 */
[----:B------:R-:W-:Y:S01]  /*57b0*/  FSEL R121, R33, -INF , !P1 ;  /* 0xff80000021797808 */ /* 0x000fe20004800000 */
[----:B------:R-:W-:Y:S01]  /*57c0*/  FFMA.FTZ R2, R2, -UR6, R38 ;  /* 0x8000000602027c23 */ /* 0x000fe20008010026 */
[----:B------:R-:W-:Y:S02]  /*57d0*/  I2FP.F32.S32 R0, R0 ;  /* 0x0000000000007245 */ /* 0x000fe40000201400 */
[----:B------:R-:W-:-:S02]  /*57e0*/  ISETP.GT.AND P1, PT, R10, R60, PT ;  /* 0x0000003c0a00720c */ /* 0x000fc40003f24270 */
[----:B------:R-:W-:Y:S01]  /*57f0*/  FSEL R120, R6, -INF , !P3 ;  /* 0xff80000006787808 */ /* 0x000fe20005800000 */
[----:B------:R-:W-:Y:S01]  /*5800*/  FFMA.FTZ R0, R0, -UR6, R39 ;  /* 0x8000000600007c23 */ /* 0x000fe20008010027 */
[----:B------:R-:W-:Y:S02]  /*5810*/  ISETP.GE.AND P5, PT, R60, R202, PT ;  /* 0x000000ca3c00720c */ /* 0x000fe40003fa6270 */
[C---:B------:R-:W-:Y:S02]  /*5820*/  ISETP.GT.AND P3, PT, R10.reuse, R71, PT ;  /* 0x000000470a00720c */ /* 0x040fe40003f64270 */
[----:B------:R-:W-:Y:S02]  /*5830*/  FSEL R3, R3, -INF , !P1 ;  /* 0xff80000003037808 */ /* 0x000fe40004800000 */
[----:B------:R-:W-:Y:S02]  /*5840*/  ISETP.GT.AND P1, PT, R10, R68, PT ;  /* 0x000000440a00720c */ /* 0x000fe40003f24270 */
        /* <DEDUP_REMOVED lines=12> */
[----:B------:R-:W-:Y:S01]  /*5910*/  UIADD3 UR5, UPT, UPT, UR23, -0x2, URZ ;  /* 0xfffffffe17057890 */ /* 0x000fe2000fffe0ff */
[----:B------:R-:W-:Y:S03]  /*5920*/  BSSY.RECONVERGENT B0, `(.L_x_1697) ;  /* 0x000005d000007945 */ /* 0x000fe60003800200 */
[----:B------:R-:W-:Y:S02]  /*5930*/  UIMAD.WIDE.U32 UR14, UR15, UR5, URZ ;  /* 0x000000050f0e72a5 */ /* 0x000fe4000f8e00ff */
[----:B------:R-:W-:Y:S02]  /*5940*/  UIMAD UR13, UR13, UR5, URZ ;  /* 0x000000050d0d72a4 */ /* 0x000fe4000f8e02ff */
[----:B------:R-:W-:Y:S02]  /*5950*/  UIADD3 UR7, UP0, UPT, UR17, UR14, URZ ;  /* 0x0000000e11077290 */ /* 0x000fe4000ff1e0ff */
[----:B------:R-:W-:Y:S01]  /*5960*/  UIADD3 UR13, UPT, UPT, UR15, UR13, URZ ;  /* 0x0000000d0f0d7290 */ /* 0x000fe2000fffe0ff */
[----:B------:R-:W-:Y:S01]  /*5970*/  IMAD.U32 R2, RZ, RZ, UR14 ;  /* 0x0000000eff027e24 */ /* 0x000fe2000f8e00ff */
[----:B------:R-:W1:Y:S01]  /*5980*/  LDCU UR5, c[0x0][0x440] ;  /* 0x00008800ff0577ac */ /* 0x000e620008000800 */
[----:B------:R-:W-:-:S02]  /*5990*/  IMAD.U32 R3, RZ, RZ, UR15 ;  /* 0x0000000fff037e24 */ /* 0x000fc4000f8e00ff */
[----:B------:R-:W-:Y:S01]  /*59a0*/  IMAD.U32 R4, RZ, RZ, UR7 ;  /* 0x00000007ff047e24 */ /* 0x000fe2000f8e00ff */
[----:B------:R-:W-:Y:S01]  /*59b0*/  UIADD3.X UR14, UPT, UPT, UR16, UR13, URZ, UP0, !UPT ;  /* 0x0000000d100e7290 */ /* 0x000fe200087fe4ff */
[----:B------:R-:W-:Y:S01]  /*59c0*/  IMAD.U32 R3, RZ, RZ, UR13 ;  /* 0x0000000dff037e24 */ /* 0x000fe2000f8e00ff */
[-C--:B------:R-:W-:Y:S01]  /*59d0*/  LEA R8, P3, R2, R102.reuse, 0x1 ;  /* 0x0000006602087211 */ /* 0x080fe200078608ff */
[----:B------:R-:W-:Y:S01]  /*59e0*/  UIADD3 UR13, UP1, UPT, UR17, UR7, URZ ;  /* 0x00000007110d7290 */ /* 0x000fe2000ff3e0ff */
[----:B------:R-:W-:Y:S01]  /*59f0*/  LEA R6, P1, R4, R102, 0x1 ;  /* 0x0000006604067211 */ /* 0x000fe200078208ff */
[----:B------:R-:W-:Y:S01]  /*5a00*/  ULEA UR15, UP0, UR10, UR7, 0x5 ;  /* 0x000000070a0f7291 */ /* 0x000fe2000f8028ff */
[----:B------:R-:W-:Y:S01]  /*5a10*/  IMAD.U32 R0, RZ, RZ, UR14 ;  /* 0x0000000eff007e24 */ /* 0x000fe2000f8e00ff */
[-C--:B------:R-:W-:Y:S01]  /*5a20*/  LEA.HI.X R9, R2, R100.reuse, R3, 0x1, P3 ;  /* 0x0000006402097211 */ /* 0x080fe200018f0c03 */
[----:B------:R-:W-:Y:S01]  /*5a30*/  UIADD3.X UR7, UPT, UPT, UR16, UR14, URZ, UP1, !UPT ;  /* 0x0000000e10077290 */ /* 0x000fe20008ffe4ff */
[----:B------:R-:W-:Y:S01]  /*5a40*/  IMAD.U32 R3, RZ, RZ, UR13 ;  /* 0x0000000dff037e24 */ /* 0x000fe2000f8e00ff */
[----:B------:R-:W-:Y:S01]  /*5a50*/  ULEA.HI.X UR14, UR10, UR14, UR11, 0x5, UP0 ;  /* 0x0000000e0a0e7291 */ /* 0x000fe200080f2c0b */
[----:B------:R-:W-:Y:S01]  /*5a60*/  LEA.HI.X R7, R4, R100, R0, 0x1, P1 ;  /* 0x0000006404077211 */ /* 0x000fe200008f0c00 */
[----:B------:R-:W-:Y:S01]  /*5a70*/  IMAD.U32 R0, RZ, RZ, UR15 ;  /* 0x0000000fff007e24 */ /* 0x000fe2000f8e00ff */
[----:B-1----:R-:W-:Y:S01]  /*5a80*/  ISETP.GE.AND P4, PT, R189, UR5, PT ;  /* 0x00000005bd007c0c */ /* 0x002fe2000bf86270 */
[----:B------:R-:W-:Y:S01]  /*5a90*/  IMAD.U32 R5, RZ, RZ, UR7 ;  /* 0x00000007ff057e24 */ /* 0x000fe2000f8e00ff */
[----:B------:R-:W-:Y:S01]  /*5aa0*/  ISETP.GE.AND P3, PT, R105, UR5, PT ;  /* 0x0000000569007c0c */ /* 0x000fe2000bf66270 */
[----:B------:R-:W-:Y:S01]  /*5ab0*/  IMAD.U32 R10, RZ, RZ, UR14 ;  /* 0x0000000eff0a7e24 */ /* 0x000fe2000f8e00ff */
[----:B------:R-:W-:-:S02]  /*5ac0*/  ISETP.GE.AND P1, PT, R103, UR5, PT ;  /* 0x0000000567007c0c */ /* 0x000fc4000bf26270 */
[CC--:B------:R-:W-:Y:S02]  /*5ad0*/  LEA R4, P6, R3.reuse, R102.reuse, 0x1 ;  /* 0x0000006603047211 */ /* 0x0c0fe400078c08ff */
[C---:B------:R-:W-:Y:S02]  /*5ae0*/  LEA R2, P5, R0.reuse, R102, 0x1 ;  /* 0x0000006600027211 */ /* 0x040fe400078a08ff */
[-C--:B------:R-:W-:Y:S02]  /*5af0*/  LEA.HI.X R5, R3, R100.reuse, R5, 0x1, P6 ;  /* 0x0000006403057211 */ /* 0x080fe400030f0c05 */
        /* <DEDUP_REMOVED lines=62> */
.L_x_1698:
[----:B------:R3:W-:Y:S02]  /*5ee0*/  STS.128 [R197+0xb800], RZ ;  /* 0x00b800ffc5007388 */ /* 0x0007e40000000c00 */
.L_x_1699:
[----:B------:R-:W-:Y:S05]  /*5ef0*/  BSYNC.RECONVERGENT B0 ;  /* 0x0000000000007941 */ /* 0x000fea0003800200 */
.L_x_1697:
[----:B------:R-:W0:Y:S02]  /*5f00*/  LDGDEPBAR ;  /* 0x00000000000079af */ /* 0x000e240000000000 */
.L_x_1696:
[----:B------:R-:W-:Y:S01]  /*5f10*/  FMNMX3.FTZ R0, R17, R16, R15, !PT ;  /* 0x0000001011007276 */ /* 0x000fe2000781000f */
[----:B------:R-:W4:Y:S01]  /*5f20*/  LDCU UR7, c[0x0][0x45c] ;  /* 0x00008b80ff0777ac */ /* 0x000f220008000800 */
[----:B------:R-:W-:Y:S01]  /*5f30*/  IMAD.WIDE.U32 R172, R98, -0x2daee0ad, RZ ;  /* 0xd2511f5362ac7825 */ /* 0x000fe200078e00ff */
[----:B------:R-:W5:Y:S01]  /*5f40*/  S2UR UR5, SR_CgaCtaId ;  /* 0x00000000000579c3 */ /* 0x000f620000008800 */
[----:B------:R-:W-:Y:S01]  /*5f50*/  FMNMX3.FTZ R0, R0, R13, R12, !PT ;  /* 0x0000000d00007276 */ /* 0x000fe2000781000c */
[----:B------:R-:W-:Y:S01]  /*5f60*/  USHF.L.U32 UR13, UR25, 0x1, URZ ;  /* 0x00000001190d7899 */ /* 0x000fe200080006ff */
[----:B------:R-:W-:Y:S01]  /*5f70*/  IMAD.WIDE.U32 R166, R97, -0x326172a9, RZ ;  /* 0xcd9e8d5761a67825 */ /* 0x000fe200078e00ff */
[----:B------:R-:W-:Y:S01]  /*5f80*/  UMOV UR14, 0x400 ;  /* 0x00000400000e7882 */ /* 0x000fe20000000000 */
[----:B------:R-:W-:Y:S01]  /*5f90*/  FMNMX3.FTZ R0, R0, R11, R25, !PT ;  /* 0x0000000b00007276 */ /* 0x000fe20007810019 */
[----:B------:R-:W-:Y:S01]  /*5fa0*/  STL.64 [R1+0x78], R172 ;  /* 0x000078ac01007387 */ /* 0x000fe20000100a00 */
[----:B------:R-:W-:Y:S01]  /*5fb0*/  VIADD R54, R204, 0x9e3779b9 ;  /* 0x9e3779b9cc367836 */ /* 0x000fe20000000000 */
[----:B------:R-:W-:Y:S01]  /*5fc0*/  LOP3.LUT R26, R96, 0x200, R104, 0xf8, !PT ;  /* 0x00000200601a7812 */ /* 0x000fe200078ef868 */
[C---:B------:R-:W-:Y:S01]  /*5fd0*/  VIADD R73, R205.reuse, 0x76cf5d0a ;  /* 0x76cf5d0acd497836 */ /* 0x040fe20000000000 */
[----:B------:R-:W-:Y:S01]  /*5fe0*/  FMNMX3.FTZ R0, R0, R24, R79, !PT ;  /* 0x0000001800007276 */ /* 0x000fe2000781004f */
[----:B------:R-:W-:Y:S01]  /*5ff0*/  VIADD R75, R204, 0xdaa66d2b ;  /* 0xdaa66d2bcc4b7836 */ /* 0x000fe20000000000 */
[----:B------:R-:W-:Y:S01]  /*6000*/  USHF.L.U32 UR24, UR24, 0x3, URZ ;  /* 0x0000000318187899 */ /* 0x000fe200080006ff */
[C---:B------:R-:W-:Y:S01]  /*6010*/  VIADD R53, R205.reuse, 0x32370b8f ;  /* 0x32370b8fcd357836 */ /* 0x040fe20000000000 */
[----:B------:R-:W-:Y:S01]  /*6020*/  FMNMX3.FTZ R0, R0, R78, R77, !PT ;  /* 0x0000004e00007276 */ /* 0x000fe2000781004d */
[----:B------:R-:W-:Y:S01]  /*6030*/  VIADD R76, R205, 0xed9eba14 ;  /* 0xed9eba14cd4c7836 */ /* 0x000fe20000000000 */
[----:B------:R-:W-:Y:S01]  /*6040*/  UISETP.GT.U32.AND UP0, UPT, UR25, UR20, UPT ;  /* 0x000000141900728c */ /* 0x000fe2000bf04070 */
[----:B------:R-:W-:Y:S01]  /*6050*/  VIADD R55, R204, 0x78dde6e4 ;  /* 0x78dde6e4cc377836 */ /* 0x000fe20000000000 */
[----:B------:R-:W-:Y:S01]  /*6060*/  FMNMX3.FTZ R0, R0, R91, R119, !PT ;  /* 0x0000005b00007276 */ /* 0x000fe20007810077 */
[----:B------:R-:W-:-:S02]  /*6070*/  VIADD R96, R204, 0x1715609d ;  /* 0x1715609dcc607836 */ /* 0x000fc40000000000 */
[----:B------:R-:W-:Y:S01]  /*6080*/  VIADD R72, R205, 0xa9066899 ;  /* 0xa9066899cd487836 */ /* 0x000fe20000000000 */
[----:B------:R-:W-:Y:S01]  /*6090*/  FMNMX3.FTZ R0, R0, R116, R111, !PT ;  /* 0x0000007400007276 */ /* 0x000fe2000781006f */
[----:B------:R-:W-:Y:S01]  /*60a0*/  VIADD R74, R204, 0xb54cda56 ;  /* 0xb54cda56cc4a7836 */ /* 0x000fe20000000000 */
[----:B-----5:R-:W-:Y:S01]  /*60b0*/  ULEA UR5, UR5, UR14, 0x18 ;  /* 0x0000000e05057291 */ /* 0x020fe2000f8ec0ff */
[----:B------:R-:W-:Y:S01]  /*60c0*/  IMAD.MOV.U32 R128, RZ, RZ, 0x20 ;  /* 0x00000020ff807424 */ /* 0x000fe200078e00ff */
[----:B-12---:R-:W-:Y:S02]  /*60d0*/  FMNMX.FTZ R3, R110, R0, !PT ;  /* 0x000000006e037209 */ /* 0x006fe40007810000 */
[----:B------:R-:W-:Y:S02]  /*60e0*/  FMNMX3.FTZ R0, R52, R23, R19, !PT ;  /* 0x0000001734007276 */ /* 0x000fe40007810013 */
[----:B------:R-:W-:Y:S01]  /*60f0*/  LEA R124, R26, UR5, 0x1 ;  /* 0x000000051a7c7c11 */ /* 0x000fe2000f8e08ff */
[----:B------:R-:W1:Y:S01]  /*6100*/  SHFL.BFLY PT, R2, R3, 0x2, 0x1f ;  /* 0x0c401f0003027f89 */ /* 0x000e6200000e0000 */
[----:B------:R-:W-:-:S02]  /*6110*/  FMNMX3.FTZ R0, R0, R22, R20, !PT ;  /* 0x0000001600007276 */ /* 0x000fc40007810014 */
[----:B------:R-:W-:Y:S01]  /*6120*/  SEL R128, R128, 0xffffffe0, !P0 ;  /* 0xffffffe080807807 */ /* 0x000fe20004000000 */
[----:B------:R-:W-:Y:S01]  /*6130*/  LDSM.16.MT88.4 R44, [R124+0xc000] ;  /* 0x00c000007c2c783b */ /* 0x000fe20000004200 */
[----:B------:R-:W-:-:S03]  /*6140*/  FMNMX3.FTZ R0, R0, R14, R18, !PT ;  /* 0x0000000e00007276 */ /* 0x000fc60007810012 */
[----:B------:R-:W-:Y:S01]  /*6150*/  LDSM.16.MT88.4 R36, [R124+0xc800] ;  /* 0x00c800007c24783b */ /* 0x000fe20000004200 */
[----:B------:R-:W-:-:S04]  /*6160*/  FMNMX3.FTZ R0, R0, R21, R95, !PT ;  /* 0x0000001500007276 */ /* 0x000fc8000781005f */
[----:B------:R-:W-:-:S04]  /*6170*/  FMNMX3.FTZ R0, R0, R93, R94, !PT ;  /* 0x0000005d00007276 */ /* 0x000fc8000781005e */
[----:B------:R-:W-:-:S04]  /*6180*/  FMNMX3.FTZ R0, R0, R92, R121, !PT ;  /* 0x0000005c00007276 */ /* 0x000fc80007810079 */
[----:B------:R-:W-:Y:S02]  /*6190*/  FMNMX3.FTZ R100, R0, R120, R118, !PT ;  /* 0x0000007800647276 */ /* 0x000fe40007810076 */
[----:B-1----:R-:W-:Y:S02]  /*61a0*/  FMNMX.FTZ R3, R3, R2, !PT ;  /* 0x0000000203037209 */ /* 0x002fe40007810000 */
[----:B------:R-:W-:-:S03]  /*61b0*/  FMNMX.FTZ R100, R117, R100, !PT ;  /* 0x0000006475647209 */ /* 0x000fc60007810000 */
[----:B------:R-:W1:Y:S04]  /*61c0*/  SHFL.BFLY PT, R0, R3, 0x1, 0x1f ;  /* 0x0c201f0003007f89 */ /* 0x000e6800000e0000 */
[----:B------:R-:W2:Y:S01]  /*61d0*/  SHFL.BFLY PT, R4, R100, 0x2, 0x1f ;  /* 0x0c401f0064047f89 */ /* 0x000ea200000e0000 */
[----:B-1----:R-:W-:-:S04]  /*61e0*/  FMNMX.FTZ R3, R3, R0, !PT ;  /* 0x0000000003037209 */ /* 0x002fc80007810000 */
[C---:B------:R-:W-:Y:S01]  /*61f0*/  FSETP.NEU.FTZ.AND P1, PT, R3.reuse, -INF , PT ;  /* 0xff8000000300780b */ /* 0x040fe20003f3d000 */
[----:B----4-:R-:W-:Y:S01]  /*6200*/  FMUL.FTZ R2, R3, UR7 ;  /* 0x0000000703027c20 */ /* 0x010fe20008410000 */
[----:B--2---:R-:W-:-:S04]  /*6210*/  FMNMX.FTZ R100, R100, R4, !PT ;  /* 0x0000000464647209 */ /* 0x004fc80007810000 */
[----:B------:R-:W-:Y:S01]  /*6220*/  FSEL R2, R2, RZ, P1 ;  /* 0x000000ff02027208 */ /* 0x000fe20000800000 */
[----:B------:R-:W1:Y:S04]  /*6230*/  SHFL.BFLY PT, R4, R100, 0x1, 0x1f ;  /* 0x0c201f0064047f89 */ /* 0x000e6800000e0000 */
[--C-:B------:R-:W-:Y:S01]  /*6240*/  FFMA.FTZ R0, R17, UR7, -R2.reuse ;  /* 0x0000000711007c23 */ /* 0x100fe20008010802 */
[----:B------:R-:W-:-:S03]  /*6250*/  FFMA.FTZ R6, R11, UR7, -R2 ;  /* 0x000000070b067c23 */ /* 0x000fc60008010802 */
[----:B------:R2:W-:Y:S08]  /*6260*/  MUFU.EX2 R163, R0 ;  /* 0x0000000000a37308 */ /* 0x0005f00000000800 */
[----:B------:R-:W-:Y:S01]  /*6270*/  MUFU.EX2 R148, R6 ;  /* 0x0000000600947308 */ /* 0x000fe20000000800 */
[----:B-1----:R-:W-:Y:S01]  /*6280*/  FMNMX.FTZ R100, R100, R4, !PT ;  /* 0x0000000464647209 */ /* 0x002fe20007810000 */
[----:B--2---:R-:W-:Y:S01]  /*6290*/  FFMA.FTZ R0, R16, UR7, -R2 ;  /* 0x0000000710007c23 */ /* 0x004fe20008010802 */
[----:B------:R-:W-:Y:S01]  /*62a0*/  LOP3.LUT R4, R205, UR13, R173, 0x96, !PT ;  /* 0x0000000dcd047c12 */ /* 0x000fe2000f8e96ad */
[----:B------:R-:W-:Y:S01]  /*62b0*/  UIADD3 UR13, UPT, UPT, UR13, 0x1, URZ ;  /* 0x000000010d0d7890 */ /* 0x000fe2000fffe0ff */
[----:B------:R-:W-:-:S03]  /*62c0*/  FSETP.NEU.FTZ.AND P1, PT, R100, -INF , PT ;  /* 0xff8000006400780b */ /* 0x000fc60003f3d000 */
[----:B------:R1:W2:Y:S01]  /*62d0*/  MUFU.EX2 R144, R0 ;  /* 0x0000000000907308 */ /* 0x0002a20000000800 */
[----:B------:R-:W-:-:S05]  /*62e0*/  IMAD.WIDE.U32 R4, R4, -0x326172a9, RZ ;  /* 0xcd9e8d5704047825 */ /* 0x000fca00078e00ff */
[----:B------:R-:W-:-:S05]  /*62f0*/  LOP3.LUT R8, R54, R166, R5, 0x96, !PT ;  /* 0x000000a636087212 */ /* 0x000fca00078e9605 */
[----:B------:R-:W-:-:S04]  /*6300*/  IMAD.WIDE.U32 R8, R8, -0x2daee0ad, RZ ;  /* 0xd2511f5308087825 */ /* 0x000fc800078e00ff */
[----:B-1----:R-:W-:Y:S01]  /*6310*/  FFMA.FTZ R0, R15, UR7, -R2 ;  /* 0x000000070f007c23 */ /* 0x002fe20008010802 */
[----:B------:R-:W-:-:S03]  /*6320*/  VIADD R15, R204, 0x3c6ef372 ;  /* 0x3c6ef372cc0f7836 */ /* 0x000fc60000000000 */
[----:B------:R1:W-:Y:S02]  /*6330*/  MUFU.EX2 R142, R0 ;  /* 0x00000000008e7308 */ /* 0x0003e40000000800 */
[----:B-1----:R-:W-:-:S06]  /*6340*/  FFMA.FTZ R0, R13, UR7, -R2 ;  /* 0x000000070d007c23 */ /* 0x002fcc0008010802 */
[----:B------:R1:W4:Y:S02]  /*6350*/  MUFU.EX2 R146, R0 ;  /* 0x0000000000927308 */ /* 0x0003240000000800 */
[----:B-1----:R-:W-:Y:S01]  /*6360*/  FFMA.FTZ R0, R12, UR7, -R2 ;  /* 0x000000070c007c23 */ /* 0x002fe20008010802 */
[----:B------:R-:W-:-:S05]  /*6370*/  FMUL.FTZ R12, R100, UR7 ;  /* 0x00000007640c7c20 */ /* 0x000fca0008410000 */
[----:B------:R1:W5:Y:S01]  /*6380*/  MUFU.EX2 R141, R0 ;  /* 0x00000000008d7308 */ /* 0x0003620000000800 */
[----:B------:R-:W-:-:S05]  /*6390*/  FSEL R12, R12, RZ, P1 ;  /* 0x000000ff0c0c7208 */ /* 0x000fca0000800000 */
[----:B------:R-:W-:Y:S01]  /*63a0*/  FFMA.FTZ R6, R52, UR7, -R12 ;  /* 0x0000000734067c23 */ /* 0x000fe2000801080c */
[----:B------:R-:W-:-:S03]  /*63b0*/  VIADD R52, R124, 0xc040 ;  /* 0x0000c0407c347836 */ /* 0x000fc60000000000 */
[----:B------:R3:W-:Y:S01]  /*63c0*/  MUFU.EX2 R126, R6 ;  /* 0x00000006007e7308 */ /* 0x0007e20000000800 */
[----:B-1----:R-:W-:Y:S01]  /*63d0*/  LOP3.LUT R0, R204, R99, R167, 0x96, !PT ;  /* 0x00000063cc007212 */ /* 0x002fe200078e96a7 */
[----:B------:R-:W-:-:S04]  /*63e0*/  VIADD R99, R205, 0x646e171e ;  /* 0x646e171ecd637836 */ /* 0x000fc80000000000 */
[----:B------:R-:W-:-:S04]  /*63f0*/  IMAD.WIDE.U32 R164, R0, -0x2daee0ad, RZ ;  /* 0xd2511f5300a47825 */ /* 0x000fc800078e00ff */
[----:B------:R-:W-:Y:S01]  /*6400*/  VIADD R0, R205, 0xbb67ae85 ;  /* 0xbb67ae85cd007836 */ /* 0x000fe20000000000 */
[----:B------:R-:W-:Y:S04]  /*6410*/  STL.64 [R1+0x80], R164 ;  /* 0x000080a401007387 */ /* 0x000fe80000100a00 */
[----:B------:R-:W-:Y:S01]  /*6420*/  LOP3.LUT R5, R0, R172, R165, 0x96, !PT ;  /* 0x000000ac00057212 */ /* 0x000fe200078e96a5 */
[----:B------:R-:W-:Y:S01]  /*6430*/  FFMA.FTZ R0, R23, UR7, -R12 ;  /* 0x0000000717007c23 */ /* 0x000fe2000801080c */
[----:B------:R-:W-:Y:S03]  /*6440*/  STL [R1+0x1c], R26 ;  /* 0x00001c1a01007387 */ /* 0x000fe60000100800 */
[----:B------:R-:W-:Y:S01]  /*6450*/  IMAD.WIDE.U32 R236, R5, -0x326172a9, RZ ;  /* 0xcd9e8d5705ec7825 */ /* 0x000fe200078e00ff */
[----:B------:R-:W-:Y:S01]  /*6460*/  LOP3.LUT R5, R73, R164, R9, 0x96, !PT ;  /* 0x000000a449057212 */ /* 0x000fe200078e9609 */
[----:B------:R1:W5:Y:S03]  /*6470*/  MUFU.EX2 R125, R0 ;  /* 0x00000000007d7308 */ /* 0x0003660000000800 */
[----:B---3--:R-:W-:Y:S01]  /*6480*/  LOP3.LUT R6, R15, R4, R237, 0x96, !PT ;  /* 0x000000040f067212 */ /* 0x008fe200078e96ed */
[----:B------:R-:W-:-:S04]  /*6490*/  IMAD.WIDE.U32 R4, R5, -0x326172a9, RZ ;  /* 0xcd9e8d5705047825 */ /* 0x000fc800078e00ff */
[----:B------:R-:W-:Y:S01]  /*64a0*/  IMAD.WIDE.U32 R6, R6, -0x2daee0ad, RZ ;  /* 0xd2511f5306067825 */ /* 0x000fe200078e00ff */
[----:B------:R-:W-:-:S04]  /*64b0*/  LOP3.LUT R10, R75, R236, R5, 0x96, !PT ;  /* 0x000000ec4b0a7212 */ /* 0x000fc800078e9605 */
[----:B------:R-:W-:Y:S01]  /*64c0*/  LOP3.LUT R8, R53, R8, R7, 0x96, !PT ;  /* 0x0000000835087212 */ /* 0x000fe200078e9607 */
[----:B------:R-:W-:-:S04]  /*64d0*/  IMAD.WIDE.U32 R10, R10, -0x2daee0ad, RZ ;  /* 0xd2511f530a0a7825 */ /* 0x000fc800078e00ff */
[----:B-1----:R-:W-:Y:S01]  /*64e0*/  FFMA.FTZ R0, R19, UR7, -R12 ;  /* 0x0000000713007c23 */ /* 0x002fe2000801080c */
[----:B------:R-:W-:Y:S01]  /*64f0*/  IMAD.WIDE.U32 R8, R8, -0x326172a9, RZ ;  /* 0xcd9e8d5708087825 */ /* 0x000fe200078e00ff */
[----:B------:R-:W-:Y:S02]  /*6500*/  LOP3.LUT R5, R76, R6, R11, 0x96, !PT ;  /* 0x000000064c057212 */ /* 0x000fe400078e960b */
[----:B------:R1:W-:Y:S02]  /*6510*/  MUFU.EX2 R150, R0 ;  /* 0x0000000000967308 */ /* 0x0003e40000000800 */
[----:B------:R-:W-:Y:S01]  /*6520*/  LOP3.LUT R6, R55, R4, R9, 0x96, !PT ;  /* 0x0000000437067212 */ /* 0x000fe200078e9609 */
[----:B------:R-:W-:-:S04]  /*6530*/  IMAD.WIDE.U32 R4, R5, -0x326172a9, RZ ;  /* 0xcd9e8d5705047825 */ /* 0x000fc800078e00ff */
[----:B------:R-:W-:Y:S01]  /*6540*/  IMAD.WIDE.U32 R6, R6, -0x2daee0ad, RZ ;  /* 0xd2511f5306067825 */ /* 0x000fe200078e00ff */
[----:B------:R-:W-:-:S03]  /*6550*/  LOP3.LUT R8, R96, R8, R5, 0x96, !PT ;  /* 0x0000000860087212 */ /* 0x000fc600078e9605 */
[----:B------:R-:W-:Y:S01]  /*6560*/  VIADD R5, R124, 0xc000 ;  /* 0x0000c0007c057836 */ /* 0x000fe20000000000 */
[----:B------:R-:W-:Y:S01]  /*6570*/  LOP3.LUT R10, R72, R10, R7, 0x96, !PT ;  /* 0x0000000a480a7212 */ /* 0x000fe200078e9607 */
[----:B------:R-:W-:Y:S01]  /*6580*/  IMAD.WIDE.U32 R50, R8, -0x2daee0ad, RZ ;  /* 0xd2511f5308327825 */ /* 0x000fe200078e00ff */
[----:B------:R-:W3:Y:S03]  /*6590*/  LDC R7, c[0x0][0x4f8] ;  /* 0x00013e00ff077b82 */ /* 0x000ee60000000800 */
[----:B-1----:R-:W-:Y:S01]  /*65a0*/  FFMA.FTZ R0, R22, UR7, -R12 ;  /* 0x0000000716007c23 */ /* 0x002fe2000801080c */
[----:B------:R-:W-:Y:S02]  /*65b0*/  @P2 VIADD R52, R5, 0xffffffc0 ;  /* 0xffffffc005342836 */ /* 0x000fe40000000000 */
[----:B------:R-:W-:Y:S01]  /*65c0*/  FFMA.FTZ R5, R25, UR7, -R2 ;  /* 0x0000000719057c23 */ /* 0x000fe20008010802 */
[----:B------:R-:W-:Y:S01]  /*65d0*/  LOP3.LUT R13, R99, R6, R51, 0x96, !PT ;  /* 0x00000006630d7212 */ /* 0x000fe200078e9633 */
[----:B------:R1:W3:Y:S01]  /*65e0*/  MUFU.EX2 R143, R0 ;  /* 0x00000000008f7308 */ /* 0x0002e20000000800 */
[----:B--2---:R-:W-:Y:S01]  /*65f0*/  F2FP.F16.F32.PACK_AB R6, R144, R163 ;  /* 0x000000a39006723e */ /* 0x004fe200000000ff */
[----:B------:R-:W-:Y:S01]  /*6600*/  IMAD.WIDE.U32 R48, R10, -0x326172a9, RZ ;  /* 0xcd9e8d570a307825 */ /* 0x000fe200078e00ff */
[----:B------:R-:W-:Y:S01]  /*6610*/  LOP3.LUT R98, R13, 0xff, RZ, 0xc0, !PT ;  /* 0x000000ff0d627812 */ /* 0x000fe200078ec0ff */
[----:B------:R-:W-:Y:S01]  /*6620*/  LDSM.16.MT88.4 R68, [R52] ;  /* 0x000000003444783b */ /* 0x000fe20000004200 */
[----:B------:R-:W-:-:S02]  /*6630*/  PRMT R130, R6, 0x7610, R130 ;  /* 0x0000761006827816 */ /* 0x000fc40000000082 */
[----:B------:R-:W-:Y:S01]  /*6640*/  PRMT R152, R6, 0x7632, R152 ;  /* 0x0000763206987816 */ /* 0x000fe20000000098 */
[----:B------:R2:W-:Y:S01]  /*6650*/  MUFU.EX2 R147, R5 ;  /* 0x0000000500937308 */ /* 0x0005e20000000800 */
[----:B----4-:R-:W-:Y:S01]  /*6660*/  F2FP.F16.F32.PACK_AB R6, R146, R142 ;  /* 0x0000008e9206723e */ /* 0x010fe200000000ff */
[----:B------:R-:W-:Y:S01]  /*6670*/  LDSM.16.MT88.4 R40, [R52+0x800] ;  /* 0x000800003428783b */ /* 0x000fe20000004200 */
[----:B------:R-:W-:Y:S01]  /*6680*/  LOP3.LUT R4, R74, R4, R49, 0x96, !PT ;  /* 0x000000044a047212 */ /* 0x000fe200078e9631 */
[----:B------:R-:W-:Y:S01]  /*6690*/  IMAD.IADD R49, R128, 0x1, R124 ;  /* 0x0000000180317824 */ /* 0x000fe200078e027c */
[----:B------:R-:W-:Y:S01]  /*66a0*/  PRMT R156, R6, 0x7610, R156 ;  /* 0x00007610069c7816 */ /* 0x000fe2000000009c */
[----:B------:R-:W-:Y:S01]  /*66b0*/  IMAD.IADD R128, R128, 0x1, R52 ;  /* 0x0000000180807824 */ /* 0x000fe200078e0234 */
[----:B------:R-:W-:Y:S01]  /*66c0*/  PRMT R154, R6, 0x7632, R154 ;  /* 0x00007632069a7816 */ /* 0x000fe2000000009a */
[----:B-1----:R-:W-:Y:S01]  /*66d0*/  FFMA.FTZ R0, R20, UR7, -R12 ;  /* 0x0000000714007c23 */ /* 0x002fe2000801080c */
[C---:B------:R-:W-:Y:S01]  /*66e0*/  LOP3.LUT R6, R4.reuse, 0xffff, RZ, 0xc0, !PT ;  /* 0x0000ffff04067812 */ /* 0x040fe200078ec0ff */
[----:B------:R-:W-:Y:S01]  /*66f0*/  LDSM.16.MT88.4 R60, [R49+0xc800] ;  /* 0x00c80000313c783b */ /* 0x000fe20000004200 */
[----:B------:R-:W-:Y:S01]  /*6700*/  LOP3.LUT R90, R4, 0xff, RZ, 0xc0, !PT ;  /* 0x000000ff045a7812 */ /* 0x000fe200078ec0ff */
[----:B------:R1:W-:Y:S01]  /*6710*/  MUFU.EX2 R140, R0 ;  /* 0x00000000008c7308 */ /* 0x0003e20000000800 */
[----:B------:R-:W-:Y:S01]  /*6720*/  SHF.R.U32.HI R107, RZ, 0x8, R6 ;  /* 0x00000008ff6b7819 */ /* 0x000fe20000011606 */
[----:B------:R-:W-:Y:S01]  /*6730*/  LDSM.16.MT88.4 R28, [R49+0xe000] ;  /* 0x00e00000311c783b */ /* 0x000fe20000004200 */
[----:B------:R-:W-:Y:S01]  /*6740*/  SHF.R.U32.HI R109, RZ, 0x18, R4 ;  /* 0x00000018ff6d7819 */ /* 0x000fe20000011604 */
[----:B--2---:R-:W-:Y:S01]  /*6750*/  FFMA.FTZ R5, R24, UR7, -R2 ;  /* 0x0000000718057c23 */ /* 0x004fe20008010802 */
[C---:B------:R-:W-:Y:S01]  /*6760*/  PRMT R104, R48.reuse, 0x7771, RZ ;  /* 0x0000777130687816 */ /* 0x040fe200000000ff */
[----:B------:R-:W2:Y:S01]  /*6770*/  LDSM.16.MT88.4 R24, [R49+0xc000] ;  /* 0x00c000003118783b */ /* 0x000ea20000004200 */
[C---:B------:R-:W-:Y:S01]  /*6780*/  PRMT R105, R48.reuse, 0x7772, RZ ;  /* 0x0000777230697816 */ /* 0x040fe200000000ff */
[----:B------:R5:W-:Y:S01]  /*6790*/  MUFU.EX2 R149, R5 ;  /* 0x0000000500957308 */ /* 0x000be20000000800 */
[----:B------:R-:W-:Y:S01]  /*67a0*/  PRMT R106, R48, 0x7773, RZ ;  /* 0x00007773306a7816 */ /* 0x000fe200000000ff */
[----:B------:R-:W4:Y:S01]  /*67b0*/  LDSM.16.MT88.4 R56, [R49+0xe800] ;  /* 0x00e800003138783b */ /* 0x000f220000004200 */
[----:B------:R-:W-:-:S02]  /*67c0*/  PRMT R127, R50, 0x7772, RZ ;  /* 0x00007772327f7816 */ /* 0x000fc400000000ff */
[----:B------:R-:W-:Y:S01]  /*67d0*/  PRMT R169, R50, 0x7773, RZ ;  /* 0x0000777332a97816 */ /* 0x000fe200000000ff */
[----:B------:R-:W4:Y:S01]  /*67e0*/  LDSM.16.MT88.4 R64, [R128] ;  /* 0x000000008040783b */ /* 0x000f220000004200 */
[----:B------:R-:W-:Y:S01]  /*67f0*/  SHF.R.U32.HI R88, RZ, 0x18, R13 ;  /* 0x00000018ff587819 */ /* 0x000fe2000001160d */
[----:B-1----:R-:W-:Y:S01]  /*6800*/  FFMA.FTZ R0, R14, UR7, -R12 ;  /* 0x000000070e007c23 */ /* 0x002fe2000801080c */
[----:B------:R-:W-:Y:S02]  /*6810*/  PRMT R51, R50, 0x7771, RZ ;  /* 0x0000777132337816 */ /* 0x000fe400000000ff */
[----:B------:R-:W-:Y:S01]  /*6820*/  ISETP.LE.U32.AND P4, PT, R90, UR4, PT ;  /* 0x000000045a007c0c */ /* 0x000fe2000bf83070 */
[----:B------:R1:W2:Y:S01]  /*6830*/  MUFU.EX2 R123, R0 ;  /* 0x00000000007b7308 */ /* 0x0002a20000000800 */
[----:B------:R-:W-:Y:S02]  /*6840*/  ISETP.LE.U32.AND P6, PT, R109, UR4, PT ;  /* 0x000000046d007c0c */ /* 0x000fe4000bfc3070 */
[----:B-----5:R-:W-:-:S04]  /*6850*/  F2FP.F16.F32.PACK_AB R5, R148, R141 ;  /* 0x0000008d9405723e */ /* 0x020fc800000000ff */
[C---:B------:R-:W-:Y:S02]  /*6860*/  PRMT R162, R5.reuse, 0x7610, R162 ;  /* 0x0000761005a27816 */ /* 0x040fe400000000a2 */
[----:B------:R-:W-:Y:S02]  /*6870*/  PRMT R160, R5, 0x7632, R160 ;  /* 0x0000763205a07816 */ /* 0x000fe400000000a0 */
[----:B---3--:R-:W-:Y:S02]  /*6880*/  LOP3.LUT R5, R7, 0xff, RZ, 0xc0, !PT ;  /* 0x000000ff07057812 */ /* 0x008fe400078ec0ff */
[----:B------:R-:W-:Y:S02]  /*6890*/  PRMT R7, R4, 0x7632, R7 ;  /* 0x0000763204077816 */ /* 0x000fe40000000007 */
[----:B------:R-:W-:Y:S01]  /*68a0*/  PRMT R4, R90, 0x5410, R107 ;  /* 0x000054105a047816 */ /* 0x000fe2000000006b */
[----:B-1----:R-:W-:Y:S01]  /*68b0*/  FFMA.FTZ R0, R18, UR7, -R12 ;  /* 0x0000000712007c23 */ /* 0x002fe2000801080c */
[----:B------:R-:W-:-:S03]  /*68c0*/  LOP3.LUT R108, R7, 0xff, RZ, 0xc0, !PT ;  /* 0x000000ff076c7812 */ /* 0x000fc600078ec0ff */
[----:B------:R1:W-:Y:S01]  /*68d0*/  MUFU.EX2 R151, R0 ;  /* 0x0000000000977308 */ /* 0x0003e20000000800 */
[----:B------:R-:W-:Y:S01]  /*68e0*/  ISETP.LE.U32.AND P1, PT, R108, UR4, PT ;  /* 0x000000046c007c0c */ /* 0x000fe2000bf23070 */
[----:B-1----:R-:W-:-:S06]  /*68f0*/  FFMA.FTZ R0, R21, UR7, -R12 ;  /* 0x0000000715007c23 */ /* 0x002fcc000801080c */
[----:B------:R1:W3:Y:S02]  /*6900*/  MUFU.EX2 R252, R0 ;  /* 0x0000000000fc7308 */ /* 0x0002e40000000800 */
[----:B-1----:R-:W-:-:S04]  /*6910*/  F2FP.F16.F32.PACK_AB R0, R125, R126 ;  /* 0x0000007e7d00723e */ /* 0x002fc800000000ff */
[C---:B------:R-:W-:Y:S02]  /*6920*/  PRMT R129, R0.reuse, 0x7610, R129 ;  /* 0x0000761000817816 */ /* 0x040fe40000000081 */
[----:B------:R-:W-:Y:S02]  /*6930*/  PRMT R131, R0, 0x7632, R131 ;  /* 0x0000763200837816 */ /* 0x000fe40000000083 */
[----:B------:R-:W-:Y:S01]  /*6940*/  F2FP.F16.F32.PACK_AB R0, R143, R150 ;  /* 0x000000968f00723e */ /* 0x000fe200000000ff */
[----:B------:R-:W-:Y:S01]  /*6950*/  @!P4 HADD2 R122, -R129.H0_H0, -RZ.H0_H0 ;  /* 0xa00000ff817ac230 */ /* 0x000fe20000000900 */
[----:B------:R-:W-:Y:S02]  /*6960*/  PRMT R6, R129, 0x5410, R131 ;  /* 0x0000541081067816 */ /* 0x000fe40000000083 */
[C---:B------:R-:W-:Y:S02]  /*6970*/  PRMT R139, R0.reuse, 0x7610, R139 ;  /* 0x00007610008b7816 */ /* 0x040fe4000000008b */
[----:B------:R-:W-:-:S02]  /*6980*/  PRMT R138, R0, 0x7632, R138 ;  /* 0x00007632008a7816 */ /* 0x000fc4000000008a */
[----:B--2---:R-:W-:Y:S02]  /*6990*/  F2FP.F16.F32.PACK_AB R0, R123, R140 ;  /* 0x0000008c7b00723e */ /* 0x004fe400000000ff */
[----:B------:R-:W-:Y:S02]  /*69a0*/  PRMT R7, R139, 0x5410, R138 ;  /* 0x000054108b077816 */ /* 0x000fe4000000008a */
[C---:B------:R-:W-:Y:S02]  /*69b0*/  PRMT R155, R0.reuse, 0x7610, R155 ;  /* 0x00007610009b7816 */ /* 0x040fe4000000009b */
[----:B------:R-:W-:Y:S02]  /*69c0*/  PRMT R153, R0, 0x7632, R153 ;  /* 0x0000763200997816 */ /* 0x000fe40000000099 */
[----:B---3--:R-:W-:Y:S02]  /*69d0*/  F2FP.F16.F32.PACK_AB R0, R252, R151 ;  /* 0x00000097fc00723e */ /* 0x008fe400000000ff */
[----:B------:R-:W-:-:S02]  /*69e0*/  @!P4 PRMT R129, R122, 0x5410, RZ ;  /* 0x000054107a81c816 */ /* 0x000fc400000000ff */
[C---:B------:R-:W-:Y:S02]  /*69f0*/  PRMT R161, R0.reuse, 0x7610, R161 ;  /* 0x0000761000a17816 */ /* 0x040fe400000000a1 */
[----:B------:R-:W-:Y:S01]  /*6a00*/  PRMT R159, R0, 0x7632, R159 ;  /* 0x00007632009f7816 */ /* 0x000fe2000000009f */
[----:B------:R-:W-:Y:S01]  /*6a10*/  IMAD R0, R5, 0x10000, R5 ;  /* 0x0001000005007824 */ /* 0x000fe200078e0205 */
[----:B------:R-:W-:Y:S01]  /*6a20*/  F2FP.F16.F32.PACK_AB R5, R149, R147 ;  /* 0x000000939505723e */ /* 0x000fe200000000ff */
[----:B------:R-:W-:Y:S01]  /*6a30*/  STG.E.U16 desc[UR26][R194.64], R129 ;  /* 0x00000081c2007986 */ /* 0x000fe2000c10151a */
[----:B------:R-:W-:Y:S02]  /*6a40*/  ISETP.GT.U32.AND P4, PT, R104, UR4, PT ;  /* 0x0000000468007c0c */ /* 0x000fe4000bf84070 */
[C---:B------:R-:W-:Y:S02]  /*6a50*/  PRMT R158, R5.reuse, 0x7610, R158 ;  /* 0x00007610059e7816 */ /* 0x040fe4000000009e */
[----:B------:R-:W-:-:S02]  /*6a60*/  PRMT R157, R5, 0x7632, R157 ;  /* 0x00007632059d7816 */ /* 0x000fc4000000009d */
[----:B------:R-:W-:Y:S02]  /*6a70*/  HSET2.LE.AND R4, R4, R0, PT ;  /* 0x0000000004047233 */ /* 0x000fe40003803000 */
[----:B------:R-:W-:-:S03]  /*6a80*/  PRMT R5, R108, 0x5410, R109 ;  /* 0x000054106c057816 */ /* 0x000fc6000000006d */
[----:B------:R-:W-:Y:S02]  /*6a90*/  LOP3.LUT R8, R6, R4, RZ, 0xc0, !PT ;  /* 0x0000000406087212 */ /* 0x000fe400078ec0ff */
[----:B------:R-:W-:Y:S02]  /*6aa0*/  HSET2.LE.AND R5, R5, R0, PT ;  /* 0x0000000005057233 */ /* 0x000fe40003803000 */
        /* <DEDUP_REMOVED lines=14> */
[----:B------:R-:W-:-:S04]  /*6b90*/  PRMT R4, R156, 0x5410, R154 ;  /* 0x000054109c047816 */ /* 0x000fc8000000009a */
[----:B------:R-:W-:Y:S01]  /*6ba0*/  LOP3.LUT R11, R4, R5, RZ, 0xc0, !PT ;  /* 0x00000005040b7212 */ /* 0x000fe200078ec0ff */
[----:B------:R-:W-:Y:S01]  /*6bb0*/  IMAD.MOV.U32 R5, RZ, RZ, R50 ;  /* 0x000000ffff057224 */ /* 0x000fe200078e0032 */
[----:B------:R-:W-:-:S04]  /*6bc0*/  PRMT R4, R155, 0x5410, R153 ;  /* 0x000054109b047816 */ /* 0x000fc80000000099 */
[----:B------:R-:W-:Y:S01]  /*6bd0*/  LOP3.LUT R4, R4, R6, RZ, 0xc0, !PT ;  /* 0x0000000604047212 */ /* 0x000fe200078ec0ff */
[C---:B------:R-:W-:Y:S01]  /*6be0*/  HMMA.16816.F32 R16, R8.reuse, R24, RZ ;  /* 0x000000180810723c */ /* 0x040fe200000018ff */
[----:B------:R-:W-:Y:S02]  /*6bf0*/  PRMT R6, R13, 0x7632, R6 ;  /* 0x000076320d067816 */ /* 0x000fe40000000006 */
[----:B------:R-:W-:Y:S02]  /*6c00*/  LOP3.LUT R7, R5, 0xff, RZ, 0xc0, !PT ;  /* 0x000000ff05077812 */ /* 0x000fe400078ec0ff */
[----:B------:R-:W-:Y:S02]  /*6c10*/  LOP3.LUT R89, R6, 0xff, RZ, 0xc0, !PT ;  /* 0x000000ff06597812 */ /* 0x000fe400078ec0ff */
[----:B------:R-:W-:Y:S01]  /*6c20*/  PRMT R6, R127, 0x5410, R169 ;  /* 0x000054107f067816 */ /* 0x000fe200000000a9 */
[----:B------:R-:W-:Y:S01]  /*6c30*/  HMMA.16816.F32 R20, R8, R28, RZ ;  /* 0x0000001c0814723c */ /* 0x000fe200000018ff */
[----:B------:R-:W-:-:S02]  /*6c40*/  PRMT R5, R89, 0x5410, R88 ;  /* 0x0000541059057816 */ /* 0x000fc40000000058 */
[----:B------:R-:W-:Y:S02]  /*6c50*/  LOP3.LUT R13, R6, 0xff00ff, RZ, 0xc0, !PT ;  /* 0x00ff00ff060d7812 */ /* 0x000fe400078ec0ff */
[----:B------:R-:W-:Y:S02]  /*6c60*/  PRMT R6, R7, 0x5410, R51 ;  /* 0x0000541007067816 */ /* 0x000fe40000000033 */
[--C-:B------:R-:W-:Y:S01]  /*6c70*/  HSET2.LE.AND R5, R5, R0.reuse, PT ;  /* 0x0000000005057233 */ /* 0x100fe20003803000 */
[----:B------:R-:W-:Y:S01]  /*6c80*/  HMMA.16816.F32 R32, R8, R44, RZ ;  /* 0x0000002c0820723c */ /* 0x000fe200000018ff */
[----:B------:R-:W-:Y:S02]  /*6c90*/  PRMT R7, R162, 0x5410, R160 ;  /* 0x00005410a2077816 */ /* 0x000fe400000000a0 */
[----:B------:R-:W-:Y:S02]  /*6ca0*/  HSET2.LE.AND R6, R6, R0, PT ;  /* 0x0000000006067233 */ /* 0x000fe40003803000 */
[----:B------:R-:W-:-:S02]  /*6cb0*/  LOP3.LUT R5, R7, R5, RZ, 0xc0, !PT ;  /* 0x0000000507057212 */ /* 0x000fc400078ec0ff */
[----:B------:R-:W-:Y:S01]  /*6cc0*/  HSET2.LE.AND R7, R13, R0, PT ;  /* 0x000000000d077233 */ /* 0x000fe20003803000 */
[----:B------:R-:W-:Y:S01]  /*6cd0*/  HMMA.16816.F32 R24, R8, R26, RZ ;  /* 0x0000001a0818723c */ /* 0x000fe200000018ff */
[----:B------:R-:W-:-:S04]  /*6ce0*/  PRMT R13, R161, 0x5410, R159 ;  /* 0x00005410a10d7816 */ /* 0x000fc8000000009f */
[----:B------:R-:W-:Y:S02]  /*6cf0*/  LOP3.LUT R6, R13, R6, RZ, 0xc0, !PT ;  /* 0x000000060d067212 */ /* 0x000fe400078ec0ff */
[----:B------:R-:W-:-:S04]  /*6d00*/  PRMT R13, R158, 0x5410, R157 ;  /* 0x000054109e0d7816 */ /* 0x000fc8000000009d */
[----:B------:R-:W-:Y:S02]  /*6d10*/  LOP3.LUT R7, R13, R7, RZ, 0xc0, !PT ;  /* 0x000000070d077212 */ /* 0x000fe400078ec0ff */
[----:B------:R-:W-:-:S05]  /*6d20*/  LOP3.LUT R13, R205, UR13, R173, 0x96, !PT ;  /* 0x0000000dcd0d7c12 */ /* 0x000fca000f8e96ad */
[----:B------:R-:W-:Y:S08]  /*6d30*/  HMMA.16816.F32 R84, R4, R60, R16 ;  /* 0x0000003c0454723c */ /* 0x000ff00000001810 */
[C---:B------:R-:W-:Y:S08]  /*6d40*/  HMMA.16816.F32 R16, R8.reuse, R30, RZ ;  /* 0x0000001e0810723c */ /* 0x040ff000000018ff */
[----:B------:R-:W-:Y:S01]  /*6d50*/  HMMA.16816.F32 R28, R8, R46, RZ ;  /* 0x0000002e081c723c */ /* 0x000fe200000018ff */
[----:B------:R-:W-:Y:S07]  /*6d60*/  LDSM.16.MT88.4 R44, [R128+0x800] ;  /* 0x00080000802c783b */ /* 0x000fee0000004200 */
[C---:B------:R-:W-:Y:S01]  /*6d70*/  HMMA.16816.F32 R232, R4.reuse, R36, R32 ;  /* 0x0000002404e8723c */ /* 0x040fe20000001820 */
[----:B------:R-:W-:Y:S07]  /*6d80*/  LDSM.16.MT88.4 R32, [R124+0xe800] ;  /* 0x00e800007c20783b */ /* 0x000fee0000004200 */
[----:B----4-:R-:W-:Y:S08]  /*6d90*/  HMMA.16816.F32 R132, R4, R58, R16 ;  /* 0x0000003a0484723c */ /* 0x010ff00000001810 */
[----:B------:R-:W-:Y:S08]  /*6da0*/  HMMA.16816.F32 R16, R8, R68, RZ ;  /* 0x000000440810723c */ /* 0x000ff000000018ff */
[C---:B------:R-:W-:Y:S01]  /*6db0*/  HMMA.16816.F32 R228, R4.reuse, R38, R28 ;  /* 0x0000002604e4723c */ /* 0x040fe2000000181c */
[----:B------:R-:W1:Y:S07]  /*6dc0*/  LDSM.16.MT88.4 R36, [R124+0xe000] ;  /* 0x00e000007c24783b */ /* 0x000e6e0000004200 */
[C---:B------:R-:W-:Y:S08]  /*6dd0*/  HMMA.16816.F32 R112, R4.reuse, R56, R20 ;  /* 0x000000380470723c */ /* 0x040ff00000001814 */
[----:B------:R-:W-:Y:S01]  /*6de0*/  HMMA.16816.F32 R224, R4, R40, R16 ;  /* 0x0000002804e0723c */ /* 0x000fe20000001810 */
[----:B------:R-:W-:-:S04]  /*6df0*/  IMAD.WIDE.U32 R16, R13, -0x326172a9, RZ ;  /* 0xcd9e8d570d107825 */ /* 0x000fc800078e00ff */
[--C-:B------:R-:W-:Y:S01]  /*6e00*/  FFMA.FTZ R13, R79, UR7, -R2.reuse ;  /* 0x000000074f0d7c23 */ /* 0x100fe20008010802 */
[----:B------:R-:W-:Y:S01]  /*6e10*/  FFMA.FTZ R18, R78, UR7, -R2 ;  /* 0x000000074e127c23 */ /* 0x000fe20008010802 */
[----:B------:R-:W-:Y:S02]  /*6e20*/  IMAD.MOV.U32 R79, RZ, RZ, R141 ;  /* 0x000000ffff4f7224 */ /* 0x000fe400078e008d */
[----:B------:R2:W-:Y:S01]  /*6e30*/  MUFU.EX2 R40, R13 ;  /* 0x0000000d00287308 */ /* 0x0005e20000000800 */
[----:B------:R-:W-:Y:S01]  /*6e40*/  LOP3.LUT R14, R54, R166, R17, 0x96, !PT ;  /* 0x000000a6360e7212 */ /* 0x000fe200078e9611 */
[----:B------:R-:W-:Y:S01]  /*6e50*/  HMMA.16816.F32 R20, R8, R70, RZ ;  /* 0x000000460814723c */ /* 0x000fe200000018ff */
[----:B------:R-:W-:-:S05]  /*6e60*/  IMAD.MOV.U32 R78, RZ, RZ, R140 ;  /* 0x000000ffff4e7224 */ /* 0x000fca00078e008c */
[----:B------:R3:W4:Y:S02]  /*6e70*/  MUFU.EX2 R145, R18 ;  /* 0x0000001200917308 */ /* 0x0007240000000800 */
[----:B------:R-:W-:Y:S01]  /*6e80*/  HMMA.16816.F32 R80, R4, R62, R24 ;  /* 0x0000003e0450723c */ /* 0x000fe20000001818 */
[----:B------:R-:W-:Y:S02]  /*6e90*/  IMAD.MOV.U32 R62, RZ, RZ, R143 ;  /* 0x000000ffff3e7224 */ /* 0x000fe400078e008f */
[----:B------:R-:W-:Y:S01]  /*6ea0*/  IMAD.MOV.U32 R63, RZ, RZ, R142 ;  /* 0x000000ffff3f7224 */ /* 0x000fe200078e008e */
[----:B--2---:R-:W-:Y:S01]  /*6eb0*/  LOP3.LUT R13, R15, R16, R237, 0x96, !PT ;  /* 0x000000100f0d7212 */ /* 0x004fe200078e96ed */
[----:B------:R-:W-:-:S03]  /*6ec0*/  IMAD.WIDE.U32 R14, R14, -0x2daee0ad, RZ ;  /* 0xd2511f530e0e7825 */ /* 0x000fc600078e00ff */
[----:B------:R-:W-:Y:S01]  /*6ed0*/  HMMA.16816.F32 R24, R8, R64, RZ ;  /* 0x000000400818723c */ /* 0x000fe200000018ff */
[----:B------:R-:W-:Y:S01]  /*6ee0*/  IMAD.WIDE.U32 R16, R13, -0x2daee0ad, RZ ;  /* 0xd2511f530d107825 */ /* 0x000fe200078e00ff */
[----:B------:R-:W-:-:S03]  /*6ef0*/  LOP3.LUT R15, R73, R164, R15, 0x96, !PT ;  /* 0x000000a4490f7212 */ /* 0x000fc600078e960f */
[----:B---3--:R-:W-:Y:S01]  /*6f00*/  FFMA.FTZ R18, R77, UR7, -R2 ;  /* 0x000000074d127c23 */ /* 0x008fe20008010802 */
[----:B------:R-:W-:Y:S01]  /*6f10*/  IMAD.MOV.U32 R64, RZ, RZ, R126 ;  /* 0x000000ffff407224 */ /* 0x000fe200078e007e */
[----:B------:R-:W-:Y:S01]  /*6f20*/  LOP3.LUT R13, R53, R14, R17, 0x96, !PT ;  /* 0x0000000e350d7212 */ /* 0x000fe200078e9611 */
[----:B------:R-:W-:Y:S01]  /*6f30*/  IMAD.WIDE.U32 R14, R15, -0x326172a9, RZ ;  /* 0xcd9e8d570f0e7825 */ /* 0x000fe200078e00ff */
[----:B------:R-:W-:Y:S02]  /*6f40*/  HMMA.16816.F32 R220, R4, R42, R20 ;  /* 0x0000002a04dc723c */ /* 0x000fe40000001814 */
[----:B------:R-:W-:Y:S01]  /*6f50*/  MUFU.EX2 R18, R18 ;  /* 0x0000001200127308 */ /* 0x000fe20000000800 */
[----:B------:R-:W-:Y:S01]  /*6f60*/  IMAD.WIDE.U32 R60, R13, -0x326172a9, RZ ;  /* 0xcd9e8d570d3c7825 */ /* 0x000fe200078e00ff */
[----:B------:R-:W-:-:S03]  /*6f70*/  LOP3.LUT R15, R75, R236, R15, 0x96, !PT ;  /* 0x000000ec4b0f7212 */ /* 0x000fc600078e960f */
[----:B------:R-:W-:Y:S01]  /*6f80*/  FFMA.FTZ R13, R95, UR7, -R12 ;  /* 0x000000075f0d7c23 */ /* 0x000fe2000801080c */
[----:B------:R-:W-:Y:S01]  /*6f90*/  IMAD.MOV.U32 R53, RZ, RZ, R125 ;  /* 0x000000ffff357224 */ /* 0x000fe200078e007d */
[----:B------:R-:W-:Y:S01]  /*6fa0*/  LOP3.LUT R17, R55, R14, R61, 0x96, !PT ;  /* 0x0000000e37117212 */ /* 0x000fe200078e963d */
[----:B------:R-:W-:Y:S01]  /*6fb0*/  IMAD.WIDE.U32 R14, R15, -0x2daee0ad, RZ ;  /* 0xd2511f530f0e7825 */ /* 0x000fe200078e00ff */
[----:B------:R2:W-:Y:S01]  /*6fc0*/  MUFU.EX2 R19, R13 ;  /* 0x0000000d00137308 */ /* 0x0005e20000000800 */
[----:B-1----:R-:W-:Y:S02]  /*6fd0*/  HMMA.16816.F32 R20, R8, R36, RZ ;  /* 0x000000240814723c */ /* 0x002fe400000018ff */
[----:B------:R-:W-:Y:S01]  /*6fe0*/  IMAD.WIDE.U32 R58, R17, -0x2daee0ad, RZ ;  /* 0xd2511f53113a7825 */ /* 0x000fe200078e00ff */
[----:B------:R-:W-:-:S03]  /*6ff0*/  LOP3.LUT R15, R76, R16, R15, 0x96, !PT ;  /* 0x000000104c0f7212 */ /* 0x000fc600078e960f */
[----:B------:R-:W-:Y:S01]  /*7000*/  FFMA.FTZ R16, R91, UR7, -R2 ;  /* 0x000000075b107c23 */ /* 0x000fe20008010802 */
[----:B----4-:R-:W-:Y:S01]  /*7010*/  F2FP.F16.F32.PACK_AB R17, R145, R40 ;  /* 0x000000289111723e */ /* 0x010fe200000000ff */
[----:B------:R-:W-:Y:S01]  /*7020*/  IMAD.MOV.U32 R65, RZ, RZ, R163 ;  /* 0x000000ffff417224 */ /* 0x000fe200078e00a3 */
[----:B------:R-:W-:Y:S01]  /*7030*/  LOP3.LUT R14, R72, R14, R59, 0x96, !PT ;  /* 0x0000000e480e7212 */ /* 0x000fe200078e963b */
[----:B------:R-:W-:Y:S01]  /*7040*/  IMAD.WIDE.U32 R56, R15, -0x326172a9, RZ ;  /* 0xcd9e8d570f387825 */ /* 0x000fe200078e00ff */
[----:B------:R-:W-:Y:S01]  /*7050*/  HMMA.16816.F32 R28, R8, R66, RZ ;  /* 0x00000042081c723c */ /* 0x000fe200000018ff */
[----:B------:R-:W1:Y:S01]  /*7060*/  MUFU.EX2 R75, R16 ;  /* 0x00000010004b7308 */ /* 0x000e620000000800 */
[----:B------:R-:W-:Y:S01]  /*7070*/  PRMT R102, R17, 0x7610, R102 ;  /* 0x0000761011667816 */ /* 0x000fe20000000066 */
[----:B------:R-:W-:-:S04]  /*7080*/  IMAD.WIDE.U32 R54, R14, -0x326172a9, RZ ;  /* 0xcd9e8d570e367825 */ /* 0x000fc800078e00ff */
[--C-:B------:R-:W-:Y:S01]  /*7090*/  FFMA.FTZ R14, R92, UR7, -R12.reuse ;  /* 0x000000075c0e7c23 */ /* 0x100fe2000801080c */
[----:B--2---:R-:W-:Y:S01]  /*70a0*/  FFMA.FTZ R13, R93, UR7, -R12 ;  /* 0x000000075d0d7c23 */ /* 0x004fe2000801080c */
[----:B------:R-:W-:Y:S02]  /*70b0*/  HMMA.16816.F32 R172, R4, R44, R24 ;  /* 0x0000002c04ac723c */ /* 0x000fe40000001818 */
[----:B------:R-:W-:Y:S01]  /*70c0*/  MUFU.EX2 R72, R14 ;  /* 0x0000000e00487308 */ /* 0x000fe20000000800 */
[C---:B------:R-:W-:Y:S01]  /*70d0*/  PRMT R163, R54.reuse, 0x7772, RZ ;  /* 0x0000777236a37816 */ /* 0x040fe200000000ff */
[----:B------:R-:W-:Y:S01]  /*70e0*/  IMAD.MOV.U32 R108, RZ, RZ, R65 ;  /* 0x000000ffff6c7224 */ /* 0x000fe200078e0041 */
[C---:B------:R-:W-:Y:S02]  /*70f0*/  PRMT R168, R54.reuse, 0x7773, RZ ;  /* 0x0000777336a87816 */ /* 0x040fe400000000ff */
[----:B------:R-:W-:Y:S01]  /*7100*/  PRMT R91, R54, 0x7771, RZ ;  /* 0x00007771365b7816 */ /* 0x000fe200000000ff */
[----:B------:R-:W-:Y:S02]  /*7110*/  HMMA.16816.F32 R24, R8, R38, RZ ;  /* 0x000000260818723c */ /* 0x000fe400000018ff */
[----:B------:R2:W3:Y:S01]  /*7120*/  MUFU.EX2 R73, R13 ;  /* 0x0000000d00497308 */ /* 0x0004e20000000800 */
[----:B------:R-:W-:Y:S01]  /*7130*/  LDSM.16.MT88.4 R36, [R128+0x2800] ;  /* 0x002800008024783b */ /* 0x000fe20000004200 */
[----:B-1----:R-:W-:-:S04]  /*7140*/  IMAD.MOV.U32 R61, RZ, RZ, R75 ;  /* 0x000000ffff3d7224 */ /* 0x002fc800078e004b */
[C---:B------:R-:W-:Y:S01]  /*7150*/  HMMA.16816.F32 R216, R4.reuse, R32, R20 ;  /* 0x0000002004d8723c */ /* 0x040fe20000001814 */
[----:B------:R-:W-:Y:S07]  /*7160*/  LDSM.16.MT88.4 R20, [R49+0xd000] ;  /* 0x00d000003114783b */ /* 0x000fee0000004200 */
[----:B------:R-:W-:Y:S01]  /*7170*/  HMMA.16816.F32 R184, R4, R46, R28 ;  /* 0x0000002e04b8723c */ /* 0x000fe2000000181c */
[----:B------:R-:W-:Y:S01]  /*7180*/  LDSM.16.MT88.4 R44, [R128+0x2000] ;  /* 0x00200000802c783b */ /* 0x000fe20000004200 */
[----:B--2---:R-:W-:Y:S01]  /*7190*/  FFMA.FTZ R13, R94, UR7, -R12 ;  /* 0x000000075e0d7c23 */ /* 0x004fe2000801080c */
[----:B---3--:R-:W-:-:S02]  /*71a0*/  F2FP.F16.F32.PACK_AB R14, R73, R19 ;  /* 0x00000013490e723e */ /* 0x008fc400000000ff */
[----:B------:R-:W-:Y:S01]  /*71b0*/  PRMT R94, R17, 0x7632, R94 ;  /* 0x00007632115e7816 */ /* 0x000fe2000000005e */
[----:B------:R1:W2:Y:S01]  /*71c0*/  MUFU.EX2 R41, R13 ;  /* 0x0000000d00297308 */ /* 0x0002a20000000800 */
[C---:B------:R-:W-:Y:S01]  /*71d0*/  PRMT R137, R14.reuse, 0x7610, R137 ;  /* 0x000076100e897816 */ /* 0x040fe20000000089 */
[----:B------:R-:W-:Y:S01]  /*71e0*/  HMMA.16816.F32 R212, R4, R34, R24 ;  /* 0x0000002204d4723c */ /* 0x000fe20000001818 */
[----:B------:R-:W-:Y:S01]  /*71f0*/  PRMT R136, R14, 0x7632, R136 ;  /* 0x000076320e887816 */ /* 0x000fe20000000088 */
[----:B------:R-:W3:Y:S01]  /*7200*/  LDSM.16.MT88.4 R24, [R52+0x2000] ;  /* 0x002000003418783b */ /* 0x000ee20000004200 */
[----:B------:R-:W-:-:S03]  /*7210*/  PRMT R17, R102, 0x5410, R94 ;  /* 0x0000541066117816 */ /* 0x000fc6000000005e */
[----:B------:R-:W4:Y:S01]  /*7220*/  LDSM.16.MT88.4 R32, [R52+0x2800] ;  /* 0x002800003420783b */ /* 0x000f220000004200 */
[----:B-1----:R-:W-:Y:S01]  /*7230*/  LOP3.LUT R13, R74, R56, R55, 0x96, !PT ;  /* 0x000000384a0d7212 */ /* 0x002fe200078e9637 */
[----:B------:R-:W-:Y:S02]  /*7240*/  IMAD.MOV.U32 R74, RZ, RZ, R18 ;  /* 0x000000ffff4a7224 */ /* 0x000fe400078e0012 */
[----:B--2---:R-:W-:Y:S01]  /*7250*/  IMAD.MOV.U32 R55, RZ, RZ, R41 ;  /* 0x000000ffff377224 */ /* 0x004fe200078e0029 */
[C---:B------:R-:W-:Y:S02]  /*7260*/  LOP3.LUT R15, R13.reuse, 0xffff, RZ, 0xc0, !PT ;  /* 0x0000ffff0d0f7812 */ /* 0x040fe400078ec0ff */
[----:B------:R-:W-:Y:S02]  /*7270*/  LOP3.LUT R126, R13, 0xff, RZ, 0xc0, !PT ;  /* 0x000000ff0d7e7812 */ /* 0x000fe400078ec0ff */
[----:B------:R-:W-:Y:S02]  /*7280*/  SHF.R.U32.HI R125, RZ, 0x8, R15 ;  /* 0x00000008ff7d7819 */ /* 0x000fe4000001160f */
[----:B------:R-:W-:-:S02]  /*7290*/  PRMT R15, R137, 0x5410, R136 ;  /* 0x00005410890f7816 */ /* 0x000fc40000000088 */
[----:B------:R-:W-:Y:S02]  /*72a0*/  PRMT R14, R126, 0x5410, R125 ;  /* 0x000054107e0e7816 */ /* 0x000fe4000000007d */
[----:B------:R-:W-:-:S03]  /*72b0*/  SHF.R.U32.HI R67, RZ, 0x18, R13 ;  /* 0x00000018ff437819 */ /* 0x000fc6000001160d */
[----:B------:R-:W-:-:S05]  /*72c0*/  HSET2.LE.AND R14, R14, R0, PT ;  /* 0x000000000e0e7233 */ /* 0x000fca0003803000 */
[----:B------:R-:W-:Y:S02]  /*72d0*/  LOP3.LUT R16, R15, R14, RZ, 0xc0, !PT ;  /* 0x0000000e0f107212 */ /* 0x000fe400078ec0ff */
[----:B------:R-:W-:Y:S02]  /*72e0*/  F2FP.F16.F32.PACK_AB R15, R72, R41 ;  /* 0x00000029480f723e */ /* 0x000fe400000000ff */
[----:B------:R-:W-:Y:S01]  /*72f0*/  F2FP.F16.F32.PACK_AB R14, R75, R74 ;  /* 0x0000004a4b0e723e */ /* 0x000fe200000000ff */
[----:B---3--:R-:W-:Y:S01]  /*7300*/  HMMA.16816.F32 R28, R8, R24, RZ ;  /* 0x00000018081c723c */ /* 0x008fe200000018ff */
[C---:B------:R-:W-:Y:S02]  /*7310*/  PRMT R92, R15.reuse, 0x7610, R92 ;  /* 0x000076100f5c7816 */ /* 0x040fe4000000005c */
[----:B------:R-:W-:Y:S02]  /*7320*/  PRMT R103, R15, 0x7632, R103 ;  /* 0x000076320f677816 */ /* 0x000fe40000000067 */
[----:B------:R-:W-:-:S02]  /*7330*/  PRMT R15, R13, 0x7632, R15 ;  /* 0x000076320d0f7816 */ /* 0x000fc4000000000f */
[C---:B------:R-:W-:Y:S01]  /*7340*/  PRMT R95, R14.reuse, 0x7610, R95 ;  /* 0x000076100e5f7816 */ /* 0x040fe2000000005f */
[----:B------:R-:W-:Y:S01]  /*7350*/  HMMA.16816.F32 R24, R8, R26, RZ ;  /* 0x0000001a0818723c */ /* 0x000fe200000018ff */
[----:B------:R-:W-:Y:S01]  /*7360*/  PRMT R93, R14, 0x7632, R93 ;  /* 0x000076320e5d7816 */ /* 0x000fe2000000005d */
[----:B------:R-:W-:Y:S01]  /*7370*/  IMAD.MOV.U32 R14, RZ, RZ, R54 ;  /* 0x000000ffff0e7224 */ /* 0x000fe200078e0036 */
[----:B------:R-:W-:Y:S02]  /*7380*/  PRMT R13, R163, 0x5410, R168 ;  /* 0x00005410a30d7816 */ /* 0x000fe400000000a8 */
[----:B------:R-:W-:Y:S02]  /*7390*/  LOP3.LUT R66, R15, 0xff, RZ, 0xc0, !PT ;  /* 0x000000ff0f427812 */ /* 0x000fe400078ec0ff */
[----:B------:R-:W-:Y:S02]  /*73a0*/  LOP3.LUT R15, R13, 0xff00ff, RZ, 0xc0, !PT ;  /* 0x00ff00ff0d0f7812 */ /* 0x000fe400078ec0ff */
[----:B------:R-:W-:-:S02]  /*73b0*/  PRMT R13, R66, 0x5410, R67 ;  /* 0x00005410420d7816 */ /* 0x000fc40000000043 */
[----:B------:R-:W-:Y:S01]  /*73c0*/  LOP3.LUT R14, R14, 0xff, RZ, 0xc0, !PT ;  /* 0x000000ff0e0e7812 */ /* 0x000fe200078ec0ff */
[----:B----4-:R-:W-:Y:S01]  /*73d0*/  HMMA.16816.F32 R208, R4, R32, R28 ;  /* 0x0000002004d0723c */ /* 0x010fe2000000181c */
[--C-:B------:R-:W-:Y:S01]  /*73e0*/  HSET2.LE.AND R15, R15, R0.reuse, PT ;  /* 0x000000000f0f7233 */ /* 0x100fe20003803000 */
[----:B------:R-:W-:Y:S01]  /*73f0*/  LDSM.16.MT88.4 R28, [R49+0x10800] ;  /* 0x01080000311c783b */ /* 0x000fe20000004200 */
[----:B------:R-:W-:Y:S02]  /*7400*/  HSET2.LE.AND R13, R13, R0, PT ;  /* 0x000000000d0d7233 */ /* 0x000fe40003803000 */
[----:B------:R-:W-:-:S03]  /*7410*/  PRMT R14, R14, 0x5410, R91 ;  /* 0x000054100e0e7816 */ /* 0x000fc6000000005b */
[----:B------:R-:W-:Y:S01]  /*7420*/  LOP3.LUT R17, R17, R13, RZ, 0xc0, !PT ;  /* 0x0000000d11117212 */ /* 0x000fe200078ec0ff */
[----:B------:R-:W-:Y:S01]  /*7430*/  HMMA.16816.F32 R140, R4, R34, R24 ;  /* 0x00000022048c723c */ /* 0x000fe20000001818 */
[----:B------:R-:W-:Y:S01]  /*7440*/  HSET2.LE.AND R14, R14, R0, PT ;  /* 0x000000000e0e7233 */ /* 0x000fe20003803000 */
[----:B------:R-:W-:Y:S01]  /*7450*/  LDSM.16.MT88.4 R32, [R124+0x10800] ;  /* 0x010800007c20783b */ /* 0x000fe20000004200 */
[----:B------:R-:W-:-:S04]  /*7460*/  PRMT R13, R92, 0x5410, R103 ;  /* 0x000054105c0d7816 */ /* 0x000fc80000000067 */
[----:B------:R-:W-:Y:S01]  /*7470*/  LOP3.LUT R18, R13, R14, RZ, 0xc0, !PT ;  /* 0x0000000e0d127212 */ /* 0x000fe200078ec0ff */
[----:B------:R-:W-:Y:S01]  /*7480*/  IMAD.MOV.U32 R14, RZ, RZ, R19 ;  /* 0x000000ffff0e7224 */ /* 0x000fe200078e0013 */
[----:B------:R-:W-:-:S04]  /*7490*/  PRMT R13, R95, 0x5410, R93 ;  /* 0x000054105f0d7816 */ /* 0x000fc8000000005d */
[----:B------:R-:W-:Y:S01]  /*74a0*/  LOP3.LUT R19, R13, R15, RZ, 0xc0, !PT ;  /* 0x0000000f0d137212 */ /* 0x000fe200078ec0ff */
[----:B------:R-:W-:Y:S01]  /*74b0*/  IMAD.MOV.U32 R15, RZ, RZ, R40 ;  /* 0x000000ffff0f7224 */ /* 0x000fe200078e0028 */
[----:B------:R-:W-:Y:S01]  /*74c0*/  LOP3.LUT R13, R96, R60, R57, 0x96, !PT ;  /* 0x0000003c600d7212 */ /* 0x000fe200078e9639 */
[----:B------:R-:W1:Y:S01]  /*74d0*/  LDSM.16.MT88.4 R40, [R124+0x10000] ;  /* 0x010000007c28783b */ /* 0x000e620000004200 */
[----:B------:R-:W-:Y:S02]  /*74e0*/  IMAD.MOV.U32 R60, RZ, RZ, R151 ;  /* 0x000000ffff3c7224 */ /* 0x000fe400078e0097 */
[----:B------:R-:W-:Y:S01]  /*74f0*/  IMAD.MOV.U32 R96, RZ, RZ, R15 ;  /* 0x000000ffff607224 */ /* 0x000fe200078e000f */
[----:B------:R-:W-:Y:S01]  /*7500*/  HMMA.16816.F32 R84, R16, R20, R84 ;  /* 0x000000141054723c */ /* 0x000fe20000001854 */
[----:B------:R-:W-:Y:S01]  /*7510*/  PRMT R15, R50, 0x7770, RZ ;  /* 0x00007770320f7816 */ /* 0x000fe200000000ff */
[----:B------:R-:W-:-:S06]  /*7520*/  IMAD.MOV.U32 R50, RZ, RZ, R64 ;  /* 0x000000ffff327224 */ /* 0x000fcc00078e0040 */
[----:B------:R-:W-:Y:S08]  /*7530*/  HMMA.16816.F32 R80, R16, R22, R80 ;  /* 0x000000161050723c */ /* 0x000ff00000001850 */
[----:B------:R-:W-:-:S15]  /*7540*/  HMMA.16816.F32 R20, R8, R44, RZ ;  /* 0x0000002c0814723c */ /* 0x000fde00000018ff */
[----:B------:R-:W-:-:S05]  /*7550*/  NOP ;  /* 0x0000000000007918 */ /* 0x000fca0000000000 */
[----:B------:R-:W-:Y:S08]  /*7560*/  HMMA.16816.F32 R176, R4, R36, R20 ;  /* 0x0000002404b0723c */ /* 0x000ff00000001814 */
[C---:B------:R-:W-:Y:S08]  /*7570*/  HMMA.16816.F32 R20, R8.reuse, R46, RZ ;  /* 0x0000002e0814723c */ /* 0x040ff000000018ff */
[----:B-1----:R-:W-:-:S12]  /*7580*/  HMMA.16816.F32 R24, R8, R42, RZ ;  /* 0x0000002a0818723c */ /* 0x002fd800000018ff */
[----:B------:R-:W-:Y:S01]  /*7590*/  HMMA.16816.F32 R180, R4, R38, R20 ;  /* 0x0000002604b4723c */ /* 0x000fe20000001814 */
[----:B------:R-:W1:Y:S07]  /*75a0*/  LDSM.16.MT88.4 R36, [R49+0x10000] ;  /* 0x010000003124783b */ /* 0x000e6e0000004200 */
[----:B------:R-:W-:Y:S08]  /*75b0*/  HMMA.16816.F32 R20, R8, R40, RZ ;  /* 0x000000280814723c */ /* 0x000ff000000018ff */
[----:B------:R-:W-:Y:S01]  /*75c0*/  HMMA.16816.F32 R164, R4, R34, R24 ;  /* 0x0000002204a4723c */ /* 0x000fe20000001818 */
[----:B------:R-:W-:Y:S01]  /*75d0*/  IMAD.MOV.U32 R35, RZ, RZ, R73 ;  /* 0x000000ffff237224 */ /* 0x000fe200078e0049 */
[----:B------:R-:W2:Y:S01]  /*75e0*/  LDSM.16.MT88.4 R24, [R52+0x4000] ;  /* 0x004000003418783b */ /* 0x000ea20000004200 */
[----:B------:R-:W-:-:S02]  /*75f0*/  IMAD.MOV.U32 R34, RZ, RZ, R78 ;  /* 0x000000ffff227224 */ /* 0x000fc400078e004e */
[----:B------:R-:W-:-:S07]  /*7600*/  IMAD.MOV.U32 R73, RZ, RZ, R79 ;  /* 0x000000ffff497224 */ /* 0x000fce00078e004f */
[----:B------:R-:W-:Y:S01]  /*7610*/  HMMA.16816.F32 R68, R4, R32, R20 ;  /* 0x000000200444723c */ /* 0x000fe20000001814 */
[----:B------:R-:W-:-:S05]  /*7620*/  IMAD.WIDE.U32 R32, R13, -0x2daee0ad, RZ ;  /* 0xd2511f530d207825 */ /* 0x000fca00078e00ff */
[----:B------:R-:W-:Y:S01]  /*7630*/  LOP3.LUT R13, R99, R58, R33, 0x96, !PT ;  /* 0x0000003a630d7212 */ /* 0x000fe200078e9621 */
[----:B------:R-:W-:Y:S01]  /*7640*/  IMAD.MOV.U32 R99, RZ, RZ, R145 ;  /* 0x000000ffff637224 */ /* 0x000fe200078e0091 */
[----:B------:R-:W-:Y:S02]  /*7650*/  PRMT R64, R32, 0x7773, RZ ;  /* 0x0000777320407816 */ /* 0x000fe400000000ff */
[----:B------:R-:W-:Y:S01]  /*7660*/  LOP3.LUT R33, R13, 0xff, RZ, 0xc0, !PT ;  /* 0x000000ff0d217812 */ /* 0x000fe200078ec0ff */
[----:B-1----:R-:W-:-:S15]  /*7670*/  HMMA.16816.F32 R20, R8, R36, RZ ;  /* 0x000000240814723c */ /* 0x002fde00000018ff */
[----:B------:R-:W-:-:S05]  /*7680*/  NOP ;  /* 0x0000000000007918 */ /* 0x000fca0000000000 */
[----:B------:R-:W-:Y:S08]  /*7690*/  HMMA.16816.F32 R76, R4, R28, R20 ;  /* 0x0000001c044c723c */ /* 0x000ff00000001814 */
[----:B------:R-:W-:Y:S01]  /*76a0*/  HMMA.16816.F32 R20, R8, R38, RZ ;  /* 0x000000260814723c */ /* 0x000fe200000018ff */
[----:B------:R1:W3:-:S15]  /*76b0*/  LDSM.16.MT88.4 R36, [R49+0xf000] ;  /* 0x00f000003124783b */ /* 0x0002de0000004200 */
[----:B------:R-:W-:-:S04]  /*76c0*/  NOP ;  /* 0x0000000000007918 */ /* 0x000fc80000000000 */
[----:B------:R-:W-:Y:S01]  /*76d0*/  HMMA.16816.F32 R44, R4, R30, R20 ;  /* 0x0000001e042c723c */ /* 0x000fe20000001814 */
[----:B------:R-:W4:Y:S01]  /*76e0*/  LDSM.16.MT88.4 R28, [R52+0x4800] ;  /* 0x00480000341c783b */ /* 0x000f220000004200 */
[----:B-1----:R-:W-:-:S06]  /*76f0*/  IMAD.MOV.U32 R49, RZ, RZ, R73 ;  /* 0x000000ffff317224 */ /* 0x002fcc00078e0049 */
[----:B--2---:R-:W-:Y:S01]  /*7700*/  HMMA.16816.F32 R20, R8, R24, RZ ;  /* 0x000000180814723c */ /* 0x004fe200000018ff */
[----:B------:R-:W-:Y:S01]  /*7710*/  IMAD.MOV.U32 R25, RZ, RZ, R144 ;  /* 0x000000ffff197224 */ /* 0x000fe200078e0090 */
[----:B------:R-:W-:-:S03]  /*7720*/  PRMT R24, R48, 0x7770, RZ ;  /* 0x0000777030187816 */ /* 0x000fc600000000ff */
[----:B------:R-:W-:Y:S01]  /*7730*/  IMAD.MOV.U32 R90, RZ, RZ, R25 ;  /* 0x000000ffff5a7224 */ /* 0x000fe200078e0019 */
[----:B------:R-:W-:Y:S01]  /*7740*/  ISETP.LE.U32.AND P3, PT, R24, UR4, PT ;  /* 0x0000000418007c0c */ /* 0x000fe2000bf63070 */
[----:B------:R-:W-:Y:S01]  /*7750*/  IMAD.MOV.U32 R24, RZ, RZ, R252 ;  /* 0x000000ffff187224 */ /* 0x000fe200078e00fc */
[----:B---3--:R-:W-:Y:S01]  /*7760*/  HMMA.16816.F32 R56, R16, R36, R112 ;  /* 0x000000241038723c */ /* 0x008fe20000001870 */
[----:B------:R-:W-:Y:S02]  /*7770*/  IMAD.MOV.U32 R114, RZ, RZ, R147 ;  /* 0x000000ffff727224 */ /* 0x000fe400078e0093 */
[----:B------:R-:W-:Y:S02]  /*7780*/  IMAD.MOV.U32 R115, RZ, RZ, R146 ;  /* 0x000000ffff737224 */ /* 0x000fe400078e0092 */
[----:B------:R-:W-:Y:S02]  /*7790*/  IMAD.MOV.U32 R113, RZ, RZ, R150 ;  /* 0x000000ffff717224 */ /* 0x000fe400078e0096 */
[----:B------:R-:W-:-:S02]  /*77a0*/  IMAD.MOV.U32 R37, RZ, RZ, R14 ;  /* 0x000000ffff257224 */ /* 0x000fc400078e000e */
[----:B------:R-:W-:Y:S02]  /*77b0*/  FFMA.FTZ R14, R118, UR7, -R12 ;  /* 0x00000007760e7c23 */ /* 0x000fe4000801080c */
[----:B------:R-:W-:Y:S02]  /*77c0*/  @!P3 HADD2 R118, -R139.H0_H0, -RZ.H0_H0 ;  /* 0xa00000ff8b76b230 */ /* 0x000fe40000000900 */
[----:B------:R-:W-:Y:S02]  /*77d0*/  IMAD.MOV.U32 R36, RZ, RZ, R74 ;  /* 0x000000ffff247224 */ /* 0x000fe400078e004a */
[----:B------:R-:W-:Y:S01]  /*77e0*/  IMAD.MOV.U32 R25, RZ, RZ, R37 ;  /* 0x000000ffff197224 */ /* 0x000fe200078e0025 */
[----:B------:R-:W-:Y:S01]  /*77f0*/  MUFU.EX2 R122, R14 ;  /* 0x0000000e007a7308 */ /* 0x000fe20000000800 */
[----:B------:R-:W-:Y:S01]  /*7800*/  @!P3 PRMT R139, R118, 0x5410, RZ ;  /* 0x00005410768bb816 */ /* 0x000fe200000000ff */
[----:B------:R-:W-:Y:S01]  /*7810*/  IMAD.MOV.U32 R37, RZ, RZ, R55 ;  /* 0x000000ffff257224 */ /* 0x000fe200078e0037 */
[----:B------:R-:W-:Y:S01]  /*7820*/  ISETP.LE.U32.AND P3, PT, R98, UR4, PT ;  /* 0x0000000462007c0c */ /* 0x000fe2000bf63070 */
[----:B------:R-:W-:Y:S01]  /*7830*/  IMAD.MOV.U32 R112, RZ, RZ, R72 ;  /* 0x000000ffff707224 */ /* 0x000fe200078e0048 */
[----:B------:R-:W-:Y:S01]  /*7840*/  PRMT R55, R32, 0x7772, RZ ;  /* 0x0000777220377816 */ /* 0x000fe200000000ff */
[----:B------:R-:W-:Y:S01]  /*7850*/  HMMA.16816.F32 R72, R16, R38, R132 ;  /* 0x000000261048723c */ /* 0x000fe20000001884 */
[----:B------:R-:W-:-:S02]  /*7860*/  IMAD.MOV.U32 R134, RZ, RZ, R49 ;  /* 0x000000ffff867224 */ /* 0x000fc400078e0031 */
[----:B------:R-:W-:Y:S01]  /*7870*/  IMAD.MOV.U32 R49, RZ, RZ, R35 ;  /* 0x000000ffff317224 */ /* 0x000fe200078e0023 */
[----:B------:R-:W-:Y:S01]  /*7880*/  PRMT R35, R32, 0x7771, RZ ;  /* 0x0000777120237816 */ /* 0x000fe200000000ff */
[----:B------:R-:W-:Y:S02]  /*7890*/  IMAD.MOV.U32 R38, RZ, RZ, R99 ;  /* 0x000000ffff267224 */ /* 0x000fe400078e0063 */
[----:B------:R-:W-:Y:S01]  /*78a0*/  IMAD.MOV.U32 R39, RZ, RZ, R115 ;  /* 0x000000ffff277224 */ /* 0x000fe200078e0073 */
[----:B----4-:R-:W-:Y:S08]  /*78b0*/  HMMA.16816.F32 R144, R4, R28, R20 ;  /* 0x0000001c0490723c */ /* 0x010ff00000001814 */
[----:B------:R-:W-:Y:S01]  /*78c0*/  HMMA.16816.F32 R20, R8, R26, RZ ;  /* 0x0000001a0814723c */ /* 0x000fe200000018ff */
[----:B------:R-:W-:-:S02]  /*78d0*/  IMAD.MOV.U32 R27, RZ, RZ, R149 ;  /* 0x000000ffff1b7224 */ /* 0x000fc400078e0095 */
[----:B------:R-:W-:Y:S02]  /*78e0*/  IMAD.MOV.U32 R26, RZ, RZ, R148 ;  /* 0x000000ffff1a7224 */ /* 0x000fe400078e0094 */
[----:B------:R-:W-:Y:S02]  /*78f0*/  IMAD.MOV.U32 R132, RZ, RZ, R27 ;  /* 0x000000ffff847224 */ /* 0x000fe400078e001b */
[----:B------:R-:W-:Y:S02]  /*7900*/  IMAD.MOV.U32 R133, RZ, RZ, R26 ;  /* 0x000000ffff857224 */ /* 0x000fe400078e001a */
[----:B------:R-:W-:Y:S02]  /*7910*/  IMAD.MOV.U32 R26, RZ, RZ, R34 ;  /* 0x000000ffff1a7224 */ /* 0x000fe400078e0022 */
[----:B------:R-:W-:-:S09]  /*7920*/  IMAD.MOV.U32 R27, RZ, RZ, R96 ;  /* 0x000000ffff1b7224 */ /* 0x000fd200078e0060 */
[----:B------:R-:W-:Y:S01]  /*7930*/  HMMA.16816.F32 R148, R4, R30, R20 ;  /* 0x0000001e0494723c */ /* 0x000fe20000001814 */
[----:B------:R-:W1:Y:S07]  /*7940*/  LDSM.16.MT88.4 R20, [R128+0x4000] ;  /* 0x004000008014783b */ /* 0x000e6e0000004200 */
[----:B-1----:R-:W-:Y:S01]  /*7950*/  HMMA.16816.F32 R40, R8, R20, RZ ;  /* 0x000000140828723c */ /* 0x002fe200000018ff */
[----:B------:R-:W-:Y:S01]  /*7960*/  FFMA.FTZ R20, R110, UR7, -R2 ;  /* 0x000000076e147c23 */ /* 0x000fe20008010802 */
[----:B------:R-:W-:-:S03]  /*7970*/  @!P3 HADD2 R110, -R155.H0_H0, -RZ.H0_H0 ;  /* 0xa00000ff9b6eb230 */ /* 0x000fc60000000900 */
[----:B------:R-:W-:Y:S02]  /*7980*/  MUFU.EX2 R252, R20 ;  /* 0x0000001400fc7308 */ /* 0x000fe40000000800 */
[----:B------:R-:W-:Y:S01]  /*7990*/  @!P3 PRMT R155, R110, 0x5410, RZ ;  /* 0x000054106e9bb816 */ /* 0x000fe200000000ff */
[----:B------:R-:W-:Y:S01]  /*79a0*/  HMMA.16816.F32 R28, R8, R22, RZ ;  /* 0x00000016081c723c */ /* 0x000fe200000018ff */
[----:B------:R-:W-:Y:S01]  /*79b0*/  LOP3.LUT R8, R107, 0xffff, RZ, 0xc0, !PT ;  /* 0x0000ffff6b087812 */ /* 0x000fe200078ec0ff */
[--C-:B------:R-:W-:Y:S01]  /*79c0*/  FFMA.FTZ R11, R119, UR7, -R2.reuse ;  /* 0x00000007770b7c23 */ /* 0x100fe20008010802 */
[--C-:B------:R-:W-:Y:S01]  /*79d0*/  FFMA.FTZ R10, R116, UR7, -R2.reuse ;  /* 0x00000007740a7c23 */ /* 0x100fe20008010802 */
[----:B------:R-:W-:Y:S01]  /*79e0*/  FFMA.FTZ R9, R111, UR7, -R2 ;  /* 0x000000076f097c23 */ /* 0x000fe20008010802 */
[----:B------:R-:W-:Y:S01]  /*79f0*/  ISETP.LE.U32.AND P5, PT, R8, UR4, PT ;  /* 0x0000000408007c0c */ /* 0x000fe2000bfa3070 */
[--C-:B------:R-:W-:Y:S01]  /*7a00*/  FFMA.FTZ R2, R120, UR7, -R12.reuse ;  /* 0x0000000778027c23 */ /* 0x100fe2000801080c */
[----:B------:R-:W-:Y:S01]  /*7a10*/  FFMA.FTZ R8, R121, UR7, -R12 ;  /* 0x0000000779087c23 */ /* 0x000fe2000801080c */
[----:B------:R1:W-:Y:S01]  /*7a20*/  MUFU.EX2 R109, R11 ;  /* 0x0000000b006d7308 */ /* 0x0003e20000000800 */
[----:B------:R-:W-:-:S02]  /*7a30*/  @!P1 HADD2 R120, -R130.H0_H0, -RZ.H0_H0 ;  /* 0xa00000ff82789230 */ /* 0x000fc40000000900 */
[----:B------:R-:W-:Y:S01]  /*7a40*/  FFMA.FTZ R12, R117, UR7, -R12 ;  /* 0x00000007750c7c23 */ /* 0x000fe2000801080c */
[----:B------:R-:W-:Y:S02]  /*7a50*/  @!P6 HADD2 R119, -R152.H0_H0, -RZ.H0_H0 ;  /* 0xa00000ff9877e230 */ /* 0x000fe40000000900 */
[----:B------:R-:W-:Y:S02]  /*7a60*/  IMAD.MOV.U32 R110, RZ, RZ, R114 ;  /* 0x000000ffff6e7224 */ /* 0x000fe400078e0072 */
[----:B------:R-:W-:Y:S01]  /*7a70*/  @P4 HADD2 R117, -R138.H0_H0, -RZ.H0_H0 ;  /* 0xa00000ff8a754230 */ /* 0x000fe20000000900 */
[----:B------:R-:W-:Y:S01]  /*7a80*/  @!P1 PRMT R130, R120, 0x5410, RZ ;  /* 0x0000541078829816 */ /* 0x000fe200000000ff */
[----:B------:R2:W-:Y:S01]  /*7a90*/  MUFU.EX2 R107, R2 ;  /* 0x00000002006b7308 */ /* 0x0005e20000000800 */
[----:B------:R-:W-:Y:S01]  /*7aa0*/  @!P6 PRMT R152, R119, 0x5410, RZ ;  /* 0x000054107798e816 */ /* 0x000fe200000000ff */
[----:B------:R-:W-:Y:S01]  /*7ab0*/  @!P5 HADD2 R121, -R131.H0_H0, -RZ.H0_H0 ;  /* 0xa00000ff8379d230 */ /* 0x000fe20000000900 */
[----:B------:R-:W-:-:S02]  /*7ac0*/  ISETP.LE.U32.AND P6, PT, R15, UR4, PT ;  /* 0x000000040f007c0c */ /* 0x000fc4000bfc3070 */
[----:B------:R-:W-:Y:S01]  /*7ad0*/  ISETP.GT.U32.AND P1, PT, R106, UR4, PT ;  /* 0x000000046a007c0c */ /* 0x000fe2000bf24070 */
[----:B------:R-:W-:Y:S01]  /*7ae0*/  IMAD.MOV.U32 R106, RZ, RZ, R49 ;  /* 0x000000ffff6a7224 */ /* 0x000fe200078e0031 */
[----:B------:R-:W-:Y:S01]  /*7af0*/  @!P5 PRMT R131, R121, 0x5410, RZ ;  /* 0x000054107983d816 */ /* 0x000fe200000000ff */
[----:B------:R-:W3:Y:S01]  /*7b00*/  MUFU.EX2 R48, R8 ;  /* 0x0000000800307308 */ /* 0x000ee20000000800 */
[----:B-1----:R-:W-:Y:S01]  /*7b10*/  PRMT R11, R13, 0x7632, R11 ;  /* 0x000076320d0b7816 */ /* 0x002fe2000000000b */
[----:B------:R-:W-:Y:S01]  /*7b20*/  IMAD.MOV.U32 R49, RZ, RZ, R25 ;  /* 0x000000ffff317224 */ /* 0x000fe200078e0019 */
[----:B------:R-:W-:Y:S01]  /*7b30*/  ISETP.GT.U32.AND P5, PT, R105, UR4, PT ;  /* 0x0000000469007c0c */ /* 0x000fe2000bfa4070 */
[----:B------:R-:W-:Y:S01]  /*7b40*/  IMAD.MOV.U32 R105, RZ, RZ, R112 ;  /* 0x000000ffff697224 */ /* 0x000fe200078e0070 */
[----:B------:R-:W-:Y:S01]  /*7b50*/  LOP3.LUT R34, R11, 0xff, RZ, 0xc0, !PT ;  /* 0x000000ff0b227812 */ /* 0x000fe200078ec0ff */
[----:B------:R-:W-:Y:S01]  /*7b60*/  STG.E.U16 desc[UR26][R194.64+0x2], R131 ;  /* 0x00000283c2007986 */ /* 0x000fe2000c10151a */
[----:B------:R-:W-:Y:S01]  /*7b70*/  @P4 PRMT R138, R117, 0x5410, RZ ;  /* 0x00005410758a4816 */ /* 0x000fe200000000ff */
[----:B------:R1:W4:Y:S01]  /*7b80*/  MUFU.EX2 R104, R10 ;  /* 0x0000000a00687308 */ /* 0x0003220000000800 */
[----:B--2---:R-:W-:Y:S01]  /*7b90*/  LOP3.LUT R2, R97, 0xffff, RZ, 0xc0, !PT ;  /* 0x0000ffff61027812 */ /* 0x004fe200078ec0ff */
[----:B------:R-:W-:Y:S01]  /*7ba0*/  @P1 HADD2 R111, -R154.H0_H0, -RZ.H0_H0 ;  /* 0xa00000ff9a6f1230 */ /* 0x000fe20000000900 */
[----:B------:R-:W-:Y:S01]  /*7bb0*/  ISETP.GT.U32.AND P4, PT, R51, UR4, PT ;  /* 0x0000000433007c0c */ /* 0x000fe2000bf84070 */
[----:B------:R-:W-:Y:S01]  /*7bc0*/  @!P6 HADD2 R190, -R161.H0_H0, -RZ.H0_H0 ;  /* 0xa00000ffa1bee230 */ /* 0x000fe20000000900 */
[----:B------:R-:W-:Y:S01]  /*7bd0*/  ISETP.LE.U32.AND P3, PT, R2, UR4, PT ;  /* 0x0000000402007c0c */ /* 0x000fe2000bf63070 */
[----:B------:R-:W-:Y:S01]  /*7be0*/  IMAD.MOV.U32 R2, RZ, RZ, R32 ;  /* 0x000000ffff027224 */ /* 0x000fe200078e0020 */
[----:B------:R-:W-:Y:S01]  /*7bf0*/  @P1 PRMT R154, R111, 0x5410, RZ ;  /* 0x000054106f9a1816 */ /* 0x000fe200000000ff */
[----:B------:R2:W-:Y:S01]  /*7c00*/  MUFU.EX2 R121, R9 ;  /* 0x0000000900797308 */ /* 0x0005e20000000800 */
[----:B---3--:R-:W-:-:S02]  /*7c10*/  IMAD.MOV.U32 R135, RZ, RZ, R48 ;  /* 0x000000ffff877224 */ /* 0x008fc400078e0030 */
[----:B------:R-:W-:Y:S01]  /*7c20*/  @P5 HADD2 R116, -R156.H0_H0, -RZ.H0_H0 ;  /* 0xa00000ff9c745230 */ /* 0x000fe20000000900 */
[----:B------:R-:W-:Y:S01]  /*7c30*/  LOP3.LUT R8, R2, 0xff, RZ, 0xc0, !PT ;  /* 0x000000ff02087812 */ /* 0x000fe200078ec0ff */
[----:B------:R-:W-:Y:S01]  /*7c40*/  IMAD.MOV.U32 R48, RZ, RZ, R53 ;  /* 0x000000ffff307224 */ /* 0x000fe200078e0035 */
[----:B------:R-:W-:Y:S02]  /*7c50*/  PRMT R2, R55, 0x5410, R64 ;  /* 0x0000541037027816 */ /* 0x000fe40000000040 */
[----:B------:R-:W-:Y:S01]  /*7c60*/  SHF.R.U32.HI R53, RZ, 0x18, R13 ;  /* 0x00000018ff357819 */ /* 0x000fe2000001160d */
[----:B------:R-:W3:Y:S01]  /*7c70*/  MUFU.EX2 R120, R12 ;  /* 0x0000000c00787308 */ /* 0x000ee20000000800 */
[----:B-1----:R-:W-:Y:S01]  /*7c80*/  LOP3.LUT R10, R13, 0xffff, RZ, 0xc0, !PT ;  /* 0x0000ffff0d0a7812 */ /* 0x002fe200078ec0ff */
[----:B------:R-:W-:Y:S01]  /*7c90*/  IMAD.MOV.U32 R111, RZ, RZ, R48 ;  /* 0x000000ffff6f7224 */ /* 0x000fe200078e0030 */
[----:B------:R-:W-:Y:S01]  /*7ca0*/  @P5 PRMT R156, R116, 0x5410, RZ ;  /* 0x00005410749c5816 */ /* 0x000fe200000000ff */
[----:B------:R-:W-:Y:S01]  /*7cb0*/  IMAD.MOV.U32 R48, RZ, RZ, R27 ;  /* 0x000000ffff307224 */ /* 0x000fe200078e001b */
[----:B------:R-:W-:Y:S01]  /*7cc0*/  SHF.R.U32.HI R65, RZ, 0x8, R10 ;  /* 0x00000008ff417819 */ /* 0x000fe2000001160a */
[----:B------:R-:W-:Y:S01]  /*7cd0*/  @!P3 HADD2 R170, -R153.H0_H0, -RZ.H0_H0 ;  /* 0xa00000ff99aab230 */ /* 0x000fe20000000900 */
[----:B------:R-:W-:Y:S01]  /*7ce0*/  F2FP.F16.F32.PACK_AB R10, R107, R135 ;  /* 0x000000876b0a723e */ /* 0x000fe200000000ff */
[----:B------:R-:W-:Y:S01]  /*7cf0*/  @P4 HADD2 R198, -R159.H0_H0, -RZ.H0_H0 ;  /* 0xa00000ff9fc64230 */ /* 0x000fe20000000900 */
[----:B--2---:R-:W-:-:S02]  /*7d00*/  LOP3.LUT R9, R2, 0xff00ff, RZ, 0xc0, !PT ;  /* 0x00ff00ff02097812 */ /* 0x004fc400078ec0ff */
[----:B------:R-:W-:Y:S02]  /*7d10*/  PRMT R2, R8, 0x5410, R35 ;  /* 0x0000541008027816 */ /* 0x000fe40000000023 */
[----:B------:R-:W-:Y:S02]  /*7d20*/  PRMT R23, R10, 0x7610, R23 ;  /* 0x000076100a177816 */ /* 0x000fe40000000017 */
[--C-:B------:R-:W-:Y:S02]  /*7d30*/  HSET2.LE.AND R11, R9, R0.reuse, PT ;  /* 0x00000000090b7233 */ /* 0x100fe40003803000 */
[----:B------:R-:W-:Y:S02]  /*7d40*/  HSET2.LE.AND R8, R2, R0, PT ;  /* 0x0000000002087233 */ /* 0x000fe40003803000 */
[----:B------:R-:W-:Y:S02]  /*7d50*/  PRMT R2, R33, 0x5410, R65 ;  /* 0x0000541021027816 */ /* 0x000fe40000000041 */
[----:B------:R-:W-:-:S02]  /*7d60*/  PRMT R9, R34, 0x5410, R53 ;  /* 0x0000541022097816 */ /* 0x000fc40000000035 */
[----:B------:R-:W-:Y:S02]  /*7d70*/  PRMT R22, R10, 0x7632, R22 ;  /* 0x000076320a167816 */ /* 0x000fe40000000016 */
[--C-:B------:R-:W-:Y:S02]  /*7d80*/  HSET2.LE.AND R2, R2, R0.reuse, PT ;  /* 0x0000000002027233 */ /* 0x100fe40003803000 */
[----:B------:R-:W-:Y:S02]  /*7d90*/  HSET2.LE.AND R0, R9, R0, PT ;  /* 0x0000000009007233 */ /* 0x000fe40003803000 */
[----:B----4-:R-:W-:Y:S02]  /*7da0*/  F2FP.F16.F32.PACK_AB R9, R104, R109 ;  /* 0x0000006d6809723e */ /* 0x010fe400000000ff */
[----:B------:R-:W-:Y:S01]  /*7db0*/  ISETP.LE.U32.AND P5, PT, R88, UR4, PT ;  /* 0x0000000458007c0c */ /* 0x000fe2000bfa3070 */
[----:B------:R-:W-:Y:S01]  /*7dc0*/  IMAD.MOV.U32 R88, RZ, RZ, R50 ;  /* 0x000000ffff587224 */ /* 0x000fe200078e0032 */
[C---:B------:R-:W-:Y:S01]  /*7dd0*/  PRMT R21, R9.reuse, 0x7610, R21 ;  /* 0x0000761009157816 */ /* 0x040fe20000000015 */
[----:B------:R-:W-:Y:S01]  /*7de0*/  IMAD.MOV.U32 R50, RZ, RZ, R26 ;  /* 0x000000ffff327224 */ /* 0x000fe200078e001a */
[----:B------:R-:W-:-:S02]  /*7df0*/  PRMT R20, R9, 0x7632, R20 ;  /* 0x0000763209147816 */ /* 0x000fc40000000014 */
[----:B------:R-:W-:Y:S02]  /*7e00*/  PRMT R9, R23, 0x5410, R22 ;  /* 0x0000541017097816 */ /* 0x000fe40000000016 */
[----:B------:R-:W-:Y:S01]  /*7e10*/  ISETP.LE.U32.AND P1, PT, R89, UR4, PT ;  /* 0x0000000459007c0c */ /* 0x000fe2000bf23070 */
[----:B------:R-:W-:Y:S01]  /*7e20*/  IMAD.MOV.U32 R89, RZ, RZ, R113 ;  /* 0x000000ffff597224 */ /* 0x000fe200078e0071 */
[----:B------:R-:W-:Y:S02]  /*7e30*/  LOP3.LUT R96, R9, R2, RZ, 0xc0, !PT ;  /* 0x0000000209607212 */ /* 0x000fe400078ec0ff */
[----:B------:R-:W-:Y:S01]  /*7e40*/  PRMT R2, R21, 0x5410, R20 ;  /* 0x0000541015027816 */ /* 0x000fe20000000014 */
[----:B------:R-:W-:Y:S01]  /*7e50*/  @!P5 HADD2 R171, -R160.H0_H0, -RZ.H0_H0 ;  /* 0xa00000ffa0abd230 */ /* 0x000fe20000000900 */
[----:B------:R-:W-:Y:S02]  /*7e60*/  @!P6 PRMT R161, R190, 0x5410, RZ ;  /* 0x00005410bea1e816 */ /* 0x000fe400000000ff */
[----:B------:R-:W-:-:S02]  /*7e70*/  LOP3.LUT R97, R2, R0, RZ, 0xc0, !PT ;  /* 0x0000000002617212 */ /* 0x000fc400078ec0ff */
[----:B---3--:R-:W-:Y:S02]  /*7e80*/  F2FP.F16.F32.PACK_AB R2, R120, R122 ;  /* 0x0000007a7802723e */ /* 0x008fe400000000ff */
[----:B------:R-:W-:Y:S01]  /*7e90*/  F2FP.F16.F32.PACK_AB R0, R252, R121 ;  /* 0x00000079fc00723e */ /* 0x000fe200000000ff */
[----:B------:R-:W-:Y:S01]  /*7ea0*/  @!P1 HADD2 R188, -R162.H0_H0, -RZ.H0_H0 ;  /* 0xa00000ffa2bc9230 */ /* 0x000fe20000000900 */
[C---:B------:R-:W-:Y:S02]  /*7eb0*/  PRMT R15, R2.reuse, 0x7610, R15 ;  /* 0x00007610020f7816 */ /* 0x040fe4000000000f */
[----:B------:R-:W-:Y:S01]  /*7ec0*/  PRMT R14, R2, 0x7632, R14 ;  /* 0x00007632020e7816 */ /* 0x000fe2000000000e */
[----:B------:R-:W-:Y:S01]  /*7ed0*/  IMAD.MOV.U32 R2, RZ, RZ, R24 ;  /* 0x000000ffff027224 */ /* 0x000fe200078e0018 */
[C---:B------:R-:W-:Y:S02]  /*7ee0*/  PRMT R13, R0.reuse, 0x7610, R13 ;  /* 0x00007610000d7816 */ /* 0x040fe4000000000d */
[----:B------:R-:W-:-:S02]  /*7ef0*/  PRMT R12, R0, 0x7632, R12 ;  /* 0x00007632000c7816 */ /* 0x000fc4000000000c */
[----:B------:R-:W-:Y:S02]  /*7f00*/  PRMT R0, R15, 0x5410, R14 ;  /* 0x000054100f007816 */ /* 0x000fe4000000000e */
[----:B------:R-:W-:Y:S02]  /*7f10*/  @!P5 PRMT R160, R171, 0x5410, RZ ;  /* 0x00005410aba0d816 */ /* 0x000fe400000000ff */
[----:B------:R-:W-:Y:S02]  /*7f20*/  LOP3.LUT R98, R0, R8, RZ, 0xc0, !PT ;  /* 0x0000000800627212 */ /* 0x000fe400078ec0ff */
[----:B------:R-:W-:Y:S02]  /*7f30*/  PRMT R0, R13, 0x5410, R12 ;  /* 0x000054100d007816 */ /* 0x000fe4000000000c */
[----:B------:R-:W-:Y:S02]  /*7f40*/  ISETP.LE.U32.AND P5, PT, R126, UR4, PT ;  /* 0x000000047e007c0c */ /* 0x000fe4000bfa3070 */
[----:B------:R-:W-:Y:S01]  /*7f50*/  LOP3.LUT R99, R0, R11, RZ, 0xc0, !PT ;  /* 0x0000000b00637212 */ /* 0x000fe200078ec0ff */
[----:B------:R-:W-:Y:S01]  /*7f60*/  IMAD.MOV.U32 R0, RZ, RZ, 0x20 ;  /* 0x00000020ff007424 */ /* 0x000fe200078e00ff */
[----:B------:R-:W1:Y:S01]  /*7f70*/  LDSM.16.MT88.4 R8, [R128+0x4800] ;  /* 0x004800008008783b */ /* 0x000e620000004200 */
[----:B------:R-:W-:-:S02]  /*7f80*/  @!P1 PRMT R162, R188, 0x5410, RZ ;  /* 0x00005410bca29816 */ /* 0x000fc400000000ff */
[----:B------:R-:W-:Y:S02]  /*7f90*/  ISETP.GT.U32.AND P1, PT, R169, UR4, PT ;  /* 0x00000004a9007c0c */ /* 0x000fe4000bf24070 */
[----:B------:R-:W-:Y:S02]  /*7fa0*/  SEL R0, R0, 0xffffffe0, !P0 ;  /* 0xffffffe000007807 */ /* 0x000fe40004000000 */
[----:B------:R-:W-:Y:S02]  /*7fb0*/  @!P3 PRMT R153, R170, 0x5410, RZ ;  /* 0x00005410aa99b816 */ /* 0x000fe400000000ff */
[----:B------:R-:W-:Y:S02]  /*7fc0*/  @!P5 HADD2 R203, -R137.H0_H0, -RZ.H0_H0 ;  /* 0xa00000ff89cbd230 */ /* 0x000fe40000000900 */
[----:B------:R-:W-:Y:S01]  /*7fd0*/  IMAD.IADD R0, R0, 0x1, R124 ;  /* 0x0000000100007824 */ /* 0x000fe200078e027c */
[----:B------:R-:W-:Y:S02]  /*7fe0*/  ISETP.GT.U32.AND P3, PT, R127, UR4, PT ;  /* 0x000000047f007c0c */ /* 0x000fe4000bf64070 */
[----:B------:R-:W-:-:S02]  /*7ff0*/  @P4 PRMT R159, R198, 0x5410, RZ ;  /* 0x00005410c69f4816 */ /* 0x000fc400000000ff */
[----:B------:R-:W2:Y:S01]  /*8000*/  LDSM.16.MT88.4 R116, [R0+0xd800] ;  /* 0x00d800000074783b */ /* 0x000ea20000004200 */
[----:B------:R-:W-:Y:S01]  /*8010*/  @!P5 PRMT R137, R203, 0x5410, RZ ;  /* 0x00005410cb89d816 */ /* 0x000fe200000000ff */
[----:B------:R-:W-:Y:S01]  /*8020*/  @P1 HADD2 R200, -R157.H0_H0, -RZ.H0_H0 ;  /* 0xa00000ff9dc81230 */ /* 0x000fe20000000900 */
[----:B------:R-:W-:Y:S02]  /*8030*/  ISETP.GT.U32.AND P5, PT, R91, UR4, PT ;  /* 0x000000045b007c0c */ /* 0x000fe4000bfa4070 */
[----:B------:R-:W-:Y:S02]  /*8040*/  ISETP.LE.U32.AND P4, PT, R66, UR4, PT ;  /* 0x0000000442007c0c */ /* 0x000fe4000bf83070 */
[----:B------:R-:W-:Y:S02]  /*8050*/  @P1 PRMT R157, R200, 0x5410, RZ ;  /* 0x00005410c89d1816 */ /* 0x000fe400000000ff */
[----:B------:R-:W-:-:S05]  /*8060*/  @P3 HADD2 R196, -R158.H0_H0, -RZ.H0_H0 ;  /* 0xa00000ff9ec43230 */ /* 0x000fca0000000900 */
[----:B------:R-:W-:Y:S02]  /*8070*/  @P3 PRMT R158, R196, 0x5410, RZ ;  /* 0x00005410c49e3816 */ /* 0x000fe400000000ff */
[----:B------:R-:W-:Y:S01]  /*8080*/  @P5 HADD2 R241, -R103.H0_H0, -RZ.H0_H0 ;  /* 0xa00000ff67f15230 */ /* 0x000fe20000000900 */
[----:B------:R-:W-:Y:S01]  /*8090*/  ISETP.LE.U32.AND P3, PT, R67, UR4, PT ;  /* 0x0000000443007c0c */ /* 0x000fe2000bf63070 */
[----:B------:R-:W-:-:S03]  /*80a0*/  @!P4 HADD2 R207, -R102.H0_H0, -RZ.H0_H0 ;  /* 0xa00000ff66cfc230 */ /* 0x000fc60000000900 */
[----:B------:R-:W-:Y:S02]  /*80b0*/  @P5 PRMT R103, R241, 0x5410, RZ ;  /* 0x00005410f1675816 */ /* 0x000fe400000000ff */
[----:B------:R-:W-:Y:S01]  /*80c0*/  @!P4 PRMT R102, R207, 0x5410, RZ ;  /* 0x00005410cf66c816 */ /* 0x000fe200000000ff */
[----:B-1----:R-:W-:Y:S01]  /*80d0*/  HMMA.16816.F32 R40, R4, R8, R40 ;  /* 0x000000080428723c */ /* 0x002fe20000001828 */
[----:B------:R-:W-:-:S05]  /*80e0*/  ISETP.GT.U32.AND P4, PT, R168, UR4, PT ;  /* 0x00000004a8007c0c */ /* 0x000fca000bf84070 */
[----:B------:R-:W-:Y:S02]  /*80f0*/  @!P3 HADD2 R206, -R94.H0_H0, -RZ.H0_H0 ;  /* 0xa00000ff5eceb230 */ /* 0x000fe40000000900 */
[----:B------:R-:W-:Y:S01]  /*8100*/  HMMA.16816.F32 R28, R4, R10, R28 ;  /* 0x0000000a041c723c */ /* 0x000fe2000000181c */
[----:B------:R-:W1:Y:S02]  /*8110*/  LDSM.16.MT88.4 R4, [R0+0x11000] ;  /* 0x011000000004783b */ /* 0x000e640000004200 */
[----:B------:R-:W-:Y:S02]  /*8120*/  @!P3 PRMT R94, R206, 0x5410, RZ ;  /* 0x00005410ce5eb816 */ /* 0x000fe400000000ff */
[----:B------:R-:W-:Y:S01]  /*8130*/  ISETP.LE.U32.AND P3, PT, R33, UR4, PT ;  /* 0x0000000421007c0c */ /* 0x000fe2000bf63070 */
[----:B------:R-:W-:Y:S02]  /*8140*/  @P4 HADD2 R243, -R93.H0_H0, -RZ.H0_H0 ;  /* 0xa00000ff5df34230 */ /* 0x000fe40000000900 */
[----:B--2---:R-:W-:Y:S01]  /*8150*/  HMMA.16816.F32 R112, R96, R116, R84 ;  /* 0x000000746070723c */ /* 0x004fe20000001854 */
[----:B------:R-:W-:-:S02]  /*8160*/  IMAD.MOV.U32 R85, RZ, RZ, R50 ;  /* 0x000000ffff557224 */ /* 0x000fc400078e0032 */
[----:B------:R-:W-:Y:S01]  /*8170*/  IMAD.MOV.U32 R86, RZ, RZ, R48 ;  /* 0x000000ffff567224 */ /* 0x000fe200078e0030 */
[----:B------:R-:W-:Y:S01]  /*8180*/  @P4 PRMT R93, R243, 0x5410, RZ ;  /* 0x00005410f35d4816 */ /* 0x000fe200000000ff */
[----:B------:R-:W-:Y:S01]  /*8190*/  IMAD.MOV.U32 R87, RZ, RZ, R49 ;  /* 0x000000ffff577224 */ /* 0x000fe200078e0031 */
[----:B------:R-:W-:Y:S01]  /*81a0*/  ISETP.GT.U32.AND P4, PT, R35, UR4, PT ;  /* 0x0000000423007c0c */ /* 0x000fe2000bf84070 */
[----:B------:R-:W-:Y:S01]  /*81b0*/  IMAD.MOV.U32 R84, RZ, RZ, R106 ;  /* 0x000000ffff547224 */ /* 0x000fe200078e006a */
[----:B------:R-:W-:Y:S01]  /*81c0*/  HMMA.16816.F32 R116, R96, R118, R80 ;  /* 0x000000766074723c */ /* 0x000fe20000001850 */
[----:B------:R-:W2:Y:S01]  /*81d0*/  LDSM.16.MT88.4 R48, [R0+0xf800] ;  /* 0x00f800000030783b */ /* 0x000ea20000004200 */
[----:B------:R-:W-:Y:S02]  /*81e0*/  IMAD.MOV.U32 R81, RZ, RZ, R105 ;  /* 0x000000ffff517224 */ /* 0x000fe400078e0069 */
[----:B------:R-:W-:Y:S02]  /*81f0*/  @!P3 HADD2 R242, -R23.H0_H0, -RZ.H0_H0 ;  /* 0xa00000ff17f2b230 */ /* 0x000fe40000000900 */
[----:B------:R-:W-:-:S02]  /*8200*/  IMAD.MOV.U32 R82, RZ, RZ, R104 ;  /* 0x000000ffff527224 */ /* 0x000fc400078e0068 */
[----:B------:R-:W-:Y:S02]  /*8210*/  IMAD.MOV.U32 R83, RZ, RZ, R107 ;  /* 0x000000ffff537224 */ /* 0x000fe400078e006b */
[----:B------:R-:W-:Y:S01]  /*8220*/  IMAD.MOV.U32 R80, RZ, RZ, R85 ;  /* 0x000000ffff507224 */ /* 0x000fe200078e0055 */
[----:B------:R-:W-:Y:S01]  /*8230*/  @!P3 PRMT R23, R242, 0x5410, RZ ;  /* 0x00005410f217b816 */ /* 0x000fe200000000ff */
[----:B------:R-:W-:Y:S01]  /*8240*/  IMAD.MOV.U32 R85, RZ, RZ, R133 ;  /* 0x000000ffff557224 */ /* 0x000fe200078e0085 */
[----:B------:R-:W-:Y:S01]  /*8250*/  ISETP.GT.U32.AND P3, PT, R55, UR4, PT ;  /* 0x0000000437007c0c */ /* 0x000fe2000bf64070 */
[----:B------:R-:W-:-:S05]  /*8260*/  @P4 HADD2 R246, -R14.H0_H0, -RZ.H0_H0 ;  /* 0xa00000ff0ef64230 */ /* 0x000fca0000000900 */
[----:B------:R-:W-:-:S07]  /*8270*/  @P4 PRMT R14, R246, 0x5410, RZ ;  /* 0x00005410f60e4816 */ /* 0x000fce00000000ff */
[----:B------:R-:W-:Y:S01]  /*8280*/  @P3 HADD2 R249, -R13.H0_H0, -RZ.H0_H0 ;  /* 0xa00000ff0df93230 */ /* 0x000fe20000000900 */
[----:B-1----:R-:W-:Y:S04]  /*8290*/  HMMA.16816.F32 R76, R16, R4, R76 ;  /* 0x00000004104c723c */ /* 0x002fe8000000184c */
[----:B------:R-:W-:-:S04]  /*82a0*/  @P3 PRMT R13, R249, 0x5410, RZ ;  /* 0x00005410f90d3816 */ /* 0x000fc800000000ff */
[----:B------:R-:W-:Y:S01]  /*82b0*/  HMMA.16816.F32 R24, R16, R6, R44 ;  /* 0x000000061018723c */ /* 0x000fe2000000182c */
[----:B------:R-:W1:Y:S07]  /*82c0*/  LDSM.16.MT88.4 R4, [R124+0xd000] ;  /* 0x00d000007c04783b */ /* 0x000e6e0000004200 */
[----:B--2---:R-:W-:Y:S01]  /*82d0*/  HMMA.16816.F32 R44, R96, R48, R56 ;  /* 0x00000030602c723c */ /* 0x004fe20000001838 */
[----:B------:R-:W-:Y:S02]  /*82e0*/  IMAD.MOV.U32 R59, RZ, RZ, R122 ;  /* 0x000000ffff3b7224 */ /* 0x000fe400078e007a */
[----:B------:R-:W-:-:S05]  /*82f0*/  IMAD.MOV.U32 R58, RZ, RZ, R123 ;  /* 0x000000ffff3a7224 */ /* 0x000fca00078e007b */
[----:B------:R-:W-:Y:S01]  /*8300*/  HMMA.16816.F32 R48, R96, R50, R72 ;  /* 0x000000326030723c */ /* 0x000fe20000001848 */
[----:B------:R-:W-:Y:S07]  /*8310*/  LDSM.16.MT88.4 R72, [R124+0x11800] ;  /* 0x011800007c48783b */ /* 0x000fee0000004200 */
[----:B-1----:R-:W-:Y:S01]  /*8320*/  HMMA.16816.F32 R104, R16, R4, R232 ;  /* 0x000000041068723c */ /* 0x002fe200000018e8 */
[----:B------:R-:W-:Y:S02]  /*8330*/  IMAD.MOV.U32 R233, RZ, RZ, R121 ;  /* 0x000000ffffe97224 */ /* 0x000fe400078e0079 */
[----:B------:R-:W-:-:S02]  /*8340*/  IMAD.MOV.U32 R235, RZ, RZ, R120 ;  /* 0x000000ffffeb7224 */ /* 0x000fc400078e0078 */
[----:B------:R-:W-:Y:S02]  /*8350*/  IMAD.MOV.U32 R232, RZ, RZ, R83 ;  /* 0x000000ffffe87224 */ /* 0x000fe400078e0053 */
[----:B------:R-:W-:Y:S01]  /*8360*/  IMAD.MOV.U32 R83, RZ, RZ, R2 ;  /* 0x000000ffff537224 */ /* 0x000fe200078e0002 */
[----:B------:R-:W-:Y:S01]  /*8370*/  HMMA.16816.F32 R8, R16, R6, R228 ;  /* 0x000000061008723c */ /* 0x000fe200000018e4 */
[----:B------:R-:W1:Y:S01]  /*8380*/  LDSM.16.MT88.4 R4, [R52+0x1000] ;  /* 0x001000003404783b */ /* 0x000e620000004200 */
[----:B------:R-:W-:Y:S02]  /*8390*/  IMAD.MOV.U32 R228, RZ, RZ, R81 ;  /* 0x000000ffffe47224 */ /* 0x000fe400078e0051 */
[----:B------:R-:W-:Y:S02]  /*83a0*/  IMAD.MOV.U32 R231, RZ, RZ, R82 ;  /* 0x000000ffffe77224 */ /* 0x000fe400078e0052 */
[----:B------:R-:W-:Y:S02]  /*83b0*/  IMAD.MOV.U32 R81, RZ, RZ, R86 ;  /* 0x000000ffff517224 */ /* 0x000fe400078e0056 */
[----:B------:R-:W-:-:S02]  /*83c0*/  IMAD.MOV.U32 R82, RZ, RZ, R87 ;  /* 0x000000ffff527224 */ /* 0x000fc400078e0057 */
[----:B------:R-:W-:Y:S02]  /*83d0*/  IMAD.MOV.U32 R86, RZ, RZ, R134 ;  /* 0x000000ffff567224 */ /* 0x000fe400078e0086 */
[----:B------:R-:W-:Y:S02]  /*83e0*/  IMAD.MOV.U32 R87, RZ, RZ, R135 ;  /* 0x000000ffff577224 */ /* 0x000fe400078e0087 */
[----:B------:R-:W-:Y:S02]  /*83f0*/  IMAD.MOV.U32 R2, RZ, RZ, R39 ;  /* 0x000000ffff027224 */ /* 0x000fe400078e0027 */
[----:B------:R-:W-:Y:S02]  /*8400*/  IMAD.MOV.U32 R234, RZ, RZ, R59 ;  /* 0x000000ffffea7224 */ /* 0x000fe400078e003b */
[----:B------:R-:W-:Y:S02]  /*8410*/  IMAD.MOV.U32 R230, RZ, RZ, R87 ;  /* 0x000000ffffe67224 */ /* 0x000fe400078e0057 */
[----:B------:R-:W-:Y:S01]  /*8420*/  IMAD.MOV.U32 R229, RZ, RZ, R109 ;  /* 0x000000ffffe57224 */ /* 0x000fe200078e006d */
[----:B-1----:R-:W-:Y:S01]  /*8430*/  HMMA.16816.F32 R120, R16, R4, R224 ;  /* 0x000000041078723c */ /* 0x002fe200000018e0 */
[----:B------:R-:W-:-:S02]  /*8440*/  IMAD.MOV.U32 R224, RZ, RZ, R84 ;  /* 0x000000ffffe07224 */ /* 0x000fc400078e0054 */
[----:B------:R-:W-:Y:S02]  /*8450*/  IMAD.MOV.U32 R84, RZ, RZ, R132 ;  /* 0x000000ffff547224 */ /* 0x000fe400078e0084 */
[----:B------:R-:W-:Y:S02]  /*8460*/  IMAD.MOV.U32 R225, RZ, RZ, R36 ;  /* 0x000000ffffe17224 */ /* 0x000fe400078e0024 */
[----:B------:R-:W-:Y:S01]  /*8470*/  IMAD.MOV.U32 R226, RZ, RZ, R37 ;  /* 0x000000ffffe27224 */ /* 0x000fe200078e0025 */
[----:B------:R-:W-:Y:S01]  /*8480*/  HMMA.16816.F32 R132, R16, R6, R220 ;  /* 0x000000061084723c */ /* 0x000fe200000018dc */
[----:B------:R-:W1:Y:S01]  /*8490*/  LDSM.16.MT88.4 R4, [R128+0x1000] ;  /* 0x001000008004783b */ /* 0x000e620000004200 */
[----:B------:R-:W-:Y:S02]  /*84a0*/  IMAD.MOV.U32 R223, RZ, RZ, R38 ;  /* 0x000000ffffdf7224 */ /* 0x000fe400078e0026 */
[----:B------:R-:W-:Y:S02]  /*84b0*/  IMAD.MOV.U32 R227, RZ, RZ, R61 ;  /* 0x000000ffffe37224 */ /* 0x000fe400078e003d */
[----:B------:R-:W-:-:S02]  /*84c0*/  IMAD.MOV.U32 R221, RZ, RZ, R81 ;  /* 0x000000ffffdd7224 */ /* 0x000fc400078e0051 */
[----:B------:R-:W-:Y:S02]  /*84d0*/  IMAD.MOV.U32 R222, RZ, RZ, R82 ;  /* 0x000000ffffde7224 */ /* 0x000fe400078e0052 */
[----:B------:R-:W-:Y:S01]  /*84e0*/  IMAD.MOV.U32 R220, RZ, RZ, R83 ;  /* 0x000000ffffdc7224 */ /* 0x000fe200078e0053 */
[C---:B-1----:R-:W-:Y:S08]  /*84f0*/  HMMA.16816.F32 R172, R16.reuse, R4, R172 ;  /* 0x0000000410ac723c */ /* 0x042ff000000018ac */
[C---:B------:R-:W-:Y:S01]  /*8500*/  HMMA.16816.F32 R184, R16.reuse, R6, R184 ;  /* 0x0000000610b8723c */ /* 0x040fe200000018b8 */
[----:B------:R-:W1:Y:S07]  /*8510*/  LDSM.16.MT88.4 R4, [R124+0xf000] ;  /* 0x00f000007c04783b */ /* 0x000e6e0000004200 */
        /* <DEDUP_REMOVED lines=11> */
[----:B------:R2:W3:Y:S02]  /*85d0*/  LDSM.16.MT88.4 R80, [R0+0x11800] ;  /* 0x011800000050783b */ /* 0x0004e40000004200 */
[----:B--2---:R-:W-:-:S04]  /*85e0*/  LOP3.LUT R0, R125, 0xffff, RZ, 0xc0, !PT ;  /* 0x0000ffff7d007812 */ /* 0x004fc800078ec0ff */
[----:B------:R-:W-:Y:S02]  /*85f0*/  ISETP.LE.U32.AND P6, PT, R0, UR4, PT ;  /* 0x0000000400007c0c */ /* 0x000fe4000bfc3070 */
[----:B------:R-:W-:Y:S01]  /*8600*/  PRMT R0, R32, 0x7770, RZ ;  /* 0x0000777020007816 */ /* 0x000fe200000000ff */
[C---:B-1----:R-:W-:Y:S01]  /*8610*/  HMMA.16816.F32 R84, R16.reuse, R4, R208 ;  /* 0x000000041054723c */ /* 0x042fe200000018d0 */
[----:B------:R-:W-:Y:S02]  /*8620*/  IMAD.MOV.U32 R209, RZ, RZ, R63 ;  /* 0x000000ffffd17224 */ /* 0x000fe400078e003f */
[----:B------:R-:W-:Y:S01]  /*8630*/  ISETP.LE.U32.AND P5, PT, R0, UR4, PT ;  /* 0x0000000400007c0c */ /* 0x000fe2000bfa3070 */
[----:B------:R-:W-:Y:S01]  /*8640*/  IMAD.MOV.U32 R211, RZ, RZ, R2 ;  /* 0x000000ffffd37224 */ /* 0x000fe200078e0002 */
[----:B------:R-:W-:Y:S01]  /*8650*/  PRMT R2, R54, 0x7770, RZ ;  /* 0x0000777036027816 */ /* 0x000fe200000000ff */
[----:B------:R-:W-:Y:S02]  /*8660*/  IMAD.MOV.U32 R208, RZ, RZ, R88 ;  /* 0x000000ffffd07224 */ /* 0x000fe400078e0058 */
[----:B------:R-:W-:Y:S01]  /*8670*/  IMAD.MOV.U32 R210, RZ, RZ, R89 ;  /* 0x000000ffffd27224 */ /* 0x000fe200078e0059 */
[----:B------:R-:W-:Y:S01]  /*8680*/  HMMA.16816.F32 R140, R16, R6, R140 ;  /* 0x00000006108c723c */ /* 0x000fe2000000188c */
[----:B------:R-:W1:Y:S01]  /*8690*/  LDSM.16.MT88.4 R4, [R128+0x3000] ;  /* 0x003000008004783b */ /* 0x000e620000004200 */
[----:B------:R-:W-:Y:S01]  /*86a0*/  @!P6 HADD2 R238, -R136.H0_H0, -RZ.H0_H0 ;  /* 0xa00000ff88eee230 */ /* 0x000fe20000000900 */
[----:B------:R-:W-:-:S04]  /*86b0*/  ISETP.LE.U32.AND P1, PT, R2, UR4, PT ;  /* 0x0000000402007c0c */ /* 0x000fc8000bf23070 */
[----:B------:R-:W-:Y:S01]  /*86c0*/  @!P6 PRMT R136, R238, 0x5410, RZ ;  /* 0x00005410ee88e816 */ /* 0x000fe200000000ff */
[----:B------:R-:W-:Y:S01]  /*86d0*/  @!P5 HADD2 R247, -R15.H0_H0, -RZ.H0_H0 ;  /* 0xa00000ff0ff7d230 */ /* 0x000fe20000000900 */
[----:B------:R-:W-:Y:S01]  /*86e0*/  ISETP.GT.U32.AND P6, PT, R163, UR4, PT ;  /* 0x00000004a3007c0c */ /* 0x000fe2000bfc4070 */
[----:B---3--:R-:W-:Y:S03]  /*86f0*/  HMMA.16816.F32 R76, R96, R80, R76 ;  /* 0x00000050604c723c */ /* 0x008fe6000000184c */
[----:B------:R-:W-:-:S03]  /*8700*/  @!P5 PRMT R15, R247, 0x5410, RZ ;  /* 0x00005410f70fd816 */ /* 0x000fc600000000ff */
[----:B------:R-:W-:Y:S02]  /*8710*/  @!P1 HADD2 R239, -R92.H0_H0, -RZ.H0_H0 ;  /* 0xa00000ff5cef9230 */ /* 0x000fe40000000900 */
[----:B------:R-:W-:Y:S03]  /*8720*/  HMMA.16816.F32 R80, R96, R82, R24 ;  /* 0x000000526050723c */ /* 0x000fe60000001818 */
[----:B------:R-:W-:Y:S01]  /*8730*/  @!P1 PRMT R92, R239, 0x5410, RZ ;  /* 0x00005410ef5c9816 */ /* 0x000fe200000000ff */
[----:B------:R-:W-:Y:S01]  /*8740*/  @P6 HADD2 R240, -R95.H0_H0, -RZ.H0_H0 ;  /* 0xa00000ff5ff06230 */ /* 0x000fe20000000900 */
[----:B------:R-:W-:-:S04]  /*8750*/  ISETP.LE.U32.AND P1, PT, R34, UR4, PT ;  /* 0x0000000422007c0c */ /* 0x000fc8000bf23070 */
[----:B------:R-:W-:Y:S02]  /*8760*/  @P6 PRMT R95, R240, 0x5410, RZ ;  /* 0x00005410f05f6816 */ /* 0x000fe400000000ff */
[----:B------:R-:W-:-:S07]  /*8770*/  ISETP.LE.U32.AND P6, PT, R53, UR4, PT ;  /* 0x0000000435007c0c */ /* 0x000fce000bfc3070 */
[----:B------:R-:W-:Y:S01]  /*8780*/  @!P1 HADD2 R244, -R21.H0_H0, -RZ.H0_H0 ;  /* 0xa00000ff15f49230 */ /* 0x000fe20000000900 */
[C---:B-1----:R-:W-:Y:S05]  /*8790*/  HMMA.16816.F32 R176, R16.reuse, R4, R176 ;  /* 0x0000000410b0723c */ /* 0x042fea00000018b0 */
[----:B------:R-:W-:Y:S01]  /*87a0*/  @!P6 HADD2 R245, -R20.H0_H0, -RZ.H0_H0 ;  /* 0xa00000ff14f5e230 */ /* 0x000fe20000000900 */
[----:B------:R-:W-:Y:S02]  /*87b0*/  @!P1 PRMT R21, R244, 0x5410, RZ ;  /* 0x00005410f4159816 */ /* 0x000fe400000000ff */
[----:B------:R-:W-:Y:S02]  /*87c0*/  ISETP.GT.U32.AND P1, PT, R64, UR4, PT ;  /* 0x0000000440007c0c */ /* 0x000fe4000bf24070 */
[----:B------:R-:W-:Y:S01]  /*87d0*/  @!P6 PRMT R20, R245, 0x5410, RZ ;  /* 0x00005410f514e816 */ /* 0x000fe200000000ff */
[----:B------:R-:W-:Y:S01]  /*87e0*/  HMMA.16816.F32 R180, R16, R6, R180 ;  /* 0x0000000610b4723c */ /* 0x000fe200000018b4 */
[----:B------:R-:W1:Y:S09]  /*87f0*/  LDSM.16.MT88.4 R4, [R124+0x11000] ;  /* 0x011000007c04783b */ /* 0x000e720000004200 */
[----:B------:R-:W-:-:S05]  /*8800*/  @P1 HADD2 R248, -R12.H0_H0, -RZ.H0_H0 ;  /* 0xa00000ff0cf81230 */ /* 0x000fca0000000900 */
[----:B------:R-:W-:Y:S01]  /*8810*/  @P1 PRMT R12, R248, 0x5410, RZ ;  /* 0x00005410f80c1816 */ /* 0x000fe200000000ff */
[C---:B-1----:R-:W-:Y:S08]  /*8820*/  HMMA.16816.F32 R68, R16.reuse, R4, R68 ;  /* 0x000000041044723c */ /* 0x042ff00000001844 */
[----:B------:R-:W-:Y:S01]  /*8830*/  HMMA.16816.F32 R60, R16, R6, R164 ;  /* 0x00000006103c723c */ /* 0x000fe200000018a4 */
[----:B------:R-:W1:Y:S11]  /*8840*/  LDSM.16.MT88.4 R4, [R52+0x5000] ;  /* 0x005000003404783b */ /* 0x000e760000004200 */
[C---:B------:R-:W-:Y:S08]  /*8850*/  HMMA.16816.F32 R68, R96.reuse, R72, R68 ;  /* 0x000000486044723c */ /* 0x040ff00000001844 */
[----:B------:R-:W-:Y:S08]  /*8860*/  HMMA.16816.F32 R72, R96, R74, R60 ;  /* 0x0000004a6048723c */ /* 0x000ff0000000183c */
[C---:B-1----:R-:W-:Y:S08]  /*8870*/  HMMA.16816.F32 R144, R16.reuse, R4, R144 ;  /* 0x000000041090723c */ /* 0x042ff00000001890 */
[C---:B------:R-:W-:Y:S01]  /*8880*/  HMMA.16816.F32 R148, R16.reuse, R6, R148 ;  /* 0x000000061094723c */ /* 0x040fe20000001894 */
[----:B------:R-:W1:Y:S07]  /*8890*/  LDSM.16.MT88.4 R4, [R128+0x5000] ;  /* 0x005000008004783b */ /* 0x000e6e0000004200 */
[----:B-1----:R-:W-:Y:S01]  /*88a0*/  HMMA.16816.F32 R164, R16, R4, R40 ;  /* 0x0000000410a4723c */ /* 0x002fe20000001828 */
[----:B------:R-:W-:Y:S01]  /*88b0*/  IMAD.MOV.U32 R5, RZ, RZ, R111 ;  /* 0x000000ffff057224 */ /* 0x000fe200078e006f */
[----:B------:R-:W1:Y:S01]  /*88c0*/  LDSM.16.MT88.4 R40, [R124+0xf800] ;  /* 0x00f800007c28783b */ /* 0x000e620000004200 */
[----:B------:R-:W-:-:S02]  /*88d0*/  IMAD.MOV.U32 R4, RZ, RZ, R108 ;  /* 0x000000ffff047224 */ /* 0x000fc400078e006c */
[----:B------:R-:W-:Y:S01]  /*88e0*/  FADD.FTZ R2, R208, R5 ;  /* 0x00000005d0027221 */ /* 0x000fe20000010000 */
[----:B------:R-:W-:Y:S02]  /*88f0*/  LDSM.16.MT88.4 R108, [R124+0xd800] ;  /* 0x00d800007c6c783b */ /* 0x000fe40000004200 */
[----:B------:R-:W-:Y:S01]  /*8900*/  HMMA.16816.F32 R28, R16, R6, R28 ;  /* 0x00000006101c723c */ /* 0x000fe2000000181c */
[----:B------:R-:W-:Y:S01]  /*8910*/  IMAD.MOV.U32 R7, RZ, RZ, R90 ;  /* 0x000000ffff077224 */ /* 0x000fe200078e005a */
[----:B------:R-:W2:Y:S01]  /*8920*/  LDSM.16.MT88.4 R124, [R52+0x1800] ;  /* 0x00180000347c783b */ /* 0x000ea20000004200 */
[----:B------:R-:W-:Y:S02]  /*8930*/  FADD.FTZ R2, R210, R2 ;  /* 0x00000002d2027221 */ /* 0x000fe40000010000 */
[----:B------:R-:W-:Y:S01]  /*8940*/  FADD.FTZ R0, R4, R7 ;  /* 0x0000000704007221 */ /* 0x000fe20000010000 */
[----:B------:R-:W-:Y:S01]  /*8950*/  LDSM.16.MT88.4 R88, [R52+0x5800] ;  /* 0x005800003458783b */ /* 0x000fe20000004200 */
[----:B------:R-:W-:-:S02]  /*8960*/  FADD.FTZ R2, R212, R2 ;  /* 0x00000002d4027221 */ /* 0x000fc40000010000 */
[----:B------:R-:W-:Y:S02]  /*8970*/  FADD.FTZ R0, R209, R0 ;  /* 0x00000000d1007221 */ /* 0x000fe40000010000 */
[----:B------:R-:W-:Y:S02]  /*8980*/  FADD.FTZ R2, R214, R2 ;  /* 0x00000002d6027221 */ /* 0x000fe40000010000 */
[----:B------:R-:W-:Y:S01]  /*8990*/  FADD.FTZ R4, R211, R0 ;  /* 0x00000000d3047221 */ /* 0x000fe20000010000 */
[----:B------:R-:W-:Y:S01]  /*89a0*/  LOP3.LUT R0, R65, 0xffff, RZ, 0xc0, !PT ;  /* 0x0000ffff41007812 */ /* 0x000fe200078ec0ff */
[----:B------:R-:W-:Y:S01]  /*89b0*/  FADD.FTZ R2, R216, R2 ;  /* 0x00000002d8027221 */ /* 0x000fe20000010000 */
[----:B------:R-:W3:Y:S02]  /*89c0*/  LDSM.16.MT88.4 R64, [R128+0x3800] ;  /* 0x003800008040783b */ /* 0x000ee40000004200 */
[----:B------:R-:W-:Y:S01]  /*89d0*/  ISETP.LE.U32.AND P6, PT, R0, UR4, PT ;  /* 0x0000000400007c0c */ /* 0x000fe2000bfc3070 */
[----:B------:R-:W-:Y:S01]  /*89e0*/  FADD.FTZ R0, R213, R4 ;  /* 0x00000004d5007221 */ /* 0x000fe20000010000 */
[----:B------:R-:W-:-:S03]  /*89f0*/  FADD.FTZ R2, R218, R2 ;  /* 0x00000002da027221 */ /* 0x000fc60000010000 */
[----:B------:R-:W-:Y:S01]  /*8a00*/  FADD.FTZ R6, R215, R0 ;  /* 0x00000000d7067221 */ /* 0x000fe20000010000 */
[----:B------:R-:W-:Y:S02]  /*8a10*/  IMAD.U32 R0, RZ, RZ, UR24 ;  /* 0x00000018ff007e24 */ /* 0x000fe4000f8e00ff */
[----:B------:R-:W-:Y:S02]  /*8a20*/  FADD.FTZ R2, R220, R2 ;  /* 0x00000002dc027221 */ /* 0x000fe40000010000 */
[----:B------:R-:W-:-:S04]  /*8a30*/  IMAD.WIDE R4, R0, 0x2, R194 ;  /* 0x0000000200047825 */ /* 0x000fc800078e02c2 */
[----:B------:R-:W-:Y:S01]  /*8a40*/  FADD.FTZ R0, R217, R6 ;  /* 0x00000006d9007221 */ /* 0x000fe20000010000 */
[----:B------:R-:W-:Y:S01]  /*8a50*/  FADD.FTZ R2, R222, R2 ;  /* 0x00000002de027221 */ /* 0x000fe20000010000 */
[----:B------:R-:W-:Y:S01]  /*8a60*/  @!P6 HADD2 R250, -R22.H0_H0, -RZ.H0_H0 ;  /* 0xa00000ff16fae230 */ /* 0x000fe20000000900 */
[----:B------:R-:W-:Y:S01]  /*8a70*/  IADD3 R222, P1, PT, R194, -0x80, RZ ;  /* 0xffffff80c2de7810 */ /* 0x000fe20007f3e0ff */
[----:B------:R-:W-:Y:S01]  /*8a80*/  FADD.FTZ R0, R219, R0 ;  /* 0x00000000db007221 */ /* 0x000fe20000010000 */
[C---:B-1----:R-:W-:Y:S01]  /*8a90*/  HMMA.16816.F32 R36, R96.reuse, R40, R36 ;  /* 0x000000286024723c */ /* 0x042fe20000001824 */
[----:B------:R-:W-:Y:S01]  /*8aa0*/  FADD.FTZ R2, R224, R2 ;  /* 0x00000002e0027221 */ /* 0x000fe20000010000 */
[----:B------:R-:W-:Y:S01]  /*8ab0*/  STG.E.U16 desc[UR26][R4.64], R130 ;  /* 0x0000008204007986 */ /* 0x000fe2000c10151a */
[----:B------:R-:W-:Y:S01]  /*8ac0*/  FADD.FTZ R0, R221, R0 ;  /* 0x00000000dd007221 */ /* 0x000fe20000010000 */
[----:B------:R-:W-:Y:S01]  /*8ad0*/  @!P6 PRMT R22, R250, 0x5410, RZ ;  /* 0x00005410fa16e816 */ /* 0x000fe200000000ff */
[----:B------:R-:W-:Y:S01]  /*8ae0*/  FADD.FTZ R2, R226, R2 ;  /* 0x00000002e2027221 */ /* 0x000fe20000010000 */
[----:B------:R-:W-:Y:S01]  /*8af0*/  STG.E.U16 desc[UR26][R4.64+0x2], R152 ;  /* 0x0000029804007986 */ /* 0x000fe2000c10151a */
[----:B------:R-:W-:Y:S01]  /*8b00*/  FADD.FTZ R0, R223, R0 ;  /* 0x00000000df007221 */ /* 0x000fe20000010000 */
[C---:B------:R-:W-:Y:S01]  /*8b10*/  HMMA.16816.F32 R40, R96.reuse, R42, R56 ;  /* 0x0000002a6028723c */ /* 0x040fe20000001838 */
[----:B------:R-:W-:Y:S01]  /*8b20*/  FADD.FTZ R2, R228, R2 ;  /* 0x00000002e4027221 */ /* 0x000fe20000010000 */
[----:B------:R-:W1:Y:S01]  /*8b30*/  LDSM.16.MT88.4 R56, [R52+0x3800] ;  /* 0x003800003438783b */ /* 0x000e620000004200 */
[----:B------:R-:W-:Y:S01]  /*8b40*/  FADD.FTZ R0, R225, R0 ;  /* 0x00000000e1007221 */ /* 0x000fe20000010000 */
[----:B------:R-:W-:Y:S01]  /*8b50*/  IADD3.X R221, PT, PT, R195, -0x1, RZ, P1, !PT ;  /* 0xffffffffc3dd7810 */ /* 0x000fe20000ffe4ff */
[----:B------:R-:W-:Y:S01]  /*8b60*/  FADD.FTZ R2, R230, R2 ;  /* 0x00000002e6027221 */ /* 0x000fe20000010000 */
[----:B------:R-:W-:Y:S01]  /*8b70*/  STG.E.U16 desc[UR26][R194.64+0x10], R139 ;  /* 0x0000108bc2007986 */ /* 0x000fe2000c10151a */
[----:B------:R-:W-:Y:S01]  /*8b80*/  FADD.FTZ R0, R227, R0 ;  /* 0x00000000e3007221 */ /* 0x000fe20000010000 */
[----:B--2---:R-:W-:Y:S01]  /*8b90*/  HMMA.16816.F32 R120, R96, R124, R120 ;  /* 0x0000007c6078723c */ /* 0x004fe20000001878 */
[----:B------:R-:W-:Y:S01]  /*8ba0*/  FADD.FTZ R2, R232, R2 ;  /* 0x00000002e8027221 */ /* 0x000fe20000010000 */
[----:B------:R-:W-:Y:S01]  /*8bb0*/  STG.E.U16 desc[UR26][R194.64+0x12], R138 ;  /* 0x0000128ac2007986 */ /* 0x000fe2000c10151a */
[----:B------:R-:W-:-:S02]  /*8bc0*/  FADD.FTZ R0, R229, R0 ;  /* 0x00000000e5007221 */ /* 0x000fc40000010000 */
[----:B------:R-:W-:Y:S01]  /*8bd0*/  FADD.FTZ R2, R234, R2 ;  /* 0x00000002ea027221 */ /* 0x000fe20000010000 */
[----:B------:R-:W-:Y:S01]  /*8be0*/  STG.E.U16 desc[UR26][R4.64+0x10], R156 ;  /* 0x0000109c04007986 */ /* 0x000fe2000c10151a */
[----:B------:R-:W-:Y:S01]  /*8bf0*/  FADD.FTZ R0, R231, R0 ;  /* 0x00000000e7007221 */ /* 0x000fe20000010000 */
[----:B------:R-:W-:Y:S01]  /*8c00*/  HMMA.16816.F32 R104, R96, R108, R104 ;  /* 0x0000006c6068723c */ /* 0x000fe20000001868 */
[----:B------:R-:W-:Y:S01]  /*8c10*/  FADD.FTZ R242, R235, R2 ;  /* 0x00000002ebf27221 */ /* 0x000fe20000010000 */
[----:B------:R-:W-:Y:S01]  /*8c20*/  STG.E.U16 desc[UR26][R4.64+0x12], R154 ;  /* 0x0000129a04007986 */ /* 0x000fe2000c10151a */
[----:B------:R-:W-:-:S03]  /*8c30*/  FADD.FTZ R0, R233, R0 ;  /* 0x00000000e9007221 */ /* 0x000fc60000010000 */
[----:B------:R-:W-:Y:S01]  /*8c40*/  STG.E.U16 desc[UR26][R194.64+0x20], R155 ;  /* 0x0000209bc2007986 */ /* 0x000fe2000c10151a */
[----:B------:R-:W-:Y:S01]  /*8c50*/  FADD.FTZ R188, R252, R0 ;  /* 0x00000000fcbc7221 */ /* 0x000fe20000010000 */
[C---:B------:R-:W-:Y:S02]  /*8c60*/  HMMA.16816.F32 R124, R96.reuse, R126, R132 ;  /* 0x0000007e607c723c */ /* 0x040fe40000001884 */
[----:B------:R-:W2:Y:S04]  /*8c70*/  LDSM.16.MT88.4 R132, [R128+0x1800] ;  /* 0x001800008084783b */ /* 0x000ea80000004200 */
[----:B------:R-:W-:Y:S02]  /*8c80*/  STG.E.U16 desc[UR26][R194.64+0x22], R153 ;  /* 0x00002299c2007986 */ /* 0x000fe4000c10151a */
[C---:B------:R-:W-:Y:S02]  /*8c90*/  HMMA.16816.F32 R108, R96.reuse, R110, R8 ;  /* 0x0000006e606c723c */ /* 0x040fe40000001808 */
[----:B------:R2:W4:Y:S04]  /*8ca0*/  LDSM.16.MT88.4 R8, [R128+0x5800] ;  /* 0x005800008008783b */ /* 0x0005280000004200 */
[----:B------:R-:W-:Y:S02]  /*8cb0*/  STG.E.U16 desc[UR26][R4.64+0x20], R162 ;  /* 0x000020a204007986 */ /* 0x000fe4000c10151a */
[C---:B---3--:R-:W-:Y:S02]  /*8cc0*/  HMMA.16816.F32 R60, R96.reuse, R64, R176 ;  /* 0x00000040603c723c */ /* 0x048fe400000018b0 */
[----:B------:R-:W-:Y:S04]  /*8cd0*/  STG.E.U16 desc[UR26][R4.64+0x22], R160 ;  /* 0x000022a004007986 */ /* 0x000fe8000c10151a */
[----:B------:R-:W-:Y:S02]  /*8ce0*/  STG.E.U16 desc[UR26][R194.64+0x30], R161 ;  /* 0x000030a1c2007986 */ /* 0x000fe4000c10151a */
[C---:B-1----:R-:W-:Y:S02]  /*8cf0*/  HMMA.16816.F32 R52, R96.reuse, R56, R84 ;  /* 0x000000386034723c */ /* 0x042fe40000001854 */
[----:B------:R-:W-:Y:S04]  /*8d00*/  STG.E.U16 desc[UR26][R194.64+0x32], R159 ;  /* 0x0000329fc2007986 */ /* 0x000fe8000c10151a */
[----:B------:R-:W-:Y:S02]  /*8d10*/  STG.E.U16 desc[UR26][R4.64+0x30], R158 ;  /* 0x0000309e04007986 */ /* 0x000fe4000c10151a */
[C---:B------:R-:W-:Y:S02]  /*8d20*/  HMMA.16816.F32 R84, R96.reuse, R88, R144 ;  /* 0x000000586054723c */ /* 0x040fe40000001890 */
[----:B------:R-:W-:Y:S04]  /*8d30*/  STG.E.U16 desc[UR26][R4.64+0x32], R157 ;  /* 0x0000329d04007986 */ /* 0x000fe8000c10151a */
[----:B------:R-:W-:Y:S02]  /*8d40*/  STG.E.U16 desc[UR26][R194.64+0x40], R137 ;  /* 0x00004089c2007986 */ /* 0x000fe4000c10151a */
[C---:B------:R-:W-:Y:S02]  /*8d50*/  HMMA.16816.F32 R56, R96.reuse, R58, R140 ;  /* 0x0000003a6038723c */ /* 0x040fe4000000188c */
[----:B------:R-:W-:Y:S04]  /*8d60*/  STG.E.U16 desc[UR26][R194.64+0x42], R136 ;  /* 0x00004288c2007986 */ /* 0x000fe8000c10151a */
[----:B------:R-:W-:Y:S02]  /*8d70*/  STG.E.U16 desc[UR26][R4.64+0x40], R102 ;  /* 0x0000406604007986 */ /* 0x000fe4000c10151a */
[C---:B--2---:R-:W-:Y:S02]  /*8d80*/  HMMA.16816.F32 R128, R96.reuse, R132, R172 ;  /* 0x000000846080723c */ /* 0x044fe400000018ac */
[----:B------:R-:W-:Y:S04]  /*8d90*/  STG.E.U16 desc[UR26][R4.64+0x42], R94 ;  /* 0x0000425e04007986 */ /* 0x000fe8000c10151a */
[----:B------:R-:W-:Y:S02]  /*8da0*/  STG.E.U16 desc[UR26][R194.64+0x50], R92 ;  /* 0x0000505cc2007986 */ /* 0x000fe4000c10151a */
[C---:B------:R-:W-:Y:S02]  /*8db0*/  HMMA.16816.F32 R88, R96.reuse, R90, R148 ;  /* 0x0000005a6058723c */ /* 0x040fe40000001894 */
[----:B------:R-:W-:Y:S04]  /*8dc0*/  STG.E.U16 desc[UR26][R194.64+0x52], R103 ;  /* 0x00005267c2007986 */ /* 0x000fe8000c10151a */
[----:B------:R-:W-:Y:S02]  /*8dd0*/  STG.E.U16 desc[UR26][R4.64+0x50], R95 ;  /* 0x0000505f04007986 */ /* 0x000fe4000c10151a */
[C---:B------:R-:W-:Y:S02]  /*8de0*/  HMMA.16816.F32 R132, R96.reuse, R134, R184 ;  /* 0x000000866084723c */ /* 0x040fe400000018b8 */
[----:B------:R4:W-:Y:S04]  /*8df0*/  STG.E.U16 desc[UR26][R4.64+0x52], R93 ;  /* 0x0000525d04007986 */ /* 0x0009e8000c10151a */
[----:B------:R1:W-:Y:S02]  /*8e00*/  STG.E.U16 desc[UR26][R194.64+0x60], R23 ;  /* 0x00006017c2007986 */ /* 0x0003e4000c10151a */
[C---:B------:R-:W-:Y:S02]  /*8e10*/  HMMA.16816.F32 R64, R96.reuse, R66, R180 ;  /* 0x000000426040723c */ /* 0x040fe400000018b4 */
[----:B------:R1:W-:Y:S04]  /*8e20*/  STG.E.U16 desc[UR26][R194.64+0x62], R22 ;  /* 0x00006216c2007986 */ /* 0x0003e8000c10151a */
[----:B------:R1:W-:Y:S04]  /*8e30*/  STG.E.U16 desc[UR26][R4.64+0x60], R21 ;  /* 0x0000601504007986 */ /* 0x0003e8000c10151a */
[----:B------:R1:W-:Y:S04]  /*8e40*/  STG.E.U16 desc[UR26][R4.64+0x62], R20 ;  /* 0x0000621404007986 */ /* 0x0003e8000c10151a */
[----:B------:R1:W-:Y:S04]  /*8e50*/  STG.E.U16 desc[UR26][R194.64+0x70], R15 ;  /* 0x0000700fc2007986 */ /* 0x0003e8000c10151a */
[----:B------:R1:W-:Y:S01]  /*8e60*/  STG.E.U16 desc[UR26][R194.64+0x72], R14 ;  /* 0x0000720ec2007986 */ /* 0x0003e2000c10151a */
[C---:B----4-:R-:W-:Y:S03]  /*8e70*/  HMMA.16816.F32 R92, R96.reuse, R8, R164 ;  /* 0x00000008605c723c */ /* 0x050fe600000018a4 */
[----:B------:R1:W-:Y:S04]  /*8e80*/  STL [R1+0x68], R242 ;  /* 0x000068f201007387 */ /* 0x0003e80000100800 */
[----:B------:R1:W-:Y:S01]  /*8e90*/  STG.E.U16 desc[UR26][R4.64+0x70], R13 ;  /* 0x0000700d04007986 */ /* 0x0003e2000c10151a */
[----:B------:R-:W-:Y:S03]  /*8ea0*/  HMMA.16816.F32 R96, R96, R10, R28 ;  /* 0x0000000a6060723c */ /* 0x000fe6000000181c */
[----:B------:R1:W-:Y:S04]  /*8eb0*/  STG.E.U16 desc[UR26][R4.64+0x72], R12 ;  /* 0x0000720c04007986 */ /* 0x0003e8000c10151a */
[----:B------:R1:W-:Y:S01]  /*8ec0*/  STL [R1+0x6c], R188 ;  /* 0x00006cbc01007387 */ /* 0x0003e20000100800 */
[----:B------:R-:W-:-:S12]  /*8ed0*/  BRA.U !UP0, `(.L_x_1700) ;  /* 0x0000006508387547 */ /* 0x000fd8000b800000 */
[----:B------:R-:W2:Y:S04]  /*8ee0*/  LDL R233, [R1+0x60] ;  /* 0x0000600001e97983 */ /* 0x000ea80000100800 */
[----:B------:R-:W3:Y:S04]  /*8ef0*/  LDL R231, [R1+0x94] ;  /* 0x0000940001e77983 */ /* 0x000ee80000100800 */
[----:B------:R-:W4:Y:S04]  /*8f00*/  LDL R235, [R1+0x5c] ;  /* 0x00005c0001eb7983 */ /* 0x000f280000100800 */
[----:B------:R-:W5:Y:S04]  /*8f10*/  LDL R232, [R1+0x70] ;  /* 0x0000700001e87983 */ /* 0x000f680000100800 */
[----:B------:R-:W5:Y:S01]  /*8f20*/  LDL R234, [R1+0x74] ;  /* 0x0000740001ea7983 */ /* 0x000f620000100800 */
[----:B------:R-:W-:Y:S01]  /*8f30*/  UIADD3 UR15, UPT, UPT, UR23, -0x2, URZ ;  /* 0xfffffffe170f7890 */ /* 0x000fe2000fffe0ff */
[----:B------:R-:W1:Y:S01]  /*8f40*/  LDCU UR13, c[0x0][0x440] ;  /* 0x00008800ff0d77ac */ /* 0x000e620008000800 */
[----:B------:R-:W-:Y:S01]  /*8f50*/  IMAD.SHL.U32 R192, R193, 0x20, RZ ;  /* 0x00000020c1c07824 */ /* 0x000fe200078e00ff */
[----:B------:R-:W-:-:S04]  /*8f60*/  DEPBAR.LE SB0, 0x0 ;  /* 0x000080000000791a */ /* 0x000fc80000000000 */
[----:B------:R-:W-:Y:S02]  /*8f70*/  UIMAD.WIDE.U32 UR28, UR15, UR8, URZ ;  /* 0x000000080f1c72a5 */ /* 0x000fe4000f8e00ff */
[----:B------:R-:W-:Y:S02]  /*8f80*/  UIMAD UR15, UR15, UR9, URZ ;  /* 0x000000090f0f72a4 */ /* 0x000fe4000f8e02ff */
[----:B------:R-:W-:Y:S01]  /*8f90*/  USHF.L.U32 UR24, UR8, 0x4, URZ ;  /* 0x0000000408187899 */ /* 0x000fe200080006ff */
[----:B------:R-:W-:Y:S01]  /*8fa0*/  IMAD.SHL.U32 R230, R193, 0x40, RZ ;  /* 0x00000040c1e67824 */ /* 0x000fe200078e00ff */
[----:B------:R-:W-:Y:S01]  /*8fb0*/  UIADD3 UR18, UPT, UPT, UR29, UR15, URZ ;  /* 0x0000000f1d127290 */ /* 0x000fe2000fffe0ff */
[----:B------:R-:W-:Y:S01]  /*8fc0*/  SHF.R.U32.HI R191, RZ, 0x1, R193 ;  /* 0x00000001ffbf7819 */ /* 0x000fe200000116c1 */
[----:B------:R-:W-:Y:S01]  /*8fd0*/  USHF.L.U64.HI UR19, UR8, 0x4, UR9 ;  /* 0x0000000408137899 */ /* 0x000fe20008010209 */
[----:B------:R-:W-:Y:S01]  /*8fe0*/  LOP3.LUT R192, R192, 0x7c00, RZ, 0xc0, !PT ;  /* 0x00007c00c0c07812 */ /* 0x000fe200078ec0ff */
[----:B------:R-:W-:Y:S01]  /*8ff0*/  UIADD3 UR15, UPT, UPT, UR15, UR29, URZ ;  /* 0x0000001d0f0f7290 */ /* 0x000fe2000fffe0ff */
[----:B-1----:R-:W-:Y:S01]  /*9000*/  IMAD.U32 R4, RZ, RZ, UR28 ;  /* 0x0000001cff047e24 */ /* 0x002fe2000f8e00ff */
[----:B------:R-:W-:Y:S01]  /*9010*/  ULEA UR14, UP0, UR28, UR24, 0x6 ;  /* 0x000000181c0e7291 */ /* 0x000fe2000f8030ff */
[----:B------:R-:W-:Y:S01]  /*9020*/  IMAD.U32 R5, RZ, RZ, UR29 ;  /* 0x0000001dff057e24 */ /* 0x000fe2000f8e00ff */
[----:B------:R-:W-:Y:S01]  /*9030*/  LOP3.LUT R2, R191, 0x8, RZ, 0xc0, !PT ;  /* 0x00000008bf027812 */ /* 0x000fe200078ec0ff */
[----:B------:R-:W-:Y:S01]  /*9040*/  IMAD.U32 R0, RZ, RZ, UR18 ;  /* 0x00000012ff007e24 */ /* 0x000fe2000f8e00ff */
[----:B------:R-:W-:Y:S01]  /*9050*/  ULEA.HI.X UR15, UR28, UR19, UR15, 0x6, UP0 ;  /* 0x000000131c0f7291 */ /* 0x000fe200080f340f */
[----:B------:R-:W-:Y:S01]  /*9060*/  LOP3.LUT R5, R192, 0x200, R230, 0xf8, !PT ;  /* 0x00000200c0057812 */ /* 0x000fe200078ef8e6 */
[----:B------:R-:W-:Y:S01]  /*9070*/  IMAD.U32 R9, RZ, RZ, UR14 ;  /* 0x0000000eff097e24 */ /* 0x000fe2000f8e00ff */
[----:B------:R-:W-:Y:S01]  /*9080*/  ISETP.GE.AND P4, PT, R189, UR13, PT ;  /* 0x0000000dbd007c0c */ /* 0x000fe2000bf86270 */
[----:B------:R-:W-:-:S02]  /*9090*/  UIADD3 UR24, UP1, UPT, UR14, UR24, URZ ;  /* 0x000000180e187290 */ /* 0x000fc4000ff3e0ff */
[----:B------:R-:W-:Y:S02]  /*90a0*/  ULEA UR18, UP0, UR8, UR14, 0x5 ;  /* 0x0000000e08127291 */ /* 0x000fe4000f8028ff */
[----:B------:R-:W-:Y:S02]  /*90b0*/  UIADD3.X UR19, UPT, UPT, UR15, UR19, URZ, UP1, !UPT ;  /* 0x000000130f137290 */ /* 0x000fe40008ffe4ff */
[----:B------:R-:W-:Y:S01]  /*90c0*/  IMAD.U32 R7, RZ, RZ, UR24 ;  /* 0x00000018ff077e24 */ /* 0x000fe2000f8e00ff */
[----:B------:R-:W-:-:S06]  /*90d0*/  ULEA.HI.X UR8, UR8, UR15, UR9, 0x5, UP0 ;  /* 0x0000000f08087291 */ /* 0x000fcc00080f2c09 */
[----:B------:R-:W-:Y:S02]  /*90e0*/  IMAD.U32 R13, RZ, RZ, UR8 ;  /* 0x00000008ff0d7e24 */ /* 0x000fe4000f8e00ff */
[----:B------:R-:W-:-:S03]  /*90f0*/  IMAD.SHL.U32 R103, R193, 0x2, RZ ;  /* 0x00000002c1677824 */ /* 0x000fc600078e00ff */
[----:B------:R-:W1:Y:S01]  /*9100*/  LDCU UR8, c[0x0][0x504] ;  /* 0x0000a080ff0877ac */ /* 0x000e620008000800 */
[----:B------:R-:W-:Y:S01]  /*9110*/  BAR.SYNC.DEFER_BLOCKING 0x0 ;  /* 0x0000000000007b1d */ /* 0x000fe20000010000 */
[C---:B--2---:R-:W-:Y:S02]  /*9120*/  LEA R10, P1, R4.reuse, R233, 0x7 ;  /* 0x000000e9040a7211 */ /* 0x044fe400078238ff */
[----:B---3--:R-:W-:Y:S01]  /*9130*/  LOP3.LUT R12, R5, R231, R2, 0xf6, !PT ;  /* 0x000000e7050c7212 */ /* 0x008fe200078ef602 */
[----:B------:R-:W-:Y:S01]  /*9140*/  IMAD.U32 R2, RZ, RZ, UR15 ;  /* 0x0000000fff027e24 */ /* 0x000fe2000f8e00ff */
[----:B----4-:R-:W-:Y:S02]  /*9150*/  LEA.HI.X R11, R4, R235, R0, 0x7, P1 ;  /* 0x000000eb040b7211 */ /* 0x010fe400008f3c00 */
[C---:B------:R-:W-:Y:S02]  /*9160*/  LEA R8, P1, R9.reuse, R233, 0x1 ;  /* 0x000000e909087211 */ /* 0x040fe400078208ff */
[----:B-----5:R-:W-:Y:S01]  /*9170*/  ISETP.GE.AND P3, PT, R232, UR13, PT ;  /* 0x0000000de8007c0c */ /* 0x020fe2000bf66270 */
[----:B------:R-:W-:Y:S01]  /*9180*/  @!PT LDS RZ, [RZ] ;  /* 0x00000000fffff984 */ /* 0x000fe20000000800 */
[----:B------:R-:W-:Y:S01]  /*9190*/  @!PT LDS RZ, [RZ] ;  /* 0x00000000fffff984 */ /* 0x000fe20000000800 */
[----:B------:R-:W-:Y:S01]  /*91a0*/  @!PT LDS RZ, [RZ] ;  /* 0x00000000fffff984 */ /* 0x000fe20000000800 */
[----:B------:R-:W-:Y:S01]  /*91b0*/  @!P4 LDGSTS.E.BYPASS.LTC128B.128 [R197+0xc000], desc[UR26][R10.64] ;  /* 0x0c0000000ac5cfae */ /* 0x000fe2000b981a1a */
[----:B------:R-:W-:-:S02]  /*91c0*/  LEA.HI.X R9, R9, R235, R2, 0x1, P1 ;  /* 0x000000eb09097211 */ /* 0x000fc400008f0c02 */
[----:B------:R-:W-:Y:S01]  /*91d0*/  ISETP.GE.AND P1, PT, R234, UR13, PT ;  /* 0x0000000dea007c0c */ /* 0x000fe2000bf26270 */
[----:B------:R-:W-:Y:S01]  /*91e0*/  @P4 STS.128 [R197+0xc000], RZ ;  /* 0x00c000ffc5004388 */ /* 0x000fe20000000c00 */
[----:B------:R-:W-:Y:S01]  /*91f0*/  IMAD.U32 R0, RZ, RZ, UR19 ;  /* 0x00000013ff007e24 */ /* 0x000fe2000f8e00ff */
[----:B------:R-:W-:Y:S01]  /*9200*/  LEA R6, P6, R7, R233, 0x1 ;  /* 0x000000e907067211 */ /* 0x000fe200078c08ff */
[----:B------:R-:W-:-:S05]  /*9210*/  IMAD.U32 R5, RZ, RZ, UR18 ;  /* 0x00000012ff057e24 */ /* 0x000fca000f8e00ff */
        /* <DEDUP_REMOVED lines=59> */
[----:B--2---:R-:W-:Y:S04]  /*95d0*/  LDSM.16.M88.4 R8, [R2] ;  /* 0x000000000208783b */ /* 0x004fe80000000200 */
[----:B------:R-:W2:Y:S04]  /*95e0*/  LDSM.16.M88.4 R20, [R101+UR5+0x6000] ;  /* 0x006000056514783b */ /* 0x000ea80008000200 */
[----:B------:R-:W4:Y:S04]  /*95f0*/  LDSM.16.M88.4 R12, [R101+UR5+0x6800] ;  /* 0x00680005650c783b */ /* 0x000f280008000200 */
[----:B------:R-:W5:Y:S04]  /*9600*/  LDSM.16.M88.4 R28, [R101+UR5+0x7800] ;  /* 0x00780005651c783b */ /* 0x000f680008000200 */
[----:B------:R-:W1:Y:S01]  /*9610*/  LDSM.16.M88.4 R24, [R101+UR5+0x7000] ;  /* 0x007000056518783b */ /* 0x000e620008000200 */
[----:B---3--:R-:W-:-:S03]  /*9620*/  IMAD.MOV.U32 R5, RZ, RZ, 0x20 ;  /* 0x00000020ff057424 */ /* 0x008fc600078e00ff */
[----:B------:R-:W-:Y:S01]  /*9630*/  STL [R1+0x8c], R103 ;  /* 0x00008c6701007387 */ /* 0x000fe20000100800 */
[----:B------:R-:W-:Y:S01]  /*9640*/  VIADD R4, R101, UR5 ;  /* 0x0000000565047c36 */ /* 0x000fe20008000000 */
[----:B------:R-:W-:Y:S01]  /*9650*/  SEL R5, R5, 0xffffffe0, !P0 ;  /* 0xffffffe005057807 */ /* 0x000fe20004000000 */
[--C-:B------:R-:W-:Y:S01]  /*9660*/  IMAD.IADD R6, R251, 0x1, R2.reuse ;  /* 0x00000001fb067824 */ /* 0x100fe200078e0202 */
[----:B------:R-:W0:Y:S03]  /*9670*/  LDGDEPBAR ;  /* 0x00000000000079af */ /* 0x000e260000000000 */
[----:B------:R-:W-:Y:S02]  /*9680*/  IMAD.IADD R7, R5, 0x1, R2 ;  /* 0x0000000105077824 */ /* 0x000fe400078e0202 */
[----:B------:R-:W-:-:S03]  /*9690*/  IMAD.IADD R0, R4, 0x1, R5 ;  /* 0x0000000104007824 */ /* 0x000fc600078e0205 */
[----:B------:R-:W-:Y:S04]  /*96a0*/  LDSM.16.M88.4 R16, [R7] ;  /* 0x000000000710783b */ /* 0x000fe80000000200 */
[----:B------:R-:W3:Y:S04]  /*96b0*/  LDSM.16.M88.4 R140, [R0+0x6000] ;  /* 0x00600000008c783b */ /* 0x000ee80000000200 */
[----:B------:R-:W3:Y:S01]  /*96c0*/  LDSM.16.M88.4 R156, [R0+0x6800] ;  /* 0x00680000009c783b */ /* 0x000ee20000000200 */
[----:B------:R-:W-:Y:S01]  /*96d0*/  IMAD.IADD R4, R4, 0x1, R251 ;  /* 0x0000000104047824 */ /* 0x000fe200078e02fb */
[C---:B--2---:R-:W-:Y:S02]  /*96e0*/  HMMA.16816.F32 R32, R8.reuse, R20, RZ ;  /* 0x000000140820723c */ /* 0x044fe400000018ff */
[----:B------:R-:W2:Y:S04]  /*96f0*/  LDSM.16.M88.4 R164, [R0+0x7000] ;  /* 0x0070000000a4783b */ /* 0x000ea80000000200 */
[----:B------:R-:W2:Y:S02]  /*9700*/  LDSM.16.M88.4 R172, [R0+0x7800] ;  /* 0x0078000000ac783b */ /* 0x000ea40000000200 */
[C---:B----4-:R-:W-:Y:S02]  /*9710*/  HMMA.16816.F32 R136, R8.reuse, R12, RZ ;  /* 0x0000000c0888723c */ /* 0x050fe400000018ff */
[----:B------:R-:W-:Y:S04]  /*9720*/  LDSM.16.M88.4 R176, [R4+0x6000] ;  /* 0x0060000004b0783b */ /* 0x000fe80000000200 */
[----:B------:R-:W-:Y:S02]  /*9730*/  LDSM.16.M88.4 R212, [R4+0x6800] ;  /* 0x0068000004d4783b */ /* 0x000fe40000000200 */
[----:B------:R-:W-:Y:S02]  /*9740*/  HMMA.16816.F32 R144, R8, R14, RZ ;  /* 0x0000000e0890723c */ /* 0x000fe400000018ff */
[----:B------:R-:W4:Y:S01]  /*9750*/  LDSM.16.M88.4 R12, [R6] ;  /* 0x00000000060c783b */ /* 0x000f220000000200 */
[----:B------:R-:W-:-:S03]  /*9760*/  IMAD.IADD R102, R5, 0x1, R6 ;  /* 0x0000000105667824 */ /* 0x000fc600078e0206 */
[----:B------:R-:W4:Y:S02]  /*9770*/  LDSM.16.M88.4 R168, [R4+0x7000] ;  /* 0x0070000004a8783b */ /* 0x000f240000000200 */
[C---:B------:R-:W-:Y:S01]  /*9780*/  HMMA.16816.F32 R20, R8.reuse, R22, RZ ;  /* 0x000000160814723c */ /* 0x040fe200000018ff */
[----:B------:R-:W-:Y:S01]  /*9790*/  IMAD.IADD R5, R5, 0x1, R4 ;  /* 0x0000000105057824 */ /* 0x000fe200078e0204 */
[----:B------:R-:W4:Y:S04]  /*97a0*/  LDSM.16.M88.4 R180, [R4+0x7800] ;  /* 0x0078000004b4783b */ /* 0x000f280000000200 */
[----:B------:R-:W-:Y:S02]  /*97b0*/  LDSM.16.M88.4 R216, [R5+0x6800] ;  /* 0x0068000005d8783b */ /* 0x000fe40000000200 */
[C---:B-----5:R-:W-:Y:S02]  /*97c0*/  HMMA.16816.F32 R160, R8.reuse, R28, RZ ;  /* 0x0000001c08a0723c */ /* 0x060fe400000018ff */
[----:B------:R-:W-:Y:S04]  /*97d0*/  LDSM.16.M88.4 R208, [R5+0x6000] ;  /* 0x0060000005d0783b */ /* 0x000fe80000000200 */
[----:B------:R-:W-:Y:S02]  /*97e0*/  LDSM.16.M88.4 R184, [R5+0x7800] ;  /* 0x0078000005b8783b */ /* 0x000fe40000000200 */
[C---:B-1----:R-:W-:Y:S08]  /*97f0*/  HMMA.16816.F32 R148, R8.reuse, R24, RZ ;  /* 0x000000180894723c */ /* 0x042ff000000018ff */
[C---:B------:R-:W-:Y:S08]  /*9800*/  HMMA.16816.F32 R152, R8.reuse, R26, RZ ;  /* 0x0000001a0898723c */ /* 0x040ff000000018ff */
[----:B------:R-:W-:Y:S08]  /*9810*/  HMMA.16816.F32 R28, R8, R30, RZ ;  /* 0x0000001e081c723c */ /* 0x000ff000000018ff */
[C---:B---3--:R-:W-:Y:S08]  /*9820*/  HMMA.16816.F32 R24, R16.reuse, R140, R32 ;  /* 0x0000008c1018723c */ /* 0x048ff00000001820 */
[C---:B------:R-:W-:Y:S01]  /*9830*/  HMMA.16816.F32 R8, R16.reuse, R142, R20 ;  /* 0x0000008e1008723c */ /* 0x040fe20000001814 */
[----:B------:R-:W1:Y:S07]  /*9840*/  LDSM.16.M88.4 R20, [R102] ;  /* 0x000000006614783b */ /* 0x000e6e0000000200 */
[C---:B------:R-:W-:Y:S08]  /*9850*/  HMMA.16816.F32 R32, R16.reuse, R156, R136 ;  /* 0x0000009c1020723c */ /* 0x040ff00000001888 */
[C---:B------:R-:W-:Y:S08]  /*9860*/  HMMA.16816.F32 R140, R16.reuse, R158, R144 ;  /* 0x0000009e108c723c */ /* 0x040ff00000001890 */
[C---:B--2---:R-:W-:Y:S08]  /*9870*/  HMMA.16816.F32 R148, R16.reuse, R164, R148 ;  /* 0x000000a41094723c */ /* 0x044ff00000001894 */
[C---:B------:R-:W-:Y:S08]  /*9880*/  HMMA.16816.F32 R152, R16.reuse, R166, R152 ;  /* 0x000000a61098723c */ /* 0x040ff00000001898 */
[C---:B------:R-:W-:Y:S08]  /*9890*/  HMMA.16816.F32 R156, R16.reuse, R172, R160 ;  /* 0x000000ac109c723c */ /* 0x040ff000000018a0 */
[----:B------:R-:W-:Y:S01]  /*98a0*/  HMMA.16816.F32 R144, R16, R174, R28 ;  /* 0x000000ae1090723c */ /* 0x000fe2000000181c */
[----:B------:R-:W-:Y:S07]  /*98b0*/  LDSM.16.M88.4 R172, [R101+UR5+0x9000] ;  /* 0x0090000565ac783b */ /* 0x000fee0008000200 */
[C---:B----4-:R-:W-:Y:S08]  /*98c0*/  HMMA.16816.F32 R16, R12.reuse, R178, R8 ;  /* 0x000000b20c10723c */ /* 0x050ff00000001808 */
[C---:B------:R-:W-:Y:S08]  /*98d0*/  HMMA.16816.F32 R8, R12.reuse, R212, R32 ;  /* 0x000000d40c08723c */ /* 0x040ff00000001820 */
[C---:B------:R-:W-:Y:S01]  /*98e0*/  HMMA.16816.F32 R136, R12.reuse, R176, R24 ;  /* 0x000000b00c88723c */ /* 0x040fe20000001818 */
[----:B------:R-:W2:Y:S07]  /*98f0*/  LDSM.16.M88.4 R176, [R5+0x7000] ;  /* 0x0070000005b0783b */ /* 0x000eae0000000200 */
[C---:B------:R-:W-:Y:S08]  /*9900*/  HMMA.16816.F32 R28, R12.reuse, R168, R148 ;  /* 0x000000a80c1c723c */ /* 0x040ff00000001894 */
[C---:B------:R-:W-:Y:S08]  /*9910*/  HMMA.16816.F32 R32, R12.reuse, R214, R140 ;  /* 0x000000d60c20723c */ /* 0x040ff0000000188c */
[C---:B------:R-:W-:Y:S01]  /*9920*/  HMMA.16816.F32 R24, R12.reuse, R170, R152 ;  /* 0x000000aa0c18723c */ /* 0x040fe20000001898 */
[----:B------:R-:W-:Y:S07]  /*9930*/  LDSM.16.M88.4 R168, [R101+UR5+0x8800] ;  /* 0x0088000565a8783b */ /* 0x000fee0008000200 */
[C---:B------:R-:W-:Y:S08]  /*9940*/  HMMA.16816.F32 R164, R12.reuse, R180, R156 ;  /* 0x000000b40ca4723c */ /* 0x040ff0000000189c */
[----:B------:R-:W-:Y:S01]  /*9950*/  HMMA.16816.F32 R160, R12, R182, R144 ;  /* 0x000000b60ca0723c */ /* 0x000fe20000001890 */
[----:B------:R-:W-:Y:S04]  /*9960*/  LDSM.16.M88.4 R12, [R101+UR5+0x8000] ;  /* 0x00800005650c783b */ /* 0x000fe80008000200 */
[----:B------:R-:W-:Y:S03]  /*9970*/  LDSM.16.M88.4 R180, [R0+0x8000] ;  /* 0x0080000000b4783b */ /* 0x000fe60000000200 */
[C---:B-1----:R-:W-:Y:S01]  /*9980*/  HMMA.16816.F32 R148, R20.reuse, R216, R8 ;  /* 0x000000d81494723c */ /* 0x042fe20000001808 */
[----:B------:R-:W1:Y:S07]  /*9990*/  LDSM.16.M88.4 R8, [R2+0x2000] ;  /* 0x002000000208783b */ /* 0x000e6e0000000200 */
[C---:B------:R-:W-:Y:S01]  /*99a0*/  HMMA.16816.F32 R156, R20.reuse, R208, R136 ;  /* 0x000000d0149c723c */ /* 0x040fe20000001888 */
[----:B------:R-:W3:Y:S07]  /*99b0*/  LDSM.16.M88.4 R136, [R101+UR5+0x9800] ;  /* 0x009800056588783b */ /* 0x000eee0008000200 */
[C---:B------:R-:W-:Y:S01]  /*99c0*/  HMMA.16816.F32 R152, R20.reuse, R210, R16 ;  /* 0x000000d21498723c */ /* 0x040fe20000001810 */
[----:B------:R-:W4:Y:S04]  /*99d0*/  LDSM.16.M88.4 R16, [R7+0x2000] ;  /* 0x002000000710783b */ /* 0x000f280000000200 */
[----:B------:R-:W-:Y:S03]  /*99e0*/  LDSM.16.M88.4 R208, [R0+0xa000] ;  /* 0x00a0000000d0783b */ /* 0x000fe60000000200 */
[C---:B------:R-:W-:Y:S01]  /*99f0*/  HMMA.16816.F32 R144, R20.reuse, R218, R32 ;  /* 0x000000da1490723c */ /* 0x040fe20000001820 */
[----:B------:R-:W-:Y:S07]  /*9a00*/  LDSM.16.M88.4 R216, [R5+0x9000] ;  /* 0x0090000005d8783b */ /* 0x000fee0000000200 */
[C---:B--2---:R-:W-:Y:S08]  /*9a10*/  HMMA.16816.F32 R140, R20.reuse, R176, R28 ;  /* 0x000000b0148c723c */ /* 0x044ff0000000181c */
[C---:B------:R-:W-:Y:S01]  /*9a20*/  HMMA.16816.F32 R32, R20.reuse, R178, R24 ;  /* 0x000000b21420723c */ /* 0x040fe20000001818 */
[----:B------:R-:W-:Y:S07]  /*9a30*/  LDSM.16.M88.4 R176, [R0+0x9000] ;  /* 0x0090000000b0783b */ /* 0x000fee0000000200 */
[C---:B------:R-:W-:Y:S08]  /*9a40*/  HMMA.16816.F32 R28, R20.reuse, R184, R164 ;  /* 0x000000b8141c723c */ /* 0x040ff000000018a4 */
[----:B------:R-:W-:Y:S01]  /*9a50*/  HMMA.16816.F32 R24, R20, R186, R160 ;  /* 0x000000ba1418723c */ /* 0x000fe200000018a0 */
[----:B------:R-:W2:Y:S07]  /*9a60*/  LDSM.16.M88.4 R184, [R0+0x8800] ;  /* 0x0088000000b8783b */ /* 0x000eae0000000200 */
[C---:B-1----:R-:W-:Y:S08]  /*9a70*/  HMMA.16816.F32 R20, R8.reuse, R12, R156 ;  /* 0x0000000c0814723c */ /* 0x042ff0000000189c */
[C---:B------:R-:W-:Y:S08]  /*9a80*/  HMMA.16816.F32 R12, R8.reuse, R14, R152 ;  /* 0x0000000e080c723c */ /* 0x040ff00000001898 */
[C---:B------:R-:W-:Y:S01]  /*9a90*/  HMMA.16816.F32 R152, R8.reuse, R168, R148 ;  /* 0x000000a80898723c */ /* 0x040fe20000001894 */
[----:B------:R-:W1:Y:S07]  /*9aa0*/  LDSM.16.M88.4 R148, [R0+0x9800] ;  /* 0x009800000094783b */ /* 0x000e6e0000000200 */
[C---:B------:R-:W-:Y:S08]  /*9ab0*/  HMMA.16816.F32 R160, R8.reuse, R170, R144 ;  /* 0x000000aa08a0723c */ /* 0x040ff00000001890 */
[C---:B---3--:R-:W-:Y:S08]  /*9ac0*/  HMMA.16816.F32 R164, R8.reuse, R136, R28 ;  /* 0x0000008808a4723c */ /* 0x048ff0000000181c */
[----:B------:R-:W-:Y:S01]  /*9ad0*/  HMMA.16816.F32 R144, R8, R138, R24 ;  /* 0x0000008a0890723c */ /* 0x000fe20000001818 */
[----:B------:R-:W-:Y:S07]  /*9ae0*/  LDSM.16.M88.4 R136, [R4+0x8000] ;  /* 0x008000000488783b */ /* 0x000fee0000000200 */
[----:B----4-:R-:W-:Y:S01]  /*9af0*/  HMMA.16816.F32 R28, R16, R182, R12 ;  /* 0x000000b6101c723c */ /* 0x010fe2000000180c */
[----:B------:R-:W3:Y:S07]  /*9b00*/  LDSM.16.M88.4 R12, [R6+0x2000] ;  /* 0x00200000060c783b */ /* 0x000eee0000000200 */
[C---:B------:R-:W-:Y:S08]  /*9b10*/  HMMA.16816.F32 R156, R8.reuse, R172, R140 ;  /* 0x000000ac089c723c */ /* 0x040ff0000000188c */
[----:B------:R-:W-:Y:S01]  /*9b20*/  HMMA.16816.F32 R168, R8, R174, R32 ;  /* 0x000000ae08a8723c */ /* 0x000fe20000001820 */
[----:B------:R-:W4:Y:S04]  /*9b30*/  LDSM.16.M88.4 R32, [R4+0x8800] ;  /* 0x008800000420783b */ /* 0x000f280000000200 */
[----:B------:R-:W5:Y:S03]  /*9b40*/  LDSM.16.M88.4 R172, [R4+0x9000] ;  /* 0x0090000004ac783b */ /* 0x000f660000000200 */
[C---:B------:R-:W-:Y:S01]  /*9b50*/  HMMA.16816.F32 R140, R16.reuse, R180, R20 ;  /* 0x000000b4108c723c */ /* 0x040fe20000001814 */
[----:B------:R-:W5:Y:S04]  /*9b60*/  LDSM.16.M88.4 R180, [R4+0x9800] ;  /* 0x0098000004b4783b */ /* 0x000f680000000200 */
[----:B------:R-:W-:Y:S03]  /*9b70*/  LDSM.16.M88.4 R8, [R102+0x2000] ;  /* 0x002000006608783b */ /* 0x000fe60000000200 */
[C---:B--2---:R-:W-:Y:S08]  /*9b80*/  HMMA.16816.F32 R24, R16.reuse, R184, R152 ;  /* 0x000000b81018723c */ /* 0x044ff00000001898 */
[C---:B------:R-:W-:Y:S01]  /*9b90*/  HMMA.16816.F32 R20, R16.reuse, R186, R160 ;  /* 0x000000ba1014723c */ /* 0x040fe200000018a0 */
[----:B------:R-:W2:Y:S07]  /*9ba0*/  LDSM.16.M88.4 R184, [R5+0x8000] ;  /* 0x0080000005b8783b */ /* 0x000eae0000000200 */
[C---:B------:R-:W-:Y:S08]  /*9bb0*/  HMMA.16816.F32 R152, R16.reuse, R176, R156 ;  /* 0x000000b01098723c */ /* 0x040ff0000000189c */
[C---:B-1----:R-:W-:Y:S01]  /*9bc0*/  HMMA.16816.F32 R160, R16.reuse, R148, R164 ;  /* 0x0000009410a0723c */ /* 0x042fe200000018a4 */
[----:B------:R-:W1:Y:S07]  /*9bd0*/  LDSM.16.M88.4 R164, [R5+0x8800] ;  /* 0x0088000005a4783b */ /* 0x000e6e0000000200 */
[C---:B------:R-:W-:Y:S01]  /*9be0*/  HMMA.16816.F32 R156, R16.reuse, R178, R168 ;  /* 0x000000b2109c723c */ /* 0x040fe200000018a8 */
[----:B------:R-:W-:Y:S07]  /*9bf0*/  LDSM.16.M88.4 R168, [R101+UR5+0xb000] ;  /* 0x00b0000565a8783b */ /* 0x000fee0008000200 */
[----:B------:R-:W-:Y:S08]  /*9c00*/  HMMA.16816.F32 R16, R16, R150, R144 ;  /* 0x000000961010723c */ /* 0x000ff00000001890 */
[C---:B---3--:R-:W-:Y:S08]  /*9c10*/  HMMA.16816.F32 R144, R12.reuse, R136, R140 ;  /* 0x000000880c90723c */ /* 0x048ff0000000188c */
[C---:B------:R-:W-:Y:S01]  /*9c20*/  HMMA.16816.F32 R136, R12.reuse, R138, R28 ;  /* 0x0000008a0c88723c */ /* 0x040fe2000000181c */
[----:B------:R-:W3:Y:S07]  /*9c30*/  LDSM.16.M88.4 R28, [R5+0x9800] ;  /* 0x00980000051c783b */ /* 0x000eee0000000200 */
[C---:B----4-:R-:W-:Y:S08]  /*9c40*/  HMMA.16816.F32 R148, R12.reuse, R32, R24 ;  /* 0x000000200c94723c */ /* 0x050ff00000001818 */
[C---:B------:R-:W-:Y:S01]  /*9c50*/  HMMA.16816.F32 R140, R12.reuse, R34, R20 ;  /* 0x000000220c8c723c */ /* 0x040fe20000001814 */
[----:B------:R-:W-:Y:S07]  /*9c60*/  LDSM.16.M88.4 R32, [R101+UR5+0xa000] ;  /* 0x00a000056520783b */ /* 0x000fee0008000200 */
[C---:B-----5:R-:W-:Y:S08]  /*9c70*/  HMMA.16816.F32 R20, R12.reuse, R172, R152 ;  /* 0x000000ac0c14723c */ /* 0x060ff00000001898 */
[C---:B------:R-:W-:Y:S01]  /*9c80*/  HMMA.16816.F32 R24, R12.reuse, R182, R16 ;  /* 0x000000b60c18723c */ /* 0x040fe20000001810 */
[----:B------:R-:W4:Y:S07]  /*9c90*/  LDSM.16.M88.4 R16, [R2+0x4000] ;  /* 0x004000000210783b */ /* 0x000f2e0000000200 */
[C---:B------:R-:W-:Y:S01]  /*9ca0*/  HMMA.16816.F32 R152, R12.reuse, R174, R156 ;  /* 0x000000ae0c98723c */ /* 0x040fe2000000189c */
[----:B------:R-:W-:Y:S07]  /*9cb0*/  LDSM.16.M88.4 R172, [R4+0xa000] ;  /* 0x00a0000004ac783b */ /* 0x000fee0000000200 */
[----:B------:R-:W-:Y:S01]  /*9cc0*/  HMMA.16816.F32 R156, R12, R180, R160 ;  /* 0x000000b40c9c723c */ /* 0x000fe200000018a0 */
[----:B------:R-:W-:Y:S07]  /*9cd0*/  LDSM.16.M88.4 R160, [R0+0xa800] ;  /* 0x00a8000000a0783b */ /* 0x000fee0000000200 */
[C---:B--2---:R-:W-:Y:S08]  /*9ce0*/  HMMA.16816.F32 R12, R8.reuse, R184, R144 ;  /* 0x000000b8080c723c */ /* 0x044ff00000001890 */
[C---:B-1----:R-:W-:Y:S01]  /*9cf0*/  HMMA.16816.F32 R144, R8.reuse, R166, R140 ;  /* 0x000000a60890723c */ /* 0x042fe2000000188c */
[----:B------:R-:W1:Y:S07]  /*9d00*/  LDSM.16.M88.4 R140, [R101+UR5+0xa800] ;  /* 0x00a80005658c783b */ /* 0x000e6e0008000200 */
[C---:B------:R-:W-:Y:S01]  /*9d10*/  HMMA.16816.F32 R180, R8.reuse, R216, R20 ;  /* 0x000000d808b4723c */ /* 0x040fe20000001814 */
[----:B------:R-:W2:Y:S07]  /*9d20*/  LDSM.16.M88.4 R20, [R7+0x4000] ;  /* 0x004000000714783b */ /* 0x000eae0000000200 */
[C---:B---3--:R-:W-:Y:S08]  /*9d30*/  HMMA.16816.F32 R212, R8.reuse, R28, R156 ;  /* 0x0000001c08d4723c */ /* 0x048ff0000000189c */
[C---:B------:R-:W-:Y:S01]  /*9d40*/  HMMA.16816.F32 R176, R8.reuse, R30, R24 ;  /* 0x0000001e08b0723c */ /* 0x040fe20000001818 */
[----:B------:R-:W3:Y:S07]  /*9d50*/  LDSM.16.M88.4 R28, [R101+UR5+0xb800] ;  /* 0x00b80005651c783b */ /* 0x000eee0008000200 */
[C---:B------:R-:W-:Y:S01]  /*9d60*/  HMMA.16816.F32 R136, R8.reuse, R186, R136 ;  /* 0x000000ba0888723c */ /* 0x040fe20000001888 */
[----:B------:R-:W-:Y:S07]  /*9d70*/  LDSM.16.M88.4 R184, [R5+0xa000] ;  /* 0x00a0000005b8783b */ /* 0x000fee0000000200 */
[C---:B------:R-:W-:Y:S08]  /*9d80*/  HMMA.16816.F32 R148, R8.reuse, R164, R148 ;  /* 0x000000a40894723c */ /* 0x040ff00000001894 */
[----:B------:R-:W-:Y:S01]  /*9d90*/  HMMA.16816.F32 R216, R8, R218, R152 ;  /* 0x000000da08d8723c */ /* 0x000fe20000001898 */
[----:B------:R-:W-:Y:S07]  /*9da0*/  LDSM.16.M88.4 R152, [R0+0xb800] ;  /* 0x00b800000098783b */ /* 0x000fee0000000200 */
[C---:B----4-:R-:W-:Y:S01]  /*9db0*/  HMMA.16816.F32 R8, R16.reuse, R32, R12 ;  /* 0x000000201008723c */ /* 0x050fe2000000180c */
[----:B------:R-:W4:Y:S07]  /*9dc0*/  LDSM.16.M88.4 R12, [R6+0x4000] ;  /* 0x00400000060c783b */ /* 0x000f2e0000000200 */
[----:B-1----:R-:W-:Y:S01]  /*9dd0*/  HMMA.16816.F32 R156, R16, R140, R148 ;  /* 0x0000008c109c723c */ /* 0x002fe20000001894 */
[----:B------:R1:W5:Y:S11]  /*9de0*/  LDSM.16.M88.4 R148, [R0+0xb000] ;  /* 0x00b000000094783b */ /* 0x0003760000000200 */
[----:B--2---:R-:W-:Y:S01]  /*9df0*/  HMMA.16816.F32 R24, R20, R208, R8 ;  /* 0x000000d01418723c */ /* 0x004fe20000001808 */
[----:B------:R-:W2:Y:S07]  /*9e00*/  LDSM.16.M88.4 R8, [R102+0x4000] ;  /* 0x004000006608783b */ /* 0x000eae0000000200 */
[C---:B------:R-:W-:Y:S08]  /*9e10*/  HMMA.16816.F32 R164, R16.reuse, R34, R136 ;  /* 0x0000002210a4723c */ /* 0x040ff00000001888 */
[C---:B------:R-:W-:Y:S08]  /*9e20*/  HMMA.16816.F32 R144, R16.reuse, R142, R144 ;  /* 0x0000008e1090723c */ /* 0x040ff00000001890 */
[C---:B---3--:R-:W-:Y:S08]  /*9e30*/  HMMA.16816.F32 R136, R16.reuse, R28, R212 ;  /* 0x0000001c1088723c */ /* 0x048ff000000018d4 */
[C---:B------:R-:W-:Y:S08]  /*9e40*/  HMMA.16816.F32 R140, R16.reuse, R168, R180 ;  /* 0x000000a8108c723c */ /* 0x040ff000000018b4 */
[C---:B------:R-:W-:Y:S08]  /*9e50*/  HMMA.16816.F32 R32, R16.reuse, R170, R216 ;  /* 0x000000aa1020723c */ /* 0x040ff000000018d8 */
[----:B------:R-:W-:Y:S08]  /*9e60*/  HMMA.16816.F32 R28, R16, R30, R176 ;  /* 0x0000001e101c723c */ /* 0x000ff000000018b0 */
[----:B----4-:R-:W-:Y:S01]  /*9e70*/  HMMA.16816.F32 R16, R12, R172, R24 ;  /* 0x000000ac0c10723c */ /* 0x010fe20000001818 */
[----:B-1----:R-:W-:Y:S01]  /*9e80*/  LOP3.LUT R0, R103, 0x6, RZ, 0xc0, !PT ;  /* 0x0000000667007812 */ /* 0x002fe200078ec0ff */
[----:B------:R-:W-:-:S06]  /*9e90*/  IMAD.U32 R2, RZ, RZ, UR23 ;  /* 0x00000017ff027e24 */ /* 0x000fcc000f8e00ff */
[C---:B------:R-:W-:Y:S01]  /*9ea0*/  HMMA.16816.F32 R24, R20.reuse, R210, R164 ;  /* 0x000000d21418723c */ /* 0x040fe200000018a4 */
[----:B------:R-:W-:Y:S01]  /*9eb0*/  IMAD R2, R2, 0x40, R0 ;  /* 0x0000004002027824 */ /* 0x000fe200078e0200 */
[----:B------:R1:W-:Y:S06]  /*9ec0*/  STL [R1+0x88], R0 ;  /* 0x0000880001007387 */ /* 0x0003ec0000100800 */
[----:B-----5:R-:W-:Y:S08]  /*9ed0*/  HMMA.16816.F32 R164, R20, R150, R32 ;  /* 0x0000009614a4723c */ /* 0x020ff00000001820 */
[----:B--2---:R-:W-:Y:S08]  /*9ee0*/  HMMA.16816.F32 R32, R8, R184, R16 ;  /* 0x000000b80820723c */ /* 0x004ff00000001810 */
[----:B------:R-:W-:Y:S01]  /*9ef0*/  HMMA.16816.F32 R168, R20, R152, R136 ;  /* 0x0000009814a8723c */ /* 0x000fe20000001888 */
[----:B------:R-:W2:Y:S01]  /*9f00*/  LDSM.16.M88.4 R136, [R4+0xa800] ;  /* 0x00a800000488783b */ /* 0x000ea20000000200 */
[----:B-1----:R-:W-:-:S05]  /*9f10*/  VIADD R0, R2, UR22 ;  /* 0x0000001602007c36 */ /* 0x002fca0008000000 */
[C-C-:B------:R-:W-:Y:S01]  /*9f20*/  IADD3 R6, PT, PT, R199.reuse, 0x80, -R0.reuse ;  /* 0x00000080c7067810 */ /* 0x140fe20007ffe800 */
[----:B------:R-:W-:Y:S03]  /*9f30*/  HMMA.16816.F32 R24, R12, R174, R24 ;  /* 0x000000ae0c18723c */ /* 0x000fe60000001818 */
[----:B------:R-:W-:Y:S01]  /*9f40*/  IABS R6, R6 ;  /* 0x0000000600067213 */ /* 0x000fe20000000000 */
[----:B------:R-:W-:Y:S02]  /*9f50*/  IMAD.U32 R18, RZ, RZ, UR8 ;  /* 0x00000008ff127e24 */ /* 0x000fe4000f8e00ff */
[C---:B------:R-:W-:Y:S01]  /*9f60*/  VIADD R101, R199.reuse, 0x8 ;  /* 0x00000008c7657836 */ /* 0x040fe20000000000 */
[----:B------:R-:W-:Y:S01]  /*9f70*/  I2FP.F32.S32 R6, R6 ;  /* 0x0000000600067245 */ /* 0x000fe20000201400 */
[----:B------:R-:W-:Y:S01]  /*9f80*/  HMMA.16816.F32 R156, R20, R160, R156 ;  /* 0x000000a0149c723c */ /* 0x000fe2000000189c */
[C---:B------:R-:W-:Y:S01]  /*9f90*/  IADD3 R17, PT, PT, R199.reuse, 0x7f, -R0 ;  /* 0x0000007fc7117810 */ /* 0x040fe20007ffe800 */
[----:B------:R-:W-:Y:S01]  /*9fa0*/  VIADD R16, R2, 0xffffff80 ;  /* 0xffffff8002107836 */ /* 0x000fe20000000000 */
[----:B------:R-:W-:-:S02]  /*9fb0*/  IADD3 R7, PT, PT, R199, -UR22, -R18 ;  /* 0x80000016c7077c10 */ /* 0x000fc4000fffe812 */
[----:B------:R-:W-:-:S03]  /*9fc0*/  IADD3 R19, PT, PT, R101, 0x80, -R0 ;  /* 0x0000008065137810 */ /* 0x000fc60007ffe800 */
[----:B------:R-:W-:Y:S01]  /*9fd0*/  HMMA.16816.F32 R144, R20, R162, R144 ;  /* 0x000000a21490723c */ /* 0x000fe20000001890 */
[----:B------:R-:W-:-:S07]  /*9fe0*/  ISETP.GT.AND P5, PT, R7, R16, PT ;  /* 0x000000100700720c */ /* 0x000fce0003fa4270 */
[C---:B------:R-:W-:Y:S01]  /*9ff0*/  HMMA.16816.F32 R160, R20.reuse, R148, R140 ;  /* 0x0000009414a0723c */ /* 0x040fe2000000188c */
[----:B------:R-:W1:Y:S07]  /*a000*/  LDSM.16.M88.4 R140, [R5+0xa800] ;  /* 0x00a80000058c783b */ /* 0x000e6e0000000200 */
[----:B------:R-:W-:Y:S01]  /*a010*/  HMMA.16816.F32 R176, R20, R154, R28 ;  /* 0x0000009a14b0723c */ /* 0x000fe2000000181c */
[----:B------:R-:W-:Y:S01]  /*a020*/  FFMA.FTZ R20, R6, -UR6, R32 ;  /* 0x8000000606147c23 */ /* 0x000fe20008010020 */
[----:B------:R-:W-:-:S02]  /*a030*/  IADD3 R6, PT, PT, R101, -UR22, -R18 ;  /* 0x8000001665067c10 */ /* 0x000fc4000fffe812 */
[----:B------:R-:W-:Y:S02]  /*a040*/  IABS R18, R17 ;  /* 0x0000001100127213 */ /* 0x000fe40000000000 */
[----:B------:R-:W-:Y:S02]  /*a050*/  IABS R17, R19 ;  /* 0x0000001300117213 */ /* 0x000fe40000000000 */
[----:B------:R-:W-:Y:S02]  /*a060*/  ISETP.GE.AND P6, PT, R16, R201, PT ;  /* 0x000000c91000720c */ /* 0x000fe40003fc6270 */
[----:B------:R-:W-:Y:S02]  /*a070*/  FSEL R20, R20, -INF , !P5 ;  /* 0xff80000014147808 */ /* 0x000fe40006800000 */
[----:B------:R-:W-:Y:S01]  /*a080*/  I2FP.F32.S32 R17, R17 ;  /* 0x0000001100117245 */ /* 0x000fe20000201400 */
[----:B------:R-:W-:Y:S01]  /*a090*/  HMMA.16816.F32 R28, R8, R186, R24 ;  /* 0x000000ba081c723c */ /* 0x000fe20000001818 */
[----:B------:R-:W-:-:S02]  /*a0a0*/  I2FP.F32.S32 R19, R18 ;  /* 0x0000001200137245 */ /* 0x000fc40000201400 */
[----:B------:R-:W-:Y:S01]  /*a0b0*/  FSEL R152, R20, -INF , !P6 ;  /* 0xff80000014987808 */ /* 0x000fe20007000000 */
[----:B------:R-:W-:Y:S01]  /*a0c0*/  FFMA.FTZ R18, R17, -UR6, R34 ;  /* 0x8000000611127c23 */ /* 0x000fe20008010022 */
[----:B------:R-:W-:Y:S02]  /*a0d0*/  ISETP.GE.AND P5, PT, R16, R202, PT ;  /* 0x000000ca1000720c */ /* 0x000fe40003fa6270 */
[----:B------:R-:W-:Y:S01]  /*a0e0*/  ISETP.GT.AND P6, PT, R6, R16, PT ;  /* 0x000000100600720c */ /* 0x000fe20003fc4270 */
[----:B------:R-:W-:Y:S01]  /*a0f0*/  VIADD R16, R2, 0xffffff81 ;  /* 0xffffff8102107836 */ /* 0x000fe20000000000 */
[--C-:B------:R-:W-:Y:S01]  /*a100*/  IADD3 R17, PT, PT, R101, 0x7f, -R0.reuse ;  /* 0x0000007f65117810 */ /* 0x100fe20007ffe800 */
[----:B------:R-:W-:Y:S01]  /*a110*/  FFMA.FTZ R21, R19, -UR6, R33 ;  /* 0x8000000613157c23 */ /* 0x000fe20008010021 */
[----:B------:R-:W-:Y:S02]  /*a120*/  IADD3 R20, PT, PT, R199, 0x78, -R0 ;  /* 0x00000078c7147810 */ /* 0x000fe40007ffe800 */
[----:B------:R-:W-:-:S02]  /*a130*/  FSEL R19, R18, -INF , !P6 ;  /* 0xff80000012137808 */ /* 0x000fc40007000000 */
[----:B------:R-:W-:Y:S02]  /*a140*/  ISETP.GT.AND P6, PT, R7, R16, PT ;  /* 0x000000100700720c */ /* 0x000fe40003fc4270 */
[----:B------:R-:W-:Y:S02]  /*a150*/  IABS R17, R17 ;  /* 0x0000001100117213 */ /* 0x000fe40000000000 */
[----:B------:R-:W-:Y:S02]  /*a160*/  IABS R18, R20 ;  /* 0x0000001400127213 */ /* 0x000fe40000000000 */
[----:B------:R-:W-:Y:S01]  /*a170*/  FSEL R153, R19, -INF , !P5 ;  /* 0xff80000013997808 */ /* 0x000fe20006800000 */
[----:B--2---:R-:W-:Y:S01]  /*a180*/  HMMA.16816.F32 R24, R12, R136, R156 ;  /* 0x000000880c18723c */ /* 0x004fe2000000189c */
[----:B------:R-:W-:Y:S02]  /*a190*/  ISETP.GE.AND P5, PT, R16, R201, PT ;  /* 0x000000c91000720c */ /* 0x000fe40003fa6270 */
[----:B------:R-:W-:-:S02]  /*a1a0*/  FSEL R20, R21, -INF , !P6 ;  /* 0xff80000015147808 */ /* 0x000fc40007000000 */
[----:B------:R-:W-:Y:S02]  /*a1b0*/  I2FP.F32.S32 R17, R17 ;  /* 0x0000001100117245 */ /* 0x000fe40000201400 */
[----:B------:R-:W-:Y:S02]  /*a1c0*/  I2FP.F32.S32 R19, R18 ;  /* 0x0000001200137245 */ /* 0x000fe40000201400 */
[----:B------:R-:W-:Y:S01]  /*a1d0*/  FSEL R149, R20, -INF , !P5 ;  /* 0xff80000014957808 */ /* 0x000fe20006800000 */
[----:B------:R-:W-:Y:S01]  /*a1e0*/  FFMA.FTZ R18, R17, -UR6, R35 ;  /* 0x8000000611127c23 */ /* 0x000fe20008010023 */
[----:B------:R-:W-:Y:S02]  /*a1f0*/  ISETP.GE.AND P6, PT, R16, R202, PT ;  /* 0x000000ca1000720c */ /* 0x000fe40003fc6270 */
[----:B------:R-:W-:Y:S01]  /*a200*/  ISETP.GT.AND P5, PT, R6, R16, PT ;  /* 0x000000100600720c */ /* 0x000fe20003fa4270 */
[----:B------:R-:W-:Y:S01]  /*a210*/  VIADD R16, R2, 0xffffff88 ;  /* 0xffffff8802107836 */ /* 0x000fe20000000000 */
[----:B------:R-:W-:Y:S01]  /*a220*/  IADD3 R17, PT, PT, R101, 0x78, -R0 ;  /* 0x0000007865117810 */ /* 0x000fe20007ffe800 */
[----:B------:R-:W-:Y:S01]  /*a230*/  FFMA.FTZ R21, R19, -UR6, R28 ;  /* 0x8000000613157c23 */ /* 0x000fe2000801001c */
[----:B------:R-:W-:-:S02]  /*a240*/  IADD3 R20, PT, PT, R199, 0x77, -R0 ;  /* 0x00000077c7147810 */ /* 0x000fc40007ffe800 */
[----:B------:R-:W-:Y:S02]  /*a250*/  FSEL R19, R18, -INF , !P5 ;  /* 0xff80000012137808 */ /* 0x000fe40006800000 */
[----:B------:R-:W-:Y:S02]  /*a260*/  IABS R17, R17 ;  /* 0x0000001100117213 */ /* 0x000fe40000000000 */
[----:B------:R-:W-:Y:S02]  /*a270*/  ISETP.GT.AND P5, PT, R7, R16, PT ;  /* 0x000000100700720c */ /* 0x000fe40003fa4270 */
[----:B------:R-:W-:Y:S02]  /*a280*/  IABS R18, R20 ;  /* 0x0000001400127213 */ /* 0x000fe40000000000 */
[----:B------:R-:W-:Y:S02]  /*a290*/  FSEL R151, R19, -INF , !P6 ;  /* 0xff80000013977808 */ /* 0x000fe40007000000 */
[----:B------:R-:W-:-:S02]  /*a2a0*/  I2FP.F32.S32 R17, R17 ;  /* 0x0000001100117245 */ /* 0x000fc40000201400 */
[----:B------:R-:W-:Y:S02]  /*a2b0*/  ISETP.GE.AND P6, PT, R16, R201, PT ;  /* 0x000000c91000720c */ /* 0x000fe40003fc6270 */
[----:B------:R-:W-:Y:S02]  /*a2c0*/  FSEL R20, R21, -INF , !P5 ;  /* 0xff80000015147808 */ /* 0x000fe40006800000 */
[----:B------:R-:W-:Y:S01]  /*a2d0*/  I2FP.F32.S32 R19, R18 ;  /* 0x0000001200137245 */ /* 0x000fe20000201400 */
[----:B------:R-:W-:Y:S01]  /*a2e0*/  FFMA.FTZ R18, R17, -UR6, R30 ;  /* 0x8000000611127c23 */ /* 0x000fe2000801001e */
[----:B------:R-:W-:Y:S01]  /*a2f0*/  FSEL R102, R20, -INF , !P6 ;  /* 0xff80000014667808 */ /* 0x000fe20007000000 */
[----:B-1----:R-:W-:Y:S01]  /*a300*/  HMMA.16816.F32 R32, R8, R140, R24 ;  /* 0x0000008c0820723c */ /* 0x002fe20000001818 */
[----:B------:R-:W-:Y:S02]  /*a310*/  ISETP.GT.AND P6, PT, R6, R16, PT ;  /* 0x000000100600720c */ /* 0x000fe40003fc4270 */
[----:B------:R-:W-:-:S02]  /*a320*/  IADD3 R17, PT, PT, R101, 0x77, -R0 ;  /* 0x0000007765117810 */ /* 0x000fc40007ffe800 */
[----:B------:R-:W-:Y:S01]  /*a330*/  IADD3 R20, PT, PT, R199, 0x70, -R0 ;  /* 0x00000070c7147810 */ /* 0x000fe20007ffe800 */
[----:B------:R-:W-:Y:S01]  /*a340*/  FFMA.FTZ R21, R19, -UR6, R29 ;  /* 0x8000000613157c23 */ /* 0x000fe2000801001d */
[----:B------:R-:W-:Y:S01]  /*a350*/  ISETP.GE.AND P5, PT, R16, R202, PT ;  /* 0x000000ca1000720c */ /* 0x000fe20003fa6270 */
[----:B------:R-:W-:Y:S01]  /*a360*/  VIADD R16, R2, 0xffffff89 ;  /* 0xffffff8902107836 */ /* 0x000fe20000000000 */
[----:B------:R-:W-:Y:S02]  /*a370*/  FSEL R19, R18, -INF , !P6 ;  /* 0xff80000012137808 */ /* 0x000fe40007000000 */
[----:B------:R-:W-:Y:S02]  /*a380*/  IABS R17, R17 ;  /* 0x0000001100117213 */ /* 0x000fe40000000000 */
[----:B------:R-:W-:Y:S01]  /*a390*/  IABS R18, R20 ;  /* 0x0000001400127213 */ /* 0x000fe20000000000 */
[----:B------:R-:W-:Y:S01]  /*a3a0*/  HMMA.16816.F32 R24, R12, R138, R144 ;  /* 0x0000008a0c18723c */ /* 0x000fe20000001890 */
[----:B------:R-:W-:Y:S01]  /*a3b0*/  FSEL R150, R19, -INF , !P5 ;  /* 0xff80000013967808 */ /* 0x000fe20006800000 */
[----:B------:R-:W1:Y:S01]  /*a3c0*/  LDSM.16.M88.4 R144, [R4+0xb000] ;  /* 0x00b000000490783b */ /* 0x000e620000000200 */
[----:B------:R-:W-:Y:S01]  /*a3d0*/  IMAD.MOV.U32 R19, RZ, RZ, R17 ;  /* 0x000000ffff137224 */ /* 0x000fe200078e0011 */
[----:B------:R-:W-:Y:S01]  /*a3e0*/  ISETP.GT.AND P6, PT, R7, R16, PT ;  /* 0x000000100700720c */ /* 0x000fe20003fc4270 */
[----:B------:R-:W-:Y:S01]  /*a3f0*/  IMAD.MOV.U32 R17, RZ, RZ, R18 ;  /* 0x000000ffff117224 */ /* 0x000fe200078e0012 */
[----:B------:R-:W-:Y:S01]  /*a400*/  ISETP.GE.AND P5, PT, R16, R201, PT ;  /* 0x000000c91000720c */ /* 0x000fe20003fa6270 */
[----:B------:R-:W2:Y:S01]  /*a410*/  LDSM.16.M88.4 R136, [R5+0xb000] ;  /* 0x00b000000588783b */ /* 0x000ea20000000200 */
        /* <DEDUP_REMOVED lines=12> */
[----:B------:R-:W-:Y:S02]  /*a4e0*/  IABS R18, R17 ;  /* 0x0000001100127213 */ /* 0x000fe40000000000 */
[----:B------:R-:W-:Y:S02]  /*a4f0*/  ISETP.GT.AND P5, PT, R7, R16, PT ;  /* 0x000000100700720c */ /* 0x000fe40003fa4270 */
[----:B------:R-:W-:Y:S02]  /*a500*/  IABS R17, R19 ;  /* 0x0000001300117213 */ /* 0x000fe40000000000 */
[----:B------:R-:W-:-:S02]  /*a510*/  FSEL R148, R20, -INF , !P6 ;  /* 0xff80000014947808 */ /* 0x000fc40007000000 */
[----:B------:R-:W-:Y:S02]  /*a520*/  ISETP.GE.AND P6, PT, R16, R201, PT ;  /* 0x000000c91000720c */ /* 0x000fe40003fc6270 */
[----:B------:R-:W-:Y:S02]  /*a530*/  FSEL R20, R21, -INF , !P5 ;  /* 0xff80000015147808 */ /* 0x000fe40006800000 */
[----:B------:R-:W-:Y:S01]  /*a540*/  I2FP.F32.S32 R17, R17 ;  /* 0x0000001100117245 */ /* 0x000fe20000201400 */
[----:B------:R-:W-:Y:S01]  /*a550*/  HMMA.16816.F32 R28, R8, R142, R24 ;  /* 0x0000008e081c723c */ /* 0x000fe20000001818 */
[----:B------:R-:W-:Y:S01]  /*a560*/  I2FP.F32.S32 R19, R18 ;  /* 0x0000001200137245 */ /* 0x000fe20000201400 */
[----:B------:R3:W4:Y:S01]  /*a570*/  LDSM.16.M88.4 R140, [R4+0xb800] ;  /* 0x00b80000048c783b */ /* 0x0007220000000200 */
[----:B------:R-:W-:Y:S01]  /*a580*/  FSEL R216, R20, -INF , !P6 ;  /* 0xff80000014d87808 */ /* 0x000fe20007000000 */
[----:B------:R-:W-:Y:S01]  /*a590*/  FFMA.FTZ R18, R17, -UR6, R34 ;  /* 0x8000000611127c23 */ /* 0x000fe20008010022 */
[----:B------:R-:W-:-:S02]  /*a5a0*/  ISETP.GE.AND P5, PT, R16, R202, PT ;  /* 0x000000ca1000720c */ /* 0x000fc40003fa6270 */
[----:B------:R-:W-:Y:S01]  /*a5b0*/  ISETP.GT.AND P6, PT, R6, R16, PT ;  /* 0x000000100600720c */ /* 0x000fe20003fc4270 */
[----:B------:R-:W-:Y:S01]  /*a5c0*/  VIADD R16, R2, 0xffffff91 ;  /* 0xffffff9102107836 */ /* 0x000fe20000000000 */
[--C-:B------:R-:W-:Y:S01]  /*a5d0*/  IADD3 R17, PT, PT, R101, 0x6f, -R0.reuse ;  /* 0x0000006f65117810 */ /* 0x100fe20007ffe800 */
[----:B------:R-:W-:Y:S01]  /*a5e0*/  FFMA.FTZ R21, R19, -UR6, R33 ;  /* 0x8000000613157c23 */ /* 0x000fe20008010021 */
[----:B------:R-:W-:Y:S02]  /*a5f0*/  IADD3 R20, PT, PT, R199, 0x68, -R0 ;  /* 0x00000068c7147810 */ /* 0x000fe40007ffe800 */
[----:B------:R-:W-:Y:S02]  /*a600*/  FSEL R19, R18, -INF , !P6 ;  /* 0xff80000012137808 */ /* 0x000fe40007000000 */
[----:B------:R-:W-:Y:S02]  /*a610*/  ISETP.GT.AND P6, PT, R7, R16, PT ;  /* 0x000000100700720c */ /* 0x000fe40003fc4270 */
[----:B------:R-:W-:-:S02]  /*a620*/  IABS R17, R17 ;  /* 0x0000001100117213 */ /* 0x000fc40000000000 */
[----:B------:R-:W-:Y:S02]  /*a630*/  IABS R18, R20 ;  /* 0x0000001400127213 */ /* 0x000fe40000000000 */
[----:B------:R-:W-:Y:S02]  /*a640*/  FSEL R217, R19, -INF , !P5 ;  /* 0xff80000013d97808 */ /* 0x000fe40006800000 */
[----:B------:R-:W-:Y:S02]  /*a650*/  ISETP.GE.AND P5, PT, R16, R201, PT ;  /* 0x000000c91000720c */ /* 0x000fe40003fa6270 */
[----:B------:R-:W-:Y:S02]  /*a660*/  FSEL R20, R21, -INF , !P6 ;  /* 0xff80000015147808 */ /* 0x000fe40007000000 */
[----:B------:R-:W-:Y:S01]  /*a670*/  I2FP.F32.S32 R17, R17 ;  /* 0x0000001100117245 */ /* 0x000fe20000201400 */
[----:B-1----:R-:W-:Y:S01]  /*a680*/  HMMA.16816.F32 R24, R12, R144, R160 ;  /* 0x000000900c18723c */ /* 0x002fe200000018a0 */
[----:B------:R-:W-:-:S02]  /*a690*/  I2FP.F32.S32 R19, R18 ;  /* 0x0000001200137245 */ /* 0x000fc40000201400 */
[----:B------:R-:W-:Y:S01]  /*a6a0*/  FSEL R200, R20, -INF , !P5 ;  /* 0xff80000014c87808 */ /* 0x000fe20006800000 */
[----:B------:R-:W-:Y:S01]  /*a6b0*/  FFMA.FTZ R18, R17, -UR6, R35 ;  /* 0x8000000611127c23 */ /* 0x000fe20008010023 */
[----:B------:R-:W-:Y:S02]  /*a6c0*/  ISETP.GE.AND P6, PT, R16, R202, PT ;  /* 0x000000ca1000720c */ /* 0x000fe40003fc6270 */
[----:B------:R-:W-:Y:S01]  /*a6d0*/  ISETP.GT.AND P5, PT, R6, R16, PT ;  /* 0x000000100600720c */ /* 0x000fe20003fa4270 */
[----:B------:R-:W-:Y:S01]  /*a6e0*/  VIADD R16, R2, 0xffffff98 ;  /* 0xffffff9802107836 */ /* 0x000fe20000000000 */
[----:B------:R-:W-:Y:S01]  /*a6f0*/  IADD3 R17, PT, PT, R101, 0x68, -R0 ;  /* 0x0000006865117810 */ /* 0x000fe20007ffe800 */
[----:B------:R-:W-:Y:S01]  /*a700*/  FFMA.FTZ R21, R19, -UR6, R28 ;  /* 0x8000000613157c23 */ /* 0x000fe2000801001c */
[----:B------:R-:W-:Y:S02]  /*a710*/  IADD3 R20, PT, PT, R199, 0x67, -R0 ;  /* 0x00000067c7147810 */ /* 0x000fe40007ffe800 */
[----:B------:R-:W-:-:S02]  /*a720*/  FSEL R19, R18, -INF , !P5 ;  /* 0xff80000012137808 */ /* 0x000fc40006800000 */
[----:B------:R-:W-:Y:S02]  /*a730*/  IABS R17, R17 ;  /* 0x0000001100117213 */ /* 0x000fe40000000000 */
[----:B------:R-:W-:Y:S02]  /*a740*/  ISETP.GT.AND P5, PT, R7, R16, PT ;  /* 0x000000100700720c */ /* 0x000fe40003fa4270 */
[----:B------:R-:W-:Y:S02]  /*a750*/  IABS R18, R20 ;  /* 0x0000001400127213 */ /* 0x000fe40000000000 */
[----:B------:R-:W-:Y:S02]  /*a760*/  FSEL R207, R19, -INF , !P6 ;  /* 0xff80000013cf7808 */ /* 0x000fe40007000000 */
[----:B------:R-:W-:Y:S02]  /*a770*/  I2FP.F32.S32 R17, R17 ;  /* 0x0000001100117245 */ /* 0x000fe40000201400 */
[----:B------:R-:W-:-:S02]  /*a780*/  ISETP.GE.AND P6, PT, R16, R201, PT ;  /* 0x000000c91000720c */ /* 0x000fc40003fc6270 */
[----:B------:R-:W-:Y:S02]  /*a790*/  FSEL R20, R21, -INF , !P5 ;  /* 0xff80000015147808 */ /* 0x000fe40006800000 */
[----:B------:R-:W-:Y:S01]  /*a7a0*/  I2FP.F32.S32 R19, R18 ;  /* 0x0000001200137245 */ /* 0x000fe20000201400 */
[----:B------:R-:W-:Y:S01]  /*a7b0*/  FFMA.FTZ R18, R17, -UR6, R30 ;  /* 0x8000000611127c23 */ /* 0x000fe2000801001e */
[----:B------:R-:W-:Y:S02]  /*a7c0*/  FSEL R196, R20, -INF , !P6 ;  /* 0xff80000014c47808 */ /* 0x000fe40007000000 */
[----:B------:R-:W-:Y:S02]  /*a7d0*/  ISETP.GT.AND P6, PT, R6, R16, PT ;  /* 0x000000100600720c */ /* 0x000fe40003fc4270 */
[--C-:B------:R-:W-:Y:S01]  /*a7e0*/  IADD3 R17, PT, PT, R101, 0x67, -R0.reuse ;  /* 0x0000006765117810 */ /* 0x100fe20007ffe800 */
[----:B--2---:R-:W-:Y:S01]  /*a7f0*/  HMMA.16816.F32 R32, R8, R136, R24 ;  /* 0x000000880820723c */ /* 0x004fe20000001818 */
[----:B------:R-:W-:Y:S01]  /*a800*/  FFMA.FTZ R21, R19, -UR6, R29 ;  /* 0x8000000613157c23 */ /* 0x000fe2000801001d */
[----:B------:R-:W-:Y:S01]  /*a810*/  ISETP.GE.AND P5, PT, R16, R202, PT ;  /* 0x000000ca1000720c */ /* 0x000fe20003fa6270 */
[----:B------:R-:W-:Y:S01]  /*a820*/  VIADD R16, R2, 0xffffff99 ;  /* 0xffffff9902107836 */ /* 0x000fe20000000000 */
[----:B------:R-:W-:-:S02]  /*a830*/  IADD3 R20, PT, PT, R199, 0x60, -R0 ;  /* 0x00000060c7147810 */ /* 0x000fc40007ffe800 */
[----:B------:R-:W-:Y:S02]  /*a840*/  FSEL R19, R18, -INF , !P6 ;  /* 0xff80000012137808 */ /* 0x000fe40007000000 */
[----:B------:R-:W-:Y:S01]  /*a850*/  IABS R17, R17 ;  /* 0x0000001100117213 */ /* 0x000fe20000000000 */
[----:B------:R-:W-:Y:S01]  /*a860*/  HMMA.16816.F32 R24, R12, R146, R164 ;  /* 0x000000920c18723c */ /* 0x000fe200000018a4 */
[----:B------:R-:W-:Y:S02]  /*a870*/  IABS R18, R20 ;  /* 0x0000001400127213 */ /* 0x000fe40000000000 */
[----:B------:R-:W-:Y:S01]  /*a880*/  FSEL R206, R19, -INF , !P5 ;  /* 0xff80000013ce7808 */ /* 0x000fe20006800000 */
[----:B------:R-:W-:Y:S01]  /*a890*/  IMAD.MOV.U32 R19, RZ, RZ, R17 ;  /* 0x000000ffff137224 */ /* 0x000fe200078e0011 */
[----:B------:R-:W-:Y:S01]  /*a8a0*/  ISETP.GT.AND P6, PT, R7, R16, PT ;  /* 0x000000100700720c */ /* 0x000fe20003fc4270 */
[----:B------:R-:W-:Y:S01]  /*a8b0*/  IMAD.MOV.U32 R17, RZ, RZ, R18 ;  /* 0x000000ffff117224 */ /* 0x000fe200078e0012 */
[----:B------:R-:W-:-:S02]  /*a8c0*/  ISETP.GE.AND P5, PT, R16, R201, PT ;  /* 0x000000c91000720c */ /* 0x000fc40003fa6270 */
[----:B------:R-:W-:Y:S02]  /*a8d0*/  FSEL R18, R21, -INF , !P6 ;  /* 0xff80000015127808 */ /* 0x000fe40007000000 */
[----:B------:R-:W-:Y:S02]  /*a8e0*/  I2FP.F32.S32 R19, R19 ;  /* 0x0000001300137245 */ /* 0x000fe40000201400 */
[----:B------:R-:W-:Y:S02]  /*a8f0*/  I2FP.F32.S32 R17, R17 ;  /* 0x0000001100117245 */ /* 0x000fe40000201400 */
[----:B------:R-:W-:Y:S01]  /*a900*/  FSEL R198, R18, -INF , !P5 ;  /* 0xff80000012c67808 */ /* 0x000fe20006800000 */
[----:B------:R-:W-:Y:S01]  /*a910*/  FFMA.FTZ R19, R19, -UR6, R31 ;  /* 0x8000000613137c23 */ /* 0x000fe2000801001f */
[----:B------:R-:W-:Y:S01]  /*a920*/  ISETP.GE.AND P6, PT, R16, R202, PT ;  /* 0x000000ca1000720c */ /* 0x000fe20003fc6270 */
[----:B---3--:R-:W-:Y:S01]  /*a930*/  VIADD R4, R2, 0xffffffa0 ;  /* 0xffffffa002047836 */ /* 0x008fe20000000000 */
[----:B------:R-:W-:-:S02]  /*a940*/  ISETP.GT.AND P5, PT, R6, R16, PT ;  /* 0x000000100600720c */ /* 0x000fc40003fa4270 */
[--C-:B------:R-:W-:Y:S02]  /*a950*/  IADD3 R16, PT, PT, R199, 0x5f, -R0.reuse ;  /* 0x0000005fc7107810 */ /* 0x100fe40007ffe800 */
[----:B------:R-:W-:Y:S01]  /*a960*/  IADD3 R18, PT, PT, R101, 0x60, -R0 ;  /* 0x0000006065127810 */ /* 0x000fe20007ffe800 */
[----:B------:R-:W-:Y:S01]  /*a970*/  FFMA.FTZ R20, R17, -UR6, R32 ;  /* 0x8000000611147c23 */ /* 0x000fe20008010020 */
[----:B------:R-:W-:Y:S01]  /*a980*/  FSEL R19, R19, -INF , !P5 ;  /* 0xff80000013137808 */ /* 0x000fe20006800000 */
[----:B------:R-:W-:Y:S01]  /*a990*/  HMMA.16816.F32 R24, R8, R138, R24 ;  /* 0x0000008a0818723c */ /* 0x000fe20000001818 */
[----:B------:R-:W-:Y:S01]  /*a9a0*/  IABS R17, R16 ;  /* 0x0000001000117213 */ /* 0x000fe20000000000 */
[----:B------:R1:W2:Y:S01]  /*a9b0*/  LDSM.16.M88.4 R136, [R5+0xb800] ;  /* 0x00b800000588783b */ /* 0x0002a20000000200 */
[----:B------:R-:W-:Y:S01]  /*a9c0*/  ISETP.GT.AND P5, PT, R7, R4, PT ;  /* 0x000000040700720c */ /* 0x000fe20003fa4270 */
[----:B------:R-:W-:-:S04]  /*a9d0*/  DEPBAR.LE SB0, 0x0 ;  /* 0x000080000000791a */ /* 0x000fc80000000000 */
[----:B------:R-:W-:Y:S02]  /*a9e0*/  IABS R16, R18 ;  /* 0x0000001200107213 */ /* 0x000fe40000000000 */
[----:B------:R-:W-:Y:S01]  /*a9f0*/  FSEL R203, R19, -INF , !P6 ;  /* 0xff80000013cb7808 */ /* 0x000fe20007000000 */
[----:B------:R-:W-:Y:S01]  /*aa00*/  BAR.SYNC.DEFER_BLOCKING 0x0 ;  /* 0x0000000000007b1d */ /* 0x000fe20000010000 */
[----:B------:R-:W-:Y:S02]  /*aa10*/  ISETP.GE.AND P6, PT, R4, R201, PT ;  /* 0x000000c90400720c */ /* 0x000fe40003fc6270 */
[----:B------:R-:W-:Y:S02]  /*aa20*/  FSEL R18, R20, -INF , !P5 ;  /* 0xff80000014127808 */ /* 0x000fe40006800000 */
[----:B------:R-:W-:Y:S02]  /*aa30*/  I2FP.F32.S32 R16, R16 ;  /* 0x0000001000107245 */ /* 0x000fe40000201400 */
[----:B------:R-:W-:-:S02]  /*aa40*/  I2FP.F32.S32 R17, R17 ;  /* 0x0000001100117245 */ /* 0x000fc40000201400 */
[----:B------:R-:W-:Y:S01]  /*aa50*/  FSEL R224, R18, -INF , !P6 ;  /* 0xff80000012e07808 */ /* 0x000fe20007000000 */
[----:B------:R-:W-:Y:S01]  /*aa60*/  FFMA.FTZ R16, R16, -UR6, R34 ;  /* 0x8000000610107c23 */ /* 0x000fe20008010022 */
[----:B------:R-:W-:Y:S02]  /*aa70*/  ISETP.GE.AND P5, PT, R4, R202, PT ;  /* 0x000000ca0400720c */ /* 0x000fe40003fa6270 */
[----:B------:R-:W-:Y:S01]  /*aa80*/  ISETP.GT.AND P6, PT, R6, R4, PT ;  /* 0x000000040600720c */ /* 0x000fe20003fc4270 */
[----:B------:R-:W-:Y:S01]  /*aa90*/  VIADD R4, R2, 0xffffffa1 ;  /* 0xffffffa102047836 */ /* 0x000fe20000000000 */
[--C-:B-1----:R-:W-:Y:S01]  /*aaa0*/  IADD3 R5, PT, PT, R101, 0x5f, -R0.reuse ;  /* 0x0000005f65057810 */ /* 0x102fe20007ffe800 */
[----:B------:R-:W-:Y:S01]  /*aab0*/  FFMA.FTZ R19, R17, -UR6, R33 ;  /* 0x8000000611137c23 */ /* 0x000fe20008010021 */
[----:B------:R-:W-:Y:S02]  /*aac0*/  IADD3 R18, PT, PT, R199, 0x58, -R0 ;  /* 0x00000058c7127810 */ /* 0x000fe40007ffe800 */
[----:B------:R-:W-:-:S02]  /*aad0*/  FSEL R17, R16, -INF , !P6 ;  /* 0xff80000010117808 */ /* 0x000fc40007000000 */
[----:B------:R-:W-:Y:S02]  /*aae0*/  ISETP.GT.AND P6, PT, R7, R4, PT ;  /* 0x000000040700720c */ /* 0x000fe40003fc4270 */
[----:B------:R-:W-:Y:S02]  /*aaf0*/  IABS R5, R5 ;  /* 0x0000000500057213 */ /* 0x000fe40000000000 */
[----:B------:R-:W-:Y:S02]  /*ab00*/  IABS R16, R18 ;  /* 0x0000001200107213 */ /* 0x000fe40000000000 */
[----:B------:R-:W-:Y:S01]  /*ab10*/  FSEL R225, R17, -INF , !P5 ;  /* 0xff80000011e17808 */ /* 0x000fe20006800000 */
[----:B----4-:R-:W-:Y:S01]  /*ab20*/  HMMA.16816.F32 R20, R12, R140, R168 ;  /* 0x0000008c0c14723c */ /* 0x010fe200000018a8 */
        /* <DEDUP_REMOVED lines=13> */
[----:B------:R-:W-:Y:S02]  /*ac00*/  ISETP.GT.AND P5, PT, R7, R4, PT ;  /* 0x000000040700720c */ /* 0x000fe40003fa4270 */
[----:B------:R-:W-:Y:S02]  /*ac10*/  IABS R5, R5 ;  /* 0x0000000500057213 */ /* 0x000fe40000000000 */
        /* <DEDUP_REMOVED lines=8> */
[----:B------:R-:W-:Y:S01]  /*aca0*/  ISETP.GE.AND P5, PT, R4, R202, PT ;  /* 0x000000ca0400720c */ /* 0x000fe20003fa6270 */
[----:B--2---:R-:W-:Y:S01]  /*acb0*/  HMMA.16816.F32 R28, R8, R136, R20 ;  /* 0x00000088081c723c */ /* 0x004fe20000001814 */
[----:B------:R-:W-:Y:S01]  /*acc0*/  ISETP.GT.AND P6, PT, R6, R4, PT ;  /* 0x000000040600720c */ /* 0x000fe20003fc4270 */
[----:B------:R-:W-:Y:S01]  /*acd0*/  VIADD R4, R2, 0xffffffa9 ;  /* 0xffffffa902047836 */ /* 0x000fe20000000000 */
[----:B------:R-:W-:Y:S01]  /*ace0*/  IADD3 R5, PT, PT, R101, 0x57, -R0 ;  /* 0x0000005765057810 */ /* 0x000fe20007ffe800 */
[----:B------:R-:W-:Y:S01]  /*acf0*/  FFMA.FTZ R19, R17, -UR6, R25 ;  /* 0x8000000611137c23 */ /* 0x000fe20008010019 */
[----:B------:R-:W-:-:S02]  /*ad00*/  FSEL R17, R16, -INF , !P6 ;  /* 0xff80000010117808 */ /* 0x000fc40007000000 */
[----:B------:R-:W-:Y:S02]  /*ad10*/  IABS R5, R5 ;  /* 0x0000000500057213 */ /* 0x000fe40000000000 */
[----:B------:R-:W-:Y:S01]  /*ad20*/  ISETP.GT.AND P6, PT, R7, R4, PT ;  /* 0x000000040700720c */ /* 0x000fe20003fc4270 */
[----:B------:R-:W-:Y:S01]  /*ad30*/  HMMA.16816.F32 R20, R12, R142, R176 ;  /* 0x0000008e0c14723c */ /* 0x000fe200000018b0 */
[----:B------:R-:W-:Y:S02]  /*ad40*/  IADD3 R18, PT, PT, R199, 0x50, -R0 ;  /* 0x00000050c7127810 */ /* 0x000fe40007ffe800 */
[----:B------:R-:W-:Y:S02]  /*ad50*/  FSEL R222, R17, -INF , !P5 ;  /* 0xff80000011de7808 */ /* 0x000fe40006800000 */
[----:B------:R-:W-:Y:S02]  /*ad60*/  I2FP.F32.S32 R5, R5 ;  /* 0x0000000500057245 */ /* 0x000fe40000201400 */
[----:B------:R-:W-:-:S02]  /*ad70*/  ISETP.GE.AND P5, PT, R4, R201, PT ;  /* 0x000000c90400720c */ /* 0x000fc40003fa6270 */
[----:B------:R-:W-:Y:S02]  /*ad80*/  FSEL R17, R19, -INF , !P6 ;  /* 0xff80000013117808 */ /* 0x000fe40007000000 */
[----:B------:R-:W-:Y:S01]  /*ad90*/  IABS R16, R18 ;  /* 0x0000001200107213 */ /* 0x000fe20000000000 */
[----:B------:R-:W-:Y:S01]  /*ada0*/  FFMA.FTZ R5, R5, -UR6, R27 ;  /* 0x8000000605057c23 */ /* 0x000fe2000801001b */
[----:B------:R-:W-:Y:S02]  /*adb0*/  FSEL R218, R17, -INF , !P5 ;  /* 0xff80000011da7808 */ /* 0x000fe40006800000 */
[----:B------:R-:W-:Y:S02]  /*adc0*/  ISETP.GE.AND P6, PT, R4, R202, PT ;  /* 0x000000ca0400720c */ /* 0x000fe40003fc6270 */
[----:B------:R-:W-:Y:S02]  /*add0*/  I2FP.F32.S32 R16, R16 ;  /* 0x0000001000107245 */ /* 0x000fe40000201400 */
        /* <DEDUP_REMOVED lines=11> */
[C---:B------:R-:W-:Y:S02]  /*ae90*/  ISETP.GE.AND P6, PT, R4.reuse, R201, PT ;  /* 0x000000c90400720c */ /* 0x040fe40003fc6270 */
[----:B------:R-:W-:Y:S01]  /*aea0*/  FSEL R13, R15, -INF , !P5 ;  /* 0xff8000000f0d7808 */ /* 0x000fe20006800000 */
[----:B------:R-:W-:Y:S01]  /*aeb0*/  HMMA.16816.F32 R20, R8, R138, R20 ;  /* 0x0000008a0814723c */ /* 0x000fe20000001814 */
[----:B------:R-:W-:Y:S01]  /*aec0*/  I2FP.F32.S32 R12, R12 ;  /* 0x0000000c000c7245 */ /* 0x000fe20000201400 */
[----:B------:R-:W-:Y:S01]  /*aed0*/  FFMA.FTZ R9, R5, -UR6, R30 ;  /* 0x8000000605097c23 */ /* 0x000fe2000801001e */
[----:B------:R-:W-:Y:S02]  /*aee0*/  FSEL R241, R13, -INF , !P6 ;  /* 0xff8000000df17808 */ /* 0x000fe40007000000 */
[----:B------:R-:W-:Y:S02]  /*aef0*/  ISETP.GE.AND P5, PT, R4, R202, PT ;  /* 0x000000ca0400720c */ /* 0x000fe40003fa6270 */
[----:B------:R-:W-:Y:S01]  /*af00*/  ISETP.GT.AND P6, PT, R6, R4, PT ;  /* 0x000000040600720c */ /* 0x000fe20003fc4270 */
[----:B------:R-:W-:Y:S01]  /*af10*/  VIADD R4, R2, 0xffffffb1 ;  /* 0xffffffb102047836 */ /* 0x000fe20000000000 */
[--C-:B------:R-:W-:Y:S01]  /*af20*/  IADD3 R5, PT, PT, R101, 0x4f, -R0.reuse ;  /* 0x0000004f65057810 */ /* 0x100fe20007ffe800 */
[----:B------:R-:W-:Y:S01]  /*af30*/  FFMA.FTZ R10, R12, -UR6, R29 ;  /* 0x800000060c0a7c23 */ /* 0x000fe2000801001d */
[----:B------:R-:W-:-:S02]  /*af40*/  IADD3 R8, PT, PT, R199, 0x48, -R0 ;  /* 0x00000048c7087810 */ /* 0x000fc40007ffe800 */
[C-C-:B------:R-:W-:Y:S02]  /*af50*/  IADD3 R12, PT, PT, R101.reuse, 0x48, -R0.reuse ;  /* 0x00000048650c7810 */ /* 0x140fe40007ffe800 */
[--C-:B------:R-:W-:Y:S02]  /*af60*/  IADD3 R13, PT, PT, R101, 0x47, -R0.reuse ;  /* 0x00000047650d7810 */ /* 0x100fe40007ffe800 */
[----:B------:R-:W-:Y:S02]  /*af70*/  IADD3 R11, PT, PT, R199, 0x47, -R0 ;  /* 0x00000047c70b7810 */ /* 0x000fe40007ffe800 */
[----:B------:R-:W-:Y:S02]  /*af80*/  IABS R0, R5 ;  /* 0x0000000500007213 */ /* 0x000fe40000000000 */
[----:B------:R-:W-:Y:S02]  /*af90*/  FSEL R5, R9, -INF , !P6 ;  /* 0xff80000009057808 */ /* 0x000fe40007000000 */
[----:B------:R-:W-:-:S02]  /*afa0*/  ISETP.GT.AND P6, PT, R7, R4, PT ;  /* 0x000000040700720c */ /* 0x000fc40003fc4270 */
[----:B------:R-:W-:Y:S02]  /*afb0*/  IABS R8, R8 ;  /* 0x0000000800087213 */ /* 0x000fe40000000000 */
[----:B------:R-:W-:Y:S02]  /*afc0*/  FSEL R240, R5, -INF , !P5 ;  /* 0xff80000005f07808 */ /* 0x000fe40006800000 */
[----:B------:R-:W-:Y:S02]  /*afd0*/  I2FP.F32.S32 R0, R0 ;  /* 0x0000000000007245 */ /* 0x000fe40000201400 */
[----:B------:R-:W-:Y:S02]  /*afe0*/  ISETP.GE.AND P5, PT, R4, R201, PT ;  /* 0x000000c90400720c */ /* 0x000fe40003fa6270 */
[----:B------:R-:W-:Y:S01]  /*aff0*/  FSEL R5, R10, -INF , !P6 ;  /* 0xff8000000a057808 */ /* 0x000fe20007000000 */
[----:B------:R-:W-:Y:S02]  /*b000*/  IMAD.MOV.U32 R9, RZ, RZ, R8 ;  /* 0x000000ffff097224 */ /* 0x000fe400078e0008 */
[----:B------:R-:W-:Y:S01]  /*b010*/  FFMA.FTZ R8, R0, -UR6, R31 ;  /* 0x8000000600087c23 */ /* 0x000fe2000801001f */
[----:B------:R-:W-:-:S02]  /*b020*/  IABS R10, R11 ;  /* 0x0000000b000a7213 */ /* 0x000fc40000000000 */
[----:B------:R-:W-:Y:S02]  /*b030*/  FSEL R239, R5, -INF , !P5 ;  /* 0xff80000005ef7808 */ /* 0x000fe40006800000 */
[----:B------:R-:W-:Y:S02]  /*b040*/  ISETP.GT.AND P5, PT, R6, R4, PT ;  /* 0x000000040600720c */ /* 0x000fe40003fa4270 */
[----:B------:R-:W-:Y:S01]  /*b050*/  ISETP.GE.AND P6, PT, R4, R202, PT ;  /* 0x000000ca0400720c */ /* 0x000fe20003fc6270 */
[C---:B------:R-:W-:Y:S01]  /*b060*/  VIADD R0, R2.reuse, 0xffffffb8 ;  /* 0xffffffb802007836 */ /* 0x040fe20000000000 */
[----:B------:R-:W-:Y:S02]  /*b070*/  I2FP.F32.S32 R9, R9 ;  /* 0x0000000900097245 */ /* 0x000fe40000201400 */
[----:B------:R-:W-:Y:S01]  /*b080*/  IABS R4, R12 ;  /* 0x0000000c00047213 */ /* 0x000fe20000000000 */
[----:B------:R-:W-:Y:S01]  /*b090*/  VIADD R2, R2, 0xffffffb9 ;  /* 0xffffffb902027836 */ /* 0x000fe20000000000 */
[----:B------:R-:W-:-:S02]  /*b0a0*/  FSEL R8, R8, -INF , !P5 ;  /* 0xff80000008087808 */ /* 0x000fc40006800000 */
[----:B------:R-:W-:Y:S01]  /*b0b0*/  I2FP.F32.S32 R10, R10 ;  /* 0x0000000a000a7245 */ /* 0x000fe20000201400 */
[----:B------:R-:W-:Y:S01]  /*b0c0*/  FFMA.FTZ R9, R9, -UR6, R20 ;  /* 0x8000000609097c23 */ /* 0x000fe20008010014 */
[----:B------:R-:W-:Y:S02]  /*b0d0*/  I2FP.F32.S32 R5, R4 ;  /* 0x0000000400057245 */ /* 0x000fe40000201400 */
[----:B------:R-:W-:Y:S01]  /*b0e0*/  FSEL R238, R8, -INF , !P6 ;  /* 0xff80000008ee7808 */ /* 0x000fe20007000000 */
[----:B------:R-:W-:Y:S01]  /*b0f0*/  FFMA.FTZ R8, R10, -UR6, R21 ;  /* 0x800000060a087c23 */ /* 0x000fe20008010015 */
[C---:B------:R-:W-:Y:S02]  /*b100*/  ISETP.GT.AND P5, PT, R7.reuse, R0, PT ;  /* 0x000000000700720c */ /* 0x040fe40003fa4270 */
[----:B------:R-:W-:Y:S01]  /*b110*/  ISETP.GT.AND P6, PT, R7, R2, PT ;  /* 0x000000020700720c */ /* 0x000fe20003fc4270 */
[----:B------:R-:W-:Y:S01]  /*b120*/  FFMA.FTZ R7, R5, -UR6, R22 ;  /* 0x8000000605077c23 */ /* 0x000fe20008010016 */
[----:B------:R-:W-:-:S02]  /*b130*/  FSEL R5, R9, -INF , !P5 ;  /* 0xff80000009057808 */ /* 0x000fc40006800000 */
[----:B------:R-:W-:Y:S02]  /*b140*/  IABS R4, R13 ;  /* 0x0000000d00047213 */ /* 0x000fe40000000000 */
[----:B------:R-:W-:Y:S02]  /*b150*/  ISETP.GE.AND P5, PT, R0, R201, PT ;  /* 0x000000c90000720c */ /* 0x000fe40003fa6270 */
[----:B------:R-:W-:Y:S02]  /*b160*/  FSEL R8, R8, -INF , !P6 ;  /* 0xff80000008087808 */ /* 0x000fe40007000000 */
[----:B------:R-:W-:Y:S01]  /*b170*/  ISETP.GT.AND P6, PT, R6, R0, PT ;  /* 0x000000000600720c */ /* 0x000fe20003fc4270 */
[----:B------:R-:W-:Y:S01]  /*b180*/  UIADD3 UR25, UPT, UPT, UR23, -0x2, URZ ;  /* 0xfffffffe17197890 */ /* 0x000fe2000fffe0ff */
[----:B------:R-:W-:Y:S02]  /*b190*/  I2FP.F32.S32 R4, R4 ;  /* 0x0000000400047245 */ /* 0x000fe40000201400 */
[----:B------:R-:W-:-:S02]  /*b1a0*/  FSEL R235, R5, -INF , !P5 ;  /* 0xff80000005eb7808 */ /* 0x000fc40006800000 */
[----:B------:R-:W-:Y:S02]  /*b1b0*/  ISETP.GE.AND P5, PT, R0, R202, PT ;  /* 0x000000ca0000720c */ /* 0x000fe40003fa6270 */
[----:B------:R-:W-:Y:S01]  /*b1c0*/  FSEL R5, R7, -INF , !P6 ;  /* 0xff80000007057808 */ /* 0x000fe20007000000 */
[----:B------:R-:W-:Y:S01]  /*b1d0*/  UISETP.GT.U32.AND UP0, UPT, UR25, UR20, UPT ;  /* 0x000000141900728c */ /* 0x000fe2000bf04070 */
[----:B------:R-:W-:Y:S01]  /*b1e0*/  FFMA.FTZ R0, R4, -UR6, R23 ;  /* 0x8000000604007c23 */ /* 0x000fe20008010017 */
[----:B------:R-:W-:Y:S02]  /*b1f0*/  ISETP.GE.AND P6, PT, R2, R201, PT ;  /* 0x000000c90200720c */ /* 0x000fe40003fc6270 */
[----:B------:R-:W-:Y:S02]  /*b200*/  FSEL R234, R5, -INF , !P5 ;  /* 0xff80000005ea7808 */ /* 0x000fe40006800000 */
[----:B------:R-:W-:Y:S02]  /*b210*/  ISETP.GT.AND P5, PT, R6, R2, PT ;  /* 0x000000020600720c */ /* 0x000fe40003fa4270 */
[----:B------:R-:W-:-:S02]  /*b220*/  FSEL R232, R8, -INF , !P6 ;  /* 0xff80000008e87808 */ /* 0x000fc40007000000 */
[----:B------:R-:W-:Y:S02]  /*b230*/  ISETP.GE.AND P6, PT, R2, R202, PT ;  /* 0x000000ca0200720c */ /* 0x000fe40003fc6270 */
[----:B------:R-:W-:-:S04]  /*b240*/  FSEL R0, R0, -INF , !P5 ;  /* 0xff80000000007808 */ /* 0x000fc80006800000 */
[----:B------:R-:W-:Y:S01]  /*b250*/  FSEL R233, R0, -INF , !P6 ;  /* 0xff80000000e97808 */ /* 0x000fe20007000000 */
[----:B------:R-:W-:Y:S06]  /*b260*/  BRA.U !UP0, `(.L_x_1701) ;  /* 0x00000005087c7547 */ /* 0x000fec000b800000 */
[----:B------:R-:W2:Y:S04]  /*b270*/  LDL R230, [R1+0x58] ;  /* 0x0000580001e67983 */ /* 0x000ea80000100800 */
[----:B------:R-:W3:Y:S01]  /*b280*/  LDL R231, [R1+0x54] ;  /* 0x0000540001e77983 */ /* 0x000ee20000100800 */
[----:B------:R-:W-:Y:S01]  /*b290*/  UIADD3 UR9, UPT, UPT, UR23, -0x3, URZ ;  /* 0xfffffffd17097890 */ /* 0x000fe2000fffe0ff */
[----:B------:R-:W-:Y:S03]  /*b2a0*/  BSSY.RECONVERGENT B0, `(.L_x_1702) ;  /* 0x000005a000007945 */ /* 0x000fe60003800200 */
[----:B------:R-:W-:Y:S02]  /*b2b0*/  UIMAD.WIDE.U32 UR14, UR9, UR10, URZ ;  /* 0x0000000a090e72a5 */ /* 0x000fe4000f8e00ff */
[----:B------:R-:W-:-:S02]  /*b2c0*/  UIMAD UR9, UR9, UR11, URZ ;  /* 0x0000000b090972a4 */ /* 0x000fc4000f8e02ff */
[----:B------:R-:W-:Y:S02]  /*b2d0*/  ULEA UR8, UP0, UR14, UR17, 0x6 ;  /* 0x000000110e087291 */ /* 0x000fe4000f8030ff */
[----:B------:R-:W-:Y:S01]  /*b2e0*/  UIADD3 UR13, UPT, UPT, UR15, UR9, URZ ;  /* 0x000000090f0d7290 */ /* 0x000fe2000fffe0ff */
[----:B------:R-:W-:Y:S01]  /*b2f0*/  IMAD.U32 R4, RZ, RZ, UR14 ;  /* 0x0000000eff047e24 */ /* 0x000fe2000f8e00ff */
[----:B------:R-:W-:Y:S01]  /*b300*/  UIADD3 UR9, UPT, UPT, UR9, UR15, URZ ;  /* 0x0000000f09097290 */ /* 0x000fe2000fffe0ff */
[----:B------:R-:W-:Y:S01]  /*b310*/  IMAD.U32 R5, RZ, RZ, UR15 ;  /* 0x0000000fff057e24 */ /* 0x000fe2000f8e00ff */
[----:B------:R-:W-:Y:S01]  /*b320*/  UIADD3 UR17, UP1, UPT, UR17, UR8, URZ ;  /* 0x0000000811117290 */ /* 0x000fe2000ff3e0ff */
[----:B------:R-:W-:Y:S01]  /*b330*/  IMAD.U32 R2, RZ, RZ, UR8 ;  /* 0x00000008ff027e24 */ /* 0x000fe2000f8e00ff */
[----:B------:R-:W-:Y:S01]  /*b340*/  ULEA.HI.X UR9, UR14, UR16, UR9, 0x6, UP0 ;  /* 0x000000100e097291 */ /* 0x000fe200080f3409 */
[----:B------:R-:W-:Y:S01]  /*b350*/  IMAD.U32 R0, RZ, RZ, UR13 ;  /* 0x0000000dff007e24 */ /* 0x000fe2000f8e00ff */
[----:B------:R-:W-:-:S02]  /*b360*/  ULEA UR8, UP0, UR10, UR8, 0x5 ;  /* 0x000000080a087291 */ /* 0x000fc4000f8028ff */
[----:B------:R-:W-:Y:S01]  /*b370*/  UIADD3.X UR16, UPT, UPT, UR16, UR9, URZ, UP1, !UPT ;  /* 0x0000000910107290 */ /* 0x000fe20008ffe4ff */
[----:B------:R-:W-:-:S03]  /*b380*/  IMAD.U32 R7, RZ, RZ, UR17 ;  /* 0x00000011ff077e24 */ /* 0x000fc6000f8e00ff */
[----:B------:R-:W-:Y:S01]  /*b390*/  IMAD.U32 R5, RZ, RZ, UR8 ;  /* 0x00000008ff057e24 */ /* 0x000fe2000f8e00ff */
[CC--:B--2---:R-:W-:Y:S02]  /*b3a0*/  LEA R10, P5, R4.reuse, R230.reuse, 0x7 ;  /* 0x000000e6040a7211 */ /* 0x0c4fe400078a38ff */
[-C--:B------:R-:W-:Y:S02]  /*b3b0*/  LEA R6, P6, R7, R230.reuse, 0x1 ;  /* 0x000000e607067211 */ /* 0x080fe400078c08ff */
[----:B---3--:R-:W-:Y:S02]  /*b3c0*/  LEA.HI.X R11, R4, R231, R0, 0x7, P5 ;  /* 0x000000e7040b7211 */ /* 0x008fe400028f3c00 */
[----:B------:R-:W-:Y:S02]  /*b3d0*/  LEA R8, P5, R2, R230, 0x1 ;  /* 0x000000e602087211 */ /* 0x000fe400078a08ff */
[----:B------:R-:W-:Y:S01]  /*b3e0*/  MOV R0, UR9 ;  /* 0x0000000900007c02 */ /* 0x000fe20008000f00 */
[----:B------:R-:W-:Y:S01]  /*b3f0*/  @!PT LDS RZ, [RZ] ;  /* 0x00000000fffff984 */ /* 0x000fe20000000800 */
[----:B------:R-:W-:Y:S01]  /*b400*/  @!PT LDS RZ, [RZ] ;  /* 0x00000000fffff984 */ /* 0x000fe20000000800 */
[----:B------:R-:W-:Y:S01]  /*b410*/  @!PT LDS RZ, [RZ] ;  /* 0x00000000fffff984 */ /* 0x000fe20000000800 */
[----:B------:R1:W-:Y:S01]  /*b420*/  @!P4 LDGSTS.E.BYPASS.LTC128B.128 [R197+0x6000], desc[UR26][R10.64] ;  /* 0x060000000ac5cfae */ /* 0x0003e2000b981a1a */
[----:B------:R-:W-:-:S02]  /*b430*/  ULEA.HI.X UR9, UR10, UR9, UR11, 0x5, UP0 ;  /* 0x000000090a097291 */ /* 0x000fc400080f2c0b */
[-C--:B------:R-:W-:Y:S01]  /*b440*/  LEA.HI.X R9, R2, R231.reuse, R0, 0x1, P5 ;  /* 0x000000e702097211 */ /* 0x080fe200028f0c00 */
[----:B------:R1:W-:Y:S01]  /*b450*/  @P4 STS.128 [R197+0x6000], RZ ;  /* 0x006000ffc5004388 */ /* 0x0003e20000000c00 */
[----:B------:R-:W-:Y:S02]  /*b460*/  MOV R2, UR16 ;  /* 0x0000001000027c02 */ /* 0x000fe40008000f00 */
[----:B------:R-:W-:Y:S01]  /*b470*/  IMAD.U32 R0, RZ, RZ, UR9 ;  /* 0x00000009ff007e24 */ /* 0x000fe2000f8e00ff */
        /* <DEDUP_REMOVED lines=59> */
.L_x_1703:
[----:B------:R2:W-:Y:S02]  /*b830*/  STS.128 [R197+0xb800], RZ ;  /* 0x00b800ffc5007388 */ /* 0x0005e40000000c00 */
.L_x_1704:
[----:B------:R-:W-:Y:S05]  /*b840*/  BSYNC.RECONVERGENT B0 ;  /* 0x0000000000007941 */ /* 0x000fea0003800200 */
.L_x_1702:
[----:B------:R-:W0:Y:S02]  /*b850*/  LDGDEPBAR ;  /* 0x00000000000079af */ /* 0x000e240000000000 */
.L_x_1701:
[----:B------:R-:W4:Y:S04]  /*b860*/  LDL.64 R34, [R1+0x78] ;  /* 0x0000780001227983 */ /* 0x000f280000100a00 */
[----:B------:R-:W5:Y:S01]  /*b870*/  LDL.64 R226, [R1+0x80] ;  /* 0x0000800001e27983 */ /* 0x000f620000100a00 */
[----:B------:R-:W-:Y:S01]  /*b880*/  FMNMX3.FTZ R0, R100, R152, R149, !PT ;  /* 0x0000009864007276 */ /* 0x000fe20007810095 */
[----:B------:R-:W-:Y:S01]  /*b890*/  USHF.L.U32 UR8, UR25, 0x1, URZ ;  /* 0x0000000119087899 */ /* 0x000fe200080006ff */
[----:B-1----:R-:W-:Y:S01]  /*b8a0*/  SHF.R.U32.HI R7, RZ, 0x5, R193 ;  /* 0x00000005ff077819 */ /* 0x002fe200000116c1 */
[----:B------:R-:W2:Y:S01]  /*b8b0*/  LDL R13, [R1+0x1c] ;  /* 0x00001c00010d7983 */ /* 0x000ea20000100800 */
[----:B------:R-:W-:Y:S01]  /*b8c0*/  FMNMX3.FTZ R0, R0, R102, R103, !PT ;  /* 0x0000006600007276 */ /* 0x000fe20007810067 */
[----:B------:R-:W-:Y:S01]  /*b8d0*/  VIADD R136, R204, 0x9e3779b9 ;  /* 0x9e3779b9cc887836 */ /* 0x000fe20000000000 */
[----:B------:R-:W1:Y:S02]  /*b8e0*/  S2R R8, SR_CTAID.X ;  /* 0x0000000000087919 */ /* 0x000e640000002500 */
[----:B------:R-:W-:Y:S01]  /*b8f0*/  FMNMX3.FTZ R0, R0, R216, R200, !PT ;  /* 0x000000d800007276 */ /* 0x000fe200078100c8 */
[----:B------:R-:W-:Y:S01]  /*b900*/  VIADD R137, R204, 0x3c6ef372 ;  /* 0x3c6ef372cc897836 */ /* 0x000fe20000000000 */
[C---:B------:R-:W-:Y:S01]  /*b910*/  IADD3 R138, PT, PT, R205.reuse, 0x32370b8f, RZ ;  /* 0x32370b8fcd8a7810 */ /* 0x040fe20007ffe0ff */
[----:B------:R-:W-:Y:S01]  /*b920*/  VIADD R171, R205, 0x76cf5d0a ;  /* 0x76cf5d0acdab7836 */ /* 0x000fe20000000000 */
[----:B------:R-:W-:Y:S01]  /*b930*/  FMNMX3.FTZ R0, R0, R196, R198, !PT ;  /* 0x000000c400007276 */ /* 0x000fe200078100c6 */
[----:B------:R-:W-:Y:S01]  /*b940*/  VIADD R181, R204, 0xdaa66d2b ;  /* 0xdaa66d2bccb57836 */ /* 0x000fe20000000000 */
[----:B------:R-:W1:Y:S01]  /*b950*/  LDC R28, c[0x0][0x4f8] ;  /* 0x00013e00ff1c7b82 */ /* 0x000e620000000800 */
[----:B------:R-:W-:Y:S01]  /*b960*/  IMAD.MOV.U32 R12, RZ, RZ, R188 ;  /* 0x000000ffff0c7224 */ /* 0x000fe200078e00bc */
[----:B------:R-:W-:-:S04]  /*b970*/  FMNMX3.FTZ R0, R0, R224, R221, !PT ;  /* 0x000000e000007276 */ /* 0x000fc800078100dd */
[----:B------:R-:W-:Y:S02]  /*b980*/  FMNMX3.FTZ R2, R0, R219, R218, !PT ;  /* 0x000000db00027276 */ /* 0x000fe400078100da */
[----:B------:R-:W-:Y:S02]  /*b990*/  FMNMX3.FTZ R0, R3, R153, R151, !PT ;  /* 0x0000009903007276 */ /* 0x000fe40007810097 */
[----:B---3--:R-:W-:Y:S02]  /*b9a0*/  FMNMX3.FTZ R4, R2, R241, R239, !PT ;  /* 0x000000f102047276 */ /* 0x008fe400078100ef */
[----:B------:R-:W-:Y:S02]  /*b9b0*/  FMNMX3.FTZ R2, R0, R150, R148, !PT ;  /* 0x0000009600027276 */ /* 0x000fe40007810094 */
[----:B------:R-:W-:Y:S02]  /*b9c0*/  FMNMX3.FTZ R0, R4, R235, R232, !PT ;  /* 0x000000eb04007276 */ /* 0x000fe400078100e8 */
[----:B------:R-:W-:-:S03]  /*b9d0*/  FMNMX3.FTZ R2, R2, R217, R207, !PT ;  /* 0x000000d902027276 */ /* 0x000fc600078100cf */
[----:B------:R-:W3:Y:S01]  /*b9e0*/  SHFL.BFLY PT, R4, R0, 0x2, 0x1f ;  /* 0x0c401f0000047f89 */ /* 0x000ee200000e0000 */
[----:B------:R-:W-:-:S04]  /*b9f0*/  FMNMX3.FTZ R2, R2, R206, R203, !PT ;  /* 0x000000ce02027276 */ /* 0x000fc800078100cb */
[----:B------:R-:W-:Y:S01]  /*ba00*/  FMNMX3.FTZ R2, R2, R225, R223, !PT ;  /* 0x000000e102027276 */ /* 0x000fe200078100df */
[----:B-1----:R-:W-:-:S03]  /*ba10*/  IMAD R8, R8, 0x4, R7 ;  /* 0x0000000408087824 */ /* 0x002fc600078e0207 */
[----:B------:R-:W-:Y:S01]  /*ba20*/  FMNMX3.FTZ R2, R2, R222, R220, !PT ;  /* 0x000000de02027276 */ /* 0x000fe200078100dc */
[----:B------:R-:W-:-:S03]  /*ba30*/  IMAD.WIDE.U32 R8, R8, -0x326172a9, RZ ;  /* 0xcd9e8d5708087825 */ /* 0x000fc600078e00ff */
[----:B------:R-:W-:-:S04]  /*ba40*/  FMNMX3.FTZ R2, R2, R240, R238, !PT ;  /* 0x000000f002027276 */ /* 0x000fc800078100ee */
[----:B------:R-:W-:-:S05]  /*ba50*/  FMNMX3.FTZ R2, R2, R234, R233, !PT ;  /* 0x000000ea02027276 */ /* 0x000fca00078100e9 */
[----:B------:R-:W1:Y:S01]  /*ba60*/  SHFL.BFLY PT, R5, R2, 0x2, 0x1f ;  /* 0x0c401f0002057f89 */ /* 0x000e6200000e0000 */
[----:B---3--:R-:W-:-:S05]  /*ba70*/  FMNMX.FTZ R0, R0, R4, !PT ;  /* 0x0000000400007209 */ /* 0x008fca0007810000 */
[----:B------:R-:W3:Y:S01]  /*ba80*/  SHFL.BFLY PT, R6, R0, 0x1, 0x1f ;  /* 0x0c201f0000067f89 */ /* 0x000ee200000e0000 */
[----:B------:R-:W-:Y:S01]  /*ba90*/  VIADD R180, R204, 0x78dde6e4 ;  /* 0x78dde6e4ccb47836 */ /* 0x000fe20000000000 */
[----:B-1----:R-:W-:Y:S02]  /*baa0*/  FMNMX.FTZ R2, R2, R5, !PT ;  /* 0x0000000502027209 */ /* 0x002fe40007810000 */
[----:B---3--:R-:W-:-:S04]  /*bab0*/  FMNMX.FTZ R146, R0, R6, !PT ;  /* 0x0000000600927209 */ /* 0x008fc80007810000 */
[C---:B------:R-:W-:Y:S01]  /*bac0*/  FSETP.NEU.FTZ.AND P3, PT, R146.reuse, -INF , PT ;  /* 0xff8000009200780b */ /* 0x040fe20003f7d000 */
[----:B------:R-:W-:Y:S01]  /*bad0*/  FMUL.FTZ R24, R146, UR7 ;  /* 0x0000000792187c20 */ /* 0x000fe20008410000 */
[----:B------:R-:W-:-:S04]  /*bae0*/  VIADD R182, R205, 0xa9066899 ;  /* 0xa9066899cdb67836 */ /* 0x000fc80000000000 */
[----:B------:R-:W-:Y:S01]  /*baf0*/  FSEL R24, R24, RZ, P3 ;  /* 0x000000ff18187208 */ /* 0x000fe20001800000 */
[----:B------:R-:W-:Y:S02]  /*bb00*/  VIADD R183, R205, 0xed9eba14 ;  /* 0xed9eba14cdb77836 */ /* 0x000fe40000000000 */
[----:B------:R-:W-:Y:S02]  /*bb10*/  VIADD R188, R204, 0xb54cda56 ;  /* 0xb54cda56ccbc7836 */ /* 0x000fe40000000000 */
[----:B------:R-:W-:Y:S01]  /*bb20*/  IMAD.MOV.U32 R16, RZ, RZ, R12 ;  /* 0x000000ffff107224 */ /* 0x000fe200078e000c */
[----:B------:R-:W-:-:S05]  /*bb30*/  LOP3.LUT R28, R28, 0xff, RZ, 0xc0, !PT ;  /* 0x000000ff1c1c7812 */ /* 0x000fca00078ec0ff */
[----:B------:R-:W-:Y:S01]  /*bb40*/  IMAD R28, R28, 0x10000, R28 ;  /* 0x000100001c1c7824 */ /* 0x000fe200078e021c */
[----:B----4-:R-:W-:-:S05]  /*bb50*/  LOP3.LUT R4, R205, UR8, R35, 0x96, !PT ;  /* 0x00000008cd047c12 */ /* 0x010fca000f8e9623 */
[----:B------:R-:W-:-:S05]  /*bb60*/  IMAD.WIDE.U32 R10, R4, -0x326172a9, RZ ;  /* 0xcd9e8d57040a7825 */ /* 0x000fca00078e00ff */
[----:B------:R-:W-:Y:S02]  /*bb70*/  LOP3.LUT R4, R136, R8, R11, 0x96, !PT ;  /* 0x0000000888047212 */ /* 0x000fe400078e960b */
[----:B------:R-:W-:Y:S01]  /*bb80*/  LOP3.LUT R6, R137, R10, R237, 0x96, !PT ;  /* 0x0000000a89067212 */ /* 0x000fe200078e96ed */
[----:B------:R-:W1:Y:S02]  /*bb90*/  SHFL.BFLY PT, R8, R2, 0x1, 0x1f ;  /* 0x0c201f0002087f89 */ /* 0x000e6400000e0000 */
[----:B------:R-:W-:-:S04]  /*bba0*/  IMAD.WIDE.U32 R4, R4, -0x2daee0ad, RZ ;  /* 0xd2511f5304047825 */ /* 0x000fc800078e00ff */
[----:B------:R-:W-:Y:S01]  /*bbb0*/  IMAD.WIDE.U32 R6, R6, -0x2daee0ad, RZ ;  /* 0xd2511f5306067825 */ /* 0x000fe200078e00ff */
[----:B-----5:R-:W-:-:S04]  /*bbc0*/  LOP3.LUT R5, R171, R226, R5, 0x96, !PT ;  /* 0x000000e2ab057212 */ /* 0x020fc800078e9605 */
[----:B------:R-:W-:Y:S01]  /*bbd0*/  LOP3.LUT R0, R138, R4, R7, 0x96, !PT ;  /* 0x000000048a007212 */ /* 0x000fe200078e9607 */
[----:B------:R-:W-:-:S04]  /*bbe0*/  IMAD.WIDE.U32 R4, R5, -0x326172a9, RZ ;  /* 0xcd9e8d5705047825 */ /* 0x000fc800078e00ff */
[----:B------:R-:W-:Y:S01]  /*bbf0*/  IMAD.WIDE.U32 R30, R0, -0x326172a9, RZ ;  /* 0xcd9e8d57001e7825 */ /* 0x000fe200078e00ff */
[----:B------:R-:W-:-:S04]  /*bc00*/  LOP3.LUT R5, R181, R236, R5, 0x96, !PT ;  /* 0x000000ecb5057212 */ /* 0x000fc800078e9605 */
[----:B------:R-:W-:Y:S01]  /*bc10*/  LOP3.LUT R0, R180, R4, R31, 0x96, !PT ;  /* 0x00000004b4007212 */ /* 0x000fe200078e961f */
[----:B------:R-:W-:-:S04]  /*bc20*/  IMAD.WIDE.U32 R4, R5, -0x2daee0ad, RZ ;  /* 0xd2511f5305047825 */ /* 0x000fc800078e00ff */
[----:B------:R-:W-:-:S04]  /*bc30*/  IMAD.WIDE.U32 R32, R0, -0x2daee0ad, RZ ;  /* 0xd2511f5300207825 */ /* 0x000fc800078e00ff */
[--C-:B------:R-:W-:Y:S01]  /*bc40*/  FFMA.FTZ R0, R102, UR7, -R24.reuse ;  /* 0x0000000766007c23 */ /* 0x100fe20008010818 */
[----:B-1----:R-:W-:Y:S02]  /*bc50*/  FMNMX.FTZ R145, R2, R8, !PT ;  /* 0x0000000802917209 */ /* 0x002fe40007810000 */
[----:B------:R-:W-:Y:S01]  /*bc60*/  LOP3.LUT R102, R182, R4, R33, 0x96, !PT ;  /* 0x00000004b6667212 */ /* 0x000fe200078e9621 */
[----:B------:R1:W-:Y:S01]  /*bc70*/  MUFU.EX2 R228, R0 ;  /* 0x0000000000e47308 */ /* 0x0003e20000000800 */
[----:B------:R-:W-:Y:S01]  /*bc80*/  FFMA.FTZ R7, R152, UR7, -R24 ;  /* 0x0000000798077c23 */ /* 0x000fe20008010818 */
[C---:B------:R-:W-:Y:S01]  /*bc90*/  FMUL.FTZ R25, R145.reuse, UR7 ;  /* 0x0000000791197c20 */ /* 0x040fe20008410000 */
[----:B------:R-:W-:Y:S02]  /*bca0*/  FSETP.NEU.FTZ.AND P1, PT, R145, -INF , PT ;  /* 0xff8000009100780b */ /* 0x000fe40003f3d000 */
[----:B------:R-:W-:-:S03]  /*bcb0*/  LOP3.LUT R4, R183, R6, R5, 0x96, !PT ;  /* 0x00000006b7047212 */ /* 0x000fc600078e9605 */
[----:B------:R3:W-:Y:S01]  /*bcc0*/  MUFU.EX2 R144, R7 ;  /* 0x0000000700907308 */ /* 0x0007e20000000800 */
[----:B------:R-:W-:Y:S01]  /*bcd0*/  FSEL R25, R25, RZ, P1 ;  /* 0x000000ff19197208 */ /* 0x000fe20000800000 */
[----:B-1----:R-:W-:Y:S01]  /*bce0*/  FFMA.FTZ R0, R103, UR7, -R24 ;  /* 0x0000000767007c23 */ /* 0x002fe20008010818 */
[----:B------:R-:W-:-:S05]  /*bcf0*/  IMAD.WIDE.U32 R102, R102, -0x326172a9, RZ ;  /* 0xcd9e8d5766667825 */ /* 0x000fca00078e00ff */
[----:B------:R1:W4:Y:S01]  /*bd00*/  MUFU.EX2 R17, R0 ;  /* 0x0000000000117308 */ /* 0x0003220000000800 */
[----:B---3--:R-:W-:Y:S01]  /*bd10*/  FFMA.FTZ R7, R149, UR7, -R24 ;  /* 0x0000000795077c23 */ /* 0x008fe20008010818 */
[----:B------:R-:W-:Y:S01]  /*bd20*/  IMAD.WIDE.U32 R26, R4, -0x326172a9, RZ ;  /* 0xcd9e8d57041a7825 */ /* 0x000fe200078e00ff */
[----:B------:R-:W-:-:S05]  /*bd30*/  FSEL R4, R146, RZ, P3 ;  /* 0x000000ff92047208 */ /* 0x000fca0001800000 */
[----:B------:R3:W5:Y:S01]  /*bd40*/  MUFU.EX2 R230, R7 ;  /* 0x0000000700e67308 */ /* 0x0007620000000800 */
[----:B------:R-:W-:Y:S01]  /*bd50*/  FFMA.FTZ R2, R153, UR7, -R25 ;  /* 0x0000000799027c23 */ /* 0x000fe20008010819 */
[----:B-1----:R-:W-:-:S04]  /*bd60*/  MOV R0, R102 ;  /* 0x0000006600007202 */ /* 0x002fc80000000f00 */
[----:B------:R-:W-:Y:S02]  /*bd70*/  LOP3.LUT R0, R0, 0xff, RZ, 0xc0, !PT ;  /* 0x000000ff00007812 */ /* 0x000fe400078ec0ff */
[----:B---3--:R-:W-:Y:S01]  /*bd80*/  PRMT R7, R102, 0x7771, RZ ;  /* 0x0000777166077816 */ /* 0x008fe200000000ff */
[----:B------:R1:W-:Y:S03]  /*bd90*/  MUFU.EX2 R154, R2 ;  /* 0x00000002009a7308 */ /* 0x0003e60000000800 */
[----:B------:R-:W-:Y:S01]  /*bda0*/  PRMT R9, R0, 0x5410, R7 ;  /* 0x0000541000097816 */ /* 0x000fe20000000007 */
[----:B------:R-:W-:Y:S01]  /*bdb0*/  FADD.FTZ R7, R100, -R4 ;  /* 0x8000000464077221 */ /* 0x000fe20000010000 */
[----:B------:R-:W-:Y:S02]  /*bdc0*/  FSEL R4, R145, RZ, P1 ;  /* 0x000000ff91047208 */ /* 0x000fe40000800000 */
[----:B------:R-:W-:-:S03]  /*bdd0*/  LOP3.LUT R103, R188, R26, R103, 0x96, !PT ;  /* 0x0000001abc677212 */ /* 0x000fc600078e9667 */
[----:B------:R-:W-:Y:S01]  /*bde0*/  FADD.FTZ R4, R3, -R4 ;  /* 0x8000000403047221 */ /* 0x000fe20000010000 */
[--C-:B------:R-:W-:Y:S01]  /*bdf0*/  FFMA.FTZ R3, R148, UR7, -R25.reuse ;  /* 0x0000000794037c23 */ /* 0x100fe20008010819 */
[----:B-1----:R-:W-:-:S04]  /*be00*/  FFMA.FTZ R2, R151, UR7, -R25 ;  /* 0x0000000797027c23 */ /* 0x002fc80008010819 */
[----:B------:R1:W-:Y:S01]  /*be10*/  MUFU.EX2 R231, R2 ;  /* 0x0000000200e77308 */ /* 0x0003e20000000800 */
[C---:B------:R-:W-:Y:S02]  /*be20*/  PRMT R6, R102.reuse, 0x7773, RZ ;  /* 0x0000777366067816 */ /* 0x040fe400000000ff */
[----:B------:R-:W-:Y:S02]  /*be30*/  PRMT R5, R102, 0x7772, RZ ;  /* 0x0000777266057816 */ /* 0x000fe400000000ff */
[----:B------:R-:W-:-:S03]  /*be40*/  LOP3.LUT R0, R103, 0xffff, RZ, 0xc0, !PT ;  /* 0x0000ffff67007812 */ /* 0x000fc600078ec0ff */
[----:B------:R-:W-:Y:S01]  /*be50*/  MUFU.EX2 R18, R3 ;  /* 0x0000000300127308 */ /* 0x000fe20000000800 */
[----:B-1----:R-:W-:-:S07]  /*be60*/  FFMA.FTZ R2, R150, UR7, -R25 ;  /* 0x0000000796027c23 */ /* 0x002fce0008010819 */
[----:B------:R1:W3:Y:S01]  /*be70*/  MUFU.EX2 R229, R2 ;  /* 0x0000000200e57308 */ /* 0x0002e20000000800 */
[----:B------:R-:W-:Y:S02]  /*be80*/  PRMT R8, R5, 0x5410, R6 ;  /* 0x0000541005087816 */ /* 0x000fe40000000006 */
[----:B--2---:R-:W-:Y:S02]  /*be90*/  LEA R190, R13, UR5, 0x1 ;  /* 0x000000050dbe7c11 */ /* 0x004fe4000f8e08ff */
[C---:B------:R-:W-:Y:S02]  /*bea0*/  LOP3.LUT R6, R103.reuse, 0xff, RZ, 0xc0, !PT ;  /* 0x000000ff67067812 */ /* 0x040fe400078ec0ff */
[----:B------:R-:W-:Y:S01]  /*beb0*/  SHF.R.U32.HI R5, RZ, 0x8, R0 ;  /* 0x00000008ff057819 */ /* 0x000fe20000011600 */
[----:B------:R-:W2:Y:S01]  /*bec0*/  LDSM.16.MT88.4 R12, [R190+0xc000] ;  /* 0x00c00000be0c783b */ /* 0x000ea20000004200 */
[----:B------:R-:W-:Y:S02]  /*bed0*/  SHF.R.U32.HI R0, RZ, 0x18, R103 ;  /* 0x00000018ff007819 */ /* 0x000fe40000011667 */
[----:B-1----:R-:W-:-:S04]  /*bee0*/  PRMT R2, R103, 0x7632, R2 ;  /* 0x0000763267027816 */ /* 0x002fc80000000002 */
[----:B------:R-:W-:Y:S02]  /*bef0*/  LOP3.LUT R2, R2, 0xff, RZ, 0xc0, !PT ;  /* 0x000000ff02027812 */ /* 0x000fe400078ec0ff */
[----:B------:R-:W-:Y:S02]  /*bf00*/  PRMT R5, R6, 0x5410, R5 ;  /* 0x0000541006057816 */ /* 0x000fe40000000005 */
[----:B------:R-:W-:Y:S02]  /*bf10*/  PRMT R6, R2, 0x5410, R0 ;  /* 0x0000541002067816 */ /* 0x000fe40000000000 */
[----:B----4-:R-:W-:Y:S02]  /*bf20*/  F2FP.F16.F32.PACK_AB R0, R17, R228 ;  /* 0x000000e41100723e */ /* 0x010fe400000000ff */
[----:B-----5:R-:W-:Y:S02]  /*bf30*/  F2FP.F16.F32.PACK_AB R3, R230, R144 ;  /* 0x00000090e603723e */ /* 0x020fe400000000ff */
[----:B------:R-:W-:-:S02]  /*bf40*/  PRMT R167, R0, 0x7610, R167 ;  /* 0x0000761000a77816 */ /* 0x000fc400000000a7 */
[----:B------:R-:W-:Y:S02]  /*bf50*/  PRMT R165, R0, 0x7632, R165 ;  /* 0x0000763200a57816 */ /* 0x000fe400000000a5 */
[----:B---3--:R-:W-:Y:S02]  /*bf60*/  F2FP.F16.F32.PACK_AB R0, R18, R229 ;  /* 0x000000e51200723e */ /* 0x008fe400000000ff */
[----:B------:R-:W-:Y:S02]  /*bf70*/  F2FP.F16.F32.PACK_AB R2, R231, R154 ;  /* 0x0000009ae702723e */ /* 0x000fe400000000ff */
[C---:B------:R-:W-:Y:S02]  /*bf80*/  PRMT R166, R3.reuse, 0x7610, R166 ;  /* 0x0000761003a67816 */ /* 0x040fe400000000a6 */
[----:B------:R-:W-:Y:S01]  /*bf90*/  PRMT R169, R3, 0x7632, R169 ;  /* 0x0000763203a97816 */ /* 0x000fe200000000a9 */
[----:B------:R-:W-:Y:S01]  /*bfa0*/  FMUL.FTZ R7, R7, UR7 ;  /* 0x0000000707077c20 */ /* 0x000fe20008410000 */
[----:B------:R-:W-:Y:S01]  /*bfb0*/  PRMT R164, R0, 0x7610, R164 ;  /* 0x0000761000a47816 */ /* 0x000fe200000000a4 */
[----:B------:R-:W-:Y:S01]  /*bfc0*/  FMUL.FTZ R4, R4, UR7 ;  /* 0x0000000704047c20 */ /* 0x000fe20008410000 */
[----:B------:R-:W-:-:S02]  /*bfd0*/  PRMT R147, R0, 0x7632, R147 ;  /* 0x0000763200937816 */ /* 0x000fc40000000093 */
[C---:B------:R-:W-:Y:S02]  /*bfe0*/  PRMT R170, R2.reuse, 0x7610, R170 ;  /* 0x0000761002aa7816 */ /* 0x040fe400000000aa */
[----:B------:R-:W-:Y:S02]  /*bff0*/  PRMT R168, R2, 0x7632, R168 ;  /* 0x0000763202a87816 */ /* 0x000fe400000000a8 */
[----:B------:R-:W-:Y:S02]  /*c000*/  HSET2.LE.AND R0, R5, R28, PT ;  /* 0x0000001c05007233 */ /* 0x000fe40003803000 */
[----:B------:R-:W-:Y:S01]  /*c010*/  PRMT R2, R166, 0x5410, R169 ;  /* 0x00005410a6027816 */ /* 0x000fe200000000a9 */
[----:B------:R-:W1:Y:S01]  /*c020*/  MUFU.EX2 R101, R7 ;  /* 0x0000000700657308 */ /* 0x000e620000000800 */
[----:B------:R-:W-:-:S07]  /*c030*/  PRMT R5, R170, 0x5410, R168 ;  /* 0x00005410aa057816 */ /* 0x000fce00000000a8 */
[----:B------:R3:W4:Y:S01]  /*c040*/  MUFU.EX2 R100, R4 ;  /* 0x0000000400647308 */ /* 0x0007220000000800 */
[----:B------:R-:W-:Y:S01]  /*c050*/  LOP3.LUT R3, R8, 0xff00ff, RZ, 0xc0, !PT ;  /* 0x00ff00ff08037812 */ /* 0x000fe200078ec0ff */
[----:B------:R-:W-:-:S04]  /*c060*/  IMAD.MOV.U32 R10, RZ, RZ, 0x20 ;  /* 0x00000020ff0a7424 */ /* 0x000fc800078e00ff */
[--C-:B------:R-:W-:Y:S02]  /*c070*/  HSET2.LE.AND R3, R3, R28.reuse, PT ;  /* 0x0000001c03037233 */ /* 0x100fe40003803000 */
[----:B---3--:R-:W-:Y:S02]  /*c080*/  LOP3.LUT R4, R2, R0, RZ, 0xc0, !PT ;  /* 0x0000000002047212 */ /* 0x008fe400078ec0ff */
[--C-:B------:R-:W-:Y:S02]  /*c090*/  HSET2.LE.AND R0, R6, R28.reuse, PT ;  /* 0x0000001c06007233 */ /* 0x100fe40003803000 */
[----:B------:R-:W-:-:S03]  /*c0a0*/  HSET2.LE.AND R2, R9, R28, PT ;  /* 0x0000001c09027233 */ /* 0x000fc60003803000 */
[----:B------:R-:W-:Y:S02]  /*c0b0*/  LOP3.LUT R5, R5, R0, RZ, 0xc0, !PT ;  /* 0x0000000005057212 */ /* 0x000fe400078ec0ff */
[----:B------:R-:W-:-:S04]  /*c0c0*/  PRMT R0, R167, 0x5410, R165 ;  /* 0x00005410a7007816 */ /* 0x000fc800000000a5 */
[----:B------:R-:W-:Y:S02]  /*c0d0*/  LOP3.LUT R6, R0, R2, RZ, 0xc0, !PT ;  /* 0x0000000200067212 */ /* 0x000fe400078ec0ff */
[----:B------:R-:W-:Y:S01]  /*c0e0*/  PRMT R0, R164, 0x5410, R147 ;  /* 0x00005410a4007816 */ /* 0x000fe20000000093 */
[-C--:B-1----:R-:W-:Y:S01]  /*c0f0*/  FMUL.FTZ R108, R108, R101.reuse ;  /* 0x000000656c6c7220 */ /* 0x082fe20000410000 */
[----:B------:R-:W-:Y:S01]  /*c100*/  FMUL.FTZ R109, R109, R101 ;  /* 0x000000656d6d7220 */ /* 0x000fe20000410000 */
[-C--:B----4-:R-:W-:Y:S01]  /*c110*/  FMUL.FTZ R110, R110, R100.reuse ;  /* 0x000000646e6e7220 */ /* 0x090fe20000410000 */
[----:B------:R-:W-:Y:S01]  /*c120*/  LOP3.LUT R7, R0, R3, RZ, 0xc0, !PT ;  /* 0x0000000300077212 */ /* 0x000fe200078ec0ff */
[----:B------:R-:W-:Y:S01]  /*c130*/  FMUL.FTZ R111, R111, R100 ;  /* 0x000000646f6f7220 */ /* 0x000fe20000410000 */
[----:B------:R-:W-:Y:S01]  /*c140*/  VIADD R0, R190, 0xc000 ;  /* 0x0000c000be007836 */ /* 0x000fe20000000000 */
[----:B------:R-:W-:Y:S02]  /*c150*/  SEL R10, R10, 0xffffffe0, !P0 ;  /* 0xffffffe00a0a7807 */ /* 0x000fe40004000000 */
[----:B------:R-:W-:Y:S01]  /*c160*/  IADD3 R29, PT, PT, R190, 0xc040, RZ ;  /* 0x0000c040be1d7810 */ /* 0x000fe20007ffe0ff */
[----:B------:R-:W-:-:S02]  /*c170*/  @P2 VIADD R29, R0, 0xffffffc0 ;  /* 0xffffffc0001d2836 */ /* 0x000fc40000000000 */
[-C--:B------:R-:W-:Y:S01]  /*c180*/  FMUL.FTZ R104, R104, R101.reuse ;  /* 0x0000006568687220 */ /* 0x080fe20000410000 */
[----:B------:R-:W-:Y:S01]  /*c190*/  FMUL.FTZ R105, R105, R101 ;  /* 0x0000006569697220 */ /* 0x000fe20000410000 */
[-C--:B------:R-:W-:Y:S01]  /*c1a0*/  FMUL.FTZ R106, R106, R100.reuse ;  /* 0x000000646a6a7220 */ /* 0x080fe20000410000 */
[----:B------:R-:W-:Y:S01]  /*c1b0*/  FMUL.FTZ R107, R107, R100 ;  /* 0x000000646b6b7220 */ /* 0x000fe20000410000 */
[----:B--2---:R-:W-:Y:S01]  /*c1c0*/  HMMA.16816.F32 R212, R4, R14, R108 ;  /* 0x0000000e04d4723c */ /* 0x004fe2000000186c */
[----:B------:R-:W-:Y:S01]  /*c1d0*/  MOV R110, R144 ;  /* 0x00000090006e7202 */ /* 0x000fe20000000f00 */
[----:B------:R-:W-:Y:S02]  /*c1e0*/  IMAD.IADD R144, R10, 0x1, R29 ;  /* 0x000000010a907824 */ /* 0x000fe400078e021d */
[----:B------:R-:W-:-:S04]  /*c1f0*/  IMAD.MOV.U32 R0, RZ, RZ, R18 ;  /* 0x000000ffff007224 */ /* 0x000fc800078e0012 */
[C---:B------:R-:W-:Y:S01]  /*c200*/  HMMA.16816.F32 R104, R4.reuse, R12, R104 ;  /* 0x0000000c0468723c */ /* 0x040fe20000001868 */
[----:B------:R-:W1:Y:S01]  /*c210*/  LDSM.16.MT88.4 R12, [R144] ;  /* 0x00000000900c783b */ /* 0x000e620000004200 */
[----:B------:R-:W-:Y:S02]  /*c220*/  IMAD.MOV.U32 R3, RZ, RZ, R17 ;  /* 0x000000ffff037224 */ /* 0x000fe400078e0011 */
[----:B------:R-:W-:Y:S02]  /*c230*/  IMAD.MOV.U32 R2, RZ, RZ, R16 ;  /* 0x000000ffff027224 */ /* 0x000fe400078e0010 */
[----:B------:R-:W-:Y:S01]  /*c240*/  IMAD.IADD R139, R10, 0x1, R190 ;  /* 0x000000010a8b7824 */ /* 0x000fe200078e02be */
[----:B------:R-:W2:Y:S04]  /*c250*/  LDSM.16.MT88.4 R16, [R29] ;  /* 0x000000001d10783b */ /* 0x000ea80000004200 */
        /* <DEDUP_REMOVED lines=25> */
[----:B------:R-:W4:Y:S01]  /*c3f0*/  LDSM.16.MT88.4 R20, [R139+0xc000] ;  /* 0x00c000008b14783b */ /* 0x000f220000004200 */
        /* <DEDUP_REMOVED lines=40> */
[----:B------:R-:W-:Y:S01]  /*c680*/  FMUL.FTZ R67, R67, R100 ;  /* 0x0000006443437220 */ /* 0x000fe20000410000 */
[----:B----4-:R-:W-:Y:S01]  /*c690*/  HMMA.16816.F32 R208, R4, R20, R112 ;  /* 0x0000001404d0723c */ /* 0x010fe20000001870 */
[----:B------:R-:W-:-:S07]  /*c6a0*/  IMAD.MOV.U32 R111, RZ, RZ, R154 ;  /* 0x000000ffff6f7224 */ /* 0x000fce00078e009a */
[C---:B-1----:R-:W-:Y:S08]  /*c6b0*/  HMMA.16816.F32 R124, R4.reuse, R12, R52 ;  /* 0x0000000c047c723c */ /* 0x042ff00000001834 */
[C---:B------:R-:W-:Y:S01]  /*c6c0*/  HMMA.16816.F32 R112, R4.reuse, R14, R56 ;  /* 0x0000000e0470723c */ /* 0x040fe20000001838 */
[----:B------:R-:W1:Y:S07]  /*c6d0*/  LDSM.16.MT88.4 R12, [R139+0x10000] ;  /* 0x010000008b0c783b */ /* 0x000e6e0000004200 */
[C---:B------:R-:W-:Y:S08]  /*c6e0*/  HMMA.16816.F32 R184, R4.reuse, R22, R116 ;  /* 0x0000001604b8723c */ /* 0x040ff00000001874 */
[C---:B--2---:R-:W-:Y:S08]  /*c6f0*/  HMMA.16816.F32 R152, R4.reuse, R16, R44 ;  /* 0x000000100498723c */ /* 0x044ff0000000182c */
[C---:B------:R-:W-:Y:S01]  /*c700*/  HMMA.16816.F32 R160, R4.reuse, R18, R48 ;  /* 0x0000001204a0723c */ /* 0x040fe20000001830 */
[----:B------:R-:W2:Y:S07]  /*c710*/  LDSM.16.MT88.4 R16, [R190+0x10000] ;  /* 0x01000000be10783b */ /* 0x000eae0000004200 */
        /* <DEDUP_REMOVED lines=19> */
[----:B-1----:R-:W-:Y:S01]  /*c850*/  HMMA.16816.F32 R40, R4, R14, R80 ;  /* 0x0000000e0428723c */ /* 0x002fe20000001850 */
[----:B------:R-:W-:-:S02]  /*c860*/  IMAD.MOV.U32 R83, RZ, RZ, R0 ;  /* 0x000000ffff537224 */ /* 0x000fc400078e0000 */
[----:B------:R-:W-:Y:S01]  /*c870*/  FFMA.FTZ R0, R216, UR7, -R24 ;  /* 0x00000007d8007c23 */ /* 0x000fe20008010818 */
[----:B------:R-:W-:Y:S02]  /*c880*/  IMAD.MOV.U32 R59, RZ, RZ, R110 ;  /* 0x000000ffff3b7224 */ /* 0x000fe400078e006e */
[-C--:B------:R-:W-:Y:S01]  /*c890*/  FMUL.FTZ R88, R88, R101.reuse ;  /* 0x0000006558587220 */ /* 0x080fe20000410000 */
[----:B------:R-:W-:Y:S02]  /*c8a0*/  IMAD.MOV.U32 R58, RZ, RZ, R111 ;  /* 0x000000ffff3a7224 */ /* 0x000fe400078e006f */
[----:B------:R-:W-:Y:S01]  /*c8b0*/  FMUL.FTZ R89, R89, R101 ;  /* 0x0000006559597220 */ /* 0x000fe20000410000 */
[----:B------:R-:W-:Y:S02]  /*c8c0*/  VIADD R57, R204, 0x1715609d ;  /* 0x1715609dcc397836 */ /* 0x000fe40000000000 */
[----:B------:R-:W-:Y:S01]  /*c8d0*/  FMUL.FTZ R90, R90, R100 ;  /* 0x000000645a5a7220 */ /* 0x000fe20000410000 */
[----:B------:R-:W-:-:S02]  /*c8e0*/  VIADD R56, R205, 0x646e171e ;  /* 0x646e171ecd387836 */ /* 0x000fc40000000000 */
        /* <DEDUP_REMOVED lines=13> */
[----:B------:R-:W1:Y:S01]  /*c9c0*/  LDSM.16.MT88.4 R16, [R144+0x4000] ;  /* 0x004000009010783b */ /* 0x000e620000004200 */
[-C--:B------:R-:W-:Y:S01]  /*c9d0*/  FMUL.FTZ R98, R98, R100.reuse ;  /* 0x0000006462627220 */ /* 0x080fe20000410000 */
[----:B------:R-:W-:Y:S01]  /*c9e0*/  FMUL.FTZ R99, R99, R100 ;  /* 0x0000006463637220 */ /* 0x000fe20000410000 */
[----:B------:R-:W-:Y:S01]  /*c9f0*/  IMAD.MOV.U32 R26, RZ, RZ, R226 ;  /* 0x000000ffff1a7224 */ /* 0x000fe200078e00e2 */
[----:B------:R-:W-:Y:S03]  /*ca00*/  LDSM.16.MT88.4 R20, [R190+0xc800] ;  /* 0x00c80000be14783b */ /* 0x000fe60000004200 */
[----:B---3--:R-:W-:Y:S01]  /*ca10*/  HMMA.16816.F32 R44, R4, R8, R84 ;  /* 0x00000008042c723c */ /* 0x008fe20000001854 */
[----:B------:R2:W-:Y:S01]  /*ca20*/  MUFU.EX2 R87, R0 ;  /* 0x0000000000577308 */ /* 0x0005e20000000800 */
[----:B------:R-:W-:Y:S01]  /*ca30*/  MOV R86, R2 ;  /* 0x0000000200567202 */ /* 0x000fe20000000f00 */
[----:B------:R-:W-:Y:S01]  /*ca40*/  FFMA.FTZ R2, R196, UR7, -R24 ;  /* 0x00000007c4027c23 */ /* 0x000fe20008010818 */
[----:B------:R-:W-:-:S02]  /*ca50*/  IMAD.MOV.U32 R84, RZ, RZ, R228 ;  /* 0x000000ffff547224 */ /* 0x000fc400078e00e4 */
[----:B--2---:R-:W-:-:S04]  /*ca60*/  FFMA.FTZ R0, R200, UR7, -R24 ;  /* 0x00000007c8007c23 */ /* 0x004fc80008010818 */
[----:B------:R2:W3:Y:S01]  /*ca70*/  MUFU.EX2 R82, R0 ;  /* 0x0000000000527308 */ /* 0x0004e20000000800 */
[----:B------:R-:W-:Y:S02]  /*ca80*/  IMAD.MOV.U32 R216, RZ, RZ, R3 ;  /* 0x000000ffffd87224 */ /* 0x000fe400078e0003 */
[----:B------:R-:W-:Y:S01]  /*ca90*/  FFMA.FTZ R3, R198, UR7, -R24 ;  /* 0x00000007c6037c23 */ /* 0x000fe20008010818 */
[----:B--2---:R-:W-:Y:S01]  /*caa0*/  LOP3.LUT R0, R57, R30, R27, 0x96, !PT ;  /* 0x0000001e39007212 */ /* 0x004fe200078e961b */
[----:B------:R-:W-:-:S04]  /*cab0*/  IMAD.MOV.U32 R27, RZ, RZ, R227 ;  /* 0x000000ffff1b7224 */ /* 0x000fc800078e00e3 */
[----:B------:R-:W-:-:S04]  /*cac0*/  IMAD.WIDE.U32 R30, R0, -0x2daee0ad, RZ ;  /* 0xd2511f53001e7825 */ /* 0x000fc800078e00ff */
[----:B------:R-:W-:Y:S01]  /*cad0*/  FFMA.FTZ R0, R217, UR7, -R25 ;  /* 0x00000007d9007c23 */ /* 0x000fe20008010819 */
[----:B------:R2:W-:Y:S01]  /*cae0*/  MUFU.EX2 R227, R2 ;  /* 0x0000000200e37308 */ /* 0x0005e20000000800 */
[----:B------:R-:W-:-:S07]  /*caf0*/  LOP3.LUT R31, R56, R32, R31, 0x96, !PT ;  /* 0x00000020381f7212 */ /* 0x000fce00078e961f */
[----:B------:R4:W-:Y:S01]  /*cb00*/  MUFU.EX2 R228, R0 ;  /* 0x0000000000e47308 */ /* 0x0009e20000000800 */
[----:B------:R-:W-:Y:S01]  /*cb10*/  HMMA.16816.F32 R88, R4, R10, R88 ;  /* 0x0000000a0458723c */ /* 0x000fe20000001858 */
[----:B------:R-:W-:Y:S02]  /*cb20*/  IMAD.MOV.U32 R85, RZ, RZ, R230 ;  /* 0x000000ffff557224 */ /* 0x000fe400078e00e6 */
[----:B--2---:R-:W-:-:S05]  /*cb30*/  FFMA.FTZ R2, R207, UR7, -R25 ;  /* 0x00000007cf027c23 */ /* 0x004fca0008010819 */
[----:B------:R-:W-:Y:S01]  /*cb40*/  HMMA.16816.F32 R76, R4, R12, R76 ;  /* 0x0000000c044c723c */ /* 0x000fe2000000184c */
[----:B------:R2:W5:Y:S01]  /*cb50*/  MUFU.EX2 R80, R2 ;  /* 0x0000000200507308 */ /* 0x0005620000000800 */
[----:B----4-:R-:W-:Y:S01]  /*cb60*/  IMAD.MOV.U32 R0, RZ, RZ, R30 ;  /* 0x000000ffff007224 */ /* 0x010fe200078e001e */
[C---:B------:R-:W-:Y:S02]  /*cb70*/  PRMT R11, R30.reuse, 0x7773, RZ ;  /* 0x000077731e0b7816 */ /* 0x040fe400000000ff */
[----:B------:R-:W-:Y:S02]  /*cb80*/  PRMT R10, R30, 0x7772, RZ ;  /* 0x000077721e0a7816 */ /* 0x000fe400000000ff */
[----:B------:R-:W-:Y:S02]  /*cb90*/  LOP3.LUT R8, R0, 0xff, RZ, 0xc0, !PT ;  /* 0x000000ff00087812 */ /* 0x000fe400078ec0ff */
[----:B------:R-:W-:Y:S01]  /*cba0*/  PRMT R0, R31, 0x7632, R0 ;  /* 0x000076321f007816 */ /* 0x000fe20000000000 */
[----:B------:R4:W5:Y:S01]  /*cbb0*/  MUFU.EX2 R230, R3 ;  /* 0x0000000300e67308 */ /* 0x0009620000000800 */
[----:B------:R-:W-:-:S02]  /*cbc0*/  PRMT R12, R30, 0x7771, RZ ;  /* 0x000077711e0c7816 */ /* 0x000fc400000000ff */
[C---:B--2---:R-:W-:Y:S02]  /*cbd0*/  LOP3.LUT R2, R31.reuse, 0xffff, RZ, 0xc0, !PT ;  /* 0x0000ffff1f027812 */ /* 0x044fe400078ec0ff */
[----:B------:R-:W-:Y:S02]  /*cbe0*/  LOP3.LUT R9, R31, 0xff, RZ, 0xc0, !PT ;  /* 0x000000ff1f097812 */ /* 0x000fe400078ec0ff */
[----:B------:R-:W-:Y:S02]  /*cbf0*/  SHF.R.U32.HI R13, RZ, 0x18, R31 ;  /* 0x00000018ff0d7819 */ /* 0x000fe4000001161f */
[----:B------:R-:W-:Y:S02]  /*cc00*/  PRMT R10, R10, 0x5410, R11 ;  /* 0x000054100a0a7816 */ /* 0x000fe4000000000b */
[----:B------:R-:W-:Y:S02]  /*cc10*/  PRMT R11, R8, 0x5410, R12 ;  /* 0x00005410080b7816 */ /* 0x000fe4000000000c */
[----:B----4-:R-:W-:-:S02]  /*cc20*/  SHF.R.U32.HI R3, RZ, 0x8, R2 ;  /* 0x00000008ff037819 */ /* 0x010fc40000011602 */
[----:B------:R-:W-:Y:S02]  /*cc30*/  LOP3.LUT R2, R0, 0xff, RZ, 0xc0, !PT ;  /* 0x000000ff00027812 */ /* 0x000fe400078ec0ff */
[----:B------:R-:W-:Y:S02]  /*cc40*/  PRMT R8, R9, 0x5410, R3 ;  /* 0x0000541009087816 */ /* 0x000fe40000000003 */
[----:B------:R-:W-:Y:S02]  /*cc50*/  PRMT R3, R2, 0x5410, R13 ;  /* 0x0000541002037816 */ /* 0x000fe4000000000d */
[----:B---3--:R-:W-:Y:S01]  /*cc60*/  F2FP.F16.F32.PACK_AB R2, R82, R87 ;  /* 0x000000575202723e */ /* 0x008fe200000000ff */
[----:B------:R-:W-:Y:S01]  /*cc70*/  FFMA.FTZ R0, R206, UR7, -R25 ;  /* 0x00000007ce007c23 */ /* 0x000fe20008010819 */
[----:B-1----:R-:W-:Y:S01]  /*cc80*/  HMMA.16816.F32 R92, R4, R16, R92 ;  /* 0x00000010045c723c */ /* 0x002fe2000000185c */
[----:B------:R-:W-:Y:S01]  /*cc90*/  LDSM.16.MT88.4 R12, [R29+0x800] ;  /* 0x000800001d0c783b */ /* 0x000fe20000004200 */
[----:B------:R-:W-:-:S02]  /*cca0*/  PRMT R140, R2, 0x7610, R140 ;  /* 0x00007610028c7816 */ /* 0x000fc4000000008c */
[----:B------:R-:W-:Y:S01]  /*ccb0*/  PRMT R143, R2, 0x7632, R143 ;  /* 0x00007632028f7816 */ /* 0x000fe2000000008f */
[----:B------:R-:W-:Y:S01]  /*ccc0*/  FFMA.FTZ R2, R203, UR7, -R25 ;  /* 0x00000007cb027c23 */ /* 0x000fe20008010819 */
[----:B------:R5:W-:Y:S02]  /*ccd0*/  MUFU.EX2 R226, R0 ;  /* 0x0000000000e27308 */ /* 0x000be40000000800 */
[----:B------:R-:W-:Y:S01]  /*cce0*/  HMMA.16816.F32 R96, R4, R18, R96 ;  /* 0x000000120460723c */ /* 0x000fe20000001860 */
[----:B------:R-:W1:Y:S05]  /*ccf0*/  LDSM.16.MT88.4 R16, [R139+0xc800] ;  /* 0x00c800008b10783b */ /* 0x000e6a0000004200 */
[----:B------:R2:W3:Y:S01]  /*cd00*/  MUFU.EX2 R81, R2 ;  /* 0x0000000200517308 */ /* 0x0004e20000000800 */
[----:B-----5:R-:W-:-:S04]  /*cd10*/  F2FP.F16.F32.PACK_AB R0, R80, R228 ;  /* 0x000000e45000723e */ /* 0x020fc800000000ff */
[C---:B------:R-:W-:Y:S02]  /*cd20*/  PRMT R142, R0.reuse, 0x7610, R142 ;  /* 0x00007610008e7816 */ /* 0x040fe4000000008e */
[----:B------:R-:W-:Y:S02]  /*cd30*/  PRMT R141, R0, 0x7632, R141 ;  /* 0x00007632008d7816 */ /* 0x000fe4000000008d */
[--C-:B------:R-:W-:Y:S02]  /*cd40*/  HSET2.LE.AND R0, R8, R28.reuse, PT ;  /* 0x0000001c08007233 */ /* 0x100fe40003803000 */
[----:B--2---:R-:W-:Y:S02]  /*cd50*/  HSET2.LE.AND R2, R3, R28, PT ;  /* 0x0000001c03027233 */ /* 0x004fe40003803000 */
[----:B------:R-:W-:-:S04]  /*cd60*/  PRMT R3, R140, 0x5410, R143 ;  /* 0x000054108c037816 */ /* 0x000fc8000000008f */
[----:B------:R-:W-:Y:S02]  /*cd70*/  LOP3.LUT R4, R3, R0, RZ, 0xc0, !PT ;  /* 0x0000000003047212 */ /* 0x000fe400078ec0ff */
[----:B------:R-:W-:-:S04]  /*cd80*/  PRMT R0, R142, 0x5410, R141 ;  /* 0x000054108e007816 */ /* 0x000fc8000000008d */
[----:B------:R-:W-:Y:S02]  /*cd90*/  LOP3.LUT R5, R0, R2, RZ, 0xc0, !PT ;  /* 0x0000000200057212 */ /* 0x000fe400078ec0ff */
[----:B------:R-:W-:Y:S02]  /*cda0*/  F2FP.F16.F32.PACK_AB R0, R230, R227 ;  /* 0x000000e3e600723e */ /* 0x000fe400000000ff */
[----:B------:R-:W-:Y:S02]  /*cdb0*/  LOP3.LUT R3, R10, 0xff00ff, RZ, 0xc0, !PT ;  /* 0x00ff00ff0a037812 */ /* 0x000fe400078ec0ff */
[----:B---3--:R-:W-:Y:S02]  /*cdc0*/  F2FP.F16.F32.PACK_AB R2, R81, R226 ;  /* 0x000000e25102723e */ /* 0x008fe400000000ff */
[C---:B------:R-:W-:Y:S02]  /*cdd0*/  PRMT R63, R0.reuse, 0x7610, R63 ;  /* 0x00007610003f7816 */ /* 0x040fe4000000003f */
[----:B------:R-:W-:-:S02]  /*cde0*/  PRMT R62, R0, 0x7632, R62 ;  /* 0x00007632003e7816 */ /* 0x000fc4000000003e */
[C---:B------:R-:W-:Y:S02]  /*cdf0*/  PRMT R61, R2.reuse, 0x7610, R61 ;  /* 0x00007610023d7816 */ /* 0x040fe4000000003d */
[----:B------:R-:W-:Y:S02]  /*ce00*/  PRMT R60, R2, 0x7632, R60 ;  /* 0x00007632023c7816 */ /* 0x000fe4000000003c */
[--C-:B------:R-:W-:Y:S02]  /*ce10*/  HSET2.LE.AND R0, R11, R28.reuse, PT ;  /* 0x0000001c0b007233 */ /* 0x100fe40003803000 */
[----:B------:R-:W-:Y:S01]  /*ce20*/  HSET2.LE.AND R2, R3, R28, PT ;  /* 0x0000001c03027233 */ /* 0x000fe20003803000 */
[----:B------:R-:W-:Y:S01]  /*ce30*/  LDSM.16.MT88.4 R8, [R29+0x2800] ;  /* 0x002800001d08783b */ /* 0x000fe20000004200 */
[----:B------:R-:W-:-:S04]  /*ce40*/  PRMT R3, R63, 0x5410, R62 ;  /* 0x000054103f037816 */ /* 0x000fc8000000003e */
[----:B------:R-:W-:Y:S02]  /*ce50*/  LOP3.LUT R6, R3, R0, RZ, 0xc0, !PT ;  /* 0x0000000003067212 */ /* 0x000fe400078ec0ff */
[----:B------:R-:W-:-:S04]  /*ce60*/  PRMT R0, R61, 0x5410, R60 ;  /* 0x000054103d007816 */ /* 0x000fc8000000003c */
[----:B------:R-:W-:-:S07]  /*ce70*/  LOP3.LUT R7, R0, R2, RZ, 0xc0, !PT ;  /* 0x0000000200077212 */ /* 0x000fce00078ec0ff */
[C---:B-1----:R-:W-:Y:S08]  /*ce80*/  HMMA.16816.F32 R68, R4.reuse, R16, R208 ;  /* 0x000000100444723c */ /* 0x042ff000000018d0 */
[C---:B------:R-:W-:Y:S01]  /*ce90*/  HMMA.16816.F32 R64, R4.reuse, R18, R184 ;  /* 0x000000120440723c */ /* 0x040fe200000018b8 */
[----:B------:R-:W1:Y:S01]  /*cea0*/  LDSM.16.MT88.4 R16, [R190+0xe800] ;  /* 0x00e80000be10783b */ /* 0x000e620000004200 */
[----:B------:R-:W-:Y:S01]  /*ceb0*/  MOV R50, R34 ;  /* 0x0000002200327202 */ /* 0x000fe20000000f00 */
[----:B------:R-:W-:Y:S01]  /*cec0*/  IMAD.MOV.U32 R51, RZ, RZ, R35 ;  /* 0x000000ffff337224 */ /* 0x000fe200078e0023 */
[----:B------:R-:W2:Y:S01]  /*ced0*/  S2R R2, SR_CTAID.X ;  /* 0x0000000000027919 */ /* 0x000ea20000002500 */
[----:B------:R-:W3:Y:S03]  /*cee0*/  LDSM.16.MT88.4 R32, [R144+0x800] ;  /* 0x000800009020783b */ /* 0x000ee60000004200 */
[----:B------:R-:W-:Y:S01]  /*cef0*/  HMMA.16816.F32 R72, R4, R22, R212 ;  /* 0x000000160448723c */ /* 0x000fe200000018d4 */
[----:B------:R-:W-:-:S02]  /*cf00*/  IMAD.MOV.U32 R214, RZ, RZ, R50 ;  /* 0x000000ffffd67224 */ /* 0x000fc400078e0032 */
[----:B------:R-:W-:Y:S01]  /*cf10*/  IMAD.MOV.U32 R215, RZ, RZ, R51 ;  /* 0x000000ffffd77224 */ /* 0x000fe200078e0033 */
[----:B------:R-:W-:-:S04]  /*cf20*/  ULEA UR8, UR23, 0xfffffffd, 0x1 ;  /* 0xfffffffd17087891 */ /* 0x000fc8000f8e08ff */
[----:B------:R-:W-:Y:S01]  /*cf30*/  HMMA.16816.F32 R52, R4, R12, R176 ;  /* 0x0000000c0434723c */ /* 0x000fe200000018b0 */
[----:B------:R-:W-:-:S07]  /*cf40*/  SHF.R.U32.HI R217, RZ, 0x5, R193 ;  /* 0x00000005ffd97819 */ /* 0x000fce00000116c1 */
[C---:B------:R-:W-:Y:S01]  /*cf50*/  HMMA.16816.F32 R48, R4.reuse, R14, R172 ;  /* 0x0000000e0430723c */ /* 0x040fe200000018ac */
[----:B------:R-:W-:Y:S07]  /*cf60*/  LDSM.16.MT88.4 R12, [R139+0xe800] ;  /* 0x00e800008b0c783b */ /* 0x000fee0000004200 */
[C---:B-1----:R-:W-:Y:S08]  /*cf70*/  HMMA.16816.F32 R128, R4.reuse, R16, R128 ;  /* 0x000000100480723c */ /* 0x042ff00000001880 */
[----:B------:R-:W-:Y:S01]  /*cf80*/  HMMA.16816.F32 R132, R4, R18, R132 ;  /* 0x000000120484723c */ /* 0x000fe20000001884 */
[----:B------:R-:W1:Y:S01]  /*cf90*/  LDSM.16.MT88.4 R16, [R190+0x10800] ;  /* 0x01080000be10783b */ /* 0x000e620000004200 */
[----:B--2---:R-:W-:-:S02]  /*cfa0*/  LEA R2, R2, R217, 0x2 ;  /* 0x000000d902027211 */ /* 0x004fc400078e10ff */
[----:B------:R-:W-:-:S03]  /*cfb0*/  LOP3.LUT R0, R205, UR8, R215, 0x96, !PT ;  /* 0x00000008cd007c12 */ /* 0x000fc6000f8e96d7 */
[----:B------:R-:W-:Y:S01]  /*cfc0*/  IMAD.WIDE.U32 R2, R2, -0x326172a9, RZ ;  /* 0xcd9e8d5702027825 */ /* 0x000fe200078e00ff */
[----:B------:R-:W-:Y:S03]  /*cfd0*/  HMMA.16816.F32 R124, R4, R8, R124 ;  /* 0x00000008047c723c */ /* 0x000fe6000000187c */
[----:B------:R-:W-:-:S05]  /*cfe0*/  IMAD.WIDE.U32 R8, R0, -0x326172a9, RZ ;  /* 0xcd9e8d5700087825 */ /* 0x000fca00078e00ff */
[----:B---3--:R-:W-:Y:S01]  /*cff0*/  HMMA.16816.F32 R156, R4, R32, R156 ;  /* 0x00000020049c723c */ /* 0x008fe2000000189c */
[----:B------:R-:W-:Y:S02]  /*d000*/  LOP3.LUT R2, R136, R2, R9, 0x96, !PT ;  /* 0x0000000288027212 */ /* 0x000fe400078e9609 */
[----:B------:R-:W-:-:S05]  /*d010*/  LOP3.LUT R0, R137, R8, R237, 0x96, !PT ;  /* 0x0000000889007212 */ /* 0x000fca00078e96ed */
[----:B------:R-:W-:Y:S01]  /*d020*/  HMMA.16816.F32 R148, R4, R34, R148 ;  /* 0x000000220494723c */ /* 0x000fe20000001894 */
[----:B------:R-:W2:Y:S01]  /*d030*/  LDSM.16.MT88.4 R32, [R139+0x10800] ;  /* 0x010800008b20783b */ /* 0x000ea20000004200 */
[----:B------:R-:W-:-:S04]  /*d040*/  IMAD.WIDE.U32 R2, R2, -0x2daee0ad, RZ ;  /* 0xd2511f5302027825 */ /* 0x000fc800078e00ff */
[----:B------:R-:W-:Y:S02]  /*d050*/  IMAD.WIDE.U32 R8, R0, -0x2daee0ad, RZ ;  /* 0xd2511f5300087825 */ /* 0x000fe400078e00ff */
[----:B------:R-:W-:Y:S01]  /*d060*/  HMMA.16816.F32 R104, R4, R20, R104 ;  /* 0x000000140468723c */ /* 0x000fe20000001868 */
[----:B------:R-:W3:Y:S01]  /*d070*/  LDSM.16.MT88.4 R20, [R144+0x2800] ;  /* 0x002800009014783b */ /* 0x000ee20000004200 */
[----:B------:R-:W-:Y:S02]  /*d080*/  LOP3.LUT R3, R171, R26, R3, 0x96, !PT ;  /* 0x0000001aab037212 */ /* 0x000fe400078e9603 */
[----:B------:R-:W-:Y:S01]  /*d090*/  LOP3.LUT R0, R138, R2, R9, 0x96, !PT ;  /* 0x000000028a007212 */ /* 0x000fe200078e9609 */
[----:B------:R-:W-:Y:S02]  /*d0a0*/  IMAD.MOV.U32 R208, RZ, RZ, R84 ;  /* 0x000000ffffd07224 */ /* 0x000fe400078e0054 */
[----:B------:R-:W-:Y:S02]  /*d0b0*/  IMAD.MOV.U32 R217, RZ, RZ, R85 ;  /* 0x000000ffffd97224 */ /* 0x000fe400078e0055 */
[----:B------:R-:W-:-:S02]  /*d0c0*/  IMAD.MOV.U32 R187, RZ, RZ, R86 ;  /* 0x000000ffffbb7224 */ /* 0x000fc400078e0056 */
[----:B------:R-:W-:Y:S02]  /*d0d0*/  IMAD.MOV.U32 R209, RZ, RZ, R87 ;  /* 0x000000ffffd17224 */ /* 0x000fe400078e0057 */
[----:B-1----:R-:W-:Y:S01]  /*d0e0*/  HMMA.16816.F32 R84, R4, R18, R36 ;  /* 0x000000120454723c */ /* 0x002fe20000001824 */
[----:B------:R-:W-:-:S04]  /*d0f0*/  IMAD.WIDE.U32 R2, R3, -0x326172a9, RZ ;  /* 0xcd9e8d5703027825 */ /* 0x000fc800078e00ff */
[----:B------:R-:W-:Y:S01]  /*d100*/  IMAD.WIDE.U32 R38, R0, -0x326172a9, RZ ;  /* 0xcd9e8d5700267825 */ /* 0x000fe200078e00ff */
[----:B------:R-:W-:-:S03]  /*d110*/  LOP3.LUT R3, R181, R236, R3, 0x96, !PT ;  /* 0x000000ecb5037212 */ /* 0x000fc600078e9603 */
[----:B------:R-:W-:Y:S01]  /*d120*/  FFMA.FTZ R0, R224, UR7, -R24 ;  /* 0x00000007e0007c23 */ /* 0x000fe20008010818 */
[C---:B------:R-:W-:Y:S01]  /*d130*/  HMMA.16816.F32 R152, R4.reuse, R12, R152 ;  /* 0x0000000c0498723c */ /* 0x040fe20000001898 */
[----:B------:R-:W-:Y:S01]  /*d140*/  LOP3.LUT R9, R180, R2, R39, 0x96, !PT ;  /* 0x00000002b4097212 */ /* 0x000fe200078e9627 */
[----:B------:R-:W-:Y:S02]  /*d150*/  IMAD.MOV.U32 R210, RZ, RZ, R216 ;  /* 0x000000ffffd27224 */ /* 0x000fe400078e00d8 */
[----:B------:R1:W-:Y:S04]  /*d160*/  MUFU.EX2 R216, R0 ;  /* 0x0000000000d87308 */ /* 0x0003e80000000800 */
[----:B------:R-:W-:Y:S01]  /*d170*/  HMMA.16816.F32 R160, R4, R14, R160 ;  /* 0x0000000e04a0723c */ /* 0x000fe200000018a0 */
[----:B------:R-:W4:Y:S01]  /*d180*/  LDSM.16.MT88.4 R12, [R29+0x4800] ;  /* 0x004800001d0c783b */ /* 0x000f220000004200 */
[----:B------:R-:W-:-:S04]  /*d190*/  IMAD.WIDE.U32 R2, R3, -0x2daee0ad, RZ ;  /* 0xd2511f5303027825 */ /* 0x000fc800078e00ff */
[----:B------:R-:W-:Y:S02]  /*d1a0*/  IMAD.WIDE.U32 R36, R9, -0x2daee0ad, RZ ;  /* 0xd2511f5309247825 */ /* 0x000fe400078e00ff */
[----:B------:R-:W-:Y:S01]  /*d1b0*/  HMMA.16816.F32 R108, R4, R16, R108 ;  /* 0x00000010046c723c */ /* 0x000fe2000000186c */
[----:B------:R-:W5:Y:S01]  /*d1c0*/  LDSM.16.MT88.4 R16, [R144+0x4800] ;  /* 0x004800009010783b */ /* 0x000f620000004200 */
[----:B-1----:R-:W-:-:S06]  /*d1d0*/  FFMA.FTZ R0, R221, UR7, -R24 ;  /* 0x00000007dd007c23 */ /* 0x002fcc0008010818 */
[----:B------:R-:W-:Y:S01]  /*d1e0*/  HMMA.16816.F32 R112, R4, R10, R112 ;  /* 0x0000000a0470723c */ /* 0x000fe20000001870 */
[----:B------:R1:W4:Y:S01]  /*d1f0*/  MUFU.EX2 R10, R0 ;  /* 0x00000000000a7308 */ /* 0x0003220000000800 */
[----:B------:R-:W-:Y:S01]  /*d200*/  LOP3.LUT R3, R183, R8, R3, 0x96, !PT ;  /* 0x00000008b7037212 */ /* 0x000fe200078e9603 */
[----:B------:R-:W-:Y:S01]  /*d210*/  FFMA.FTZ R8, R225, UR7, -R25 ;  /* 0x00000007e1087c23 */ /* 0x000fe20008010819 */
[----:B------:R-:W-:Y:S01]  /*d220*/  MOV R211, R82 ;  /* 0x0000005200d37202 */ /* 0x000fe20000000f00 */
[----:B------:R-:W-:-:S03]  /*d230*/  IMAD.MOV.U32 R212, RZ, RZ, R81 ;  /* 0x000000ffffd47224 */ /* 0x000fc600078e0051 */
[----:B--2---:R-:W-:Y:S01]  /*d240*/  HMMA.16816.F32 R40, R4, R34, R40 ;  /* 0x000000220428723c */ /* 0x004fe20000001828 */
[----:B-1----:R-:W-:Y:S01]  /*d250*/  LOP3.LUT R0, R182, R2, R37, 0x96, !PT ;  /* 0x00000002b6007212 */ /* 0x002fe200078e9625 */
[----:B------:R-:W-:-:S04]  /*d260*/  FFMA.FTZ R2, R218, UR7, -R24 ;  /* 0x00000007da027c23 */ /* 0x000fc80008010818 */
[----:B------:R-:W-:Y:S01]  /*d270*/  IMAD.WIDE.U32 R26, R0, -0x326172a9, RZ ;  /* 0xcd9e8d57001a7825 */ /* 0x000fe200078e00ff */
[----:B------:R1:W-:Y:S02]  /*d280*/  MUFU.EX2 R171, R2 ;  /* 0x0000000200ab7308 */ /* 0x0003e40000000800 */
[C---:B------:R-:W-:Y:S01]  /*d290*/  PRMT R0, R26.reuse, 0x7772, RZ ;  /* 0x000077721a007816 */ /* 0x040fe200000000ff */
[----:B------:R-:W-:Y:S02]  /*d2a0*/  IMAD.MOV.U32 R213, RZ, RZ, R80 ;  /* 0x000000ffffd57224 */ /* 0x000fe400078e0050 */
[----:B------:R-:W-:Y:S02]  /*d2b0*/  IMAD.MOV.U32 R214, RZ, RZ, R83 ;  /* 0x000000ffffd67224 */ /* 0x000fe400078e0053 */
[----:B------:R-:W-:Y:S01]  /*d2c0*/  IMAD.WIDE.U32 R34, R3, -0x326172a9, RZ ;  /* 0xcd9e8d5703227825 */ /* 0x000fe200078e00ff */
[----:B------:R-:W-:Y:S03]  /*d2d0*/  HMMA.16816.F32 R80, R4, R32, R76 ;  /* 0x000000200450723c */ /* 0x000fe6000000184c */
[----:B------:R-:W-:Y:S01]  /*d2e0*/  FFMA.FTZ R3, R223, UR7, -R25 ;  /* 0x00000007df037c23 */ /* 0x000fe20008010819 */
[----:B-1----:R-:W-:-:S04]  /*d2f0*/  PRMT R2, R26, 0x7773, RZ ;  /* 0x000077731a027816 */ /* 0x002fc800000000ff */
[----:B---3--:R-:W-:Y:S01]  /*d300*/  HMMA.16816.F32 R120, R4, R20, R120 ;  /* 0x000000140478723c */ /* 0x008fe20000001878 */
[----:B------:R1:W2:Y:S01]  /*d310*/  MUFU.EX2 R20, R8 ;  /* 0x0000000800147308 */ /* 0x0002a20000000800 */
[----:B------:R-:W-:Y:S01]  /*d320*/  PRMT R32, R0, 0x5410, R2 ;  /* 0x0000541000207816 */ /* 0x000fe20000000002 */
[----:B------:R-:W-:Y:S01]  /*d330*/  IMAD.MOV.U32 R0, RZ, RZ, R26 ;  /* 0x000000ffff007224 */ /* 0x000fe200078e001a */
[----:B------:R-:W-:-:S05]  /*d340*/  LOP3.LUT R27, R188, R34, R27, 0x96, !PT ;  /* 0x00000022bc1b7212 */ /* 0x000fca00078e961b */
[----:B------:R3:W5:Y:S01]  /*d350*/  MUFU.EX2 R33, R3 ;  /* 0x0000000300217308 */ /* 0x0007620000000800 */
[----:B------:R-:W-:Y:S01]  /*d360*/  LOP3.LUT R2, R27, 0xffff, RZ, 0xc0, !PT ;  /* 0x0000ffff1b027812 */ /* 0x000fe200078ec0ff */
[----:B------:R-:W-:Y:S01]  /*d370*/  FFMA.FTZ R9, R219, UR7, -R24 ;  /* 0x00000007db097c23 */ /* 0x000fe20008010818 */
[----:B----4-:R-:W-:Y:S02]  /*d380*/  MOV R188, R10 ;  /* 0x0000000a00bc7202 */ /* 0x010fe40000000f00 */
[----:B-1----:R-:W-:Y:S02]  /*d390*/  LOP3.LUT R8, R0, 0xff, RZ, 0xc0, !PT ;  /* 0x000000ff00087812 */ /* 0x002fe400078ec0ff */
[C---:B------:R-:W-:Y:S02]  /*d3a0*/  PRMT R0, R27.reuse, 0x7632, R0 ;  /* 0x000076321b007816 */ /* 0x040fe40000000000 */
[----:B------:R-:W-:Y:S02]  /*d3b0*/  SHF.R.U32.HI R2, RZ, 0x8, R2 ;  /* 0x00000008ff027819 */ /* 0x000fe40000011602 */
[----:B------:R-:W-:Y:S01]  /*d3c0*/  LOP3.LUT R10, R0, 0xff, RZ, 0xc0, !PT ;  /* 0x000000ff000a7812 */ /* 0x000fe200078ec0ff */
[----:B------:R-:W-:Y:S01]  /*d3d0*/  FFMA.FTZ R0, R222, UR7, -R25 ;  /* 0x00000007de007c23 */ /* 0x000fe20008010819 */
[----:B---3--:R-:W-:Y:S01]  /*d3e0*/  LOP3.LUT R3, R27, 0xff, RZ, 0xc0, !PT ;  /* 0x000000ff1b037812 */ /* 0x008fe200078ec0ff */
[----:B------:R-:W-:Y:S01]  /*d3f0*/  IMAD.MOV.U32 R215, RZ, RZ, R58 ;  /* 0x000000ffffd77224 */ /* 0x000fe200078e003a */
[----:B------:R1:W3:Y:S02]  /*d400*/  MUFU.EX2 R184, R9 ;  /* 0x0000000900b87308 */ /* 0x0002e40000000800 */
[----:B------:R-:W-:Y:S01]  /*d410*/  PRMT R3, R3, 0x5410, R2 ;  /* 0x0000541003037816 */ /* 0x000fe20000000002 */
[----:B------:R-:W-:Y:S01]  /*d420*/  HMMA.16816.F32 R44, R4, R12, R44 ;  /* 0x0000000c042c723c */ /* 0x000fe2000000182c */
[----:B------:R-:W-:-:S04]  /*d430*/  F2FP.F16.F32.PACK_AB R2, R188, R216 ;  /* 0x000000d8bc02723e */ /* 0x000fc800000000ff */
[----:B------:R4:W-:Y:S03]  /*d440*/  MUFU.EX2 R58, R0 ;  /* 0x00000000003a7308 */ /* 0x0009e60000000800 */
[----:B------:R-:W-:Y:S01]  /*d450*/  HMMA.16816.F32 R88, R4, R14, R88 ;  /* 0x0000000e0458723c */ /* 0x000fe20000001858 */
[----:B------:R-:W3:Y:S01]  /*d460*/  LDSM.16.MT88.4 R12, [R29+0x1000] ;  /* 0x001000001d0c783b */ /* 0x000ee20000004200 */
[----:B-1----:R-:W-:-:S06]  /*d470*/  SHF.R.U32.HI R9, RZ, 0x18, R27 ;  /* 0x00000018ff097819 */ /* 0x002fcc000001161b */
[----:B------:R-:W-:Y:S01]  /*d480*/  HMMA.16816.F32 R116, R4, R22, R116 ;  /* 0x000000160474723c */ /* 0x000fe20000001874 */
[----:B------:R-:W-:Y:S01]  /*d490*/  PRMT R9, R10, 0x5410, R9 ;  /* 0x000054100a097816 */ /* 0x000fe20000000009 */
[----:B----4-:R-:W-:Y:S01]  /*d4a0*/  FFMA.FTZ R0, R220, UR7, -R25 ;  /* 0x00000007dc007c23 */ /* 0x010fe20008010819 */
[----:B--2---:R-:W-:-:S05]  /*d4b0*/  IMAD.MOV.U32 R220, RZ, RZ, R20 ;  /* 0x000000ffffdc7224 */ /* 0x004fca00078e0014 */
[----:B-----5:R-:W-:Y:S01]  /*d4c0*/  HMMA.16816.F32 R76, R4, R16, R92 ;  /* 0x00000010044c723c */ /* 0x020fe2000000185c */
[C---:B------:R-:W-:Y:S01]  /*d4d0*/  PRMT R138, R2.reuse, 0x7610, R138 ;  /* 0x00007610028a7816 */ /* 0x040fe2000000008a */
[----:B------:R1:W2:Y:S01]  /*d4e0*/  MUFU.EX2 R10, R0 ;  /* 0x00000000000a7308 */ /* 0x0002a20000000800 */
[----:B------:R-:W-:Y:S01]  /*d4f0*/  PRMT R137, R2, 0x7632, R137 ;  /* 0x0000763202897816 */ /* 0x000fe20000000089 */
[----:B------:R-:W4:Y:S01]  /*d500*/  LDSM.16.MT88.4 R20, [R190+0xd000] ;  /* 0x00d00000be14783b */ /* 0x000f220000004200 */
[----:B------:R-:W-:-:S03]  /*d510*/  F2FP.F16.F32.PACK_AB R2, R33, R220 ;  /* 0x000000dc2102723e */ /* 0x000fc600000000ff */
[----:B------:R-:W-:Y:S01]  /*d520*/  HMMA.16816.F32 R96, R4, R18, R96 ;  /* 0x000000120460723c */ /* 0x000fe20000001860 */
[----:B------:R-:W5:Y:S01]  /*d530*/  LDSM.16.MT88.4 R16, [R139+0xd000] ;  /* 0x00d000008b10783b */ /* 0x000f620000004200 */
[C---:B------:R-:W-:Y:S02]  /*d540*/  PRMT R136, R2.reuse, 0x7610, R136 ;  /* 0x0000761002887816 */ /* 0x040fe40000000088 */
[----:B------:R-:W-:Y:S02]  /*d550*/  PRMT R95, R2, 0x7632, R95 ;  /* 0x00007632025f7816 */ /* 0x000fe4000000005f */
[--C-:B------:R-:W-:Y:S02]  /*d560*/  HSET2.LE.AND R2, R9, R28.reuse, PT ;  /* 0x0000001c09027233 */ /* 0x100fe40003803000 */
[----:B-1----:R-:W-:Y:S02]  /*d570*/  HSET2.LE.AND R0, R3, R28, PT ;  /* 0x0000001c03007233 */ /* 0x002fe40003803000 */
[----:B------:R-:W-:-:S04]  /*d580*/  PRMT R3, R138, 0x5410, R137 ;  /* 0x000054108a037816 */ /* 0x000fc80000000089 */
[----:B------:R-:W-:Y:S02]  /*d590*/  LOP3.LUT R4, R3, R0, RZ, 0xc0, !PT ;  /* 0x0000000003047212 */ /* 0x000fe400078ec0ff */
[----:B------:R-:W-:Y:S02]  /*d5a0*/  PRMT R0, R136, 0x5410, R95 ;  /* 0x0000541088007816 */ /* 0x000fe4000000005f */
[----:B------:R-:W-:Y:S02]  /*d5b0*/  PRMT R11, R26, 0x7771, RZ ;  /* 0x000077711a0b7816 */ /* 0x000fe400000000ff */
[----:B------:R-:W-:Y:S02]  /*d5c0*/  LOP3.LUT R5, R0, R2, RZ, 0xc0, !PT ;  /* 0x0000000200057212 */ /* 0x000fe400078ec0ff */
[----:B---3--:R-:W-:Y:S02]  /*d5d0*/  F2FP.F16.F32.PACK_AB R0, R171, R184 ;  /* 0x000000b8ab00723e */ /* 0x008fe400000000ff */
[----:B------:R-:W-:-:S02]  /*d5e0*/  PRMT R8, R8, 0x5410, R11 ;  /* 0x0000541008087816 */ /* 0x000fc4000000000b */
[----:B------:R-:W-:Y:S02]  /*d5f0*/  LOP3.LUT R3, R32, 0xff00ff, RZ, 0xc0, !PT ;  /* 0x00ff00ff20037812 */ /* 0x000fe400078ec0ff */
[----:B--2---:R-:W-:Y:S02]  /*d600*/  F2FP.F16.F32.PACK_AB R2, R10, R58 ;  /* 0x0000003a0a02723e */ /* 0x004fe400000000ff */
[C---:B------:R-:W-:Y:S02]  /*d610*/  PRMT R94, R0.reuse, 0x7610, R94 ;  /* 0x00007610005e7816 */ /* 0x040fe4000000005e */
[----:B------:R-:W-:Y:S02]  /*d620*/  PRMT R92, R0, 0x7632, R92 ;  /* 0x00007632005c7816 */ /* 0x000fe4000000005c */
[C---:B------:R-:W-:Y:S02]  /*d630*/  PRMT R34, R2.reuse, 0x7610, R34 ;  /* 0x0000761002227816 */ /* 0x040fe40000000022 */
[----:B------:R-:W-:-:S02]  /*d640*/  PRMT R93, R2, 0x7632, R93 ;  /* 0x00007632025d7816 */ /* 0x000fc4000000005d */
[--C-:B------:R-:W-:Y:S02]  /*d650*/  HSET2.LE.AND R0, R8, R28.reuse, PT ;  /* 0x0000001c08007233 */ /* 0x100fe40003803000 */
[----:B------:R-:W-:Y:S02]  /*d660*/  HSET2.LE.AND R2, R3, R28, PT ;  /* 0x0000001c03027233 */ /* 0x000fe40003803000 */
[----:B------:R-:W-:-:S04]  /*d670*/  PRMT R3, R94, 0x5410, R92 ;  /* 0x000054105e037816 */ /* 0x000fc8000000005c */
[----:B------:R-:W-:Y:S02]  /*d680*/  LOP3.LUT R6, R3, R0, RZ, 0xc0, !PT ;  /* 0x0000000003067212 */ /* 0x000fe400078ec0ff */
[----:B------:R-:W-:-:S04]  /*d690*/  PRMT R0, R34, 0x5410, R93 ;  /* 0x0000541022007816 */ /* 0x000fc8000000005d */
[----:B------:R-:W-:Y:S01]  /*d6a0*/  LOP3.LUT R7, R0, R2, RZ, 0xc0, !PT ;  /* 0x0000000200077212 */ /* 0x000fe200078ec0ff */
[----:B------:R-:W-:Y:S01]  /*d6b0*/  IMAD.MOV.U32 R0, RZ, RZ, R187 ;  /* 0x000000ffff007224 */ /* 0x000fe200078e00bb */
[----:B------:R-:W-:Y:S01]  /*d6c0*/  MOV R3, R211 ;  /* 0x000000d300037202 */ /* 0x000fe20000000f00 */
[----:B------:R-:W-:Y:S02]  /*d6d0*/  IMAD.MOV.U32 R221, RZ, RZ, R208 ;  /* 0x000000ffffdd7224 */ /* 0x000fe400078e00d0 */
[----:B------:R-:W-:Y:S02]  /*d6e0*/  IMAD.MOV.U32 R219, RZ, RZ, R209 ;  /* 0x000000ffffdb7224 */ /* 0x000fe400078e00d1 */
[----:B------:R-:W-:Y:S02]  /*d6f0*/  IMAD.MOV.U32 R2, RZ, RZ, R210 ;  /* 0x000000ffff027224 */ /* 0x000fe400078e00d2 */
[----:B------:R-:W-:Y:S01]  /*d700*/  IMAD.MOV.U32 R32, RZ, RZ, R212 ;  /* 0x000000ffff207224 */ /* 0x000fe200078e00d4 */
[----:B------:R-:W-:Y:S01]  /*d710*/  HMMA.16816.F32 R208, R4, R12, R52 ;  /* 0x0000000c04d0723c */ /* 0x000fe20000001834 */
[----:B------:R-:W-:-:S02]  /*d720*/  IMAD.MOV.U32 R187, RZ, RZ, R213 ;  /* 0x000000ffffbb7224 */ /* 0x000fc400078e00d5 */
[----:B------:R-:W-:Y:S02]  /*d730*/  IMAD.MOV.U32 R222, RZ, RZ, R214 ;  /* 0x000000ffffde7224 */ /* 0x000fe400078e00d6 */
[----:B------:R-:W-:-:S03]  /*d740*/  IMAD.MOV.U32 R223, RZ, RZ, R215 ;  /* 0x000000ffffdf7224 */ /* 0x000fc600078e00d7 */
[C---:B------:R-:W-:Y:S01]  /*d750*/  HMMA.16816.F32 R212, R4.reuse, R14, R48 ;  /* 0x0000000e04d4723c */ /* 0x040fe20000001830 */
[----:B------:R-:W1:Y:S07]  /*d760*/  LDSM.16.MT88.4 R12, [R139+0xf000] ;  /* 0x00f000008b0c783b */ /* 0x000e6e0000004200 */
[C---:B----4-:R-:W-:Y:S08]  /*d770*/  HMMA.16816.F32 R104, R4.reuse, R20, R104 ;  /* 0x000000140468723c */ /* 0x050ff00000001868 */
[C---:B------:R-:W-:Y:S01]  /*d780*/  HMMA.16816.F32 R72, R4.reuse, R22, R72 ;  /* 0x000000160448723c */ /* 0x040fe20000001848 */
[----:B------:R-:W2:Y:S07]  /*d790*/  LDSM.16.MT88.4 R20, [R144+0x1000] ;  /* 0x001000009014783b */ /* 0x000eae0000004200 */
[----:B-----5:R-:W-:Y:S01]  /*d7a0*/  HMMA.16816.F32 R176, R4, R16, R68 ;  /* 0x0000001004b0723c */ /* 0x020fe20000001844 */
[----:B------:R-:W-:-:S02]  /*d7b0*/  IMAD.MOV.U32 R68, RZ, RZ, R10 ;  /* 0x000000ffff447224 */ /* 0x000fc400078e000a */
[----:B------:R-:W3:Y:S05]  /*d7c0*/  LDSM.16.MT88.4 R8, [R29+0x3000] ;  /* 0x003000001d08783b */ /* 0x000eea0000004200 */
[----:B------:R-:W-:Y:S01]  /*d7d0*/  HMMA.16816.F32 R172, R4, R18, R64 ;  /* 0x0000001204ac723c */ /* 0x000fe20000001840 */
[----:B------:R-:W4:Y:S01]  /*d7e0*/  LDSM.16.MT88.4 R16, [R190+0xf000] ;  /* 0x00f00000be10783b */ /* 0x000f220000004200 */
[----:B------:R-:W-:Y:S01]  /*d7f0*/  IMAD.MOV.U32 R186, RZ, RZ, R230 ;  /* 0x000000ffffba7224 */ /* 0x000fe200078e00e6 */
[----:B------:R-:W-:Y:S01]  /*d800*/  MOV R71, R226 ;  /* 0x000000e200477202 */ /* 0x000fe20000000f00 */
[----:B------:R-:W-:Y:S02]  /*d810*/  IMAD.MOV.U32 R185, RZ, RZ, R229 ;  /* 0x000000ffffb97224 */ /* 0x000fe400078e00e5 */
[----:B------:R-:W-:-:S02]  /*d820*/  IMAD.MOV.U32 R70, RZ, RZ, R227 ;  /* 0x000000ffff467224 */ /* 0x000fc400078e00e3 */
[C---:B-1----:R-:W-:Y:S08]  /*d830*/  HMMA.16816.F32 R152, R4.reuse, R12, R152 ;  /* 0x0000000c0498723c */ /* 0x042ff00000001898 */
[C---:B------:R-:W-:Y:S01]  /*d840*/  HMMA.16816.F32 R160, R4.reuse, R14, R160 ;  /* 0x0000000e04a0723c */ /* 0x040fe200000018a0 */
[----:B------:R-:W1:Y:S07]  /*d850*/  LDSM.16.MT88.4 R12, [R144+0x3000] ;  /* 0x00300000900c783b */ /* 0x000e6e0000004200 */
[----:B--2---:R-:W-:Y:S01]  /*d860*/  HMMA.16816.F32 R224, R4, R22, R148 ;  /* 0x0000001604e0723c */ /* 0x004fe20000001894 */
[----:B------:R-:W-:Y:S01]  /*d870*/  IMAD.MOV.U32 R150, RZ, RZ, R2 ;  /* 0x000000ffff967224 */ /* 0x000fe200078e0002 */
[----:B------:R-:W-:Y:S01]  /*d880*/  MOV R2, R171 ;  /* 0x000000ab00027202 */ /* 0x000fe20000000f00 */
[----:B------:R-:W-:-:S02]  /*d890*/  IMAD.MOV.U32 R151, RZ, RZ, R32 ;  /* 0x000000ffff977224 */ /* 0x000fc400078e0020 */
[----:B------:R-:W-:Y:S02]  /*d8a0*/  IMAD.MOV.U32 R32, RZ, RZ, R33 ;  /* 0x000000ffff207224 */ /* 0x000fe400078e0021 */
[----:B------:R-:W-:Y:S01]  /*d8b0*/  IMAD.MOV.U32 R33, RZ, RZ, R186 ;  /* 0x000000ffff217224 */ /* 0x000fe200078e00ba */
[C---:B---3--:R-:W-:Y:S01]  /*d8c0*/  HMMA.16816.F32 R180, R4.reuse, R8, R124 ;  /* 0x0000000804b4723c */ /* 0x048fe2000000187c */
[----:B------:R-:W-:Y:S01]  /*d8d0*/  MOV R125, R3 ;  /* 0x00000003007d7202 */ /* 0x000fe20000000f00 */
[----:B------:R-:W-:Y:S02]  /*d8e0*/  IMAD.MOV.U32 R3, RZ, RZ, R184 ;  /* 0x000000ffff037224 */ /* 0x000fe400078e00b8 */
[----:B------:R-:W-:Y:S02]  /*d8f0*/  IMAD.MOV.U32 R124, RZ, RZ, R185 ;  /* 0x000000ffff7c7224 */ /* 0x000fe400078e00b9 */
[----:B------:R-:W-:Y:S02]  /*d900*/  IMAD.MOV.U32 R171, RZ, RZ, R187 ;  /* 0x000000ffffab7224 */ /* 0x000fe400078e00bb */
[C---:B------:R-:W-:Y:S01]  /*d910*/  HMMA.16816.F32 R184, R4.reuse, R10, R112 ;  /* 0x0000000a04b8723c */ /* 0x040fe20000001870 */
[----:B------:R-:W2:Y:S07]  /*d920*/  LDSM.16.MT88.4 R8, [R190+0x11000] ;  /* 0x01100000be08783b */ /* 0x000eae0000004200 */
[C---:B----4-:R-:W-:Y:S08]  /*d930*/  HMMA.16816.F32 R48, R4.reuse, R16, R128 ;  /* 0x000000100430723c */ /* 0x050ff00000001880 */
[----:B------:R-:W-:Y:S01]  /*d940*/  HMMA.16816.F32 R52, R4, R18, R132 ;  /* 0x000000120434723c */ /* 0x000fe20000001884 */
[----:B------:R-:W3:Y:S01]  /*d950*/  LDSM.16.MT88.4 R16, [R139+0x11000] ;  /* 0x011000008b10783b */ /* 0x000ee20000004200 */
[----:B------:R-:W-:Y:S01]  /*d960*/  IMAD.MOV.U32 R218, RZ, RZ, R59 ;  /* 0x000000ffffda7224 */ /* 0x000fe200078e003b */
[----:B------:R-:W-:Y:S01]  /*d970*/  MOV R59, R231 ;  /* 0x000000e7003b7202 */ /* 0x000fe20000000f00 */
[----:B------:R-:W-:Y:S01]  /*d980*/  IMAD.MOV.U32 R69, RZ, RZ, R228 ;  /* 0x000000ffff457224 */ /* 0x000fe200078e00e4 */
[----:B------:R-:W-:Y:S01]  /*d990*/  MOV R115, R219 ;  /* 0x000000db00737202 */ /* 0x000fe20000000f00 */
[----:B------:R-:W-:-:S02]  /*d9a0*/  IMAD.MOV.U32 R113, RZ, RZ, R217 ;  /* 0x000000ffff717224 */ /* 0x000fc400078e00d9 */
[----:B------:R-:W-:Y:S01]  /*d9b0*/  HMMA.16816.F32 R228, R4, R20, R156 ;  /* 0x0000001404e4723c */ /* 0x000fe2000000189c */
[----:B------:R-:W-:Y:S01]  /*d9c0*/  IMAD.MOV.U32 R159, RZ, RZ, R218 ;  /* 0x000000ffff9f7224 */ /* 0x000fe200078e00da */
[----:B------:R-:W4:Y:S01]  /*d9d0*/  LDSM.16.MT88.4 R20, [R29+0x5000] ;  /* 0x005000001d14783b */ /* 0x000f220000004200 */
[----:B------:R-:W-:-:S05]  /*d9e0*/  IMAD.MOV.U32 R112, RZ, RZ, R216 ;  /* 0x000000ffff707224 */ /* 0x000fca00078e00d8 */
[C---:B-1----:R-:W-:Y:S01]  /*d9f0*/  HMMA.16816.F32 R216, R4.reuse, R14, R116 ;  /* 0x0000000e04d8723c */ /* 0x042fe20000001874 */
[----:B------:R-:W-:Y:S01]  /*da00*/  IMAD.MOV.U32 R119, RZ, RZ, R0 ;  /* 0x000000ffff777224 */ /* 0x000fe200078e0000 */
[----:B------:R-:W-:Y:S01]  /*da10*/  LOP3.LUT R0, R57, R38, R35, 0x96, !PT ;  /* 0x0000002639007212 */ /* 0x000fe200078e9623 */
[----:B------:R-:W-:Y:S02]  /*da20*/  IMAD.MOV.U32 R127, RZ, RZ, R68 ;  /* 0x000000ffff7f7224 */ /* 0x000fe400078e0044 */
[----:B------:R-:W-:Y:S02]  /*da30*/  IMAD.MOV.U32 R126, RZ, RZ, R69 ;  /* 0x000000ffff7e7224 */ /* 0x000fe400078e0045 */
[----:B------:R-:W-:Y:S02]  /*da40*/  IMAD.MOV.U32 R148, RZ, RZ, R70 ;  /* 0x000000ffff947224 */ /* 0x000fe400078e0046 */
[----:B------:R-:W-:Y:S01]  /*da50*/  IMAD.MOV.U32 R149, RZ, RZ, R71 ;  /* 0x000000ffff957224 */ /* 0x000fe200078e0047 */
[----:B--2---:R-:W-:Y:S01]  /*da60*/  HMMA.16816.F32 R64, R4, R10, R84 ;  /* 0x0000000a0440723c */ /* 0x004fe20000001854 */
[----:B------:R-:W-:-:S02]  /*da70*/  IMAD.MOV.U32 R156, RZ, RZ, R220 ;  /* 0x000000ffff9c7224 */ /* 0x000fc400078e00dc */
[----:B------:R-:W-:Y:S02]  /*da80*/  IMAD.MOV.U32 R157, RZ, RZ, R222 ;  /* 0x000000ffff9d7224 */ /* 0x000fe400078e00de */
[----:B------:R-:W-:Y:S02]  /*da90*/  IMAD.MOV.U32 R158, RZ, RZ, R223 ;  /* 0x000000ffff9e7224 */ /* 0x000fe400078e00df */
[----:B------:R-:W-:Y:S01]  /*daa0*/  IMAD.MOV.U32 R114, RZ, RZ, R221 ;  /* 0x000000ffff727224 */ /* 0x000fe200078e00dd */
[C---:B------:R-:W-:Y:S01]  /*dab0*/  HMMA.16816.F32 R68, R4.reuse, R8, R108 ;  /* 0x000000080444723c */ /* 0x040fe2000000186c */
[----:B------:R-:W-:Y:S02]  /*dac0*/  IMAD.MOV.U32 R132, RZ, RZ, R2 ;  /* 0x000000ffff847224 */ /* 0x000fe400078e0002 */
[----:B------:R-:W-:Y:S02]  /*dad0*/  IMAD.MOV.U32 R133, RZ, RZ, R188 ;  /* 0x000000ffff857224 */ /* 0x000fe400078e00bc */
[----:B------:R-:W-:Y:S01]  /*dae0*/  IMAD.MOV.U32 R135, RZ, RZ, R3 ;  /* 0x000000ffff877224 */ /* 0x000fe200078e0003 */
[----:B------:R-:W-:Y:S01]  /*daf0*/  MOV R117, R171 ;  /* 0x000000ab00757202 */ /* 0x000fe20000000f00 */
[----:B------:R-:W-:Y:S01]  /*db00*/  IMAD.WIDE.U32 R8, R0, -0x2daee0ad, RZ ;  /* 0xd2511f5300087825 */ /* 0x000fe200078e00ff */
[----:B------:R-:W-:Y:S01]  /*db10*/  HMMA.16816.F32 R220, R4, R12, R120 ;  /* 0x0000000c04dc723c */ /* 0x000fe20000001878 */
[----:B------:R-:W-:-:S02]  /*db20*/  PRMT R0, R102, 0x7771, RZ ;  /* 0x0000777166007816 */ /* 0x000fc400000000ff */
[----:B------:R-:W-:Y:S01]  /*db30*/  FFMA.FTZ R14, R233, UR7, -R25 ;  /* 0x00000007e90e7c23 */ /* 0x000fe20008010819 */
[----:B------:R-:W-:Y:S02]  /*db40*/  IMAD.MOV.U32 R2, RZ, RZ, R102 ;  /* 0x000000ffff027224 */ /* 0x000fe400078e0066 */
[----:B------:R-:W-:Y:S02]  /*db50*/  IMAD.MOV.U32 R134, RZ, RZ, R32 ;  /* 0x000000ffff867224 */ /* 0x000fe400078e0020 */
[----:B------:R-:W-:Y:S01]  /*db60*/  IMAD.MOV.U32 R116, RZ, RZ, R33 ;  /* 0x000000ffff747224 */ /* 0x000fe200078e0021 */
[----:B---3--:R-:W-:Y:S01]  /*db70*/  HMMA.16816.F32 R120, R4, R16, R80 ;  /* 0x000000100478723c */ /* 0x008fe20000001850 */
[----:B------:R-:W-:-:S07]  /*db80*/  ISETP.GT.U32.AND P1, PT, R0, UR4, PT ;  /* 0x0000000400007c0c */ /* 0x000fce000bf24070 */
[C---:B------:R-:W-:Y:S01]  /*db90*/  HMMA.16816.F32 R84, R4.reuse, R18, R40 ;  /* 0x000000120454723c */ /* 0x040fe20000001828 */
[----:B------:R-:W1:Y:S01]  /*dba0*/  LDSM.16.MT88.4 R16, [R144+0x5000] ;  /* 0x005000009010783b */ /* 0x000e620000004200 */
[----:B------:R-:W-:Y:S02]  /*dbb0*/  LOP3.LUT R0, R2, 0xff, RZ, 0xc0, !PT ;  /* 0x000000ff02007812 */ /* 0x000fe400078ec0ff */
[C---:B------:R-:W-:Y:S01]  /*dbc0*/  LOP3.LUT R2, R103.reuse, 0xff, RZ, 0xc0, !PT ;  /* 0x000000ff67027812 */ /* 0x040fe200078ec0ff */
[----:B------:R-:W-:Y:S01]  /*dbd0*/  IMAD.MOV.U32 R39, RZ, RZ, R148 ;  /* 0x000000ffff277224 */ /* 0x000fe200078e0094 */
[----:B------:R-:W-:Y:S01]  /*dbe0*/  ISETP.LE.U32.AND P4, PT, R0, UR4, PT ;  /* 0x0000000400007c0c */ /* 0x000fe2000bf83070 */
[----:B------:R-:W-:Y:S01]  /*dbf0*/  IMAD.MOV.U32 R57, RZ, RZ, R150 ;  /* 0x000000ffff397224 */ /* 0x000fe200078e0096 */
[----:B------:R-:W-:Y:S01]  /*dc00*/  LOP3.LUT R0, R103, 0xffff, RZ, 0xc0, !PT ;  /* 0x0000ffff67007812 */ /* 0x000fe200078ec0ff */
[----:B------:R-:W-:Y:S01]  /*dc10*/  IMAD.MOV.U32 R118, RZ, RZ, R158 ;  /* 0x000000ffff767224 */ /* 0x000fe200078e009e */
[----:B------:R-:W-:Y:S01]  /*dc20*/  ISETP.LE.U32.AND P5, PT, R2, UR4, PT ;  /* 0x0000000402007c0c */ /* 0x000fe2000bfa3070 */
[----:B------:R-:W-:Y:S01]  /*dc30*/  FFMA.FTZ R2, R235, UR7, -R24 ;  /* 0x00000007eb027c23 */ /* 0x000fe20008010818 */
[----:B------:R-:W-:Y:S01]  /*dc40*/  SHF.R.U32.HI R0, RZ, 0x8, R0 ;  /* 0x00000008ff007819 */ /* 0x000fe20000011600 */
[----:B----4-:R-:W-:Y:S01]  /*dc50*/  HMMA.16816.F32 R128, R4, R20, R44 ;  /* 0x000000140480723c */ /* 0x010fe2000000182c */
[----:B------:R-:W-:Y:S01]  /*dc60*/  LOP3.LUT R11, R56, R36, R9, 0x96, !PT ;  /* 0x00000024380b7212 */ /* 0x000fe200078e9609 */
[----:B------:R2:W-:Y:S01]  /*dc70*/  MUFU.EX2 R188, R2 ;  /* 0x0000000200bc7308 */ /* 0x0005e20000000800 */
[--C-:B------:R-:W-:Y:S01]  /*dc80*/  FFMA.FTZ R9, R241, UR7, -R24.reuse ;  /* 0x00000007f1097c23 */ /* 0x100fe20008010818 */
[----:B------:R-:W-:Y:S01]  /*dc90*/  LOP3.LUT R0, R0, 0xffff, RZ, 0xc0, !PT ;  /* 0x0000ffff00007812 */ /* 0x000fe200078ec0ff */
[----:B------:R-:W-:Y:S01]  /*dca0*/  FFMA.FTZ R3, R239, UR7, -R24 ;  /* 0x00000007ef037c23 */ /* 0x000fe20008010818 */
[----:B------:R-:W-:Y:S01]  /*dcb0*/  IMAD.MOV.U32 R43, RZ, RZ, R242 ;  /* 0x000000ffff2b7224 */ /* 0x000fe200078e00f2 */
[----:B------:R-:W-:Y:S01]  /*dcc0*/  MOV R38, R149 ;  /* 0x0000009500267202 */ /* 0x000fe20000000f00 */
[----:B------:R-:W3:Y:S01]  /*dcd0*/  LDSM.16.MT88.4 R108, [R190+0xd800] ;  /* 0x00d80000be6c783b */ /* 0x000ee20000004200 */
[----:B------:R-:W-:Y:S01]  /*dce0*/  ISETP.LE.U32.AND P3, PT, R0, UR4, PT ;  /* 0x0000000400007c0c */ /* 0x000fe2000bf63070 */
[----:B------:R4:W-:Y:S01]  /*dcf0*/  MUFU.EX2 R171, R9 ;  /* 0x0000000900ab7308 */ /* 0x0009e20000000800 */
[----:B------:R-:W-:-:S02]  /*dd00*/  IMAD.MOV.U32 R0, RZ, RZ, R8 ;  /* 0x000000ffff007224 */ /* 0x000fc400078e0008 */
[----:B------:R-:W-:Y:S01]  /*dd10*/  @!P5 HADD2 R196, -R166.H0_H0, -RZ.H0_H0 ;  /* 0xa00000ffa6c4d230 */ /* 0x000fe20000000900 */
[----:B--2---:R-:W-:-:S04]  /*dd20*/  SHF.R.U32.HI R2, RZ, 0x18, R103 ;  /* 0x00000018ff027819 */ /* 0x004fc80000011667 */
[----:B------:R2:W5:Y:S01]  /*dd30*/  MUFU.EX2 R242, R3 ;  /* 0x0000000300f27308 */ /* 0x0005620000000800 */
[----:B------:R-:W-:Y:S02]  /*dd40*/  ISETP.LE.U32.AND P6, PT, R2, UR4, PT ;  /* 0x0000000402007c0c */ /* 0x000fe4000bfc3070 */
[----:B------:R-:W-:Y:S01]  /*dd50*/  PRMT R2, R103, 0x7632, R2 ;  /* 0x0000763267027816 */ /* 0x000fe20000000002 */
[--C-:B----4-:R-:W-:Y:S01]  /*dd60*/  FFMA.FTZ R9, R240, UR7, -R25.reuse ;  /* 0x00000007f0097c23 */ /* 0x110fe20008010819 */
[--C-:B------:R-:W-:Y:S01]  /*dd70*/  FFMA.FTZ R12, R238, UR7, -R25.reuse ;  /* 0x00000007ee0c7c23 */ /* 0x100fe20008010819 */
[----:B------:R-:W-:Y:S01]  /*dd80*/  FFMA.FTZ R13, R234, UR7, -R25 ;  /* 0x00000007ea0d7c23 */ /* 0x000fe20008010819 */
[----:B------:R-:W-:Y:S01]  /*dd90*/  LOP3.LUT R10, R2, 0xff, RZ, 0xc0, !PT ;  /* 0x000000ff020a7812 */ /* 0x000fe200078ec0ff */
[----:B------:R4:W-:Y:S01]  /*dda0*/  MUFU.EX2 R25, R9 ;  /* 0x0000000900197308 */ /* 0x0009e20000000800 */
[----:B------:R-:W-:Y:S01]  /*ddb0*/  LOP3.LUT R2, R0, 0xff, RZ, 0xc0, !PT ;  /* 0x000000ff00027812 */ /* 0x000fe200078ec0ff */
[----:B--2---:R-:W-:Y:S01]  /*ddc0*/  FFMA.FTZ R3, R232, UR7, -R24 ;  /* 0x00000007e8037c23 */ /* 0x004fe20008010818 */
[----:B------:R-:W-:-:S05]  /*ddd0*/  PRMT R0, R8, 0x7772, RZ ;  /* 0x0000777208007816 */ /* 0x000fca00000000ff */
[----:B------:R2:W-:Y:S01]  /*dde0*/  MUFU.EX2 R238, R3 ;  /* 0x0000000300ee7308 */ /* 0x0005e20000000800 */
[----:B------:R-:W-:Y:S02]  /*ddf0*/  @!P5 PRMT R166, R196, 0x5410, RZ ;  /* 0x00005410c4a6d816 */ /* 0x000fe400000000ff */
[----:B------:R-:W-:Y:S02]  /*de00*/  PRMT R33, R102, 0x7772, RZ ;  /* 0x0000777266217816 */ /* 0x000fe400000000ff */
[----:B----4-:R-:W-:Y:S02]  /*de10*/  PRMT R9, R8, 0x7771, RZ ;  /* 0x0000777108097816 */ /* 0x010fe400000000ff */
[----:B------:R-:W-:Y:S02]  /*de20*/  PRMT R32, R102, 0x7773, RZ ;  /* 0x0000777366207816 */ /* 0x000fe400000000ff */
[----:B------:R-:W-:Y:S01]  /*de30*/  ISETP.LE.U32.AND P5, PT, R10, UR4, PT ;  /* 0x000000040a007c0c */ /* 0x000fe2000bfa3070 */
[----:B------:R4:W3:Y:S01]  /*de40*/  MUFU.EX2 R102, R12 ;  /* 0x0000000c00667308 */ /* 0x0008e20000000800 */
[----:B------:R-:W-:-:S02]  /*de50*/  PRMT R10, R2, 0x5410, R9 ;  /* 0x00005410020a7816 */ /* 0x000fc40000000009 */
[----:B--2---:R-:W-:Y:S02]  /*de60*/  PRMT R3, R8, 0x7773, RZ ;  /* 0x0000777308037816 */ /* 0x004fe400000000ff */
[----:B------:R-:W-:-:S03]  /*de70*/  LOP3.LUT R2, R11, 0xffff, RZ, 0xc0, !PT ;  /* 0x0000ffff0b027812 */ /* 0x000fc600078ec0ff */
[----:B------:R-:W-:Y:S01]  /*de80*/  MUFU.EX2 R35, R13 ;  /* 0x0000000d00237308 */ /* 0x000fe20000000800 */
[----:B------:R-:W-:Y:S02]  /*de90*/  SHF.R.U32.HI R9, RZ, 0x18, R11 ;  /* 0x00000018ff097819 */ /* 0x000fe4000001160b */
[----:B------:R-:W-:Y:S02]  /*dea0*/  SHF.R.U32.HI R2, RZ, 0x8, R2 ;  /* 0x00000008ff027819 */ /* 0x000fe40000011602 */
[----:B----4-:R-:W-:Y:S02]  /*deb0*/  PRMT R12, R0, 0x5410, R3 ;  /* 0x00005410000c7816 */ /* 0x010fe40000000003 */
[C---:B------:R-:W-:Y:S01]  /*dec0*/  PRMT R0, R11.reuse, 0x7632, R0 ;  /* 0x000076320b007816 */ /* 0x040fe20000000000 */
[----:B------:R2:W4:Y:S01]  /*ded0*/  MUFU.EX2 R24, R14 ;  /* 0x0000000e00187308 */ /* 0x0005220000000800 */
[----:B------:R-:W-:Y:S02]  /*dee0*/  LOP3.LUT R3, R11, 0xff, RZ, 0xc0, !PT ;  /* 0x000000ff0b037812 */ /* 0x000fe400078ec0ff */
[----:B------:R-:W-:Y:S01]  /*def0*/  LOP3.LUT R0, R0, 0xff, RZ, 0xc0, !PT ;  /* 0x000000ff00007812 */ /* 0x000fe200078ec0ff */
[----:B------:R-:W-:Y:S01]  /*df00*/  IMAD.MOV.U32 R83, RZ, RZ, R151 ;  /* 0x000000ffff537224 */ /* 0x000fe200078e0097 */
[----:B------:R-:W-:Y:S01]  /*df10*/  MOV R80, R159 ;  /* 0x0000009f00507202 */ /* 0x000fe20000000f00 */
[----:B------:R-:W-:Y:S01]  /*df20*/  IMAD.MOV.U32 R82, RZ, RZ, R156 ;  /* 0x000000ffff527224 */ /* 0x000fe200078e009c */
[----:B------:R-:W-:Y:S01]  /*df30*/  HMMA.16816.F32 R20, R4, R22, R88 ;  /* 0x000000160414723c */ /* 0x000fe20000001858 */
[----:B------:R-:W-:Y:S01]  /*df40*/  IMAD.MOV.U32 R81, RZ, RZ, R157 ;  /* 0x000000ffff517224 */ /* 0x000fe200078e009d */
[----:B------:R-:W-:-:S02]  /*df50*/  PRMT R2, R3, 0x5410, R2 ;  /* 0x0000541003027816 */ /* 0x000fc40000000002 */
[----:B------:R-:W-:Y:S02]  /*df60*/  PRMT R3, R0, 0x5410, R9 ;  /* 0x0000541000037816 */ /* 0x000fe40000000009 */
[----:B------:R-:W-:Y:S02]  /*df70*/  LOP3.LUT R0, R12, 0xff00ff, RZ, 0xc0, !PT ;  /* 0x00ff00ff0c007812 */ /* 0x000fe400078ec0ff */
[C---:B-1----:R-:W-:Y:S08]  /*df80*/  HMMA.16816.F32 R156, R4.reuse, R16, R76 ;  /* 0x00000010049c723c */ /* 0x042ff0000000184c */
[----:B------:R-:W-:Y:S01]  /*df90*/  HMMA.16816.F32 R148, R4, R18, R96 ;  /* 0x000000120494723c */ /* 0x000fe20000001860 */
[----:B-----5:R-:W-:-:S02]  /*dfa0*/  F2FP.F16.F32.PACK_AB R6, R242, R171 ;  /* 0x000000abf206723e */ /* 0x020fc400000000ff */
[--C-:B------:R-:W-:Y:S02]  /*dfb0*/  HSET2.LE.AND R5, R0, R28.reuse, PT ;  /* 0x0000001c00057233 */ /* 0x100fe40003803000 */
[C---:B------:R-:W-:Y:S02]  /*dfc0*/  PRMT R15, R6.reuse, 0x7610, R15 ;  /* 0x00007610060f7816 */ /* 0x040fe4000000000f */
[----:B--2---:R-:W-:Y:S02]  /*dfd0*/  PRMT R14, R6, 0x7632, R14 ;  /* 0x00007632060e7816 */ /* 0x004fe4000000000e */
[--C-:B------:R-:W-:Y:S02]  /*dfe0*/  HSET2.LE.AND R2, R2, R28.reuse, PT ;  /* 0x0000001c02027233 */ /* 0x100fe40003803000 */
[----:B------:R-:W-:Y:S02]  /*dff0*/  HSET2.LE.AND R0, R3, R28, PT ;  /* 0x0000001c03007233 */ /* 0x000fe40003803000 */
[----:B------:R-:W-:-:S02]  /*e000*/  PRMT R3, R15, 0x5410, R14 ;  /* 0x000054100f037816 */ /* 0x000fc4000000000e */
[----:B---3--:R-:W-:Y:S02]  /*e010*/  F2FP.F16.F32.PACK_AB R6, R102, R25 ;  /* 0x000000196606723e */ /* 0x008fe400000000ff */
[----:B------:R-:W-:Y:S02]  /*e020*/  LOP3.LUT R96, R3, R2, RZ, 0xc0, !PT ;  /* 0x0000000203607212 */ /* 0x000fe400078ec0ff */
[----:B----4-:R-:W-:Y:S02]  /*e030*/  F2FP.F16.F32.PACK_AB R2, R24, R35 ;  /* 0x000000231802723e */ /* 0x010fe400000000ff */
[C---:B------:R-:W-:Y:S02]  /*e040*/  PRMT R12, R6.reuse, 0x7610, R12 ;  /* 0x00007610060c7816 */ /* 0x040fe4000000000c */
[----:B------:R-:W-:Y:S02]  /*e050*/  PRMT R9, R6, 0x7632, R9 ;  /* 0x0000763206097816 */ /* 0x000fe40000000009 */
[----:B------:R-:W-:-:S02]  /*e060*/  F2FP.F16.F32.PACK_AB R3, R238, R188 ;  /* 0x000000bcee03723e */ /* 0x000fc400000000ff */
[----:B------:R-:W-:Y:S02]  /*e070*/  HSET2.LE.AND R4, R10, R28, PT ;  /* 0x0000001c0a047233 */ /* 0x000fe40003803000 */
[C---:B------:R-:W-:Y:S02]  /*e080*/  PRMT R10, R2.reuse, 0x7610, R10 ;  /* 0x00007610020a7816 */ /* 0x040fe4000000000a */
[----:B------:R-:W-:Y:S02]  /*e090*/  PRMT R7, R2, 0x7632, R7 ;  /* 0x0000763202077816 */ /* 0x000fe40000000007 */
[----:B------:R-:W-:Y:S02]  /*e0a0*/  PRMT R2, R12, 0x5410, R9 ;  /* 0x000054100c027816 */ /* 0x000fe40000000009 */
[C---:B------:R-:W-:Y:S02]  /*e0b0*/  PRMT R6, R3.reuse, 0x7610, R6 ;  /* 0x0000761003067816 */ /* 0x040fe40000000006 */
[----:B------:R-:W-:-:S02]  /*e0c0*/  PRMT R13, R3, 0x7632, R13 ;  /* 0x00007632030d7816 */ /* 0x000fc4000000000d */
[----:B------:R-:W-:Y:S02]  /*e0d0*/  LOP3.LUT R97, R2, R0, RZ, 0xc0, !PT ;  /* 0x0000000002617212 */ /* 0x000fe400078ec0ff */
[----:B------:R-:W-:-:S04]  /*e0e0*/  PRMT R0, R6, 0x5410, R13 ;  /* 0x0000541006007816 */ /* 0x000fc8000000000d */
[----:B------:R-:W-:Y:S02]  /*e0f0*/  LOP3.LUT R98, R0, R4, RZ, 0xc0, !PT ;  /* 0x0000000400627212 */ /* 0x000fe400078ec0ff */
[----:B------:R-:W-:Y:S01]  /*e100*/  PRMT R0, R10, 0x5410, R7 ;  /* 0x000054100a007816 */ /* 0x000fe20000000007 */
[----:B------:R-:W-:-:S03]  /*e110*/  @!P6 HADD2 R206, -R168.H0_H0, -RZ.H0_H0 ;  /* 0xa00000ffa8cee230 */ /* 0x000fc60000000900 */
[----:B------:R-:W-:Y:S02]  /*e120*/  LOP3.LUT R99, R0, R5, RZ, 0xc0, !PT ;  /* 0x0000000500637212 */ /* 0x000fe400078ec0ff */
[----:B------:R-:W-:Y:S01]  /*e130*/  SHF.R.U32.HI R0, RZ, 0x18, R31 ;  /* 0x00000018ff007819 */ /* 0x000fe2000001161f */
[----:B------:R-:W-:Y:S01]  /*e140*/  @!P5 HADD2 R207, -R170.H0_H0, -RZ.H0_H0 ;  /* 0xa00000ffaacfd230 */ /* 0x000fe20000000900 */
[----:B------:R-:W-:Y:S02]  /*e150*/  @!P6 PRMT R168, R206, 0x5410, RZ ;  /* 0x00005410cea8e816 */ /* 0x000fe400000000ff */
[----:B------:R-:W-:Y:S02]  /*e160*/  ISETP.LE.U32.AND P6, PT, R0, UR4, PT ;  /* 0x0000000400007c0c */ /* 0x000fe4000bfc3070 */
[----:B------:R-:W-:Y:S01]  /*e170*/  LOP3.LUT R0, R31, 0xffff, RZ, 0xc0, !PT ;  /* 0x0000ffff1f007812 */ /* 0x000fe200078ec0ff */
[----:B------:R-:W-:Y:S01]  /*e180*/  @!P3 HADD2 R198, -R169.H0_H0, -RZ.H0_H0 ;  /* 0xa00000ffa9c6b230 */ /* 0x000fe20000000900 */
[----:B------:R-:W-:Y:S01]  /*e190*/  @!P5 PRMT R170, R207, 0x5410, RZ ;  /* 0x00005410cfaad816 */ /* 0x000fe200000000ff */
[----:B------:R-:W-:Y:S01]  /*e1a0*/  @P1 HADD2 R200, -R165.H0_H0, -RZ.H0_H0 ;  /* 0xa00000ffa5c81230 */ /* 0x000fe20000000900 */
[----:B------:R-:W-:-:S02]  /*e1b0*/  ISETP.GT.U32.AND P5, PT, R32, UR4, PT ;  /* 0x0000000420007c0c */ /* 0x000fc4000bfa4070 */
[----:B------:R-:W-:Y:S02]  /*e1c0*/  LOP3.LUT R2, R31, 0xff, RZ, 0xc0, !PT ;  /* 0x000000ff1f027812 */ /* 0x000fe400078ec0ff */
[----:B------:R-:W-:Y:S01]  /*e1d0*/  SHF.R.U32.HI R0, RZ, 0x8, R0 ;  /* 0x00000008ff007819 */ /* 0x000fe20000011600 */
[----:B------:R-:W-:Y:S01]  /*e1e0*/  @!P4 HADD2 R203, -R167.H0_H0, -RZ.H0_H0 ;  /* 0xa00000ffa7cbc230 */ /* 0x000fe20000000900 */
[----:B------:R-:W-:Y:S02]  /*e1f0*/  @!P3 PRMT R169, R198, 0x5410, RZ ;  /* 0x00005410c6a9b816 */ /* 0x000fe400000000ff */
[----:B------:R-:W-:Y:S02]  /*e200*/  @P1 PRMT R165, R200, 0x5410, RZ ;  /* 0x00005410c8a51816 */ /* 0x000fe400000000ff */
[----:B------:R-:W-:Y:S02]  /*e210*/  ISETP.GT.U32.AND P3, PT, R33, UR4, PT ;  /* 0x0000000421007c0c */ /* 0x000fe4000bf64070 */
[----:B------:R-:W-:-:S02]  /*e220*/  ISETP.LE.U32.AND P1, PT, R2, UR4, PT ;  /* 0x0000000402007c0c */ /* 0x000fc4000bf23070 */
[----:B------:R-:W-:Y:S02]  /*e230*/  LOP3.LUT R0, R0, 0xffff, RZ, 0xc0, !PT ;  /* 0x0000ffff00007812 */ /* 0x000fe400078ec0ff */
[----:B------:R-:W-:Y:S02]  /*e240*/  @!P4 PRMT R167, R203, 0x5410, RZ ;  /* 0x00005410cba7c816 */ /* 0x000fe400000000ff */
[----:B------:R-:W-:Y:S01]  /*e250*/  ISETP.LE.U32.AND P4, PT, R0, UR4, PT ;  /* 0x0000000400007c0c */ /* 0x000fe2000bf83070 */
[----:B------:R-:W-:Y:S02]  /*e260*/  IMAD.MOV.U32 R0, RZ, RZ, R30 ;  /* 0x000000ffff007224 */ /* 0x000fe400078e001e */
[----:B------:R-:W-:Y:S01]  /*e270*/  @P5 HADD2 R233, -R147.H0_H0, -RZ.H0_H0 ;  /* 0xa00000ff93e95230 */ /* 0x000fe20000000900 */
[----:B------:R-:W-:Y:S02]  /*e280*/  PRMT R2, R31, 0x7632, R2 ;  /* 0x000076321f027816 */ /* 0x000fe40000000002 */
[----:B------:R-:W-:Y:S01]  /*e290*/  LOP3.LUT R0, R0, 0xff, RZ, 0xc0, !PT ;  /* 0x000000ff00007812 */ /* 0x000fe200078ec0ff */
[----:B------:R-:W-:Y:S01]  /*e2a0*/  HMMA.16816.F32 R104, R96, R108, R104 ;  /* 0x0000006c6068723c */ /* 0x000fe20000001868 */
[----:B------:R-:W-:Y:S01]  /*e2b0*/  @P3 HADD2 R232, -R164.H0_H0, -RZ.H0_H0 ;  /* 0xa00000ffa4e83230 */ /* 0x000fe20000000900 */
[----:B------:R-:W-:Y:S01]  /*e2c0*/  @P5 PRMT R147, R233, 0x5410, RZ ;  /* 0x00005410e9935816 */ /* 0x000fe200000000ff */
[----:B------:R-:W-:-:S02]  /*e2d0*/  @!P1 HADD2 R235, -R140.H0_H0, -RZ.H0_H0 ;  /* 0xa00000ff8ceb9230 */ /* 0x000fc40000000900 */
[----:B------:R-:W-:Y:S01]  /*e2e0*/  IMAD.MOV.U32 R200, RZ, RZ, R43 ;  /* 0x000000ffffc87224 */ /* 0x000fe200078e002b */
[----:B------:R-:W-:Y:S01]  /*e2f0*/  ISETP.LE.U32.AND P5, PT, R0, UR4, PT ;  /* 0x0000000400007c0c */ /* 0x000fe2000bfa3070 */
[----:B------:R-:W1:Y:S01]  /*e300*/  LDSM.16.MT88.4 R40, [R190+0xf800] ;  /* 0x00f80000be28783b */ /* 0x000e620000004200 */
[----:B------:R-:W-:Y:S01]  /*e310*/  LOP3.LUT R2, R2, 0xff, RZ, 0xc0, !PT ;  /* 0x000000ff02027812 */ /* 0x000fe200078ec0ff */
[----:B------:R-:W-:Y:S01]  /*e320*/  HMMA.16816.F32 R108, R96, R110, R72 ;  /* 0x0000006e606c723c */ /* 0x000fe20000001848 */
[----:B------:R-:W-:Y:S01]  /*e330*/  PRMT R0, R30, 0x7771, RZ ;  /* 0x000077711e007816 */ /* 0x000fe200000000ff */
[----:B------:R2:W3:Y:S01]  /*e340*/  LDSM.16.MT88.4 R72, [R190+0x11800] ;  /* 0x01180000be48783b */ /* 0x0004e20000004200 */
[----:B------:R-:W-:Y:S01]  /*e350*/  @P3 PRMT R164, R232, 0x5410, RZ ;  /* 0x00005410e8a43816 */ /* 0x000fe200000000ff */
[----:B------:R-:W-:Y:S01]  /*e360*/  @!P4 HADD2 R234, -R143.H0_H0, -RZ.H0_H0 ;  /* 0xa00000ff8feac230 */ /* 0x000fe20000000900 */
[----:B------:R-:W-:Y:S02]  /*e370*/  @!P1 PRMT R140, R235, 0x5410, RZ ;  /* 0x00005410eb8c9816 */ /* 0x000fe400000000ff */
[----:B------:R-:W-:-:S02]  /*e380*/  ISETP.LE.U32.AND P3, PT, R2, UR4, PT ;  /* 0x0000000402007c0c */ /* 0x000fc4000bf63070 */
[----:B------:R-:W-:Y:S02]  /*e390*/  ISETP.GT.U32.AND P1, PT, R0, UR4, PT ;  /* 0x0000000400007c0c */ /* 0x000fe4000bf24070 */
[C---:B------:R-:W-:Y:S02]  /*e3a0*/  PRMT R2, R30.reuse, 0x7772, RZ ;  /* 0x000077721e027816 */ /* 0x040fe400000000ff */
[----:B------:R-:W-:Y:S02]  /*e3b0*/  PRMT R0, R27, 0x7632, R0 ;  /* 0x000076321b007816 */ /* 0x000fe40000000000 */
[----:B------:R-:W-:Y:S01]  /*e3c0*/  PRMT R3, R30, 0x7773, RZ ;  /* 0x000077731e037816 */ /* 0x000fe200000000ff */
[----:B------:R-:W-:Y:S01]  /*e3d0*/  IMAD.MOV.U32 R30, RZ, RZ, R119 ;  /* 0x000000ffff1e7224 */ /* 0x000fe200078e0077 */
[----:B------:R-:W-:Y:S01]  /*e3e0*/  @!P4 PRMT R143, R234, 0x5410, RZ ;  /* 0x00005410ea8fc816 */ /* 0x000fe200000000ff */
[----:B--2---:R2:W4:Y:S04]  /*e3f0*/  LDL.LU.S16 R190, [R1+0x4] ;  /* 0x0000040001be7983 */ /* 0x0045280000300600 */
[----:B------:R2:W5:Y:S01]  /*e400*/  LDL.LU.S16 R76, [R1] ;  /* 0x00000000014c7983 */ /* 0x0005620000300600 */
[----:B------:R-:W-:-:S02]  /*e410*/  ISETP.GT.U32.AND P4, PT, R2, UR4, PT ;  /* 0x0000000402007c0c */ /* 0x000fc4000bf84070 */
[----:B------:R-:W-:Y:S02]  /*e420*/  LOP3.LUT R2, R0, 0xff, RZ, 0xc0, !PT ;  /* 0x000000ff00027812 */ /* 0x000fe400078ec0ff */
[----:B------:R-:W-:Y:S02]  /*e430*/  LOP3.LUT R0, R27, 0xffff, RZ, 0xc0, !PT ;  /* 0x0000ffff1b007812 */ /* 0x000fe400078ec0ff */
[----:B------:R-:W-:Y:S02]  /*e440*/  MOV R235, R30 ;  /* 0x0000001e00eb7202 */ /* 0x000fe40000000f00 */
[----:B------:R-:W-:Y:S01]  /*e450*/  SHF.R.U32.HI R0, RZ, 0x8, R0 ;  /* 0x00000008ff007819 */ /* 0x000fe20000011600 */
[----:B------:R2:W3:Y:S01]  /*e460*/  LDL.LU.S16 R30, [R1+0x8] ;  /* 0x00000800011e7983 */ /* 0x0004e20000300600 */
[----:B------:R-:W-:Y:S02]  /*e470*/  @!P6 HADD2 R241, -R141.H0_H0, -RZ.H0_H0 ;  /* 0xa00000ff8df1e230 */ /* 0x000fe40000000900 */
[----:B------:R-:W-:Y:S01]  /*e480*/  @P1 HADD2 R243, -R62.H0_H0, -RZ.H0_H0 ;  /* 0xa00000ff3ef31230 */ /* 0x000fe20000000900 */
[----:B------:R-:W-:-:S02]  /*e490*/  LOP3.LUT R0, R0, 0xffff, RZ, 0xc0, !PT ;  /* 0x0000ffff00007812 */ /* 0x000fc400078ec0ff */
[----:B------:R-:W-:Y:S02]  /*e4a0*/  @!P6 PRMT R141, R241, 0x5410, RZ ;  /* 0x00005410f18de816 */ /* 0x000fe400000000ff */
[----:B------:R-:W-:Y:S02]  /*e4b0*/  @P1 PRMT R62, R243, 0x5410, RZ ;  /* 0x00005410f33e1816 */ /* 0x000fe400000000ff */
[----:B------:R-:W-:Y:S02]  /*e4c0*/  ISETP.LE.U32.AND P6, PT, R2, UR4, PT ;  /* 0x0000000402007c0c */ /* 0x000fe4000bfc3070 */
[----:B------:R-:W-:Y:S02]  /*e4d0*/  ISETP.LE.U32.AND P1, PT, R0, UR4, PT ;  /* 0x0000000400007c0c */ /* 0x000fe4000bf23070 */
[----:B------:R-:W-:Y:S02]  /*e4e0*/  LOP3.LUT R2, R27, 0xff, RZ, 0xc0, !PT ;  /* 0x000000ff1b027812 */ /* 0x000fe400078ec0ff */
[----:B------:R-:W-:-:S02]  /*e4f0*/  SHF.R.U32.HI R0, RZ, 0x18, R27 ;  /* 0x00000018ff007819 */ /* 0x000fc4000001161b */
[----:B------:R2:W2:Y:S01]  /*e500*/  LDL.LU.S16 R27, [R1+0xc] ;  /* 0x00000c00011b7983 */ /* 0x0004a20000300600 */
[----:B------:R-:W-:Y:S02]  /*e510*/  @!P3 HADD2 R239, -R142.H0_H0, -RZ.H0_H0 ;  /* 0xa00000ff8eefb230 */ /* 0x000fe40000000900 */
[----:B------:R-:W-:-:S03]  /*e520*/  @!P5 HADD2 R240, -R63.H0_H0, -RZ.H0_H0 ;  /* 0xa00000ff3ff0d230 */ /* 0x000fc60000000900 */
[----:B------:R-:W-:Y:S02]  /*e530*/  @!P3 PRMT R142, R239, 0x5410, RZ ;  /* 0x00005410ef8eb816 */ /* 0x000fe400000000ff */
[----:B------:R-:W-:Y:S02]  /*e540*/  ISETP.GT.U32.AND P3, PT, R3, UR4, PT ;  /* 0x0000000403007c0c */ /* 0x000fe4000bf64070 */
[----:B------:R-:W-:Y:S02]  /*e550*/  @!P5 PRMT R63, R240, 0x5410, RZ ;  /* 0x00005410f03fd816 */ /* 0x000fe400000000ff */
[----:B------:R-:W-:Y:S01]  /*e560*/  ISETP.LE.U32.AND P5, PT, R2, UR4, PT ;  /* 0x0000000402007c0c */ /* 0x000fe2000bfa3070 */
[----:B------:R-:W-:Y:S02]  /*e570*/  @P4 HADD2 R244, -R61.H0_H0, -RZ.H0_H0 ;  /* 0xa00000ff3df44230 */ /* 0x000fe40000000900 */
[----:B------:R-:W-:Y:S01]  /*e580*/  IMAD.MOV.U32 R3, RZ, RZ, R26 ;  /* 0x000000ffff037224 */ /* 0x000fe200078e001a */
[----:B------:R-:W-:-:S02]  /*e590*/  PRMT R2, R26, 0x7771, RZ ;  /* 0x000077711a027816 */ /* 0x000fc400000000ff */
[----:B------:R-:W-:-:S03]  /*e5a0*/  @P4 PRMT R61, R244, 0x5410, RZ ;  /* 0x00005410f43d4816 */ /* 0x000fc600000000ff */
[----:B------:R-:W-:Y:S01]  /*e5b0*/  @P3 HADD2 R245, -R60.H0_H0, -RZ.H0_H0 ;  /* 0xa00000ff3cf53230 */ /* 0x000fe20000000900 */
[----:B------:R-:W-:-:S03]  /*e5c0*/  ISETP.LE.U32.AND P4, PT, R0, UR4, PT ;  /* 0x0000000400007c0c */ /* 0x000fc6000bf83070 */
[----:B------:R-:W-:Y:S01]  /*e5d0*/  @!P5 HADD2 R248, -R138.H0_H0, -RZ.H0_H0 ;  /* 0xa00000ff8af8d230 */ /* 0x000fe20000000900 */
[----:B------:R-:W-:Y:S01]  /*e5e0*/  LOP3.LUT R0, R3, 0xff, RZ, 0xc0, !PT ;  /* 0x000000ff03007812 */ /* 0x000fe200078ec0ff */
[----:B------:R-:W-:Y:S01]  /*e5f0*/  @!P1 HADD2 R247, -R137.H0_H0, -RZ.H0_H0 ;  /* 0xa00000ff89f79230 */ /* 0x000fe20000000900 */
[----:B------:R-:W-:Y:S02]  /*e600*/  @P3 PRMT R60, R245, 0x5410, RZ ;  /* 0x00005410f53c3816 */ /* 0x000fe400000000ff */
[----:B------:R-:W-:Y:S02]  /*e610*/  ISETP.GT.U32.AND P3, PT, R2, UR4, PT ;  /* 0x0000000402007c0c */ /* 0x000fe4000bf64070 */
[----:B------:R-:W-:Y:S02]  /*e620*/  @!P5 PRMT R138, R248, 0x5410, RZ ;  /* 0x00005410f88ad816 */ /* 0x000fe400000000ff */
[----:B------:R-:W-:Y:S02]  /*e630*/  ISETP.LE.U32.AND P5, PT, R0, UR4, PT ;  /* 0x0000000400007c0c */ /* 0x000fe4000bfa3070 */
[----:B------:R-:W-:-:S02]  /*e640*/  PRMT R5, R26, 0x7772, RZ ;  /* 0x000077721a057816 */ /* 0x000fc400000000ff */
[----:B------:R-:W-:Y:S02]  /*e650*/  @!P1 PRMT R137, R247, 0x5410, RZ ;  /* 0x00005410f7899816 */ /* 0x000fe400000000ff */
[----:B------:R-:W-:Y:S02]  /*e660*/  ISETP.GT.U32.AND P1, PT, R5, UR4, PT ;  /* 0x0000000405007c0c */ /* 0x000fe4000bf24070 */
[----:B------:R-:W-:Y:S01]  /*e670*/  LOP3.LUT R0, R11, 0xffff, RZ, 0xc0, !PT ;  /* 0x0000ffff0b007812 */ /* 0x000fe200078ec0ff */
[----:B------:R-:W-:-:S03]  /*e680*/  @P3 HADD2 R251, -R92.H0_H0, -RZ.H0_H0 ;  /* 0xa00000ff5cfb3230 */ /* 0x000fc60000000900 */
[----:B------:R-:W-:Y:S01]  /*e690*/  SHF.R.U32.HI R0, RZ, 0x8, R0 ;  /* 0x00000008ff007819 */ /* 0x000fe20000011600 */
[----:B------:R-:W-:Y:S01]  /*e6a0*/  @!P5 HADD2 R250, -R94.H0_H0, -RZ.H0_H0 ;  /* 0xa00000ff5efad230 */ /* 0x000fe20000000900 */
[----:B------:R-:W-:Y:S02]  /*e6b0*/  LOP3.LUT R2, R11, 0xff, RZ, 0xc0, !PT ;  /* 0x000000ff0b027812 */ /* 0x000fe400078ec0ff */
[----:B------:R-:W-:Y:S01]  /*e6c0*/  LOP3.LUT R0, R0, 0xffff, RZ, 0xc0, !PT ;  /* 0x0000ffff00007812 */ /* 0x000fe200078ec0ff */
[----:B------:R-:W-:Y:S01]  /*e6d0*/  @!P4 HADD2 R249, -R95.H0_H0, -RZ.H0_H0 ;  /* 0xa00000ff5ff9c230 */ /* 0x000fe20000000900 */
[----:B------:R-:W-:Y:S02]  /*e6e0*/  @P3 PRMT R92, R251, 0x5410, RZ ;  /* 0x00005410fb5c3816 */ /* 0x000fe400000000ff */
[----:B------:R-:W-:Y:S02]  /*e6f0*/  PRMT R3, R8, 0x7771, RZ ;  /* 0x0000777108037816 */ /* 0x000fe400000000ff */
[----:B------:R-:W-:-:S02]  /*e700*/  @!P5 PRMT R94, R250, 0x5410, RZ ;  /* 0x00005410fa5ed816 */ /* 0x000fc400000000ff */
[----:B------:R-:W-:Y:S02]  /*e710*/  ISETP.LE.U32.AND P3, PT, R0, UR4, PT ;  /* 0x0000000400007c0c */ /* 0x000fe4000bf63070 */
[----:B------:R-:W-:Y:S02]  /*e720*/  ISETP.LE.U32.AND P5, PT, R2, UR4, PT ;  /* 0x0000000402007c0c */ /* 0x000fe4000bfa3070 */
[----:B------:R-:W-:Y:S02]  /*e730*/  PRMT R2, R11, 0x7632, R2 ;  /* 0x000076320b027816 */ /* 0x000fe40000000002 */
[----:B------:R-:W-:Y:S02]  /*e740*/  @!P4 PRMT R95, R249, 0x5410, RZ ;  /* 0x00005410f95fc816 */ /* 0x000fe400000000ff */
[----:B------:R-:W-:Y:S02]  /*e750*/  ISETP.GT.U32.AND P4, PT, R3, UR4, PT ;  /* 0x0000000403007c0c */ /* 0x000fe4000bf84070 */
[----:B------:R-:W-:Y:S01]  /*e760*/  LOP3.LUT R2, R2, 0xff, RZ, 0xc0, !PT ;  /* 0x000000ff02027812 */ /* 0x000fe200078ec0ff */
[----:B------:R-:W-:Y:S01]  /*e770*/  IMAD.MOV.U32 R232, RZ, RZ, R80 ;  /* 0x000000ffffe87224 */ /* 0x000fe200078e0050 */
[----:B------:R-:W-:-:S02]  /*e780*/  MOV R31, R113 ;  /* 0x00000071001f7202 */ /* 0x000fc40000000f00 */
[----:B------:R-:W-:Y:S02]  /*e790*/  PRMT R4, R26, 0x7773, RZ ;  /* 0x000077731a047816 */ /* 0x000fe400000000ff */
[----:B------:R-:W-:Y:S01]  /*e7a0*/  SHF.R.U32.HI R0, RZ, 0x18, R11 ;  /* 0x00000018ff007819 */ /* 0x000fe2000001160b */
[----:B-----5:R-:W-:-:S05]  /*e7b0*/  @P1 HADD2 R76, -R34.H0_H0, -RZ.H0_H0 ;  /* 0xa00000ff224c1230 */ /* 0x020fca0000000900 */
[----:B------:R-:W-:-:S04]  /*e7c0*/  PRMT R3, R76, 0x7610, R3 ;  /* 0x000076104c037816 */ /* 0x000fc80000000003 */
[----:B------:R-:W-:Y:S02]  /*e7d0*/  @P1 PRMT R34, R3, 0x5410, RZ ;  /* 0x0000541003221816 */ /* 0x000fe400000000ff */
[----:B------:R-:W-:Y:S01]  /*e7e0*/  ISETP.LE.U32.AND P1, PT, R2, UR4, PT ;  /* 0x0000000402007c0c */ /* 0x000fe2000bf23070 */
[----:B------:R-:W-:Y:S01]  /*e7f0*/  FFMA.FTZ R3, R200, R101, R232 ;  /* 0x00000065c8037223 */ /* 0x000fe200000100e8 */
[----:B---3--:R-:W-:-:S03]  /*e800*/  @!P3 HADD2 R30, -R14.H0_H0, -RZ.H0_H0 ;  /* 0xa00000ff0e1eb230 */ /* 0x008fc60000000900 */
[----:B------:R-:W-:Y:S02]  /*e810*/  FADD.FTZ R3, R31, R3 ;  /* 0x000000031f037221 */ /* 0x000fe40000010000 */
[----:B------:R-:W-:Y:S01]  /*e820*/  PRMT R26, R30, 0x7610, R26 ;  /* 0x000076101e1a7816 */ /* 0x000fe2000000001a */
[----:B------:R3:W5:Y:S04]  /*e830*/  LDL.LU.S16 R31, [R1+0x10] ;  /* 0x00001000011f7983 */ /* 0x0007680000300600 */
[----:B------:R3:W3:Y:S01]  /*e840*/  LDL.LU.S16 R30, [R1+0x14] ;  /* 0x00001400011e7983 */ /* 0x0006e20000300600 */
[----:B--2---:R-:W-:Y:S01]  /*e850*/  @!P1 HADD2 R27, -R12.H0_H0, -RZ.H0_H0 ;  /* 0xa00000ff0c1b9230 */ /* 0x004fe20000000900 */
[----:B------:R-:W-:-:S04]  /*e860*/  @!P3 PRMT R14, R26, 0x5410, RZ ;  /* 0x000054101a0eb816 */ /* 0x000fc800000000ff */
[----:B------:R-:W-:Y:S02]  /*e870*/  PRMT R11, R27, 0x7610, R11 ;  /* 0x000076101b0b7816 */ /* 0x000fe4000000000b */
[----:B------:R2:W2:Y:S02]  /*e880*/  LDL.LU.S16 R27, [R1+0x18] ;  /* 0x00001800011b7983 */ /* 0x0004a40000300600 */
[----:B------:R-:W-:Y:S02]  /*e890*/  @!P1 PRMT R12, R11, 0x5410, RZ ;  /* 0x000054100b0c9816 */ /* 0x000fe400000000ff */
[----:B------:R1:W5:Y:S04]  /*e8a0*/  LDL.LU.S16 R26, [R1+0x20] ;  /* 0x00002000011a7983 */ /* 0x0003680000300600 */
[----:B------:R2:W5:Y:S01]  /*e8b0*/  LDL.LU.S16 R11, [R1+0x1c] ;  /* 0x00001c00010b7983 */ /* 0x0005620000300600 */
[----:B------:R-:W-:-:S05]  /*e8c0*/  @!P6 HADD2 R246, -R136.H0_H0, -RZ.H0_H0 ;  /* 0xa00000ff88f6e230 */ /* 0x000fca0000000900 */
[----:B------:R-:W-:Y:S02]  /*e8d0*/  @!P6 PRMT R136, R246, 0x5410, RZ ;  /* 0x00005410f688e816 */ /* 0x000fe400000000ff */
[----:B------:R-:W-:Y:S01]  /*e8e0*/  ISETP.GT.U32.AND P6, PT, R4, UR4, PT ;  /* 0x0000000404007c0c */ /* 0x000fe2000bfc4070 */
[----:B------:R-:W-:Y:S02]  /*e8f0*/  IMAD.MOV.U32 R233, RZ, RZ, R118 ;  /* 0x000000ffffe97224 */ /* 0x000fe400078e0076 */
[----:B----4-:R-:W-:Y:S02]  /*e900*/  @!P5 HADD2 R190, -R15.H0_H0, -RZ.H0_H0 ;  /* 0xa00000ff0fbed230 */ /* 0x010fe40000000900 */
[----:B------:R-:W-:Y:S02]  /*e910*/  IMAD.MOV.U32 R4, RZ, RZ, R8 ;  /* 0x000000ffff047224 */ /* 0x000fe400078e0008 */
[----:B------:R-:W-:Y:S02]  /*e920*/  IMAD.MOV.U32 R33, RZ, RZ, R38 ;  /* 0x000000ffff217224 */ /* 0x000fe400078e0026 */
[----:B------:R-:W-:-:S02]  /*e930*/  IMAD.MOV.U32 R32, RZ, RZ, R39 ;  /* 0x000000ffff207224 */ /* 0x000fc400078e0027 */
[----:B------:R-:W-:Y:S01]  /*e940*/  IMAD.MOV.U32 R203, RZ, RZ, R59 ;  /* 0x000000ffffcb7224 */ /* 0x000fe200078e003b */
[C---:B-1----:R-:W-:Y:S01]  /*e950*/  HMMA.16816.F32 R36, R96.reuse, R40, R48 ;  /* 0x000000286024723c */ /* 0x042fe20000001830 */
[----:B------:R-:W-:Y:S02]  /*e960*/  @P6 HADD2 R252, -R93.H0_H0, -RZ.H0_H0 ;  /* 0xa00000ff5dfc6230 */ /* 0x000fe40000000900 */
[----:B------:R-:W-:Y:S01]  /*e970*/  IMAD.MOV.U32 R234, RZ, RZ, R233 ;  /* 0x000000ffffea7224 */ /* 0x000fe200078e00e9 */
[----:B------:R-:W-:Y:S01]  /*e980*/  LOP3.LUT R2, R4, 0xff, RZ, 0xc0, !PT ;  /* 0x000000ff04027812 */ /* 0x000fe200078ec0ff */
[----:B------:R-:W-:Y:S02]  /*e990*/  IMAD.MOV.U32 R90, RZ, RZ, R124 ;  /* 0x000000ffff5a7224 */ /* 0x000fe400078e007c */
[----:B------:R-:W-:Y:S01]  /*e9a0*/  IMAD.MOV.U32 R91, RZ, RZ, R114 ;  /* 0x000000ffff5b7224 */ /* 0x000fe200078e0072 */
[----:B------:R-:W-:Y:S01]  /*e9b0*/  HMMA.16816.F32 R40, R96, R42, R52 ;  /* 0x0000002a6028723c */ /* 0x000fe20000001834 */
[----:B------:R-:W-:Y:S01]  /*e9c0*/  @P6 PRMT R93, R252, 0x5410, RZ ;  /* 0x00005410fc5d6816 */ /* 0x000fe200000000ff */
[----:B------:R-:W-:Y:S01]  /*e9d0*/  IMAD.MOV.U32 R28, RZ, RZ, R57 ;  /* 0x000000ffff1c7224 */ /* 0x000fe200078e0039 */
[----:B------:R-:W-:Y:S01]  /*e9e0*/  PRMT R52, R190, 0x7610, R52 ;  /* 0x00007610be347816 */ /* 0x000fe20000000034 */
[----:B------:R-:W-:Y:S01]  /*e9f0*/  IMAD.MOV.U32 R233, RZ, RZ, R203 ;  /* 0x000000ffffe97224 */ /* 0x000fe200078e00cb */
[----:B------:R-:W-:Y:S01]  /*ea00*/  ISETP.LE.U32.AND P6, PT, R0, UR4, PT ;  /* 0x0000000400007c0c */ /* 0x000fe2000bfc3070 */
[----:B------:R-:W-:Y:S01]  /*ea10*/  FFMA.FTZ R0, R235, R100, R234 ;  /* 0x00000064eb007223 */ /* 0x000fe200000100ea */
[----:B------:R-:W-:Y:S01]  /*ea20*/  @!P5 PRMT R15, R52, 0x5410, RZ ;  /* 0x00005410340fd816 */ /* 0x000fe200000000ff */
[----:B------:R-:W-:Y:S01]  /*ea30*/  IMAD.MOV.U32 R190, RZ, RZ, R91 ;  /* 0x000000ffffbe7224 */ /* 0x000fe200078e005b */
[----:B------:R-:W-:Y:S01]  /*ea40*/  MOV R203, R90 ;  /* 0x0000005a00cb7202 */ /* 0x000fe20000000f00 */
[----:B------:R-:W-:Y:S01]  /*ea50*/  IMAD.MOV.U32 R88, RZ, RZ, R126 ;  /* 0x000000ffff587224 */ /* 0x000fe200078e007e */
[----:B------:R-:W-:Y:S01]  /*ea60*/  ISETP.LE.U32.AND P5, PT, R2, UR4, PT ;  /* 0x0000000402007c0c */ /* 0x000fe2000bfa3070 */
[----:B------:R-:W-:Y:S01]  /*ea70*/  FADD.FTZ R2, R233, R0 ;  /* 0x00000000e9027221 */ /* 0x000fe20000010000 */
[----:B------:R-:W-:Y:S01]  /*ea80*/  MOV R18, R81 ;  /* 0x0000005100127202 */ /* 0x000fe20000000f00 */
[----:B------:R-:W-:Y:S01]  /*ea90*/  FADD.FTZ R0, R190, R3 ;  /* 0x00000003be007221 */ /* 0x000fe20000010000 */
[----:B------:R-:W-:-:S02]  /*eaa0*/  IMAD.MOV.U32 R17, RZ, RZ, R115 ;  /* 0x000000ffff117224 */ /* 0x000fc400078e0073 */
[----:B------:R-:W-:Y:S01]  /*eab0*/  FADD.FTZ R2, R203, R2 ;  /* 0x00000002cb027221 */ /* 0x000fe20000010000 */
[----:B------:R-:W-:Y:S01]  /*eac0*/  IMAD.MOV.U32 R89, RZ, RZ, R125 ;  /* 0x000000ffff597224 */ /* 0x000fe200078e007d */
[----:B------:R-:W-:Y:S01]  /*ead0*/  PRMT R5, R8, 0x7772, RZ ;  /* 0x0000777208057816 */ /* 0x000fe200000000ff */
[----:B------:R-:W-:Y:S01]  /*eae0*/  FADD.FTZ R0, R28, R0 ;  /* 0x000000001c007221 */ /* 0x000fe20000010000 */
[----:B------:R-:W-:Y:S01]  /*eaf0*/  IMAD.MOV.U32 R206, RZ, RZ, R117 ;  /* 0x000000ffffce7224 */ /* 0x000fe200078e0075 */
[----:B------:R-:W-:Y:S01]  /*eb00*/  PRMT R8, R8, 0x7773, RZ ;  /* 0x0000777308087816 */ /* 0x000fe200000000ff */
[----:B------:R-:W-:Y:S02]  /*eb10*/  IMAD.MOV.U32 R232, RZ, RZ, R88 ;  /* 0x000000ffffe87224 */ /* 0x000fe400078e0058 */
[----:B------:R-:W-:Y:S01]  /*eb20*/  FADD.FTZ R2, R18, R2 ;  /* 0x0000000212027221 */ /* 0x000fe20000010000 */
[----:B------:R-:W-:Y:S02]  /*eb30*/  IMAD.MOV.U32 R200, RZ, RZ, R89 ;  /* 0x000000ffffc87224 */ /* 0x000fe400078e0059 */
[----:B------:R-:W-:Y:S01]  /*eb40*/  FADD.FTZ R0, R17, R0 ;  /* 0x0000000011007221 */ /* 0x000fe20000010000 */
[----:B------:R-:W-:-:S02]  /*eb50*/  IMAD.MOV.U32 R203, RZ, RZ, R206 ;  /* 0x000000ffffcb7224 */ /* 0x000fc400078e00ce */
[----:B------:R-:W-:Y:S01]  /*eb60*/  FADD.FTZ R2, R232, R2 ;  /* 0x00000002e8027221 */ /* 0x000fe20000010000 */
[----:B------:R-:W-:Y:S01]  /*eb70*/  ISETP.GT.U32.AND P1, PT, R8, UR4, PT ;  /* 0x0000000408007c0c */ /* 0x000fe2000bf24070 */
[----:B------:R-:W-:Y:S01]  /*eb80*/  IMAD.MOV.U32 R198, RZ, RZ, R83 ;  /* 0x000000ffffc67224 */ /* 0x000fe200078e0053 */
[----:B------:R-:W1:Y:S01]  /*eb90*/  LDC R8, c[0x0][0x448] ;  /* 0x00011200ff087b82 */ /* 0x000e620000000800 */
[----:B------:R-:W-:Y:S01]  /*eba0*/  IMAD.MOV.U32 R206, RZ, RZ, R32 ;  /* 0x000000ffffce7224 */ /* 0x000fe200078e0020 */
[----:B------:R-:W-:Y:S01]  /*ebb0*/  ISETP.GT.U32.AND P3, PT, R5, UR4, PT ;  /* 0x0000000405007c0c */ /* 0x000fe2000bf64070 */
[----:B------:R-:W-:Y:S01]  /*ebc0*/  FADD.FTZ R0, R200, R0 ;  /* 0x00000000c8007221 */ /* 0x000fe20000010000 */
[----:B------:R-:W-:Y:S02]  /*ebd0*/  IMAD.MOV.U32 R32, RZ, RZ, R33 ;  /* 0x000000ffff207224 */ /* 0x000fe400078e0021 */
[----:B------:R-:W-:Y:S01]  /*ebe0*/  FADD.FTZ R2, R203, R2 ;  /* 0x00000002cb027221 */ /* 0x000fe20000010000 */
[----:B------:R-:W-:Y:S01]  /*ebf0*/  MOV R207, R116 ;  /* 0x0000007400cf7202 */ /* 0x000fe20000000f00 */
[----:B------:R-:W-:Y:S01]  /*ec00*/  FADD.FTZ R0, R206, R0 ;  /* 0x00000000ce007221 */ /* 0x000fe20000010000 */
[----:B------:R-:W-:Y:S01]  /*ec10*/  MOV R33, R198 ;  /* 0x000000c600217202 */ /* 0x000fe20000000f00 */
[----:B------:R-:W-:-:S02]  /*ec20*/  IMAD.MOV.U32 R16, RZ, RZ, R82 ;  /* 0x000000ffff107224 */ /* 0x000fc400078e0052 */
[----:B------:R-:W-:Y:S01]  /*ec30*/  FADD.FTZ R2, R32, R2 ;  /* 0x0000000220027221 */ /* 0x000fe20000010000 */
[----:B------:R-:W-:Y:S01]  /*ec40*/  IMAD.MOV.U32 R19, RZ, RZ, R112 ;  /* 0x000000ffff137224 */ /* 0x000fe200078e0070 */
[----:B------:R-:W4:Y:S01]  /*ec50*/  LDSM.16.MT88.4 R80, [R139+0x11800] ;  /* 0x011800008b50783b */ /* 0x000f220000004200 */
[----:B------:R-:W-:Y:S02]  /*ec60*/  IMAD.MOV.U32 R198, RZ, RZ, R16 ;  /* 0x000000ffffc67224 */ /* 0x000fe400078e0010 */
[----:B------:R-:W-:Y:S01]  /*ec70*/  IMAD.MOV.U32 R28, RZ, RZ, R19 ;  /* 0x000000ffff1c7224 */ /* 0x000fe200078e0013 */
[----:B------:R-:W-:Y:S01]  /*ec80*/  MOV R19, R134 ;  /* 0x0000008600137202 */ /* 0x000fe20000000f00 */
[----:B------:R-:W-:Y:S01]  /*ec90*/  IMAD.MOV.U32 R103, RZ, RZ, R132 ;  /* 0x000000ffff677224 */ /* 0x000fe200078e0084 */
[----:B------:R-:W-:Y:S01]  /*eca0*/  HMMA.16816.F32 R68, R96, R72, R68 ;  /* 0x000000486044723c */ /* 0x000fe20000001844 */
[----:B------:R-:W-:Y:S01]  /*ecb0*/  IMAD.MOV.U32 R132, RZ, RZ, R58 ;  /* 0x000000ffff847224 */ /* 0x000fe200078e003a */
[----:B------:R-:W-:Y:S01]  /*ecc0*/  MOV R196, R127 ;  /* 0x0000007f00c47202 */ /* 0x000fe20000000f00 */
[----:B------:R-:W-:Y:S01]  /*ecd0*/  IMAD.MOV.U32 R18, RZ, RZ, R133 ;  /* 0x000000ffff127224 */ /* 0x000fe200078e0085 */
[----:B------:R-:W1:Y:S01]  /*ece0*/  LDSM.16.MT88.4 R88, [R29+0x5800] ;  /* 0x005800001d58783b */ /* 0x000e620000004200 */
[----:B------:R-:W-:-:S02]  /*ecf0*/  IMAD.MOV.U32 R17, RZ, RZ, R132 ;  /* 0x000000ffff117224 */ /* 0x000fc400078e0084 */
[----:B------:R-:W-:Y:S01]  /*ed00*/  IMAD.MOV.U32 R16, RZ, RZ, R135 ;  /* 0x000000ffff107224 */ /* 0x000fe200078e0087 */
[C---:B------:R-:W-:Y:S01]  /*ed10*/  HMMA.16816.F32 R72, R96.reuse, R74, R64 ;  /* 0x0000004a6048723c */ /* 0x040fe20000001840 */
[----:B------:R-:W1:Y:S04]  /*ed20*/  LDSM.16.MT88.4 R116, [R139+0xd800] ;  /* 0x00d800008b74783b */ /* 0x000e680000004200 */
[----:B------:R-:W1:Y:S04]  /*ed30*/  LDSM.16.MT88.4 R48, [R139+0xf800] ;  /* 0x00f800008b30783b */ /* 0x000e680000004200 */
[----:B------:R-:W1:Y:S04]  /*ed40*/  LDSM.16.MT88.4 R124, [R29+0x1800] ;  /* 0x001800001d7c783b */ /* 0x000e680000004200 */
[----:B------:R-:W1:Y:S04]  /*ed50*/  LDSM.16.MT88.4 R56, [R29+0x3800] ;  /* 0x003800001d38783b */ /* 0x000e680000004200 */
[----:B------:R-:W1:Y:S04]  /*ed60*/  LDSM.16.MT88.4 R132, [R144+0x1800] ;  /* 0x001800009084783b */ /* 0x000e680000004200 */
[----:B------:R-:W5:Y:S01]  /*ed70*/  LDSM.16.MT88.4 R64, [R144+0x3800] ;  /* 0x003800009040783b */ /* 0x000f620000004200 */
[----:B------:R-:W-:Y:S01]  /*ed80*/  UISETP.GT.U32.AND UP0, UPT, UR25, UR20, UPT ;  /* 0x000000141900728c */ /* 0x000fe2000bf04070 */
[C---:B----4-:R-:W-:Y:S08]  /*ed90*/  HMMA.16816.F32 R76, R96.reuse, R80, R120 ;  /* 0x00000050604c723c */ /* 0x050ff00000001878 */
        /* <DEDUP_REMOVED lines=13> */
[----:B---3--:R-:W-:-:S05]  /*ee70*/  @!P5 HADD2 R30, -R6.H0_H0, -RZ.H0_H0 ;  /* 0xa00000ff061ed230 */ /* 0x008fca0000000900 */
[----:B------:R-:W-:-:S04]  /*ee80*/  PRMT R3, R30, 0x7610, R3 ;  /* 0x000076101e037816 */ /* 0x000fc80000000003 */
[----:B------:R-:W-:Y:S01]  /*ee90*/  @!P5 PRMT R6, R3, 0x5410, RZ ;  /* 0x000054100306d816 */ /* 0x000fe200000000ff */
[----:B------:R-:W-:Y:S01]  /*eea0*/  FADD.FTZ R3, R207, R0 ;  /* 0x00000000cf037221 */ /* 0x000fe20000010000 */
[----:B------:R-:W-:Y:S01]  /*eeb0*/  FADD.FTZ R0, R33, R2 ;  /* 0x0000000221007221 */ /* 0x000fe20000010000 */
[----:B--2---:R-:W-:Y:S02]  /*eec0*/  @P4 HADD2 R27, -R13.H0_H0, -RZ.H0_H0 ;  /* 0xa00000ff0d1b4230 */ /* 0x004fe40000000900 */
[----:B------:R-:W-:Y:S01]  /*eed0*/  FADD.FTZ R2, R28, R3 ;  /* 0x000000031c027221 */ /* 0x000fe20000010000 */
[----:B------:R-:W-:Y:S01]  /*eee0*/  FADD.FTZ R0, R198, R0 ;  /* 0x00000000c6007221 */ /* 0x000fe20000010000 */
[----:B-----5:R-:W-:Y:S02]  /*eef0*/  @P3 HADD2 R26, -R10.H0_H0, -RZ.H0_H0 ;  /* 0xa00000ff0a1a3230 */ /* 0x020fe40000000900 */
[----:B------:R-:W-:Y:S02]  /*ef00*/  @P1 HADD2 R11, -R7.H0_H0, -RZ.H0_H0 ;  /* 0xa00000ff070b1230 */ /* 0x000fe40000000900 */
[----:B------:R-:W-:Y:S01]  /*ef10*/  FADD.FTZ R2, R18, R2 ;  /* 0x0000000212027221 */ /* 0x000fe20000010000 */
[----:B------:R-:W-:Y:S01]  /*ef20*/  FADD.FTZ R0, R19, R0 ;  /* 0x0000000013007221 */ /* 0x000fe20000010000 */
[----:B------:R-:W-:-:S02]  /*ef30*/  PRMT R5, R27, 0x7610, R5 ;  /* 0x000076101b057816 */ /* 0x000fc40000000005 */
[----:B------:R-:W-:Y:S02]  /*ef40*/  PRMT R4, R26, 0x7610, R4 ;  /* 0x000076101a047816 */ /* 0x000fe40000000004 */
[----:B------:R-:W-:Y:S01]  /*ef50*/  PRMT R3, R11, 0x7610, R3 ;  /* 0x000076100b037816 */ /* 0x000fe20000000003 */
[----:B------:R-:W-:Y:S01]  /*ef60*/  FADD.FTZ R2, R16, R2 ;  /* 0x0000000210027221 */ /* 0x000fe20000010000 */
[----:B------:R-:W-:Y:S01]  /*ef70*/  FADD.FTZ R0, R17, R0 ;  /* 0x0000000011007221 */ /* 0x000fe20000010000 */
[----:B------:R-:W-:Y:S01]  /*ef80*/  @P4 PRMT R13, R5, 0x5410, RZ ;  /* 0x00005410050d4816 */ /* 0x000fe200000000ff */
[----:B------:R-:W1:Y:S01]  /*ef90*/  LDSM.16.MT88.4 R16, [R144+0x5800] ;  /* 0x005800009010783b */ /* 0x000e620000004200 */
[----:B------:R-:W-:Y:S01]  /*efa0*/  @P3 PRMT R10, R4, 0x5410, RZ ;  /* 0x00005410040a3816 */ /* 0x000fe200000000ff */
[----:B------:R-:W-:Y:S01]  /*efb0*/  IMAD.MOV.U32 R4, RZ, RZ, R194 ;  /* 0x000000ffff047224 */ /* 0x000fe200078e00c2 */
[----:B------:R-:W-:Y:S01]  /*efc0*/  @P1 PRMT R7, R3, 0x5410, RZ ;  /* 0x0000541003071816 */ /* 0x000fe200000000ff */
[----:B------:R-:W-:-:S02]  /*efd0*/  IMAD.MOV.U32 R5, RZ, RZ, R195 ;  /* 0x000000ffff057224 */ /* 0x000fc400078e00c3 */
[----:B------:R-:W-:Y:S02]  /*efe0*/  IMAD.SHL.U32 R3, R8, 0x8, RZ ;  /* 0x0000000808037824 */ /* 0x000fe400078e00ff */
[----:B------:R-:W-:Y:S02]  /*eff0*/  FADD.FTZ R8, R103, R2 ;  /* 0x0000000267087221 */ /* 0x000fe40000010000 */
[----:B------:R-:W-:-:S04]  /*f000*/  IMAD.WIDE R2, R3, 0x2, R4 ;  /* 0x0000000203027825 */ /* 0x000fc800078e0204 */
[----:B------:R-:W-:Y:S01]  /*f010*/  @!P6 HADD2 R31, -R9.H0_H0, -RZ.H0_H0 ;  /* 0xa00000ff091fe230 */ /* 0x000fe20000000900 */
[----:B------:R-:W-:Y:S04]  /*f020*/  STG.E.U16 desc[UR26][R4.64+-0x80], R166 ;  /* 0xffff80a604007986 */ /* 0x000fe8000c10151a */
[----:B------:R-:W-:Y:S01]  /*f030*/  STG.E.U16 desc[UR26][R4.64+-0x7e], R169 ;  /* 0xffff82a904007986 */ /* 0x000fe2000c10151a */
[----:B------:R-:W-:-:S03]  /*f040*/  PRMT R29, R31, 0x7610, R29 ;  /* 0x000076101f1d7816 */ /* 0x000fc6000000001d */
        /* <DEDUP_REMOVED lines=10> */
[----:B------:R-:W-:Y:S01]  /*f0f0*/  STG.E.U16 desc[UR26][R2.64+-0x5e], R141 ;  /* 0xffffa28d02007986 */ /* 0x000fe2000c10151a */
[----:B------:R-:W-:-:S03]  /*f100*/  FADD.FTZ R0, R196, R0 ;  /* 0x00000000c4007221 */ /* 0x000fc60000010000 */
[----:B------:R-:W-:Y:S04]  /*f110*/  STG.E.U16 desc[UR26][R4.64+-0x50], R63 ;  /* 0xffffb03f04007986 */ /* 0x000fe8000c10151a */
[----:B------:R-:W-:Y:S04]  /*f120*/  STG.E.U16 desc[UR26][R4.64+-0x4e], R62 ;  /* 0xffffb23e04007986 */ /* 0x000fe8000c10151a */
[----:B------:R-:W-:Y:S04]  /*f130*/  STG.E.U16 desc[UR26][R2.64+-0x50], R61 ;  /* 0xffffb03d02007986 */ /* 0x000fe8000c10151a */
[----:B------:R2:W-:Y:S04]  /*f140*/  STG.E.U16 desc[UR26][R2.64+-0x4e], R60 ;  /* 0xffffb23c02007986 */ /* 0x0005e8000c10151a */
[----:B------:R-:W-:Y:S04]  /*f150*/  STG.E.U16 desc[UR26][R4.64+-0x40], R138 ;  /* 0xffffc08a04007986 */ /* 0x000fe8000c10151a */
[----:B------:R-:W-:Y:S01]  /*f160*/  STG.E.U16 desc[UR26][R4.64+-0x3e], R137 ;  /* 0xffffc28904007986 */ /* 0x000fe2000c10151a */
[----:B------:R-:W-:-:S03]  /*f170*/  FADD.FTZ R8, R171, R8 ;  /* 0x00000008ab087221 */ /* 0x000fc60000010000 */
        /* <DEDUP_REMOVED lines=15> */
[----:B------:R3:W-:Y:S01]  /*f270*/  STG.E.U16 desc[UR26][R2.64+-0xe], R7 ;  /* 0xfffff20702007986 */ /* 0x0007e2000c10151a */
[----:B------:R-:W-:-:S04]  /*f280*/  FADD.FTZ R0, R35, R0 ;  /* 0x0000000023007221 */ /* 0x000fc80000010000 */
[----:B------:R-:W-:Y:S01]  /*f290*/  FADD.FTZ R0, R24, R0 ;  /* 0x0000000018007221 */ /* 0x000fe20000010000 */
[----:B--2---:R-:W-:Y:S01]  /*f2a0*/  HMMA.16816.F32 R60, R96, R64, R220 ;  /* 0x00000040603c723c */ /* 0x004fe200000018dc */
[----:B---3--:R-:W-:-:S04]  /*f2b0*/  FADD.FTZ R2, R242, R8 ;  /* 0x00000008f2027221 */ /* 0x008fc80000010000 */
[----:B------:R-:W-:-:S04]  /*f2c0*/  FADD.FTZ R2, R188, R2 ;  /* 0x00000002bc027221 */ /* 0x000fc80000010000 */
[----:B------:R-:W-:Y:S01]  /*f2d0*/  FADD.FTZ R2, R238, R2 ;  /* 0x00000002ee027221 */ /* 0x000fe20000010000 */
[C---:B------:R-:W-:Y:S04]  /*f2e0*/  HMMA.16816.F32 R64, R96.reuse, R66, R216 ;  /* 0x000000426040723c */ /* 0x040fe800000018d8 */
[----:B------:R2:W-:Y:S04]  /*f2f0*/  STL [R1+0x68], R2 ;  /* 0x0000680201007387 */ /* 0x0005e80000100800 */
[----:B------:R2:W-:Y:S01]  /*f300*/  STL [R1+0x6c], R0 ;  /* 0x00006c0001007387 */ /* 0x0005e20000100800 */
[----:B-1----:R-:W-:Y:S01]  /*f310*/  HMMA.16816.F32 R92, R96, R16, R156 ;  /* 0x00000010605c723c */ /* 0x002fe2000000189c */
[----:B------:R-:W-:-:S07]  /*f320*/  PLOP3.LUT P1, PT, PT, PT, UP0, 0x80, 0x8 ;  /* 0x000000000008781c */ /* 0x000fce0003f2f008 */
[----:B------:R-:W-:Y:S01]  /*f330*/  HMMA.16816.F32 R96, R96, R18, R148 ;  /* 0x000000126060723c */ /* 0x000fe20000001894 */
[----:B------:R-:W-:Y:S01]  /*f340*/  IADD3 R222, P3, PT, R194, -0x100, RZ ;  /* 0xffffff00c2de7810 */ /* 0x000fe20007f7e0ff */
[--C-:B------:R-:W-:Y:S01]  /*f350*/  IMAD.MOV.U32 R100, RZ, RZ, R146.reuse ;  /* 0x000000ffff647224 */ /* 0x100fe200078e0092 */
[----:B------:R-:W-:Y:S02]  /*f360*/  MOV R3, R145 ;  /* 0x0000009100037202 */ /* 0x000fe40000000f00 */
[----:B------:R-:W-:Y:S01]  /*f370*/  IADD3.X R221, PT, PT, R195, -0x1, RZ, P3, !PT ;  /* 0xffffffffc3dd7810 */ /* 0x000fe20001ffe4ff */
[----:B------:R-:W-:Y:S02]  /*f380*/  @P1 IMAD.MOV.U32 R3, RZ, RZ, R145 ;  /* 0x000000ffff031224 */ /* 0x000fe400078e0091 */
[----:B------:R-:W-:Y:S01]  /*f390*/  @P1 IMAD.MOV.U32 R100, RZ, RZ, R146 ;  /* 0x000000ffff641224 */ /* 0x000fe200078e0092 */
[----:B------:R-:W-:Y:S01]  /*f3a0*/  @UP0 UIADD3 UR23, UPT, UPT, UR23, -0x3, URZ ;  /* 0xfffffffd17170890 */ /* 0x000fe2000fffe0ff */
[----:B------:R-:W-:Y:S11]  /*f3b0*/  BRA.U UP0, `(.L_x_1705) ;  /* 0x0000000100047547 */ /* 0x000ff6000b800000 */
.L_x_1700:
[----:B------:R-:W-:-:S12]  /*f3c0*/  UIADD3 UR23, UPT, UPT, UR25, -0x1, URZ ;  /* 0xffffffff19177890 */ /* 0x000fd8000fffe0ff */
.L_x_1705:
[----:B------:R-:W-:-:S09]  /*f3d0*/  UISETP.GE.AND UP0, UPT, UR23, UR20, UPT ;  /* 0x000000141700728c */ /* 0x000fd2000bf06270 */
[----:B------:R-:W-:Y:S05]  /*f3e0*/  BRA.U !UP0, `(.L_x_1706) ;  /* 0x0000005d08307547 */ /* 0x000fea000b800000 */
[----:B--2---:R-:W2:Y:S01]  /*f3f0*/  LDL.LU R2, [R1+0x94] ;  /* 0x0000940001027983 */ /* 0x004ea20000300800 */
[----:B------:R-:W-:Y:S01]  /*f400*/  SHF.R.U32.HI R184, RZ, 0x1, R193 ;  /* 0x00000001ffb87819 */ /* 0x000fe200000116c1 */
[----:B------:R-:W3:Y:S01]  /*f410*/  LDC.64 R240, c[0x0][0x3c0] ;  /* 0x0000f000fff07b82 */ /* 0x000ee20000000a00 */
[----:B------:R-:W4:Y:S01]  /*f420*/  LDCU UR4, c[0x0][0x440] ;  /* 0x00008800ff0477ac */ /* 0x000f220008000800 */
[----:B------:R-:W5:Y:S01]  /*f430*/  S2R R193, SR_TID.X ;  /* 0x0000000000c17919 */ /* 0x000f620000002100 */
[----:B------:R-:W-:Y:S01]  /*f440*/  IMAD.MOV.U32 R186, RZ, RZ, 0x20 ;  /* 0x00000020ffba7424 */ /* 0x000fe200078e00ff */
[----:B------:R-:W-:Y:S01]  /*f450*/  IADD3 R198, PT, PT, R199, 0x8, RZ ;  /* 0x00000008c7c67810 */ /* 0x000fe20007ffe0ff */
[----:B------:R-:W1:Y:S01]  /*f460*/  LDCU UR13, c[0x0][0x448] ;  /* 0x00008900ff0d77ac */ /* 0x000e620008000800 */
[----:B------:R-:W-:Y:S02]  /*f470*/  IMAD.MOV.U32 R190, RZ, RZ, 0x20 ;  /* 0x00000020ffbe7424 */ /* 0x000fe400078e00ff */
[----:B------:R-:W5:Y:S01]  /*f480*/  LDC R200, c[0x0][0x4f8] ;  /* 0x00013e00ffc87b82 */ /* 0x000f620000000800 */
[----:B------:R-:W-:Y:S01]  /*f490*/  SEL R186, R186, 0xffffffe0, !P0 ;  /* 0xffffffe0baba7807 */ /* 0x000fe20004000000 */
[----:B------:R-:W-:Y:S01]  /*f4a0*/  IMAD.MOV.U32 R102, RZ, RZ, R3 ;  /* 0x000000ffff667224 */ /* 0x000fe200078e0003 */
[----:B------:R-:W-:Y:S01]  /*f4b0*/  UMOV UR10, 0x400 ;  /* 0x00000400000a7882 */ /* 0x000fe20000000000 */
[----:B------:R-:W-:Y:S01]  /*f4c0*/  IMAD.MOV.U32 R101, RZ, RZ, R100 ;  /* 0x000000ffff657224 */ /* 0x000fe200078e0064 */
[----:B------:R-:W2:Y:S01]  /*f4d0*/  LDCU UR11, c[0x0][0x440] ;  /* 0x00008800ff0b77ac */ /* 0x000ea20008000800 */
[----:B------:R-:W-:-:S02]  /*f4e0*/  IMAD.MOV.U32 R196, RZ, RZ, 0x40 ;  /* 0x00000040ffc47424 */ /* 0x000fc400078e00ff */
[----:B------:R-:W5:Y:S01]  /*f4f0*/  S2UR UR9, SR_CgaCtaId ;  /* 0x00000000000979c3 */ /* 0x000f620000008800 */
[----:B------:R-:W2:Y:S01]  /*f500*/  LDCU UR8, c[0x0][0x504] ;  /* 0x0000a080ff0877ac */ /* 0x000ea20008000800 */
[----:B----4-:R-:W-:Y:S01]  /*f510*/  ISETP.GE.AND P3, PT, R189, UR4, PT ;  /* 0x00000004bd007c0c */ /* 0x010fe2000bf66270 */
[----:B------:R-:W4:Y:S01]  /*f520*/  LDCU UR4, c[0x0][0x45c] ;  /* 0x00008b80ff0477ac */ /* 0x000f220008000800 */
[----:B------:R-:W2:Y:S01]  /*f530*/  LDCU.U8 UR7, c[0x0][0x4f8] ;  /* 0x00009f00ff0777ac */ /* 0x000ea20008000000 */
[----:B-1----:R-:W-:Y:S01]  /*f540*/  USHF.L.U32 UR13, UR13, 0x3, URZ ;  /* 0x000000030d0d7899 */ /* 0x002fe200080006ff */
[----:B-----5:R-:W-:Y:S01]  /*f550*/  LOP3.LUT R200, R200, 0xff, RZ, 0xc0, !PT ;  /* 0x000000ffc8c87812 */ /* 0x020fe200078ec0ff */
[C---:B------:R-:W-:Y:S01]  /*f560*/  IMAD.SHL.U32 R0, R193.reuse, 0x40, RZ ;  /* 0x00000040c1007824 */ /* 0x040fe200078e00ff */
[C---:B------:R-:W-:Y:S01]  /*f570*/  LOP3.LUT P0, RZ, R193.reuse, 0x2, RZ, 0xc0, !PT ;  /* 0x00000002c1ff7812 */ /* 0x040fe2000780c0ff */
[----:B------:R-:W-:Y:S02]  /*f580*/  IMAD.SHL.U32 R194, R193, 0x40, RZ ;  /* 0x00000040c1c27824 */ /* 0x000fe400078e00ff */
[----:B------:R-:W-:Y:S01]  /*f590*/  IMAD R200, R200, 0x10000, R200 ;  /* 0x00010000c8c87824 */ /* 0x000fe200078e02c8 */
[----:B------:R-:W-:Y:S01]  /*f5a0*/  SEL R190, R190, 0xffffffe0, !P0 ;  /* 0xffffffe0bebe7807 */ /* 0x000fe20004000000 */
[----:B------:R-:W-:Y:S01]  /*f5b0*/  ULEA UR9, UR9, UR10, 0x18 ;  /* 0x0000000a09097291 */ /* 0x000fe2000f8ec0ff */
[----:B------:R-:W-:-:S02]  /*f5c0*/  LOP3.LUT R195, R194, 0x400, RZ, 0xc0, !PT ;  /* 0x00000400c2c37812 */ /* 0x000fc400078ec0ff */
[----:B--2---:R-:W-:Y:S02]  /*f5d0*/  LOP3.LUT R184, R2, 0x8, R184, 0x78, !PT ;  /* 0x0000000802b87812 */ /* 0x004fe400078e78b8 */
[----:B---3--:R-:W-:Y:S02]  /*f5e0*/  SHF.L.U64.HI R2, R240, 0x4, R241 ;  /* 0x00000004f0027819 */ /* 0x008fe400000102f1 */
[----:B------:R-:W-:Y:S01]  /*f5f0*/  LOP3.LUT R184, R184, 0x200, R0, 0xf8, !PT ;  /* 0x00000200b8b87812 */ /* 0x000fe200078ef800 */
[----:B------:R-:W-:-:S03]  /*f600*/  IMAD.SHL.U32 R0, R240, 0x10, RZ ;  /* 0x00000010f0007824 */ /* 0x000fc600078e00ff */
[----:B------:R-:W-:-:S04]  /*f610*/  LEA R184, R184, UR5, 0x1 ;  /* 0x00000005b8b87c11 */ /* 0x000fc8000f8e08ff */
[----:B------:R-:W-:Y:S01]  /*f620*/  IADD3 R186, PT, PT, R186, R184, RZ ;  /* 0x000000b8baba7210 */ /* 0x000fe20007ffe0ff */
[----:B------:R-:W-:-:S05]  /*f630*/  VIADD R0, R184, 0xc000 ;  /* 0x0000c000b8007836 */ /* 0x000fca0000000000 */
[----:B------:R1:W-:Y:S01]  /*f640*/  STL [R1+0x90], R0 ;  /* 0x0000900001007387 */ /* 0x0003e20000100800 */
[----:B----4-:R-:W-:Y:S05]  /*f650*/  BRA `(.L_x_1707) ;  /* 0x0000000400607947 */ /* 0x010fea0003800000 */
.L_x_1709:
[----:B------:R-:W2:Y:S01]  /*f660*/  LDL R157, [R1+0x58] ;  /* 0x00005800019d7983 */ /* 0x000ea20000100800 */
[----:B------:R-:W1:Y:S01]  /*f670*/  LDC.64 R4, c[0x0][0x3b8] ;  /* 0x0000ee00ff047b82 */ /* 0x000e620000000a00 */
[----:B------:R-:W-:Y:S02]  /*f680*/  UIADD3 UR10, UPT, UPT, UR23, -0x1, URZ ;  /* 0xffffffff170a7890 */ /* 0x000fe4000fffe0ff */
[----:B------:R-:W3:Y:S04]  /*f690*/  LDL R156, [R1+0x54] ;  /* 0x00005400019c7983 */ /* 0x000ee80000100800 */
[C---:B-1----:R-:W-:Y:S01]  /*f6a0*/  IMAD.WIDE.U32 R2, R4.reuse, UR10, RZ ;  /* 0x0000000a04027c25 */ /* 0x042fe2000f8e00ff */
[C---:B------:R-:W-:Y:S03]  /*f6b0*/  SHF.L.U64.HI R10, R4.reuse, 0x4, R5 ;  /* 0x00000004040a7819 */ /* 0x040fe60000010205 */
[----:B------:R-:W-:Y:S02]  /*f6c0*/  IMAD.SHL.U32 R6, R4, 0x10, RZ ;  /* 0x0000001004067824 */ /* 0x000fe400078e00ff */
[----:B------:R-:W-:Y:S03]  /*f6d0*/  IMAD R3, R5, UR10, R3 ;  /* 0x0000000a05037c24 */ /* 0x000fe6000f8e0203 */
        /* <DEDUP_REMOVED lines=80> */
.L_x_1707:
[----:B------:R-:W2:Y:S01]  /*fbe0*/  LDL R10, [R1+0x60] ;  /* 0x00006000010a7983 */ /* 0x000ea20000100800 */
[----:B------:R-:W-:Y:S05]  /*fbf0*/  DEPBAR.LE SB0, 0x0 ;  /* 0x000080000000791a */ /* 0x000fea0000000000 */
[----:B---3--:R-:W3:Y:S01]  /*fc00*/  LDL R15, [R1+0x5c] ;  /* 0x00005c00010f7983 */ /* 0x008ee20000100800 */
[----:B------:R-:W-:Y:S01]  /*fc10*/  IMAD.SHL.U32 R209, R193, 0x8, RZ ;  /* 0x00000008c1d17824 */ /* 0x000fe200078e00ff */
[C---:B------:R-:W-:Y:S01]  /*fc20*/  SHF.L.U64.HI R13, R240.reuse, 0x4, R241 ;  /* 0x00000004f00d7819 */ /* 0x040fe200000102f1 */
[C---:B------:R-:W-:Y:S01]  /*fc30*/  IMAD.WIDE.U32 R8, R240.reuse, UR23, RZ ;  /* 0x00000017f0087c25 */ /* 0x040fe2000f8e00ff */
[----:B------:R-:W-:Y:S01]  /*fc40*/  BAR.SYNC.DEFER_BLOCKING 0x0 ;  /* 0x0000000000007b1d */ /* 0x000fe20000010000 */
[----:B------:R-:W-:Y:S01]  /*fc50*/  UISETP.GT.AND UP0, UPT, UR23, UR20, UPT ;  /* 0x000000141700728c */ /* 0x000fe2000bf04270 */
[----:B------:R-:W-:Y:S01]  /*fc60*/  LOP3.LUT R189, R209, 0x38, RZ, 0xc0, !PT ;  /* 0x00000038d1bd7812 */ /* 0x000fe200078ec0ff */
[----:B------:R-:W-:Y:S01]  /*fc70*/  IMAD R9, R241, UR23, R9 ;  /* 0x00000017f1097c24 */ /* 0x000fe2000f8e0209 */
[--C-:B------:R-:W-:Y:S01]  /*fc80*/  SHF.R.U32.HI R191, RZ, 0x1, R193.reuse ;  /* 0x00000001ffbf7819 */ /* 0x100fe200000116c1 */
[----:B-1----:R-:W-:Y:S01]  /*fc90*/  IMAD.SHL.U32 R0, R240, 0x10, RZ ;  /* 0x00000010f0007824 */ /* 0x002fe200078e00ff */
[----:B------:R-:W-:Y:S01]  /*fca0*/  LOP3.LUT R14, R189, 0x40, RZ, 0xfc, !PT ;  /* 0x00000040bd0e7812 */ /* 0x000fe200078efcff */
[C---:B------:R-:W-:Y:S01]  /*fcb0*/  IMAD.SHL.U32 R2, R193.reuse, 0x20, RZ ;  /* 0x00000020c1027824 */ /* 0x040fe200078e00ff */
[----:B------:R-:W-:Y:S01]  /*fcc0*/  STL [R1+0x64], R209 ;  /* 0x000064d101007387 */ /* 0x000fe20000100800 */
[----:B------:R-:W-:Y:S01]  /*fcd0*/  UMOV UR5, UR9 ;  /* 0x0000000900057c82 */ /* 0x000fe20008000000 */
[-C--:B------:R-:W-:Y:S01]  /*fce0*/  LEA R5, P0, R8, R0.reuse, 0x6 ;  /* 0x0000000008057211 */ /* 0x080fe200078030ff */
[----:B------:R-:W-:Y:S03]  /*fcf0*/  IMAD.SHL.U32 R203, R193, 0x2, RZ ;  /* 0x00000002c1cb7824 */ /* 0x000fe600078e00ff */
        /* <DEDUP_REMOVED lines=24> */
[----:B------:R-:W-:Y:S03]  /*fe80*/  LEA.HI.X R5, R5, R15, R9, 0x1, P5 ;  /* 0x0000000f05057211 */ /* 0x000fe600028f0c09 */
[----:B------:R-:W-:Y:S01]  /*fe90*/  @P3 STS.128 [R197+0xc000], RZ ;  /* 0x00c000ffc5003388 */ /* 0x000fe20000000c00 */
[----:B------:R-:W-:Y:S01]  /*fea0*/  ISETP.GE.AND P0, PT, R8, UR11, PT ;  /* 0x0000000b08007c0c */ /* 0x000fe2000bf06270 */
[----:B------:R-:W-:Y:S01]  /*feb0*/  IMAD.X R13, R9, 0x1, R13, P4 ;  /* 0x00000001090d7824 */ /* 0x000fe200020e060d */
[----:B------:R-:W-:Y:S03]  /*fec0*/  ISETP.GE.AND P3, PT, R189, UR11, PT ;  /* 0x0000000bbd007c0c */ /* 0x000fe6000bf66270 */
[----:B------:R2:W-:Y:S01]  /*fed0*/  STL [R1+0x74], R8 ;  /* 0x0000740801007387 */ /* 0x0005e20000100800 */
[----:B-1----:R-:W-:Y:S05]  /*fee0*/  LEA.HI.X R14, R240, R9, R241, 0x5, P2 ;  /* 0x00000009f00e7211 */ /* 0x002fea00010f2cf1 */
        /* <DEDUP_REMOVED lines=14> */
[----:B------:R-:W-:Y:S01]  /*ffd0*/  @P3 STS.128 [R197+0xc800], RZ ;  /* 0x00c800ffc5003388 */ /* 0x000fe20000000c00 */
[CC--:B--2---:R-:W-:Y:S02]  /*ffe0*/  LEA R8, P4, R11.reuse, R10.reuse, 0x1 ;  /* 0x0000000a0b087211 */ /* 0x0c4fe400078808ff */
[C---:B------:R-:W-:Y:S03]  /*fff0*/  LEA R10, P2, R12.reuse, R10, 0x1 ;  /* 0x0000000a0c0a7211 */ /* 0x040fe600078408ff */
[----:B------:R-:W-:Y:S01]  /*10000*/  @!PT LDS RZ, [RZ] ;  /* 0x00000000fffff984 */ /* 0x000fe20000000800 */
[----:B------:R-:W-:Y:S01]  /*10010*/  @!PT LDS RZ, [RZ] ;  /* 0x00000000fffff984 */ /* 0x000fe20000000800 */
[----:B------:R-:W-:Y:S01]  /*10020*/  @!PT LDS RZ, [RZ] ;  /* 0x00000000fffff984 */ /* 0x000fe20000000800 */
[----:B------:R-:W-:Y:S01]  /*10030*/  @!P1 LDGSTS.E.BYPASS.LTC128B.128 [R197+0xe800], desc[UR26][R4.64+0x80] ;  /* 0x0e80008004c59fae */ /* 0x000fe2000b981a1a */
[-C--:B------:R-:W-:Y:S02]  /*10040*/  LEA.HI.X R9, R11, R15.reuse, R13, 0x1, P4 ;  /* 0x0000000f0b097211 */ /* 0x080fe400020f0c0d */
[----:B------:R-:W-:Y:S03]  /*10050*/  LEA.HI.X R11, R12, R15, R14, 0x1, P2 ;  /* 0x0000000f0c0b7211 */ /* 0x000fe600010f0c0e */
[----:B------:R-:W-:Y:S01]  /*10060*/  @P1 STS.128 [R197+0xe800], RZ ;  /* 0x00e800ffc5001388 */ /* 0x000fe20000000c00 */
[----:B------:R-:W-:Y:S05]  /*10070*/  LOP3.LUT P2, RZ, R193, 0x4, RZ, 0xc0, !PT ;  /* 0x00000004c1ff7812 */ /* 0x000fea000784c0ff */
[----:B------:R-:W-:Y:S01]  /*10080*/  @!PT LDS RZ, [RZ] ;  /* 0x00000000fffff984 */ /* 0x000fe20000000800 */
[----:B------:R-:W-:Y:S01]  /*10090*/  @!PT LDS RZ, [RZ] ;  /* 0x00000000fffff984 */ /* 0x000fe20000000800 */
[----:B------:R-:W-:Y:S01]  /*100a0*/  @!PT LDS RZ, [RZ] ;  /* 0x00000000fffff984 */ /* 0x000fe20000000800 */
[----:B------:R-:W-:Y:S01]  /*100b0*/  @!P0 LDGSTS.E.BYPASS.LTC128B.128 [R197+0x10800], desc[UR26][R4.64+0x100] ;  /* 0x1080010004c58fae */ /* 0x000fe2000b981a1a */
[----:B------:R-:W-:Y:S05]  /*100c0*/  SEL R2, R196, 0xffffffc0, !P2 ;  /* 0xffffffc0c4027807 */ /* 0x000fea0005000000 */
[----:B------:R-:W-:Y:S01]  /*100d0*/  @P0 STS.128 [R197+0x10800], RZ ;  /* 0x010800ffc5000388 */ /* 0x000fe20000000c00 */
[----:B------:R-:W-:Y:S05]  /*100e0*/  IMAD.IADD R185, R2, 0x1, R103 ;  /* 0x0000000102b97824 */ /* 0x000fea00078e0267 */
[----:B------:R-:W-:Y:S01]  /*100f0*/  @!PT LDS RZ, [RZ] ;  /* 0x00000000fffff984 */ /* 0x000fe20000000800 */
[----:B------:R-:W-:Y:S01]  /*10100*/  @!PT LDS RZ, [RZ] ;  /* 0x00000000fffff984 */ /* 0x000fe20000000800 */
[----:B------:R-:W-:Y:S01]  /*10110*/  @!PT LDS RZ, [RZ] ;  /* 0x00000000fffff984 */ /* 0x000fe20000000800 */
[----:B------:R-:W-:Y:S01]  /*10120*/  @!P3 LDGSTS.E.BYPASS.LTC128B.128 [R197+0xd000], desc[UR26][R8.64] ;  /* 0x0d00000008c5bfae */ /* 0x000fe2000b981a1a */
[----:B------:R-:W-:Y:S02]  /*10130*/  IMAD.IADD R2, R100, 0x1, R2 ;  /* 0x0000000164027824 */ /* 0x000fe400078e0202 */
[C---:B------:R-:W-:Y:S03]  /*10140*/  IMAD.IADD R188, R190.reuse, 0x1, R185 ;  /* 0x00000001bebc7824 */ /* 0x040fe600078e02b9 */
[----:B------:R-:W-:Y:S01]  /*10150*/  @P3 STS.128 [R197+0xd000], RZ ;  /* 0x00d000ffc5003388 */ /* 0x000fe20000000c00 */
[----:B------:R-:W-:Y:S05]  /*10160*/  IMAD.IADD R100, R190, 0x1, R2 ;  /* 0x00000001be647824 */ /* 0x000fea00078e0202 */
        /* <DEDUP_REMOVED lines=26> */
[----:B------:R-:W-:Y:S06]  /*10310*/  LDSM.16.M88.4 R16, [R0+UR5+0x6800] ;  /* 0x006800050010783b */ /* 0x000fec0008000200 */
[----:B------:R-:W-:Y:S06]  /*10320*/  LDSM.16.M88.4 R24, [R0+UR5+0x7000] ;  /* 0x007000050018783b */ /* 0x000fec0008000200 */
[----:B------:R-:W-:Y:S06]  /*10330*/  LDSM.16.M88.4 R136, [R0+UR5+0x7800] ;  /* 0x007800050088783b */ /* 0x000fec0008000200 */
[----:B-1----:R-:W1:Y:S06]  /*10340*/  LDSM.16.M88.4 R8, [R0+UR5+0x6000] ;  /* 0x006000050008783b */ /* 0x002e6c0008000200 */
[----:B------:R-:W0:Y:S06]  /*10350*/  LDGDEPBAR ;  /* 0x00000000000079af */ /* 0x000e2c0000000000 */
[----:B------:R-:W-:Y:S06]  /*10360*/  LDSM.16.M88.4 R140, [R187] ;  /* 0x00000000bb8c783b */ /* 0x000fec0000000200 */
[----:B------:R-:W2:Y:S06]  /*10370*/  LDSM.16.M88.4 R144, [R3+0x6000] ;  /* 0x006000000390783b */ /* 0x000eac0000000200 */
[----:B------:R-:W3:Y:S06]  /*10380*/  LDSM.16.M88.4 R148, [R3+0x6800] ;  /* 0x006800000394783b */ /* 0x000eec0000000200 */
[----:B------:R-:W4:Y:S06]  /*10390*/  LDSM.16.M88.4 R152, [R3+0x7000] ;  /* 0x007000000398783b */ /* 0x000f2c0000000200 */
[----:B------:R-:W-:Y:S01]  /*103a0*/  LDSM.16.M88.4 R156, [R185] ;  /* 0x00000000b99c783b */ /* 0x000fe20000000200 */
[C---:B-1----:R-:W-:Y:S05]  /*103b0*/  HMMA.16816.F32 R4, R32.reuse, R8, RZ ;  /* 0x000000082004723c */ /* 0x042fea00000018ff */
[----:B------:R-:W-:Y:S06]  /*103c0*/  LDSM.16.M88.4 R160, [R2+0x6000] ;  /* 0x0060000002a0783b */ /* 0x000fec0000000200 */
[----:B------:R-:W-:Y:S01]  /*103d0*/  LDSM.16.M88.4 R164, [R188] ;  /* 0x00000000bca4783b */ /* 0x000fe20000000200 */
[C---:B------:R-:W-:Y:S05]  /*103e0*/  HMMA.16816.F32 R8, R32.reuse, R10, RZ ;  /* 0x0000000a2008723c */ /* 0x040fea00000018ff */
[----:B------:R-:W-:Y:S03]  /*103f0*/  LDSM.16.M88.4 R168, [R100+0x6000] ;  /* 0x0060000064a8783b */ /* 0x000fe60000000200 */
[C---:B------:R-:W-:Y:S03]  /*10400*/  HMMA.16816.F32 R12, R32.reuse, R16, RZ ;  /* 0x00000010200c723c */ /* 0x040fe600000018ff */
[----:B------:R-:W-:Y:S05]  /*10410*/  LDSM.16.M88.4 R172, [R0+UR5+0x8000] ;  /* 0x0080000500ac783b */ /* 0x000fea0008000200 */
[C---:B------:R-:W-:Y:S01]  /*10420*/  HMMA.16816.F32 R16, R32.reuse, R18, RZ ;  /* 0x000000122010723c */ /* 0x040fe200000018ff */
[----:B------:R-:W-:Y:S06]  /*10430*/  LDSM.16.M88.4 R176, [R0+UR5+0xa000] ;  /* 0x00a0000500b0783b */ /* 0x000fec0008000200 */
[----:B------:R-:W-:Y:S01]  /*10440*/  LDSM.16.M88.4 R180, [R0+UR5+0xa800] ;  /* 0x00a8000500b4783b */ /* 0x000fe20008000200 */
[C---:B------:R-:W-:Y:S05]  /*10450*/  HMMA.16816.F32 R20, R32.reuse, R24, RZ ;  /* 0x000000182014723c */ /* 0x040fea00000018ff */
[----:B------:R-:W-:Y:S03]  /*10460*/  STL [R1+0x8c], R203 ;  /* 0x00008ccb01007387 */ /* 0x000fe60000100800 */
        /* <DEDUP_REMOVED lines=12> */
[----:B------:R-:W4:Y:S07]  /*10530*/  LDSM.16.M88.4 R152, [R2+0x7800] ;  /* 0x007800000298783b */ /* 0x000f2e0000000200 */
[C---:B-1----:R-:W-:Y:S08]  /*10540*/  HMMA.16816.F32 R28, R140.reuse, R136, R28 ;  /* 0x000000888c1c723c */ /* 0x042ff0000000181c */
[----:B------:R-:W-:Y:S01]  /*10550*/  HMMA.16816.F32 R32, R140, R138, R32 ;  /* 0x0000008a8c20723c */ /* 0x000fe20000001820 */
[----:B------:R-:W1:Y:S06]  /*10560*/  LDSM.16.M88.4 R136, [R100+0x6800] ;  /* 0x006800006488783b */ /* 0x000e6c0000000200 */
        /* <DEDUP_REMOVED lines=9> */
[----:B------:R-:W3:Y:S07]  /*10600*/  LDSM.16.M88.4 R148, [R0+UR5+0x8800] ;  /* 0x008800050094783b */ /* 0x000eee0008000200 */
[C---:B----4-:R-:W-:Y:S08]  /*10610*/  HMMA.16816.F32 R28, R156.reuse, R152, R28 ;  /* 0x000000989c1c723c */ /* 0x050ff0000000181c */
[----:B------:R-:W-:Y:S01]  /*10620*/  HMMA.16816.F32 R32, R156, R154, R32 ;  /* 0x0000009a9c20723c */ /* 0x000fe20000001820 */
[----:B------:R-:W4:Y:S06]  /*10630*/  LDSM.16.M88.4 R152, [R0+UR5+0x9000] ;  /* 0x009000050098783b */ /* 0x000f2c0008000200 */
[----:B------:R-:W4:Y:S01]  /*10640*/  LDSM.16.M88.4 R156, [R0+UR5+0x9800] ;  /* 0x00980005009c783b */ /* 0x000f220008000200 */
[C---:B------:R-:W-:Y:S08]  /*10650*/  HMMA.16816.F32 R4, R164.reuse, R168, R4 ;  /* 0x000000a8a404723c */ /* 0x040ff00000001804 */
        /* <DEDUP_REMOVED lines=8> */
[C---:B--2---:R-:W-:Y:S08]  /*106e0*/  HMMA.16816.F32 R28, R164.reuse, R144, R28 ;  /* 0x00000090a41c723c */ /* 0x044ff0000000181c */
[----:B------:R-:W-:Y:S01]  /*106f0*/  HMMA.16816.F32 R32, R164, R146, R32 ;  /* 0x00000092a420723c */ /* 0x000fe20000001820 */
[----:B------:R-:W2:Y:S06]  /*10700*/  LDSM.16.M88.4 R144, [R3+0x8800] ;  /* 0x008800000390783b */ /* 0x000eac0000000200 */
[----:B------:R-:W-:Y:S01]  /*10710*/  LDSM.16.M88.4 R164, [R188+0x2000] ;  /* 0x00200000bca4783b */ /* 0x000fe20000000200 */
[C---:B------:R-:W-:Y:S08]  /*10720*/  HMMA.16816.F32 R4, R160.reuse, R172, R4 ;  /* 0x000000aca004723c */ /* 0x040ff00000001804 */
        /* <DEDUP_REMOVED lines=10> */
[----:B------:R-:W-:Y:S06]  /*107d0*/  LDSM.16.M88.4 R156, [R185+0x2000] ;  /* 0x00200000b99c783b */ /* 0x000fec0000000200 */
[----:B------:R-:W5:Y:S01]  /*107e0*/  LDSM.16.M88.4 R160, [R2+0x8000] ;  /* 0x0080000002a0783b */ /* 0x000f620000000200 */
        /* <DEDUP_REMOVED lines=11> */
[----:B------:R-:W4:Y:S06]  /*108a0*/  LDSM.16.M88.4 R136, [R100+0x9000] ;  /* 0x009000006488783b */ /* 0x000f2c0000000200 */
[----:B------:R-:W4:Y:S01]  /*108b0*/  LDSM.16.M88.4 R152, [R100+0x9800] ;  /* 0x009800006498783b */ /* 0x000f220000000200 */
[C---:B-----5:R-:W-:Y:S08]  /*108c0*/  HMMA.16816.F32 R4, R156.reuse, R160, R4 ;  /* 0x000000a09c04723c */ /* 0x060ff00000001804 */
[C---:B------:R-:W-:Y:S01]  /*108d0*/  HMMA.16816.F32 R8, R156.reuse, R162, R8 ;  /* 0x000000a29c08723c */ /* 0x040fe20000001808 */
[----:B------:R-:W5:Y:S07]  /*108e0*/  LDSM.16.M88.4 R160, [R103+0x4000] ;  /* 0x0040000067a0783b */ /* 0x000f6e0000000200 */
[C---:B-1----:R-:W-:Y:S08]  /*108f0*/  HMMA.16816.F32 R12, R156.reuse, R140, R12 ;  /* 0x0000008c9c0c723c */ /* 0x042ff0000000180c */
[C---:B------:R-:W-:Y:S01]  /*10900*/  HMMA.16816.F32 R16, R156.reuse, R142, R16 ;  /* 0x0000008e9c10723c */ /* 0x040fe20000001810 */
[----:B------:R-:W1:Y:S07]  /*10910*/  LDSM.16.M88.4 R140, [R0+UR5+0xb000] ;  /* 0x00b00005008c783b */ /* 0x000e6e0008000200 */
[C---:B--2---:R-:W-:Y:S08]  /*10920*/  HMMA.16816.F32 R20, R156.reuse, R144, R20 ;  /* 0x000000909c14723c */ /* 0x044ff00000001814 */
[C---:B------:R-:W-:Y:S01]  /*10930*/  HMMA.16816.F32 R24, R156.reuse, R146, R24 ;  /* 0x000000929c18723c */ /* 0x040fe20000001818 */
[----:B------:R2:W1:Y:S07]  /*10940*/  LDSM.16.M88.4 R144, [R0+UR5+0xb800] ;  /* 0x00b800050090783b */ /* 0x00046e0008000200 */
[C---:B---3--:R-:W-:Y:S08]  /*10950*/  HMMA.16816.F32 R28, R156.reuse, R148, R28 ;  /* 0x000000949c1c723c */ /* 0x048ff0000000181c */
[----:B------:R-:W-:Y:S01]  /*10960*/  HMMA.16816.F32 R32, R156, R150, R32 ;  /* 0x000000969c20723c */ /* 0x000fe20000001820 */
[----:B------:R-:W-:Y:S06]  /*10970*/  LDSM.16.M88.4 R148, [R3+0xa000] ;  /* 0x00a000000394783b */ /* 0x000fec0000000200 */
[----:B------:R-:W-:Y:S01]  /*10980*/  LDSM.16.M88.4 R156, [R3+0xb000] ;  /* 0x00b00000039c783b */ /* 0x000fe20000000200 */
[----:B--2---:R-:W-:Y:S01]  /*10990*/  LOP3.LUT R0, R203, 0x6, RZ, 0xc0, !PT ;  /* 0x00000006cb007812 */ /* 0x004fe200078ec0ff */
[C---:B------:R-:W-:Y:S04]  /*109a0*/  HMMA.16816.F32 R4, R164.reuse, R168, R4 ;  /* 0x000000a8a404723c */ /* 0x040fe80000001804 */
[----:B------:R-:W-:Y:S04]  /*109b0*/  STL [R1+0x88], R0 ;  /* 0x0000880001007387 */ /* 0x000fe80000100800 */
[C---:B------:R-:W-:Y:S02]  /*109c0*/  HMMA.16816.F32 R8, R164.reuse, R170, R8 ;  /* 0x000000aaa408723c */ /* 0x040fe40000001808 */
[----:B------:R-:W-:Y:S06]  /*109d0*/  LDSM.16.M88.4 R168, [R2+0xa000] ;  /* 0x00a0000002a8783b */ /* 0x000fec0000000200 */
[C---:B------:R-:W-:Y:S08]  /*109e0*/  HMMA.16816.F32 R12, R164.reuse, R172, R12 ;  /* 0x000000aca40c723c */ /* 0x040ff0000000180c */
[C---:B------:R-:W-:Y:S01]  /*109f0*/  HMMA.16816.F32 R16, R164.reuse, R174, R16 ;  /* 0x000000aea410723c */ /* 0x040fe20000001810 */
[----:B------:R-:W-:Y:S07]  /*10a00*/  LDSM.16.M88.4 R172, [R2+0xa800] ;  /* 0x00a8000002ac783b */ /* 0x000fee0000000200 */
[C---:B----4-:R-:W-:Y:S08]  /*10a10*/  HMMA.16816.F32 R20, R164.reuse, R136, R20 ;  /* 0x00000088a414723c */ /* 0x050ff00000001814 */
[C---:B------:R-:W-:Y:S01]  /*10a20*/  HMMA.16816.F32 R24, R164.reuse, R138, R24 ;  /* 0x0000008aa418723c */ /* 0x040fe20000001818 */
[----:B------:R-:W2:Y:S07]  /*10a30*/  LDSM.16.M88.4 R136, [R187+0x4000] ;  /* 0x00400000bb88783b */ /* 0x000eae0000000200 */
[C---:B------:R-:W-:Y:S08]  /*10a40*/  HMMA.16816.F32 R28, R164.reuse, R152, R28 ;  /* 0x00000098a41c723c */ /* 0x040ff0000000181c */
[----:B------:R-:W-:Y:S01]  /*10a50*/  HMMA.16816.F32 R32, R164, R154, R32 ;  /* 0x0000009aa420723c */ /* 0x000fe20000001820 */
[----:B------:R-:W3:Y:S06]  /*10a60*/  LDSM.16.M88.4 R152, [R3+0xa800] ;  /* 0x00a800000398783b */ /* 0x000eec0000000200 */
[----:B------:R-:W4:Y:S01]  /*10a70*/  LDSM.16.M88.4 R164, [R3+0xb800] ;  /* 0x00b8000003a4783b */ /* 0x000f220000000200 */
[C---:B-----5:R-:W-:Y:S08]  /*10a80*/  HMMA.16816.F32 R4, R160.reuse, R176, R4 ;  /* 0x000000b0a004723c */ /* 0x060ff00000001804 */
[C---:B------:R-:W-:Y:S01]  /*10a90*/  HMMA.16816.F32 R8, R160.reuse, R178, R8 ;  /* 0x000000b2a008723c */ /* 0x040fe20000001808 */
[----:B------:R-:W-:Y:S07]  /*10aa0*/  LDSM.16.M88.4 R176, [R2+0xb000] ;  /* 0x00b0000002b0783b */ /* 0x000fee0000000200 */
[C---:B------:R-:W-:Y:S08]  /*10ab0*/  HMMA.16816.F32 R12, R160.reuse, R180, R12 ;  /* 0x000000b4a00c723c */ /* 0x040ff0000000180c */
[C---:B------:R-:W-:Y:S08]  /*10ac0*/  HMMA.16816.F32 R16, R160.reuse, R182, R16 ;  /* 0x000000b6a010723c */ /* 0x040ff00000001810 */
[C---:B-1----:R-:W-:Y:S08]  /*10ad0*/  HMMA.16816.F32 R20, R160.reuse, R140, R20 ;  /* 0x0000008ca014723c */ /* 0x042ff00000001814 */
[C---:B------:R-:W-:Y:S01]  /*10ae0*/  HMMA.16816.F32 R24, R160.reuse, R142, R24 ;  /* 0x0000008ea018723c */ /* 0x040fe20000001818 */
[----:B------:R-:W1:Y:S07]  /*10af0*/  LDSM.16.M88.4 R140, [R185+0x4000] ;  /* 0x00400000b98c783b */ /* 0x000e6e0000000200 */
[C---:B------:R-:W-:Y:S08]  /*10b00*/  HMMA.16816.F32 R28, R160.reuse, R144, R28 ;  /* 0x00000090a01c723c */ /* 0x040ff0000000181c */
[----:B------:R-:W-:Y:S01]  /*10b10*/  HMMA.16816.F32 R32, R160, R146, R32 ;  /* 0x00000092a020723c */ /* 0x000fe20000001820 */
[----:B------:R5:W1:Y:S07]  /*10b20*/  LDSM.16.M88.4 R144, [R2+0xb800] ;  /* 0x00b800000290783b */ /* 0x000a6e0000000200 */
[C---:B--2---:R-:W-:Y:S08]  /*10b30*/  HMMA.16816.F32 R4, R136.reuse, R148, R4 ;  /* 0x000000948804723c */ /* 0x044ff00000001804 */
[C---:B------:R-:W-:Y:S01]  /*10b40*/  HMMA.16816.F32 R8, R136.reuse, R150, R8 ;  /* 0x000000968808723c */ /* 0x040fe20000001808 */
[----:B------:R-:W-:Y:S07]  /*10b50*/  LDSM.16.M88.4 R148, [R188+0x4000] ;  /* 0x00400000bc94783b */ /* 0x000fee0000000200 */
[C---:B---3--:R-:W-:Y:S01]  /*10b60*/  HMMA.16816.F32 R12, R136.reuse, R152, R12 ;  /* 0x00000098880c723c */ /* 0x048fe2000000180c */
[----:B-----5:R-:W-:Y:S04]  /*10b70*/  IMAD.U32 R2, RZ, RZ, UR23 ;  /* 0x00000017ff027e24 */ /* 0x020fe8000f8e00ff */
[----:B------:R-:W-:Y:S03]  /*10b80*/  IMAD R2, R2, 0x40, R0 ;  /* 0x0000004002027824 */ /* 0x000fe600078e0200 */
[C---:B------:R-:W-:Y:S01]  /*10b90*/  HMMA.16816.F32 R16, R136.reuse, R154, R16 ;  /* 0x0000009a8810723c */ /* 0x040fe20000001810 */
[----:B------:R-:W2:Y:S02]  /*10ba0*/  LDSM.16.M88.4 R152, [R100+0xa000] ;  /* 0x00a000006498783b */ /* 0x000ea40000000200 */
[----:B------:R-:W-:Y:S04]  /*10bb0*/  VIADD R3, R2, UR22 ;  /* 0x0000001602037c36 */ /* 0x000fe80008000000 */
[--C-:B------:R-:W-:Y:S01]  /*10bc0*/  IMAD.IADD R103, R198, 0x1, -R3.reuse ;  /* 0x00000001c6677824 */ /* 0x100fe200078e0a03 */
[C---:B------:R-:W-:Y:S04]  /*10bd0*/  HMMA.16816.F32 R20, R136.reuse, R156, R20 ;  /* 0x0000009c8814723c */ /* 0x040fe80000001814 */
[----:B------:R-:W-:Y:S04]  /*10be0*/  IABS R103, R103 ;  /* 0x0000006700677213 */ /* 0x000fe80000000000 */
[----:B------:R-:W-:Y:S01]  /*10bf0*/  I2FP.F32.S32 R103, R103 ;  /* 0x0000006700677245 */ /* 0x000fe20000201400 */
[C---:B------:R-:W-:Y:S08]  /*10c00*/  HMMA.16816.F32 R24, R136.reuse, R158, R24 ;  /* 0x0000009e8818723c */ /* 0x040ff00000001818 */
[C---:B----4-:R-:W-:Y:S08]  /*10c10*/  HMMA.16816.F32 R28, R136.reuse, R164, R28 ;  /* 0x000000a4881c723c */ /* 0x050ff0000000181c */
[----:B------:R-:W-:Y:S01]  /*10c20*/  HMMA.16816.F32 R32, R136, R166, R32 ;  /* 0x000000a68820723c */ /* 0x000fe20000001820 */
[----:B------:R-:W3:Y:S07]  /*10c30*/  LDSM.16.M88.4 R136, [R100+0xa800] ;  /* 0x00a800006488783b */ /* 0x000eee0000000200 */
[C---:B-1----:R-:W-:Y:S08]  /*10c40*/  HMMA.16816.F32 R4, R140.reuse, R168, R4 ;  /* 0x000000a88c04723c */ /* 0x042ff00000001804 */
[C---:B------:R-:W-:Y:S08]  /*10c50*/  HMMA.16816.F32 R8, R140.reuse, R170, R8 ;  /* 0x000000aa8c08723c */ /* 0x040ff00000001808 */
[C---:B------:R-:W-:Y:S08]  /*10c60*/  HMMA.16816.F32 R12, R140.reuse, R172, R12 ;  /* 0x000000ac8c0c723c */ /* 0x040ff0000000180c */
[C---:B------:R-:W-:Y:S08]  /*10c70*/  HMMA.16816.F32 R16, R140.reuse, R174, R16 ;  /* 0x000000ae8c10723c */ /* 0x040ff00000001810 */
[C---:B------:R-:W-:Y:S08]  /*10c80*/  HMMA.16816.F32 R20, R140.reuse, R176, R20 ;  /* 0x000000b08c14723c */ /* 0x040ff00000001814 */
[C---:B------:R-:W-:Y:S08]  /*10c90*/  HMMA.16816.F32 R24, R140.reuse, R178, R24 ;  /* 0x000000b28c18723c */ /* 0x040ff00000001818 */
[C---:B------:R-:W-:Y:S08]  /*10ca0*/  HMMA.16816.F32 R28, R140.reuse, R144, R28 ;  /* 0x000000908c1c723c */ /* 0x040ff0000000181c */
[----:B------:R-:W-:Y:S01]  /*10cb0*/  HMMA.16816.F32 R32, R140, R146, R32 ;  /* 0x000000928c20723c */ /* 0x000fe20000001820 */
[----:B------:R-:W-:Y:S02]  /*10cc0*/  IMAD.U32 R143, RZ, RZ, UR8 ;  /* 0x00000008ff8f7e24 */ /* 0x000fe4000f8e00ff */
[----:B------:R-:W-:Y:S02]  /*10cd0*/  VIADD R141, R2, 0x38 ;  /* 0x00000038028d7836 */ /* 0x000fe40000000000 */
[----:B------:R-:W-:Y:S02]  /*10ce0*/  IMAD.IADD R142, R199, 0x1, -R3 ;  /* 0x00000001c78e7824 */ /* 0x000fe400078e0a03 */
[----:B------:R-:W-:Y:S01]  /*10cf0*/  VIADD R0, R141, UR22 ;  /* 0x000000168d007c36 */ /* 0x000fe20008000000 */
[C---:B--2---:R-:W-:Y:S05]  /*10d00*/  HMMA.16816.F32 R4, R148.reuse, R152, R4 ;  /* 0x000000989404723c */ /* 0x044fea0000001804 */
[----:B------:R-:W-:Y:S02]  /*10d10*/  IADD3 R140, PT, PT, R199, 0x37, -R0 ;  /* 0x00000037c78c7810 */ /* 0x000fe40007ffe800 */
[----:B------:R-:W-:Y:S01]  /*10d20*/  IABS R142, R142 ;  /* 0x0000008e008e7213 */ /* 0x000fe20000000000 */
[C---:B------:R-:W-:Y:S03]  /*10d30*/  HMMA.16816.F32 R8, R148.reuse, R154, R8 ;  /* 0x0000009a9408723c */ /* 0x040fe60000001808 */
[----:B------:R-:W-:Y:S01]  /*10d40*/  IABS R3, R140 ;  /* 0x0000008c00037213 */ /* 0x000fe20000000000 */
[----:B------:R-:W-:Y:S01]  /*10d50*/  IMAD.MOV.U32 R140, RZ, RZ, R142 ;  /* 0x000000ffff8c7224 */ /* 0x000fe200078e008e */
[C---:B------:R-:W-:Y:S02]  /*10d60*/  IADD3 R142, PT, PT, R198.reuse, 0x37, -R0 ;  /* 0x00000037c68e7810 */ /* 0x040fe40007ffe800 */
[----:B------:R-:W-:Y:S01]  /*10d70*/  I2FP.F32.S32 R3, R3 ;  /* 0x0000000300037245 */ /* 0x000fe20000201400 */
[C---:B---3--:R-:W-:Y:S03]  /*10d80*/  HMMA.16816.F32 R12, R148.reuse, R136, R12 ;  /* 0x00000088940c723c */ /* 0x048fe6000000180c */
[----:B------:R-:W-:Y:S01]  /*10d90*/  I2FP.F32.S32 R140, R140 ;  /* 0x0000008c008c7245 */ /* 0x000fe20000201400 */
[----:B------:R-:W-:Y:S01]  /*10da0*/  FFMA.FTZ R6, R103, -UR6, R6 ;  /* 0x8000000667067c23 */ /* 0x000fe20008010006 */
[----:B------:R-:W-:Y:S01]  /*10db0*/  IADD3 R103, PT, PT, R198, -UR22, -R143 ;  /* 0x80000016c6677c10 */ /* 0x000fe2000fffe88f */
[----:B------:R-:W-:Y:S01]  /*10dc0*/  FFMA.FTZ R5, R3, -UR6, R5 ;  /* 0x8000000603057c23 */ /* 0x000fe20008010005 */
[----:B------:R-:W-:Y:S01]  /*10dd0*/  IABS R142, R142 ;  /* 0x0000008e008e7213 */ /* 0x000fe20000000000 */
[C---:B------:R-:W-:Y:S03]  /*10de0*/  HMMA.16816.F32 R16, R148.reuse, R138, R16 ;  /* 0x0000008a9410723c */ /* 0x040fe60000001810 */
[----:B------:R-:W-:Y:S01]  /*10df0*/  ISETP.GT.AND P6, PT, R103, R2, PT ;  /* 0x000000026700720c */ /* 0x000fe20003fc4270 */
[----:B------:R-:W-:Y:S01]  /*10e00*/  FFMA.FTZ R4, R140, -UR6, R4 ;  /* 0x800000068c047c23 */ /* 0x000fe20008010004 */
[----:B------:R-:W-:Y:S01]  /*10e10*/  IADD3 R140, PT, PT, R199, -UR22, -R143 ;  /* 0x80000016c78c7c10 */ /* 0x000fe2000fffe88f */
[----:B------:R-:W-:Y:S01]  /*10e20*/  VIADD R3, R2, 0x1 ;  /* 0x0000000102037836 */ /* 0x000fe20000000000 */
[----:B------:R-:W-:Y:S02]  /*10e30*/  I2FP.F32.S32 R142, R142 ;  /* 0x0000008e008e7245 */ /* 0x000fe40000201400 */
[C---:B------:R-:W-:Y:S02]  /*10e40*/  ISETP.GT.AND P5, PT, R140.reuse, R2, PT ;  /* 0x000000028c00720c */ /* 0x040fe40003fa4270 */
[-C--:B------:R-:W-:Y:S01]  /*10e50*/  ISETP.GT.AND P4, PT, R140, R3.reuse, PT ;  /* 0x000000038c00720c */ /* 0x080fe20003f84270 */
[----:B------:R-:W-:Y:S01]  /*10e60*/  FFMA.FTZ R7, R142, -UR6, R7 ;  /* 0x800000068e077c23 */ /* 0x000fe20008010007 */
[----:B------:R-:W-:Y:S02]  /*10e70*/  FSEL R152, R4, -INF , !P5 ;  /* 0xff80000004987808 */ /* 0x000fe40006800000 */
[----:B------:R-:W-:Y:S02]  /*10e80*/  FSEL R147, R5, -INF , !P4 ;  /* 0xff80000005937808 */ /* 0x000fe40006000000 */
[----:B------:R-:W-:Y:S02]  /*10e90*/  FSEL R146, R6, -INF , !P6 ;  /* 0xff80000006927808 */ /* 0x000fe40007000000 */
[----:B------:R-:W-:Y:S02]  /*10ea0*/  ISETP.GT.AND P5, PT, R103, R3, PT ;  /* 0x000000036700720c */ /* 0x000fe40003fa4270 */
[C---:B------:R-:W-:Y:S02]  /*10eb0*/  ISETP.GE.AND P4, PT, R3.reuse, R201, PT ;  /* 0x000000c90300720c */ /* 0x040fe40003f86270 */
[----:B------:R-:W-:Y:S02]  /*10ec0*/  ISETP.GE.AND P6, PT, R3, R202, PT ;  /* 0x000000ca0300720c */ /* 0x000fe40003fc6270 */
[C-C-:B------:R-:W-:Y:S02]  /*10ed0*/  IADD3 R3, PT, PT, R199.reuse, 0x2f, -R0.reuse ;  /* 0x0000002fc7037810 */ /* 0x140fe40007ffe800 */
[C-C-:B------:R-:W-:Y:S02]  /*10ee0*/  IADD3 R4, PT, PT, R199.reuse, 0x30, -R0.reuse ;  /* 0x00000030c7047810 */ /* 0x140fe40007ffe800 */
[C-C-:B------:R-:W-:Y:S02]  /*10ef0*/  IADD3 R6, PT, PT, R198.reuse, 0x30, -R0.reuse ;  /* 0x00000030c6067810 */ /* 0x140fe40007ffe800 */
[--C-:B------:R-:W-:Y:S02]  /*10f00*/  IADD3 R136, PT, PT, R198, 0x2f, -R0.reuse ;  /* 0x0000002fc6887810 */ /* 0x100fe40007ffe800 */
[----:B------:R-:W-:Y:S02]  /*10f10*/  IADD3 R142, PT, PT, R199, 0x28, -R0 ;  /* 0x00000028c78e7810 */ /* 0x000fe40007ffe800 */
[----:B------:R-:W-:Y:S02]  /*10f20*/  IABS R5, R3 ;  /* 0x0000000300057213 */ /* 0x000fe40000000000 */
        /* <DEDUP_REMOVED lines=14> */
[----:B------:R-:W-:Y:S01]  /*11010*/  FSEL R137, R7, -INF , !P5 ;  /* 0xff80000007897808 */ /* 0x000fe20006800000 */
[----:B------:R-:W-:Y:S01]  /*11020*/  FFMA.FTZ R12, R3, -UR6, R12 ;  /* 0x80000006030c7c23 */ /* 0x000fe2000801000c */
[--C-:B------:R-:W-:Y:S01]  /*11030*/  IADD3 R4, PT, PT, R198, 0x28, -R0.reuse ;  /* 0x00000028c6047810 */ /* 0x100fe20007ffe800 */
[----:B------:R-:W-:Y:S01]  /*11040*/  VIADD R3, R2, 0x8 ;  /* 0x0000000802037836 */ /* 0x000fe20000000000 */
[----:B------:R-:W-:Y:S01]  /*11050*/  IADD3 R7, PT, PT, R198, 0x27, -R0 ;  /* 0x00000027c6077810 */ /* 0x000fe20007ffe800 */
[----:B------:R-:W-:Y:S01]  /*11060*/  VIADD R136, R2, 0x9 ;  /* 0x0000000902887836 */ /* 0x000fe20000000000 */
[----:B------:R-:W-:Y:S02]  /*11070*/  IABS R6, R5 ;  /* 0x0000000500067213 */ /* 0x000fe40000000000 */
[----:B------:R-:W-:Y:S02]  /*11080*/  IABS R5, R4 ;  /* 0x0000000400057213 */ /* 0x000fe40000000000 */
[----:B------:R-:W-:Y:S02]  /*11090*/  ISETP.GT.AND P5, PT, R140, R3, PT ;  /* 0x000000038c00720c */ /* 0x000fe40003fa4270 */
[----:B------:R-:W-:Y:S02]  /*110a0*/  IABS R4, R7 ;  /* 0x0000000700047213 */ /* 0x000fe40000000000 */
[----:B------:R-:W-:Y:S01]  /*110b0*/  FSEL R144, R8, -INF , !P5 ;  /* 0xff80000008907808 */ /* 0x000fe20006800000 */
[----:B------:R-:W-:Y:S01]  /*110c0*/  VIADD R8, R2, 0x10 ;  /* 0x0000001002087836 */ /* 0x000fe20000000000 */
[----:B------:R-:W-:Y:S02]  /*110d0*/  I2FP.F32.S32 R6, R6 ;  /* 0x0000000600067245 */ /* 0x000fe40000201400 */
[----:B------:R-:W-:Y:S02]  /*110e0*/  I2FP.F32.S32 R5, R5 ;  /* 0x0000000500057245 */ /* 0x000fe40000201400 */
[----:B------:R-:W-:Y:S01]  /*110f0*/  I2FP.F32.S32 R4, R4 ;  /* 0x0000000400047245 */ /* 0x000fe20000201400 */
[----:B------:R-:W-:Y:S01]  /*11100*/  FFMA.FTZ R13, R6, -UR6, R13 ;  /* 0x80000006060d7c23 */ /* 0x000fe2000801000d */
[----:B------:R-:W-:Y:S01]  /*11110*/  ISETP.GT.AND P5, PT, R140, R136, PT ;  /* 0x000000888c00720c */ /* 0x000fe20003fa4270 */
[----:B------:R-:W-:Y:S01]  /*11120*/  FFMA.FTZ R14, R5, -UR6, R14 ;  /* 0x80000006050e7c23 */ /* 0x000fe2000801000e */
[----:B------:R-:W-:Y:S01]  /*11130*/  FSEL R155, R137, -INF , !P6 ;  /* 0xff800000899b7808 */ /* 0x000fe20007000000 */
[----:B------:R-:W-:Y:S01]  /*11140*/  FFMA.FTZ R15, R4, -UR6, R15 ;  /* 0x80000006040f7c23 */ /* 0x000fe2000801000f */
[----:B------:R-:W-:Y:S01]  /*11150*/  FSEL R145, R9, -INF , !P5 ;  /* 0xff80000009917808 */ /* 0x000fe20006800000 */
[----:B------:R-:W1:Y:S01]  /*11160*/  LDSM.16.M88.4 R4, [R100+0xb000] ;  /* 0x00b000006404783b */ /* 0x000e620000000200 */
[C---:B------:R-:W-:Y:S01]  /*11170*/  ISETP.GT.AND P5, PT, R103.reuse, R3, PT ;  /* 0x000000036700720c */ /* 0x040fe20003fa4270 */
[----:B------:R-:W-:Y:S01]  /*11180*/  VIADD R9, R2, 0x11 ;  /* 0x0000001102097836 */ /* 0x000fe20000000000 */
[C---:B------:R-:W-:Y:S02]  /*11190*/  ISETP.GT.AND P6, PT, R103.reuse, R8, PT ;  /* 0x000000086700720c */ /* 0x040fe40003fc4270 */
[----:B------:R-:W-:Y:S02]  /*111a0*/  FSEL R143, R10, -INF , !P5 ;  /* 0xff8000000a8f7808 */ /* 0x000fe40006800000 */
[----:B------:R-:W-:Y:S02]  /*111b0*/  ISETP.GT.AND P5, PT, R103, R136, PT ;  /* 0x000000886700720c */ /* 0x000fe40003fa4270 */
[----:B------:R-:W-:Y:S02]  /*111c0*/  FSEL R154, R147, -INF , !P4 ;  /* 0xff800000939a7808 */ /* 0x000fe40006000000 */
[----:B------:R-:W-:Y:S02]  /*111d0*/  FSEL R142, R11, -INF , !P5 ;  /* 0xff8000000b8e7808 */ /* 0x000fe40006800000 */
[----:B------:R-:W-:Y:S02]  /*111e0*/  ISETP.GE.AND P5, PT, R2, R201, PT ;  /* 0x000000c90200720c */ /* 0x000fe40003fa6270 */
[----:B------:R-:W-:Y:S02]  /*111f0*/  ISETP.GT.AND P4, PT, R140, R8, PT ;  /* 0x000000088c00720c */ /* 0x000fe40003f84270 */
[----:B------:R-:W-:Y:S02]  /*11200*/  FSEL R152, R152, -INF , !P5 ;  /* 0xff80000098987808 */ /* 0x000fe40006800000 */
[-C--:B------:R-:W-:Y:S02]  /*11210*/  ISETP.GE.AND P5, PT, R2, R202.reuse, PT ;  /* 0x000000ca0200720c */ /* 0x080fe40003fa6270 */
[--C-:B------:R-:W-:Y:S02]  /*11220*/  IADD3 R10, PT, PT, R199, 0x20, -R0.reuse ;  /* 0x00000020c70a7810 */ /* 0x100fe40007ffe800 */
[----:B------:R-:W-:Y:S02]  /*11230*/  FSEL R153, R146, -INF , !P5 ;  /* 0xff80000092997808 */ /* 0x000fe40006800000 */
[----:B------:R-:W-:Y:S02]  /*11240*/  ISETP.GT.AND P5, PT, R140, R9, PT ;  /* 0x000000098c00720c */ /* 0x000fe40003fa4270 */
[----:B------:R-:W-:Y:S02]  /*11250*/  FSEL R146, R14, -INF , !P6 ;  /* 0xff8000000e927808 */ /* 0x000fe40007000000 */
[----:B------:R-:W-:Y:S02]  /*11260*/  FSEL R147, R13, -INF , !P5 ;  /* 0xff8000000d937808 */ /* 0x000fe40006800000 */
[C---:B------:R-:W-:Y:S02]  /*11270*/  ISETP.GE.AND P5, PT, R3.reuse, R201, PT ;  /* 0x000000c90300720c */ /* 0x040fe40003fa6270 */
[----:B------:R-:W-:Y:S02]  /*11280*/  ISETP.GE.AND P6, PT, R3, R202, PT ;  /* 0x000000ca0300720c */ /* 0x000fe40003fc6270 */
[----:B------:R-:W-:Y:S02]  /*11290*/  FSEL R137, R12, -INF , !P4 ;  /* 0xff8000000c897808 */ /* 0x000fe40006000000 */
[--C-:B------:R-:W-:Y:S02]  /*112a0*/  IADD3 R3, PT, PT, R199, 0x1f, -R0.reuse ;  /* 0x0000001fc7037810 */ /* 0x100fe40007ffe800 */
[----:B------:R-:W-:Y:S01]  /*112b0*/  IABS R13, R10 ;  /* 0x0000000a000d7213 */ /* 0x000fe20000000000 */
[C---:B-1----:R-:W-:Y:S03]  /*112c0*/  HMMA.16816.F32 R20, R148.reuse, R4, R20 ;  /* 0x000000049414723c */ /* 0x042fe60000001814 */
[----:B------:R-:W-:Y:S02]  /*112d0*/  IADD3 R12, PT, PT, R198, 0x20, -R0 ;  /* 0x00000020c60c7810 */ /* 0x000fe40007ffe800 */
[----:B------:R-:W-:Y:S02]  /*112e0*/  IABS R11, R3 ;  /* 0x00000003000b7213 */ /* 0x000fe40000000000 */
[----:B------:R-:W-:Y:S01]  /*112f0*/  I2FP.F32.S32 R13, R13 ;  /* 0x0000000d000d7245 */ /* 0x000fe20000201400 */
[C---:B------:R-:W-:Y:S03]  /*11300*/  HMMA.16816.F32 R24, R148.reuse, R6, R24 ;  /* 0x000000069418723c */ /* 0x040fe60000001818 */
[----:B------:R-:W-:Y:S01]  /*11310*/  IABS R3, R12 ;  /* 0x0000000c00037213 */ /* 0x000fe20000000000 */
[C---:B------:R-:W-:Y:S01]  /*11320*/  VIADD R12, R2.reuse, 0x18 ;  /* 0x00000018020c7836 */ /* 0x040fe20000000000 */
[----:B------:R-:W-:Y:S01]  /*11330*/  ISETP.GT.AND P4, PT, R103, R9, PT ;  /* 0x000000096700720c */ /* 0x000fe20003f84270 */
[----:B------:R-:W-:Y:S01]  /*11340*/  FFMA.FTZ R16, R13, -UR6, R16 ;  /* 0x800000060d107c23 */ /* 0x000fe20008010010 */
[----:B------:R-:W-:Y:S01]  /*11350*/  I2FP.F32.S32 R11, R11 ;  /* 0x0000000b000b7245 */ /* 0x000fe20000201400 */
[----:B------:R-:W-:Y:S01]  /*11360*/  VIADD R13, R2, 0x19 ;  /* 0x00000019020d7836 */ /* 0x000fe20000000000 */
[----:B------:R-:W-:Y:S02]  /*11370*/  I2FP.F32.S32 R3, R3 ;  /* 0x0000000300037245 */ /* 0x000fe40000201400 */
[----:B------:R-:W-:Y:S01]  /*11380*/  FSEL R138, R144, -INF , !P5 ;  /* 0xff800000908a7808 */ /* 0x000fe20006800000 */
[----:B------:R-:W-:Y:S01]  /*11390*/  FFMA.FTZ R17, R11, -UR6, R17 ;  /* 0x800000060b117c23 */ /* 0x000fe20008010011 */
[----:B------:R-:W-:Y:S01]  /*113a0*/  IADD3 R14, PT, PT, R198, 0x1f, -R0 ;  /* 0x0000001fc60e7810 */ /* 0x000fe20007ffe800 */
[----:B------:R-:W-:Y:S01]  /*113b0*/  FFMA.FTZ R18, R3, -UR6, R18 ;  /* 0x8000000603127c23 */ /* 0x000fe20008010012 */
[C---:B------:R-:W-:Y:S02]  /*113c0*/  ISETP.GE.AND P5, PT, R136.reuse, R202, PT ;  /* 0x000000ca8800720c */ /* 0x040fe40003fa6270 */
[----:B------:R-:W-:Y:S02]  /*113d0*/  FSEL R15, R15, -INF , !P4 ;  /* 0xff8000000f0f7808 */ /* 0x000fe40006000000 */
[----:B------:R-:W-:Y:S02]  /*113e0*/  ISETP.GE.AND P4, PT, R136, R201, PT ;  /* 0x000000c98800720c */ /* 0x000fe40003f86270 */
[----:B------:R-:W-:Y:S02]  /*113f0*/  IABS R10, R14 ;  /* 0x0000000e000a7213 */ /* 0x000fe40000000000 */
[----:B------:R-:W-:Y:S02]  /*11400*/  FSEL R136, R143, -INF , !P6 ;  /* 0xff8000008f887808 */ /* 0x000fe40007000000 */
[----:B------:R-:W-:Y:S02]  /*11410*/  FSEL R142, R142, -INF , !P5 ;  /* 0xff8000008e8e7808 */ /* 0x000fe40006800000 */
[C---:B------:R-:W-:Y:S02]  /*11420*/  ISETP.GT.AND P6, PT, R140.reuse, R13, PT ;  /* 0x0000000d8c00720c */ /* 0x040fe40003fc4270 */
[----:B------:R-:W-:Y:S02]  /*11430*/  ISETP.GT.AND P5, PT, R103, R12, PT ;  /* 0x0000000c6700720c */ /* 0x000fe40003fa4270 */
[----:B------:R-:W-:Y:S02]  /*11440*/  I2FP.F32.S32 R10, R10 ;  /* 0x0000000a000a7245 */ /* 0x000fe40000201400 */
[----:B------:R-:W-:Y:S02]  /*11450*/  FSEL R145, R145, -INF , !P4 ;  /* 0xff80000091917808 */ /* 0x000fe40006000000 */
[----:B------:R-:W-:Y:S01]  /*11460*/  ISETP.GT.AND P4, PT, R140, R12, PT ;  /* 0x0000000c8c00720c */ /* 0x000fe20003f84270 */
[----:B------:R-:W-:Y:S01]  /*11470*/  FFMA.FTZ R19, R10, -UR6, R19 ;  /* 0x800000060a137c23 */ /* 0x000fe20008010013 */
[----:B------:R-:W-:Y:S02]  /*11480*/  FSEL R17, R17, -INF , !P6 ;  /* 0xff80000011117808 */ /* 0x000fe40007000000 */
[----:B------:R-:W-:Y:S02]  /*11490*/  FSEL R18, R18, -INF , !P5 ;  /* 0xff80000012127808 */ /* 0x000fe40006800000 */
[C---:B------:R-:W-:Y:S02]  /*114a0*/  ISETP.GE.AND P6, PT, R8.reuse, R201, PT ;  /* 0x000000c90800720c */ /* 0x040fe40003fc6270 */
[----:B------:R-:W-:Y:S02]  /*114b0*/  ISETP.GE.AND P5, PT, R8, R202, PT ;  /* 0x000000ca0800720c */ /* 0x000fe40003fa6270 */
[--C-:B------:R-:W-:Y:S02]  /*114c0*/  IADD3 R3, PT, PT, R199, 0x17, -R0.reuse ;  /* 0x00000017c7037810 */ /* 0x100fe40007ffe800 */
[--C-:B------:R-:W-:Y:S02]  /*114d0*/  IADD3 R8, PT, PT, R198, 0x18, -R0.reuse ;  /* 0x00000018c6087810 */ /* 0x100fe40007ffe800 */
[----:B------:R-:W-:Y:S02]  /*114e0*/  FSEL R16, R16, -INF , !P4 ;  /* 0xff80000010107808 */ /* 0x000fe40006000000 */
[----:B------:R-:W-:Y:S02]  /*114f0*/  ISETP.GT.AND P4, PT, R103, R13, PT ;  /* 0x0000000d6700720c */ /* 0x000fe40003f84270 */
[----:B------:R-:W-:Y:S02]  /*11500*/  IABS R5, R3 ;  /* 0x0000000300057213 */ /* 0x000fe40000000000 */
[----:B------:R-:W-:Y:S02]  /*11510*/  IABS R3, R8 ;  /* 0x0000000800037213 */ /* 0x000fe40000000000 */
[--C-:B------:R-:W-:Y:S02]  /*11520*/  IADD3 R4, PT, PT, R199, 0x18, -R0.reuse ;  /* 0x00000018c7047810 */ /* 0x100fe40007ffe800 */
[----:B------:R-:W-:Y:S02]  /*11530*/  FSEL R19, R19, -INF , !P4 ;  /* 0xff80000013137808 */ /* 0x000fe40006000000 */
[----:B------:R-:W-:Y:S02]  /*11540*/  FSEL R172, R137, -INF , !P6 ;  /* 0xff80000089ac7808 */ /* 0x000fe40007000000 */
[C---:B------:R-:W-:Y:S02]  /*11550*/  ISETP.GE.AND P4, PT, R9.reuse, R201, PT ;  /* 0x000000c90900720c */ /* 0x040fe40003f86270 */
[----:B------:R-:W-:Y:S02]  /*11560*/  ISETP.GE.AND P6, PT, R9, R202, PT ;  /* 0x000000ca0900720c */ /* 0x000fe40003fc6270 */
[----:B------:R-:W-:Y:S02]  /*11570*/  IABS R9, R4 ;  /* 0x0000000400097213 */ /* 0x000fe40000000000 */
[----:B------:R-:W-:Y:S02]  /*11580*/  IADD3 R10, PT, PT, R198, 0x17, -R0 ;  /* 0x00000017c60a7810 */ /* 0x000fe40007ffe800 */
[----:B------:R-:W-:Y:S02]  /*11590*/  I2FP.F32.S32 R14, R9 ;  /* 0x00000009000e7245 */ /* 0x000fe40000201400 */
[----:B------:R-:W-:Y:S02]  /*115a0*/  IABS R4, R10 ;  /* 0x0000000a00047213 */ /* 0x000fe40000000000 */
[----:B------:R-:W-:Y:S01]  /*115b0*/  I2FP.F32.S32 R3, R3 ;  /* 0x0000000300037245 */ /* 0x000fe20000201400 */
[----:B------:R-:W1:Y:S01]  /*115c0*/  LDSM.16.M88.4 R8, [R100+0xb800] ;  /* 0x00b800006408783b */ /* 0x000e620000000200 */
[----:B------:R-:W-:Y:S01]  /*115d0*/  I2FP.F32.S32 R5, R5 ;  /* 0x0000000500057245 */ /* 0x000fe20000201400 */
[----:B------:R-:W-:Y:S04]  /*115e0*/  DEPBAR.LE SB0, 0x0 ;  /* 0x000080000000791a */ /* 0x000fe80000000000 */
[----:B------:R-:W-:Y:S01]  /*115f0*/  I2FP.F32.S32 R4, R4 ;  /* 0x0000000400047245 */ /* 0x000fe20000201400 */
[----:B------:R-:W-:Y:S01]  /*11600*/  BAR.SYNC.DEFER_BLOCKING 0x0 ;  /* 0x0000000000007b1d */ /* 0x000fe20000010000 */
[----:B------:R-:W-:Y:S01]  /*11610*/  FSEL R168, R147, -INF , !P4 ;  /* 0xff80000093a87808 */ /* 0x000fe20006000000 */
[----:B------:R-:W-:Y:S01]  /*11620*/  FFMA.FTZ R22, R3, -UR6, R22 ;  /* 0x8000000603167c23 */ /* 0x000fe20008010016 */
[----:B------:R-:W-:Y:S01]  /*11630*/  FSEL R173, R15, -INF , !P6 ;  /* 0xff8000000fad7808 */ /* 0x000fe20007000000 */
[----:B------:R-:W-:Y:S01]  /*11640*/  VIADD R3, R2, 0x20 ;  /* 0x0000002002037836 */ /* 0x000fe20000000000 */
[----:B------:R-:W-:Y:S01]  /*11650*/  IADD3 R6, PT, PT, R199, 0xf, -R0 ;  /* 0x0000000fc7067810 */ /* 0x000fe20007ffe800 */
[----:B------:R-:W-:Y:S01]  /*11660*/  FFMA.FTZ R20, R14, -UR6, R20 ;  /* 0x800000060e147c23 */ /* 0x000fe20008010014 */
[----:B------:R-:W-:Y:S01]  /*11670*/  FSEL R169, R146, -INF , !P5 ;  /* 0xff80000092a97808 */ /* 0x000fe20006800000 */
[----:B------:R-:W-:Y:S01]  /*11680*/  FFMA.FTZ R21, R5, -UR6, R21 ;  /* 0x8000000605157c23 */ /* 0x000fe20008010015 */
[-C--:B------:R-:W-:Y:S01]  /*11690*/  ISETP.GT.AND P4, PT, R140, R3.reuse, PT ;  /* 0x000000038c00720c */ /* 0x080fe20003f84270 */
[----:B------:R-:W-:Y:S01]  /*116a0*/  VIADD R5, R2, 0x21 ;  /* 0x0000002102057836 */ /* 0x000fe20000000000 */
[C---:B------:R-:W-:Y:S01]  /*116b0*/  ISETP.GT.AND P6, PT, R103.reuse, R3, PT ;  /* 0x000000036700720c */ /* 0x040fe20003fc4270 */
[----:B------:R-:W-:Y:S01]  /*116c0*/  FFMA.FTZ R23, R4, -UR6, R23 ;  /* 0x8000000604177c23 */ /* 0x000fe20008010017 */
[----:B------:R-:W-:Y:S02]  /*116d0*/  FSEL R20, R20, -INF , !P4 ;  /* 0xff80000014147808 */ /* 0x000fe40006000000 */
[----:B------:R-:W-:Y:S02]  /*116e0*/  ISETP.GT.AND P4, PT, R103, R5, PT ;  /* 0x000000056700720c */ /* 0x000fe40003f84270 */
[----:B------:R-:W-:Y:S02]  /*116f0*/  FSEL R22, R22, -INF , !P6 ;  /* 0xff80000016167808 */ /* 0x000fe40007000000 */
[----:B------:R-:W-:Y:S02]  /*11700*/  FSEL R23, R23, -INF , !P4 ;  /* 0xff80000017177808 */ /* 0x000fe40006000000 */
[----:B------:R-:W-:Y:S02]  /*11710*/  ISETP.GE.AND P6, PT, R12, R202, PT ;  /* 0x000000ca0c00720c */ /* 0x000fe40003fc6270 */
[-C--:B------:R-:W-:Y:S02]  /*11720*/  ISETP.GE.AND P4, PT, R13, R201.reuse, PT ;  /* 0x000000c90d00720c */ /* 0x080fe40003f86270 */
[----:B------:R-:W-:Y:S02]  /*11730*/  IADD3 R4, PT, PT, R199, 0x10, -R0 ;  /* 0x00000010c7047810 */ /* 0x000fe40007ffe800 */
[----:B------:R-:W-:Y:S02]  /*11740*/  FSEL R174, R17, -INF , !P4 ;  /* 0xff80000011ae7808 */ /* 0x000fe40006000000 */
[----:B------:R-:W-:Y:S02]  /*11750*/  FSEL R175, R18, -INF , !P6 ;  /* 0xff80000012af7808 */ /* 0x000fe40007000000 */
[C---:B------:R-:W-:Y:S02]  /*11760*/  ISETP.GE.AND P4, PT, R3.reuse, R201, PT ;  /* 0x000000c90300720c */ /* 0x040fe40003f86270 */
[----:B------:R-:W-:Y:S01]  /*11770*/  IABS R4, R4 ;  /* 0x0000000400047213 */ /* 0x000fe20000000000 */
[C---:B-1----:R-:W-:Y:S05]  /*11780*/  HMMA.16816.F32 R28, R148.reuse, R8, R28 ;  /* 0x00000008941c723c */ /* 0x042fea000000181c */
[----:B------:R-:W-:Y:S02]  /*11790*/  ISETP.GE.AND P6, PT, R3, R202, PT ;  /* 0x000000ca0300720c */ /* 0x000fe40003fc6270 */
[----:B------:R-:W-:Y:S01]  /*117a0*/  IABS R3, R6 ;  /* 0x0000000600037213 */ /* 0x000fe20000000000 */
[----:B------:R-:W-:Y:S01]  /*117b0*/  IMAD.MOV.U32 R6, RZ, RZ, R4 ;  /* 0x000000ffff067224 */ /* 0x000fe200078e0004 */
[----:B------:R-:W-:Y:S01]  /*117c0*/  ISETP.GT.AND P5, PT, R140, R5, PT ;  /* 0x000000058c00720c */ /* 0x000fe20003fa4270 */
[----:B------:R-:W-:Y:S03]  /*117d0*/  HMMA.16816.F32 R32, R148, R10, R32 ;  /* 0x0000000a9420723c */ /* 0x000fe60000001820 */
[----:B------:R-:W-:Y:S01]  /*117e0*/  FSEL R21, R21, -INF , !P5 ;  /* 0xff80000015157808 */ /* 0x000fe20006800000 */
[----:B------:R-:W-:Y:S01]  /*117f0*/  IMAD.MOV.U32 R4, RZ, RZ, R3 ;  /* 0x000000ffff047224 */ /* 0x000fe200078e0003 */
[----:B------:R-:W-:Y:S02]  /*11800*/  ISETP.GE.AND P5, PT, R12, R201, PT ;  /* 0x000000c90c00720c */ /* 0x000fe40003fa6270 */
[--C-:B------:R-:W-:Y:S02]  /*11810*/  IADD3 R12, PT, PT, R198, 0x10, -R0.reuse ;  /* 0x00000010c60c7810 */ /* 0x100fe40007ffe800 */
[----:B------:R-:W-:Y:S02]  /*11820*/  I2FP.F32.S32 R4, R4 ;  /* 0x0000000400047245 */ /* 0x000fe40000201400 */
[----:B------:R-:W-:Y:S02]  /*11830*/  FSEL R171, R16, -INF , !P5 ;  /* 0xff80000010ab7808 */ /* 0x000fe40006800000 */
[----:B------:R-:W-:Y:S01]  /*11840*/  IADD3 R7, PT, PT, R198, 0xf, -R0 ;  /* 0x0000000fc6077810 */ /* 0x000fe20007ffe800 */
[----:B------:R-:W-:Y:S01]  /*11850*/  FFMA.FTZ R25, R4, -UR6, R25 ;  /* 0x8000000604197c23 */ /* 0x000fe20008010019 */
[----:B------:R-:W-:Y:S01]  /*11860*/  ISETP.GE.AND P5, PT, R13, R202, PT ;  /* 0x000000ca0d00720c */ /* 0x000fe20003fa6270 */
[C---:B------:R-:W-:Y:S01]  /*11870*/  VIADD R4, R2.reuse, 0x28 ;  /* 0x0000002802047836 */ /* 0x040fe20000000000 */
[----:B------:R-:W-:Y:S02]  /*11880*/  I2FP.F32.S32 R13, R6 ;  /* 0x00000006000d7245 */ /* 0x000fe40000201400 */
[----:B------:R-:W-:Y:S02]  /*11890*/  IABS R6, R12 ;  /* 0x0000000c00067213 */ /* 0x000fe40000000000 */
[----:B------:R-:W-:Y:S01]  /*118a0*/  IABS R3, R7 ;  /* 0x0000000700037213 */ /* 0x000fe20000000000 */
[----:B------:R-:W-:Y:S01]  /*118b0*/  FFMA.FTZ R24, R13, -UR6, R24 ;  /* 0x800000060d187c23 */ /* 0x000fe20008010018 */
[----:B------:R-:W-:Y:S01]  /*118c0*/  I2FP.F32.S32 R7, R6 ;  /* 0x0000000600077245 */ /* 0x000fe20000201400 */
[----:B------:R-:W-:Y:S01]  /*118d0*/  VIADD R6, R2, 0x29 ;  /* 0x0000002902067836 */ /* 0x000fe20000000000 */
[----:B------:R-:W-:Y:S02]  /*118e0*/  FSEL R170, R19, -INF , !P5 ;  /* 0xff80000013aa7808 */ /* 0x000fe40006800000 */
[----:B------:R-:W-:Y:S01]  /*118f0*/  I2FP.F32.S32 R3, R3 ;  /* 0x0000000300037245 */ /* 0x000fe20000201400 */
[----:B------:R-:W-:Y:S01]  /*11900*/  FFMA.FTZ R26, R7, -UR6, R26 ;  /* 0x80000006071a7c23 */ /* 0x000fe2000801001a */
[----:B------:R-:W-:Y:S02]  /*11910*/  ISETP.GT.AND P5, PT, R140, R4, PT ;  /* 0x000000048c00720c */ /* 0x000fe40003fa4270 */
[--C-:B------:R-:W-:Y:S01]  /*11920*/  IADD3 R7, PT, PT, R199, 0x8, -R0.reuse ;  /* 0x00000008c7077810 */ /* 0x100fe20007ffe800 */
[----:B------:R-:W-:Y:S01]  /*11930*/  FFMA.FTZ R27, R3, -UR6, R27 ;  /* 0x80000006031b7c23 */ /* 0x000fe2000801001b */
[----:B------:R-:W-:Y:S02]  /*11940*/  FSEL R24, R24, -INF , !P5 ;  /* 0xff80000018187808 */ /* 0x000fe40006800000 */
[----:B------:R-:W-:Y:S02]  /*11950*/  ISETP.GT.AND P5, PT, R140, R6, PT ;  /* 0x000000068c00720c */ /* 0x000fe40003fa4270 */
[--C-:B------:R-:W-:Y:S02]  /*11960*/  IADD3 R3, PT, PT, R199, 0x7, -R0.reuse ;  /* 0x00000007c7037810 */ /* 0x100fe40007ffe800 */
[----:B------:R-:W-:Y:S02]  /*11970*/  IADD3 R9, PT, PT, R198, 0x8, -R0 ;  /* 0x00000008c6097810 */ /* 0x000fe40007ffe800 */
[----:B------:R-:W-:Y:S02]  /*11980*/  FSEL R25, R25, -INF , !P5 ;  /* 0xff80000019197808 */ /* 0x000fe40006800000 */
[----:B------:R-:W-:Y:S02]  /*11990*/  IABS R8, R7 ;  /* 0x0000000700087213 */ /* 0x000fe40000000000 */
[C---:B------:R-:W-:Y:S02]  /*119a0*/  ISETP.GT.AND P5, PT, R103.reuse, R4, PT ;  /* 0x000000046700720c */ /* 0x040fe40003fa4270 */
[----:B------:R-:W-:Y:S02]  /*119b0*/  IABS R7, R3 ;  /* 0x0000000300077213 */ /* 0x000fe40000000000 */
[----:B------:R-:W-:Y:S02]  /*119c0*/  IABS R3, R9 ;  /* 0x0000000900037213 */ /* 0x000fe40000000000 */
[----:B------:R-:W-:Y:S02]  /*119d0*/  FSEL R26, R26, -INF , !P5 ;  /* 0xff8000001a1a7808 */ /* 0x000fe40006800000 */
[----:B------:R-:W-:Y:S02]  /*119e0*/  ISETP.GT.AND P5, PT, R103, R6, PT ;  /* 0x000000066700720c */ /* 0x000fe40003fa4270 */
[----:B------:R-:W-:Y:S02]  /*119f0*/  I2FP.F32.S32 R3, R3 ;  /* 0x0000000300037245 */ /* 0x000fe40000201400 */
[----:B------:R-:W-:Y:S02]  /*11a00*/  I2FP.F32.S32 R7, R7 ;  /* 0x0000000700077245 */ /* 0x000fe40000201400 */
[----:B------:R-:W-:Y:S01]  /*11a10*/  FSEL R27, R27, -INF , !P5 ;  /* 0xff8000001b1b7808 */ /* 0x000fe20006800000 */
[----:B------:R-:W-:Y:S01]  /*11a20*/  FFMA.FTZ R30, R3, -UR6, R30 ;  /* 0x80000006031e7c23 */ /* 0x000fe2000801001e */
[----:B------:R-:W-:Y:S01]  /*11a30*/  FSEL R178, R20, -INF , !P4 ;  /* 0xff80000014b27808 */ /* 0x000fe20006000000 */
[C---:B------:R-:W-:Y:S01]  /*11a40*/  VIADD R3, R2.reuse, 0x31 ;  /* 0x0000003102037836 */ /* 0x040fe20000000000 */
[----:B------:R-:W-:Y:S01]  /*11a50*/  ISETP.GE.AND P5, PT, R5, R201, PT ;  /* 0x000000c90500720c */ /* 0x000fe20003fa6270 */
[----:B------:R-:W-:Y:S01]  /*11a60*/  FFMA.FTZ R29, R7, -UR6, R29 ;  /* 0x80000006071d7c23 */ /* 0x000fe2000801001d */
[----:B------:R-:W-:Y:S02]  /*11a70*/  I2FP.F32.S32 R8, R8 ;  /* 0x0000000800087245 */ /* 0x000fe40000201400 */
[-C--:B------:R-:W-:Y:S01]  /*11a80*/  ISETP.GE.AND P4, PT, R5, R202.reuse, PT ;  /* 0x000000ca0500720c */ /* 0x080fe20003f86270 */
[----:B------:R-:W-:Y:S01]  /*11a90*/  VIADD R5, R2, 0x30 ;  /* 0x0000003002057836 */ /* 0x000fe20000000000 */
[----:B------:R-:W-:Y:S01]  /*11aa0*/  IADD3 R7, PT, PT, R198, 0x7, -R0 ;  /* 0x00000007c6077810 */ /* 0x000fe20007ffe800 */
[----:B------:R-:W-:Y:S01]  /*11ab0*/  FFMA.FTZ R28, R8, -UR6, R28 ;  /* 0x80000006081c7c23 */ /* 0x000fe2000801001c */
[----:B------:R-:W-:Y:S01]  /*11ac0*/  FSEL R216, R21, -INF , !P5 ;  /* 0xff80000015d87808 */ /* 0x000fe20006800000 */
[----:B------:R-:W-:Y:S01]  /*11ad0*/  VIADD R2, R2, 0x39 ;  /* 0x0000003902027836 */ /* 0x000fe20000000000 */
        /* <DEDUP_REMOVED lines=8> */
[-C--:B------:R-:W-:Y:S02]  /*11b60*/  ISETP.GE.AND P6, PT, R4, R202.reuse, PT ;  /* 0x000000ca0400720c */ /* 0x080fe40003fc6270 */
[----:B------:R-:W-:Y:S02]  /*11b70*/  ISETP.GT.AND P4, PT, R103, R5, PT ;  /* 0x000000056700720c */ /* 0x000fe40003f84270 */
[----:B------:R-:W-:Y:S01]  /*11b80*/  I2FP.F32.S32 R4, R7 ;  /* 0x0000000700047245 */ /* 0x000fe20000201400 */
[C-C-:B------:R-:W-:Y:S01]  /*11b90*/  IMAD.IADD R7, R199.reuse, 0x1, -R0.reuse ;  /* 0x00000001c7077824 */ /* 0x140fe200078e0a00 */
[----:B------:R-:W-:Y:S02]  /*11ba0*/  FSEL R30, R30, -INF , !P4 ;  /* 0xff8000001e1e7808 */ /* 0x000fe40006000000 */
[----:B------:R-:W-:Y:S01]  /*11bb0*/  FSEL R214, R24, -INF , !P5 ;  /* 0xff80000018d67808 */ /* 0x000fe20006800000 */
[----:B------:R-:W-:Y:S01]  /*11bc0*/  FFMA.FTZ R31, R4, -UR6, R31 ;  /* 0x80000006041f7c23 */ /* 0x000fe2000801001f */
[C---:B------:R-:W-:Y:S02]  /*11bd0*/  ISETP.GE.AND P4, PT, R6.reuse, R201, PT ;  /* 0x000000c90600720c */ /* 0x040fe40003f86270 */
[----:B------:R-:W-:Y:S02]  /*11be0*/  ISETP.GE.AND P5, PT, R6, R202, PT ;  /* 0x000000ca0600720c */ /* 0x000fe40003fa6270 */
[----:B------:R-:W-:Y:S01]  /*11bf0*/  IABS R6, R7 ;  /* 0x0000000700067213 */ /* 0x000fe20000000000 */
[C-C-:B------:R-:W-:Y:S01]  /*11c00*/  IMAD.IADD R7, R198.reuse, 0x1, -R0.reuse ;  /* 0x00000001c6077824 */ /* 0x140fe200078e0a00 */
[--C-:B------:R-:W-:Y:S02]  /*11c10*/  IADD3 R8, PT, PT, R199, -0x1, -R0.reuse ;  /* 0xffffffffc7087810 */ /* 0x100fe40007ffe800 */
[----:B------:R-:W-:Y:S02]  /*11c20*/  IADD3 R0, PT, PT, R198, -0x1, -R0 ;  /* 0xffffffffc6007810 */ /* 0x000fe40007ffe800 */
[----:B------:R-:W-:Y:S02]  /*11c30*/  IABS R4, R8 ;  /* 0x0000000800047213 */ /* 0x000fe40000000000 */
[----:B------:R-:W-:Y:S02]  /*11c40*/  IABS R0, R0 ;  /* 0x0000000000007213 */ /* 0x000fe40000000000 */
[----:B------:R-:W-:Y:S02]  /*11c50*/  FMNMX3.FTZ R100, R101, R152, R154, !PT ;  /* 0x0000009865647276 */ /* 0x000fe4000781009a */
[----:B------:R-:W-:Y:S02]  /*11c60*/  I2FP.F32.S32 R0, R0 ;  /* 0x0000000000007245 */ /* 0x000fe40000201400 */
[----:B------:R-:W-:Y:S02]  /*11c70*/  I2FP.F32.S32 R4, R4 ;  /* 0x0000000400047245 */ /* 0x000fe40000201400 */
[----:B------:R-:W-:Y:S01]  /*11c80*/  FSEL R211, R27, -INF , !P5 ;  /* 0xff8000001bd37808 */ /* 0x000fe20006800000 */
[----:B------:R-:W-:Y:S01]  /*11c90*/  FFMA.FTZ R35, R0, -UR6, R35 ;  /* 0x8000000600237c23 */ /* 0x000fe20008010023 */
[----:B------:R-:W-:Y:S01]  /*11ca0*/  FMNMX3.FTZ R100, R100, R138, R145, !PT ;  /* 0x0000008a64647276 */ /* 0x000fe20007810091 */
[----:B------:R-:W-:Y:S01]  /*11cb0*/  FFMA.FTZ R33, R4, -UR6, R33 ;  /* 0x8000000604217c23 */ /* 0x000fe20008010021 */
[----:B------:R-:W-:Y:S02]  /*11cc0*/  ISETP.GE.AND P5, PT, R5, R201, PT ;  /* 0x000000c90500720c */ /* 0x000fe40003fa6270 */
[----:B------:R-:W-:Y:S02]  /*11cd0*/  FSEL R212, R25, -INF , !P4 ;  /* 0xff80000019d47808 */ /* 0x000fe40006000000 */
[----:B------:R-:W-:Y:S02]  /*11ce0*/  I2FP.F32.S32 R6, R6 ;  /* 0x0000000600067245 */ /* 0x000fe40000201400 */
[----:B------:R-:W-:Y:S02]  /*11cf0*/  FMNMX3.FTZ R0, R102, R153, R155, !PT ;  /* 0x0000009966007276 */ /* 0x000fe4000781009b */
[----:B------:R-:W-:Y:S01]  /*11d00*/  FMNMX3.FTZ R100, R100, R172, R168, !PT ;  /* 0x000000ac64647276 */ /* 0x000fe200078100a8 */
[----:B------:R-:W-:Y:S01]  /*11d10*/  FFMA.FTZ R32, R6, -UR6, R32 ;  /* 0x8000000606207c23 */ /* 0x000fe20008010020 */
[----:B------:R-:W-:Y:S02]  /*11d20*/  ISETP.GT.AND P4, PT, R103, R3, PT ;  /* 0x000000036700720c */ /* 0x000fe40003f84270 */
[----:B------:R-:W-:Y:S02]  /*11d30*/  FSEL R213, R26, -INF , !P6 ;  /* 0xff8000001ad57808 */ /* 0x000fe40007000000 */
[----:B------:R-:W-:Y:S02]  /*11d40*/  IABS R4, R7 ;  /* 0x0000000700047213 */ /* 0x000fe40000000000 */
[----:B------:R-:W-:Y:S02]  /*11d50*/  FSEL R210, R28, -INF , !P5 ;  /* 0xff8000001cd27808 */ /* 0x000fe40006800000 */
[----:B------:R-:W-:Y:S02]  /*11d60*/  ISETP.GT.AND P6, PT, R140, R2, PT ;  /* 0x000000028c00720c */ /* 0x000fe40003fc4270 */
[----:B------:R-:W-:Y:S02]  /*11d70*/  ISETP.GE.AND P5, PT, R3, R201, PT ;  /* 0x000000c90300720c */ /* 0x000fe40003fa6270 */
[----:B------:R-:W-:Y:S02]  /*11d80*/  FMNMX3.FTZ R0, R0, R136, R142, !PT ;  /* 0x0000008800007276 */ /* 0x000fe4000781008e */
[----:B------:R-:W-:Y:S02]  /*11d90*/  FMNMX3.FTZ R100, R100, R171, R174, !PT ;  /* 0x000000ab64647276 */ /* 0x000fe400078100ae */
[----:B------:R-:W-:Y:S02]  /*11da0*/  FSEL R31, R31, -INF , !P4 ;  /* 0xff8000001f1f7808 */ /* 0x000fe40006000000 */
[----:B------:R-:W-:Y:S02]  /*11db0*/  I2FP.F32.S32 R4, R4 ;  /* 0x0000000400047245 */ /* 0x000fe40000201400 */
[----:B------:R-:W-:Y:S02]  /*11dc0*/  ISETP.GT.AND P4, PT, R140, R141, PT ;  /* 0x0000008d8c00720c */ /* 0x000fe40003f84270 */
[----:B------:R-:W-:Y:S01]  /*11dd0*/  FSEL R33, R33, -INF , !P6 ;  /* 0xff80000021217808 */ /* 0x000fe20007000000 */
[----:B------:R-:W-:Y:S01]  /*11de0*/  FFMA.FTZ R34, R4, -UR6, R34 ;  /* 0x8000000604227c23 */ /* 0x000fe20008010022 */
[----:B------:R-:W-:Y:S02]  /*11df0*/  FSEL R208, R29, -INF , !P5 ;  /* 0xff8000001dd07808 */ /* 0x000fe40006800000 */
[----:B------:R-:W-:Y:S02]  /*11e00*/  ISETP.GT.AND P6, PT, R103, R2, PT ;  /* 0x000000026700720c */ /* 0x000fe40003fc4270 */
[----:B------:R-:W-:Y:S02]  /*11e10*/  ISETP.GE.AND P5, PT, R5, R202, PT ;  /* 0x000000ca0500720c */ /* 0x000fe40003fa6270 */
[----:B------:R-:W-:Y:S02]  /*11e20*/  FMNMX3.FTZ R0, R0, R169, R173, !PT ;  /* 0x000000a900007276 */ /* 0x000fe400078100ad */
[----:B------:R-:W-:Y:S02]  /*11e30*/  FMNMX3.FTZ R100, R100, R178, R216, !PT ;  /* 0x000000b264647276 */ /* 0x000fe400078100d8 */
[----:B------:R-:W-:Y:S02]  /*11e40*/  FSEL R32, R32, -INF , !P4 ;  /* 0xff80000020207808 */ /* 0x000fe40006000000 */
[----:B------:R-:W-:Y:S02]  /*11e50*/  ISETP.GT.AND P4, PT, R103, R141, PT ;  /* 0x0000008d6700720c */ /* 0x000fe40003f84270 */
[----:B------:R-:W-:Y:S02]  /*11e60*/  FSEL R35, R35, -INF , !P6 ;  /* 0xff80000023237808 */ /* 0x000fe40007000000 */
[----:B------:R-:W-:Y:S02]  /*11e70*/  FSEL R207, R30, -INF , !P5 ;  /* 0xff8000001ecf7808 */ /* 0x000fe40006800000 */
[-C--:B------:R-:W-:Y:S02]  /*11e80*/  ISETP.GE.AND P6, PT, R141, R201.reuse, PT ;  /* 0x000000c98d00720c */ /* 0x080fe40003fc6270 */
[----:B------:R-:W-:Y:S02]  /*11e90*/  ISETP.GE.AND P5, PT, R2, R201, PT ;  /* 0x000000c90200720c */ /* 0x000fe40003fa6270 */
[----:B------:R-:W-:Y:S02]  /*11ea0*/  FMNMX3.FTZ R0, R0, R175, R170, !PT ;  /* 0x000000af00007276 */ /* 0x000fe400078100aa */
[----:B------:R-:W-:Y:S02]  /*11eb0*/  FMNMX3.FTZ R100, R100, R214, R212, !PT ;  /* 0x000000d664647276 */ /* 0x000fe400078100d4 */
[----:B------:R-:W-:Y:S02]  /*11ec0*/  FSEL R34, R34, -INF , !P4 ;  /* 0xff80000022227808 */ /* 0x000fe40006000000 */
        /* <DEDUP_REMOVED lines=9> */
[----:B------:R-:W-:Y:S01]  /*11f60*/  FMNMX3.FTZ R100, R100, R203, R187, !PT ;  /* 0x000000cb64647276 */ /* 0x000fe200078100bb */
[----:B------:R-:W-:Y:S06]  /*11f70*/  BRA.U.ANY UP0, `(.L_x_1709) ;  /* 0xffffffd500b87547 */ /* 0x000fec000b93ffff */
.L_x_1708:
[----:B------:R-:W2:Y:S01]  /*11f80*/  LDL.64 R224, [R1+0x78] ;  /* 0x0000780001e07983 */ /* 0x000ea20000100a00 */
[----:B-1----:R-:W-:Y:S01]  /*11f90*/  FMNMX3.FTZ R2, R12, R207, R206, !PT ;  /* 0x000000cf0c027276 */ /* 0x002fe200078100ce */
[----:B------:R-:W-:Y:S01]  /*11fa0*/  USHF.L.U32 UR10, UR23, 0x1, URZ ;  /* 0x00000001170a7899 */ /* 0x000fe200080006ff */
[----:B------:R-:W-:Y:S01]  /*11fb0*/  FSEL R177, R34, -INF , !P6 ;  /* 0xff80000022b17808 */ /* 0x000fe20007000000 */
[C---:B------:R-:W-:Y:S01]  /*11fc0*/  VIADD R148, R204.reuse, 0x9e3779b9 ;  /* 0x9e3779b9cc947836 */ /* 0x040fe20000000000 */
[----:B------:R-:W-:Y:S01]  /*11fd0*/  FSEL R176, R35, -INF , !P5 ;  /* 0xff80000023b07808 */ /* 0x000fe20006800000 */
[----:B------:R-:W3:Y:S01]  /*11fe0*/  LDL.64 R180, [R1+0x80] ;  /* 0x0000800001b47983 */ /* 0x000ee20000100a00 */
[----:B------:R-:W-:Y:S01]  /*11ff0*/  SHF.R.U32.HI R179, RZ, 0x5, R193 ;  /* 0x00000005ffb37819 */ /* 0x000fe200000116c1 */
[----:B------:R-:W-:Y:S01]  /*12000*/  VIADD R149, R204, 0x3c6ef372 ;  /* 0x3c6ef372cc957836 */ /* 0x000fe20000000000 */
[----:B------:R-:W-:Y:S01]  /*12010*/  FMNMX3.FTZ R3, R2, R177, R176, !PT ;  /* 0x000000b102037276 */ /* 0x000fe200078100b0 */
[C---:B------:R-:W-:Y:S01]  /*12020*/  VIADD R151, R205.reuse, 0x76cf5d0a ;  /* 0x76cf5d0acd977836 */ /* 0x040fe20000000000 */
[----:B------:R-:W-:Y:S01]  /*12030*/  UISETP.GT.AND UP0, UPT, UR23, UR20, UPT ;  /* 0x000000141700728c */ /* 0x000fe2000bf04270 */
[----:B------:R-:W4:Y:S01]  /*12040*/  LDL R10, [R1+0x90] ;  /* 0x00009000010a7983 */ /* 0x000f220000100800 */
[C---:B------:R-:W-:Y:S01]  /*12050*/  VIADD R150, R205.reuse, 0x32370b8f ;  /* 0x32370b8fcd967836 */ /* 0x040fe20000000000 */
[----:B------:R-:W-:Y:S01]  /*12060*/  UIADD3 UR23, UPT, UPT, UR23, -0x1, URZ ;  /* 0xffffffff17177890 */ /* 0x000fe2000fffe0ff */
[----:B------:R-:W-:Y:S01]  /*12070*/  VIADD R156, R205, 0xed9eba14 ;  /* 0xed9eba14cd9c7836 */ /* 0x000fe20000000000 */
[----:B------:R-:W1:Y:S01]  /*12080*/  SHFL.BFLY PT, R0, R100, 0x2, 0x1f ;  /* 0x0c401f0064007f89 */ /* 0x000e6200000e0000 */
[----:B------:R-:W-:Y:S07]  /*12090*/  VIADD R157, R204, 0xb54cda56 ;  /* 0xb54cda56cc9d7836 */ /* 0x000fee0000000000 */
[----:B------:R-:W5:Y:S01]  /*120a0*/  SHFL.BFLY PT, R2, R3, 0x2, 0x1f ;  /* 0x0c401f0003027f89 */ /* 0x000f6200000e0000 */
[----:B------:R-:W5:Y:S07]  /*120b0*/  S2R R182, SR_CTAID.X ;  /* 0x0000000000b67919 */ /* 0x000f6e0000002500 */
[----:B------:R-:W-:Y:S08]  /*120c0*/  LDSM.16.MT88.4 R12, [R184+0xc000] ;  /* 0x00c00000b80c783b */ /* 0x000ff00000004200 */
[----:B------:R-:W-:Y:S01]  /*120d0*/  LDSM.16.MT88.4 R20, [R186+0xc000] ;  /* 0x00c00000ba14783b */ /* 0x000fe20000004200 */
[----:B-1----:R-:W-:Y:S02]  /*120e0*/  FMNMX.FTZ R100, R100, R0, !PT ;  /* 0x0000000064647209 */ /* 0x002fe40007810000 */
[----:B-----5:R-:W-:Y:S05]  /*120f0*/  FMNMX.FTZ R2, R3, R2, !PT ;  /* 0x0000000203027209 */ /* 0x020fea0007810000 */
[----:B------:R-:W1:Y:S08]  /*12100*/  SHFL.BFLY PT, R0, R100, 0x1, 0x1f ;  /* 0x0c201f0064007f89 */ /* 0x000e7000000e0000 */
[----:B------:R-:W5:Y:S01]  /*12110*/  SHFL.BFLY PT, R3, R2, 0x1, 0x1f ;  /* 0x0c201f0002037f89 */ /* 0x000f6200000e0000 */
[----:B------:R-:W-:Y:S04]  /*12120*/  IMAD R182, R182, 0x4, R179 ;  /* 0x00000004b6b67824 */ /* 0x000fe800078e02b3 */
[----:B------:R-:W-:Y:S01]  /*12130*/  IMAD.WIDE.U32 R182, R182, -0x326172a9, RZ ;  /* 0xcd9e8d57b6b67825 */ /* 0x000fe200078e00ff */
[----:B-1----:R-:W-:Y:S04]  /*12140*/  FMNMX.FTZ R100, R100, R0, !PT ;  /* 0x0000000064647209 */ /* 0x002fe80007810000 */
[C---:B------:R-:W-:Y:S01]  /*12150*/  FSETP.NEU.FTZ.AND P1, PT, R100.reuse, -INF , PT ;  /* 0xff8000006400780b */ /* 0x040fe20003f3d000 */
[----:B------:R-:W-:Y:S01]  /*12160*/  FMUL.FTZ R143, R100, UR4 ;  /* 0x00000004648f7c20 */ /* 0x000fe20008410000 */
[----:B-----5:R-:W-:Y:S04]  /*12170*/  FMNMX.FTZ R3, R2, R3, !PT ;  /* 0x0000000302037209 */ /* 0x020fe80007810000 */
[----:B------:R-:W-:Y:S01]  /*12180*/  FSEL R143, R143, RZ, P1 ;  /* 0x000000ff8f8f7208 */ /* 0x000fe20000800000 */
[C---:B------:R-:W-:Y:S01]  /*12190*/  FMUL.FTZ R144, R3.reuse, UR4 ;  /* 0x0000000403907c20 */ /* 0x040fe20008410000 */
[----:B------:R-:W-:Y:S03]  /*121a0*/  FSETP.NEU.FTZ.AND P0, PT, R3, -INF , PT ;  /* 0xff8000000300780b */ /* 0x000fe60003f1d000 */
[--C-:B------:R-:W-:Y:S01]  /*121b0*/  FFMA.FTZ R0, R152, UR4, -R143.reuse ;  /* 0x0000000498007c23 */ /* 0x100fe2000801088f */
[----:B------:R-:W-:Y:S01]  /*121c0*/  FSEL R144, R144, RZ, P0 ;  /* 0x000000ff90907208 */ /* 0x000fe20000000000 */
[--C-:B------:R-:W-:Y:S01]  /*121d0*/  FFMA.FTZ R2, R138, UR4, -R143.reuse ;  /* 0x000000048a027c23 */ /* 0x100fe2000801088f */
[----:B------:R-:W-:Y:S01]  /*121e0*/  VIADD R152, R204, 0xdaa66d2b ;  /* 0xdaa66d2bcc987836 */ /* 0x000fe20000000000 */
[----:B------:R1:W-:Y:S10]  /*121f0*/  MUFU.EX2 R230, R0 ;  /* 0x0000000000e67308 */ /* 0x0003f40000000800 */
[----:B------:R5:W-:Y:S01]  /*12200*/  MUFU.EX2 R235, R2 ;  /* 0x0000000200eb7308 */ /* 0x000be20000000800 */
[--C-:B-1----:R-:W-:Y:S09]  /*12210*/  FFMA.FTZ R0, R154, UR4, -R143.reuse ;  /* 0x000000049a007c23 */ /* 0x102ff2000801088f */
[----:B------:R1:W1:Y:S01]  /*12220*/  MUFU.EX2 R233, R0 ;  /* 0x0000000000e97308 */ /* 0x0002620000000800 */
[----:B-----5:R-:W-:Y:S01]  /*12230*/  FFMA.FTZ R2, R145, UR4, -R143 ;  /* 0x0000000491027c23 */ /* 0x020fe2000801088f */
[----:B------:R-:W-:Y:S08]  /*12240*/  VIADD R145, R204, 0x78dde6e4 ;  /* 0x78dde6e4cc917836 */ /* 0x000ff00000000000 */
[----:B------:R-:W5:Y:S01]  /*12250*/  MUFU.EX2 R239, R2 ;  /* 0x0000000200ef7308 */ /* 0x000f620000000800 */
[----:B-1----:R-:W-:Y:S01]  /*12260*/  FFMA.FTZ R0, R153, UR4, -R144 ;  /* 0x0000000499007c23 */ /* 0x002fe20008010890 */
[----:B------:R-:W-:Y:S01]  /*12270*/  VIADD R153, R205, 0xa9066899 ;  /* 0xa9066899cd997836 */ /* 0x000fe20000000000 */
[----:B------:R-:W-:Y:S07]  /*12280*/  F2FP.F16.F32.PACK_AB R103, R233, R230 ;  /* 0x000000e6e967723e */ /* 0x000fee00000000ff */
[----:B------:R1:W-:Y:S01]  /*12290*/  MUFU.EX2 R231, R0 ;  /* 0x0000000000e77308 */ /* 0x0003e20000000800 */
[----:B------:R-:W-:Y:S02]  /*122a0*/  PRMT R140, R103, 0x7632, R140 ;  /* 0x00007632678c7816 */ /* 0x000fe4000000008c */
[----:B-----5:R-:W-:Y:S04]  /*122b0*/  F2FP.F16.F32.PACK_AB R159, R239, R235 ;  /* 0x000000ebef9f723e */ /* 0x020fe800000000ff */
[----:B------:R-:W-:Y:S01]  /*122c0*/  PRMT R160, R159, 0x7632, R160 ;  /* 0x000076329fa07816 */ /* 0x000fe200000000a0 */
[----:B-1----:R-:W-:Y:S04]  /*122d0*/  FFMA.FTZ R0, R155, UR4, -R144 ;  /* 0x000000049b007c23 */ /* 0x002fe80008010890 */
[----:B------:R-:W1:Y:S02]  /*122e0*/  MUFU.EX2 R232, R0 ;  /* 0x0000000000e87308 */ /* 0x000e640000000800 */
[----:B-1----:R-:W-:Y:S02]  /*122f0*/  F2FP.F16.F32.PACK_AB R141, R232, R231 ;  /* 0x000000e7e88d723e */ /* 0x002fe400000000ff */
[----:B--2---:R-:W-:Y:S01]  /*12300*/  LOP3.LUT R4, R225, UR10, R205, 0x96, !PT ;  /* 0x0000000ae1047c12 */ /* 0x004fe2000f8e96cd */
[----:B------:R-:W-:Y:S04]  /*12310*/  UIADD3 UR10, UPT, UPT, UR10, 0x1, URZ ;  /* 0x000000010a0a7890 */ /* 0x000fe8000fffe0ff */
        /* <DEDUP_REMOVED lines=8> */
[--C-:B------:R-:W-:Y:S01]  /*123a0*/  FFMA.FTZ R0, R136, UR4, -R144.reuse ;  /* 0x0000000488007c23 */ /* 0x100fe20008010890 */
[----:B------:R-:W-:Y:S03]  /*123b0*/  IMAD.WIDE.U32 R164, R4, -0x326172a9, RZ ;  /* 0xcd9e8d5704a47825 */ /* 0x000fe600078e00ff */
[----:B------:R1:W-:Y:S01]  /*123c0*/  MUFU.EX2 R234, R0 ;  /* 0x0000000000ea7308 */ /* 0x0003e20000000800 */
[----:B------:R-:W-:Y:S01]  /*123d0*/  FFMA.FTZ R4, R142, UR4, -R144 ;  /* 0x000000048e047c23 */ /* 0x000fe20008010890 */
[----:B------:R-:W-:Y:S02]  /*123e0*/  LOP3.LUT R2, R236, R152, R7, 0x96, !PT ;  /* 0x00000098ec027212 */ /* 0x000fe400078e9607 */
[----:B------:R-:W-:Y:S06]  /*123f0*/  PRMT R142, R141, 0x7632, R142 ;  /* 0x000076328d8e7816 */ /* 0x000fec000000008e */
[----:B------:R2:W3:Y:S01]  /*12400*/  MUFU.EX2 R238, R4 ;  /* 0x0000000400ee7308 */ /* 0x0004e20000000800 */
[----:B-1----:R-:W-:Y:S01]  /*12410*/  LOP3.LUT R0, R145, R6, R165, 0x96, !PT ;  /* 0x0000000691007212 */ /* 0x002fe200078e96a5 */
[----:B------:R-:W-:Y:S01]  /*12420*/  IMAD.WIDE.U32 R6, R2, -0x2daee0ad, RZ ;  /* 0xd2511f5302067825 */ /* 0x000fe200078e00ff */
[----:B------:R-:W-:Y:S03]  /*12430*/  FSEL R2, R100, RZ, P1 ;  /* 0x000000ff64027208 */ /* 0x000fe60000800000 */
[----:B------:R-:W-:Y:S01]  /*12440*/  IMAD.WIDE.U32 R166, R0, -0x2daee0ad, RZ ;  /* 0xd2511f5300a67825 */ /* 0x000fe200078e00ff */
[----:B------:R-:W-:Y:S02]  /*12450*/  FSEL R0, R3, RZ, P0 ;  /* 0x000000ff03007208 */ /* 0x000fe40000000000 */
[----:B--2---:R-:W-:Y:S01]  /*12460*/  LOP3.LUT R4, R156, R8, R7, 0x96, !PT ;  /* 0x000000089c047212 */ /* 0x004fe200078e9607 */
[----:B------:R-:W-:Y:S01]  /*12470*/  FADD.FTZ R2, -R2, R101 ;  /* 0x0000006502027221 */ /* 0x000fe20000010100 */
[----:B------:R-:W-:Y:S01]  /*12480*/  LOP3.LUT R5, R153, R6, R167, 0x96, !PT ;  /* 0x0000000699057212 */ /* 0x000fe200078e96a7 */
[----:B------:R-:W-:Y:S01]  /*12490*/  FADD.FTZ R0, -R0, R102 ;  /* 0x0000006600007221 */ /* 0x000fe20000010100 */
[----:B---3--:R-:W-:Y:S01]  /*124a0*/  F2FP.F16.F32.PACK_AB R162, R238, R234 ;  /* 0x000000eaeea2723e */ /* 0x008fe200000000ff */
[----:B------:R-:W-:Y:S04]  /*124b0*/  IMAD.WIDE.U32 R154, R4, -0x326172a9, RZ ;  /* 0xcd9e8d57049a7825 */ /* 0x000fe800078e00ff */
[----:B------:R-:W-:Y:S01]  /*124c0*/  FMUL.FTZ R2, R2, UR4 ;  /* 0x0000000402027c20 */ /* 0x000fe20008410000 */
[----:B------:R-:W-:Y:S01]  /*124d0*/  FMUL.FTZ R0, R0, UR4 ;  /* 0x0000000400007c20 */ /* 0x000fe20008410000 */
[----:B------:R-:W-:Y:S01]  /*124e0*/  IMAD.WIDE.U32 R146, R5, -0x326172a9, RZ ;  /* 0xcd9e8d5705927825 */ /* 0x000fe200078e00ff */
[----:B------:R-:W-:Y:S03]  /*124f0*/  PRMT R161, R162, 0x7632, R161 ;  /* 0x00007632a2a17816 */ /* 0x000fe600000000a1 */
[----:B------:R-:W1:Y:S01]  /*12500*/  MUFU.EX2 R2, R2 ;  /* 0x0000000200027308 */ /* 0x000e620000000800 */
[----:B------:R-:W-:Y:S01]  /*12510*/  IMAD.MOV.U32 R6, RZ, RZ, R146 ;  /* 0x000000ffff067224 */ /* 0x000fe200078e0092 */
[----:B------:R-:W-:Y:S01]  /*12520*/  LOP3.LUT R4, R157, R154, R147, 0x96, !PT ;  /* 0x0000009a9d047212 */ /* 0x000fe200078e9693 */
[----:B------:R-:W-:Y:S01]  /*12530*/  VIADD R101, R184, 0xc040 ;  /* 0x0000c040b8657836 */ /* 0x000fe20000000000 */
[----:B------:R-:W-:Y:S01]  /*12540*/  PRMT R215, R146, 0x7771, RZ ;  /* 0x0000777192d77816 */ /* 0x000fe200000000ff */
[----:B----4-:R-:W-:Y:S01]  /*12550*/  @P2 VIADD R101, R10, 0xffffffc0 ;  /* 0xffffffc00a652836 */ /* 0x010fe20000000000 */
[C---:B------:R-:W-:Y:S01]  /*12560*/  LOP3.LUT R5, R4.reuse, 0xffff, RZ, 0xc0, !PT ;  /* 0x0000ffff04057812 */ /* 0x040fe200078ec0ff */
[----:B------:R-:W-:Y:S03]  /*12570*/  IMAD.MOV.U32 R165, RZ, RZ, R221 ;  /* 0x000000ffffa57224 */ /* 0x000fe600078e00dd */
[----:B------:R-:W2:Y:S01]  /*12580*/  MUFU.EX2 R0, R0 ;  /* 0x0000000000007308 */ /* 0x000ea20000000800 */
[----:B------:R-:W-:Y:S01]  /*12590*/  LOP3.LUT R147, R4, 0xff, RZ, 0xc0, !PT ;  /* 0x000000ff04937812 */ /* 0x000fe200078ec0ff */
[----:B------:R-:W3:Y:S01]  /*125a0*/  LDSM.16.MT88.4 R28, [R101] ;  /* 0x00000000651c783b */ /* 0x000ee20000004200 */
[----:B------:R-:W-:Y:S01]  /*125b0*/  SHF.R.U32.HI R163, RZ, 0x8, R5 ;  /* 0x00000008ffa37819 */ /* 0x000fe20000011605 */
[----:B------:R-:W-:Y:S01]  /*125c0*/  IMAD.IADD R158, R190, 0x1, R101 ;  /* 0x00000001be9e7824 */ /* 0x000fe200078e0265 */
[----:B------:R-:W-:Y:S02]  /*125d0*/  PRMT R5, R4, 0x7632, R5 ;  /* 0x0000763204057816 */ /* 0x000fe40000000005 */
[----:B------:R-:W-:Y:S02]  /*125e0*/  PRMT R136, R147, 0x5410, R163 ;  /* 0x0000541093887816 */ /* 0x000fe400000000a3 */
[----:B------:R-:W-:Y:S01]  /*125f0*/  SHF.R.U32.HI R209, RZ, 0x18, R4 ;  /* 0x00000018ffd17819 */ /* 0x000fe20000011604 */
[C---:B-1----:R-:W-:Y:S01]  /*12600*/  FMUL.FTZ R8, R2.reuse, R108 ;  /* 0x0000006c02087220 */ /* 0x042fe20000410000 */
[----:B------:R-:W-:Y:S01]  /*12610*/  LOP3.LUT R188, R5, 0xff, RZ, 0xc0, !PT ;  /* 0x000000ff05bc7812 */ /* 0x000fe200078ec0ff */
[C---:B------:R-:W-:Y:S01]  /*12620*/  FMUL.FTZ R5, R2.reuse, R105 ;  /* 0x0000006902057220 */ /* 0x040fe20000410000 */
[--C-:B------:R-:W-:Y:S01]  /*12630*/  HSET2.LE.AND R136, R136, R200.reuse, PT ;  /* 0x000000c888887233 */ /* 0x100fe20003803000 */
[----:B------:R-:W-:Y:S01]  /*12640*/  FMUL.FTZ R9, R2, R109 ;  /* 0x0000006d02097220 */ /* 0x000fe20000410000 */
[----:B------:R-:W-:Y:S01]  /*12650*/  PRMT R137, R188, 0x5410, R209 ;  /* 0x00005410bc897816 */ /* 0x000fe200000000d1 */
[----:B------:R-:W-:Y:S01]  /*12660*/  FMUL.FTZ R16, R2, R116 ;  /* 0x0000007402107220 */ /* 0x000fe20000410000 */
[----:B--2---:R-:W-:Y:S01]  /*12670*/  FMUL.FTZ R26, R0, R126 ;  /* 0x0000007e001a7220 */ /* 0x004fe20000410000 */
[----:B------:R-:W-:Y:S01]  /*12680*/  LOP3.LUT R138, R6, 0xff, RZ, 0xc0, !PT ;  /* 0x000000ff068a7812 */ /* 0x000fe200078ec0ff */
[----:B------:R4:W2:Y:S01]  /*12690*/  LDL.S16 R126, [R1+0x34] ;  /* 0x00003400017e7983 */ /* 0x0008a20000100600 */
[----:B------:R-:W-:Y:S01]  /*126a0*/  PRMT R4, R103, 0x5410, R140 ;  /* 0x0000541067047816 */ /* 0x000fe2000000008c */
[----:B------:R-:W-:Y:S01]  /*126b0*/  FMUL.FTZ R6, R0, R106 ;  /* 0x0000006a00067220 */ /* 0x000fe20000410000 */
[----:B------:R-:W-:Y:S01]  /*126c0*/  PRMT R217, R146, 0x7773, RZ ;  /* 0x0000777392d97816 */ /* 0x000fe200000000ff */
[----:B------:R-:W-:Y:S01]  /*126d0*/  FMUL.FTZ R7, R0, R107 ;  /* 0x0000006b00077220 */ /* 0x000fe20000410000 */
[----:B------:R-:W-:Y:S01]  /*126e0*/  PRMT R220, R146, 0x7772, RZ ;  /* 0x0000777292dc7816 */ /* 0x000fe200000000ff */
[----:B------:R-:W-:Y:S01]  /*126f0*/  FMUL.FTZ R10, R0, R110 ;  /* 0x0000006e000a7220 */ /* 0x000fe20000410000 */
[----:B------:R-:W-:Y:S01]  /*12700*/  LOP3.LUT R136, R4, R136, RZ, 0xc0, !PT ;  /* 0x0000008804887212 */ /* 0x000fe200078ec0ff */
[----:B------:R-:W-:Y:S01]  /*12710*/  FMUL.FTZ R11, R0, R111 ;  /* 0x0000006f000b7220 */ /* 0x000fe20000410000 */
[----:B------:R-:W-:Y:S01]  /*12720*/  PRMT R138, R138, 0x5410, R215 ;  /* 0x000054108a8a7816 */ /* 0x000fe200000000d7 */
[----:B------:R-:W-:Y:S01]  /*12730*/  FMUL.FTZ R17, R2, R117 ;  /* 0x0000007502117220 */ /* 0x000fe20000410000 */
[--C-:B------:R-:W-:Y:S01]  /*12740*/  HSET2.LE.AND R137, R137, R200.reuse, PT ;  /* 0x000000c889897233 */ /* 0x100fe20003803000 */
[----:B------:R-:W-:Y:S01]  /*12750*/  FMUL.FTZ R18, R0, R118 ;  /* 0x0000007600127220 */ /* 0x000fe20000410000 */
[----:B------:R-:W-:Y:S01]  /*12760*/  PRMT R139, R220, 0x5410, R217 ;  /* 0x00005410dc8b7816 */ /* 0x000fe200000000d9 */
[----:B------:R-:W-:Y:S01]  /*12770*/  FMUL.FTZ R19, R0, R119 ;  /* 0x0000007700137220 */ /* 0x000fe20000410000 */
[----:B------:R-:W-:Y:S01]  /*12780*/  PRMT R4, R141, 0x5410, R142 ;  /* 0x000054108d047816 */ /* 0x000fe2000000008e */
[----:B------:R-:W-:Y:S01]  /*12790*/  LDSM.16.MT88.4 R108, [R184+0xe000] ;  /* 0x00e00000b86c783b */ /* 0x000fe20000004200 */
[--C-:B------:R-:W-:Y:S01]  /*127a0*/  HSET2.LE.AND R138, R138, R200.reuse, PT ;  /* 0x000000c88a8a7233 */ /* 0x100fe20003803000 */
[----:B------:R-:W-:Y:S01]  /*127b0*/  FMUL.FTZ R24, R2, R124 ;  /* 0x0000007c02187220 */ /* 0x000fe20000410000 */
[----:B------:R-:W-:Y:S01]  /*127c0*/  LOP3.LUT R137, R4, R137, RZ, 0xc0, !PT ;  /* 0x0000008904897212 */ /* 0x000fe200078ec0ff */
[----:B------:R-:W-:Y:S01]  /*127d0*/  FMUL.FTZ R25, R2, R125 ;  /* 0x0000007d02197220 */ /* 0x000fe20000410000 */
[----:B------:R-:W-:Y:S01]  /*127e0*/  LOP3.LUT R139, R139, 0xff00ff, RZ, 0xc0, !PT ;  /* 0x00ff00ff8b8b7812 */ /* 0x000fe200078ec0ff */
[----:B------:R-:W-:Y:S01]  /*127f0*/  FMUL.FTZ R27, R0, R127 ;  /* 0x0000007f001b7220 */ /* 0x000fe20000410000 */
[----:B------:R-:W-:Y:S01]  /*12800*/  PRMT R4, R159, 0x5410, R160 ;  /* 0x000054109f047816 */ /* 0x000fe200000000a0 */
[C---:B------:R-:W-:Y:S01]  /*12810*/  FMUL.FTZ R32, R2.reuse, R132 ;  /* 0x0000008402207220 */ /* 0x040fe20000410000 */
[----:B------:R-:W-:Y:S01]  /*12820*/  FMUL.FTZ R33, R2, R133 ;  /* 0x0000008502217220 */ /* 0x000fe20000410000 */
[--C-:B------:R-:W-:Y:S01]  /*12830*/  HSET2.LE.AND R139, R139, R200.reuse, PT ;  /* 0x000000c88b8b7233 */ /* 0x100fe20003803000 */
[----:B------:R-:W-:Y:S01]  /*12840*/  FMUL.FTZ R34, R0, R134 ;  /* 0x0000008600227220 */ /* 0x000fe20000410000 */
[----:B------:R-:W-:Y:S01]  /*12850*/  LOP3.LUT R138, R4, R138, RZ, 0xc0, !PT ;  /* 0x0000008a048a7212 */ /* 0x000fe200078ec0ff */
[----:B------:R-:W-:Y:S01]  /*12860*/  FMUL.FTZ R35, R0, R135 ;  /* 0x0000008700237220 */ /* 0x000fe20000410000 */
[----:B------:R-:W-:Y:S01]  /*12870*/  PRMT R4, R162, 0x5410, R161 ;  /* 0x00005410a2047816 */ /* 0x000fe200000000a1 */
[C---:B------:R-:W-:Y:S01]  /*12880*/  FMUL.FTZ R36, R2.reuse, R36 ;  /* 0x0000002402247220 */ /* 0x040fe20000410000 */
[----:B------:R-:W-:Y:S01]  /*12890*/  FMUL.FTZ R37, R2, R37 ;  /* 0x0000002502257220 */ /* 0x000fe20000410000 */
[----:B------:R-:W-:Y:S01]  /*128a0*/  FMUL.FTZ R38, R0, R38 ;  /* 0x0000002600267220 */ /* 0x000fe20000410000 */
[----:B------:R-:W-:Y:S01]  /*128b0*/  LOP3.LUT R139, R4, R139, RZ, 0xc0, !PT ;  /* 0x0000008b048b7212 */ /* 0x000fe200078ec0ff */
[----:B------:R-:W-:Y:S01]  /*128c0*/  FMUL.FTZ R4, R2, R104 ;  /* 0x0000006802047220 */ /* 0x000fe20000410000 */
[----:B------:R-:W-:Y:S01]  /*128d0*/  ISETP.LE.U32.AND P6, PT, R147, UR7, PT ;  /* 0x0000000793007c0c */ /* 0x000fe2000bfc3070 */
[----:B------:R-:W1:Y:S01]  /*128e0*/  LDSM.16.MT88.4 R104, [R158] ;  /* 0x000000009e68783b */ /* 0x000e620000004200 */
[--C-:B------:R-:W-:Y:S01]  /*128f0*/  FFMA.FTZ R127, R207, UR4, -R144.reuse ;  /* 0x00000004cf7f7c23 */ /* 0x100fe20008010890 */
[----:B------:R-:W-:Y:S01]  /*12900*/  FFMA.FTZ R134, R203, UR4, -R143 ;  /* 0x00000004cb867c23 */ /* 0x000fe2000801088f */
[----:B------:R-:W-:Y:S01]  /*12910*/  FMUL.FTZ R39, R0, R39 ;  /* 0x0000002700277220 */ /* 0x000fe20000410000 */
[C---:B------:R-:W-:Y:S01]  /*12920*/  FMUL.FTZ R40, R2.reuse, R40 ;  /* 0x0000002802287220 */ /* 0x040fe20000410000 */
[C---:B------:R-:W-:Y:S05]  /*12930*/  HMMA.16816.F32 R4, R136.reuse, R12, R4 ;  /* 0x0000000c8804723c */ /* 0x040fea0000001804 */
[C---:B------:R-:W-:Y:S01]  /*12940*/  FMUL.FTZ R12, R2.reuse, R112 ;  /* 0x00000070020c7220 */ /* 0x040fe20000410000 */
[C---:B------:R-:W-:Y:S01]  /*12950*/  FMUL.FTZ R13, R2.reuse, R113 ;  /* 0x00000071020d7220 */ /* 0x040fe20000410000 */
[----:B------:R-:W-:Y:S01]  /*12960*/  FMUL.FTZ R41, R2, R41 ;  /* 0x0000002902297220 */ /* 0x000fe20000410000 */
[C---:B------:R-:W-:Y:S03]  /*12970*/  HMMA.16816.F32 R8, R136.reuse, R14, R8 ;  /* 0x0000000e8808723c */ /* 0x040fe60000001808 */
[C---:B------:R-:W-:Y:S01]  /*12980*/  FMUL.FTZ R14, R0.reuse, R114 ;  /* 0x00000072000e7220 */ /* 0x040fe20000410000 */
[C---:B------:R-:W-:Y:S01]  /*12990*/  FMUL.FTZ R15, R0.reuse, R115 ;  /* 0x00000073000f7220 */ /* 0x040fe20000410000 */
[C---:B------:R-:W-:Y:S01]  /*129a0*/  FMUL.FTZ R42, R0.reuse, R42 ;  /* 0x0000002a002a7220 */ /* 0x040fe20000410000 */
[----:B------:R-:W5:Y:S01]  /*129b0*/  LDSM.16.MT88.4 R112, [R186+0xe000] ;  /* 0x00e00000ba70783b */ /* 0x000f620000004200 */
        /* <DEDUP_REMOVED lines=23> */
[----:B------:R-:W-:Y:S01]  /*12b30*/  FMUL.FTZ R57, R2, R57 ;  /* 0x0000003902397220 */ /* 0x000fe20000410000 */
[C---:B------:R-:W-:Y:S01]  /*12b40*/  FMUL.FTZ R58, R0.reuse, R58 ;  /* 0x0000003a003a7220 */ /* 0x040fe20000410000 */
[C---:B------:R-:W-:Y:S03]  /*12b50*/  HMMA.16816.F32 R24, R136.reuse, R30, R24 ;  /* 0x0000001e8818723c */ /* 0x040fe60000001818 */
[C---:B------:R-:W-:Y:S01]  /*12b60*/  FMUL.FTZ R30, R0.reuse, R130 ;  /* 0x00000082001e7220 */ /* 0x040fe20000410000 */
[----:B------:R-:W-:Y:S01]  /*12b70*/  FMUL.FTZ R31, R0, R131 ;  /* 0x00000083001f7220 */ /* 0x000fe20000410000 */
[----:B------:R-:W-:Y:S01]  /*12b80*/  FFMA.FTZ R130, R206, UR4, -R144 ;  /* 0x00000004ce827c23 */ /* 0x000fe20008010890 */
[----:B------:R-:W-:Y:S01]  /*12b90*/  FMUL.FTZ R59, R0, R59 ;  /* 0x0000003b003b7220 */ /* 0x000fe20000410000 */
[----:B------:R-:W-:Y:S01]  /*12ba0*/  MUFU.EX2 R206, R127 ;  /* 0x0000007f00ce7308 */ /* 0x000fe20000000800 */
[C---:B------:R-:W-:Y:S01]  /*12bb0*/  FMUL.FTZ R60, R2.reuse, R60 ;  /* 0x0000003c023c7220 */ /* 0x040fe20000410000 */
[----:B------:R-:W-:Y:S01]  /*12bc0*/  FMUL.FTZ R61, R2, R61 ;  /* 0x0000003d023d7220 */ /* 0x000fe20000410000 */
[C---:B------:R-:W-:Y:S01]  /*12bd0*/  FMUL.FTZ R62, R0.reuse, R62 ;  /* 0x0000003e003e7220 */ /* 0x040fe20000410000 */
[C---:B-1----:R-:W-:Y:S03]  /*12be0*/  HMMA.16816.F32 R28, R136.reuse, R104, R28 ;  /* 0x00000068881c723c */ /* 0x042fe6000000181c */
[----:B------:R-:W-:Y:S03]  /*12bf0*/  FMUL.FTZ R63, R0, R63 ;  /* 0x0000003f003f7220 */ /* 0x000fe60000410000 */
[----:B------:R-:W-:Y:S01]  /*12c00*/  MUFU.EX2 R203, R130 ;  /* 0x0000008200cb7308 */ /* 0x000fe20000000800 */
[----:B------:R-:W-:Y:S01]  /*12c10*/  LOP3.LUT R102, R225, UR10, R205, 0x96, !PT ;  /* 0x0000000ae1667c12 */ /* 0x000fe2000f8e96cd */
[C---:B------:R-:W-:Y:S01]  /*12c20*/  FMUL.FTZ R64, R2.reuse, R64 ;  /* 0x0000004002407220 */ /* 0x040fe20000410000 */
[----:B------:R-:W-:Y:S01]  /*12c30*/  FMUL.FTZ R65, R2, R65 ;  /* 0x0000004102417220 */ /* 0x000fe20000410000 */
[C---:B------:R-:W-:Y:S01]  /*12c40*/  HMMA.16816.F32 R32, R136.reuse, R106, R32 ;  /* 0x0000006a8820723c */ /* 0x040fe20000001820 */
[----:B------:R-:W1:Y:S02]  /*12c50*/  LDSM.16.MT88.4 R104, [R101+0x2000] ;  /* 0x002000006568783b */ /* 0x000e640000004200 */
        /* <DEDUP_REMOVED lines=18> */
[C---:B-----5:R-:W-:Y:S03]  /*12d80*/  HMMA.16816.F32 R44, R136.reuse, R112, R44 ;  /* 0x00000070882c723c */ /* 0x060fe6000000182c */
        /* <DEDUP_REMOVED lines=24> */
[----:B------:R-:W-:Y:S02]  /*12f10*/  VIADD R128, R205, 0x646e171e ;  /* 0x646e171ecd807836 */ /* 0x000fe40000000000 */
[--C-:B------:R-:W-:Y:S01]  /*12f20*/  FFMA.FTZ R129, R208, UR4, -R143.reuse ;  /* 0x00000004d0817c23 */ /* 0x100fe2000801088f */
[C---:B---3--:R-:W-:Y:S03]  /*12f30*/  HMMA.16816.F32 R60, R136.reuse, R108, R60 ;  /* 0x0000006c883c723c */ /* 0x048fe6000000183c */
[----:B------:R-:W-:Y:S01]  /*12f40*/  IMAD.WIDE.U32 R108, R102, -0x326172a9, RZ ;  /* 0xcd9e8d57666c7825 */ /* 0x000fe200078e00ff */
[----:B------:R-:W-:Y:S04]  /*12f50*/  MUFU.EX2 R208, R129 ;  /* 0x0000008100d07308 */ /* 0x000fe80000000800 */
[C---:B------:R-:W-:Y:S03]  /*12f60*/  HMMA.16816.F32 R64, R136.reuse, R110, R64 ;  /* 0x0000006e8840723c */ /* 0x040fe60000001840 */
[----:B------:R-:W-:Y:S05]  /*12f70*/  LOP3.LUT R102, R237, R149, R108, 0x96, !PT ;  /* 0x00000095ed667212 */ /* 0x000fea00078e966c */
[C---:B-----5:R-:W-:Y:S03]  /*12f80*/  HMMA.16816.F32 R68, R136.reuse, R112, R68 ;  /* 0x000000708844723c */ /* 0x060fe60000001844 */
[----:B------:R-:W-:Y:S04]  /*12f90*/  IMAD.WIDE.U32 R116, R102, -0x2daee0ad, RZ ;  /* 0xd2511f5366747825 */ /* 0x000fe800078e00ff */
[----:B------:R-:W-:Y:S01]  /*12fa0*/  FFMA.FTZ R102, R172, UR4, -R143 ;  /* 0x00000004ac667c23 */ /* 0x000fe2000801088f */
[----:B------:R-:W-:Y:S01]  /*12fb0*/  LOP3.LUT R112, R182, R148, R109, 0x96, !PT ;  /* 0x00000094b6707212 */ /* 0x000fe200078e966d */
[--C-:B------:R-:W-:Y:S01]  /*12fc0*/  FFMA.FTZ R172, R177, UR4, -R144.reuse ;  /* 0x00000004b1ac7c23 */ /* 0x100fe20008010890 */
[C---:B------:R-:W-:Y:S01]  /*12fd0*/  HMMA.16816.F32 R72, R136.reuse, R114, R72 ;  /* 0x000000728848723c */ /* 0x040fe20000001848 */
[----:B------:R3:W-:Y:S01]  /*12fe0*/  MUFU.EX2 R225, R102 ;  /* 0x0000006600e17308 */ /* 0x0007e20000000800 */
[----:B------:R-:W5:Y:S01]  /*12ff0*/  LDSM.16.MT88.4 R108, [R101+0x4000] ;  /* 0x00400000656c783b */ /* 0x000f620000004200 */
[----:B------:R-:W-:Y:S05]  /*13000*/  IMAD.WIDE.U32 R112, R112, -0x2daee0ad, RZ ;  /* 0xd2511f5370707825 */ /* 0x000fea00078e00ff */
[----:B------:R-:W-:Y:S01]  /*13010*/  LOP3.LUT R113, R180, R151, R113, 0x96, !PT ;  /* 0x00000097b4717212 */ /* 0x000fe200078e9671 */
[C---:B-1----:R-:W-:Y:S02]  /*13020*/  HMMA.16816.F32 R76, R136.reuse, R104, R76 ;  /* 0x00000068884c723c */ /* 0x042fe4000000184c */
[----:B------:R-:W-:Y:S01]  /*13030*/  MUFU.EX2 R172, R172 ;  /* 0x000000ac00ac7308 */ /* 0x000fe20000000800 */
[--C-:B------:R-:W-:Y:S01]  /*13040*/  FFMA.FTZ R104, R169, UR4, -R144.reuse ;  /* 0x00000004a9687c23 */ /* 0x100fe20008010890 */
[----:B------:R-:W-:Y:S01]  /*13050*/  LOP3.LUT R112, R150, R112, R117, 0x96, !PT ;  /* 0x0000007096707212 */ /* 0x000fe200078e9675 */
[----:B------:R-:W-:Y:S03]  /*13060*/  IMAD.WIDE.U32 R114, R113, -0x326172a9, RZ ;  /* 0xcd9e8d5771727825 */ /* 0x000fe600078e00ff */
[C---:B------:R-:W-:Y:S03]  /*13070*/  HMMA.16816.F32 R80, R136.reuse, R106, R80 ;  /* 0x0000006a8850723c */ /* 0x040fe60000001850 */
[----:B---3--:R-:W-:Y:S01]  /*13080*/  FFMA.FTZ R102, R168, UR4, -R143 ;  /* 0x00000004a8667c23 */ /* 0x008fe2000801088f */
[----:B------:R-:W-:Y:S01]  /*13090*/  IMAD.WIDE.U32 R112, R112, -0x326172a9, RZ ;  /* 0xcd9e8d5770707825 */ /* 0x000fe200078e00ff */
[----:B------:R1:W-:Y:S02]  /*130a0*/  MUFU.EX2 R168, R104 ;  /* 0x0000006800a87308 */ /* 0x0003e40000000800 */
[----:B------:R-:W-:Y:S05]  /*130b0*/  LOP3.LUT R105, R236, R152, R115, 0x96, !PT ;  /* 0x00000098ec697212 */ /* 0x000fea00078e9673 */
[----:B------:R-:W-:Y:S03]  /*130c0*/  IMAD.WIDE.U32 R120, R105, -0x2daee0ad, RZ ;  /* 0xd2511f5369787825 */ /* 0x000fe600078e00ff */
[----:B------:R-:W3:Y:S01]  /*130d0*/  MUFU.EX2 R229, R102 ;  /* 0x0000006600e57308 */ /* 0x000ee20000000800 */
[----:B-1----:R-:W-:Y:S01]  /*130e0*/  LOP3.LUT R104, R145, R114, R113, 0x96, !PT ;  /* 0x0000007291687212 */ /* 0x002fe200078e9671 */
[----:B------:R-:W-:Y:S01]  /*130f0*/  FFMA.FTZ R114, R174, UR4, -R143 ;  /* 0x00000004ae727c23 */ /* 0x000fe2000801088f */
[----:B------:R-:W-:Y:S01]  /*13100*/  LOP3.LUT R113, R156, R116, R121, 0x96, !PT ;  /* 0x000000749c717212 */ /* 0x000fe200078e9679 */
[C---:B-----5:R-:W-:Y:S06]  /*13110*/  HMMA.16816.F32 R84, R136.reuse, R108, R84 ;  /* 0x0000006c8854723c */ /* 0x060fec0000001854 */
[----:B------:R-:W-:Y:S01]  /*13120*/  MUFU.EX2 R228, R114 ;  /* 0x0000007200e47308 */ /* 0x000fe20000000800 */
[----:B------:R-:W-:Y:S02]  /*13130*/  IMAD.WIDE.U32 R118, R104, -0x2daee0ad, RZ ;  /* 0xd2511f5368767825 */ /* 0x000fe400078e00ff */
[----:B------:R-:W1:Y:S01]  /*13140*/  LDSM.16.MT88.4 R104, [R158+0x4000] ;  /* 0x004000009e68783b */ /* 0x000e620000004200 */
[----:B---3--:R-:W-:Y:S01]  /*13150*/  F2FP.F16.F32.PACK_AB R132, R229, R225 ;  /* 0x000000e1e584723e */ /* 0x008fe200000000ff */
[----:B------:R-:W-:Y:S01]  /*13160*/  IMAD.WIDE.U32 R108, R113, -0x326172a9, RZ ;  /* 0xcd9e8d57716c7825 */ /* 0x000fe200078e00ff */
[C---:B------:R-:W-:Y:S03]  /*13170*/  HMMA.16816.F32 R88, R136.reuse, R110, R88 ;  /* 0x0000006e8858723c */ /* 0x040fe60000001858 */
[--C-:B------:R-:W-:Y:S01]  /*13180*/  FFMA.FTZ R102, R173, UR4, -R144.reuse ;  /* 0x00000004ad667c23 */ /* 0x100fe20008010890 */
[----:B------:R-:W-:Y:S01]  /*13190*/  LOP3.LUT R120, R153, R120, R119, 0x96, !PT ;  /* 0x0000007899787212 */ /* 0x000fe200078e9677 */
[--C-:B------:R-:W-:Y:S01]  /*131a0*/  FFMA.FTZ R113, R175, UR4, -R144.reuse ;  /* 0x00000004af717c23 */ /* 0x100fe20008010890 */
[----:B------:R-:W-:Y:S01]  /*131b0*/  PRMT R133, R132, 0x7632, R133 ;  /* 0x0000763284857816 */ /* 0x000fe20000000085 */
[----:B------:R3:W5:Y:S02]  /*131c0*/  MUFU.EX2 R224, R102 ;  /* 0x0000006600e07308 */ /* 0x0007640000000800 */
[----:B------:R-:W-:Y:S05]  /*131d0*/  IMAD.WIDE.U32 R120, R120, -0x326172a9, RZ ;  /* 0xcd9e8d5778787825 */ /* 0x000fea00078e00ff */
[----:B------:R-:W-:Y:S03]  /*131e0*/  LOP3.LUT R121, R157, R108, R121, 0x96, !PT ;  /* 0x0000006c9d797212 */ /* 0x000fe600078e9679 */
[----:B------:R-:W-:Y:S01]  /*131f0*/  MUFU.EX2 R223, R113 ;  /* 0x0000007100df7308 */ /* 0x000fe20000000800 */
[C---:B------:R-:W-:Y:S02]  /*13200*/  PRMT R179, R120.reuse, 0x7772, RZ ;  /* 0x0000777278b37816 */ /* 0x040fe400000000ff */
[----:B------:R-:W-:Y:S02]  /*13210*/  PRMT R180, R120, 0x7773, RZ ;  /* 0x0000777378b47816 */ /* 0x000fe400000000ff */
[----:B------:R-:W-:Y:S01]  /*13220*/  LOP3.LUT R174, R121, 0xff, RZ, 0xc0, !PT ;  /* 0x000000ff79ae7812 */ /* 0x000fe200078ec0ff */
[----:B---3--:R-:W-:Y:S01]  /*13230*/  FFMA.FTZ R102, R171, UR4, -R143 ;  /* 0x00000004ab667c23 */ /* 0x008fe2000801088f */
[----:B-----5:R-:W-:Y:S01]  /*13240*/  F2FP.F16.F32.PACK_AB R157, R224, R168 ;  /* 0x000000a8e09d723e */ /* 0x020fe200000000ff */
[----:B------:R-:W-:Y:S01]  /*13250*/  FFMA.FTZ R171, R176, UR4, -R144 ;  /* 0x00000004b0ab7c23 */ /* 0x000fe20008010890 */
[----:B------:R-:W-:Y:S01]  /*13260*/  SHF.R.U32.HI R176, RZ, 0x18, R121 ;  /* 0x00000018ffb07819 */ /* 0x000fe20000011679 */
[----:B------:R3:W5:Y:S01]  /*13270*/  MUFU.EX2 R227, R102 ;  /* 0x0000006600e37308 */ /* 0x0007620000000800 */
[----:B------:R-:W-:Y:S09]  /*13280*/  PRMT R156, R157, 0x7632, R156 ;  /* 0x000076329d9c7816 */ /* 0x000ff2000000009c */
[----:B------:R-:W-:Y:S01]  /*13290*/  MUFU.EX2 R171, R171 ;  /* 0x000000ab00ab7308 */ /* 0x000fe20000000800 */
[C---:B-1----:R-:W-:Y:S08]  /*132a0*/  HMMA.16816.F32 R92, R136.reuse, R104, R92 ;  /* 0x00000068885c723c */ /* 0x042ff0000000185c */
[----:B------:R-:W-:Y:S03]  /*132b0*/  HMMA.16816.F32 R96, R136, R106, R96 ;  /* 0x0000006a8860723c */ /* 0x000fe60000001860 */
[----:B---3--:R-:W-:Y:S01]  /*132c0*/  VIADD R102, R204, 0x1715609d ;  /* 0x1715609dcc667836 */ /* 0x008fe20000000000 */
[----:B-----5:R-:W-:Y:S04]  /*132d0*/  F2FP.F16.F32.PACK_AB R154, R228, R227 ;  /* 0x000000e3e49a723e */ /* 0x020fe800000000ff */
[C---:B------:R-:W-:Y:S02]  /*132e0*/  LOP3.LUT R124, R102.reuse, R112, R109, 0x96, !PT ;  /* 0x00000070667c7212 */ /* 0x040fe400078e966d */
[----:B------:R-:W1:Y:S01]  /*132f0*/  LDSM.16.MT88.4 R108, [R184+0xc800] ;  /* 0x00c80000b86c783b */ /* 0x000e620000004200 */
[----:B------:R-:W-:Y:S01]  /*13300*/  LOP3.LUT R116, R102, R164, R155, 0x96, !PT ;  /* 0x000000a466747212 */ /* 0x000fe200078e969b */
[----:B------:R-:W-:Y:S01]  /*13310*/  FFMA.FTZ R102, R170, UR4, -R144 ;  /* 0x00000004aa667c23 */ /* 0x000fe20008010890 */
[----:B------:R-:W-:Y:S01]  /*13320*/  IMAD.MOV.U32 R164, RZ, RZ, R222 ;  /* 0x000000ffffa47224 */ /* 0x000fe200078e00de */
[----:B------:R-:W-:Y:S01]  /*13330*/  PRMT R153, R154, 0x7632, R153 ;  /* 0x000076329a997816 */ /* 0x000fe20000000099 */
[----:B------:R-:W-:Y:S01]  /*13340*/  IMAD.WIDE.U32 R124, R124, -0x2daee0ad, RZ ;  /* 0xd2511f537c7c7825 */ /* 0x000fe200078e00ff */
[----:B------:R3:W5:Y:S02]  /*13350*/  MUFU.EX2 R226, R102 ;  /* 0x0000006600e27308 */ /* 0x0007640000000800 */
[----:B------:R-:W4:Y:S01]  /*13360*/  LDSM.16.MT88.4 R112, [R186+0xc800] ;  /* 0x00c80000ba70783b */ /* 0x000f220000004200 */
[----:B--2---:R-:W-:Y:S02]  /*13370*/  @!P6 HADD2 R126, -R103.H0_H0, -RZ.H0_H0 ;  /* 0xa00000ff677ee230 */ /* 0x004fe40000000900 */
[----:B------:R-:W-:Y:S02]  /*13380*/  IMAD.MOV.U32 R129, RZ, RZ, R124 ;  /* 0x000000ffff817224 */ /* 0x000fe400078e007c */
[----:B------:R-:W-:Y:S01]  /*13390*/  IMAD.WIDE.U32 R116, R116, -0x2daee0ad, RZ ;  /* 0xd2511f5374747825 */ /* 0x000fe200078e00ff */
[----:B------:R-:W-:Y:S02]  /*133a0*/  PRMT R123, R126, 0x7610, R123 ;  /* 0x000076107e7b7816 */ /* 0x000fe4000000007b */
[----:B------:R2:W-:Y:S01]  /*133b0*/  @!P6 STL.S16 [R1+0x34], R126 ;  /* 0x0000347e0100e387 */ /* 0x0005e20000100600 */
[C---:B------:R-:W-:Y:S01]  /*133c0*/  PRMT R183, R116.reuse, 0x7773, RZ ;  /* 0x0000777374b77816 */ /* 0x040fe200000000ff */
[----:B------:R-:W-:Y:S01]  /*133d0*/  IMAD.MOV.U32 R106, RZ, RZ, R116 ;  /* 0x000000ffff6a7224 */ /* 0x000fe200078e0074 */
[C---:B------:R-:W-:Y:S01]  /*133e0*/  PRMT R185, R116.reuse, 0x7772, RZ ;  /* 0x0000777274b97816 */ /* 0x040fe200000000ff */
[----:B------:R-:W4:Y:S01]  /*133f0*/  LDL.LU R136, [R1+0x68] ;  /* 0x0000680001887983 */ /* 0x000f220000300800 */
[----:B------:R-:W-:Y:S02]  /*13400*/  PRMT R182, R116, 0x7771, RZ ;  /* 0x0000777174b67816 */ /* 0x000fe400000000ff */
[----:B---3--:R-:W-:Y:S01]  /*13410*/  LOP3.LUT R102, R128, R166, R117, 0x96, !PT ;  /* 0x000000a680667212 */ /* 0x008fe200078e9675 */
[----:B------:R-:W-:Y:S01]  /*13420*/  IMAD.U32 R166, RZ, RZ, UR13 ;  /* 0x0000000dffa67e24 */ /* 0x000fe2000f8e00ff */
[----:B------:R-:W-:Y:S02]  /*13430*/  PRMT R105, R185, 0x5410, R183 ;  /* 0x00005410b9697816 */ /* 0x000fe400000000b7 */
[C---:B------:R-:W-:Y:S02]  /*13440*/  LOP3.LUT R104, R102.reuse, 0xffff, RZ, 0xc0, !PT ;  /* 0x0000ffff66687812 */ /* 0x040fe400078ec0ff */
[C---:B------:R-:W-:Y:S02]  /*13450*/  LOP3.LUT R131, R102.reuse, 0xff, RZ, 0xc0, !PT ;  /* 0x000000ff66837812 */ /* 0x040fe400078ec0ff */
[----:B------:R-:W-:Y:S02]  /*13460*/  SHF.R.U32.HI R122, RZ, 0x8, R104 ;  /* 0x00000008ff7a7819 */ /* 0x000fe40000011668 */
[----:B------:R-:W-:Y:S02]  /*13470*/  PRMT R107, R102, 0x7632, R107 ;  /* 0x00007632666b7816 */ /* 0x000fe4000000006b */
[----:B------:R-:W-:Y:S02]  /*13480*/  PRMT R104, R131, 0x5410, R122 ;  /* 0x0000541083687816 */ /* 0x000fe4000000007a */
[----:B------:R-:W-:Y:S02]  /*13490*/  SHF.R.U32.HI R181, RZ, 0x18, R102 ;  /* 0x00000018ffb57819 */ /* 0x000fe40000011666 */
[----:B------:R-:W-:Y:S02]  /*134a0*/  LOP3.LUT R135, R107, 0xff, RZ, 0xc0, !PT ;  /* 0x000000ff6b877812 */ /* 0x000fe400078ec0ff */
[----:B------:R-:W-:Y:S01]  /*134b0*/  LOP3.LUT R107, R105, 0xff00ff, RZ, 0xc0, !PT ;  /* 0x00ff00ff696b7812 */ /* 0x000fe200078ec0ff */
[----:B--2---:R-:W2:Y:S01]  /*134c0*/  LDL.LU R126, [R1+0x6c] ;  /* 0x00006c00017e7983 */ /* 0x004ea20000300800 */
[----:B------:R-:W-:Y:S02]  /*134d0*/  PRMT R105, R135, 0x5410, R181 ;  /* 0x0000541087697816 */ /* 0x000fe400000000b5 */
[--C-:B------:R-:W-:Y:S01]  /*134e0*/  HSET2.LE.AND R104, R104, R200.reuse, PT ;  /* 0x000000c868687233 */ /* 0x100fe20003803000 */
[----:B------:R3:W3:Y:S01]  /*134f0*/  LDL.S16 R170, [R1+0x44] ;  /* 0x0000440001aa7983 */ /* 0x0006e20000100600 */
[----:B------:R-:W-:Y:S02]  /*13500*/  PRMT R102, R132, 0x5410, R133 ;  /* 0x0000541084667816 */ /* 0x000fe40000000085 */
[----:B------:R-:W-:Y:S01]  /*13510*/  LOP3.LUT R106, R106, 0xff, RZ, 0xc0, !PT ;  /* 0x000000ff6a6a7812 */ /* 0x000fe200078ec0ff */
[----:B------:R1:W3:Y:S01]  /*13520*/  LDL.S16 R169, [R1+0x50] ;  /* 0x0000500001a97983 */ /* 0x0002e20000100600 */
[----:B------:R-:W-:Y:S02]  /*13530*/  LOP3.LUT R104, R102, R104, RZ, 0xc0, !PT ;  /* 0x0000006866687212 */ /* 0x000fe400078ec0ff */
[--C-:B------:R-:W-:Y:S01]  /*13540*/  HSET2.LE.AND R105, R105, R200.reuse, PT ;  /* 0x000000c869697233 */ /* 0x100fe20003803000 */
[----:B------:R1:W3:Y:S01]  /*13550*/  LDL.S16 R138, [R1+0x40] ;  /* 0x00004000018a7983 */ /* 0x0002e20000100600 */
[----:B------:R-:W-:Y:S02]  /*13560*/  PRMT R106, R106, 0x5410, R182 ;  /* 0x000054106a6a7816 */ /* 0x000fe400000000b6 */
[----:B------:R-:W-:Y:S02]  /*13570*/  PRMT R102, R157, 0x5410, R156 ;  /* 0x000054109d667816 */ /* 0x000fe4000000009c */
[----:B-----5:R-:W-:Y:S02]  /*13580*/  F2FP.F16.F32.PACK_AB R155, R226, R223 ;  /* 0x000000dfe29b723e */ /* 0x020fe400000000ff */
[----:B------:R-:W-:Y:S02]  /*13590*/  LOP3.LUT R105, R102, R105, RZ, 0xc0, !PT ;  /* 0x0000006966697212 */ /* 0x000fe400078ec0ff */
[--C-:B------:R-:W-:Y:S02]  /*135a0*/  HSET2.LE.AND R106, R106, R200.reuse, PT ;  /* 0x000000c86a6a7233 */ /* 0x100fe40003803000 */
[----:B------:R-:W-:Y:S02]  /*135b0*/  PRMT R102, R154, 0x5410, R153 ;  /* 0x000054109a667816 */ /* 0x000fe40000000099 */
[C---:B------:R-:W-:Y:S02]  /*135c0*/  PRMT R152, R155.reuse, 0x7632, R152 ;  /* 0x000076329b987816 */ /* 0x040fe40000000098 */
[----:B------:R-:W-:Y:S02]  /*135d0*/  LOP3.LUT R106, R102, R106, RZ, 0xc0, !PT ;  /* 0x0000006a666a7212 */ /* 0x000fe400078ec0ff */
[--C-:B------:R-:W-:Y:S02]  /*135e0*/  HSET2.LE.AND R107, R107, R200.reuse, PT ;  /* 0x000000c86b6b7233 */ /* 0x100fe40003803000 */
[----:B------:R-:W-:Y:S02]  /*135f0*/  PRMT R102, R155, 0x5410, R152 ;  /* 0x000054109b667816 */ /* 0x000fe40000000098 */
[----:B------:R-:W-:Y:S02]  /*13600*/  LEA R166, P0, R166, R164, 0x1 ;  /* 0x000000a4a6a67211 */ /* 0x000fe400078008ff */
[----:B------:R-:W-:Y:S02]  /*13610*/  LOP3.LUT R107, R102, R107, RZ, 0xc0, !PT ;  /* 0x0000006b666b7212 */ /* 0x000fe400078ec0ff */
[----:B------:R-:W-:Y:S02]  /*13620*/  LOP3.LUT R102, R163, 0xffff, RZ, 0xc0, !PT ;  /* 0x0000ffffa3667812 */ /* 0x000fe400078ec0ff */
[----:B------:R2:W5:Y:S01]  /*13630*/  LDL.S16 R163, [R1+0x48] ;  /* 0x0000480001a37983 */ /* 0x0005620000100600 */
[----:B------:R-:W-:Y:S02]  /*13640*/  PRMT R117, R146, 0x7770, RZ ;  /* 0x0000777092757816 */ /* 0x000fe400000000ff */
[C---:B-1----:R-:W-:Y:S05]  /*13650*/  HMMA.16816.F32 R4, R104.reuse, R108, R4 ;  /* 0x0000006c6804723c */ /* 0x042fea0000001804 */
[----:B------:R-:W-:Y:S02]  /*13660*/  ISETP.LE.U32.AND P5, PT, R102, UR7, PT ;  /* 0x0000000766007c0c */ /* 0x000fe4000bfa3070 */
[----:B------:R-:W-:Y:S01]  /*13670*/  LOP3.LUT R102, R121, 0xffff, RZ, 0xc0, !PT ;  /* 0x0000ffff79667812 */ /* 0x000fe200078ec0ff */
[C---:B------:R-:W-:Y:S01]  /*13680*/  HMMA.16816.F32 R8, R104.reuse, R110, R8 ;  /* 0x0000006e6808723c */ /* 0x040fe20000001808 */
[----:B------:R-:W1:Y:S02]  /*13690*/  LDSM.16.MT88.4 R108, [R101+0x800] ;  /* 0x00080000656c783b */ /* 0x000e640000004200 */
[----:B------:R-:W-:Y:S02]  /*136a0*/  PRMT R116, R116, 0x7770, RZ ;  /* 0x0000777074747816 */ /* 0x000fe400000000ff */
[----:B------:R-:W-:Y:S02]  /*136b0*/  ISETP.LE.U32.AND P4, PT, R117, UR7, PT ;  /* 0x0000000775007c0c */ /* 0x000fe4000bf83070 */
[----:B------:R-:W-:Y:S01]  /*136c0*/  LOP3.LUT R128, R128, R118, R125, 0x96, !PT ;  /* 0x0000007680807212 */ /* 0x000fe200078e967d */
[C---:B----4-:R-:W-:Y:S03]  /*136d0*/  HMMA.16816.F32 R12, R104.reuse, R112, R12 ;  /* 0x00000070680c723c */ /* 0x050fe6000000180c */
[----:B------:R-:W-:Y:S01]  /*136e0*/  ISETP.LE.U32.AND P1, PT, R116, UR7, PT ;  /* 0x0000000774007c0c */ /* 0x000fe2000bf23070 */
[----:B------:R-:W-:Y:S01]  /*136f0*/  FFMA.FTZ R125, R210, UR4, -R143 ;  /* 0x00000004d27d7c23 */ /* 0x000fe2000801088f */
[----:B------:R-:W-:Y:S01]  /*13700*/  LDSM.16.MT88.4 R116, [R101+0x4800] ;  /* 0x004800006574783b */ /* 0x000fe20000004200 */
[----:B------:R-:W-:Y:S01]  /*13710*/  @!P6 PRMT R103, R123, 0x5410, RZ ;  /* 0x000054107b67e816 */ /* 0x000fe200000000ff */
[----:B------:R-:W-:Y:S01]  /*13720*/  IMAD.MOV.U32 R123, RZ, RZ, R120 ;  /* 0x000000ffff7b7224 */ /* 0x000fe200078e0078 */
[C---:B------:R-:W-:Y:S01]  /*13730*/  HMMA.16816.F32 R16, R104.reuse, R114, R16 ;  /* 0x000000726810723c */ /* 0x040fe20000001810 */
[----:B------:R4:W1:Y:S02]  /*13740*/  MUFU.EX2 R207, R125 ;  /* 0x0000007d00cf7308 */ /* 0x0008640000000800 */
[----:B------:R-:W-:Y:S02]  /*13750*/  SHF.R.U32.HI R102, RZ, 0x8, R102 ;  /* 0x00000008ff667819 */ /* 0x000fe40000011666 */
[----:B------:R-:W1:Y:S01]  /*13760*/  LDSM.16.MT88.4 R112, [R158+0x800] ;  /* 0x000800009e70783b */ /* 0x000e620000004200 */
[----:B------:R-:W-:Y:S07]  /*13770*/  LOP3.LUT R173, R123, 0xff, RZ, 0xc0, !PT ;  /* 0x000000ff7bad7812 */ /* 0x000fee00078ec0ff */
[----:B------:R1:W-:Y:S01]  /*13780*/  STG.E.U16 desc[UR26][R164.64], R103 ;  /* 0x00000067a4007986 */ /* 0x0003e2000c10151a */
[----:B----4-:R-:W-:Y:S04]  /*13790*/  LOP3.LUT R125, R128, 0xffff, RZ, 0xc0, !PT ;  /* 0x0000ffff807d7812 */ /* 0x010fe800078ec0ff */
[----:B------:R-:W-:Y:S01]  /*137a0*/  SHF.R.U32.HI R125, RZ, 0x8, R125 ;  /* 0x00000008ff7d7819 */ /* 0x000fe2000001167d */
[C---:B-1----:R-:W-:Y:S08]  /*137b0*/  HMMA.16816.F32 R20, R104.reuse, R108, R20 ;  /* 0x0000006c6814723c */ /* 0x042ff00000001814 */
[C---:B------:R-:W-:Y:S01]  /*137c0*/  HMMA.16816.F32 R24, R104.reuse, R110, R24 ;  /* 0x0000006e6818723c */ /* 0x040fe20000001818 */
[----:B------:R-:W1:Y:S02]  /*137d0*/  LDSM.16.MT88.4 R108, [R184+0xe800] ;  /* 0x00e80000b86c783b */ /* 0x000e640000004200 */
[----:B------:R-:W-:Y:S05]  /*137e0*/  F2FP.F16.F32.PACK_AB R103, R208, R207 ;  /* 0x000000cfd067723e */ /* 0x000fea00000000ff */
[C---:B------:R-:W-:Y:S08]  /*137f0*/  HMMA.16816.F32 R28, R104.reuse, R112, R28 ;  /* 0x00000070681c723c */ /* 0x040ff0000000181c */
[C---:B------:R-:W-:Y:S01]  /*13800*/  HMMA.16816.F32 R32, R104.reuse, R114, R32 ;  /* 0x000000726820723c */ /* 0x040fe20000001820 */
[----:B------:R-:W4:Y:S07]  /*13810*/  LDSM.16.MT88.4 R112, [R186+0xe800] ;  /* 0x00e80000ba70783b */ /* 0x000f2e0000004200 */
[C---:B-1----:R-:W-:Y:S08]  /*13820*/  HMMA.16816.F32 R36, R104.reuse, R108, R36 ;  /* 0x0000006c6824723c */ /* 0x042ff00000001824 */
[C---:B------:R-:W-:Y:S01]  /*13830*/  HMMA.16816.F32 R40, R104.reuse, R110, R40 ;  /* 0x0000006e6828723c */ /* 0x040fe20000001828 */
[----:B------:R-:W1:Y:S07]  /*13840*/  LDSM.16.MT88.4 R108, [R101+0x2800] ;  /* 0x00280000656c783b */ /* 0x000e6e0000004200 */
[C---:B----4-:R-:W-:Y:S08]  /*13850*/  HMMA.16816.F32 R44, R104.reuse, R112, R44 ;  /* 0x00000070682c723c */ /* 0x050ff0000000182c */
        /* <DEDUP_REMOVED lines=8> */
[C---:B-1----:R-:W-:Y:S01]  /*138e0*/  HMMA.16816.F32 R68, R104.reuse, R108, R68 ;  /* 0x0000006c6844723c */ /* 0x042fe20000001844 */
[----:B------:R-:W-:Y:S02]  /*138f0*/  IMAD.U32 R109, RZ, RZ, UR13 ;  /* 0x0000000dff6d7e24 */ /* 0x000fe4000f8e00ff */
[----:B------:R-:W-:Y:S03]  /*13900*/  LOP3.LUT R108, R102, 0xffff, RZ, 0xc0, !PT ;  /* 0x0000ffff666c7812 */ /* 0x000fe600078ec0ff */
[----:B------:R-:W-:Y:S02]  /*13910*/  LEA.HI.X.SX32 R167, R109, R165, 0x1, P0 ;  /* 0x000000a56da77211 */ /* 0x000fe400000f0eff */
[C---:B------:R-:W-:Y:S03]  /*13920*/  HMMA.16816.F32 R72, R104.reuse, R110, R72 ;  /* 0x0000006e6848723c */ /* 0x040fe60000001848 */
[----:B------:R-:W-:Y:S01]  /*13930*/  ISETP.LE.U32.AND P0, PT, R108, UR7, PT ;  /* 0x000000076c007c0c */ /* 0x000fe2000bf03070 */
[--C-:B------:R-:W-:Y:S01]  /*13940*/  FFMA.FTZ R108, R178, UR4, -R143.reuse ;  /* 0x00000004b26c7c23 */ /* 0x100fe2000801088f */
[----:B------:R-:W-:Y:S01]  /*13950*/  LOP3.LUT R109, R122, 0xffff, RZ, 0xc0, !PT ;  /* 0x0000ffff7a6d7812 */ /* 0x000fe200078ec0ff */
[----:B------:R-:W-:Y:S01]  /*13960*/  FFMA.FTZ R122, R211, UR4, -R144 ;  /* 0x00000004d37a7c23 */ /* 0x000fe20008010890 */
[----:B------:R-:W-:Y:S01]  /*13970*/  PRMT R178, R120, 0x7771, RZ ;  /* 0x0000777178b27816 */ /* 0x000fe200000000ff */
[----:B------:R1:W-:Y:S01]  /*13980*/  MUFU.EX2 R222, R108 ;  /* 0x0000006c00de7308 */ /* 0x0003e20000000800 */
[----:B------:R-:W-:Y:S01]  /*13990*/  ISETP.LE.U32.AND P6, PT, R109, UR7, PT ;  /* 0x000000076d007c0c */ /* 0x000fe2000bfc3070 */
[C---:B----4-:R-:W-:Y:S03]  /*139a0*/  HMMA.16816.F32 R76, R104.reuse, R112, R76 ;  /* 0x00000070684c723c */ /* 0x050fe6000000184c */
[--C-:B------:R-:W-:Y:S05]  /*139b0*/  FFMA.FTZ R112, R216, UR4, -R143.reuse ;  /* 0x00000004d8707c23 */ /* 0x100fea000801088f */
[----:B------:R-:W-:Y:S01]  /*139c0*/  MUFU.EX2 R211, R122 ;  /* 0x0000007a00d37308 */ /* 0x000fe20000000800 */
[----:B------:R-:W-:Y:S01]  /*139d0*/  FFMA.FTZ R113, R214, UR4, -R143 ;  /* 0x00000004d6717c23 */ /* 0x000fe2000801088f */
[C---:B------:R-:W-:Y:S08]  /*139e0*/  HMMA.16816.F32 R80, R104.reuse, R114, R80 ;  /* 0x000000726850723c */ /* 0x040ff00000001850 */
[----:B------:R4:W4:Y:S01]  /*139f0*/  MUFU.EX2 R221, R112 ;  /* 0x0000007000dd7308 */ /* 0x0009220000000800 */
[----:B-1----:R-:W1:Y:S01]  /*13a00*/  LDSM.16.MT88.4 R108, [R158+0x4800] ;  /* 0x004800009e6c783b */ /* 0x002e620000004200 */
[C---:B------:R-:W-:Y:S03]  /*13a10*/  HMMA.16816.F32 R84, R104.reuse, R116, R84 ;  /* 0x000000746854723c */ /* 0x040fe60000001854 */
[----:B------:R-:W-:Y:S05]  /*13a20*/  FFMA.FTZ R2, R2, R136, R230 ;  /* 0x0000008802027223 */ /* 0x000fea00000100e6 */
[----:B------:R2:W-:Y:S01]  /*13a30*/  MUFU.EX2 R214, R113 ;  /* 0x0000007100d67308 */ /* 0x0005e20000000800 */
[----:B------:R1:W5:Y:S01]  /*13a40*/  LDL.S16 R136, [R1+0x4c] ;  /* 0x00004c0001887983 */ /* 0x0003620000100600 */
[C---:B------:R-:W-:Y:S03]  /*13a50*/  HMMA.16816.F32 R88, R104.reuse, R118, R88 ;  /* 0x000000766858723c */ /* 0x040fe60000001858 */
[----:B------:R-:W-:Y:S01]  /*13a60*/  LDSM.16.MT88.4 R116, [R186+0xd000] ;  /* 0x00d00000ba74783b */ /* 0x000fe20000004200 */
[----:B------:R-:W-:Y:S01]  /*13a70*/  FADD.FTZ R2, R233, R2 ;  /* 0x00000002e9027221 */ /* 0x000fe20000010000 */
[----:B----4-:R-:W-:Y:S01]  /*13a80*/  FFMA.FTZ R112, R219, UR4, -R144 ;  /* 0x00000004db707c23 */ /* 0x010fe20008010890 */
[----:B------:R-:W-:Y:S02]  /*13a90*/  F2FP.F16.F32.PACK_AB R150, R221, R222 ;  /* 0x000000dedd96723e */ /* 0x000fe400000000ff */
[----:B------:R-:W-:Y:S01]  /*13aa0*/  FADD.FTZ R2, R235, R2 ;  /* 0x00000002eb027221 */ /* 0x000fe20000010000 */
[----:B------:R4:W-:Y:S01]  /*13ab0*/  MUFU.EX2 R219, R112 ;  /* 0x0000007000db7308 */ /* 0x0009e20000000800 */
[----:B------:R-:W-:Y:S02]  /*13ac0*/  PRMT R149, R150, 0x7632, R149 ;  /* 0x0000763296957816 */ /* 0x000fe40000000095 */
[----:B------:R-:W-:Y:S01]  /*13ad0*/  FADD.FTZ R2, R239, R2 ;  /* 0x00000002ef027221 */ /* 0x000fe20000010000 */
[----:B--2---:R-:W-:Y:S06]  /*13ae0*/  FFMA.FTZ R113, R213, UR4, -R144 ;  /* 0x00000004d5717c23 */ /* 0x004fec0008010890 */
[----:B------:R-:W-:Y:S01]  /*13af0*/  MUFU.EX2 R210, R113 ;  /* 0x0000007100d27308 */ /* 0x000fe20000000800 */
[----:B------:R-:W-:Y:S01]  /*13b00*/  FFMA.FTZ R0, R0, R126, R231 ;  /* 0x0000007e00007223 */ /* 0x000fe200000100e7 */
[----:B---3--:R-:W-:Y:S03]  /*13b10*/  @!P5 HADD2 R170, -R140.H0_H0, -RZ.H0_H0 ;  /* 0xa00000ff8caad230 */ /* 0x008fe60000000900 */
[--C-:B------:R-:W-:Y:S01]  /*13b20*/  FADD.FTZ R120, R232, R0.reuse ;  /* 0x00000000e8787221 */ /* 0x100fe20000010000 */
[----:B------:R-:W-:Y:S01]  /*13b30*/  PRMT R0, R121, 0x7632, R0 ;  /* 0x0000763279007816 */ /* 0x000fe20000000000 */
[----:B----4-:R-:W-:Y:S01]  /*13b40*/  FFMA.FTZ R112, R218, UR4, -R144 ;  /* 0x00000004da707c23 */ /* 0x010fe20008010890 */
[----:B------:R2:W-:Y:S02]  /*13b50*/  @!P5 STL.S16 [R1+0x44], R170 ;  /* 0x000044aa0100d387 */ /* 0x0005e40000100600 */
[----:B------:R-:W-:Y:S01]  /*13b60*/  LOP3.LUT R175, R0, 0xff, RZ, 0xc0, !PT ;  /* 0x000000ff00af7812 */ /* 0x000fe200078ec0ff */
[C---:B-1----:R-:W-:Y:S01]  /*13b70*/  HMMA.16816.F32 R92, R104.reuse, R108, R92 ;  /* 0x0000006c685c723c */ /* 0x042fe2000000185c */
[----:B------:R1:W3:Y:S02]  /*13b80*/  MUFU.EX2 R216, R112 ;  /* 0x0000007000d87308 */ /* 0x0002e40000000800 */
[----:B------:R-:W-:Y:S01]  /*13b90*/  PRMT R108, R174, 0x5410, R102 ;  /* 0x00005410ae6c7816 */ /* 0x000fe20000000066 */
[----:B------:R-:W-:Y:S01]  /*13ba0*/  FADD.FTZ R120, R234, R120 ;  /* 0x00000078ea787221 */ /* 0x000fe20000010000 */
[----:B------:R-:W-:Y:S02]  /*13bb0*/  PRMT R109, R175, 0x5410, R176 ;  /* 0x00005410af6d7816 */ /* 0x000fe400000000b0 */
[----:B------:R-:W-:Y:S01]  /*13bc0*/  PRMT R0, R150, 0x5410, R149 ;  /* 0x0000541096007816 */ /* 0x000fe20000000095 */
[----:B------:R-:W-:Y:S01]  /*13bd0*/  HMMA.16816.F32 R96, R104, R110, R96 ;  /* 0x0000006e6860723c */ /* 0x000fe20000001860 */
[----:B------:R-:W-:Y:S02]  /*13be0*/  LDSM.16.MT88.4 R104, [R101+0x1000] ;  /* 0x001000006568783b */ /* 0x000fe40000004200 */
[--C-:B------:R-:W-:Y:S01]  /*13bf0*/  HSET2.LE.AND R108, R108, R200.reuse, PT ;  /* 0x000000c86c6c7233 */ /* 0x100fe20003803000 */
[----:B------:R-:W-:Y:S01]  /*13c00*/  FADD.FTZ R126, R238, R120 ;  /* 0x00000078ee7e7221 */ /* 0x000fe20000010000 */
[--C-:B------:R-:W-:Y:S02]  /*13c10*/  HSET2.LE.AND R109, R109, R200.reuse, PT ;  /* 0x000000c86d6d7233 */ /* 0x100fe40003803000 */
[----:B------:R-:W-:Y:S02]  /*13c20*/  PRMT R110, R173, 0x5410, R178 ;  /* 0x00005410ad6e7816 */ /* 0x000fe400000000b2 */
[----:B------:R-:W-:Y:S01]  /*13c30*/  LDSM.16.MT88.4 R120, [R184+0xf000] ;  /* 0x00f00000b878783b */ /* 0x000fe20000004200 */
[--C-:B-1----:R-:W-:Y:S01]  /*13c40*/  FFMA.FTZ R112, R212, UR4, -R143.reuse ;  /* 0x00000004d4707c23 */ /* 0x102fe2000801088f */
[----:B---3--:R-:W-:Y:S01]  /*13c50*/  F2FP.F16.F32.PACK_AB R148, R216, R219 ;  /* 0x000000dbd894723e */ /* 0x008fe200000000ff */
[----:B------:R-:W-:Y:S01]  /*13c60*/  FFMA.FTZ R143, R187, UR4, -R143 ;  /* 0x00000004bb8f7c23 */ /* 0x000fe2000801088f */
[----:B------:R-:W-:Y:S01]  /*13c70*/  LOP3.LUT R108, R0, R108, RZ, 0xc0, !PT ;  /* 0x0000006c006c7212 */ /* 0x000fe200078ec0ff */
[----:B------:R1:W3:Y:S01]  /*13c80*/  MUFU.EX2 R212, R112 ;  /* 0x0000007000d47308 */ /* 0x0002e20000000800 */
[----:B------:R-:W-:Y:S02]  /*13c90*/  PRMT R137, R170, 0x7610, R137 ;  /* 0x00007610aa897816 */ /* 0x000fe40000000089 */
[----:B--2---:R-:W-:Y:S02]  /*13ca0*/  PRMT R170, R124, 0x7772, RZ ;  /* 0x000077727caa7816 */ /* 0x004fe400000000ff */
[----:B------:R-:W-:Y:S01]  /*13cb0*/  @!P5 PRMT R140, R137, 0x5410, RZ ;  /* 0x00005410898cd816 */ /* 0x000fe200000000ff */
[----:B-----5:R-:W-:Y:S01]  /*13cc0*/  @!P4 HADD2 R163, -R159.H0_H0, -RZ.H0_H0 ;  /* 0xa00000ff9fa3c230 */ /* 0x020fe20000000900 */
[----:B------:R4:W2:Y:S01]  /*13cd0*/  LDL.S16 R137, [R1+0x3c] ;  /* 0x00003c0001897983 */ /* 0x0008a20000100600 */
[----:B------:R-:W-:Y:S02]  /*13ce0*/  ISETP.LE.U32.AND P5, PT, R188, UR7, PT ;  /* 0x00000007bc007c0c */ /* 0x000fe4000bfa3070 */
[----:B------:R5:W-:Y:S01]  /*13cf0*/  MUFU.EX2 R187, R143 ;  /* 0x0000008f00bb7308 */ /* 0x000be20000000800 */
[C---:B------:R-:W-:Y:S01]  /*13d00*/  PRMT R151, R148.reuse, 0x7632, R151 ;  /* 0x0000763294977816 */ /* 0x040fe20000000097 */
[----:B------:R-:W-:Y:S01]  /*13d10*/  STG.E.U16 desc[UR26][R164.64+0x2], R140 ;  /* 0x0000028ca4007986 */ /* 0x000fe2000c10151a */
[----:B------:R-:W-:Y:S02]  /*13d20*/  F2FP.F16.F32.PACK_AB R145, R211, R210 ;  /* 0x000000d2d391723e */ /* 0x000fe400000000ff */
[----:B------:R-:W-:Y:S02]  /*13d30*/  PRMT R0, R148, 0x5410, R151 ;  /* 0x0000541094007816 */ /* 0x000fe40000000097 */
[----:B------:R-:W-:Y:S01]  /*13d40*/  PRMT R144, R145, 0x7632, R144 ;  /* 0x0000763291907816 */ /* 0x000fe20000000090 */
[----:B-1----:R-:W1:Y:S01]  /*13d50*/  LDSM.16.MT88.4 R112, [R184+0xd000] ;  /* 0x00d00000b870783b */ /* 0x002e620000004200 */
[----:B------:R-:W-:Y:S01]  /*13d60*/  LOP3.LUT R109, R0, R109, RZ, 0xc0, !PT ;  /* 0x0000006d006d7212 */ /* 0x000fe200078ec0ff */
[----:B------:R-:W4:Y:S01]  /*13d70*/  MUFU.EX2 R188, R134 ;  /* 0x0000008600bc7308 */ /* 0x000f220000000800 */
[----:B------:R-:W-:Y:S01]  /*13d80*/  PRMT R0, R179, 0x5410, R180 ;  /* 0x00005410b3007816 */ /* 0x000fe200000000b4 */
[----:B------:R-:W-:Y:S01]  /*13d90*/  @!P5 HADD2 R169, -R141.H0_H0, -RZ.H0_H0 ;  /* 0xa00000ff8da9d230 */ /* 0x000fe20000000900 */
[----:B---3--:R-:W-:Y:S02]  /*13da0*/  F2FP.F16.F32.PACK_AB R147, R212, R214 ;  /* 0x000000d6d493723e */ /* 0x008fe400000000ff */
[----:B------:R-:W-:Y:S02]  /*13db0*/  LOP3.LUT R0, R0, 0xff00ff, RZ, 0xc0, !PT ;  /* 0x00ff00ff00007812 */ /* 0x000fe400078ec0ff */
[----:B------:R3:W-:Y:S01]  /*13dc0*/  @!P5 STL.S16 [R1+0x50], R169 ;  /* 0x000050a90100d387 */ /* 0x0007e20000100600 */
[C---:B------:R-:W-:Y:S02]  /*13dd0*/  PRMT R146, R147.reuse, 0x7632, R146 ;  /* 0x0000763293927816 */ /* 0x040fe40000000092 */
[--C-:B------:R-:W-:Y:S02]  /*13de0*/  HSET2.LE.AND R110, R110, R200.reuse, PT ;  /* 0x000000c86e6e7233 */ /* 0x100fe40003803000 */
[--C-:B------:R-:W-:Y:S02]  /*13df0*/  HSET2.LE.AND R111, R0, R200.reuse, PT ;  /* 0x000000c8006f7233 */ /* 0x100fe40003803000 */
[----:B------:R-:W-:Y:S02]  /*13e00*/  PRMT R0, R147, 0x5410, R146 ;  /* 0x0000541093007816 */ /* 0x000fe40000000092 */
[----:B------:R-:W-:Y:S02]  /*13e10*/  PRMT R139, R163, 0x7610, R139 ;  /* 0x00007610a38b7816 */ /* 0x000fe4000000008b */
[----:B------:R-:W-:Y:S02]  /*13e20*/  LOP3.LUT R110, R0, R110, RZ, 0xc0, !PT ;  /* 0x0000006e006e7212 */ /* 0x000fe400078ec0ff */
[----:B------:R-:W-:Y:S02]  /*13e30*/  PRMT R0, R145, 0x5410, R144 ;  /* 0x0000541091007816 */ /* 0x000fe40000000090 */
[----:B------:R-:W-:Y:S02]  /*13e40*/  @!P4 PRMT R159, R139, 0x5410, RZ ;  /* 0x000054108b9fc816 */ /* 0x000fe400000000ff */
[----:B------:R-:W-:Y:S02]  /*13e50*/  LOP3.LUT R111, R0, R111, RZ, 0xc0, !PT ;  /* 0x0000006f006f7212 */ /* 0x000fe400078ec0ff */
[----:B------:R-:W-:Y:S02]  /*13e60*/  PRMT R0, R169, 0x7610, R0 ;  /* 0x00007610a9007816 */ /* 0x000fe40000000000 */
[----:B-----5:R-:W-:Y:S02]  /*13e70*/  F2FP.F16.F32.PACK_AB R143, R203, R206 ;  /* 0x000000cecb8f723e */ /* 0x020fe400000000ff */
[----:B------:R-:W-:Y:S02]  /*13e80*/  @!P5 PRMT R141, R0, 0x5410, RZ ;  /* 0x00005410008dd816 */ /* 0x000fe400000000ff */
[----:B------:R2:W5:Y:S01]  /*13e90*/  LDL.S16 R0, [R1+0x30] ;  /* 0x0000300001007983 */ /* 0x0005620000100600 */
[----:B------:R-:W-:Y:S02]  /*13ea0*/  ISETP.LE.U32.AND P5, PT, R209, UR7, PT ;  /* 0x00000007d1007c0c */ /* 0x000fe4000bfa3070 */
[----:B---3--:R-:W-:Y:S01]  /*13eb0*/  PRMT R169, R124, 0x7773, RZ ;  /* 0x000077737ca97816 */ /* 0x008fe200000000ff */
[----:B------:R3:W-:Y:S01]  /*13ec0*/  STG.E.U16 desc[UR26][R166.64], R141 ;  /* 0x0000008da6007986 */ /* 0x0007e2000c10151a */
[C---:B-1----:R-:W-:Y:S08]  /*13ed0*/  HMMA.16816.F32 R4, R108.reuse, R112, R4 ;  /* 0x000000706c04723c */ /* 0x042ff00000001804 */
[C---:B------:R-:W-:Y:S01]  /*13ee0*/  HMMA.16816.F32 R8, R108.reuse, R114, R8 ;  /* 0x000000726c08723c */ /* 0x040fe20000001808 */
[----:B------:R-:W1:Y:S07]  /*13ef0*/  LDSM.16.MT88.4 R112, [R158+0x1000] ;  /* 0x001000009e70783b */ /* 0x000e6e0000004200 */
[C---:B------:R-:W-:Y:S08]  /*13f00*/  HMMA.16816.F32 R12, R108.reuse, R116, R12 ;  /* 0x000000746c0c723c */ /* 0x040ff0000000180c */
[C---:B------:R-:W-:Y:S01]  /*13f10*/  HMMA.16816.F32 R16, R108.reuse, R118, R16 ;  /* 0x000000766c10723c */ /* 0x040fe20000001810 */
[----:B------:R-:W4:Y:S02]  /*13f20*/  LDSM.16.MT88.4 R116, [R186+0xf000] ;  /* 0x00f00000ba74783b */ /* 0x000f240000004200 */
[----:B---3--:R-:W-:Y:S04]  /*13f30*/  F2FP.F16.F32.PACK_AB R141, R171, R172 ;  /* 0x000000acab8d723e */ /* 0x008fe800000000ff */
[----:B------:R-:W-:Y:S01]  /*13f40*/  PRMT R140, R141, 0x7632, R140 ;  /* 0x000076328d8c7816 */ /* 0x000fe2000000008c */
[C---:B------:R-:W-:Y:S08]  /*13f50*/  HMMA.16816.F32 R20, R108.reuse, R104, R20 ;  /* 0x000000686c14723c */ /* 0x040ff00000001814 */
[C---:B------:R-:W-:Y:S01]  /*13f60*/  HMMA.16816.F32 R24, R108.reuse, R106, R24 ;  /* 0x0000006a6c18723c */ /* 0x040fe20000001818 */
[----:B------:R-:W3:Y:S07]  /*13f70*/  LDSM.16.MT88.4 R104, [R101+0x3000] ;  /* 0x003000006568783b */ /* 0x000eee0000004200 */
[C---:B-1----:R-:W-:Y:S08]  /*13f80*/  HMMA.16816.F32 R28, R108.reuse, R112, R28 ;  /* 0x000000706c1c723c */ /* 0x042ff0000000181c */
[C---:B------:R-:W-:Y:S01]  /*13f90*/  HMMA.16816.F32 R32, R108.reuse, R114, R32 ;  /* 0x000000726c20723c */ /* 0x040fe20000001820 */
[----:B------:R-:W1:Y:S07]  /*13fa0*/  LDSM.16.MT88.4 R112, [R158+0x3000] ;  /* 0x003000009e70783b */ /* 0x000e6e0000004200 */
[C---:B------:R-:W-:Y:S08]  /*13fb0*/  HMMA.16816.F32 R36, R108.reuse, R120, R36 ;  /* 0x000000786c24723c */ /* 0x040ff00000001824 */
[C---:B------:R-:W-:Y:S08]  /*13fc0*/  HMMA.16816.F32 R40, R108.reuse, R122, R40 ;  /* 0x0000007a6c28723c */ /* 0x040ff00000001828 */
[C---:B----4-:R-:W-:Y:S08]  /*13fd0*/  HMMA.16816.F32 R44, R108.reuse, R116, R44 ;  /* 0x000000746c2c723c */ /* 0x050ff0000000182c */
[C---:B------:R-:W-:Y:S08]  /*13fe0*/  HMMA.16816.F32 R48, R108.reuse, R118, R48 ;  /* 0x000000766c30723c */ /* 0x040ff00000001830 */
[C---:B---3--:R-:W-:Y:S08]  /*13ff0*/  HMMA.16816.F32 R52, R108.reuse, R104, R52 ;  /* 0x000000686c34723c */ /* 0x048ff00000001834 */
[C---:B------:R-:W-:Y:S01]  /*14000*/  HMMA.16816.F32 R56, R108.reuse, R106, R56 ;  /* 0x0000006a6c38723c */ /* 0x040fe20000001838 */
[----:B------:R-:W-:Y:S07]  /*14010*/  LDSM.16.MT88.4 R104, [R186+0x11000] ;  /* 0x01100000ba68783b */ /* 0x000fee0000004200 */
[C---:B-1----:R-:W-:Y:S08]  /*14020*/  HMMA.16816.F32 R60, R108.reuse, R112, R60 ;  /* 0x000000706c3c723c */ /* 0x042ff0000000183c */
[C---:B------:R-:W-:Y:S01]  /*14030*/  HMMA.16816.F32 R64, R108.reuse, R114, R64 ;  /* 0x000000726c40723c */ /* 0x040fe20000001840 */
[----:B------:R-:W-:Y:S02]  /*14040*/  LDSM.16.MT88.4 R112, [R101+0x5000] ;  /* 0x005000006570783b */ /* 0x000fe40000004200 */
[----:B------:R-:W-:Y:S06]  /*14050*/  @!P5 HADD2 R136, -R142.H0_H0, -RZ.H0_H0 ;  /* 0xa00000ff8e88d230 */ /* 0x000fec0000000900 */
[----:B------:R1:W-:Y:S01]  /*14060*/  @!P5 STL.S16 [R1+0x4c], R136 ;  /* 0x00004c880100d387 */ /* 0x0003e20000100600 */
[----:B------:R-:W-:Y:S04]  /*14070*/  PRMT R120, R136, 0x7610, R120 ;  /* 0x0000761088787816 */ /* 0x000fe80000000078 */
[----:B------:R-:W-:Y:S02]  /*14080*/  @!P5 PRMT R142, R120, 0x5410, RZ ;  /* 0x00005410788ed816 */ /* 0x000fe400000000ff */
[----:B------:R-:W3:Y:S01]  /*14090*/  LDSM.16.MT88.4 R120, [R184+0x11000] ;  /* 0x01100000b878783b */ /* 0x000ee20000004200 */
[----:B------:R-:W-:Y:S07]  /*140a0*/  ISETP.GT.U32.AND P5, PT, R215, UR7, PT ;  /* 0x00000007d7007c0c */ /* 0x000fee000bfa4070 */
[----:B------:R4:W-:Y:S04]  /*140b0*/  STG.E.U16 desc[UR26][R166.64+0x2], R142 ;  /* 0x0000028ea6007986 */ /* 0x0009e8000c10151a */
[----:B------:R-:W-:Y:S02]  /*140c0*/  STG.E.U16 desc[UR26][R164.64+0x10], R159 ;  /* 0x0000109fa4007986 */ /* 0x000fe4000c10151a */
[----:B------:R-:W-:Y:S02]  /*140d0*/  @P5 HADD2 R138, -R160.H0_H0, -RZ.H0_H0 ;  /* 0xa00000ffa08a5230 */ /* 0x000fe40000000900 */
[----:B-1----:R1:W5:Y:S03]  /*140e0*/  LDL.S16 R136, [R1+0x38] ;  /* 0x0000380001887983 */ /* 0x0023660000100600 */
[----:B------:R-:W-:Y:S01]  /*140f0*/  PRMT R117, R138, 0x7610, R117 ;  /* 0x000076108a757816 */ /* 0x000fe20000000075 */
[----:B------:R1:W-:Y:S01]  /*14100*/  @!P4 STL.S16 [R1+0x48], R163 ;  /* 0x000048a30100c387 */ /* 0x0003e20000100600 */
[----:B------:R-:W-:Y:S02]  /*14110*/  ISETP.GT.U32.AND P4, PT, R217, UR7, PT ;  /* 0x00000007d9007c0c */ /* 0x000fe4000bf84070 */
[----:B------:R-:W-:Y:S01]  /*14120*/  @P5 PRMT R160, R117, 0x5410, RZ ;  /* 0x0000541075a05816 */ /* 0x000fe200000000ff */
[----:B------:R-:W-:Y:S01]  /*14130*/  @P5 STL.S16 [R1+0x40], R138 ;  /* 0x0000408a01005387 */ /* 0x000fe20000100600 */
[----:B------:R-:W-:Y:S03]  /*14140*/  ISETP.GT.U32.AND P5, PT, R220, UR7, PT ;  /* 0x00000007dc007c0c */ /* 0x000fe6000bfa4070 */
[----:B------:R2:W-:Y:S01]  /*14150*/  STG.E.U16 desc[UR26][R164.64+0x12], R160 ;  /* 0x000012a0a4007986 */ /* 0x0005e2000c10151a */
[----:B----4-:R-:W-:Y:S01]  /*14160*/  PRMT R142, R143, 0x7632, R142 ;  /* 0x000076328f8e7816 */ /* 0x010fe2000000008e */
[C---:B---3--:R-:W-:Y:S03]  /*14170*/  HMMA.16816.F32 R68, R108.reuse, R120, R68 ;  /* 0x000000786c44723c */ /* 0x048fe60000001844 */
[----:B-1----:R-:W-:Y:S01]  /*14180*/  LOP3.LUT R163, R128, 0xff, RZ, 0xc0, !PT ;  /* 0x000000ff80a37812 */ /* 0x002fe200078ec0ff */
[----:B--2---:R-:W-:Y:S04]  /*14190*/  @P4 HADD2 R137, -R161.H0_H0, -RZ.H0_H0 ;  /* 0xa00000ffa1894230 */ /* 0x004fe80000000900 */
[C---:B------:R-:W-:Y:S01]  /*141a0*/  HMMA.16816.F32 R72, R108.reuse, R122, R72 ;  /* 0x0000007a6c48723c */ /* 0x040fe20000001848 */
[----:B------:R-:W-:Y:S02]  /*141b0*/  @P4 STL.S16 [R1+0x3c], R137 ;  /* 0x00003c8901004387 */ /* 0x000fe40000100600 */
[----:B------:R-:W-:Y:S05]  /*141c0*/  PRMT R102, R137, 0x7610, R102 ;  /* 0x0000761089667816 */ /* 0x000fea0000000066 */
[C---:B------:R-:W-:Y:S03]  /*141d0*/  HMMA.16816.F32 R76, R108.reuse, R104, R76 ;  /* 0x000000686c4c723c */ /* 0x040fe6000000184c */
[----:B------:R-:W-:Y:S01]  /*141e0*/  @P4 PRMT R161, R102, 0x5410, RZ ;  /* 0x0000541066a14816 */ /* 0x000fe200000000ff */
[----:B------:R-:W-:Y:S01]  /*141f0*/  FADD.FTZ R102, R225, R2 ;  /* 0x00000002e1667221 */ /* 0x000fe20000010000 */
[----:B------:R-:W-:Y:S01]  /*14200*/  ISETP.LE.U32.AND P4, PT, R131, UR7, PT ;  /* 0x0000000783007c0c */ /* 0x000fe2000bf83070 */
[----:B------:R-:W-:Y:S01]  /*14210*/  FADD.FTZ R2, R168, R126 ;  /* 0x0000007ea8027221 */ /* 0x000fe20000010000 */
[----:B------:R-:W-:Y:S01]  /*14220*/  PRMT R105, R128, 0x7632, R105 ;  /* 0x0000763280697816 */ /* 0x000fe20000000069 */
[----:B------:R1:W-:Y:S01]  /*14230*/  STG.E.U16 desc[UR26][R166.64+0x12], R161 ;  /* 0x000012a1a6007986 */ /* 0x0003e2000c10151a */
[C---:B------:R-:W-:Y:S03]  /*14240*/  HMMA.16816.F32 R80, R108.reuse, R106, R80 ;  /* 0x0000006a6c50723c */ /* 0x040fe60000001850 */
[----:B------:R-:W-:Y:S01]  /*14250*/  FADD.FTZ R120, R224, R2 ;  /* 0x00000002e0787221 */ /* 0x000fe20000010000 */
[----:B------:R-:W-:Y:S02]  /*14260*/  LOP3.LUT R159, R105, 0xff, RZ, 0xc0, !PT ;  /* 0x000000ff699f7812 */ /* 0x000fe400078ec0ff */
[----:B------:R-:W-:Y:S01]  /*14270*/  PRMT R168, R124, 0x7771, RZ ;  /* 0x000077717ca87816 */ /* 0x000fe200000000ff */
[----:B------:R-:W-:Y:S01]  /*14280*/  FADD.FTZ R106, R223, R120 ;  /* 0x00000078df6a7221 */ /* 0x000fe20000010000 */
[C---:B------:R-:W-:Y:S03]  /*14290*/  HMMA.16816.F32 R84, R108.reuse, R112, R84 ;  /* 0x000000706c54723c */ /* 0x040fe60000001854 */
[----:B------:R-:W-:Y:S02]  /*142a0*/  LOP3.LUT R160, R129, 0xff, RZ, 0xc0, !PT ;  /* 0x000000ff81a07812 */ /* 0x000fe400078ec0ff */
[----:B------:R-:W-:Y:S02]  /*142b0*/  F2FP.F16.F32.PACK_AB R2, R187, R188 ;  /* 0x000000bcbb02723e */ /* 0x000fe400000000ff */
[----:B------:R-:W-:Y:S01]  /*142c0*/  PRMT R138, R160, 0x5410, R168 ;  /* 0x00005410a08a7816 */ /* 0x000fe200000000a8 */
[C---:B------:R-:W-:Y:S04]  /*142d0*/  HMMA.16816.F32 R88, R108.reuse, R114, R88 ;  /* 0x000000726c58723c */ /* 0x040fe80000001858 */
[--C-:B------:R-:W-:Y:S01]  /*142e0*/  HSET2.LE.AND R138, R138, R200.reuse, PT ;  /* 0x000000c88a8a7233 */ /* 0x100fe20003803000 */
[----:B-----5:R-:W-:Y:S01]  /*142f0*/  @P5 HADD2 R0, -R162.H0_H0, -RZ.H0_H0 ;  /* 0xa00000ffa2005230 */ /* 0x020fe20000000900 */
[----:B-1----:R-:W-:Y:S02]  /*14300*/  SHF.R.U32.HI R161, RZ, 0x18, R128 ;  /* 0x00000018ffa17819 */ /* 0x002fe40000011680 */
[----:B------:R-:W-:Y:S02]  /*14310*/  LDSM.16.MT88.4 R128, [R101+0x1800] ;  /* 0x001800006580783b */ /* 0x000fe40000004200 */
[----:B------:R-:W-:Y:S02]  /*14320*/  PRMT R116, R0, 0x7610, R116 ;  /* 0x0000761000747816 */ /* 0x000fe40000000074 */
[----:B------:R-:W-:Y:S02]  /*14330*/  PRMT R137, R159, 0x5410, R161 ;  /* 0x000054109f897816 */ /* 0x000fe400000000a1 */
[----:B------:R-:W-:Y:S02]  /*14340*/  @P5 PRMT R162, R116, 0x5410, RZ ;  /* 0x0000541074a25816 */ /* 0x000fe400000000ff */
[----:B------:R-:W1:Y:S01]  /*14350*/  LDSM.16.MT88.4 R116, [R158+0x5000] ;  /* 0x005000009e74783b */ /* 0x000e620000004200 */
[--C-:B------:R-:W-:Y:S07]  /*14360*/  HSET2.LE.AND R137, R137, R200.reuse, PT ;  /* 0x000000c889897233 */ /* 0x100fee0003803000 */
[----:B------:R2:W-:Y:S04]  /*14370*/  @P5 STL.S16 [R1+0x30], R0 ;  /* 0x0000300001005387 */ /* 0x0005e80000100600 */
[----:B------:R3:W-:Y:S01]  /*14380*/  STG.E.U16 desc[UR26][R166.64+0x10], R162 ;  /* 0x000010a2a6007986 */ /* 0x0007e2000c10151a */
[----:B--2---:R-:W-:Y:S04]  /*14390*/  LOP3.LUT R0, R125, 0xffff, RZ, 0xc0, !PT ;  /* 0x0000ffff7d007812 */ /* 0x004fe800078ec0ff */
[----:B------:R-:W-:Y:S01]  /*143a0*/  ISETP.LE.U32.AND P5, PT, R0, UR7, PT ;  /* 0x0000000700007c0c */ /* 0x000fe2000bfa3070 */
[----:B---3--:R-:W-:Y:S01]  /*143b0*/  FADD.FTZ R162, R226, R106 ;  /* 0x0000006ae2a27221 */ /* 0x008fe20000010000 */
[C---:B-1----:R-:W-:Y:S08]  /*143c0*/  HMMA.16816.F32 R92, R108.reuse, R116, R92 ;  /* 0x000000746c5c723c */ /* 0x042ff0000000185c */
[----:B------:R-:W-:Y:S03]  /*143d0*/  HMMA.16816.F32 R96, R108, R118, R96 ;  /* 0x000000766c60723c */ /* 0x000fe60000001860 */
[----:B------:R-:W-:Y:S05]  /*143e0*/  @!P4 HADD2 R136, -R132.H0_H0, -RZ.H0_H0 ;  /* 0xa00000ff8488c230 */ /* 0x000fea0000000900 */
[----:B------:R1:W-:Y:S01]  /*143f0*/  @!P4 STL.S16 [R1+0x38], R136 ;  /* 0x000038880100c387 */ /* 0x0003e20000100600 */
[----:B------:R-:W-:Y:S03]  /*14400*/  PRMT R0, R136, 0x7610, R0 ;  /* 0x0000761088007816 */ /* 0x000fe60000000000 */
[----:B------:R3:W2:Y:S01]  /*14410*/  LDL.S16 R121, [R1+0x28] ;  /* 0x0000280001797983 */ /* 0x0006a20000100600 */
[----:B------:R-:W-:Y:S01]  /*14420*/  @!P4 PRMT R132, R0, 0x5410, RZ ;  /* 0x000054100084c816 */ /* 0x000fe200000000ff */
[--C-:B------:R-:W-:Y:S01]  /*14430*/  FADD.FTZ R0, R229, R102.reuse ;  /* 0x00000066e5007221 */ /* 0x100fe20000010000 */
[----:B------:R-:W-:Y:S01]  /*14440*/  ISETP.LE.U32.AND P4, PT, R135, UR7, PT ;  /* 0x0000000787007c0c */ /* 0x000fe2000bf83070 */
[----:B------:R3:W4:Y:S01]  /*14450*/  LDL.S16 R209, [R1+0x24] ;  /* 0x0000240001d17983 */ /* 0x0007220000100600 */
[----:B------:R-:W-:Y:S01]  /*14460*/  PRMT R102, R103, 0x7632, R102 ;  /* 0x0000763267667816 */ /* 0x000fe20000000066 */
[--C-:B------:R-:W-:Y:S01]  /*14470*/  FADD.FTZ R104, R227, R0.reuse ;  /* 0x00000000e3687221 */ /* 0x100fe20000010000 */
[----:B------:R-:W-:Y:S01]  /*14480*/  PRMT R0, R2, 0x7632, R0 ;  /* 0x0000763202007816 */ /* 0x000fe20000000000 */
[----:B------:R3:W5:Y:S02]  /*14490*/  LDL.S16 R225, [R1+0x1c] ;  /* 0x00001c0001e17983 */ /* 0x0007640000100600 */
[----:B------:R-:W-:Y:S02]  /*144a0*/  @!P5 HADD2 R248, -R102.H0_H0, -RZ.H0_H0 ;  /* 0xa00000ff66f8d230 */ /* 0x000fe40000000900 */
[----:B------:R-:W-:Y:S01]  /*144b0*/  FADD.FTZ R177, R228, R104 ;  /* 0x00000068e4b17221 */ /* 0x000fe20000010000 */
[----:B------:R3:W3:Y:S01]  /*144c0*/  LDL.S16 R220, [R1+0x2c] ;  /* 0x00002c0001dc7983 */ /* 0x0006e20000100600 */
[----:B------:R-:W-:Y:S02]  /*144d0*/  PRMT R104, R103, 0x5410, R102 ;  /* 0x0000541067687816 */ /* 0x000fe40000000066 */
[----:B------:R-:W-:Y:S01]  /*144e0*/  @!P5 PRMT R102, R248, 0x5410, RZ ;  /* 0x00005410f866d816 */ /* 0x000fe200000000ff */
[----:B------:R2:W5:Y:S01]  /*144f0*/  LDL.S16 R218, [R1+0x20] ;  /* 0x0000200001da7983 */ /* 0x0005620000100600 */
[----:B------:R-:W-:Y:S03]  /*14500*/  ISETP.GT.U32.AND P5, PT, R170, UR7, PT ;  /* 0x00000007aa007c0c */ /* 0x000fe6000bfa4070 */
[----:B------:R-:W-:Y:S01]  /*14510*/  STG.E.U16 desc[UR26][R164.64+0x20], R132 ;  /* 0x00002084a4007986 */ /* 0x000fe2000c10151a */
[----:B-1----:R-:W-:Y:S03]  /*14520*/  PRMT R136, R163, 0x5410, R125 ;  /* 0x00005410a3887816 */ /* 0x002fe6000000007d */
[----:B------:R-:W-:Y:S02]  /*14530*/  LDSM.16.MT88.4 R124, [R186+0xd800] ;  /* 0x00d80000ba7c783b */ /* 0x000fe40000004200 */
[--C-:B------:R-:W-:Y:S04]  /*14540*/  HSET2.LE.AND R136, R136, R200.reuse, PT ;  /* 0x000000c888887233 */ /* 0x100fe80003803000 */
[----:B------:R-:W-:Y:S01]  /*14550*/  @P5 HADD2 R245, -R141.H0_H0, -RZ.H0_H0 ;  /* 0xa00000ff8df55230 */ /* 0x000fe20000000900 */
[----:B------:R-:W-:Y:S02]  /*14560*/  LOP3.LUT R136, R104, R136, RZ, 0xc0, !PT ;  /* 0x0000008868887212 */ /* 0x000fe400078ec0ff */
[----:B------:R-:W-:Y:S04]  /*14570*/  PRMT R104, R170, 0x5410, R169 ;  /* 0x00005410aa687816 */ /* 0x000fe800000000a9 */
[----:B------:R-:W-:Y:S02]  /*14580*/  LOP3.LUT R139, R104, 0xff00ff, RZ, 0xc0, !PT ;  /* 0x00ff00ff688b7812 */ /* 0x000fe400078ec0ff */
[----:B------:R-:W-:Y:S03]  /*14590*/  PRMT R104, R143, 0x5410, R142 ;  /* 0x000054108f687816 */ /* 0x000fe6000000008e */
[----:B------:R-:W-:Y:S02]  /*145a0*/  HSET2.LE.AND R139, R139, R200, PT ;  /* 0x000000c88b8b7233 */ /* 0x000fe40003803000 */
[----:B------:R-:W-:Y:S02]  /*145b0*/  LOP3.LUT R137, R104, R137, RZ, 0xc0, !PT ;  /* 0x0000008968897212 */ /* 0x000fe400078ec0ff */
[----:B------:R-:W-:Y:S04]  /*145c0*/  PRMT R104, R2, 0x5410, R0 ;  /* 0x0000541002687816 */ /* 0x000fe80000000000 */
[----:B------:R-:W-:Y:S02]  /*145d0*/  LOP3.LUT R138, R104, R138, RZ, 0xc0, !PT ;  /* 0x0000008a688a7212 */ /* 0x000fe400078ec0ff */
[----:B------:R-:W-:Y:S02]  /*145e0*/  PRMT R104, R141, 0x5410, R140 ;  /* 0x000054108d687816 */ /* 0x000fe4000000008c */
[----:B------:R-:W-:Y:S02]  /*145f0*/  @P5 PRMT R141, R245, 0x5410, RZ ;  /* 0x00005410f58d5816 */ /* 0x000fe400000000ff */
[----:B------:R-:W-:Y:S01]  /*14600*/  LOP3.LUT R139, R104, R139, RZ, 0xc0, !PT ;  /* 0x0000008b688b7212 */ /* 0x000fe200078ec0ff */
[----:B--2---:R-:W-:Y:S02]  /*14610*/  @!P6 HADD2 R121, -R133.H0_H0, -RZ.H0_H0 ;  /* 0xa00000ff8579e230 */ /* 0x004fe40000000900 */
[----:B----4-:R-:W-:Y:S03]  /*14620*/  @!P4 HADD2 R209, -R157.H0_H0, -RZ.H0_H0 ;  /* 0xa00000ff9dd1c230 */ /* 0x010fe60000000900 */
[----:B------:R-:W-:Y:S01]  /*14630*/  @!P6 STL.S16 [R1+0x28], R121 ;  /* 0x000028790100e387 */ /* 0x000fe20000100600 */
[----:B------:R-:W-:Y:S03]  /*14640*/  PRMT R107, R121, 0x7610, R107 ;  /* 0x00007610796b7816 */ /* 0x000fe6000000006b */
[----:B------:R-:W1:Y:S01]  /*14650*/  LDSM.16.MT88.4 R120, [R184+0xd800] ;  /* 0x00d80000b878783b */ /* 0x000e620000004200 */
[----:B------:R-:W-:Y:S02]  /*14660*/  @!P6 PRMT R133, R107, 0x5410, RZ ;  /* 0x000054106b85e816 */ /* 0x000fe400000000ff */
[----:B------:R-:W-:Y:S01]  /*14670*/  ISETP.LE.U32.AND P6, PT, R181, UR7, PT ;  /* 0x00000007b5007c0c */ /* 0x000fe2000bfc3070 */
[----:B---3--:R-:W-:Y:S04]  /*14680*/  @!P1 HADD2 R220, -R154.H0_H0, -RZ.H0_H0 ;  /* 0xa00000ff9adc9230 */ /* 0x008fe80000000900 */
[----:B------:R3:W2:Y:S04]  /*14690*/  LDL.S16 R217, [R1+0x18] ;  /* 0x0000180001d97983 */ /* 0x0006a80000100600 */
[----:B------:R3:W4:Y:S04]  /*146a0*/  LDL.S16 R215, [R1+0x14] ;  /* 0x0000140001d77983 */ /* 0x0007280000100600 */
[----:B------:R3:W3:Y:S01]  /*146b0*/  LDL.S16 R213, [R1+0xc] ;  /* 0x00000c0001d57983 */ /* 0x0006e20000100600 */
[----:B-----5:R-:W-:Y:S03]  /*146c0*/  @!P6 HADD2 R225, -R156.H0_H0, -RZ.H0_H0 ;  /* 0xa00000ff9ce1e230 */ /* 0x020fe60000000900 */
[----:B------:R5:W-:Y:S04]  /*146d0*/  @!P4 STL.S16 [R1+0x24], R209 ;  /* 0x000024d10100c387 */ /* 0x000be80000100600 */
[----:B------:R2:W3:Y:S04]  /*146e0*/  LDL.S16 R181, [R1+0x4] ;  /* 0x0000040001b57983 */ /* 0x0004e80000100600 */
[----:B------:R-:W-:Y:S04]  /*146f0*/  STG.E.U16 desc[UR26][R164.64+0x22], R133 ;  /* 0x00002285a4007986 */ /* 0x000fe8000c10151a */
[----:B------:R-:W5:Y:S01]  /*14700*/  LDSM.16.MT88.4 R132, [R158+0x1800] ;  /* 0x001800009e84783b */ /* 0x000f620000004200 */
[C---:B-1----:R-:W-:Y:S07]  /*14710*/  HMMA.16816.F32 R104, R136.reuse, R120, R4 ;  /* 0x000000788868723c */ /* 0x042fee0000001804 */
[----:B------:R-:W1:Y:S01]  /*14720*/  LDSM.16.MT88.4 R4, [R184+0xf800] ;  /* 0x00f80000b804783b */ /* 0x000e620000004200 */
[C---:B------:R-:W-:Y:S03]  /*14730*/  HMMA.16816.F32 R108, R136.reuse, R122, R8 ;  /* 0x0000007a886c723c */ /* 0x040fe60000001808 */
[----:B------:R-:W-:Y:S04]  /*14740*/  PRMT R8, R209, 0x7610, R8 ;  /* 0x00007610d1087816 */ /* 0x000fe80000000008 */
[----:B-----5:R1:W5:Y:S01]  /*14750*/  LDL.S16 R209, [R1+0x10] ;  /* 0x0000100001d17983 */ /* 0x0203620000100600 */
[----:B------:R-:W-:Y:S01]  /*14760*/  @!P4 PRMT R157, R8, 0x5410, RZ ;  /* 0x00005410089dc816 */ /* 0x000fe200000000ff */
[C---:B------:R-:W-:Y:S02]  /*14770*/  HMMA.16816.F32 R112, R136.reuse, R124, R12 ;  /* 0x0000007c8870723c */ /* 0x040fe4000000180c */
[----:B------:R-:W1:Y:S01]  /*14780*/  LDSM.16.MT88.4 R8, [R186+0xf800] ;  /* 0x00f80000ba08783b */ /* 0x000e620000004200 */
[----:B------:R-:W-:Y:S02]  /*14790*/  ISETP.GT.U32.AND P4, PT, R182, UR7, PT ;  /* 0x00000007b6007c0c */ /* 0x000fe4000bf84070 */
[----:B------:R-:W-:Y:S02]  /*147a0*/  PRMT R14, R225, 0x7610, R14 ;  /* 0x00007610e10e7816 */ /* 0x000fe4000000000e */
[----:B------:R-:W-:Y:S01]  /*147b0*/  PRMT R13, R220, 0x7610, R13 ;  /* 0x00007610dc0d7816 */ /* 0x000fe2000000000d */
[C---:B------:R-:W-:Y:S02]  /*147c0*/  HMMA.16816.F32 R116, R136.reuse, R126, R16 ;  /* 0x0000007e8874723c */ /* 0x040fe40000001810 */
[----:B------:R-:W-:Y:S01]  /*147d0*/  STG.E.U16 desc[UR26][R166.64+0x20], R157 ;  /* 0x0000209da6007986 */ /* 0x000fe2000c10151a */
[----:B------:R-:W-:Y:S03]  /*147e0*/  @!P6 PRMT R156, R14, 0x5410, RZ ;  /* 0x000054100e9ce816 */ /* 0x000fe600000000ff */
[----:B------:R-:W-:Y:S01]  /*147f0*/  @!P6 STL.S16 [R1+0x1c], R225 ;  /* 0x00001ce10100e387 */ /* 0x000fe20000100600 */
[----:B------:R-:W-:Y:S01]  /*14800*/  ISETP.GT.U32.AND P6, PT, R183, UR7, PT ;  /* 0x00000007b7007c0c */ /* 0x000fe2000bfc4070 */
[C---:B------:R-:W-:Y:S02]  /*14810*/  HMMA.16816.F32 R120, R136.reuse, R128, R20 ;  /* 0x000000808878723c */ /* 0x040fe40000001814 */
[----:B------:R-:W-:Y:S01]  /*14820*/  STG.E.U16 desc[UR26][R166.64+0x22], R156 ;  /* 0x0000229ca6007986 */ /* 0x000fe2000c10151a */
[----:B------:R-:W-:Y:S01]  /*14830*/  @P4 HADD2 R218, -R153.H0_H0, -RZ.H0_H0 ;  /* 0xa00000ff99da4230 */ /* 0x000fe20000000900 */
[----:B------:R-:W-:Y:S02]  /*14840*/  @!P1 PRMT R154, R13, 0x5410, RZ ;  /* 0x000054100d9a9816 */ /* 0x000fe400000000ff */
[----:B------:R-:W-:Y:S01]  /*14850*/  @!P1 STL.S16 [R1+0x2c], R220 ;  /* 0x00002cdc01009387 */ /* 0x000fe20000100600 */
[----:B------:R-:W-:Y:S02]  /*14860*/  ISETP.GT.U32.AND P1, PT, R185, UR7, PT ;  /* 0x00000007b9007c0c */ /* 0x000fe4000bf24070 */
[----:B------:R-:W-:Y:S01]  /*14870*/  PRMT R12, R218, 0x7610, R12 ;  /* 0x00007610da0c7816 */ /* 0x000fe2000000000c */
[----:B------:R1:W5:Y:S01]  /*14880*/  LDL.S16 R22, [R1] ;  /* 0x0000000001167983 */ /* 0x0003620000100600 */
[C---:B------:R-:W-:Y:S03]  /*14890*/  HMMA.16816.F32 R124, R136.reuse, R130, R24 ;  /* 0x00000082887c723c */ /* 0x040fe60000001818 */
[----:B------:R2:W5:Y:S01]  /*148a0*/  LDL.S16 R20, [R1+0x8] ;  /* 0x0000080001147983 */ /* 0x0005620000100600 */
[----:B------:R-:W-:Y:S03]  /*148b0*/  @P4 PRMT R153, R12, 0x5410, RZ ;  /* 0x000054100c994816 */ /* 0x000fe600000000ff */
[----:B------:R-:W1:Y:S01]  /*148c0*/  LDSM.16.MT88.4 R12, [R101+0x3800] ;  /* 0x00380000650c783b */ /* 0x000e620000004200 */
[C---:B------:R-:W-:Y:S07]  /*148d0*/  HMMA.16816.F32 R128, R136.reuse, R132, R28 ;  /* 0x000000848880723c */ /* 0x040fee000000181c */
[----:B------:R-:W-:Y:S01]  /*148e0*/  STG.E.U16 desc[UR26][R164.64+0x30], R154 ;  /* 0x0000309aa4007986 */ /* 0x000fe2000c10151a */
[C---:B------:R-:W-:Y:S03]  /*148f0*/  HMMA.16816.F32 R132, R136.reuse, R134, R32 ;  /* 0x000000868884723c */ /* 0x040fe60000001820 */
[----:B------:R-:W-:Y:S01]  /*14900*/  @P4 STL.S16 [R1+0x20], R218 ;  /* 0x000020da01004387 */ /* 0x000fe20000100600 */
[----:B------:R-:W-:Y:S03]  /*14910*/  ISETP.LE.U32.AND P4, PT, R174, UR7, PT ;  /* 0x00000007ae007c0c */ /* 0x000fe6000bf83070 */
[----:B------:R-:W-:Y:S01]  /*14920*/  STG.E.U16 desc[UR26][R164.64+0x32], R153 ;  /* 0x00003299a4007986 */ /* 0x000fe2000c10151a */
[C---:B-1----:R-:W-:Y:S08]  /*14930*/  HMMA.16816.F32 R36, R136.reuse, R4, R36 ;  /* 0x000000048824723c */ /* 0x042ff00000001824 */
[C---:B------:R-:W-:Y:S08]  /*14940*/  HMMA.16816.F32 R40, R136.reuse, R6, R40 ;  /* 0x000000068828723c */ /* 0x040ff00000001828 */
[C---:B------:R-:W-:Y:S08]  /*14950*/  HMMA.16816.F32 R44, R136.reuse, R8, R44 ;  /* 0x00000008882c723c */ /* 0x040ff0000000182c */
[C---:B------:R-:W-:Y:S08]  /*14960*/  HMMA.16816.F32 R48, R136.reuse, R10, R48 ;  /* 0x0000000a8830723c */ /* 0x040ff00000001830 */
[C---:B------:R-:W-:Y:S08]  /*14970*/  HMMA.16816.F32 R52, R136.reuse, R12, R52 ;  /* 0x0000000c8834723c */ /* 0x040ff00000001834 */
[C---:B------:R-:W-:Y:S01]  /*14980*/  HMMA.16816.F32 R56, R136.reuse, R14, R56 ;  /* 0x0000000e8838723c */ /* 0x040fe20000001838 */
[----:B------:R1:W-:Y:S02]  /*14990*/  LDSM.16.MT88.4 R12, [R101+0x5800] ;  /* 0x00580000650c783b */ /* 0x0003e40000004200 */
[----:B-1----:R-:W-:Y:S02]  /*149a0*/  IMAD.MOV.U32 R101, RZ, RZ, R100 ;  /* 0x000000ffff657224 */ /* 0x002fe400078e0064 */
[----:B--2---:R-:W-:Y:S02]  /*149b0*/  @P6 HADD2 R217, -R152.H0_H0, -RZ.H0_H0 ;  /* 0xa00000ff98d96230 */ /* 0x004fe40000000900 */
[----:B----4-:R-:W-:Y:S03]  /*149c0*/  @P1 HADD2 R215, -R155.H0_H0, -RZ.H0_H0 ;  /* 0xa00000ff9bd71230 */ /* 0x010fe60000000900 */
[----:B------:R-:W-:Y:S01]  /*149d0*/  @P6 STL.S16 [R1+0x18], R217 ;  /* 0x000018d901006387 */ /* 0x000fe20000100600 */
[----:B------:R-:W-:Y:S01]  /*149e0*/  PRMT R16, R217, 0x7610, R16 ;  /* 0x00007610d9107816 */ /* 0x000fe20000000010 */
[----:B---3--:R-:W-:Y:S02]  /*149f0*/  @!P4 HADD2 R213, -R150.H0_H0, -RZ.H0_H0 ;  /* 0xa00000ff96d5c230 */ /* 0x008fe40000000900 */
[----:B------:R-:W-:Y:S01]  /*14a00*/  @P1 STL.S16 [R1+0x14], R215 ;  /* 0x000014d701001387 */ /* 0x000fe20000100600 */
[----:B------:R-:W-:Y:S02]  /*14a10*/  @P6 PRMT R152, R16, 0x5410, RZ ;  /* 0x0000541010986816 */ /* 0x000fe400000000ff */
[----:B------:R-:W-:Y:S01]  /*14a20*/  PRMT R24, R215, 0x7610, R24 ;  /* 0x00007610d7187816 */ /* 0x000fe20000000018 */
[----:B------:R-:W1:Y:S01]  /*14a30*/  LDSM.16.MT88.4 R16, [R158+0x3800] ;  /* 0x003800009e10783b */ /* 0x000e620000004200 */
[----:B------:R-:W-:Y:S02]  /*14a40*/  PRMT R23, R213, 0x7610, R23 ;  /* 0x00007610d5177816 */ /* 0x000fe40000000017 */
[----:B------:R-:W-:Y:S02]  /*14a50*/  ISETP.LE.U32.AND P6, PT, R175, UR7, PT ;  /* 0x00000007af007c0c */ /* 0x000fe4000bfc3070 */
[----:B------:R-:W-:Y:S02]  /*14a60*/  @P1 PRMT R155, R24, 0x5410, RZ ;  /* 0x00005410189b1816 */ /* 0x000fe400000000ff */
[----:B------:R-:W-:Y:S01]  /*14a70*/  @!P4 PRMT R150, R23, 0x5410, RZ ;  /* 0x000054101796c816 */ /* 0x000fe200000000ff */
[----:B------:R-:W-:Y:S01]  /*14a80*/  STG.E.U16 desc[UR26][R166.64+0x32], R152 ;  /* 0x00003298a6007986 */ /* 0x000fe2000c10151a */
[----:B------:R-:W-:Y:S03]  /*14a90*/  ISETP.LE.U32.AND P1, PT, R176, UR7, PT ;  /* 0x00000007b0007c0c */ /* 0x000fe6000bf23070 */
[----:B------:R-:W-:Y:S01]  /*14aa0*/  @!P4 STL.S16 [R1+0xc], R213 ;  /* 0x00000cd50100c387 */ /* 0x000fe20000100600 */
[----:B------:R-:W-:Y:S03]  /*14ab0*/  ISETP.LE.U32.AND P4, PT, R173, UR7, PT ;  /* 0x00000007ad007c0c */ /* 0x000fe6000bf83070 */
[----:B------:R-:W-:Y:S01]  /*14ac0*/  STG.E.U16 desc[UR26][R166.64+0x30], R155 ;  /* 0x0000309ba6007986 */ /* 0x000fe2000c10151a */
[----:B------:R-:W-:Y:S03]  /*14ad0*/  @!P6 HADD2 R181, -R148.H0_H0, -RZ.H0_H0 ;  /* 0xa00000ff94b5e230 */ /* 0x000fe60000000900 */
[----:B------:R-:W-:Y:S02]  /*14ae0*/  STG.E.U16 desc[UR26][R164.64+0x40], R150 ;  /* 0x00004096a4007986 */ /* 0x000fe4000c10151a */
[----:B------:R-:W-:Y:S04]  /*14af0*/  PRMT R21, R181, 0x7610, R21 ;  /* 0x00007610b5157816 */ /* 0x000fe80000000015 */
[----:B------:R-:W-:Y:S01]  /*14b00*/  @!P6 PRMT R148, R21, 0x5410, RZ ;  /* 0x000054101594e816 */ /* 0x000fe200000000ff */
[----:B-----5:R-:W-:Y:S05]  /*14b10*/  @!P0 HADD2 R209, -R149.H0_H0, -RZ.H0_H0 ;  /* 0xa00000ff95d18230 */ /* 0x020fea0000000900 */
[----:B------:R-:W-:Y:S01]  /*14b20*/  @!P0 STL.S16 [R1+0x10], R209 ;  /* 0x000010d101008387 */ /* 0x000fe20000100600 */
[----:B------:R-:W-:Y:S01]  /*14b30*/  PRMT R4, R209, 0x7610, R4 ;  /* 0x00007610d1047816 */ /* 0x000fe20000000004 */
[C---:B-1----:R-:W-:Y:S02]  /*14b40*/  HMMA.16816.F32 R60, R136.reuse, R16, R60 ;  /* 0x00000010883c723c */ /* 0x042fe4000000183c */
[----:B------:R-:W-:Y:S01]  /*14b50*/  @!P6 STL.S16 [R1+0x4], R181 ;  /* 0x000004b50100e387 */ /* 0x000fe20000100600 */
[----:B------:R-:W-:Y:S01]  /*14b60*/  @!P0 PRMT R149, R4, 0x5410, RZ ;  /* 0x0000541004958816 */ /* 0x000fe200000000ff */
[----:B------:R-:W-:Y:S02]  /*14b70*/  FADD.FTZ R16, R222, R177 ;  /* 0x000000b1de107221 */ /* 0x000fe40000010000 */
[----:B------:R-:W1:Y:S01]  /*14b80*/  LDSM.16.MT88.4 R4, [R184+0x11800] ;  /* 0x01180000b804783b */ /* 0x000e620000004200 */
[----:B------:R-:W-:Y:S01]  /*14b90*/  ISETP.GT.U32.AND P0, PT, R178, UR7, PT ;  /* 0x00000007b2007c0c */ /* 0x000fe2000bf04070 */
[----:B------:R-:W-:Y:S01]  /*14ba0*/  FADD.FTZ R17, R219, R162 ;  /* 0x000000a2db117221 */ /* 0x000fe20000010000 */
[----:B------:R-:W-:Y:S01]  /*14bb0*/  ISETP.GT.U32.AND P6, PT, R179, UR7, PT ;  /* 0x00000007b3007c0c */ /* 0x000fe2000bfc4070 */
[C---:B------:R-:W-:Y:S04]  /*14bc0*/  HMMA.16816.F32 R64, R136.reuse, R18, R64 ;  /* 0x000000128840723c */ /* 0x040fe80000001840 */
[----:B------:R-:W-:Y:S04]  /*14bd0*/  STG.E.U16 desc[UR26][R164.64+0x42], R149 ;  /* 0x00004295a4007986 */ /* 0x000fe8000c10151a */
[----:B------:R-:W-:Y:S02]  /*14be0*/  STG.E.U16 desc[UR26][R166.64+0x40], R148 ;  /* 0x00004094a6007986 */ /* 0x000fe4000c10151a */
[----:B------:R-:W-:Y:S02]  /*14bf0*/  @P0 HADD2 R252, -R146.H0_H0, -RZ.H0_H0 ;  /* 0xa00000ff92fc0230 */ /* 0x000fe40000000900 */
[----:B------:R-:W-:Y:S02]  /*14c00*/  @!P1 HADD2 R22, -R151.H0_H0, -RZ.H0_H0 ;  /* 0xa00000ff97169230 */ /* 0x000fe40000000900 */
[----:B------:R-:W-:Y:S01]  /*14c10*/  @P6 HADD2 R251, -R145.H0_H0, -RZ.H0_H0 ;  /* 0xa00000ff91fb6230 */ /* 0x000fe20000000900 */
[----:B------:R-:W-:Y:S01]  /*14c20*/  @P0 PRMT R146, R252, 0x5410, RZ ;  /* 0x00005410fc920816 */ /* 0x000fe200000000ff */
[----:B------:R-:W-:Y:S01]  /*14c30*/  @!P4 HADD2 R20, -R147.H0_H0, -RZ.H0_H0 ;  /* 0xa00000ff9314c230 */ /* 0x000fe20000000900 */
[----:B------:R-:W-:Y:S01]  /*14c40*/  @!P1 STL.S16 [R1], R22 ;  /* 0x0000001601009387 */ /* 0x000fe20000100600 */
[----:B------:R-:W-:Y:S02]  /*14c50*/  PRMT R9, R22, 0x7610, R9 ;  /* 0x0000761016097816 */ /* 0x000fe40000000009 */
[----:B------:R-:W-:Y:S01]  /*14c60*/  @P6 PRMT R145, R251, 0x5410, RZ ;  /* 0x00005410fb916816 */ /* 0x000fe200000000ff */
[----:B------:R-:W-:Y:S01]  /*14c70*/  @!P4 STL.S16 [R1+0x8], R20 ;  /* 0x000008140100c387 */ /* 0x000fe20000100600 */
[----:B------:R-:W-:Y:S02]  /*14c80*/  PRMT R8, R20, 0x7610, R8 ;  /* 0x0000761014087816 */ /* 0x000fe40000000008 */
[----:B------:R-:W-:Y:S02]  /*14c90*/  @!P1 PRMT R151, R9, 0x5410, RZ ;  /* 0x0000541009979816 */ /* 0x000fe400000000ff */
[----:B------:R-:W-:Y:S02]  /*14ca0*/  @!P4 PRMT R147, R8, 0x5410, RZ ;  /* 0x000054100893c816 */ /* 0x000fe400000000ff */
[----:B------:R-:W2:Y:S01]  /*14cb0*/  LDSM.16.MT88.4 R8, [R186+0x11800] ;  /* 0x01180000ba08783b */ /* 0x000ea20000004200 */
[----:B------:R-:W-:Y:S02]  /*14cc0*/  ISETP.GT.U32.AND P1, PT, R180, UR7, PT ;  /* 0x00000007b4007c0c */ /* 0x000fe4000bf24070 */
[----:B------:R-:W-:Y:S02]  /*14cd0*/  ISETP.LE.U32.AND P4, PT, R163, UR7, PT ;  /* 0x00000007a3007c0c */ /* 0x000fe4000bf83070 */
[----:B------:R-:W-:Y:S02]  /*14ce0*/  ISETP.LE.U32.AND P0, PT, R159, UR7, PT ;  /* 0x000000079f007c0c */ /* 0x000fe4000bf03070 */
[----:B------:R-:W-:Y:S01]  /*14cf0*/  ISETP.LE.U32.AND P6, PT, R161, UR7, PT ;  /* 0x00000007a1007c0c */ /* 0x000fe2000bfc3070 */
[----:B------:R-:W-:Y:S01]  /*14d00*/  STG.E.U16 desc[UR26][R166.64+0x42], R151 ;  /* 0x00004297a6007986 */ /* 0x000fe2000c10151a */
[C---:B-1----:R-:W-:Y:S03]  /*14d10*/  HMMA.16816.F32 R68, R136.reuse, R4, R68 ;  /* 0x000000048844723c */ /* 0x042fe60000001844 */
[----:B------:R-:W-:Y:S02]  /*14d20*/  STG.E.U16 desc[UR26][R164.64+0x50], R147 ;  /* 0x00005093a4007986 */ /* 0x000fe4000c10151a */
[----:B------:R-:W-:Y:S02]  /*14d30*/  @P1 HADD2 R250, -R144.H0_H0, -RZ.H0_H0 ;  /* 0xa00000ff90fa1230 */ /* 0x000fe40000000900 */
[----:B------:R-:W-:Y:S01]  /*14d40*/  STG.E.U16 desc[UR26][R164.64+0x52], R146 ;  /* 0x00005292a4007986 */ /* 0x000fe2000c10151a */
[C---:B------:R-:W-:Y:S03]  /*14d50*/  HMMA.16816.F32 R72, R136.reuse, R6, R72 ;  /* 0x000000068848723c */ /* 0x040fe60000001848 */
[----:B------:R-:W1:Y:S01]  /*14d60*/  LDSM.16.MT88.4 R4, [R158+0x5800] ;  /* 0x005800009e04783b */ /* 0x000e620000004200 */
[----:B------:R-:W-:Y:S01]  /*14d70*/  @!P4 HADD2 R249, -R103.H0_H0, -RZ.H0_H0 ;  /* 0xa00000ff67f9c230 */ /* 0x000fe20000000900 */
[----:B------:R-:W-:Y:S01]  /*14d80*/  @P1 PRMT R144, R250, 0x5410, RZ ;  /* 0x00005410fa901816 */ /* 0x000fe200000000ff */
[----:B------:R-:W-:Y:S01]  /*14d90*/  @!P0 HADD2 R247, -R143.H0_H0, -RZ.H0_H0 ;  /* 0xa00000ff8ff78230 */ /* 0x000fe20000000900 */
[----:B------:R-:W-:Y:S01]  /*14da0*/  ISETP.LE.U32.AND P1, PT, R160, UR7, PT ;  /* 0x00000007a0007c0c */ /* 0x000fe2000bf23070 */
[----:B------:R-:W-:Y:S01]  /*14db0*/  @!P6 HADD2 R244, -R142.H0_H0, -RZ.H0_H0 ;  /* 0xa00000ff8ef4e230 */ /* 0x000fe20000000900 */
[----:B------:R-:W-:Y:S02]  /*14dc0*/  @!P4 PRMT R103, R249, 0x5410, RZ ;  /* 0x00005410f967c816 */ /* 0x000fe400000000ff */
[----:B------:R-:W-:Y:S01]  /*14dd0*/  ISETP.GT.U32.AND P4, PT, R168, UR7, PT ;  /* 0x00000007a8007c0c */ /* 0x000fe2000bf84070 */
[----:B------:R-:W-:Y:S01]  /*14de0*/  STG.E.U16 desc[UR26][R166.64+0x50], R145 ;  /* 0x00005091a6007986 */ /* 0x000fe2000c10151a */
[----:B------:R-:W-:Y:S02]  /*14df0*/  @!P0 PRMT R143, R247, 0x5410, RZ ;  /* 0x00005410f78f8816 */ /* 0x000fe400000000ff */
[----:B------:R-:W-:Y:S01]  /*14e00*/  @!P6 PRMT R142, R244, 0x5410, RZ ;  /* 0x00005410f48ee816 */ /* 0x000fe200000000ff */
[----:B------:R-:W-:Y:S01]  /*14e10*/  STG.E.U16 desc[UR26][R166.64+0x52], R144 ;  /* 0x00005290a6007986 */ /* 0x000fe2000c10151a */
[----:B------:R-:W-:Y:S03]  /*14e20*/  ISETP.GT.U32.AND P0, PT, R169, UR7, PT ;  /* 0x00000007a9007c0c */ /* 0x000fe6000bf04070 */
[----:B------:R-:W-:Y:S01]  /*14e30*/  @!P1 HADD2 R243, -R2.H0_H0, -RZ.H0_H0 ;  /* 0xa00000ff02f39230 */ /* 0x000fe20000000900 */
[----:B------:R-:W-:Y:S01]  /*14e40*/  STG.E.U16 desc[UR26][R164.64+0x60], R103 ;  /* 0x00006067a4007986 */ /* 0x000fe2000c10151a */
[C---:B--2---:R-:W-:Y:S03]  /*14e50*/  HMMA.16816.F32 R76, R136.reuse, R8, R76 ;  /* 0x00000008884c723c */ /* 0x044fe6000000184c */
[----:B------:R2:W-:Y:S01]  /*14e60*/  STG.E.U16 desc[UR26][R164.64+0x62], R102 ;  /* 0x00006266a4007986 */ /* 0x0005e2000c10151a */
[----:B------:R-:W-:Y:S01]  /*14e70*/  @P4 HADD2 R246, -R0.H0_H0, -RZ.H0_H0 ;  /* 0xa00000ff00f64230 */ /* 0x000fe20000000900 */
[----:B------:R-:W-:Y:S01]  /*14e80*/  @!P1 PRMT R2, R243, 0x5410, RZ ;  /* 0x00005410f3029816 */ /* 0x000fe200000000ff */
[----:B------:R-:W-:Y:S01]  /*14e90*/  FADD.FTZ R9, R221, R16 ;  /* 0x00000010dd097221 */ /* 0x000fe20000010000 */
[----:B------:R-:W-:Y:S01]  /*14ea0*/  STG.E.U16 desc[UR26][R166.64+0x60], R143 ;  /* 0x0000608fa6007986 */ /* 0x000fe2000c10151a */
[----:B------:R-:W-:Y:S01]  /*14eb0*/  @P0 HADD2 R242, -R140.H0_H0, -RZ.H0_H0 ;  /* 0xa00000ff8cf20230 */ /* 0x000fe20000000900 */
[C---:B------:R-:W-:Y:S02]  /*14ec0*/  HMMA.16816.F32 R80, R136.reuse, R10, R80 ;  /* 0x0000000a8850723c */ /* 0x040fe40000001850 */
[----:B------:R-:W-:Y:S01]  /*14ed0*/  STG.E.U16 desc[UR26][R166.64+0x62], R142 ;  /* 0x0000628ea6007986 */ /* 0x000fe2000c10151a */
[----:B------:R-:W-:Y:S01]  /*14ee0*/  @P4 PRMT R0, R246, 0x5410, RZ ;  /* 0x00005410f6004816 */ /* 0x000fe200000000ff */
[----:B------:R-:W-:Y:S01]  /*14ef0*/  FADD.FTZ R8, R216, R17 ;  /* 0x00000011d8087221 */ /* 0x000fe20000010000 */
[----:B------:R-:W-:Y:S01]  /*14f00*/  FADD.FTZ R16, R214, R9 ;  /* 0x00000009d6107221 */ /* 0x000fe20000010000 */
[----:B------:R3:W-:Y:S01]  /*14f10*/  STG.E.U16 desc[UR26][R164.64+0x70], R2 ;  /* 0x00007002a4007986 */ /* 0x0007e2000c10151a */
[----:B------:R-:W-:Y:S01]  /*14f20*/  @P0 PRMT R140, R242, 0x5410, RZ ;  /* 0x00005410f28c0816 */ /* 0x000fe200000000ff */
[C---:B------:R-:W-:Y:S02]  /*14f30*/  HMMA.16816.F32 R84, R136.reuse, R12, R84 ;  /* 0x0000000c8854723c */ /* 0x040fe40000001854 */
[----:B------:R4:W-:Y:S01]  /*14f40*/  STG.E.U16 desc[UR26][R164.64+0x72], R0 ;  /* 0x00007200a4007986 */ /* 0x0009e2000c10151a */
[----:B------:R-:W-:Y:S01]  /*14f50*/  FADD.FTZ R9, R210, R8 ;  /* 0x00000008d2097221 */ /* 0x000fe20000010000 */
[----:B------:R-:W-:Y:S01]  /*14f60*/  FADD.FTZ R8, R212, R16 ;  /* 0x00000010d4087221 */ /* 0x000fe20000010000 */
[----:B------:R-:W-:Y:S01]  /*14f70*/  IADD3 R222, P0, PT, R164, -0x80, RZ ;  /* 0xffffff80a4de7810 */ /* 0x000fe20007f1e0ff */
[----:B------:R4:W-:Y:S01]  /*14f80*/  STG.E.U16 desc[UR26][R166.64+0x70], R141 ;  /* 0x0000708da6007986 */ /* 0x0009e2000c10151a */
[----:B------:R-:W-:Y:S01]  /*14f90*/  FADD.FTZ R9, R211, R9 ;  /* 0x00000009d3097221 */ /* 0x000fe20000010000 */
[C---:B------:R-:W-:Y:S02]  /*14fa0*/  HMMA.16816.F32 R88, R136.reuse, R14, R88 ;  /* 0x0000000e8858723c */ /* 0x040fe40000001858 */
[----:B------:R4:W-:Y:S01]  /*14fb0*/  STG.E.U16 desc[UR26][R166.64+0x72], R140 ;  /* 0x0000728ca6007986 */ /* 0x0009e2000c10151a */
[----:B------:R-:W-:Y:S01]  /*14fc0*/  FADD.FTZ R8, R207, R8 ;  /* 0x00000008cf087221 */ /* 0x000fe20000010000 */
[----:B------:R-:W-:Y:S01]  /*14fd0*/  IADD3.X R221, PT, PT, R165, -0x1, RZ, P0, !PT ;  /* 0xffffffffa5dd7810 */ /* 0x000fe200007fe4ff */
[----:B--2---:R-:W-:Y:S03]  /*14fe0*/  IMAD.MOV.U32 R102, RZ, RZ, R3 ;  /* 0x000000ffff667224 */ /* 0x004fe600078e0003 */
[C---:B-1----:R-:W-:Y:S08]  /*14ff0*/  HMMA.16816.F32 R92, R136.reuse, R4, R92 ;  /* 0x00000004885c723c */ /* 0x042ff0000000185c */
[----:B------:R-:W-:Y:S03]  /*15000*/  HMMA.16816.F32 R96, R136, R6, R96 ;  /* 0x000000068860723c */ /* 0x000fe60000001860 */
[----:B---3--:R-:W-:Y:S01]  /*15010*/  FADD.FTZ R2, R208, R8 ;  /* 0x00000008d0027221 */ /* 0x008fe20000010000 */
[----:B----4-:R-:W-:Y:S03]  /*15020*/  FADD.FTZ R0, R206, R9 ;  /* 0x00000009ce007221 */ /* 0x010fe60000010000 */
[----:B------:R-:W-:Y:S01]  /*15030*/  FADD.FTZ R2, R188, R2 ;  /* 0x00000002bc027221 */ /* 0x000fe20000010000 */
[----:B------:R-:W-:Y:S03]  /*15040*/  FADD.FTZ R0, R203, R0 ;  /* 0x00000000cb007221 */ /* 0x000fe60000010000 */
[----:B------:R-:W-:Y:S01]  /*15050*/  FADD.FTZ R2, R187, R2 ;  /* 0x00000002bb027221 */ /* 0x000fe20000010000 */
[----:B------:R-:W-:Y:S04]  /*15060*/  FADD.FTZ R0, R172, R0 ;  /* 0x00000000ac007221 */ /* 0x000fe80000010000 */
[----:B------:R3:W-:Y:S01]  /*15070*/  STL [R1+0x68], R2 ;  /* 0x0000680201007387 */ /* 0x0007e20000100800 */
[----:B------:R-:W-:Y:S05]  /*15080*/  FADD.FTZ R0, R171, R0 ;  /* 0x00000000ab007221 */ /* 0x000fea0000010000 */
[----:B------:R3:W-:Y:S01]  /*15090*/  STL [R1+0x6c], R0 ;  /* 0x00006c0001007387 */ /* 0x0007e20000100800 */
[----:B------:R-:W-:Y:S05]  /*150a0*/  BRA.U UP0, `(.L_x_1707) ;  /* 0xffffffa900cc7547 */ /* 0x000fea000b83ffff */
.L_x_1706:
[----:B-1----:R-:W2:Y:S01]  /*150b0*/  LDL.LU R5, [R1+0x68] ;  /* 0x0000680001057983 */ /* 0x002ea20000300800 */
[----:B------:R-:W1:Y:S03]  /*150c0*/  LDCU UR4, c[0x0][0x4fc] ;  /* 0x00009f80ff0477ac */ /* 0x000e660008000800 */
[----:B------:R-:W4:Y:S01]  /*150d0*/  LDL.LU R4, [R1+0x6c] ;  /* 0x00006c0001047983 */ /* 0x000f220000300800 */
[----:B------:R-:W-:Y:S01]  /*150e0*/  UISETP.NE.AND UP3, UPT, UR21, -0x1, UPT ;  /* 0xffffffff1500788c */ /* 0x000fe2000bf65270 */
[----:B------:R-:W5:Y:S01]  /*150f0*/  S2UR UR11, SR_CTAID.Y ;  /* 0x00000000000b79c3 */ /* 0x000f620000002600 */
[----:B------:R-:W-:Y:S01]  /*15100*/  LOP3.LUT P0, RZ, R193, 0x8, RZ, 0xc0, !PT ;  /* 0x00000008c1ff7812 */ /* 0x000fe2000780c0ff */
[----:B------:R-:W4:Y:S01]  /*15110*/  LDL.LU R8, [R1+0x8c] ;  /* 0x00008c0001087983 */ /* 0x000f220000300800 */
[----:B------:R-:W1:Y:S03]  /*15120*/  LDCU UR9, c[0x0][0x434] ;  /* 0x00008680ff0977ac */ /* 0x000e660008000800 */
[----:B------:R-:W4:Y:S01]  /*15130*/  LDL.LU R7, [R1+0x88] ;  /* 0x0000880001077983 */ /* 0x000f220000300800 */
[----:B------:R-:W4:Y:S03]  /*15140*/  LDCU.U8 UR10, c[0x0][0x548] ;  /* 0x0000a900ff0a77ac */ /* 0x000f260008000000 */
[----:B------:R-:W4:Y:S01]  /*15150*/  LDL.LU R6, [R1+0x64] ;  /* 0x0000640001067983 */ /* 0x000f220000300800 */
[----:B------:R-:W5:Y:S01]  /*15160*/  @!UP3 LDCU.64 UR6, c[0x0][0x400] ;  /* 0x00008000ff06b7ac */ /* 0x000f620008000a00 */
[----:B------:R-:W-:Y:S01]  /*15170*/  UISETP.NE.AND UP2, UPT, UR21, -0x1, UPT ;  /* 0xffffffff1500788c */ /* 0x000fe2000bf45270 */
[----:B------:R-:W4:Y:S01]  /*15180*/  LDCU UR14, c[0x0][0x434] ;  /* 0x00008680ff0e77ac */ /* 0x000f220008000800 */
[----:B-----5:R-:W-:-:S04]  /*15190*/  @!UP3 UIMAD.WIDE.U32 UR16, UR11, UR6, URZ ;  /* 0x000000060b10b2a5 */ /* 0x020fc8000f8e00ff */
[----:B------:R-:W-:Y:S01]  /*151a0*/  @!UP3 UIMAD UR13, UR11, UR7, UR17 ;  /* 0x000000070b0db2a4 */ /* 0x000fe2000f8e0211 */
[----:B------:R-:W5:Y:S02]  /*151b0*/  @UP3 LDCU.64 UR6, c[0x0][0x408] ;  /* 0x00008100ff0637ac */ /* 0x000f640008000a00 */
[----:B-----5:R-:W-:Y:S01]  /*151c0*/  @UP3 UIMAD.WIDE.U32 UR18, UR21, UR6, URZ ;  /* 0x00000006151232a5 */ /* 0x020fe2000f8e00ff */
[----:B------:R-:W2:Y:S03]  /*151d0*/  S2UR UR6, SR_CTAID.Z ;  /* 0x00000000000679c3 */ /* 0x000ea60000002700 */
[----:B------:R-:W-:Y:S02]  /*151e0*/  @UP3 UIMAD UR13, UR21, UR7, UR19 ;  /* 0x00000007150d32a4 */ /* 0x000fe4000f8e0213 */
[----:B-1----:R-:W-:Y:S01]  /*151f0*/  @!UP2 UIMAD UR21, UR11, UR9, URZ ;  /* 0x000000090b15a2a4 */ /* 0x002fe2000f8e02ff */
[----:B------:R-:W-:Y:S01]  /*15200*/  @UP3 UMOV UR16, UR18 ;  /* 0x0000001200103c82 */ /* 0x000fe20008000000 */
[----:B--23--:R-:W1:Y:S04]  /*15210*/  SHFL.BFLY PT, R2, R5, 0x2, 0x1f ;  /* 0x0c401f0005027f89 */ /* 0x00ce6800000e0000 */
[----:B----4-:R-:W2:Y:S01]  /*15220*/  SHFL.BFLY PT, R0, R4, 0x2, 0x1f ;  /* 0x0c401f0004007f89 */ /* 0x010ea200000e0000 */
[----:B------:R-:W-:Y:S01]  /*15230*/  MOV R139, R6 ;  /* 0x00000006008b7202 */ /* 0x000fe20000000f00 */
[----:B-1----:R-:W-:Y:S01]  /*15240*/  FADD.FTZ R2, R2, R5 ;  /* 0x0000000502027221 */ /* 0x002fe20000010000 */
[----:B--2---:R-:W-:-:S04]  /*15250*/  FADD.FTZ R0, R0, R4 ;  /* 0x0000000400007221 */ /* 0x004fc80000010000 */
[----:B------:R-:W1:Y:S04]  /*15260*/  SHFL.BFLY PT, R4, R2, 0x1, 0x1f ;  /* 0x0c201f0002047f89 */ /* 0x000e6800000e0000 */
[----:B------:R-:W2:Y:S01]  /*15270*/  SHFL.BFLY PT, R5, R0, 0x1, 0x1f ;  /* 0x0c201f0000057f89 */ /* 0x000ea200000e0000 */
[----:B-1----:R-:W-:Y:S01]  /*15280*/  FADD.FTZ R101, R2, R4 ;  /* 0x0000000402657221 */ /* 0x002fe20000010000 */
[----:B------:R-:W-:Y:S01]  /*15290*/  SHF.L.U32 R4, R193, 0x4, RZ ;  /* 0x00000004c1047819 */ /* 0x000fe200000006ff */
[----:B--2---:R-:W-:Y:S02]  /*152a0*/  FADD.FTZ R102, R0, R5 ;  /* 0x0000000500667221 */ /* 0x004fe40000010000 */
[----:B------:R-:W1:Y:S01]  /*152b0*/  MUFU.RCP R2, R101 ;  /* 0x0000006500027308 */ /* 0x000e620000001000 */
[----:B------:R-:W-:-:S02]  /*152c0*/  FSETP.NE.FTZ.AND P3, PT, R101, RZ, PT ;  /* 0x000000ff6500720b */ /* 0x000fc40003f75000 */
[----:B------:R-:W-:Y:S02]  /*152d0*/  LOP3.LUT R4, R4, 0x1c0, RZ, 0xc0, !PT ;  /* 0x000001c004047812 */ /* 0x000fe400078ec0ff */
[----:B------:R-:W-:Y:S02]  /*152e0*/  FSETP.NE.FTZ.AND P1, PT, R102, RZ, PT ;  /* 0x000000ff6600720b */ /* 0x000fe40003f35000 */
[----:B------:R-:W-:Y:S01]  /*152f0*/  LOP3.LUT R4, R4, 0x38, R8, 0xf8, !PT ;  /* 0x0000003804047812 */ /* 0x000fe200078ef808 */
[----:B------:R-:W2:Y:S03]  /*15300*/  MUFU.RCP R0, R102 ;  /* 0x0000006600007308 */ /* 0x000ea60000001000 */
[----:B------:R-:W-:Y:S02]  /*15310*/  LOP3.LUT R192, R4, R7, R192, 0xfe, !PT ;  /* 0x0000000704c07212 */ /* 0x000fe400078efec0 */
[----:B-1----:R-:W-:-:S05]  /*15320*/  FSEL R2, R2, 1, P3 ;  /* 0x3f80000002027808 */ /* 0x002fca0001800000 */
[----:B------:R-:W-:Y:S01]  /*15330*/  FMUL.FTZ R2, R2, UR4 ;  /* 0x0000000402027c20 */ /* 0x000fe20008410000 */
[----:B--2---:R-:W-:-:S03]  /*15340*/  FSEL R0, R0, 1, P1 ;  /* 0x3f80000000007808 */ /* 0x004fc60000800000 */
        /* <DEDUP_REMOVED lines=16> */
[----:B------:R-:W-:Y:S01]  /*15450*/  FMUL.FTZ R105, R2, R105 ;  /* 0x0000006902697220 */ /* 0x000fe20000410000 */
[----:B------:R-:W-:Y:S01]  /*15460*/  MOV R54, 0x10 ;  /* 0x0000001000367802 */ /* 0x000fe20000000f00 */
[C---:B------:R-:W-:Y:S01]  /*15470*/  FMUL.FTZ R106, R0.reuse, R106 ;  /* 0x0000006a006a7220 */ /* 0x040fe20000410000 */
[----:B------:R-:W-:Y:S01]  /*15480*/  F2FP.F16.F32.PACK_AB R45, R45, R42 ;  /* 0x0000002a2d2d723e */ /* 0x000fe200000000ff */
[C---:B------:R-:W-:Y:S01]  /*15490*/  FMUL.FTZ R107, R0.reuse, R107 ;  /* 0x0000006b006b7220 */ /* 0x040fe20000410000 */
[----:B------:R-:W-:Y:S01]  /*154a0*/  F2FP.F16.F32.PACK_AB R42, R13, R108 ;  /* 0x0000006c0d2a723e */ /* 0x000fe200000000ff */
[----:B------:R-:W-:Y:S01]  /*154b0*/  FMUL.FTZ R38, R0, R38 ;  /* 0x0000002600267220 */ /* 0x000fe20000410000 */
[----:B------:R-:W-:Y:S01]  /*154c0*/  MOV R13, 0x20 ;  /* 0x00000020000d7802 */ /* 0x000fe20000000f00 */
[----:B------:R-:W-:Y:S01]  /*154d0*/  FMUL.FTZ R136, R2, R112 ;  /* 0x0000007002887220 */ /* 0x000fe20000410000 */
[----:B------:R-:W-:Y:S01]  /*154e0*/  SEL R54, R54, 0xfffffff0, !P2 ;  /* 0xfffffff036367807 */ /* 0x000fe20005000000 */
[----:B------:R-:W-:Y:S01]  /*154f0*/  FMUL.FTZ R18, R2, R41 ;  /* 0x0000002902127220 */ /* 0x000fe20000410000 */
[C---:B------:R-:W-:Y:S01]  /*15500*/  FMUL.FTZ R110, R0.reuse, R110 ;  /* 0x0000006e006e7220 */ /* 0x040fe20000410000 */
[----:B------:R-:W-:Y:S01]  /*15510*/  FMUL.FTZ R4, R0, R111 ;  /* 0x0000006f00047220 */ /* 0x000fe20000410000 */
[----:B------:R-:W-:Y:S01]  /*15520*/  F2FP.F16.F32.PACK_AB R43, R43, R7 ;  /* 0x000000072b2b723e */ /* 0x000fe200000000ff */
[C---:B------:R-:W-:Y:S01]  /*15530*/  FMUL.FTZ R12, R2.reuse, R113 ;  /* 0x00000071020c7220 */ /* 0x040fe20000410000 */
[----:B------:R-:W-:Y:S01]  /*15540*/  LOP3.LUT P2, RZ, R193, 0x10, RZ, 0xc0, !PT ;  /* 0x00000010c1ff7812 */ /* 0x000fe2000784c0ff */
[----:B------:R-:W-:Y:S01]  /*15550*/  FMUL.FTZ R112, R2, R40 ;  /* 0x0000002802707220 */ /* 0x000fe20000410000 */
[C---:B------:R-:W-:Y:S01]  /*15560*/  FMUL.FTZ R6, R0.reuse, R50 ;  /* 0x0000003200067220 */ /* 0x040fe20000410000 */
[----:B------:R-:W-:Y:S01]  /*15570*/  FMUL.FTZ R41, R0, R51 ;  /* 0x0000003300297220 */ /* 0x000fe20000410000 */
        /* <DEDUP_REMOVED lines=72> */
[----:B------:R-:W1:Y:S01]  /*15a00*/  LDCU.U8 UR4, c[0x0][0x549] ;  /* 0x0000a920ff0477ac */ /* 0x000e620008000000 */
[----:B------:R-:W-:-:S02]  /*15a10*/  F2FP.F16.F32.PACK_AB R2, R105, R138 ;  /* 0x0000008a6902723e */ /* 0x000fc400000000ff */
[----:B------:R-:W-:Y:S02]  /*15a20*/  F2FP.F16.F32.PACK_AB R0, R107, R106 ;  /* 0x0000006a6b00723e */ /* 0x000fe400000000ff */
[----:B------:R-:W-:Y:S01]  /*15a30*/  F2FP.F16.F32.PACK_AB R47, R5, R38 ;  /* 0x00000026052f723e */ /* 0x000fe200000000ff */
[----:B------:R-:W-:Y:S01]  /*15a40*/  STS [R7], R2 ;  /* 0x0000000207007388 */ /* 0x000fe20000000800 */
[----:B------:R-:W-:Y:S02]  /*15a50*/  F2FP.F16.F32.PACK_AB R4, R4, R110 ;  /* 0x0000006e0404723e */ /* 0x000fe400000000ff */
[----:B------:R-:W-:Y:S01]  /*15a60*/  IADD3 R5, PT, PT, R7, R54, RZ ;  /* 0x0000003607057210 */ /* 0x000fe20007ffe0ff */
[----:B------:R2:W-:Y:S01]  /*15a70*/  STS [R7+0x400], R0 ;  /* 0x0004000007007388 */ /* 0x0005e20000000800 */
[----:B------:R-:W-:Y:S02]  /*15a80*/  F2FP.F16.F32.PACK_AB R41, R41, R6 ;  /* 0x000000062929723e */ /* 0x000fe400000000ff */
[----:B------:R-:W-:Y:S01]  /*15a90*/  IADD3 R6, PT, PT, R7, R13, RZ ;  /* 0x0000000d07067210 */ /* 0x000fe20007ffe0ff */
[----:B------:R3:W-:Y:S01]  /*15aa0*/  STS [R5+0x400], R4 ;  /* 0x0004000405007388 */ /* 0x0007e20000000800 */
[----:B------:R-:W-:-:S02]  /*15ab0*/  F2FP.F16.F32.PACK_AB R8, R8, R137 ;  /* 0x000000890808723e */ /* 0x000fc400000000ff */
[----:B------:R-:W-:Y:S01]  /*15ac0*/  F2FP.F16.F32.PACK_AB R12, R12, R136 ;  /* 0x000000880c0c723e */ /* 0x000fe200000000ff */
[----:B-1----:R-:W-:Y:S01]  /*15ad0*/  UISETP.NE.AND UP1, UPT, UR4, URZ, UPT ;  /* 0x000000ff0400728c */ /* 0x002fe2000bf25270 */
[----:B------:R-:W-:Y:S01]  /*15ae0*/  F2FP.F16.F32.PACK_AB R11, R11, R114 ;  /* 0x000000720b0b723e */ /* 0x000fe200000000ff */
[----:B------:R1:W-:Y:S01]  /*15af0*/  STS [R5], R8 ;  /* 0x0000000805007388 */ /* 0x0003e20000000800 */
[----:B------:R-:W-:Y:S01]  /*15b00*/  F2FP.F16.F32.PACK_AB R9, R9, R118 ;  /* 0x000000760909723e */ /* 0x000fe200000000ff */
[----:B------:R-:W4:Y:S01]  /*15b10*/  S2UR UR4, SR_CTAID.X ;  /* 0x00000000000479c3 */ /* 0x000f220000002500 */
[----:B------:R-:W-:Y:S01]  /*15b20*/  F2FP.F16.F32.PACK_AB R10, R10, R116 ;  /* 0x000000740a0a723e */ /* 0x000fe200000000ff */
[----:B------:R-:W-:Y:S01]  /*15b30*/  STS [R6], R12 ;  /* 0x0000000c06007388 */ /* 0x000fe20000000800 */
[----:B------:R-:W-:Y:S01]  /*15b40*/  F2FP.F16.F32.PACK_AB R16, R16, R120 ;  /* 0x000000781010723e */ /* 0x000fe200000000ff */
[----:B------:R-:W-:Y:S01]  /*15b50*/  UISETP.NE.AND UP0, UPT, UR10, URZ, !UP1 ;  /* 0x000000ff0a00728c */ /* 0x000fe2000cf05270 */
[----:B------:R-:W-:Y:S01]  /*15b60*/  F2FP.F16.F32.PACK_AB R15, R15, R122 ;  /* 0x0000007a0f0f723e */ /* 0x000fe200000000ff */
[----:B------:R-:W-:Y:S01]  /*15b70*/  STS [R6+0x400], R11 ;  /* 0x0004000b06007388 */ /* 0x000fe20000000800 */
[----:B------:R-:W-:Y:S01]  /*15b80*/  F2FP.F16.F32.PACK_AB R14, R14, R124 ;  /* 0x0000007c0e0e723e */ /* 0x000fe200000000ff */
[----:B------:R-:W5:Y:S01]  /*15b90*/  @UP1 LDCU UR8, c[0x0][0x430] ;  /* 0x00008600ff0817ac */ /* 0x000f620008000800 */
[----:B------:R-:W-:-:S02]  /*15ba0*/  F2FP.F16.F32.PACK_AB R53, R53, R126 ;  /* 0x0000007e3535723e */ /* 0x000fc400000000ff */
[----:B------:R-:W-:Y:S01]  /*15bb0*/  F2FP.F16.F32.PACK_AB R52, R129, R128 ;  /* 0x000000808134723e */ /* 0x000fe200000000ff */
[----:B------:R-:W4:Y:S01]  /*15bc0*/  @UP1 LDCU UR15, c[0x0][0x430] ;  /* 0x00008600ff0f17ac */ /* 0x000f220008000800 */
[C---:B--2---:R-:W-:Y:S02]  /*15bd0*/  IADD3 R0, PT, PT, R7.reuse, 0x40, RZ ;  /* 0x0000004007007810 */ /* 0x044fe40007ffe0ff */
[----:B------:R-:W-:Y:S01]  /*15be0*/  @P2 IADD3 R0, PT, PT, R7, -0x40, RZ ;  /* 0xffffffc007002810 */ /* 0x000fe20007ffe0ff */
[----:B------:R-:W-:Y:S01]  /*15bf0*/  @UP1 UMOV UR7, 0x1 ;  /* 0x0000000100071882 */ /* 0x000fe20000000000 */
[C---:B---3--:R-:W-:Y:S02]  /*15c00*/  IADD3 R4, PT, PT, R54.reuse, R6, RZ ;  /* 0x0000000636047210 */ /* 0x048fe40007ffe0ff */
[----:B------:R-:W-:Y:S02]  /*15c10*/  F2FP.F16.F32.PACK_AB R51, R131, R130 ;  /* 0x000000828333723e */ /* 0x000fe400000000ff */
[----:B------:R-:W-:Y:S01]  /*15c20*/  F2FP.F16.F32.PACK_AB R50, R133, R132 ;  /* 0x000000848532723e */ /* 0x000fe200000000ff */
[----:B------:R2:W-:Y:S01]  /*15c30*/  STS [R4+0x400], R9 ;  /* 0x0004000904007388 */ /* 0x0005e20000000800 */
[----:B-1----:R-:W-:-:S02]  /*15c40*/  IADD3 R8, PT, PT, R54, R0, RZ ;  /* 0x0000000036087210 */ /* 0x002fc40007ffe0ff */
[----:B------:R-:W-:Y:S01]  /*15c50*/  F2FP.F16.F32.PACK_AB R49, R49, R134 ;  /* 0x000000863131723e */ /* 0x000fe200000000ff */
[----:B------:R-:W-:Y:S01]  /*15c60*/  STS [R4], R10 ;  /* 0x0000000a04007388 */ /* 0x000fe20000000800 */
[----:B------:R-:W-:Y:S01]  /*15c70*/  F2FP.F16.F32.PACK_AB R48, R103, R113 ;  /* 0x000000716730723e */ /* 0x000fe200000000ff */
[----:B-----5:R-:W-:Y:S01]  /*15c80*/  @UP1 UIMAD UR14, UR8, UR9, URZ ;  /* 0x00000009080e12a4 */ /* 0x020fe2000f8e02ff */
        /* <DEDUP_REMOVED lines=12> */
[----:B------:R-:W-:Y:S02]  /*15d50*/  F2FP.F16.F32.PACK_AB R33, R33, R66 ;  /* 0x000000422121723e */ /* 0x000fe400000000ff */
[----:B--2---:R-:W-:-:S02]  /*15d60*/  IADD3 R9, PT, PT, R13, R0, RZ ;  /* 0x000000000d097210 */ /* 0x004fc40007ffe0ff */
[----:B------:R-:W-:Y:S02]  /*15d70*/  F2FP.F16.F32.PACK_AB R32, R32, R68 ;  /* 0x000000442020723e */ /* 0x000fe400000000ff */
[----:B------:R-:W-:Y:S01]  /*15d80*/  IADD3 R2, PT, PT, R54, R9, RZ ;  /* 0x0000000936027210 */ /* 0x000fe20007ffe0ff */
        /* <DEDUP_REMOVED lines=48> */
[----:B------:R3:W-:Y:S04]  /*16090*/  STS [R9+0x4400], R19 ;  /* 0x0044001309007388 */ /* 0x0007e80000000800 */
[----:B------:R3:W-:Y:S04]  /*160a0*/  STS [R2+0x4000], R18 ;  /* 0x0040001202007388 */ /* 0x0007e80000000800 */
[----:B------:R3:W-:Y:S01]  /*160b0*/  STS [R2+0x4400], R17 ;  /* 0x0044001102007388 */ /* 0x0007e20000000800 */
[----:B-1----:R-:W-:-:S04]  /*160c0*/  LOP3.LUT R0, R139, 0x1f8, RZ, 0xc0, !PT ;  /* 0x000001f88b007812 */ /* 0x002fc800078ec0ff */
[----:B------:R-:W-:-:S04]  /*160d0*/  LOP3.LUT R0, R0, 0x38, R193, 0x78, !PT ;  /* 0x0000003800007812 */ /* 0x000fc800078e78c1 */
[----:B------:R-:W-:-:S04]  /*160e0*/  LOP3.LUT R0, R0, 0x1e00, R139, 0xf8, !PT ;  /* 0x00001e0000007812 */ /* 0x000fc800078ef88b */
[----:B--2---:R-:W-:Y:S01]  /*160f0*/  LEA R20, R0, UR5, 0x1 ;  /* 0x0000000500147c11 */ /* 0x004fe2000f8e08ff */
[----:B------:R-:W-:Y:S01]  /*16100*/  USHF.R.S32.HI UR5, URZ, 0x1f, UR21 ;  /* 0x0000001fff057899 */ /* 0x000fe20008011415 */
[----:B----4-:R-:W-:Y:S11]  /*16110*/  BRA.U UP1, `(.L_x_1710) ;  /* 0x0000000101207547 */ /* 0x010ff6000b800000 */
[----:B------:R-:W-:Y:S01]  /*16120*/  UISETP.NE.AND UP1, UPT, UR10, URZ, UPT ;  /* 0x000000ff0a00728c */ /* 0x000fe2000bf25270 */
[----:B------:R-:W1:Y:S10]  /*16130*/  LDCU UR8, c[0x0][0x3e0] ;  /* 0x00007c00ff0877ac */ /* 0x000e740008000800 */
[----:B------:R-:W1:Y:S01]  /*16140*/  @UP1 LDCU UR7, c[0x0][0x454] ;  /* 0x00008a80ff0717ac */ /* 0x000e620008000800 */
[----:B------:R-:W-:Y:S01]  /*16150*/  @UP1 UMOV UR15, 0x1 ;  /* 0x00000001000f1882 */ /* 0x000fe20000000000 */
[----:B------:R-:W2:Y:S01]  /*16160*/  @UP1 LDCU UR14, c[0x0][0x454] ;  /* 0x00008a80ff0e17ac */ /* 0x000ea20008000800 */
[----:B------:R-:W-:Y:S01]  /*16170*/  @!UP1 UMOV UR15, 0x1 ;  /* 0x00000001000f9882 */ /* 0x000fe20000000000 */
[----:B-1----:R-:W-:-:S02]  /*16180*/  @UP1 UIMAD UR7, UR8, UR7, URZ ;  /* 0x00000007080712a4 */ /* 0x002fc4000f8e02ff */
[----:B--2---:R-:W-:-:S12]  /*16190*/  @!UP1 UIMAD UR7, UR8, UR9, URZ ;  /* 0x00000009080792a4 */ /* 0x004fd8000f8e02ff */
.L_x_1710:
[----:B------:R-:W-:Y:S01]  /*161a0*/  BAR.SYNC.DEFER_BLOCKING 0x0 ;  /* 0x0000000000007b1d */ /* 0x000fe20000010000 */
[----:B------:R-:W-:Y:S01]  /*161b0*/  UIMAD UR14, UR6, UR14, URZ ;  /* 0x0000000e060e72a4 */ /* 0x000fe2000f8e02ff */
[----:B------:R-:W-:Y:S01]  /*161c0*/  LOP3.LUT P0, RZ, R193, 0x3, RZ, 0xc0, !PT ;  /* 0x00000003c1ff7812 */ /* 0x000fe2000780c0ff */
[----:B------:R-:W-:Y:S01]  /*161d0*/  UIMAD UR9, UR4, UR15, URZ ;  /* 0x0000000f040972a4 */ /* 0x000fe2000f8e02ff */
[----:B------:R-:W-:Y:S01]  /*161e0*/  MOV R12, 0x7f800000 ;  /* 0x7f800000000c7802 */ /* 0x000fe20000000f00 */
[----:B------:R-:W-:-:S03]  /*161f0*/  USEL UR21, UR21, URZ, UP0 ;  /* 0x000000ff15157287 */ /* 0x000fc60008000000 */
[----:B------:R-:W1:Y:S01]  /*16200*/  @P3 LDC R5, c[0x0][0x458] ;  /* 0x00011600ff053b82 */ /* 0x000e620000000800 */
[----:B---3--:R-:W2:Y:S01]  /*16210*/  @P3 MUFU.LG2 R2, R101 ;  /* 0x0000006500023308 */ /* 0x008ea20000000c00 */
[----:B------:R-:W3:Y:S01]  /*16220*/  S2R R13, SR_CTAID.X ;  /* 0x00000000000d7919 */ /* 0x000ee20000002500 */
[----:B------:R-:W-:Y:S01]  /*16230*/  @!UP0 UIMAD UR14, UR11, UR7, UR14 ;  /* 0x000000070b0e82a4 */ /* 0x000fe2000f8e020e */
[----:B------:R-:W-:Y:S01]  /*16240*/  BSSY.RECONVERGENT B0, `(.L_x_1711) ;  /* 0x0000024000007945 */ /* 0x000fe20003800200 */
[----:B------:R-:W-:Y:S01]  /*16250*/  USHF.L.U32 UR9, UR9, 0x6, URZ ;  /* 0x0000000609097899 */ /* 0x000fe200080006ff */
[----:B------:R-:W-:Y:S01]  /*16260*/  MOV R7, 0x7f800000 ;  /* 0x7f80000000077802 */ /* 0x000fe20000000f00 */
[----:B------:R-:W-:Y:S01]  /*16270*/  USEL UR5, UR5, URZ, UP0 ;  /* 0x000000ff05057287 */ /* 0x000fe20008000000 */
[----:B------:R-:W4:Y:S01]  /*16280*/  @P1 LDC R4, c[0x0][0x458] ;  /* 0x00011600ff041b82 */ /* 0x000f220000000800 */
[----:B------:R-:W5:Y:S01]  /*16290*/  @P1 MUFU.LG2 R0, R102 ;  /* 0x0000006600001308 */ /* 0x000f620000000c00 */
[----:B------:R-:W-:-:S02]  /*162a0*/  USHF.R.S32.HI UR8, URZ, 0x1f, UR14 ;  /* 0x0000001fff087899 */ /* 0x000fc4000801140e */
[----:B------:R-:W-:Y:S02]  /*162b0*/  USHF.R.S32.HI UR7, URZ, 0x1f, UR9 ;  /* 0x0000001fff077899 */ /* 0x000fe40008011409 */
[----:B------:R-:W-:Y:S01]  /*162c0*/  UIADD3 UR21, UP1, UP0, UR9, UR21, UR14 ;  /* 0x0000001509157290 */ /* 0x000fe2000f83e00e */
[----:B------:R1:W3:Y:S01]  /*162d0*/  LDS.128 R28, [R20+0x1800] ;  /* 0x00180000141c7984 */ /* 0x0002e20000000c00 */
[----:B--2---:R-:W-:Y:S02]  /*162e0*/  @P3 FMUL.FTZ R2, R2, 0.69314718246459960938 ;  /* 0x3f31721802023820 */ /* 0x004fe40000410000 */
[----:B------:R-:W-:Y:S02]  /*162f0*/  UIADD3.X UR5, UPT, UPT, UR7, UR5, UR8, UP1, UP0 ;  /* 0x0000000507057290 */ /* 0x000fe40008fe0408 */
[----:B-1----:R-:W-:Y:S01]  /*16300*/  @P3 FFMA.FTZ R12, R100, R5, R2 ;  /* 0x00000005640c3223 */ /* 0x002fe20000010002 */
[----:B-----5:R-:W-:-:S04]  /*16310*/  @P1 FMUL.FTZ R0, R0, 0.69314718246459960938 ;  /* 0x3f31721800001820 */ /* 0x020fc80000410000 */
[----:B----4-:R-:W-:Y:S01]  /*16320*/  @P1 FFMA.FTZ R7, R3, R4, R0 ;  /* 0x0000000403071223 */ /* 0x010fe20000010000 */
[----:B---3--:R-:W-:Y:S06]  /*16330*/  @P0 BRA `(.L_x_1712) ;  /* 0x0000000000500947 */ /* 0x008fec0003800000 */
[----:B------:R-:W-:Y:S02]  /*16340*/  LOP3.LUT R0, R191, 0x30, RZ, 0xc0, !PT ;  /* 0x00000030bf007812 */ /* 0x000fe400078ec0ff */
[----:B------:R-:W-:-:S04]  /*16350*/  LOP3.LUT R2, R193, 0x1f, RZ, 0xc0, !PT ;  /* 0x0000001fc1027812 */ /* 0x000fc800078ec0ff */
[----:B------:R-:W-:-:S04]  /*16360*/  LEA.HI R0, R2, R0, RZ, 0x1e ;  /* 0x0000000002007211 */ /* 0x000fc800078ff0ff */
[C---:B------:R-:W-:Y:S01]  /*16370*/  ISETP.GE.AND P3, PT, R0.reuse, UR12, PT ;  /* 0x0000000c00007c0c */ /* 0x040fe2000bf66270 */
[----:B------:R-:W-:-:S05]  /*16380*/  VIADD R2, R0, 0x8 ;  /* 0x0000000800027836 */ /* 0x000fca0000000000 */
[----:B------:R-:W-:-:S07]  /*16390*/  ISETP.GE.AND P2, PT, R2, UR12, PT ;  /* 0x0000000c02007c0c */ /* 0x000fce000bf46270 */
[----:B------:R-:W1:Y:S01]  /*163a0*/  @!P3 LDC.64 R8, c[0x0][0x420] ;  /* 0x00010800ff08bb82 */ /* 0x000e620000000a00 */
[----:B------:R-:W-:-:S05]  /*163b0*/  @!P3 IMAD R0, R0, UR15, RZ ;  /* 0x0000000f0000bc24 */ /* 0x000fca000f8e02ff */
[----:B------:R-:W-:Y:S01]  /*163c0*/  @!P2 IMAD R2, R2, UR15, RZ ;  /* 0x0000000f0202ac24 */ /* 0x000fe2000f8e02ff */
[----:B------:R-:W-:Y:S01]  /*163d0*/  @!P3 IADD3 R3, P1, PT, R0, UR21, RZ ;  /* 0x000000150003bc10 */ /* 0x000fe2000ff3e0ff */
[----:B------:R-:W2:Y:S03]  /*163e0*/  @!P2 LDC.64 R10, c[0x0][0x420] ;  /* 0x00010800ff0aab82 */ /* 0x000ea60000000a00 */
[----:B------:R-:W-:Y:S02]  /*163f0*/  @!P2 IADD3 R6, P0, PT, R2, UR21, RZ ;  /* 0x000000150206ac10 */ /* 0x000fe4000ff1e0ff */
        /* <DEDUP_REMOVED lines=8> */
.L_x_1712:
[----:B------:R-:W-:Y:S05]  /*16480*/  BSYNC.RECONVERGENT B0 ;  /* 0x0000000000007941 */ /* 0x000fea0003800200 */
.L_x_1711:
[----:B------:R2:W5:Y:S04]  /*16490*/  LDL R21, [R1+0x74] ;  /* 0x0000740001157983 */ /* 0x0005680000100800 */
[----:B------:R2:W5:Y:S01]  /*164a0*/  LDL R22, [R1+0x70] ;  /* 0x0000700001167983 */ /* 0x0005620000100800 */
[----:B-1----:R-:W-:Y:S01]  /*164b0*/  SHF.R.U32.HI R4, RZ, 0x3, R193 ;  /* 0x00000003ff047819 */ /* 0x002fe200000116c1 */
[----:B------:R-:W-:Y:S01]  /*164c0*/  IMAD.MOV.U32 R5, RZ, RZ, RZ ;  /* 0x000000ffff057224 */ /* 0x000fe200078e00ff */
[----:B------:R-:W1:Y:S01]  /*164d0*/  LDCU.64 UR4, c[0x0][0x410] ;  /* 0x00008200ff0477ac */ /* 0x000e620008000a00 */
[----:B------:R2:W3:Y:S01]  /*164e0*/  LDS.128 R24, [R20] ;  /* 0x0000000014187984 */ /* 0x0004e20000000c00 */
[C---:B------:R-:W-:Y:S01]  /*164f0*/  ISETP.GE.AND P3, PT, R4.reuse, UR12, PT ;  /* 0x0000000c04007c0c */ /* 0x040fe2000bf66270 */
[----:B------:R-:W-:Y:S01]  /*16500*/  IMAD.WIDE.U32 R2, R13, 0x40, R4 ;  /* 0x000000400d027825 */ /* 0x000fe200078e0004 */
[----:B------:R-:W-:Y:S01]  /*16510*/  IADD3 R6, P0, PT, R189, UR16, RZ ;  /* 0x00000010bd067c10 */ /* 0x000fe2000ff1e0ff */
[----:B------:R2:W4:Y:S01]  /*16520*/  LDS.128 R16, [R20+0x2000] ;  /* 0x0020000014107984 */ /* 0x0005220000000c00 */
[C---:B------:R-:W-:Y:S01]  /*16530*/  IADD3 R5, PT, PT, R4.reuse, 0x20, RZ ;  /* 0x0000002004057810 */ /* 0x040fe20007ffe0ff */
[C---:B------:R-:W-:Y:S01]  /*16540*/  VIADD R0, R4.reuse, 0x10 ;  /* 0x0000001004007836 */ /* 0x040fe20000000000 */
[----:B------:R-:W-:Y:S01]  /*16550*/  IADD3.X R7, PT, PT, RZ, UR13, RZ, P0, !PT ;  /* 0x0000000dff077c10 */ /* 0x000fe200087fe4ff */
[----:B------:R2:W2:Y:S01]  /*16560*/  LDS.128 R12, [R20+0x4000] ;  /* 0x00400000140c7984 */ /* 0x0004a20000000c00 */
[----:B------:R-:W-:Y:S01]  /*16570*/  VIADD R4, R4, 0x30 ;  /* 0x0000003004047836 */ /* 0x000fe20000000000 */
[----:B------:R-:W-:Y:S01]  /*16580*/  BSSY.RECONVERGENT B0, `(.L_x_1713) ;  /* 0x0000019000007945 */ /* 0x000fe20003800200 */
[----:B------:R-:W-:-:S02]  /*16590*/  ISETP.GE.AND P2, PT, R0, UR12, PT ;  /* 0x0000000c00007c0c */ /* 0x000fc4000bf46270 */
[----:B------:R-:W-:Y:S02]  /*165a0*/  ISETP.GE.AND P1, PT, R5, UR12, PT ;  /* 0x0000000c05007c0c */ /* 0x000fe4000bf26270 */
[----:B------:R-:W-:Y:S01]  /*165b0*/  ISETP.GE.AND P0, PT, R4, UR12, PT ;  /* 0x0000000c04007c0c */ /* 0x000fe2000bf06270 */
[----:B-1----:R-:W-:Y:S01]  /*165c0*/  IMAD.U32 R0, RZ, RZ, UR4 ;  /* 0x00000004ff007e24 */ /* 0x002fe2000f8e00ff */
[----:B------:R-:W-:-:S03]  /*165d0*/  MOV R4, UR5 ;  /* 0x0000000500047c02 */ /* 0x000fc60008000f00 */
[----:B------:R-:W-:-:S04]  /*165e0*/  IMAD.WIDE.U32 R10, R0, UR6, R6 ;  /* 0x00000006000a7c25 */ /* 0x000fc8000f8e0006 */
[----:B------:R-:W-:Y:S01]  /*165f0*/  IMAD R9, R4, UR6, R11 ;  /* 0x0000000604097c24 */ /* 0x000fe2000f8e020b */
[----:B------:R-:W-:Y:S06]  /*16600*/  @P3 BRA `(.L_x_1714) ;  /* 0x0000000000403947 */ /* 0x000fec0003800000 */
[----:B------:R-:W1:Y:S01]  /*16610*/  LDCU.64 UR6, c[0x0][0x408] ;  /* 0x00008100ff0677ac */ /* 0x000e620008000a00 */
[----:B------:R-:W-:Y:S01]  /*16620*/  IMAD.MOV.U32 R8, RZ, RZ, R10 ;  /* 0x000000ffff087224 */ /* 0x000fe200078e000a */
[----:B------:R-:W3:Y:S01]  /*16630*/  LDCU UR8, c[0x0][0x440] ;  /* 0x00008800ff0877ac */ /* 0x000ee20008000800 */
[----:B------:R-:W4:Y:S01]  /*16640*/  LDCU.64 UR4, c[0x0][0x3f0] ;  /* 0x00007e00ff0477ac */ /* 0x000f220008000a00 */
[----:B-1----:R-:W-:Y:S02]  /*16650*/  IMAD R0, R3, UR6, RZ ;  /* 0x0000000603007c24 */ /* 0x002fe4000f8e02ff */
[----:B------:R-:W-:Y:S01]  /*16660*/  IMAD.WIDE.U32 R6, R2, UR6, R8 ;  /* 0x0000000602067c25 */ /* 0x000fe2000f8e0008 */
[----:B---3--:R-:W-:-:S03]  /*16670*/  ISETP.GE.AND P5, PT, R189, UR8, PT ;  /* 0x00000008bd007c0c */ /* 0x008fc6000bfa6270 */
[----:B------:R-:W-:Y:S01]  /*16680*/  IMAD R0, R2, UR7, R0 ;  /* 0x0000000702007c24 */ /* 0x000fe2000f8e0200 */
[----:B-----5:R-:W-:Y:S02]  /*16690*/  ISETP.GE.AND P4, PT, R22, UR8, PT ;  /* 0x0000000816007c0c */ /* 0x020fe4000bf86270 */
[----:B------:R-:W-:Y:S01]  /*166a0*/  ISETP.GE.AND P3, PT, R21, UR8, PT ;  /* 0x0000000815007c0c */ /* 0x000fe2000bf66270 */
[----:B------:R-:W-:Y:S01]  /*166b0*/  IMAD.IADD R0, R0, 0x1, R7 ;  /* 0x0000000100007824 */ /* 0x000fe200078e0207 */
[----:B----4-:R-:W-:-:S04]  /*166c0*/  LEA R4, P6, R6, UR4, 0x1 ;  /* 0x0000000406047c11 */ /* 0x010fc8000f8c08ff */
[----:B------:R-:W-:-:S05]  /*166d0*/  LEA.HI.X R5, R6, UR5, R0, 0x1, P6 ;  /* 0x0000000506057c11 */ /* 0x000fca000b0f0c00 */
[----:B------:R1:W-:Y:S04]  /*166e0*/  @!P5 STG.E.128 desc[UR26][R4.64], R24 ;  /* 0x000000180400d986 */ /* 0x0003e8000c101d1a */
[----:B------:R1:W-:Y:S04]  /*166f0*/  @!P4 STG.E.128 desc[UR26][R4.64+0x80], R16 ;  /* 0x000080100400c986 */ /* 0x0003e8000c101d1a */
[----:B--2---:R1:W-:Y:S02]  /*16700*/  @!P3 STG.E.128 desc[UR26][R4.64+0x100], R12 ;  /* 0x0001000c0400b986 */ /* 0x0043e4000c101d1a */
.L_x_1714:
[----:B------:R-:W-:Y:S05]  /*16710*/  BSYNC.RECONVERGENT B0 ;  /* 0x0000000000007941 */ /* 0x000fea0003800200 */
.L_x_1713:
[----:B-1-3--:R1:W3:Y:S01]  /*16720*/  LDS.128 R24, [R20+0x800] ;  /* 0x0008000014187984 */ /* 0x00a2e20000000c00 */
[----:B------:R-:W-:Y:S03]  /*16730*/  BSSY.RECONVERGENT B0, `(.L_x_1715) ;  /* 0x0000017000007945 */ /* 0x000fe60003800200 */
[----:B----4-:R1:W4:Y:S04]  /*16740*/  LDS.128 R16, [R20+0x2800] ;  /* 0x0028000014107984 */ /* 0x0103280000000c00 */
[----:B--2---:R1:W2:Y:S01]  /*16750*/  LDS.128 R12, [R20+0x4800] ;  /* 0x00480000140c7984 */ /* 0x0042a20000000c00 */
[----:B------:R-:W-:Y:S05]  /*16760*/  @P2 BRA `(.L_x_1716) ;  /* 0x00000000004c2947 */ /* 0x000fea0003800000 */
[----:B------:R-:W1:Y:S01]  /*16770*/  LDCU.64 UR6, c[0x0][0x408] ;  /* 0x00008100ff0677ac */ /* 0x000e620008000a00 */
[----:B------:R-:W-:Y:S01]  /*16780*/  IADD3 R0, P2, PT, R2, 0x10, RZ ;  /* 0x0000001002007810 */ /* 0x000fe20007f5e0ff */
[----:B------:R-:W-:Y:S01]  /*16790*/  IMAD.MOV.U32 R6, RZ, RZ, R10 ;  /* 0x000000ffff067224 */ /* 0x000fe200078e000a */
[----:B------:R-:W-:Y:S01]  /*167a0*/  MOV R7, R9 ;  /* 0x0000000900077202 */ /* 0x000fe20000000f00 */
[----:B------:R-:W1:Y:S02]  /*167b0*/  LDCU UR8, c[0x0][0x440] ;  /* 0x00008800ff0877ac */ /* 0x000e640008000800 */
[----:B------:R-:W-:Y:S01]  /*167c0*/  IMAD.X R4, RZ, RZ, R3, P2 ;  /* 0x000000ffff047224 */ /* 0x000fe200010e0603 */
[----:B------:R-:W3:Y:S03]  /*167d0*/  LDCU.64 UR4, c[0x0][0x3f0] ;  /* 0x00007e00ff0477ac */ /* 0x000ee60008000a00 */
[----:B-1----:R-:W-:-:S02]  /*167e0*/  IMAD R4, R4, UR6, RZ ;  /* 0x0000000604047c24 */ /* 0x002fc4000f8e02ff */
        /* <DEDUP_REMOVED lines=10> */
[----:B--2---:R1:W-:Y:S02]  /*16890*/  @!P2 STG.E.128 desc[UR26][R4.64+0x100], R12 ;  /* 0x0001000c0400a986 */ /* 0x0043e4000c101d1a */
.L_x_1716:
[----:B------:R-:W-:Y:S05]  /*168a0*/  BSYNC.RECONVERGENT B0 ;  /* 0x0000000000007941 */ /* 0x000fea0003800200 */
.L_x_1715:
        /* <DEDUP_REMOVED lines=24> */
.L_x_1718:
[----:B------:R-:W-:Y:S05]  /*16a30*/  BSYNC.RECONVERGENT B0 ;  /* 0x0000000000007941 */ /* 0x000fea0003800200 */
.L_x_1717:
[----:B-1--4-:R1:W4:Y:S01]  /*16a40*/  LDS.128 R16, [R20+0x3800] ;  /* 0x0038000014107984 */ /* 0x0123220000000c00 */
[----:B------:R-:W-:Y:S05]  /*16a50*/  @P0 EXIT ;  /* 0x000000000000094d */ /* 0x000fea0003800000 */
[----:B------:R-:W3:Y:S01]  /*16a60*/  LDCU.64 UR6, c[0x0][0x408] ;  /* 0x00008100ff0677ac */ /* 0x000ee20008000a00 */
[----:B--2---:R2:W1:Y:S01]  /*16a70*/  LDS.128 R12, [R20+0x5800] ;  /* 0x00580000140c7984 */ /* 0x0044620000000c00 */
        /* <DEDUP_REMOVED lines=20> */
.L_x_1719:
        /* <DEDUP_REMOVED lines=12> */
.L_x_1828:


//--------------------- .text._ZN5flash16flash_fwd_kernelI23Flash_fwd_kernel_traitsILi192ELi64ELi64ELi4ELb0ELb0EN7cutlass6half_tE19Flash_kernel_traitsILi192ELi64ELi64ELi4ES3_EELb0ELb0ELb1ELb1ELb0ELb0ELb1ELb0EEEvNS_16Flash_fwd_paramsE --------------------------
	.section	.text._ZN5flash16flash_fwd_kernelI23Flash_fwd_kernel_traitsILi192ELi64ELi64ELi4ELb0ELb0EN7cutlass6half_tE19Flash_kernel_traitsILi192ELi64ELi64ELi4ES3_EELb0ELb0ELb1ELb1ELb0ELb0ELb1ELb0EEEvNS_16Flash_fwd_paramsE,"ax",@progbits
	.align	128
        .global         _ZN5flash16flash_fwd_kernelI23Flash_fwd_kernel_traitsILi192ELi64ELi64ELi4ELb0ELb0EN7cutlass6half_tE19Flash_kernel_traitsILi192ELi64ELi64ELi4ES3_EELb0ELb0ELb1ELb1ELb0ELb0ELb1ELb0EEEvNS_16Flash_fwd_paramsE
        .type           _ZN5flash16flash_fwd_kernelI23Flash_fwd_kernel_traitsILi192ELi64ELi64ELi4ELb0ELb0EN7cutlass6half_tE19Flash_kernel_traitsILi192ELi64ELi64ELi4ES3_EELb0ELb0ELb1ELb1ELb0ELb0ELb1ELb0EEEvNS_16Flash_fwd_paramsE,@function
        .size           _ZN5flash16flash_fwd_kernelI23Flash_fwd_kernel_traitsILi192ELi64ELi64ELi4ELb0ELb0EN7cutlass6half_tE19Flash_kernel_traitsILi192ELi64ELi64ELi4ES3_EELb0ELb0ELb1ELb1ELb0ELb0ELb1ELb0EEEvNS_16Flash_fwd_paramsE,(.L_x_1829 - _ZN5flash16flash_fwd_kernelI23Flash_fwd_kernel_traitsILi192ELi64ELi64ELi4ELb0ELb0EN7cutlass6half_tE19Flash_kernel_traitsILi192ELi64ELi64ELi4ES3_EELb0ELb0ELb1ELb1ELb0ELb0ELb1ELb0EEEvNS_16Flash_fwd_paramsE)
        .other          _ZN5flash16flash_fwd_kernelI23Flash_fwd_kernel_traitsILi192ELi64ELi64ELi4ELb0ELb0EN7cutlass6half_tE19Flash_kernel_traitsILi192ELi64ELi64ELi4ES3_EELb0ELb0ELb1ELb1ELb0ELb0ELb1ELb0EEEvNS_16Flash_fwd_paramsE,@"STO_CUDA_ENTRY STV_DEFAULT"
_ZN5flash16flash_fwd_kernelI23Flash_fwd_kernel_traitsILi192ELi64ELi64ELi4ELb0ELb0EN7cutlass6half_tE19Flash_kernel_traitsILi192ELi64ELi64ELi4ES3_EELb0ELb0ELb1ELb1ELb0ELb0ELb1ELb0EEEvNS_16Flash_fwd_paramsE:
.text._ZN5flash16flash_fwd_kernelI23Flash_fwd_kernel_traitsILi192ELi64ELi64ELi4ELb0ELb0EN7cutlass6half_tE19Flash_kernel_traitsILi192ELi64ELi64ELi4ES3_EELb0ELb0ELb1ELb1ELb0ELb0ELb1ELb0EEEvNS_16Flash_fwd_paramsE:
        /* <DEDUP_REMOVED lines=20> */
[----:B------:R1:W2:Y:S01]  /*0140*/  @P4 LDG.E R8, desc[UR14][R10.64+0x4] ;  /* 0x0000040e0a084981 */ /* 0x0002a2000c1e1900 */
[----:B------:R-:W-:Y:S02]  /*0150*/  SHF.R.U32.HI R2, RZ, 0x1e, R9 ;  /* 0x0000001eff027819 */ /* 0x000fe40000011609 */
[----:B------:R-:W-:Y:S01]  /*0160*/  @P2 IADD3 R4, P0, PT, R13, UR4, RZ ;  /* 0x000000040d042c10 */ /* 0x000fe2000ff1e0ff */
[----:B------:R-:W3:Y:S03]  /*0170*/  LDCU.U8 UR4, c[0x0][0x532] ;  /* 0x0000a640ff0477ac */ /* 0x000ee60008000000 */
[----:B------:R-:W-:-:S02]  /*0180*/  @P2 IADD3.X R5, PT, PT, R2, UR5, RZ, P0, !PT ;  /* 0x0000000502052c10 */ /* 0x000fc400087fe4ff */
[C---:B------:R-:W-:Y:S02]  /*0190*/  IADD3 R12, P0, PT, R13.reuse, R6, RZ ;  /* 0x000000060d0c7210 */ /* 0x040fe40007f1e0ff */
[----:B------:R-:W-:Y:S01]  /*01a0*/  @P3 IADD3 R14, P1, PT, R13, UR6, RZ ;  /* 0x000000060d0e3c10 */ /* 0x000fe2000ff3e0ff */
[----:B------:R-:W4:Y:S02]  /*01b0*/  S2R R3, SR_CTAID.X ;  /* 0x0000000000037919 */ /* 0x000f240000002500 */
[----:B------:R-:W-:Y:S01]  /*01c0*/  IMAD.X R13, R2, 0x1, R7, P0 ;  /* 0x00000001020d7824 */ /* 0x000fe200000e0607 */
[----:B------:R-:W-:Y:S01]  /*01d0*/  ISETP.NE.U32.AND P0, PT, R6, RZ, PT ;  /* 0x000000ff0600720c */ /* 0x000fe20003f05070 */
[----:B------:R-:W-:Y:S01]  /*01e0*/  IMAD.MOV.U32 R0, RZ, RZ, RZ ;  /* 0x000000ffff007224 */ /* 0x000fe200078e00ff */
[----:B------:R-:W-:Y:S01]  /*01f0*/  @P3 IADD3.X R15, PT, PT, R2, UR7, RZ, P1, !PT ;  /* 0x00000007020f3c10 */ /* 0x000fe20008ffe4ff */
[----:B------:R-:W2:Y:S01]  /*0200*/  @!P4 LDC R220, c[0x0][0x434] ;  /* 0x00010d00ffdccb82 */ /* 0x000ea20000000800 */
[----:B------:R-:W-:Y:S01]  /*0210*/  ISETP.NE.AND.EX P0, PT, R7, RZ, PT, P0 ;  /* 0x000000ff0700720c */ /* 0x000fe20003f05300 */
[----:B------:R1:W5:Y:S01]  /*0220*/  @P2 LDG.E R83, desc[UR14][R4.64] ;  /* 0x0000000e04532981 */ /* 0x000362000c1e1900 */
[----:B---3--:R-:W-:-:S03]  /*0230*/  ISETP.NE.AND P1, PT, RZ, UR4, PT ;  /* 0x00000004ff007c0c */ /* 0x008fc6000bf25270 */
[----:B------:R3:W5:Y:S01]  /*0240*/  @P3 LDG.E R0, desc[UR14][R14.64] ;  /* 0x0000000e0e003981 */ /* 0x000762000c1e1900 */
[----:B------:R-:W-:Y:S01]  /*0250*/  ISETP.EQ.U32.AND P3, PT, R6, RZ, PT ;  /* 0x000000ff0600720c */ /* 0x000fe20003f62070 */
[----:B------:R-:W2:Y:S03]  /*0260*/  @!P2 LDC R2, c[0x0][0x43c] ;  /* 0x00010f00ff02ab82 */ /* 0x000ea60000000800 */
[----:B------:R-:W-:-:S05]  /*0270*/  ISETP.EQ.OR.EX P3, PT, R7, RZ, !P1, P3 ;  /* 0x000000ff0700720c */ /* 0x000fca0004f62730 */
[----:B------:R-:W2:Y:S08]  /*0280*/  @!P0 LDC R7, c[0x0][0x438] ;  /* 0x00010e00ff078b82 */ /* 0x000eb00000000800 */
[----:B------:R-:W2:Y:S01]  /*0290*/  @!P2 LDC.64 R4, c[0x0][0x488] ;  /* 0x00012200ff04ab82 */ /* 0x000ea20000000a00 */
[----:B-1----:R-:W-:Y:S02]  /*02a0*/  IMAD.MOV.U32 R11, RZ, RZ, -0x1 ;  /* 0xffffffffff0b7424 */ /* 0x002fe400078e00ff */
[----:B----4-:R-:W-:-:S04]  /*02b0*/  IMAD.SHL.U32 R89, R3, 0x40, RZ ;  /* 0x0000004003597824 */ /* 0x010fc800078e00ff */
[----:B------:R3:W5:Y:S01]  /*02c0*/  @!P3 LDG.E R11, desc[UR14][R12.64] ;  /* 0x0000000e0c0bb981 */ /* 0x000762000c1e1900 */
[----:B--2---:R-:W-:-:S05]  /*02d0*/  @P4 IMAD.IADD R220, R8, 0x1, -R215 ;  /* 0x0000000108dc4824 */ /* 0x004fca00078e0ad7 */
[----:B------:R-:W-:Y:S01]  /*02e0*/  ISETP.GT.AND P3, PT, R220, R89, PT ;  /* 0x00000059dc00720c */ /* 0x000fe20003f64270 */
[----:B---3--:R-:W-:-:S12]  /*02f0*/  @!P0 BRA `(.L_x_1720) ;  /* 0x00000000000c8947 */ /* 0x008fd80003800000 */
[----:B------:R-:W2:Y:S02]  /*0300*/  @P1 LDG.E R6, desc[UR14][R12.64+0x4] ;  /* 0x0000040e0c061981 */ /* 0x000ea4000c1e1900 */
[----:B--2--5:R-:W-:-:S06]  /*0310*/  @P1 IADD3 R7, PT, PT, R6, -R11, RZ ;  /* 0x8000000b06071210 */ /* 0x024fcc0007ffe0ff */
[----:B------:R1:W5:Y:S02]  /*0320*/  @!P1 LDG.E R7, desc[UR14][R12.64] ;  /* 0x0000000e0c079981 */ /* 0x000364000c1e1900 */
.L_x_1720:
[----:B------:R-:W-:Y:S05]  /*0330*/  @!P3 EXIT ;  /* 0x000000000000b94d */ /* 0x000fea0003800000 */
[----:B-1----:R-:W1:Y:S01]  /*0340*/  LDC R13, c[0x0][0x504] ;  /* 0x00014100ff0d7b82 */ /* 0x002e620000000800 */
[----:B------:R-:W-:Y:S01]  /*0350*/  @!P2 ISETP.NE.U32.AND P0, PT, R4, RZ, PT ;  /* 0x000000ff0400a20c */ /* 0x000fe20003f05070 */
[----:B-----5:R-:W-:Y:S01]  /*0360*/  @P2 IMAD.IADD R83, R83, 0x1, -R0 ;  /* 0x0000000153532824 */ /* 0x020fe200078e0a00 */
[----:B------:R-:W2:Y:S02]  /*0370*/  S2R R12, SR_CTAID.Z ;  /* 0x00000000000c7919 */ /* 0x000ea40000002700 */
[----:B------:R-:W-:Y:S01]  /*0380*/  @!P2 ISETP.NE.AND.EX P0, PT, R5, RZ, PT, P0 ;  /* 0x000000ff0500a20c */ /* 0x000fe20003f05300 */
[----:B------:R-:W3:Y:S02]  /*0390*/  S2R R186, SR_TID.X ;  /* 0x0000000000ba7919 */ /* 0x000ee40000002100 */
[----:B------:R-:W4:Y:S01]  /*03a0*/  LDC R85, c[0x0][0x508] ;  /* 0x00014200ff557b82 */ /* 0x000f220000000800 */
[----:B------:R-:W-:-:S04]  /*03b0*/  @!P2 SEL R2, R2, RZ, P0 ;  /* 0x000000ff0202a207 */ /* 0x000fc80000000000 */
[----:B------:R-:W-:-:S05]  /*03c0*/  @!P2 IADD3 R83, PT, PT, R2, R7, -R0 ;  /* 0x000000070253a210 */ /* 0x000fca0007ffe800 */
[----:B------:R-:W-:-:S05]  /*03d0*/  VIADD R7, R83, 0x3f ;  /* 0x0000003f53077836 */ /* 0x000fca0000000000 */
[----:B------:R-:W-:Y:S01]  /*03e0*/  IADD3 R2, PT, PT, R7, R89, -R220 ;  /* 0x0000005907027210 */ /* 0x000fe20007ffe8dc */
[----:B-1----:R-:W-:Y:S01]  /*03f0*/  IMAD.IADD R84, R220, 0x1, R13 ;  /* 0x00000001dc547824 */ /* 0x002fe200078e020d */
[----:B------:R-:W-:-:S04]  /*0400*/  SHF.R.S32.HI R4, RZ, 0x1f, R7 ;  /* 0x0000001fff047819 */ /* 0x000fc80000011407 */
[----:B------:R-:W-:Y:S02]  /*0410*/  IADD3 R15, PT, PT, -R84, R89, R83 ;  /* 0x00000059540f7210 */ /* 0x000fe40007ffe153 */
[----:B------:R-:W-:Y:S02]  /*0420*/  LEA.HI R4, R4, R7, RZ, 0x6 ;  /* 0x0000000704047211 */ /* 0x000fe400078f30ff */
[----:B----4-:R-:W-:Y:S02]  /*0430*/  IADD3 R5, PT, PT, R2, 0x40, R85 ;  /* 0x0000004002057810 */ /* 0x010fe40007ffe055 */
[----:B------:R-:W-:Y:S02]  /*0440*/  SHF.R.S32.HI R6, RZ, 0x1f, R15 ;  /* 0x0000001fff067819 */ /* 0x000fe4000001140f */
[----:B------:R-:W-:Y:S02]  /*0450*/  SHF.R.S32.HI R2, RZ, 0x1f, R5 ;  /* 0x0000001fff027819 */ /* 0x000fe40000011405 */
[----:B------:R-:W-:-:S02]  /*0460*/  LEA.HI R6, R6, R15, RZ, 0x6 ;  /* 0x0000000f06067211 */ /* 0x000fc400078f30ff */
[----:B------:R-:W-:Y:S02]  /*0470*/  LEA.HI R2, R2, R5, RZ, 0x6 ;  /* 0x0000000502027211 */ /* 0x000fe400078f30ff */
[----:B------:R-:W-:Y:S02]  /*0480*/  SHF.R.S32.HI R4, RZ, 0x6, R4 ;  /* 0x00000006ff047819 */ /* 0x000fe40000011404 */
[----:B------:R-:W-:Y:S02]  /*0490*/  SHF.R.S32.HI R189, RZ, 0x6, R2 ;  /* 0x00000006ffbd7819 */ /* 0x000fe40000011402 */
        /* <DEDUP_REMOVED lines=10> */
[----:B------:R-:W1:Y:S08]  /*0540*/  @P1 LDC.64 R6, c[0x0][0x408] ;  /* 0x00010200ff061b82 */ /* 0x000e700000000a00 */
[----:B------:R-:W4:Y:S01]  /*0550*/  @P6 LDC.64 R4, c[0x0][0x430] ;  /* 0x00010c00ff046b82 */ /* 0x000f220000000a00 */
[----:B------:R-:W-:Y:S01]  /*0560*/  @P6 MOV R0, 0x1 ;  /* 0x0000000100006802 */ /* 0x000fe20000000f00 */
[----:B---3--:R-:W-:-:S06]  /*0570*/  @!P1 IMAD.WIDE.U32 R14, R9, R10, RZ ;  /* 0x0000000a090e9225 */ /* 0x008fcc00078e00ff */
[----:B------:R-:W3:Y:S01]  /*0580*/  @P6 LDC R2, c[0x0][0x430] ;  /* 0x00010c00ff026b82 */ /* 0x000ee20000000800 */
[----:B------:R-:W-:Y:S01]  /*0590*/  @!P1 MOV R10, R14 ;  /* 0x0000000e000a9202 */ /* 0x000fe20000000f00 */
[----:B-1----:R-:W-:-:S04]  /*05a0*/  @P1 IMAD.WIDE.U32 R18, R215, R6, RZ ;  /* 0x00000006d7121225 */ /* 0x002fc800078e00ff */
[----:B----4-:R-:W-:Y:S01]  /*05b0*/  @P6 IMAD R5, R4, R5, RZ ;  /* 0x0000000504056224 */ /* 0x010fe200078e02ff */
[----:B------:R-:W-:Y:S01]  /*05c0*/  SHF.L.U32 R4, R186, 0x3, RZ ;  /* 0x00000003ba047819 */ /* 0x000fe200000006ff */
        /* <DEDUP_REMOVED lines=11> */
.L_x_1722:
[----:B------:R-:W1:Y:S01]  /*0680*/  LDCU.64 UR4, c[0x0][0x410] ;  /* 0x00008200ff0477ac */ /* 0x000e620008000a00 */
[----:B------:R-:W-:Y:S01]  /*0690*/  @P1 IMAD.MOV.U32 R10, RZ, RZ, R18 ;  /* 0x000000ffff0a1224 */ /* 0x000fe200078e0012 */
        /* <DEDUP_REMOVED lines=38> */
.L_x_1724:
[----:B------:R-:W-:Y:S05]  /*0900*/  BSYNC.RECONVERGENT B0 ;  /* 0x0000000000007941 */ /* 0x000fea0003800200 */
.L_x_1723:
        /* <DEDUP_REMOVED lines=22> */
.L_x_1726:
[----:B------:R-:W-:Y:S05]  /*0a70*/  BSYNC.RECONVERGENT B0 ;  /* 0x0000000000007941 */ /* 0x000fea0003800200 */
.L_x_1725:
[----:B------:R-:W-:Y:S01]  /*0a80*/  BSSY.RECONVERGENT B0, `(.L_x_1727) ;  /* 0x0000018000007945 */ /* 0x000fe20003800200 */
[----:B------:R-:W-:Y:S01]  /*0a90*/  ISETP.NE.AND P2, PT, R4, RZ, PT ;  /* 0x000000ff0400720c */ /* 0x000fe20003f45270 */
[----:B-12---:R-:W-:Y:S01]  /*0aa0*/  IMAD R14, R9, R6, RZ ;  /* 0x00000006090e7224 */ /* 0x006fe200078e02ff */
        /* <DEDUP_REMOVED lines=8> */
[----:B------:R-:W5:Y:S03]  /*0b30*/  LDCU.64 UR4, c[0x0][0x3f0] ;  /* 0x00007e00ff0477ac */ /* 0x000f660008000a00 */
[----:B-1----:R-:W-:-:S02]  /*0b40*/  IMAD R6, R6, UR6, RZ ;  /* 0x0000000606067c24 */ /* 0x002fc4000f8e02ff */
        /* <DEDUP_REMOVED lines=11> */
.L_x_1728:
[----:B------:R-:W-:Y:S05]  /*0c00*/  BSYNC.RECONVERGENT B0 ;  /* 0x0000000000007941 */ /* 0x000fea0003800200 */
.L_x_1727:
        /* <DEDUP_REMOVED lines=32> */
.L_x_1730:
[----:B------:R-:W-:Y:S05]  /*0e10*/  BSYNC.RECONVERGENT B0 ;  /* 0x0000000000007941 */ /* 0x000fea0003800200 */
.L_x_1729:
        /* <DEDUP_REMOVED lines=15> */
.L_x_1732:
[----:B------:R-:W-:Y:S05]  /*0f10*/  BSYNC.RECONVERGENT B0 ;  /* 0x0000000000007941 */ /* 0x000fea0003800200 */
.L_x_1731:
        /* <DEDUP_REMOVED lines=10> */
.L_x_1734:
[----:B------:R-:W-:Y:S05]  /*0fc0*/  BSYNC.RECONVERGENT B0 ;  /* 0x0000000000007941 */ /* 0x000fea0003800200 */
.L_x_1733:
        /* <DEDUP_REMOVED lines=10> */
.L_x_1736:
[----:B------:R-:W-:Y:S05]  /*1070*/  BSYNC.RECONVERGENT B0 ;  /* 0x0000000000007941 */ /* 0x000fea0003800200 */
.L_x_1735:
        /* <DEDUP_REMOVED lines=10> */
.L_x_1721:
        /* <DEDUP_REMOVED lines=22> */
.L_x_1737:
[----:B------:R-:W1:Y:S01]  /*1280*/  LDC.64 R134, c[0x0][0x3b8] ;  /* 0x0000ee00ff867b82 */ /* 0x000e620000000a00 */
[----:B------:R-:W-:-:S05]  /*1290*/  IADD3 R4, PT, PT, R0, R11, RZ ;  /* 0x0000000b00047210 */ /* 0x000fca0007ffe0ff */
[C---:B-1----:R-:W-:Y:S02]  /*12a0*/  IMAD R2, R4.reuse, R135, RZ ;  /* 0x0000008704027224 */ /* 0x042fe400078e02ff */
[----:B------:R-:W-:-:S05]  /*12b0*/  IMAD.WIDE.U32 R4, R4, R134, RZ ;  /* 0x0000008604047225 */ /* 0x000fca00078e00ff */
[----:B------:R-:W-:-:S07]  /*12c0*/  IADD3 R2, PT, PT, R5, R2, RZ ;  /* 0x0000000205027210 */ /* 0x000fce0007ffe0ff */
.L_x_1738:
        /* <DEDUP_REMOVED lines=39> */
.L_x_1739:
[----:B------:R-:W1:Y:S01]  /*1540*/  LDC.64 R144, c[0x0][0x3c0] ;  /* 0x0000f000ff907b82 */ /* 0x000e620000000a00 */
[----:B------:R-:W-:-:S05]  /*1550*/  IADD3 R0, PT, PT, R0, R11, RZ ;  /* 0x0000000b00007210 */ /* 0x000fca0007ffe0ff */
[C---:B-1----:R-:W-:Y:S02]  /*1560*/  IMAD R5, R0.reuse, R145, RZ ;  /* 0x0000009100057224 */ /* 0x042fe400078e02ff */
[----:B------:R-:W-:-:S05]  /*1570*/  IMAD.WIDE.U32 R14, R0, R144, RZ ;  /* 0x00000090000e7225 */ /* 0x000fca00078e00ff */
[----:B------:R-:W-:Y:S02]  /*1580*/  IADD3 R5, PT, PT, R15, R5, RZ ;  /* 0x000000050f057210 */ /* 0x000fe40007ffe0ff */
[----:B------:R-:W-:-:S07]  /*1590*/  MOV R0, R14 ;  /* 0x0000000e00007202 */ /* 0x000fce0000000f00 */
.L_x_1740:
[----:B------:R-:W-:Y:S01]  /*15a0*/  IMAD.SHL.U32 R206, R186, 0x8, RZ ;  /* 0x00000008bace7824 */ /* 0x000fe200078e00ff */
[----:B------:R-:W1:Y:S01]  /*15b0*/  LDCU.128 UR4, c[0x0][0x3d0] ;  /* 0x00007a00ff0477ac */ /* 0x000e620008000c00 */
[----:B------:R-:W2:Y:S01]  /*15c0*/  S2UR UR16, SR_CgaCtaId ;  /* 0x00000000001079c3 */ /* 0x000ea20000008800 */
[----:B------:R-:W-:Y:S01]  /*15d0*/  IMAD.IADD R203, R220, 0x1, -R89 ;  /* 0x00000001dccb7824 */ /* 0x000fe200078e0a59 */
[--C-:B------:R-:W-:Y:S01]  /*15e0*/  SHF.R.U32.HI R188, RZ, 0x1, R186.reuse ;  /* 0x00000001ffbc7819 */ /* 0x100fe200000116ba */
[----:B------:R-:W3:Y:S01]  /*15f0*/  LDCU.64 UR12, c[0x0][0x388] ;  /* 0x00007100ff0c77ac */ /* 0x000ee20008000a00 */
[----:B------:R-:W-:Y:S01]  /*1600*/  LOP3.LUT R185, R206, 0x38, RZ, 0xc0, !PT ;  /* 0x00000038ceb97812 */ /* 0x000fe200078ec0ff */
[----:B------:R-:W-:Y:S01]  /*1610*/  IMAD.SHL.U32 R148, R186, 0x40, RZ ;  /* 0x00000040ba947824 */ /* 0x000fe200078e00ff */
[----:B------:R-:W-:Y:S01]  /*1620*/  LOP3.LUT R21, R206, 0x1f8, RZ, 0xc0, !PT ;  /* 0x000001f8ce157812 */ /* 0x000fe200078ec0ff */
[----:B------:R-:W4:Y:S01]  /*1630*/  LDCU.64 UR10, c[0x0][0x390] ;  /* 0x00007200ff0a77ac */ /* 0x000f220008000a00 */
[C---:B------:R-:W-:Y:S01]  /*1640*/  IADD3 R14, P1, PT, R185.reuse, R4, RZ ;  /* 0x00000004b90e7210 */ /* 0x040fe20007f3e0ff */
[----:B------:R-:W-:Y:S01]  /*1650*/  BSSY.RECONVERGENT B0, `(.L_x_1741) ;  /* 0x0000048000007945 */ /* 0x000fe20003800200 */
[----:B------:R-:W-:Y:S01]  /*1660*/  IADD3 R4, P0, PT, R185, R0, RZ ;  /* 0x00000000b9047210 */ /* 0x000fe20007f1e0ff */
[----:B------:R-:W5:Y:S01]  /*1670*/  LDCU.64 UR8, c[0x0][0x3c8] ;  /* 0x00007900ff0877ac */ /* 0x000f620008000a00 */
[----:B------:R-:W-:Y:S01]  /*1680*/  SHF.R.U32.HI R0, RZ, 0x3, R186 ;  /* 0x00000003ff007819 */ /* 0x000fe200000116ba */
[----:B------:R-:W-:Y:S01]  /*1690*/  IMAD.X R15, RZ, RZ, R2, P1 ;  /* 0x000000ffff0f7224 */ /* 0x000fe200008e0602 */
[----:B------:R-:W-:Y:S01]  /*16a0*/  LOP3.LUT R218, R21, 0x38, R186, 0x78, !PT ;  /* 0x0000003815da7812 */ /* 0x000fe200078e78ba */
[----:B------:R-:W-:Y:S01]  /*16b0*/  IMAD.X R5, RZ, RZ, R5, P0 ;  /* 0x000000ffff057224 */ /* 0x000fe200000e0605 */
[----:B------:R-:W-:Y:S01]  /*16c0*/  IADD3 R16, P0, PT, R185, R16, RZ ;  /* 0x00000010b9107210 */ /* 0x000fe20007f1e0ff */
[----:B------:R-:W-:Y:S01]  /*16d0*/  IMAD.WIDE.U32 R14, R0, R134, R14 ;  /* 0x00000086000e7225 */ /* 0x000fe200078e000e */
[----:B------:R-:W-:-:S02]  /*16e0*/  LOP3.LUT R81, R188, 0x8, RZ, 0xc0, !PT ;  /* 0x00000008bc517812 */ /* 0x000fc400078ec0ff */
[C---:B------:R-:W-:Y:S01]  /*16f0*/  LOP3.LUT R146, R185.reuse, 0x1c0, R148, 0xf8, !PT ;  /* 0x000001c0b9927812 */ /* 0x040fe200078ef894 */
[C---:B------:R-:W-:Y:S01]  /*1700*/  IMAD.WIDE.U32 R22, R0.reuse, R144, R4 ;  /* 0x0000009000167225 */ /* 0x040fe200078e0004 */
[----:B------:R-:W-:Y:S02]  /*1710*/  SHF.R.S32.HI R5, RZ, 0x1f, R10 ;  /* 0x0000001fff057819 */ /* 0x000fe4000001140a */
[C---:B------:R-:W-:Y:S01]  /*1720*/  LOP3.LUT R205, R185.reuse, 0x40, RZ, 0xfc, !PT ;  /* 0x00000040b9cd7812 */ /* 0x040fe200078efcff */
[----:B------:R-:W-:Y:S01]  /*1730*/  IMAD R15, R0, R135, R15 ;  /* 0x00000087000f7224 */ /* 0x000fe200078e020f */
[----:B------:R-:W-:Y:S01]  /*1740*/  LOP3.LUT R204, R185, 0x80, RZ, 0xfc, !PT ;  /* 0x00000080b9cc7812 */ /* 0x000fe200078efcff */
[----:B-1----:R-:W-:Y:S01]  /*1750*/  IMAD R19, R5, UR4, RZ ;  /* 0x0000000405137c24 */ /* 0x002fe2000f8e02ff */
[----:B------:R-:W-:Y:S01]  /*1760*/  LOP3.LUT R81, R146, R81, RZ, 0x3c, !PT ;  /* 0x0000005192517212 */ /* 0x000fe200078e3cff */
[----:B------:R-:W-:-:S04]  /*1770*/  IMAD.WIDE.U32 R14, R10, UR4, R14 ;  /* 0x000000040a0e7c25 */ /* 0x000fc8000f8e000e */
[----:B------:R-:W-:Y:S01]  /*1780*/  IMAD R19, R10, UR5, R19 ;  /* 0x000000050a137c24 */ /* 0x000fe2000f8e0213 */
[----:B---3--:R-:W-:Y:S01]  /*1790*/  LEA R213, P1, R14, UR12, 0x1 ;  /* 0x0000000c0ed57c11 */ /* 0x008fe2000f8208ff */
[----:B------:R-:W-:Y:S01]  /*17a0*/  IMAD R5, R5, UR6, RZ ;  /* 0x0000000605057c24 */ /* 0x000fe2000f8e02ff */
[----:B------:R-:W-:Y:S01]  /*17b0*/  UMOV UR5, 0x400 ;  /* 0x0000040000057882 */ /* 0x000fe20000000000 */
[----:B------:R-:W-:Y:S01]  /*17c0*/  IMAD.IADD R212, R15, 0x1, R19 ;  /* 0x000000010fd47824 */ /* 0x000fe200078e0213 */
[----:B--2---:R-:W-:Y:S01]  /*17d0*/  ULEA UR5, UR16, UR5, 0x18 ;  /* 0x0000000510057291 */ /* 0x004fe2000f8ec0ff */
[----:B------:R-:W-:Y:S02]  /*17e0*/  IMAD R23, R0, R145, R23 ;  /* 0x0000009100177224 */ /* 0x000fe400078e0217 */
[----:B------:R-:W-:Y:S01]  /*17f0*/  IMAD R5, R10, UR7, R5 ;  /* 0x000000070a057c24 */ /* 0x000fe2000f8e0205 */
[----:B------:R-:W-:Y:S01]  /*1800*/  LEA.HI.X R212, R14, UR13, R212, 0x1, P1 ;  /* 0x0000000d0ed47c11 */ /* 0x000fe200088f0cd4 */
[----:B------:R-:W-:Y:S01]  /*1810*/  IMAD.WIDE.U32 R10, R10, UR6, R22 ;  /* 0x000000060a0a7c25 */ /* 0x000fe2000f8e0016 */
[----:B------:R-:W-:-:S03]  /*1820*/  ISETP.GE.AND P1, PT, R0, R203, PT ;  /* 0x000000cb0000720c */ /* 0x000fc60003f26270 */
        /* <DEDUP_REMOVED lines=9> */
[----:B------:R-:W-:-:S02]  /*18c0*/  LEA R218, R218, UR5, 0x1 ;  /* 0x00000005dada7c11 */ /* 0x000fc4000f8e08ff */
[----:B------:R-:W-:Y:S01]  /*18d0*/  LEA.HI.X R2, R3, RZ, RZ, 0x6, P0 ;  /* 0x000000ff03027211 */ /* 0x000fe200000f34ff */
[----:B------:R-:W-:Y:S08]  /*18e0*/  @P1 BRA `(.L_x_1742) ;  /* 0x0000000000781947 */ /* 0x000ff00003800000 */
        /* <DEDUP_REMOVED lines=29> */
.L_x_1743:
[----:B------:R2:W-:Y:S02]  /*1ac0*/  STS.128 [R218+0x4000], RZ ;  /* 0x004000ffda007388 */ /* 0x0005e40000000c00 */
.L_x_1742:
[----:B------:R-:W-:Y:S05]  /*1ad0*/  BSYNC.RECONVERGENT B0 ;  /* 0x0000000000007941 */ /* 0x000fea0003800200 */
.L_x_1741:
        /* <DEDUP_REMOVED lines=36> */
.L_x_1746:
[----:B------:R3:W-:Y:S02]  /*1d20*/  STS.128 [R218+0x4800], RZ ;  /* 0x004800ffda007388 */ /* 0x0007e40000000c00 */
.L_x_1745:
[----:B------:R-:W-:Y:S05]  /*1d30*/  BSYNC.RECONVERGENT B0 ;  /* 0x0000000000007941 */ /* 0x000fea0003800200 */
.L_x_1744:
        /* <DEDUP_REMOVED lines=36> */
.L_x_1749:
[----:B------:R3:W-:Y:S02]  /*1f80*/  STS.128 [R218+0x5000], RZ ;  /* 0x005000ffda007388 */ /* 0x0007e40000000c00 */
.L_x_1748:
[----:B------:R-:W-:Y:S05]  /*1f90*/  BSYNC.RECONVERGENT B0 ;  /* 0x0000000000007941 */ /* 0x000fea0003800200 */
.L_x_1747:
        /* <DEDUP_REMOVED lines=37> */
.L_x_1752:
[----:B------:R2:W-:Y:S02]  /*21f0*/  STS.128 [R218+0x5800], RZ ;  /* 0x005800ffda007388 */ /* 0x0005e40000000c00 */
.L_x_1751:
[----:B------:R-:W-:Y:S05]  /*2200*/  BSYNC.RECONVERGENT B0 ;  /* 0x0000000000007941 */ /* 0x000fea0003800200 */
.L_x_1750:
[----:B------:R-:W-:Y:S01]  /*2210*/  IADD3 R147, PT, PT, R189, -0x1, RZ ;  /* 0xffffffffbd937810 */ /* 0x000fe20007ffe0ff */
[----:B------:R-:W-:Y:S04]  /*2220*/  BSSY.RECONVERGENT B0, `(.L_x_1753) ;  /* 0x000001e000007945 */ /* 0x000fe80003800200 */
[----:B------:R-:W-:Y:S02]  /*2230*/  IMAD R7, R147, -0x40, R83 ;  /* 0xffffffc093077824 */ /* 0x000fe400078e0253 */
[-C--:B-1-3--:R-:W-:Y:S02]  /*2240*/  IMAD R17, R3, R147.reuse, RZ ;  /* 0x0000009303117224 */ /* 0x08afe400078e02ff */
[----:B------:R-:W-:Y:S01]  /*2250*/  IMAD.WIDE.U32 R14, R82, R147, RZ ;  /* 0x00000093520e7225 */ /* 0x000fe200078e00ff */
[----:B------:R-:W-:-:S04]  /*2260*/  ISETP.GE.AND P3, PT, R0, R7, PT ;  /* 0x000000070000720c */ /* 0x000fc80003f66270 */
[----:B------:R-:W-:-:S09]  /*2270*/  IADD3 R17, PT, PT, R15, R17, RZ ;  /* 0x000000110f117210 */ /* 0x000fd20007ffe0ff */
[----:B------:R-:W-:Y:S05]  /*2280*/  @P3 BRA `(.L_x_1754) ;  /* 0x00000000005c3947 */ /* 0x000fea0003800000 */
[----:B------:R-:W1:Y:S01]  /*2290*/  LDCU UR4, c[0x0][0x440] ;  /* 0x00008800ff0477ac */ /* 0x000e620008000800 */
[----:B--2---:R-:W-:-:S04]  /*22a0*/  LEA R4, P2, R14, R213, 0x1 ;  /* 0x000000d50e047211 */ /* 0x004fc800078408ff */
        /* <DEDUP_REMOVED lines=20> */
.L_x_1755:
[----:B------:R3:W-:Y:S02]  /*23f0*/  STS.128 [R218+0xa000], RZ ;  /* 0x00a000ffda007388 */ /* 0x0007e40000000c00 */
.L_x_1754:
[----:B------:R-:W-:Y:S05]  /*2400*/  BSYNC.RECONVERGENT B0 ;  /* 0x0000000000007941 */ /* 0x000fea0003800200 */
.L_x_1753:
[----:B------:R-:W-:Y:S01]  /*2410*/  ISETP.GE.AND P0, PT, R10, R7, PT ;  /* 0x000000070a00720c */ /* 0x000fe20003f06270 */
[----:B------:R-:W-:Y:S01]  /*2420*/  BSSY.RECONVERGENT B0, `(.L_x_1756) ;  /* 0x000001d000007945 */ /* 0x000fe20003800200 */
[C---:B------:R-:W-:Y:S01]  /*2430*/  SHF.L.U64.HI R0, R134.reuse, 0x4, R135 ;  /* 0x0000000486007819 */ /* 0x040fe20000010287 */
[----:B------:R-:W-:-:S10]  /*2440*/  IMAD.SHL.U32 R2, R134, 0x10, RZ ;  /* 0x0000001086027824 */ /* 0x000fd400078e00ff */
[----:B------:R-:W-:Y:S05]  /*2450*/  @P0 BRA `(.L_x_1757) ;  /* 0x0000000000640947 */ /* 0x000fea0003800000 */
[----:B------:R-:W5:Y:S01]  /*2460*/  LDCU UR4, c[0x0][0x440] ;  /* 0x00008800ff0477ac */ /* 0x000f620008000800 */
[----:B-12---:R-:W-:-:S05]  /*2470*/  IADD3 R4, P2, PT, R2, R14, RZ ;  /* 0x0000000e02047210 */ /* 0x006fca0007f5e0ff */
[----:B------:R-:W-:Y:S01]  /*2480*/  IMAD.X R5, R0, 0x1, R17, P2 ;  /* 0x0000000100057824 */ /* 0x000fe200010e0611 */
[----:B----4-:R-:W-:-:S04]  /*2490*/  LEA R18, P2, R4, R213, 0x1 ;  /* 0x000000d504127211 */ /* 0x010fc800078408ff */
        /* <DEDUP_REMOVED lines=20> */
.L_x_1758:
[----:B------:R2:W-:Y:S02]  /*25e0*/  STS.128 [R218+0xa800], RZ ;  /* 0x00a800ffda007388 */ /* 0x0005e40000000c00 */
.L_x_1757:
[----:B------:R-:W-:Y:S05]  /*25f0*/  BSYNC.RECONVERGENT B0 ;  /* 0x0000000000007941 */ /* 0x000fea0003800200 */
.L_x_1756:
[----:B------:R-:W-:Y:S01]  /*2600*/  ISETP.GE.AND P0, PT, R8, R7, PT ;  /* 0x000000070800720c */ /* 0x000fe20003f06270 */
[----:B------:R-:W-:-:S12]  /*2610*/  BSSY.RECONVERGENT B0, `(.L_x_1759) ;  /* 0x000001d000007945 */ /* 0x000fd80003800200 */
[----:B------:R-:W-:Y:S05]  /*2620*/  @P0 BRA `(.L_x_1760) ;  /* 0x00000000006c0947 */ /* 0x000fea0003800000 */
[----:B------:R-:W5:Y:S01]  /*2630*/  LDCU UR4, c[0x0][0x440] ;  /* 0x00008800ff0477ac */ /* 0x000f620008000800 */
[----:B-12-4-:R-:W-:-:S04]  /*2640*/  IMAD.WIDE.U32 R18, R134, 0x20, RZ ;  /* 0x0000002086127825 */ /* 0x016fc800078e00ff */
        /* <DEDUP_REMOVED lines=24> */
.L_x_1761:
[----:B------:R2:W-:Y:S02]  /*27d0*/  STS.128 [R218+0xb000], RZ ;  /* 0x00b000ffda007388 */ /* 0x0005e40000000c00 */
.L_x_1760:
[----:B------:R-:W-:Y:S05]  /*27e0*/  BSYNC.RECONVERGENT B0 ;  /* 0x0000000000007941 */ /* 0x000fea0003800200 */
.L_x_1759:
[----:B------:R-:W-:Y:S01]  /*27f0*/  ISETP.GE.AND P0, PT, R6, R7, PT ;  /* 0x000000070600720c */ /* 0x000fe20003f06270 */
[----:B------:R-:W-:-:S12]  /*2800*/  BSSY.RECONVERGENT B0, `(.L_x_1762) ;  /* 0x000001d000007945 */ /* 0x000fd80003800200 */
[----:B------:R-:W-:Y:S05]  /*2810*/  @P0 BRA `(.L_x_1763) ;  /* 0x00000000006c0947 */ /* 0x000fea0003800000 */
[----:B------:R-:W5:Y:S01]  /*2820*/  LDCU UR4, c[0x0][0x440] ;  /* 0x00008800ff0477ac */ /* 0x000f620008000800 */
[----:B------:R-:W-:Y:S02]  /*2830*/  IMAD.MOV.U32 R16, RZ, RZ, R14 ;  /* 0x000000ffff107224 */ /* 0x000fe400078e000e */
[----:B-12---:R-:W-:Y:S02]  /*2840*/  IMAD R4, R135, 0x30, RZ ;  /* 0x0000003087047824 */ /* 0x006fe400078e02ff */
        /* <DEDUP_REMOVED lines=23> */
.L_x_1764:
[----:B------:R2:W-:Y:S02]  /*29c0*/  STS.128 [R218+0xb800], RZ ;  /* 0x00b800ffda007388 */ /* 0x0005e40000000c00 */
.L_x_1763:
[----:B------:R-:W-:Y:S05]  /*29d0*/  BSYNC.RECONVERGENT B0 ;  /* 0x0000000000007941 */ /* 0x000fea0003800200 */
.L_x_1762:
[----:B------:R-:W5:Y:S01]  /*29e0*/  LDCU.64 UR6, c[0x0][0x538] ;  /* 0x0000a700ff0677ac */ /* 0x000f620008000a00 */
[----:B------:R-:W0:Y:S01]  /*29f0*/  LDGDEPBAR ;  /* 0x00000000000079af */ /* 0x000e220000000000 */
[----:B-----5:R-:W-:-:S04]  /*2a00*/  ISETP.NE.U32.AND P1, PT, RZ, UR6, PT ;  /* 0x00000006ff007c0c */ /* 0x020fc8000bf25070 */
[----:B------:R-:W-:Y:S01]  /*2a10*/  ISETP.NE.AND.EX P1, PT, RZ, UR7, PT, P1 ;  /* 0x00000007ff007c0c */ /* 0x000fe2000bf25310 */
[----:B------:R-:W-:Y:S01]  /*2a20*/  IMAD.SHL.U32 R187, R186, 0x20, RZ ;  /* 0x00000020babb7824 */ /* 0x000fe200078e00ff */
[----:B------:R-:W-:Y:S01]  /*2a30*/  SHF.L.U64.HI R14, R144, 0x6, R145 ;  /* 0x00000006900e7819 */ /* 0x000fe20000010291 */
[----:B------:R-:W-:Y:S01]  /*2a40*/  IMAD.MOV.U32 R216, RZ, RZ, RZ ;  /* 0x000000ffffd87224 */ /* 0x000fe200078e00ff */
[----:B------:R-:W-:-:S09]  /*2a50*/  DEPBAR.LE SB0, 0x0 ;  /* 0x000080000000791a */ /* 0x000fd20000000000 */
[----:B-12---:R-:W1:Y:S01]  /*2a60*/  @P1 LDC.64 R4, c[0x0][0x540] ;  /* 0x00015000ff041b82 */ /* 0x006e620000000a00 */
[----:B------:R-:W-:-:S07]  /*2a70*/  @P1 IMAD.MOV.U32 R13, RZ, RZ, RZ ;  /* 0x000000ffff0d1224 */ /* 0x000fce00078e00ff */
[----:B------:R-:W2:Y:S01]  /*2a80*/  @P1 LDC R11, c[0x0][0x458] ;  /* 0x00011600ff0b1b82 */ /* 0x000ea20000000800 */
[----:B-1----:R-:W-:-:S04]  /*2a90*/  @P1 IMAD.WIDE.U32 R12, R9, R4, R12 ;  /* 0x00000004090c1225 */ /* 0x002fc800078e000c */
[----:B------:R-:W-:Y:S01]  /*2aa0*/  @P1 IMAD R5, R9, R5, R13 ;  /* 0x0000000509051224 */ /* 0x000fe200078e020d */
[----:B------:R-:W-:-:S04]  /*2ab0*/  @P1 LEA R16, P0, R12, UR6, 0x2 ;  /* 0x000000060c101c11 */ /* 0x000fc8000f8010ff */
[----:B------:R-:W-:-:S05]  /*2ac0*/  @P1 LEA.HI.X R17, R12, UR7, R5, 0x2, P0 ;  /* 0x000000070c111c11 */ /* 0x000fca00080f1405 */
[----:B------:R-:W5:Y:S01]  /*2ad0*/  @P1 LDG.E R12, desc[UR14][R16.64] ;  /* 0x0000000e100c1981 */ /* 0x000f62000c1e1900 */
[----:B--2---:R-:W5:Y:S01]  /*2ae0*/  @P1 MUFU.RCP R11, R11 ;  /* 0x0000000b000b1308 */ /* 0x004f620000001000 */
[----:B------:R-:W-:Y:S01]  /*2af0*/  SHF.L.U32 R4, R144, 0x6, RZ ;  /* 0x0000000690047819 */ /* 0x000fe200000006ff */
[-C--:B------:R-:W-:Y:S01]  /*2b00*/  IMAD R9, R14, R147.reuse, RZ ;  /* 0x000000930e097224 */ /* 0x080fe200078e02ff */
[----:B------:R-:W-:Y:S01]  /*2b10*/  LOP3.LUT R187, R187, 0x7c00, RZ, 0xc0, !PT ;  /* 0x00007c00bbbb7812 */ /* 0x000fe200078ec0ff */
[----:B------:R-:W-:Y:S01]  /*2b20*/  BSSY.RECONVERGENT B0, `(.L_x_1765) ;  /* 0x0000025000007945 */ /* 0x000fe20003800200 */
[----:B------:R-:W-:Y:S01]  /*2b30*/  LOP3.LUT R88, R188, 0x1f0, RZ, 0xc0, !PT ;  /* 0x000001f0bc587812 */ /* 0x000fe200078ec0ff */
[----:B------:R-:W-:Y:S01]  /*2b40*/  IMAD.WIDE.U32 R4, R4, R147, RZ ;  /* 0x0000009304047225 */ /* 0x000fe200078e00ff */
[----:B------:R-:W-:-:S03]  /*2b50*/  SHF.L.U32 R167, R186, 0x1, RZ ;  /* 0x00000001baa77819 */ /* 0x000fc600000006ff */
[----:B------:R-:W-:Y:S01]  /*2b60*/  IMAD.IADD R9, R5, 0x1, R9 ;  /* 0x0000000105097824 */ /* 0x000fe200078e0209 */
[----:B------:R-:W-:Y:S01]  /*2b70*/  BAR.SYNC.DEFER_BLOCKING 0x0 ;  /* 0x0000000000007b1d */ /* 0x000fe20000010000 */
[----:B-----5:R-:W-:Y:S01]  /*2b80*/  @P1 FMUL.FTZ R216, R12, R11 ;  /* 0x0000000b0cd81220 */ /* 0x020fe20000410000 */
[----:B------:R-:W-:-:S04]  /*2b90*/  LOP3.LUT R12, R187, 0x200, R148, 0xf8, !PT ;  /* 0x00000200bb0c7812 */ /* 0x000fc800078ef894 */
[----:B------:R-:W-:Y:S01]  /*2ba0*/  IADD3 R77, PT, PT, R81, R12, RZ ;  /* 0x0000000c514d7210 */ /* 0x000fe20007ffe0ff */
[----:B------:R-:W-:Y:S06]  /*2bb0*/  @P3 BRA `(.L_x_1766) ;  /* 0x0000000000603947 */ /* 0x000fec0003800000 */
        /* <DEDUP_REMOVED lines=22> */
.L_x_1767:
[----:B------:R2:W-:Y:S01]  /*2d20*/  STS.128 [R218+0x10000], RZ ;  /* 0x010000ffda007388 */ /* 0x0005e20000000c00 */
[----:B------:R-:W-:Y:S05]  /*2d30*/  BRA `(.L_x_1768) ;  /* 0x00000000000c7947 */ /* 0x000fea0003800000 */
.L_x_1766:
[----:B------:R1:W-:Y:S04]  /*2d40*/  STS.128 [R218+0xc000], RZ ;  /* 0x00c000ffda007388 */ /* 0x0003e80000000c00 */
[----:B------:R1:W-:Y:S04]  /*2d50*/  STS.128 [R218+0xe000], RZ ;  /* 0x00e000ffda007388 */ /* 0x0003e80000000c00 */
[----:B------:R1:W-:Y:S02]  /*2d60*/  STS.128 [R218+0x10000], RZ ;  /* 0x010000ffda007388 */ /* 0x0003e40000000c00 */
.L_x_1768:
[----:B------:R-:W-:Y:S05]  /*2d70*/  BSYNC.RECONVERGENT B0 ;  /* 0x0000000000007941 */ /* 0x000fea0003800200 */
.L_x_1765:
        /* <DEDUP_REMOVED lines=30> */
.L_x_1771:
[----:B------:R2:W-:Y:S02]  /*2f60*/  STS.128 [R218+0x10800], RZ ;  /* 0x010800ffda007388 */ /* 0x0005e40000000c00 */
.L_x_1770:
[----:B------:R-:W-:Y:S05]  /*2f70*/  BSYNC.RECONVERGENT B0 ;  /* 0x0000000000007941 */ /* 0x000fea0003800200 */
.L_x_1769:
        /* <DEDUP_REMOVED lines=32> */
.L_x_1774:
[----:B------:R2:W-:Y:S02]  /*3180*/  STS.128 [R218+0x11000], RZ ;  /* 0x011000ffda007388 */ /* 0x0005e40000000c00 */
.L_x_1773:
[----:B------:R-:W-:Y:S05]  /*3190*/  BSYNC.RECONVERGENT B0 ;  /* 0x0000000000007941 */ /* 0x000fea0003800200 */
.L_x_1772:
        /* <DEDUP_REMOVED lines=35> */
.L_x_1777:
[----:B------:R1:W-:Y:S02]  /*33d0*/  STS.128 [R218+0x11800], RZ ;  /* 0x011800ffda007388 */ /* 0x0003e40000000c00 */
.L_x_1776:
[----:B------:R-:W-:Y:S05]  /*33e0*/  BSYNC.RECONVERGENT B0 ;  /* 0x0000000000007941 */ /* 0x000fea0003800200 */
.L_x_1775:
[----:B-1----:R-:W-:Y:S01]  /*33f0*/  LOP3.LUT R4, R146, R7, RZ, 0x3c, !PT ;  /* 0x0000000792047212 */ /* 0x002fe200078e3cff */
[----:B------:R-:W-:Y:S01]  /*3400*/  IMAD.MOV.U32 R184, RZ, RZ, 0x20 ;  /* 0x00000020ffb87424 */ /* 0x000fe200078e00ff */
[----:B------:R-:W-:Y:S01]  /*3410*/  LOP3.LUT R191, R148, 0x400, RZ, 0xc0, !PT ;  /* 0x0000040094bf7812 */ /* 0x000fe200078ec0ff */
[----:B------:R-:W-:Y:S01]  /*3420*/  IMAD.MOV.U32 R160, RZ, RZ, 0x40 ;  /* 0x00000040ffa07424 */ /* 0x000fe200078e00ff */
[----:B------:R-:W-:Y:S01]  /*3430*/  LEA R77, R77, UR5, 0x1 ;  /* 0x000000054d4d7c11 */ /* 0x000fe2000f8e08ff */
[----:B------:R-:W1:Y:S01]  /*3440*/  LDCU UR4, c[0x0][0x50c] ;  /* 0x0000a180ff0477ac */ /* 0x000e620008000800 */
        /* <DEDUP_REMOVED lines=10> */
[----:B------:R-:W-:Y:S01]  /*34f0*/  IADD3 R88, PT, PT, R87, R88, R89 ;  /* 0x0000005857587210 */ /* 0x000fe20007ffe059 */
[----:B--2---:R-:W4:Y:S01]  /*3500*/  LDSM.16.M88.4 R12, [R191+UR5+0x6800] ;  /* 0x00680005bf0c783b */ /* 0x004f220008000200 */
[----:B------:R-:W-:Y:S01]  /*3510*/  IMAD.IADD R92, R91, 0x1, R80 ;  /* 0x000000015b5c7824 */ /* 0x000fe200078e0250 */
[----:B------:R-:W-:Y:S01]  /*3520*/  IADD3 R85, PT, PT, R83, R85, -R220 ;  /* 0x0000005553557210 */ /* 0x000fe20007ffe8dc */
[--C-:B------:R-:W-:Y:S01]  /*3530*/  IMAD.IADD R93, R77, 0x1, R160.reuse ;  /* 0x000000014d5d7824 */ /* 0x100fe200078e02a0 */
[----:B------:R-:W2:Y:S01]  /*3540*/  LDSM.16.M88.4 R56, [R191+UR5+0x7000] ;  /* 0x00700005bf38783b */ /* 0x000ea20008000200 */
[----:B------:R-:W-:-:S02]  /*3550*/  IMAD.IADD R91, R91, 0x1, R160 ;  /* 0x000000015b5b7824 */ /* 0x000fc400078e02a0 */
[C---:B------:R-:W-:Y:S01]  /*3560*/  IMAD.IADD R90, R80.reuse, 0x1, R93 ;  /* 0x00000001505a7824 */ /* 0x040fe200078e025d */
[----:B------:R-:W3:Y:S01]  /*3570*/  LDSM.16.M88.4 R4, [R191+UR5+0x7800] ;  /* 0x00780005bf04783b */ /* 0x000ee20008000200 */
[----:B------:R-:W-:Y:S02]  /*3580*/  IMAD.IADD R86, R80, 0x1, R91 ;  /* 0x0000000150567824 */ /* 0x000fe400078e025b */
[----:B------:R-:W-:Y:S01]  /*3590*/  IMAD.IADD R209, R88, 0x1, R83 ;  /* 0x0000000158d17824 */ /* 0x000fe200078e0253 */
[----:B------:R-:W-:Y:S04]  /*35a0*/  LDSM.16.M88.4 R64, [R94] ;  /* 0x000000005e40783b */ /* 0x000fe80000000200 */
[----:B------:R-:W1:Y:S04]  /*35b0*/  LDSM.16.M88.4 R28, [R92+0x6000] ;  /* 0x006000005c1c783b */ /* 0x000e680000000200 */
[----:B------:R-:W1:Y:S04]  /*35c0*/  LDSM.16.M88.4 R32, [R92+0x6800] ;  /* 0x006800005c20783b */ /* 0x000e680000000200 */
[----:B------:R-:W-:Y:S04]  /*35d0*/  LDSM.16.M88.4 R8, [R93] ;  /* 0x000000005d08783b */ /* 0x000fe80000000200 */
[----:B------:R-:W1:Y:S04]  /*35e0*/  LDSM.16.M88.4 R72, [R92+0x7000] ;  /* 0x007000005c48783b */ /* 0x000e680000000200 */
[----:B------:R-:W-:Y:S01]  /*35f0*/  LDSM.16.M88.4 R68, [R92+0x7800] ;  /* 0x007800005c44783b */ /* 0x000fe20000000200 */
[C---:B-----5:R-:W-:Y:S03]  /*3600*/  HMMA.16816.F32 R24, R48.reuse, R20, RZ ;  /* 0x000000143018723c */ /* 0x060fe600000018ff */
[----:B------:R-:W-:Y:S04]  /*3610*/  LDSM.16.M88.4 R44, [R91+0x6800] ;  /* 0x006800005b2c783b */ /* 0x000fe80000000200 */
[----:B------:R-:W-:Y:S01]  /*3620*/  LDSM.16.M88.4 R40, [R91+0x7000] ;  /* 0x007000005b28783b */ /* 0x000fe20000000200 */
[C---:B----4-:R-:W-:Y:S03]  /*3630*/  HMMA.16816.F32 R16, R48.reuse, R12, RZ ;  /* 0x0000000c3010723c */ /* 0x050fe600000018ff */
[----:B------:R-:W-:Y:S04]  /*3640*/  LDSM.16.M88.4 R36, [R86+0x6000] ;  /* 0x006000005624783b */ /* 0x000fe80000000200 */
[----:B------:R-:W0:Y:S01]  /*3650*/  LDGDEPBAR ;  /* 0x00000000000079af */ /* 0x000e220000000000 */
[C---:B--2---:R-:W-:Y:S08]  /*3660*/  HMMA.16816.F32 R60, R48.reuse, R56, RZ ;  /* 0x00000038303c723c */ /* 0x044ff000000018ff */
[C---:B------:R-:W-:Y:S08]  /*3670*/  HMMA.16816.F32 R20, R48.reuse, R22, RZ ;  /* 0x000000163014723c */ /* 0x040ff000000018ff */
[C---:B------:R-:W-:Y:S08]  /*3680*/  HMMA.16816.F32 R12, R48.reuse, R14, RZ ;  /* 0x0000000e300c723c */ /* 0x040ff000000018ff */
[C---:B------:R-:W-:Y:S08]  /*3690*/  HMMA.16816.F32 R56, R48.reuse, R58, RZ ;  /* 0x0000003a3038723c */ /* 0x040ff000000018ff */
[C---:B---3--:R-:W-:Y:S08]  /*36a0*/  HMMA.16816.F32 R52, R48.reuse, R4, RZ ;  /* 0x000000043034723c */ /* 0x048ff000000018ff */
[----:B------:R-:W-:Y:S01]  /*36b0*/  HMMA.16816.F32 R48, R48, R6, RZ ;  /* 0x000000063030723c */ /* 0x000fe200000018ff */
[----:B------:R-:W2:Y:S07]  /*36c0*/  LDSM.16.M88.4 R4, [R91+0x6000] ;  /* 0x006000005b04783b */ /* 0x000eae0000000200 */
[C---:B-1----:R-:W-:Y:S08]  /*36d0*/  HMMA.16816.F32 R24, R64.reuse, R28, R24 ;  /* 0x0000001c4018723c */ /* 0x042ff00000001818 */
[C---:B------:R-:W-:Y:S01]  /*36e0*/  HMMA.16816.F32 R20, R64.reuse, R30, R20 ;  /* 0x0000001e4014723c */ /* 0x040fe20000001814 */
[----:B------:R-:W1:Y:S07]  /*36f0*/  LDSM.16.M88.4 R28, [R91+0x7800] ;  /* 0x007800005b1c783b */ /* 0x000e6e0000000200 */
[C---:B------:R-:W-:Y:S08]  /*3700*/  HMMA.16816.F32 R16, R64.reuse, R32, R16 ;  /* 0x000000204010723c */ /* 0x040ff00000001810 */
[C---:B------:R-:W-:Y:S01]  /*3710*/  HMMA.16816.F32 R12, R64.reuse, R34, R12 ;  /* 0x00000022400c723c */ /* 0x040fe2000000180c */
[----:B------:R-:W3:Y:S07]  /*3720*/  LDSM.16.M88.4 R32, [R90] ;  /* 0x000000005a20783b */ /* 0x000eee0000000200 */
[----:B------:R-:W-:Y:S08]  /*3730*/  HMMA.16816.F32 R60, R64, R72, R60 ;  /* 0x00000048403c723c */ /* 0x000ff0000000183c */
[C---:B--2---:R-:W-:Y:S08]  /*3740*/  HMMA.16816.F32 R24, R8.reuse, R4, R24 ;  /* 0x000000040818723c */ /* 0x044ff00000001818 */
[----:B------:R-:W-:Y:S01]  /*3750*/  HMMA.16816.F32 R20, R8, R6, R20 ;  /* 0x000000060814723c */ /* 0x000fe20000001814 */
[----:B------:R-:W2:Y:S07]  /*3760*/  LDSM.16.M88.4 R4, [R86+0x6800] ;  /* 0x006800005604783b */ /* 0x000eae0000000200 */
[C---:B------:R-:W-:Y:S01]  /*3770*/  HMMA.16816.F32 R56, R64.reuse, R74, R56 ;  /* 0x0000004a4038723c */ /* 0x040fe20000001838 */
[----:B------:R-:W4:Y:S07]  /*3780*/  LDSM.16.M88.4 R72, [R86+0x7000] ;  /* 0x007000005648783b */ /* 0x000f2e0000000200 */
[C---:B------:R-:W-:Y:S08]  /*3790*/  HMMA.16816.F32 R52, R64.reuse, R68, R52 ;  /* 0x000000444034723c */ /* 0x040ff00000001834 */
[----:B------:R-:W-:Y:S01]  /*37a0*/  HMMA.16816.F32 R48, R64, R70, R48 ;  /* 0x000000464030723c */ /* 0x000fe20000001830 */
[----:B------:R-:W5:Y:S04]  /*37b0*/  LDSM.16.M88.4 R64, [R86+0x7800] ;  /* 0x007800005640783b */ /* 0x000f680000000200 */
[----:B------:R-:W-:Y:S03]  /*37c0*/  LDSM.16.M88.4 R68, [R94+0x2000] ;  /* 0x002000005e44783b */ /* 0x000fe60000000200 */
[C---:B------:R-:W-:Y:S08]  /*37d0*/  HMMA.16816.F32 R16, R8.reuse, R44, R16 ;  /* 0x0000002c0810723c */ /* 0x040ff00000001810 */
[C---:B------:R-:W-:Y:S01]  /*37e0*/  HMMA.16816.F32 R12, R8.reuse, R46, R12 ;  /* 0x0000002e080c723c */ /* 0x040fe2000000180c */
[----:B------:R-:W-:Y:S07]  /*37f0*/  LDSM.16.M88.4 R44, [R191+UR5+0x8000] ;  /* 0x00800005bf2c783b */ /* 0x000fee0008000200 */
[C---:B------:R-:W-:Y:S08]  /*3800*/  HMMA.16816.F32 R60, R8.reuse, R40, R60 ;  /* 0x00000028083c723c */ /* 0x040ff0000000183c */
[C---:B------:R-:W-:Y:S01]  /*3810*/  HMMA.16816.F32 R56, R8.reuse, R42, R56 ;  /* 0x0000002a0838723c */ /* 0x040fe20000001838 */
[----:B------:R-:W-:Y:S07]  /*3820*/  LDSM.16.M88.4 R40, [R191+UR5+0x9000] ;  /* 0x00900005bf28783b */ /* 0x000fee0008000200 */
[C---:B-1----:R-:W-:Y:S08]  /*3830*/  HMMA.16816.F32 R52, R8.reuse, R28, R52 ;  /* 0x0000001c0834723c */ /* 0x042ff00000001834 */
[----:B------:R-:W-:Y:S01]  /*3840*/  HMMA.16816.F32 R48, R8, R30, R48 ;  /* 0x0000001e0830723c */ /* 0x000fe20000001830 */
[----:B------:R-:W1:Y:S04]  /*3850*/  LDSM.16.M88.4 R8, [R77+0x2000] ;  /* 0x002000004d08783b */ /* 0x000e680000000200 */
[----:B------:R-:W1:Y:S03]  /*3860*/  LDSM.16.M88.4 R28, [R191+UR5+0x8800] ;  /* 0x00880005bf1c783b */ /* 0x000e660008000200 */
[C---:B---3--:R-:W-:Y:S08]  /*3870*/  HMMA.16816.F32 R24, R32.reuse, R36, R24 ;  /* 0x000000242018723c */ /* 0x048ff00000001818 */
[C---:B------:R-:W-:Y:S01]  /*3880*/  HMMA.16816.F32 R20, R32.reuse, R38, R20 ;  /* 0x000000262014723c */ /* 0x040fe20000001814 */
[----:B------:R-:W3:Y:S07]  /*3890*/  LDSM.16.M88.4 R36, [R191+UR5+0x9800] ;  /* 0x00980005bf24783b */ /* 0x000eee0008000200 */
        /* <DEDUP_REMOVED lines=8> */
[----:B------:R-:W-:Y:S04]  /*3920*/  LDSM.16.M88.4 R32, [R92+0x8800] ;  /* 0x008800005c20783b */ /* 0x000fe80000000200 */
[----:B------:R-:W-:Y:S03]  /*3930*/  LDSM.16.M88.4 R64, [R91+0x8000] ;  /* 0x008000005b40783b */ /* 0x000fe60000000200 */
[C---:B-1----:R-:W-:Y:S08]  /*3940*/  HMMA.16816.F32 R24, R8.reuse, R44, R24 ;  /* 0x0000002c0818723c */ /* 0x042ff00000001818 */
[C---:B------:R-:W-:Y:S01]  /*3950*/  HMMA.16816.F32 R20, R8.reuse, R46, R20 ;  /* 0x0000002e0814723c */ /* 0x040fe20000001814 */
[----:B------:R-:W-:Y:S07]  /*3960*/  LDSM.16.M88.4 R44, [R90+0x2000] ;  /* 0x002000005a2c783b */ /* 0x000fee0000000200 */
[C---:B------:R-:W-:Y:S08]  /*3970*/  HMMA.16816.F32 R16, R8.reuse, R28, R16 ;  /* 0x0000001c0810723c */ /* 0x040ff00000001810 */
[C---:B------:R-:W-:Y:S01]  /*3980*/  HMMA.16816.F32 R12, R8.reuse, R30, R12 ;  /* 0x0000001e080c723c */ /* 0x040fe2000000180c */
[----:B------:R-:W1:Y:S07]  /*3990*/  LDSM.16.M88.4 R28, [R92+0x9000] ;  /* 0x009000005c1c783b */ /* 0x000e6e0000000200 */
[C---:B------:R-:W-:Y:S08]  /*39a0*/  HMMA.16816.F32 R60, R8.reuse, R40, R60 ;  /* 0x00000028083c723c */ /* 0x040ff0000000183c */
[C---:B------:R-:W-:Y:S01]  /*39b0*/  HMMA.16816.F32 R56, R8.reuse, R42, R56 ;  /* 0x0000002a0838723c */ /* 0x040fe20000001838 */
[----:B------:R-:W-:Y:S07]  /*39c0*/  LDSM.16.M88.4 R40, [R91+0x8800] ;  /* 0x008800005b28783b */ /* 0x000fee0000000200 */
[C---:B---3--:R-:W-:Y:S08]  /*39d0*/  HMMA.16816.F32 R52, R8.reuse, R36, R52 ;  /* 0x000000240834723c */ /* 0x048ff00000001834 */
        /* <DEDUP_REMOVED lines=12> */
[----:B------:R-:W-:Y:S08]  /*3aa0*/  HMMA.16816.F32 R52, R68, R72, R52 ;  /* 0x000000484434723c */ /* 0x000ff00000001834 */
[C---:B--2---:R-:W-:Y:S08]  /*3ab0*/  HMMA.16816.F32 R60, R8.reuse, R4, R60 ;  /* 0x00000004083c723c */ /* 0x044ff0000000183c */
[----:B------:R-:W-:Y:S01]  /*3ac0*/  HMMA.16816.F32 R56, R8, R6, R56 ;  /* 0x000000060838723c */ /* 0x000fe20000001838 */
[----:B------:R-:W2:Y:S07]  /*3ad0*/  LDSM.16.M88.4 R4, [R86+0x9000] ;  /* 0x009000005604783b */ /* 0x000eae0000000200 */
[----:B------:R-:W-:Y:S01]  /*3ae0*/  HMMA.16816.F32 R48, R68, R74, R48 ;  /* 0x0000004a4430723c */ /* 0x000fe20000001830 */
[----:B------:R-:W-:Y:S04]  /*3af0*/  LDSM.16.M88.4 R72, [R94+0x4000] ;  /* 0x004000005e48783b */ /* 0x000fe80000000200 */
[----:B------:R-:W-:Y:S03]  /*3b00*/  LDSM.16.M88.4 R68, [R92+0xb000] ;  /* 0x00b000005c44783b */ /* 0x000fe60000000200 */
        /* <DEDUP_REMOVED lines=8> */
[----:B------:R-:W5:Y:S04]  /*3b90*/  LDSM.16.M88.4 R8, [R77+0x4000] ;  /* 0x004000004d08783b */ /* 0x000f680000000200 */
[----:B------:R-:W5:Y:S03]  /*3ba0*/  LDSM.16.M88.4 R36, [R191+UR5+0xa800] ;  /* 0x00a80005bf24783b */ /* 0x000f660008000200 */
[C---:B-1----:R-:W-:Y:S01]  /*3bb0*/  HMMA.16816.F32 R16, R44.reuse, R28, R16 ;  /* 0x0000001c2c10723c */ /* 0x042fe20000001810 */
[----:B------:R-:W-:Y:S07]  /*3bc0*/  LDSM.16.M88.4 R76, [R92+0xa800] ;  /* 0x00a800005c4c783b */ /* 0x000fee0000000200 */
[C---:B------:R-:W-:Y:S01]  /*3bd0*/  HMMA.16816.F32 R12, R44.reuse, R30, R12 ;  /* 0x0000001e2c0c723c */ /* 0x040fe2000000180c */
[----:B------:R-:W1:Y:S07]  /*3be0*/  LDSM.16.M88.4 R28, [R191+UR5+0xb800] ;  /* 0x00b80005bf1c783b */ /* 0x000e6e0008000200 */
[C---:B---3--:R-:W-:Y:S08]  /*3bf0*/  HMMA.16816.F32 R24, R44.reuse, R32, R24 ;  /* 0x000000202c18723c */ /* 0x048ff00000001818 */
[C---:B------:R-:W-:Y:S01]  /*3c00*/  HMMA.16816.F32 R20, R44.reuse, R34, R20 ;  /* 0x000000222c14723c */ /* 0x040fe20000001814 */
[----:B------:R-:W3:Y:S07]  /*3c10*/  LDSM.16.M88.4 R32, [R191+UR5+0xb000] ;  /* 0x00b00005bf20783b */ /* 0x000eee0008000200 */
[C---:B--2---:R-:W-:Y:S08]  /*3c20*/  HMMA.16816.F32 R60, R44.reuse, R4, R60 ;  /* 0x000000042c3c723c */ /* 0x044ff0000000183c */
[C---:B------:R-:W-:Y:S01]  /*3c30*/  HMMA.16816.F32 R56, R44.reuse, R6, R56 ;  /* 0x000000062c38723c */ /* 0x040fe20000001838 */
[----:B------:R-:W2:Y:S07]  /*3c40*/  LDSM.16.M88.4 R4, [R92+0xa000] ;  /* 0x00a000005c04783b */ /* 0x000eae0000000200 */
[C---:B----4-:R-:W-:Y:S08]  /*3c50*/  HMMA.16816.F32 R52, R44.reuse, R64, R52 ;  /* 0x000000402c34723c */ /* 0x050ff00000001834 */
[----:B------:R-:W-:Y:S01]  /*3c60*/  HMMA.16816.F32 R48, R44, R66, R48 ;  /* 0x000000422c30723c */ /* 0x000fe20000001830 */
[----:B------:R-:W4:Y:S04]  /*3c70*/  LDSM.16.M88.4 R64, [R92+0xb800] ;  /* 0x00b800005c40783b */ /* 0x000f280000000200 */
[----:B------:R-:W-:Y:S03]  /*3c80*/  LDSM.16.M88.4 R44, [R93+0x4000] ;  /* 0x004000005d2c783b */ /* 0x000fe60000000200 */
[C---:B-----5:R-:W-:Y:S08]  /*3c90*/  HMMA.16816.F32 R24, R8.reuse, R40, R24 ;  /* 0x000000280818723c */ /* 0x060ff00000001818 */
[C---:B------:R-:W-:Y:S01]  /*3ca0*/  HMMA.16816.F32 R20, R8.reuse, R42, R20 ;  /* 0x0000002a0814723c */ /* 0x040fe20000001814 */
[----:B------:R-:W5:Y:S07]  /*3cb0*/  LDSM.16.M88.4 R40, [R91+0xa000] ;  /* 0x00a000005b28783b */ /* 0x000f6e0000000200 */
[C---:B------:R-:W-:Y:S08]  /*3cc0*/  HMMA.16816.F32 R16, R8.reuse, R36, R16 ;  /* 0x000000240810723c */ /* 0x040ff00000001810 */
[C---:B------:R-:W-:Y:S01]  /*3cd0*/  HMMA.16816.F32 R12, R8.reuse, R38, R12 ;  /* 0x00000026080c723c */ /* 0x040fe2000000180c */
[----:B------:R-:W5:Y:S07]  /*3ce0*/  LDSM.16.M88.4 R36, [R91+0xa800] ;  /* 0x00a800005b24783b */ /* 0x000f6e0000000200 */
[C---:B-1----:R-:W-:Y:S08]  /*3cf0*/  HMMA.16816.F32 R52, R8.reuse, R28, R52 ;  /* 0x0000001c0834723c */ /* 0x042ff00000001834 */
[C---:B------:R-:W-:Y:S01]  /*3d00*/  HMMA.16816.F32 R48, R8.reuse, R30, R48 ;  /* 0x0000001e0830723c */ /* 0x040fe20000001830 */
[----:B------:R-:W1:Y:S07]  /*3d10*/  LDSM.16.M88.4 R28, [R91+0xb800] ;  /* 0x00b800005b1c783b */ /* 0x000e6e0000000200 */
[C---:B---3--:R-:W-:Y:S08]  /*3d20*/  HMMA.16816.F32 R60, R8.reuse, R32, R60 ;  /* 0x00000020083c723c */ /* 0x048ff0000000183c */
[----:B------:R-:W-:Y:S01]  /*3d30*/  HMMA.16816.F32 R56, R8, R34, R56 ;  /* 0x000000220838723c */ /* 0x000fe20000001838 */
[----:B------:R-:W-:Y:S04]  /*3d40*/  LDSM.16.M88.4 R8, [R86+0xa000] ;  /* 0x00a000005608783b */ /* 0x000fe80000000200 */
[----:B------:R-:W-:Y:S03]  /*3d50*/  LDSM.16.M88.4 R32, [R91+0xb000] ;  /* 0x00b000005b20783b */ /* 0x000fe60000000200 */
[C---:B--2---:R-:W-:Y:S08]  /*3d60*/  HMMA.16816.F32 R24, R72.reuse, R4, R24 ;  /* 0x000000044818723c */ /* 0x044ff00000001818 */
[C---:B------:R-:W-:Y:S01]  /*3d70*/  HMMA.16816.F32 R20, R72.reuse, R6, R20 ;  /* 0x000000064814723c */ /* 0x040fe20000001814 */
[----:B------:R-:W2:Y:S07]  /*3d80*/  LDSM.16.M88.4 R4, [R90+0x4000] ;  /* 0x004000005a04783b */ /* 0x000eae0000000200 */
[C---:B------:R-:W-:Y:S08]  /*3d90*/  HMMA.16816.F32 R16, R72.reuse, R76, R16 ;  /* 0x0000004c4810723c */ /* 0x040ff00000001810 */
[C---:B------:R-:W-:Y:S08]  /*3da0*/  HMMA.16816.F32 R12, R72.reuse, R78, R12 ;  /* 0x0000004e480c723c */ /* 0x040ff0000000180c */
[C---:B----4-:R-:W-:Y:S08]  /*3db0*/  HMMA.16816.F32 R52, R72.reuse, R64, R52 ;  /* 0x000000404834723c */ /* 0x050ff00000001834 */
[----:B------:R-:W-:Y:S01]  /*3dc0*/  HMMA.16816.F32 R48, R72, R66, R48 ;  /* 0x000000424830723c */ /* 0x000fe20000001830 */
[----:B------:R-:W3:Y:S07]  /*3dd0*/  LDSM.16.M88.4 R64, [R86+0xa800] ;  /* 0x00a800005640783b */ /* 0x000eee0000000200 */
[C---:B-----5:R-:W-:Y:S08]  /*3de0*/  HMMA.16816.F32 R24, R44.reuse, R40, R24 ;  /* 0x000000282c18723c */ /* 0x060ff00000001818 */
[C---:B------:R-:W-:Y:S08]  /*3df0*/  HMMA.16816.F32 R16, R44.reuse, R36, R16 ;  /* 0x000000242c10723c */ /* 0x040ff00000001810 */
[----:B------:R-:W-:Y:S01]  /*3e00*/  HMMA.16816.F32 R12, R44, R38, R12 ;  /* 0x000000262c0c723c */ /* 0x000fe2000000180c */
[----:B------:R-:W4:Y:S07]  /*3e10*/  LDSM.16.M88.4 R36, [R86+0xb000] ;  /* 0x00b000005624783b */ /* 0x000f2e0000000200 */
[----:B------:R-:W-:Y:S08]  /*3e20*/  HMMA.16816.F32 R60, R72, R68, R60 ;  /* 0x00000044483c723c */ /* 0x000ff0000000183c */
[----:B------:R-:W-:Y:S08]  /*3e30*/  HMMA.16816.F32 R20, R44, R42, R20 ;  /* 0x0000002a2c14723c */ /* 0x000ff00000001814 */
[----:B------:R-:W-:Y:S08]  /*3e40*/  HMMA.16816.F32 R56, R72, R70, R56 ;  /* 0x000000464838723c */ /* 0x000ff00000001838 */
[C---:B-1----:R-:W-:Y:S08]  /*3e50*/  HMMA.16816.F32 R52, R44.reuse, R28, R52 ;  /* 0x0000001c2c34723c */ /* 0x042ff00000001834 */
[----:B------:R-:W-:Y:S01]  /*3e60*/  HMMA.16816.F32 R48, R44, R30, R48 ;  /* 0x0000001e2c30723c */ /* 0x000fe20000001830 */
[----:B------:R-:W1:Y:S01]  /*3e70*/  LDSM.16.M88.4 R28, [R86+0xb800] ;  /* 0x00b80000561c783b */ /* 0x000e620000000200 */
[----:B------:R-:W-:-:S06]  /*3e80*/  DEPBAR.LE SB0, 0x0 ;  /* 0x000080000000791a */ /* 0x000fcc0000000000 */
[----:B--2---:R-:W-:Y:S01]  /*3e90*/  HMMA.16816.F32 R24, R4, R8, R24 ;  /* 0x000000080418723c */ /* 0x004fe20000001818 */
[----:B------:R-:W-:-:S05]  /*3ea0*/  IMAD.IADD R8, R88, 0x1, R85 ;  /* 0x0000000158087824 */ /* 0x000fca00078e0255 */
[C-C-:B------:R-:W-:Y:S02]  /*3eb0*/  VIADDMNMX R208, R8.reuse, 0x1, R83.reuse, PT ;  /* 0x0000000108d07846 */ /* 0x140fe40003800153 */
[----:B------:R-:W-:Y:S01]  /*3ec0*/  HMMA.16816.F32 R60, R44, R32, R60 ;  /* 0x000000202c3c723c */ /* 0x000fe2000000183c */
[----:B------:R-:W-:Y:S01]  /*3ed0*/  IMAD R33, R147, 0x40, R168 ;  /* 0x0000004093217824 */ /* 0x000fe200078e02a8 */
[----:B------:R-:W-:-:S03]  /*3ee0*/  VIADDMNMX R207, R8, 0x9, R83, PT ;  /* 0x0000000908cf7846 */ /* 0x000fc60003800153 */
[C---:B------:R-:W-:Y:S01]  /*3ef0*/  IMAD.IADD R8, R33.reuse, 0x1, R220 ;  /* 0x0000000121087824 */ /* 0x040fe200078e02dc */
[C---:B------:R-:W-:Y:S01]  /*3f00*/  ISETP.GE.AND P5, PT, R33.reuse, R208, PT ;  /* 0x000000d02100720c */ /* 0x040fe20003fa6270 */
[----:B------:R-:W-:Y:S01]  /*3f10*/  VIADD R43, R33, 0x1 ;  /* 0x00000001212b7836 */ /* 0x000fe20000000000 */
[----:B------:R-:W-:Y:S01]  /*3f20*/  HMMA.16816.F32 R20, R4, R10, R20 ;  /* 0x0000000a0414723c */ /* 0x000fe20000001814 */
[----:B------:R-:W-:Y:S02]  /*3f30*/  IMAD.IADD R10, R209, 0x1, -R8 ;  /* 0x00000001d10a7824 */ /* 0x000fe400078e0a08 */
[----:B------:R-:W-:Y:S01]  /*3f40*/  FMUL.FTZ R9, R24, UR4 ;  /* 0x0000000418097c20 */ /* 0x000fe20008410000 */
[----:B------:R-:W-:Y:S01]  /*3f50*/  FMUL.FTZ R11, R25, UR4 ;  /* 0x00000004190b7c20 */ /* 0x000fe20008410000 */
[----:B------:R-:W-:Y:S01]  /*3f60*/  VIADD R41, R33, 0x10 ;  /* 0x0000001021297836 */ /* 0x000fe20000000000 */
[----:B------:R-:W-:Y:S01]  /*3f70*/  IABS R10, R10 ;  /* 0x0000000a000a7213 */ /* 0x000fe20000000000 */
[----:B------:R-:W-:Y:S01]  /*3f80*/  FMUL.FTZ R26, R26, UR4 ;  /* 0x000000041a1a7c20 */ /* 0x000fe20008410000 */
[----:B------:R-:W-:Y:S01]  /*3f90*/  HMMA.16816.F32 R56, R44, R34, R56 ;  /* 0x000000222c38723c */ /* 0x000fe20000001838 */
[----:B------:R-:W2:Y:S01]  /*3fa0*/  MUFU.TANH R9, R9 ;  /* 0x0000000900097308 */ /* 0x000ea20000002400 */
[----:B------:R-:W-:Y:S01]  /*3fb0*/  I2FP.F32.S32 R10, R10 ;  /* 0x0000000a000a7245 */ /* 0x000fe20000201400 */
[----:B------:R-:W-:-:S02]  /*3fc0*/  IMAD.IADD R34, R209, 0x1, -R84 ;  /* 0x00000001d1227824 */ /* 0x000fc400078e0a54 */
[----:B------:R-:W-:-:S03]  /*3fd0*/  FMUL.FTZ R27, R27, UR4 ;  /* 0x000000041b1b7c20 */ /* 0x000fc60008410000 */
[C---:B---3--:R-:W-:Y:S01]  /*3fe0*/  HMMA.16816.F32 R12, R4.reuse, R66, R12 ;  /* 0x00000042040c723c */ /* 0x048fe2000000180c */
[----:B------:R-:W3:Y:S01]  /*3ff0*/  MUFU.TANH R11, R11 ;  /* 0x0000000b000b7308 */ /* 0x000ee20000002400 */
[----:B------:R-:W-:Y:S01]  /*4000*/  ISETP.GT.AND P0, PT, R34, R33, PT ;  /* 0x000000212200720c */ /* 0x000fe20003f04270 */
[----:B------:R-:W-:Y:S01]  /*4010*/  FMUL.FTZ R20, R20, UR4 ;  /* 0x0000000414147c20 */ /* 0x000fe20008410000 */
[----:B------:R-:W-:Y:S01]  /*4020*/  FMUL.FTZ R35, R21, UR4 ;  /* 0x0000000415237c20 */ /* 0x000fe20008410000 */
[C---:B------:R-:W-:Y:S01]  /*4030*/  VIADD R21, R33.reuse, 0x38 ;  /* 0x0000003821157836 */ /* 0x040fe20000000000 */
[C---:B------:R-:W-:Y:S02]  /*4040*/  ISETP.GT.AND P4, PT, R34.reuse, R43, PT ;  /* 0x0000002b2200720c */ /* 0x040fe40003f84270 */
[----:B----4-:R-:W-:Y:S01]  /*4050*/  HMMA.16816.F32 R60, R4, R36, R60 ;  /* 0x00000024043c723c */ /* 0x010fe2000000183c */
[----:B------:R4:W-:Y:S01]  /*4060*/  MUFU.TANH R25, R20 ;  /* 0x0000001400197308 */ /* 0x0009e20000002400 */
[----:B------:R-:W-:Y:S01]  /*4070*/  VIADD R37, R33, 0x28 ;  /* 0x0000002821257836 */ /* 0x000fe20000000000 */
[----:B------:R-:W-:-:S05]  /*4080*/  ISETP.GT.AND P3, PT, R34, R41, PT ;  /* 0x000000292200720c */ /* 0x000fca0003f64270 */
[----:B------:R-:W-:Y:S01]  /*4090*/  HMMA.16816.F32 R56, R4, R38, R56 ;  /* 0x000000260438723c */ /* 0x000fe20000001838 */
[----:B------:R-:W-:Y:S01]  /*40a0*/  MUFU.TANH R35, R35 ;  /* 0x0000002300237308 */ /* 0x000fe20000002400 */
[----:B------:R-:W-:Y:S02]  /*40b0*/  VIADD R39, R33, 0x21 ;  /* 0x0000002121277836 */ /* 0x000fe40000000000 */
[----:B------:R-:W-:Y:S01]  /*40c0*/  FMUL.FTZ R12, R12, UR4 ;  /* 0x000000040c0c7c20 */ /* 0x000fe20008410000 */
[----:B------:R-:W-:-:S03]  /*40d0*/  FMUL.FTZ R15, R15, UR4 ;  /* 0x000000040f0f7c20 */ /* 0x000fc60008410000 */
[C---:B------:R-:W-:Y:S01]  /*40e0*/  HMMA.16816.F32 R16, R4.reuse, R64, R16 ;  /* 0x000000400410723c */ /* 0x040fe20000001810 */
[----:B------:R-:W-:Y:S01]  /*40f0*/  MUFU.TANH R27, R27 ;  /* 0x0000001b001b7308 */ /* 0x000fe20000002400 */
[----:B----4-:R-:W-:Y:S02]  /*4100*/  IMAD.IADD R20, R21, 0x1, R220 ;  /* 0x0000000115147824 */ /* 0x010fe400078e02dc */
[----:B------:R-:W-:Y:S01]  /*4110*/  FMUL.FTZ R62, R62, UR4 ;  /* 0x000000043e3e7c20 */ /* 0x000fe20008410000 */
[----:B------:R-:W-:Y:S02]  /*4120*/  FMUL.FTZ R63, R63, UR4 ;  /* 0x000000043f3f7c20 */ /* 0x000fe40008410000 */
[C-C-:B------:R-:W-:Y:S01]  /*4130*/  IADD3 R24, PT, PT, R209.reuse, 0x37, -R20.reuse ;  /* 0x00000037d1187810 */ /* 0x140fe20007ffe814 */
[C---:B-1----:R-:W-:Y:S01]  /*4140*/  HMMA.16816.F32 R52, R4.reuse, R28, R52 ;  /* 0x0000001c0434723c */ /* 0x042fe20000001834 */
[--C-:B------:R-:W-:Y:S01]  /*4150*/  IADD3 R172, PT, PT, R209, 0x17, -R20.reuse ;  /* 0x00000017d1ac7810 */ /* 0x100fe20007ffe814 */
[----:B------:R-:W-:Y:S01]  /*4160*/  MUFU.TANH R15, R15 ;  /* 0x0000000f000f7308 */ /* 0x000fe20000002400 */
[----:B------:R-:W-:Y:S01]  /*4170*/  IABS R24, R24 ;  /* 0x0000001800187213 */ /* 0x000fe20000000000 */
[----:B------:R-:W-:Y:S01]  /*4180*/  FMUL.FTZ R57, R57, UR4 ;  /* 0x0000000439397c20 */ /* 0x000fe20008410000 */
[----:B------:R-:W-:Y:S01]  /*4190*/  IABS R172, R172 ;  /* 0x000000ac00ac7213 */ /* 0x000fe20000000000 */
[----:B------:R-:W-:Y:S01]  /*41a0*/  FMUL.FTZ R59, R59, UR4 ;  /* 0x000000043b3b7c20 */ /* 0x000fe20008410000 */
[----:B------:R-:W-:Y:S01]  /*41b0*/  I2FP.F32.S32 R24, R24 ;  /* 0x0000001800187245 */ /* 0x000fe20000201400 */
[----:B------:R-:W-:Y:S01]  /*41c0*/  HMMA.16816.F32 R48, R4, R30, R48 ;  /* 0x0000001e0430723c */ /* 0x000fe20000001830 */
[----:B------:R-:W-:Y:S01]  /*41d0*/  FMUL.FTZ R7, R61, UR4 ;  /* 0x000000043d077c20 */ /* 0x000fe20008410000 */
[----:B------:R-:W1:Y:S01]  /*41e0*/  MUFU.TANH R5, R12 ;  /* 0x0000000c00057308 */ /* 0x000e620000002400 */
[-C--:B--2---:R-:W-:Y:S01]  /*41f0*/  FFMA.FTZ R4, R10, -R216.reuse, R9 ;  /* 0x800000d80a047223 */ /* 0x084fe20000010009 */
[----:B---3--:R-:W-:Y:S01]  /*4200*/  FFMA.FTZ R24, R24, -R216, R11 ;  /* 0x800000d818187223 */ /* 0x008fe2000001000b */
[--C-:B------:R-:W-:Y:S01]  /*4210*/  IADD3 R10, PT, PT, R209, 0x20, -R20.reuse ;  /* 0x00000020d10a7810 */ /* 0x100fe20007ffe814 */
[----:B------:R-:W-:Y:S01]  /*4220*/  FMUL.FTZ R11, R13, UR4 ;  /* 0x000000040d0b7c20 */ /* 0x000fe20008410000 */
[----:B------:R-:W-:Y:S01]  /*4230*/  FMUL.FTZ R13, R56, UR4 ;  /* 0x00000004380d7c20 */ /* 0x000fe20008410000 */
[----:B------:R-:W-:Y:S01]  /*4240*/  FMUL.FTZ R17, R17, UR4 ;  /* 0x0000000411117c20 */ /* 0x000fe20008410000 */
[----:B------:R-:W-:Y:S01]  /*4250*/  IABS R10, R10 ;  /* 0x0000000a000a7213 */ /* 0x000fe20000000000 */
[----:B------:R-:W2:Y:S01]  /*4260*/  MUFU.TANH R7, R7 ;  /* 0x0000000700077308 */ /* 0x000ea20000002400 */
[----:B------:R-:W-:Y:S01]  /*4270*/  FMUL.FTZ R9, R60, UR4 ;  /* 0x000000043c097c20 */ /* 0x000fe20008410000 */
[----:B------:R-:W-:Y:S01]  /*4280*/  FMUL.FTZ R16, R16, UR4 ;  /* 0x0000000410107c20 */ /* 0x000fe20008410000 */
[----:B------:R-:W-:Y:S01]  /*4290*/  I2FP.F32.S32 R10, R10 ;  /* 0x0000000a000a7245 */ /* 0x000fe20000201400 */
[----:B------:R-:W-:Y:S01]  /*42a0*/  FMUL.FTZ R45, R52, UR4 ;  /* 0x00000004342d7c20 */ /* 0x000fe20008410000 */
[--C-:B------:R-:W-:Y:S01]  /*42b0*/  IADD3 R32, PT, PT, R209, 0x30, -R20.reuse ;  /* 0x00000030d1207810 */ /* 0x100fe20007ffe814 */
[----:B------:R-:W-:Y:S01]  /*42c0*/  VIADD R31, R33, 0x30 ;  /* 0x00000030211f7836 */ /* 0x000fe20000000000 */
[C-C-:B------:R-:W-:Y:S01]  /*42d0*/  IADD3 R28, PT, PT, R209.reuse, 0x1f, -R20.reuse ;  /* 0x0000001fd11c7810 */ /* 0x140fe20007ffe814 */
[----:B------:R-:W3:Y:S01]  /*42e0*/  MUFU.TANH R11, R11 ;  /* 0x0000000b000b7308 */ /* 0x000ee20000002400 */
[C-C-:B------:R-:W-:Y:S01]  /*42f0*/  IADD3 R142, PT, PT, R209.reuse, 0x10, -R20.reuse ;  /* 0x00000010d18e7810 */ /* 0x140fe20007ffe814 */
[----:B-1----:R-:W-:Y:S01]  /*4300*/  FFMA.FTZ R10, R10, -R216, R5 ;  /* 0x800000d80a0a7223 */ /* 0x002fe20000010005 */
[C-C-:B------:R-:W-:Y:S01]  /*4310*/  IADD3 R6, PT, PT, R209.reuse, 0x27, -R20.reuse ;  /* 0x00000027d1067810 */ /* 0x140fe20007ffe814 */
[----:B------:R-:W-:Y:S01]  /*4320*/  FMUL.FTZ R48, R48, UR4 ;  /* 0x0000000430307c20 */ /* 0x000fe20008410000 */
[--C-:B------:R-:W-:Y:S01]  /*4330*/  IADD3 R5, PT, PT, R209, 0xf, -R20.reuse ;  /* 0x0000000fd1057810 */ /* 0x100fe20007ffe814 */
[----:B------:R-:W-:Y:S01]  /*4340*/  FMUL.FTZ R47, R53, UR4 ;  /* 0x00000004352f7c20 */ /* 0x000fe20008410000 */
[----:B------:R-:W-:Y:S01]  /*4350*/  I2FP.F32.S32 R172, R172 ;  /* 0x000000ac00ac7245 */ /* 0x000fe20000201400 */
[----:B------:R-:W1:Y:S01]  /*4360*/  MUFU.TANH R13, R13 ;  /* 0x0000000d000d7308 */ /* 0x000e620000002400 */
[----:B------:R-:W-:Y:S01]  /*4370*/  IABS R32, R32 ;  /* 0x0000002000207213 */ /* 0x000fe20000000000 */
[----:B------:R-:W-:Y:S01]  /*4380*/  FMUL.FTZ R49, R49, UR4 ;  /* 0x0000000431317c20 */ /* 0x000fe20008410000 */
[----:B------:R-:W-:Y:S01]  /*4390*/  IABS R28, R28 ;  /* 0x0000001c001c7213 */ /* 0x000fe20000000000 */
[----:B--2---:R-:W-:Y:S01]  /*43a0*/  FFMA.FTZ R172, R172, -R216, R7 ;  /* 0x800000d8acac7223 */ /* 0x004fe20000010007 */
[----:B------:R-:W-:Y:S01]  /*43b0*/  IABS R142, R142 ;  /* 0x0000008e008e7213 */ /* 0x000fe20000000000 */
[----:B------:R-:W-:Y:S01]  /*43c0*/  VIADD R7, R33, 0x8 ;  /* 0x0000000821077836 */ /* 0x000fe20000000000 */
[--C-:B------:R-:W-:Y:S01]  /*43d0*/  IADD3 R30, PT, PT, R209, 0x2f, -R20.reuse ;  /* 0x0000002fd11e7810 */ /* 0x100fe20007ffe814 */
[----:B------:R-:W2:Y:S01]  /*43e0*/  MUFU.TANH R17, R17 ;  /* 0x0000001100117308 */ /* 0x000ea20000002400 */
[----:B------:R-:W-:Y:S01]  /*43f0*/  IABS R12, R6 ;  /* 0x00000006000c7213 */ /* 0x000fe20000000000 */
[----:B------:R-:W-:Y:S01]  /*4400*/  VIADD R6, R33, 0x39 ;  /* 0x0000003921067836 */ /* 0x000fe20000000000 */
[----:B------:R-:W-:Y:S01]  /*4410*/  IABS R5, R5 ;  /* 0x0000000500057213 */ /* 0x000fe20000000000 */
[----:B------:R-:W-:Y:S01]  /*4420*/  FMUL.FTZ R19, R19, UR4 ;  /* 0x0000000413137c20 */ /* 0x000fe20008410000 */
[--C-:B------:R-:W-:Y:S01]  /*4430*/  IADD3 R170, PT, PT, R209, 0x18, -R20.reuse ;  /* 0x00000018d1aa7810 */ /* 0x100fe20007ffe814 */
[----:B------:R-:W-:Y:S01]  /*4440*/  FMUL.FTZ R50, R50, UR4 ;  /* 0x0000000432327c20 */ /* 0x000fe20008410000 */
[----:B------:R-:W-:Y:S01]  /*4450*/  I2FP.F32.S32 R32, R32 ;  /* 0x0000002000207245 */ /* 0x000fe20000201400 */
[----:B------:R-:W4:Y:S01]  /*4460*/  MUFU.TANH R140, R57 ;  /* 0x00000039008c7308 */ /* 0x000f220000002400 */
[----:B------:R-:W-:Y:S01]  /*4470*/  I2FP.F32.S32 R28, R28 ;  /* 0x0000001c001c7245 */ /* 0x000fe20000201400 */
[----:B------:R-:W-:Y:S01]  /*4480*/  FMUL.FTZ R55, R55, UR4 ;  /* 0x0000000437377c20 */ /* 0x000fe20008410000 */
[----:B------:R-:W-:Y:S01]  /*4490*/  I2FP.F32.S32 R142, R142 ;  /* 0x0000008e008e7245 */ /* 0x000fe20000201400 */
[----:B------:R-:W-:Y:S01]  /*44a0*/  FFMA.FTZ R32, R32, -R216, R25 ;  /* 0x800000d820207223 */ /* 0x000fe20000010019 */
[----:B------:R-:W-:Y:S01]  /*44b0*/  IABS R30, R30 ;  /* 0x0000001e001e7213 */ /* 0x000fe20000000000 */
[----:B---3--:R-:W-:Y:S01]  /*44c0*/  FFMA.FTZ R28, R28, -R216, R11 ;  /* 0x800000d81c1c7223 */ /* 0x008fe2000001000b */
[----:B------:R-:W-:Y:S01]  /*44d0*/  I2FP.F32.S32 R12, R12 ;  /* 0x0000000c000c7245 */ /* 0x000fe20000201400 */
[----:B------:R3:W-:Y:S01]  /*44e0*/  MUFU.TANH R29, R16 ;  /* 0x00000010001d7308 */ /* 0x0007e20000002400 */
[----:B------:R-:W-:Y:S01]  /*44f0*/  I2FP.F32.S32 R5, R5 ;  /* 0x0000000500057245 */ /* 0x000fe20000201400 */
[----:B-1----:R-:W-:Y:S01]  /*4500*/  FFMA.FTZ R142, R142, -R216, R13 ;  /* 0x800000d88e8e7223 */ /* 0x002fe2000001000d */
[----:B------:R-:W-:Y:S01]  /*4510*/  IADD3 R36, PT, PT, R209, 0x8, -R20 ;  /* 0x00000008d1247810 */ /* 0x000fe20007ffe814 */
[C---:B------:R-:W-:Y:S01]  /*4520*/  VIADD R13, R33.reuse, 0x18 ;  /* 0x00000018210d7836 */ /* 0x040fe20000000000 */
[----:B------:R-:W-:Y:S01]  /*4530*/  IABS R170, R170 ;  /* 0x000000aa00aa7213 */ /* 0x000fe20000000000 */
[----:B------:R-:W-:Y:S01]  /*4540*/  VIADD R11, R33, 0x19 ;  /* 0x00000019210b7836 */ /* 0x000fe20000000000 */
[----:B------:R-:W-:Y:S01]  /*4550*/  I2FP.F32.S32 R30, R30 ;  /* 0x0000001e001e7245 */ /* 0x000fe20000201400 */
[----:B------:R-:W1:Y:S01]  /*4560*/  MUFU.TANH R9, R9 ;  /* 0x0000000900097308 */ /* 0x000e620000002400 */
[----:B------:R-:W-:Y:S01]  /*4570*/  ISETP.GT.AND P1, PT, R34, R7, PT ;  /* 0x000000072200720c */ /* 0x000fe20003f24270 */
[----:B--2---:R-:W-:Y:S01]  /*4580*/  FFMA.FTZ R12, R12, -R216, R17 ;  /* 0x800000d80c0c7223 */ /* 0x004fe20000010011 */
[----:B------:R-:W-:Y:S01]  /*4590*/  IABS R36, R36 ;  /* 0x0000002400247213 */ /* 0x000fe20000000000 */
[----:B----4-:R-:W-:Y:S01]  /*45a0*/  FFMA.FTZ R140, R5, -R216, R140 ;  /* 0x800000d8058c7223 */ /* 0x010fe2000001008c */
[----:B------:R-:W-:Y:S01]  /*45b0*/  I2FP.F32.S32 R170, R170 ;  /* 0x000000aa00aa7245 */ /* 0x000fe20000201400 */
[----:B------:R-:W-:Y:S01]  /*45c0*/  VIADD R5, R33, 0x9 ;  /* 0x0000000921057836 */ /* 0x000fe20000000000 */
[----:B------:R-:W-:Y:S01]  /*45d0*/  FSEL R4, R4, -INF , !P0 ;  /* 0xff80000004047808 */ /* 0x000fe20004000000 */
[----:B------:R-:W2:Y:S01]  /*45e0*/  MUFU.TANH R45, R45 ;  /* 0x0000002d002d7308 */ /* 0x000ea20000002400 */
[----:B---3--:R-:W-:Y:S01]  /*45f0*/  IADD3 R16, PT, PT, R209, 0x28, -R20 ;  /* 0x00000028d1107810 */ /* 0x008fe20007ffe814 */
[----:B------:R-:W-:-:S02]  /*4600*/  VIADD R17, R33, 0x11 ;  /* 0x0000001121117836 */ /* 0x000fc40000000000 */
[----:B------:R-:W-:Y:S01]  /*4610*/  FFMA.FTZ R30, R30, -R216, R35 ;  /* 0x800000d81e1e7223 */ /* 0x000fe20000010023 */
[----:B------:R-:W-:Y:S01]  /*4620*/  FSEL R24, R24, -INF , !P4 ;  /* 0xff80000018187808 */ /* 0x000fe20006000000 */
[----:B------:R-:W-:Y:S01]  /*4630*/  VIADD R35, R33, 0x29 ;  /* 0x0000002921237836 */ /* 0x000fe20000000000 */
[----:B------:R-:W-:Y:S01]  /*4640*/  IABS R16, R16 ;  /* 0x0000001000107213 */ /* 0x000fe20000000000 */
[----:B------:R-:W-:Y:S01]  /*4650*/  VIADD R25, R209, 0x8 ;  /* 0x00000008d1197836 */ /* 0x000fe20000000000 */
[----:B------:R-:W-:Y:S01]  /*4660*/  FSEL R32, R32, -INF , !P1 ;  /* 0xff80000020207808 */ /* 0x000fe20004800000 */
[----:B-1----:R-:W-:Y:S01]  /*4670*/  FFMA.FTZ R170, R170, -R216, R9 ;  /* 0x800000d8aaaa7223 */ /* 0x002fe20000010009 */
[----:B------:R-:W-:Y:S01]  /*4680*/  I2FP.F32.S32 R16, R16 ;  /* 0x0000001000107245 */ /* 0x000fe20000201400 */
[----:B------:R-:W-:Y:S01]  /*4690*/  VIADD R9, R33, 0x20 ;  /* 0x0000002021097836 */ /* 0x000fe20000000000 */
[----:B------:R-:W-:Y:S01]  /*46a0*/  I2FP.F32.S32 R36, R36 ;  /* 0x0000002400247245 */ /* 0x000fe20000201400 */
[----:B------:R-:W-:Y:S01]  /*46b0*/  IMAD.IADD R84, R25, 0x1, -R84 ;  /* 0x0000000119547824 */ /* 0x000fe200078e0a54 */
[----:B------:R-:W-:Y:S01]  /*46c0*/  ISETP.GT.AND P4, PT, R34, R13, PT ;  /* 0x0000000d2200720c */ /* 0x000fe20003f84270 */
[-C--:B------:R-:W-:Y:S01]  /*46d0*/  FFMA.FTZ R16, R16, -R216.reuse, R29 ;  /* 0x800000d810107223 */ /* 0x080fe2000001001d */
[----:B------:R-:W-:Y:S01]  /*46e0*/  ISETP.GT.AND P1, PT, R34, R11, PT ;  /* 0x0000000b2200720c */ /* 0x000fe20003f24270 */
[----:B--2---:R-:W-:Y:S01]  /*46f0*/  FFMA.FTZ R36, R36, -R216, R45 ;  /* 0x800000d824247223 */ /* 0x004fe2000001002d */
[----:B------:R-:W-:Y:S01]  /*4700*/  FSEL R4, R4, -INF , !P5 ;  /* 0xff80000004047808 */ /* 0x000fe20006800000 */
[----:B------:R-:W-:Y:S01]  /*4710*/  VIADD R29, R33, 0x31 ;  /* 0x00000031211d7836 */ /* 0x000fe20000000000 */
[C---:B------:R-:W-:Y:S01]  /*4720*/  ISETP.GT.AND P0, PT, R34.reuse, R5, PT ;  /* 0x000000052200720c */ /* 0x040fe20003f04270 */
[----:B------:R-:W-:Y:S01]  /*4730*/  MUFU.TANH R53, R26 ;  /* 0x0000001a00357308 */ /* 0x000fe20000002400 */
[----:B------:R-:W-:Y:S01]  /*4740*/  ISETP.GT.AND P5, PT, R34, R17, PT ;  /* 0x000000112200720c */ /* 0x000fe20003fa4270 */
[----:B------:R-:W-:Y:S01]  /*4750*/  IMAD.IADD R8, R25, 0x1, -R8 ;  /* 0x0000000119087824 */ /* 0x000fe200078e0a08 */
[----:B------:R-:W-:Y:S01]  /*4760*/  FSEL R10, R10, -INF , !P4 ;  /* 0xff8000000a0a7808 */ /* 0x000fe20006000000 */
[----:B------:R-:W-:Y:S01]  /*4770*/  FMUL.FTZ R51, R51, UR4 ;  /* 0x0000000433337c20 */ /* 0x000fe20008410000 */
[----:B------:R-:W-:-:S02]  /*4780*/  FSEL R28, R28, -INF , !P1 ;  /* 0xff8000001c1c7808 */ /* 0x000fc40004800000 */
[C---:B------:R-:W-:Y:S01]  /*4790*/  ISETP.GT.AND P4, PT, R34.reuse, R35, PT ;  /* 0x000000232200720c */ /* 0x040fe20003f84270 */
[----:B------:R-:W-:Y:S01]  /*47a0*/  MUFU.TANH R45, R48 ;  /* 0x00000030002d7308 */ /* 0x000fe20000002400 */
[----:B------:R-:W-:Y:S02]  /*47b0*/  ISETP.GT.AND P1, PT, R34, R31, PT ;  /* 0x0000001f2200720c */ /* 0x000fe40003f24270 */
[----:B------:R-:W-:Y:S02]  /*47c0*/  FSEL R30, R30, -INF , !P0 ;  /* 0xff8000001e1e7808 */ /* 0x000fe40004000000 */
[----:B------:R-:W-:Y:S02]  /*47d0*/  FSEL R16, R16, -INF , !P3 ;  /* 0xff80000010107808 */ /* 0x000fe40005800000 */
[----:B------:R-:W-:Y:S01]  /*47e0*/  FSEL R12, R12, -INF , !P5 ;  /* 0xff8000000c0c7808 */ /* 0x000fe20006800000 */
[----:B------:R-:W-:Y:S01]  /*47f0*/  MUFU.TANH R47, R47 ;  /* 0x0000002f002f7308 */ /* 0x000fe20000002400 */
[----:B------:R-:W-:-:S02]  /*4800*/  ISETP.GT.AND P0, PT, R34, R9, PT ;  /* 0x000000092200720c */ /* 0x000fc40003f04270 */
[C---:B------:R-:W-:Y:S02]  /*4810*/  ISETP.GT.AND P3, PT, R34.reuse, R39, PT ;  /* 0x000000272200720c */ /* 0x040fe40003f64270 */
[----:B------:R-:W-:Y:S02]  /*4820*/  ISETP.GT.AND P5, PT, R34, R37, PT ;  /* 0x000000252200720c */ /* 0x000fe40003fa4270 */
[----:B------:R-:W-:Y:S01]  /*4830*/  FSEL R140, R140, -INF , !P4 ;  /* 0xff8000008c8c7808 */ /* 0x000fe20006000000 */
[----:B------:R-:W1:Y:S01]  /*4840*/  MUFU.TANH R49, R49 ;  /* 0x0000003100317308 */ /* 0x000e620000002400 */
[----:B------:R-:W-:Y:S02]  /*4850*/  FSEL R192, R36, -INF , !P1 ;  /* 0xff80000024c07808 */ /* 0x000fe40004800000 */
[----:B------:R-:W-:Y:S02]  /*4860*/  ISETP.GE.AND P4, PT, R33, R207, PT ;  /* 0x000000cf2100720c */ /* 0x000fe40003f86270 */
[----:B------:R-:W-:-:S02]  /*4870*/  ISETP.GT.AND P1, PT, R84, R33, PT ;  /* 0x000000215400720c */ /* 0x000fc40003f24270 */
[----:B------:R-:W-:Y:S01]  /*4880*/  FSEL R170, R170, -INF , !P0 ;  /* 0xff800000aaaa7808 */ /* 0x000fe20004000000 */
[----:B------:R-:W-:Y:S01]  /*4890*/  MUFU.TANH R63, R63 ;  /* 0x0000003f003f7308 */ /* 0x000fe20000002400 */
[----:B------:R-:W-:Y:S02]  /*48a0*/  FSEL R172, R172, -INF , !P3 ;  /* 0xff800000acac7808 */ /* 0x000fe40005800000 */
[----:B------:R-:W-:Y:S02]  /*48b0*/  FSEL R142, R142, -INF , !P5 ;  /* 0xff8000008e8e7808 */ /* 0x000fe40006800000 */
[----:B------:R-:W-:Y:S02]  /*48c0*/  IADD3 R33, PT, PT, R209, -0x1, -R20 ;  /* 0xffffffffd1217810 */ /* 0x000fe40007ffe814 */
[C---:B------:R-:W-:Y:S01]  /*48d0*/  ISETP.GT.AND P0, PT, R34.reuse, R29, PT ;  /* 0x0000001d2200720c */ /* 0x040fe20003f04270 */
[----:B------:R-:W-:Y:S01]  /*48e0*/  MUFU.TANH R55, R55 ;  /* 0x0000003700377308 */ /* 0x000fe20000002400 */
[----:B------:R-:W-:Y:S01]  /*48f0*/  BAR.SYNC.DEFER_BLOCKING 0x0 ;  /* 0x0000000000007b1d */ /* 0x000fe20000010000 */
[----:B------:R-:W-:-:S02]  /*4900*/  ISETP.GT.AND P3, PT, R34, R21, PT ;  /* 0x000000152200720c */ /* 0x000fc40003f64270 */
[----:B------:R-:W-:Y:S01]  /*4910*/  ISETP.GT.AND P5, PT, R34, R6, PT ;  /* 0x000000062200720c */ /* 0x000fe20003fa4270 */
[----:B------:R-:W-:Y:S01]  /*4920*/  IMAD.IADD R34, R209, 0x1, -R20 ;  /* 0x00000001d1227824 */ /* 0x000fe200078e0a14 */
[----:B------:R-:W-:Y:S02]  /*4930*/  IABS R33, R33 ;  /* 0x0000002100217213 */ /* 0x000fe40000000000 */
[----:B------:R-:W-:Y:S01]  /*4940*/  IABS R8, R8 ;  /* 0x0000000800087213 */ /* 0x000fe20000000000 */
[----:B------:R-:W-:Y:S01]  /*4950*/  MUFU.TANH R51, R51 ;  /* 0x0000003300337308 */ /* 0x000fe20000002400 */
[----:B------:R-:W-:Y:S02]  /*4960*/  IABS R34, R34 ;  /* 0x0000002200227213 */ /* 0x000fe40000000000 */
[----:B------:R-:W-:Y:S01]  /*4970*/  I2FP.F32.S32 R38, R33 ;  /* 0x0000002100267245 */ /* 0x000fe20000201400 */
[----:B------:R-:W-:Y:S01]  /*4980*/  FMUL.FTZ R33, R22, UR4 ;  /* 0x0000000416217c20 */ /* 0x000fe20008410000 */
[----:B------:R-:W-:-:S02]  /*4990*/  I2FP.F32.S32 R8, R8 ;  /* 0x0000000800087245 */ /* 0x000fc40000201400 */
[----:B------:R-:W-:Y:S01]  /*49a0*/  I2FP.F32.S32 R34, R34 ;  /* 0x0000002200227245 */ /* 0x000fe20000201400 */
[-C--:B-1----:R-:W-:Y:S01]  /*49b0*/  FFMA.FTZ R38, R38, -R216.reuse, R49 ;  /* 0x800000d826267223 */ /* 0x082fe20000010031 */
[--C-:B------:R-:W-:Y:S01]  /*49c0*/  IADD3 R26, PT, PT, R25, 0x37, -R20.reuse ;  /* 0x00000037191a7810 */ /* 0x100fe20007ffe814 */
[-C--:B------:R-:W-:Y:S01]  /*49d0*/  FFMA.FTZ R8, R8, -R216.reuse, R53 ;  /* 0x800000d808087223 */ /* 0x080fe20000010035 */
[--C-:B------:R-:W-:Y:S01]  /*49e0*/  IADD3 R36, PT, PT, R209, 0x7, -R20.reuse ;  /* 0x00000007d1247810 */ /* 0x100fe20007ffe814 */
[----:B------:R-:W1:Y:S01]  /*49f0*/  MUFU.TANH R33, R33 ;  /* 0x0000002100217308 */ /* 0x000e620000002400 */
[----:B------:R-:W-:Y:S01]  /*4a00*/  FFMA.FTZ R34, R34, -R216, R45 ;  /* 0x800000d822227223 */ /* 0x000fe2000001002d */
[----:B------:R-:W-:Y:S02]  /*4a10*/  IABS R26, R26 ;  /* 0x0000001a001a7213 */ /* 0x000fe40000000000 */
[----:B------:R-:W-:Y:S02]  /*4a20*/  IABS R36, R36 ;  /* 0x0000002400247213 */ /* 0x000fe40000000000 */
[----:B------:R-:W-:-:S02]  /*4a30*/  IADD3 R22, PT, PT, R25, 0x30, -R20 ;  /* 0x0000003019167810 */ /* 0x000fc40007ffe814 */
[----:B------:R-:W-:Y:S02]  /*4a40*/  FSEL R8, R8, -INF , !P1 ;  /* 0xff80000008087808 */ /* 0x000fe40004800000 */
[----:B------:R-:W-:Y:S02]  /*4a50*/  I2FP.F32.S32 R26, R26 ;  /* 0x0000001a001a7245 */ /* 0x000fe40000201400 */
[----:B------:R-:W-:Y:S02]  /*4a60*/  I2FP.F32.S32 R36, R36 ;  /* 0x0000002400247245 */ /* 0x000fe40000201400 */
[----:B------:R-:W-:Y:S01]  /*4a70*/  FSEL R182, R34, -INF , !P3 ;  /* 0xff80000022b67808 */ /* 0x000fe20005800000 */
[----:B------:R-:W-:Y:S01]  /*4a80*/  FMUL.FTZ R34, R23, UR4 ;  /* 0x0000000417227c20 */ /* 0x000fe20008410000 */
[----:B------:R-:W-:Y:S01]  /*4a90*/  IABS R22, R22 ;  /* 0x0000001600167213 */ /* 0x000fe20000000000 */
[-C--:B------:R-:W-:Y:S01]  /*4aa0*/  FFMA.FTZ R26, R26, -R216.reuse, R27 ;  /* 0x800000d81a1a7223 */ /* 0x080fe2000001001b */
[----:B------:R-:W-:Y:S01]  /*4ab0*/  FSEL R23, R8, -INF , !P4 ;  /* 0xff80000008177808 */ /* 0x000fe20006000000 */
[----:B------:R-:W-:Y:S01]  /*4ac0*/  FFMA.FTZ R36, R36, -R216, R47 ;  /* 0x800000d824247223 */ /* 0x000fe2000001002f */
[----:B------:R-:W-:Y:S01]  /*4ad0*/  IADD3 R8, PT, PT, R25, 0x2f, -R20 ;  /* 0x0000002f19087810 */ /* 0x000fe20007ffe814 */
[----:B------:R-:W2:Y:S01]  /*4ae0*/  MUFU.TANH R27, R34 ;  /* 0x00000022001b7308 */ /* 0x000ea20000002400 */
[----:B------:R-:W-:-:S02]  /*4af0*/  I2FP.F32.S32 R22, R22 ;  /* 0x0000001600167245 */ /* 0x000fc40000201400 */
[----:B------:R-:W-:Y:S02]  /*4b00*/  IABS R8, R8 ;  /* 0x0000000800087213 */ /* 0x000fe40000000000 */
[----:B------:R-:W-:Y:S01]  /*4b10*/  FSEL R190, R36, -INF , !P0 ;  /* 0xff80000024be7808 */ /* 0x000fe20004000000 */
[----:B-1----:R-:W-:Y:S01]  /*4b20*/  FFMA.FTZ R33, R22, -R216, R33 ;  /* 0x800000d816217223 */ /* 0x002fe20000010021 */
[----:B------:R-:W-:Y:S01]  /*4b30*/  FSEL R180, R38, -INF , !P5 ;  /* 0xff80000026b47808 */ /* 0x000fe20006800000 */
[----:B------:R-:W-:Y:S01]  /*4b40*/  IMAD.MOV.U32 R22, RZ, RZ, R8 ;  /* 0x000000ffff167224 */ /* 0x000fe200078e0008 */
[C---:B------:R-:W-:Y:S02]  /*4b50*/  ISETP.GE.AND P0, PT, R43.reuse, R208, PT ;  /* 0x000000d02b00720c */ /* 0x040fe40003f06270 */
[----:B------:R-:W-:Y:S02]  /*4b60*/  ISETP.GE.AND P3, PT, R43, R207, PT ;  /* 0x000000cf2b00720c */ /* 0x000fe40003f66270 */
[----:B------:R-:W-:Y:S01]  /*4b70*/  ISETP.GT.AND P5, PT, R84, R43, PT ;  /* 0x0000002b5400720c */ /* 0x000fe20003fa4270 */
[----:B------:R-:W-:Y:S01]  /*4b80*/  FMUL.FTZ R43, R18, UR4 ;  /* 0x00000004122b7c20 */ /* 0x000fe20008410000 */
[----:B------:R-:W-:-:S02]  /*4b90*/  FSEL R24, R24, -INF , !P0 ;  /* 0xff80000018187808 */ /* 0x000fc40004000000 */
[C---:B------:R-:W-:Y:S02]  /*4ba0*/  ISETP.GE.AND P1, PT, R7.reuse, R208, PT ;  /* 0x000000d00700720c */ /* 0x040fe40003f26270 */
[----:B------:R-:W-:Y:S01]  /*4bb0*/  ISETP.GE.AND P4, PT, R7, R207, PT ;  /* 0x000000cf0700720c */ /* 0x000fe20003f86270 */
[----:B------:R-:W1:Y:S01]  /*4bc0*/  MUFU.TANH R43, R43 ;  /* 0x0000002b002b7308 */ /* 0x000e620000002400 */
[----:B------:R-:W-:Y:S02]  /*4bd0*/  ISETP.GT.AND P0, PT, R84, R7, PT ;  /* 0x000000075400720c */ /* 0x000fe40003f04270 */
[----:B------:R-:W-:Y:S02]  /*4be0*/  FSEL R7, R26, -INF , !P5 ;  /* 0xff8000001a077808 */ /* 0x000fe40006800000 */
[----:B------:R-:W-:Y:S02]  /*4bf0*/  I2FP.F32.S32 R18, R22 ;  /* 0x0000001600127245 */ /* 0x000fe40000201400 */
[----:B------:R-:W-:-:S02]  /*4c00*/  FSEL R7, R7, -INF , !P3 ;  /* 0xff80000007077808 */ /* 0x000fc40005800000 */
[----:B------:R-:W-:Y:S01]  /*4c10*/  FSEL R22, R32, -INF , !P1 ;  /* 0xff80000020167808 */ /* 0x000fe20004800000 */
[----:B--2---:R-:W-:Y:S01]  /*4c20*/  FFMA.FTZ R27, R18, -R216, R27 ;  /* 0x800000d8121b7223 */ /* 0x004fe2000001001b */
[C---:B------:R-:W-:Y:S02]  /*4c30*/  ISETP.GE.AND P5, PT, R5.reuse, R208, PT ;  /* 0x000000d00500720c */ /* 0x040fe40003fa6270 */
[----:B------:R-:W-:Y:S02]  /*4c40*/  ISETP.GE.AND P3, PT, R5, R207, PT ;  /* 0x000000cf0500720c */ /* 0x000fe40003f66270 */
[----:B------:R-:W-:Y:S02]  /*4c50*/  IADD3 R8, PT, PT, R25, 0x28, -R20 ;  /* 0x0000002819087810 */ /* 0x000fe40007ffe814 */
[----:B------:R-:W-:Y:S02]  /*4c60*/  ISETP.GT.AND P1, PT, R84, R5, PT ;  /* 0x000000055400720c */ /* 0x000fe40003f24270 */
[----:B------:R-:W-:-:S02]  /*4c70*/  FSEL R5, R33, -INF , !P0 ;  /* 0xff80000021057808 */ /* 0x000fc40004000000 */
[----:B------:R2:W3:Y:S01]  /*4c80*/  MUFU.TANH R33, R19 ;  /* 0x0000001300217308 */ /* 0x0004e20000002400 */
[----:B------:R-:W-:Y:S02]  /*4c90*/  IABS R8, R8 ;  /* 0x0000000800087213 */ /* 0x000fe40000000000 */
[----:B------:R-:W-:Y:S02]  /*4ca0*/  FSEL R27, R27, -INF , !P1 ;  /* 0xff8000001b1b7808 */ /* 0x000fe40004800000 */
[----:B------:R-:W-:Y:S02]  /*4cb0*/  IADD3 R18, PT, PT, R25, 0x27, -R20 ;  /* 0x0000002719127810 */ /* 0x000fe40007ffe814 */
[----:B------:R-:W-:Y:S02]  /*4cc0*/  I2FP.F32.S32 R8, R8 ;  /* 0x0000000800087245 */ /* 0x000fe40000201400 */
[----:B------:R-:W-:Y:S02]  /*4cd0*/  IABS R26, R18 ;  /* 0x00000012001a7213 */ /* 0x000fe40000000000 */
[----:B------:R-:W-:Y:S01]  /*4ce0*/  ISETP.GE.AND P0, PT, R41, R208, PT ;  /* 0x000000d02900720c */ /* 0x000fe20003f06270 */
[----:B-1----:R-:W-:Y:S01]  /*4cf0*/  FFMA.FTZ R8, R8, -R216, R43 ;  /* 0x800000d808087223 */ /* 0x002fe2000001002b */
[----:B------:R-:W-:-:S02]  /*4d00*/  FSEL R18, R30, -INF , !P5 ;  /* 0xff8000001e127808 */ /* 0x000fc40006800000 */
[----:B------:R-:W-:Y:S02]  /*4d10*/  ISETP.GT.AND P5, PT, R84, R41, PT ;  /* 0x000000295400720c */ /* 0x000fe40003fa4270 */
[----:B--2---:R-:W-:Y:S01]  /*4d20*/  FSEL R19, R27, -INF , !P3 ;  /* 0xff8000001b137808 */ /* 0x004fe20005800000 */
[----:B------:R-:W-:Y:S01]  /*4d30*/  FMUL.FTZ R27, R14, UR4 ;  /* 0x000000040e1b7c20 */ /* 0x000fe20008410000 */
[----:B------:R-:W-:Y:S02]  /*4d40*/  I2FP.F32.S32 R26, R26 ;  /* 0x0000001a001a7245 */ /* 0x000fe40000201400 */
[----:B------:R-:W-:Y:S02]  /*4d50*/  FSEL R16, R16, -INF , !P0 ;  /* 0xff80000010107808 */ /* 0x000fe40004000000 */
[----:B------:R-:W-:Y:S01]  /*4d60*/  FSEL R5, R5, -INF , !P4 ;  /* 0xff80000005057808 */ /* 0x000fe20006000000 */
[----:B------:R-:W1:Y:S01]  /*4d70*/  MUFU.TANH R27, R27 ;  /* 0x0000001b001b7308 */ /* 0x000e620000002400 */
[C---:B------:R-:W-:Y:S01]  /*4d80*/  ISETP.GE.AND P1, PT, R17.reuse, R208, PT ;  /* 0x000000d01100720c */ /* 0x040fe20003f26270 */
[----:B---3--:R-:W-:Y:S01]  /*4d90*/  FFMA.FTZ R26, R26, -R216, R33 ;  /* 0x800000d81a1a7223 */ /* 0x008fe20000010021 */
[----:B------:R-:W-:-:S02]  /*4da0*/  ISETP.GE.AND P3, PT, R17, R207, PT ;  /* 0x000000cf1100720c */ /* 0x000fc40003f66270 */
[----:B------:R-:W-:Y:S02]  /*4db0*/  ISETP.GT.AND P0, PT, R84, R17, PT ;  /* 0x000000115400720c */ /* 0x000fe40003f04270 */
[----:B------:R-:W-:Y:S02]  /*4dc0*/  ISETP.GE.AND P4, PT, R41, R207, PT ;  /* 0x000000cf2900720c */ /* 0x000fe40003f86270 */
[----:B------:R-:W-:Y:S02]  /*4dd0*/  FSEL R17, R8, -INF , !P5 ;  /* 0xff80000008117808 */ /* 0x000fe40006800000 */
[----:B------:R-:W-:Y:S02]  /*4de0*/  IADD3 R14, PT, PT, R25, 0x20, -R20 ;  /* 0x00000020190e7810 */ /* 0x000fe40007ffe814 */
[----:B------:R-:W-:Y:S02]  /*4df0*/  FSEL R17, R17, -INF , !P4 ;  /* 0xff80000011117808 */ /* 0x000fe40006000000 */
[----:B------:R-:W-:-:S02]  /*4e00*/  FSEL R12, R12, -INF , !P1 ;  /* 0xff8000000c0c7808 */ /* 0x000fc40004800000 */
[C---:B------:R-:W-:Y:S02]  /*4e10*/  ISETP.GE.AND P5, PT, R13.reuse, R208, PT ;  /* 0x000000d00d00720c */ /* 0x040fe40003fa6270 */
[----:B------:R-:W-:Y:S02]  /*4e20*/  ISETP.GE.AND P4, PT, R13, R207, PT ;  /* 0x000000cf0d00720c */ /* 0x000fe40003f86270 */
[----:B------:R-:W-:Y:S02]  /*4e30*/  ISETP.GT.AND P1, PT, R84, R13, PT ;  /* 0x0000000d5400720c */ /* 0x000fe40003f24270 */
[----:B------:R-:W-:Y:S02]  /*4e40*/  IABS R8, R14 ;  /* 0x0000000e00087213 */ /* 0x000fe40000000000 */
[----:B------:R-:W-:Y:S02]  /*4e50*/  FSEL R13, R26, -INF , !P0 ;  /* 0xff8000001a0d7808 */ /* 0x000fe40004000000 */
[----:B------:R-:W-:-:S02]  /*4e60*/  I2FP.F32.S32 R14, R8 ;  /* 0x00000008000e7245 */ /* 0x000fc40000201400 */
[----:B------:R-:W-:Y:S02]  /*4e70*/  FSEL R13, R13, -INF , !P3 ;  /* 0xff8000000d0d7808 */ /* 0x000fe40005800000 */
[----:B------:R-:W-:Y:S01]  /*4e80*/  FSEL R10, R10, -INF , !P5 ;  /* 0xff8000000a0a7808 */ /* 0x000fe20006800000 */
[----:B-1----:R-:W-:Y:S01]  /*4e90*/  FFMA.FTZ R14, R14, -R216, R27 ;  /* 0x800000d80e0e7223 */ /* 0x002fe2000001001b */
[C---:B------:R-:W-:Y:S01]  /*4ea0*/  ISETP.GE.AND P0, PT, R11.reuse, R208, PT ;  /* 0x000000d00b00720c */ /* 0x040fe20003f06270 */
[----:B------:R-:W1:Y:S01]  /*4eb0*/  MUFU.TANH R27, R62 ;  /* 0x0000003e001b7308 */ /* 0x000e620000002400 */
[----:B------:R-:W-:Y:S02]  /*4ec0*/  ISETP.GE.AND P3, PT, R11, R207, PT ;  /* 0x000000cf0b00720c */ /* 0x000fe40003f66270 */
[----:B------:R-:W-:Y:S02]  /*4ed0*/  ISETP.GT.AND P5, PT, R84, R11, PT ;  /* 0x0000000b5400720c */ /* 0x000fe40003fa4270 */
[----:B------:R-:W-:-:S02]  /*4ee0*/  IADD3 R11, PT, PT, R25, 0x1f, -R20 ;  /* 0x0000001f190b7810 */ /* 0x000fc40007ffe814 */
[----:B------:R-:W-:Y:S02]  /*4ef0*/  FSEL R26, R14, -INF , !P1 ;  /* 0xff8000000e1a7808 */ /* 0x000fe40004800000 */
[----:B------:R-:W-:Y:S02]  /*4f00*/  IABS R11, R11 ;  /* 0x0000000b000b7213 */ /* 0x000fe40000000000 */
[----:B------:R-:W-:Y:S02]  /*4f10*/  IADD3 R8, PT, PT, R25, 0x18, -R20 ;  /* 0x0000001819087810 */ /* 0x000fe40007ffe814 */
[----:B------:R-:W-:Y:S01]  /*4f20*/  ISETP.GE.AND P1, PT, R9, R208, PT ;  /* 0x000000d00900720c */ /* 0x000fe20003f26270 */
[----:B------:R-:W-:Y:S01]  /*4f30*/  IMAD.MOV.U32 R14, RZ, RZ, R11 ;  /* 0x000000ffff0e7224 */ /* 0x000fe200078e000b */
[----:B------:R-:W-:Y:S02]  /*4f40*/  IABS R8, R8 ;  /* 0x0000000800087213 */ /* 0x000fe40000000000 */
[----:B------:R-:W-:-:S02]  /*4f50*/  FSEL R11, R26, -INF , !P4 ;  /* 0xff8000001a0b7808 */ /* 0x000fc40006000000 */
[----:B------:R-:W-:Y:S02]  /*4f60*/  I2FP.F32.S32 R14, R14 ;  /* 0x0000000e000e7245 */ /* 0x000fe40000201400 */
[----:B------:R-:W-:Y:S02]  /*4f70*/  I2FP.F32.S32 R26, R8 ;  /* 0x00000008001a7245 */ /* 0x000fe40000201400 */
[----:B------:R-:W-:Y:S01]  /*4f80*/  FSEL R8, R28, -INF , !P0 ;  /* 0xff8000001c087808 */ /* 0x000fe20004000000 */
[-C--:B------:R-:W-:Y:S01]  /*4f90*/  FFMA.FTZ R14, R14, -R216.reuse, R15 ;  /* 0x800000d80e0e7223 */ /* 0x080fe2000001000f */
[----:B------:R-:W-:Y:S01]  /*4fa0*/  FMUL.FTZ R15, R58, UR4 ;  /* 0x000000043a0f7c20 */ /* 0x000fe20008410000 */
[----:B------:R-:W-:Y:S01]  /*4fb0*/  ISETP.GE.AND P4, PT, R9, R207, PT ;  /* 0x000000cf0900720c */ /* 0x000fe20003f86270 */
[----:B-1----:R-:W-:Y:S01]  /*4fc0*/  FFMA.FTZ R26, R26, -R216, R27 ;  /* 0x800000d81a1a7223 */ /* 0x002fe2000001001b */
[----:B------:R-:W-:Y:S02]  /*4fd0*/  ISETP.GT.AND P0, PT, R84, R9, PT ;  /* 0x000000095400720c */ /* 0x000fe40003f04270 */
[----:B------:R-:W-:Y:S01]  /*4fe0*/  FSEL R28, R14, -INF , !P5 ;  /* 0xff8000000e1c7808 */ /* 0x000fe20006800000 */
[----:B------:R-:W1:Y:S01]  /*4ff0*/  MUFU.TANH R15, R15 ;  /* 0x0000000f000f7308 */ /* 0x000e620000002400 */
[----:B------:R-:W-:-:S02]  /*5000*/  IADD3 R14, PT, PT, R25, 0x10, -R20 ;  /* 0x00000010190e7810 */ /* 0x000fc40007ffe814 */
[----:B------:R-:W-:Y:S02]  /*5010*/  IADD3 R9, PT, PT, R25, 0x17, -R20 ;  /* 0x0000001719097810 */ /* 0x000fe40007ffe814 */
[----:B------:R-:W-:Y:S02]  /*5020*/  IABS R14, R14 ;  /* 0x0000000e000e7213 */ /* 0x000fe40000000000 */
[----:B------:R-:W-:Y:S02]  /*5030*/  IABS R9, R9 ;  /* 0x0000000900097213 */ /* 0x000fe40000000000 */
[----:B------:R-:W-:Y:S02]  /*5040*/  I2FP.F32.S32 R14, R14 ;  /* 0x0000000e000e7245 */ /* 0x000fe40000201400 */
[----:B------:R-:W-:Y:S01]  /*5050*/  ISETP.GE.AND P5, PT, R39, R208, PT ;  /* 0x000000d02700720c */ /* 0x000fe20003fa6270 */
[----:B------:R-:W-:Y:S01]  /*5060*/  IMAD.MOV.U32 R27, RZ, RZ, R9 ;  /* 0x000000ffff1b7224 */ /* 0x000fe200078e0009 */
[----:B------:R-:W-:-:S02]  /*5070*/  FSEL R26, R26, -INF , !P0 ;  /* 0xff8000001a1a7808 */ /* 0x000fc40004000000 */
[----:B------:R-:W-:Y:S01]  /*5080*/  FSEL R172, R172, -INF , !P5 ;  /* 0xff800000acac7808 */ /* 0x000fe20006800000 */
[----:B-1----:R-:W-:Y:S01]  /*5090*/  FFMA.FTZ R14, R14, -R216, R15 ;  /* 0x800000d80e0e7223 */ /* 0x002fe2000001000f */
[----:B------:R-:W-:Y:S01]  /*50a0*/  FSEL R141, R26, -INF , !P4 ;  /* 0xff8000001a8d7808 */ /* 0x000fe20006000000 */
[----:B------:R-:W1:Y:S01]  /*50b0*/  MUFU.TANH R15, R59 ;  /* 0x0000003b000f7308 */ /* 0x000e620000002400 */
[----:B------:R-:W-:Y:S02]  /*50c0*/  ISETP.GT.AND P5, PT, R84, R37, PT ;  /* 0x000000255400720c */ /* 0x000fe40003fa4270 */
[----:B------:R-:W-:Y:S02]  /*50d0*/  IADD3 R26, PT, PT, R25, 0xf, -R20 ;  /* 0x0000000f191a7810 */ /* 0x000fe40007ffe814 */
[----:B------:R-:W-:Y:S02]  /*50e0*/  FSEL R9, R28, -INF , !P3 ;  /* 0xff8000001c097808 */ /* 0x000fe40005800000 */
[----:B------:R-:W-:Y:S01]  /*50f0*/  I2FP.F32.S32 R28, R27 ;  /* 0x0000001b001c7245 */ /* 0x000fe20000201400 */
[----:B------:R-:W-:Y:S01]  /*5100*/  FMUL.FTZ R27, R54, UR4 ;  /* 0x00000004361b7c20 */ /* 0x000fe20008410000 */
[----:B------:R-:W-:-:S02]  /*5110*/  ISETP.GE.AND P4, PT, R37, R207, PT ;  /* 0x000000cf2500720c */ /* 0x000fc40003f86270 */
[----:B------:R-:W-:Y:S01]  /*5120*/  FSEL R14, R14, -INF , !P5 ;  /* 0xff8000000e0e7808 */ /* 0x000fe20006800000 */
[----:B------:R-:W-:Y:S01]  /*5130*/  FFMA.FTZ R28, R28, -R216, R63 ;  /* 0x800000d81c1c7223 */ /* 0x000fe2000001003f */
[----:B------:R-:W-:Y:S01]  /*5140*/  IABS R26, R26 ;  /* 0x0000001a001a7213 */ /* 0x000fe20000000000 */
[----:B------:R-:W2:Y:S01]  /*5150*/  MUFU.TANH R27, R27 ;  /* 0x0000001b001b7308 */ /* 0x000ea20000002400 */
[----:B------:R-:W-:Y:S02]  /*5160*/  FSEL R199, R14, -INF , !P4 ;  /* 0xff8000000ec77808 */ /* 0x000fe40006000000 */
[----:B------:R-:W-:Y:S02]  /*5170*/  I2FP.F32.S32 R14, R26 ;  /* 0x0000001a000e7245 */ /* 0x000fe40000201400 */
[----:B------:R-:W-:Y:S02]  /*5180*/  FSEL R170, R170, -INF , !P1 ;  /* 0xff800000aaaa7808 */ /* 0x000fe40004800000 */
[----:B------:R-:W-:Y:S01]  /*5190*/  ISETP.GE.AND P0, PT, R37, R208, PT ;  /* 0x000000d02500720c */ /* 0x000fe20003f06270 */
[----:B-1----:R-:W-:Y:S01]  /*51a0*/  FFMA.FTZ R15, R14, -R216, R15 ;  /* 0x800000d80e0f7223 */ /* 0x002fe2000001000f */
[----:B------:R-:W-:-:S02]  /*51b0*/  ISETP.GT.AND P1, PT, R84, R39, PT ;  /* 0x000000275400720c */ /* 0x000fc40003f24270 */
[----:B------:R-:W-:Y:S02]  /*51c0*/  FSEL R142, R142, -INF , !P0 ;  /* 0xff8000008e8e7808 */ /* 0x000fe40004000000 */
[----:B------:R-:W-:Y:S02]  /*51d0*/  IADD3 R26, PT, PT, R25, 0x8, -R20 ;  /* 0x00000008191a7810 */ /* 0x000fe40007ffe814 */
[----:B------:R-:W-:Y:S02]  /*51e0*/  ISETP.GE.AND P3, PT, R39, R207, PT ;  /* 0x000000cf2700720c */ /* 0x000fe40003f66270 */
[----:B------:R-:W-:Y:S02]  /*51f0*/  FSEL R28, R28, -INF , !P1 ;  /* 0xff8000001c1c7808 */ /* 0x000fe40004800000 */
[----:B------:R-:W-:Y:S02]  /*5200*/  ISETP.GT.AND P0, PT, R84, R35, PT ;  /* 0x000000235400720c */ /* 0x000fe40003f04270 */
[----:B------:R-:W-:-:S02]  /*5210*/  IABS R26, R26 ;  /* 0x0000001a001a7213 */ /* 0x000fc40000000000 */
[----:B------:R-:W-:Y:S02]  /*5220*/  FSEL R179, R28, -INF , !P3 ;  /* 0xff8000001cb37808 */ /* 0x000fe40005800000 */
[----:B------:R-:W-:Y:S02]  /*5230*/  FSEL R15, R15, -INF , !P0 ;  /* 0xff8000000f0f7808 */ /* 0x000fe40004000000 */
[C---:B------:R-:W-:Y:S02]  /*5240*/  ISETP.GE.AND P3, PT, R35.reuse, R207, PT ;  /* 0x000000cf2300720c */ /* 0x040fe40003f66270 */
[----:B------:R-:W-:Y:S02]  /*5250*/  I2FP.F32.S32 R26, R26 ;  /* 0x0000001a001a7245 */ /* 0x000fe40000201400 */
[----:B------:R-:W-:Y:S02]  /*5260*/  ISETP.GE.AND P1, PT, R35, R208, PT ;  /* 0x000000d02300720c */ /* 0x000fe40003f26270 */
[----:B------:R-:W-:Y:S01]  /*5270*/  FSEL R193, R15, -INF , !P3 ;  /* 0xff8000000fc17808 */ /* 0x000fe20005800000 */
[----:B--2---:R-:W-:Y:S01]  /*5280*/  FFMA.FTZ R26, R26, -R216, R27 ;  /* 0x800000d81a1a7223 */ /* 0x004fe2000001001b */
[----:B------:R-:W1:Y:S01]  /*5290*/  MUFU.TANH R15, R50 ;  /* 0x00000032000f7308 */ /* 0x000e620000002400 */
[----:B------:R-:W-:Y:S01]  /*52a0*/  FSEL R140, R140, -INF , !P1 ;  /* 0xff8000008c8c7808 */ /* 0x000fe20004800000 */
[----:B------:R-:W-:Y:S01]  /*52b0*/  IMAD.IADD R27, R25, 0x1, -R20 ;  /* 0x00000001191b7824 */ /* 0x000fe200078e0a14 */
[----:B------:R-:W-:-:S02]  /*52c0*/  ISETP.GT.AND P1, PT, R84, R31, PT ;  /* 0x0000001f5400720c */ /* 0x000fc40003f24270 */
[----:B------:R-:W-:Y:S02]  /*52d0*/  ISETP.GE.AND P4, PT, R31, R207, PT ;  /* 0x000000cf1f00720c */ /* 0x000fe40003f86270 */
[----:B------:R-:W-:Y:S02]  /*52e0*/  FSEL R26, R26, -INF , !P1 ;  /* 0xff8000001a1a7808 */ /* 0x000fe40004800000 */
[----:B------:R-:W-:Y:S02]  /*52f0*/  IABS R27, R27 ;  /* 0x0000001b001b7213 */ /* 0x000fe40000000000 */
[----:B------:R-:W-:Y:S02]  /*5300*/  IADD3 R14, PT, PT, R25, 0x7, -R20 ;  /* 0x00000007190e7810 */ /* 0x000fe40007ffe814 */
[----:B------:R-:W-:Y:S02]  /*5310*/  FSEL R183, R26, -INF , !P4 ;  /* 0xff8000001ab77808 */ /* 0x000fe40006000000 */
[----:B------:R-:W-:-:S02]  /*5320*/  I2FP.F32.S32 R26, R27 ;  /* 0x0000001b001a7245 */ /* 0x000fc40000201400 */
[----:B------:R-:W-:Y:S02]  /*5330*/  ISETP.GE.AND P0, PT, R29, R208, PT ;  /* 0x000000d01d00720c */ /* 0x000fe40003f06270 */
[----:B------:R-:W-:Y:S01]  /*5340*/  IABS R14, R14 ;  /* 0x0000000e000e7213 */ /* 0x000fe20000000000 */
[----:B-1----:R-:W-:Y:S01]  /*5350*/  FFMA.FTZ R15, R26, -R216, R15 ;  /* 0x800000d81a0f7223 */ /* 0x002fe2000001000f */
[----:B------:R-:W-:Y:S02]  /*5360*/  IADD3 R20, PT, PT, R25, -0x1, -R20 ;  /* 0xffffffff19147810 */ /* 0x000fe40007ffe814 */
[----:B------:R-:W-:Y:S02]  /*5370*/  FSEL R190, R190, -INF , !P0 ;  /* 0xff800000bebe7808 */ /* 0x000fe40004000000 */
[----:B------:R-:W-:Y:S02]  /*5380*/  ISETP.GT.AND P0, PT, R84, R21, PT ;  /* 0x000000155400720c */ /* 0x000fe40003f04270 */
[----:B------:R-:W-:-:S02]  /*5390*/  I2FP.F32.S32 R14, R14 ;  /* 0x0000000e000e7245 */ /* 0x000fc40000201400 */
[----:B------:R-:W-:Y:S02]  /*53a0*/  ISETP.GE.AND P5, PT, R31, R208, PT ;  /* 0x000000d01f00720c */ /* 0x000fe40003fa6270 */
[----:B------:R-:W-:Y:S01]  /*53b0*/  IABS R20, R20 ;  /* 0x0000001400147213 */ /* 0x000fe20000000000 */
[----:B------:R-:W-:Y:S01]  /*53c0*/  FFMA.FTZ R14, R14, -R216, R55 ;  /* 0x800000d80e0e7223 */ /* 0x000fe20000010037 */
[----:B------:R-:W-:Y:S02]  /*53d0*/  FSEL R15, R15, -INF , !P0 ;  /* 0xff8000000f0f7808 */ /* 0x000fe40004000000 */
[----:B------:R-:W-:Y:S02]  /*53e0*/  ISETP.GT.U32.AND P0, PT, R147, R214, PT ;  /* 0x000000d69300720c */ /* 0x000fe40003f04070 */
[----:B------:R-:W-:Y:S02]  /*53f0*/  FSEL R192, R192, -INF , !P5 ;  /* 0xff800000c0c07808 */ /* 0x000fe40006800000 */
[----:B------:R-:W-:-:S02]  /*5400*/  I2FP.F32.S32 R20, R20 ;  /* 0x0000001400147245 */ /* 0x000fc40000201400 */
[----:B------:R-:W-:Y:S02]  /*5410*/  ISETP.GT.AND P5, PT, R84, R29, PT ;  /* 0x0000001d5400720c */ /* 0x000fe40003fa4270 */
[----:B------:R-:W-:Y:S01]  /*5420*/  ISETP.GE.AND P1, PT, R21, R208, PT ;  /* 0x000000d01500720c */ /* 0x000fe20003f26270 */
[----:B------:R-:W-:Y:S01]  /*5430*/  FFMA.FTZ R20, R20, -R216, R51 ;  /* 0x800000d814147223 */ /* 0x000fe20000010033 */
[----:B------:R-:W-:Y:S02]  /*5440*/  ISETP.GE.AND P3, PT, R29, R207, PT ;  /* 0x000000cf1d00720c */ /* 0x000fe40003f66270 */
[----:B------:R-:W-:Y:S02]  /*5450*/  FSEL R14, R14, -INF , !P5 ;  /* 0xff8000000e0e7808 */ /* 0x000fe40006800000 */
[----:B------:R-:W-:Y:S02]  /*5460*/  FSEL R182, R182, -INF , !P1 ;  /* 0xff800000b6b67808 */ /* 0x000fe40004800000 */
[----:B------:R-:W-:-:S02]  /*5470*/  ISETP.GT.AND P1, PT, R84, R6, PT ;  /* 0x000000065400720c */ /* 0x000fc40003f24270 */
[----:B------:R-:W-:Y:S02]  /*5480*/  FSEL R181, R14, -INF , !P3 ;  /* 0xff8000000eb57808 */ /* 0x000fe40005800000 */
[-C--:B------:R-:W-:Y:S02]  /*5490*/  ISETP.GE.AND P4, PT, R21, R207.reuse, PT ;  /* 0x000000cf1500720c */ /* 0x080fe40003f86270 */
[C---:B------:R-:W-:Y:S02]  /*54a0*/  ISETP.GE.AND P5, PT, R6.reuse, R208, PT ;  /* 0x000000d00600720c */ /* 0x040fe40003fa6270 */
[----:B------:R-:W-:Y:S02]  /*54b0*/  ISETP.GE.AND P3, PT, R6, R207, PT ;  /* 0x000000cf0600720c */ /* 0x000fe40003f66270 */
[----:B------:R-:W-:Y:S02]  /*54c0*/  FSEL R20, R20, -INF , !P1 ;  /* 0xff80000014147808 */ /* 0x000fe40004800000 */
[----:B------:R-:W-:-:S02]  /*54d0*/  FSEL R177, R15, -INF , !P4 ;  /* 0xff8000000fb17808 */ /* 0x000fc40006000000 */
        /* <DEDUP_REMOVED lines=87> */
.L_x_1780:
[----:B------:R3:W-:Y:S02]  /*5a50*/  STS.128 [R218+0xb800], RZ ;  /* 0x00b800ffda007388 */ /* 0x0007e40000000c00 */
.L_x_1781:
[----:B------:R-:W-:Y:S05]  /*5a60*/  BSYNC.RECONVERGENT B0 ;  /* 0x0000000000007941 */ /* 0x000fea0003800200 */
.L_x_1779:
[----:B------:R-:W0:Y:S02]  /*5a70*/  LDGDEPBAR ;  /* 0x00000000000079af */ /* 0x000e240000000000 */
.L_x_1778:
        /* <DEDUP_REMOVED lines=21> */
[-C--:B------:R-:W-:Y:S01]  /*5bd0*/  IADD3 R194, PT, PT, R80, R169.reuse, RZ ;  /* 0x000000a950c27210 */ /* 0x080fe20007ffe0ff */
[----:B------:R-:W-:Y:S01]  /*5be0*/  LDSM.16.MT88.4 R124, [R169+0xc000] ;  /* 0x00c00000a97c783b */ /* 0x000fe20000004200 */
[----:B------:R-:W-:-:S03]  /*5bf0*/  IADD3 R197, PT, PT, R160, R169, RZ ;  /* 0x000000a9a0c57210 */ /* 0x000fc60007ffe0ff */
[----:B------:R-:W-:Y:S01]  /*5c00*/  LDSM.16.MT88.4 R116, [R194+0xc000] ;  /* 0x00c00000c274783b */ /* 0x000fe20000004200 */
[----:B------:R-:W-:-:S03]  /*5c10*/  IADD3 R165, PT, PT, R80, R197, RZ ;  /* 0x000000c550a57210 */ /* 0x000fc60007ffe0ff */
        /* <DEDUP_REMOVED lines=10> */
[----:B------:R-:W-:Y:S01]  /*5cc0*/  LDSM.16.MT88.4 R72, [R169+0x10000] ;  /* 0x01000000a948783b */ /* 0x000fe20000004200 */
[----:B-1----:R-:W-:-:S03]  /*5cd0*/  FMNMX.FTZ R132, R15, R132, !PT ;  /* 0x000000840f847209 */ /* 0x002fc60007810000 */
[----:B------:R-:W-:Y:S01]  /*5ce0*/  LDSM.16.MT88.4 R88, [R197+0x10000] ;  /* 0x01000000c558783b */ /* 0x000fe20000004200 */
[----:B-----5:R-:W-:Y:S01]  /*5cf0*/  FMNMX.FTZ R3, R6, R3, !PT ;  /* 0x0000000306037209 */ /* 0x020fe20007810000 */
[C---:B----4-:R-:W-:Y:S01]  /*5d00*/  FMUL.FTZ R195, R132.reuse, UR4 ;  /* 0x0000000484c37c20 */ /* 0x050fe20008410000 */
[----:B------:R-:W-:Y:S01]  /*5d10*/  FSETP.NEU.FTZ.AND P0, PT, R132, -INF , PT ;  /* 0xff8000008400780b */ /* 0x000fe20003f1d000 */
[----:B------:R-:W-:Y:S02]  /*5d20*/  LDSM.16.MT88.4 R32, [R169+0xc800] ;  /* 0x00c80000a920783b */ /* 0x000fe40000004200 */
[----:B------:R-:W-:Y:S01]  /*5d30*/  FMUL.FTZ R176, R3, UR4 ;  /* 0x0000000403b07c20 */ /* 0x000fe20008410000 */
[----:B------:R-:W-:Y:S01]  /*5d40*/  FSEL R195, R195, RZ, P0 ;  /* 0x000000ffc3c37208 */ /* 0x000fe20000000000 */
[----:B--2---:R-:W-:Y:S01]  /*5d50*/  LDSM.16.MT88.4 R28, [R197+0xc800] ;  /* 0x00c80000c51c783b */ /* 0x004fe20000004200 */
        /* <DEDUP_REMOVED lines=10> */
[----:B------:R-:W1:Y:S01]  /*5e00*/  LDSM.16.MT88.4 R4, [R194+0x10000] ;  /* 0x01000000c204783b */ /* 0x000e620000004200 */
[--C-:B------:R-:W-:Y:S01]  /*5e10*/  FFMA.FTZ R157, R19, UR4, -R176.reuse ;  /* 0x00000004139d7c23 */ /* 0x100fe200080108b0 */
[----:B------:R-:W-:Y:S01]  /*5e20*/  MUFU.EX2 R166, R166 ;  /* 0x000000a600a67308 */ /* 0x000fe20000000800 */
[--C-:B------:R-:W-:Y:S01]  /*5e30*/  FFMA.FTZ R149, R8, UR4, -R195.reuse ;  /* 0x0000000408957c23 */ /* 0x100fe200080108c3 */
[--C-:B------:R-:W-:Y:S01]  /*5e40*/  FFMA.FTZ R151, R11, UR4, -R176.reuse ;  /* 0x000000040b977c23 */ /* 0x100fe200080108b0 */
[--C-:B------:R-:W-:Y:S01]  /*5e50*/  FFMA.FTZ R152, R9, UR4, -R176.reuse ;  /* 0x0000000409987c23 */ /* 0x100fe200080108b0 */
[--C-:B------:R-:W-:Y:S01]  /*5e60*/  FFMA.FTZ R155, R12, UR4, -R195.reuse ;  /* 0x000000040c9b7c23 */ /* 0x100fe200080108c3 */
[--C-:B------:R-:W-:Y:S01]  /*5e70*/  FFMA.FTZ R153, R13, UR4, -R176.reuse ;  /* 0x000000040d997c23 */ /* 0x100fe200080108b0 */
[----:B------:R-:W-:Y:S01]  /*5e80*/  LDSM.16.MT88.4 R8, [R197+0xe800] ;  /* 0x00e80000c508783b */ /* 0x000fe20000004200 */
[--C-:B------:R-:W-:Y:S01]  /*5e90*/  FFMA.FTZ R156, R16, UR4, -R195.reuse ;  /* 0x00000004109c7c23 */ /* 0x100fe200080108c3 */
[----:B------:R-:W2:Y:S01]  /*5ea0*/  MUFU.EX2 R163, R163 ;  /* 0x000000a300a37308 */ /* 0x000ea20000000800 */
        /* <DEDUP_REMOVED lines=15> */
[----:B------:R-:W4:Y:S01]  /*5fa0*/  MUFU.EX2 R159, R159 ;  /* 0x0000009f009f7308 */ /* 0x000f220000000800 */
        /* <DEDUP_REMOVED lines=8> */
[----:B------:R-:W-:Y:S01]  /*6030*/  FFMA.FTZ R182, R182, UR4, -R195 ;  /* 0x00000004b6b67c23 */ /* 0x000fe200080108c3 */
[----:B------:R-:W-:Y:S01]  /*6040*/  FFMA.FTZ R176, R175, UR4, -R176 ;  /* 0x00000004afb07c23 */ /* 0x000fe200080108b0 */
[----:B------:R-:W-:Y:S01]  /*6050*/  FADD.FTZ R163, R166, R163 ;  /* 0x000000a3a6a37221 */ /* 0x000fe20000010000 */
[----:B------:R-:W-:-:S04]  /*6060*/  ISETP.GT.U32.AND P0, PT, R147, R214, PT ;  /* 0x000000d69300720c */ /* 0x000fc80003f04070 */
[----:B------:R-:W2:Y:S01]  /*6070*/  MUFU.EX2 R161, R161 ;  /* 0x000000a100a17308 */ /* 0x000ea20000000800 */
[----:B----4-:R-:W-:Y:S01]  /*6080*/  F2FP.F16.F32.PACK_AB R98, R159, R162 ;  /* 0x000000a29f62723e */ /* 0x010fe200000000ff */
[----:B------:R-:W-:-:S04]  /*6090*/  FADD.FTZ R162, R162, R163 ;  /* 0x000000a3a2a27221 */ /* 0x000fc80000010000 */
[----:B------:R-:W-:Y:S02]  /*60a0*/  FADD.FTZ R159, R159, R162 ;  /* 0x000000a29f9f7221 */ /* 0x000fe40000010000 */
[----:B------:R-:W-:Y:S08]  /*60b0*/  MUFU.EX2 R158, R158 ;  /* 0x0000009e009e7308 */ /* 0x000ff00000000800 */
[----:B------:R-:W4:Y:S01]  /*60c0*/  MUFU.EX2 R157, R157 ;  /* 0x0000009d009d7308 */ /* 0x000f220000000800 */
[----:B--2---:R-:W-:Y:S01]  /*60d0*/  F2FP.F16.F32.PACK_AB R97, R161, R164 ;  /* 0x000000a4a161723e */ /* 0x004fe200000000ff */
[----:B------:R-:W-:-:S06]  /*60e0*/  FADD.FTZ R161, R164, R161 ;  /* 0x000000a1a4a17221 */ /* 0x000fcc0000010000 */
[----:B------:R-:W-:Y:S08]  /*60f0*/  MUFU.EX2 R156, R156 ;  /* 0x0000009c009c7308 */ /* 0x000ff00000000800 */
[----:B------:R-:W2:Y:S01]  /*6100*/  MUFU.EX2 R155, R155 ;  /* 0x0000009b009b7308 */ /* 0x000ea20000000800 */
[----:B----4-:R-:W-:Y:S01]  /*6110*/  F2FP.F16.F32.PACK_AB R99, R157, R158 ;  /* 0x0000009e9d63723e */ /* 0x010fe200000000ff */
[----:B------:R-:W-:-:S04]  /*6120*/  FADD.FTZ R158, R158, R161 ;  /* 0x000000a19e9e7221 */ /* 0x000fc80000010000 */
[----:B------:R-:W-:Y:S02]  /*6130*/  FADD.FTZ R157, R157, R158 ;  /* 0x0000009e9d9d7221 */ /* 0x000fe40000010000 */
[C---:B-1----:R-:W-:Y:S01]  /*6140*/  HMMA.16816.F32 R76, R96.reuse, R4, RZ ;  /* 0x00000004604c723c */ /* 0x042fe200000018ff */
[----:B------:R-:W-:Y:S07]  /*6150*/  MUFU.EX2 R150, R150 ;  /* 0x0000009600967308 */ /* 0x000fee0000000800 */
[C---:B------:R-:W-:Y:S01]  /*6160*/  HMMA.16816.F32 R80, R96.reuse, R6, RZ ;  /* 0x000000066050723c */ /* 0x040fe200000018ff */
[----:B------:R-:W1:Y:S01]  /*6170*/  LDSM.16.MT88.4 R4, [R165+0x10000] ;  /* 0x01000000a504783b */ /* 0x000e620000004200 */
[----:B------:R-:W-:Y:S06]  /*6180*/  MUFU.EX2 R149, R149 ;  /* 0x0000009500957308 */ /* 0x000fec0000000800 */
        /* <DEDUP_REMOVED lines=11> */
[----:B------:R-:W3:Y:S06]  /*6240*/  MUFU.EX2 R171, R171 ;  /* 0x000000ab00ab7308 */ /* 0x000eec0000000800 */
[C---:B------:R-:W-:Y:S02]  /*6250*/  HMMA.16816.F32 R104, R96.reuse, R100, RZ ;  /* 0x000000646068723c */ /* 0x040fe400000018ff */
[----:B------:R-:W-:Y:S06]  /*6260*/  MUFU.EX2 R172, R172 ;  /* 0x000000ac00ac7308 */ /* 0x000fec0000000800 */
[C---:B------:R-:W-:Y:S02]  /*6270*/  HMMA.16816.F32 R36, R96.reuse, R40, RZ ;  /* 0x000000286024723c */ /* 0x040fe400000018ff */
[----:B------:R-:W-:Y:S06]  /*6280*/  MUFU.EX2 R173, R173 ;  /* 0x000000ad00ad7308 */ /* 0x000fec0000000800 */
[C---:B------:R-:W-:Y:S02]  /*6290*/  HMMA.16816.F32 R60, R96.reuse, R64, RZ ;  /* 0x00000040603c723c */ /* 0x040fe400000018ff */
[----:B------:R-:W-:Y:S06]  /*62a0*/  MUFU.EX2 R174, R174 ;  /* 0x000000ae00ae7308 */ /* 0x000fec0000000800 */
[C---:B------:R-:W-:Y:S02]  /*62b0*/  HMMA.16816.F32 R68, R96.reuse, R72, RZ ;  /* 0x000000486044723c */ /* 0x040fe400000018ff */
[----:B------:R-:W3:Y:S06]  /*62c0*/  MUFU.EX2 R179, R179 ;  /* 0x000000b300b37308 */ /* 0x000eec0000000800 */
        /* <DEDUP_REMOVED lines=18> */
[C---:B------:R-:W-:Y:S08]  /*63f0*/  HMMA.16816.F32 R88, R96.reuse, R90, RZ ;  /* 0x0000005a6058723c */ /* 0x040ff000000018ff */
[----:B-1----:R-:W-:Y:S01]  /*6400*/  HMMA.16816.F32 R92, R96, R4, RZ ;  /* 0x00000004605c723c */ /* 0x002fe200000018ff */
[----:B--2---:R-:W-:Y:S01]  /*6410*/  F2FP.F16.F32.PACK_AB R4, R155, R156 ;  /* 0x0000009c9b04723e */ /* 0x004fe200000000ff */
[----:B------:R-:W-:Y:S01]  /*6420*/  FADD.FTZ R156, R156, R159 ;  /* 0x0000009f9c9c7221 */ /* 0x000fe20000010000 */
[----:B----4-:R-:W-:-:S03]  /*6430*/  F2FP.F16.F32.PACK_AB R5, R153, R154 ;  /* 0x0000009a9905723e */ /* 0x010fc600000000ff */
[----:B------:R-:W-:Y:S02]  /*6440*/  FADD.FTZ R155, R155, R156 ;  /* 0x0000009c9b9b7221 */ /* 0x000fe40000010000 */
[----:B------:R-:W-:Y:S01]  /*6450*/  HMMA.16816.F32 R96, R96, R6, RZ ;  /* 0x000000066060723c */ /* 0x000fe200000018ff */
[----:B------:R-:W-:Y:S01]  /*6460*/  F2FP.F16.F32.PACK_AB R6, R149, R150 ;  /* 0x000000969506723e */ /* 0x000fe200000000ff */
[----:B------:R-:W-:Y:S01]  /*6470*/  FADD.FTZ R150, R150, R155 ;  /* 0x0000009b96967221 */ /* 0x000fe20000010000 */
[----:B-----5:R-:W-:-:S03]  /*6480*/  F2FP.F16.F32.PACK_AB R7, R152, R151 ;  /* 0x000000979807723e */ /* 0x020fc600000000ff */
[----:B------:R-:W-:-:S04]  /*6490*/  FADD.FTZ R149, R149, R150 ;  /* 0x0000009695957221 */ /* 0x000fc80000010000 */
        /* <DEDUP_REMOVED lines=29> */
[----:B------:R3:W-:Y:S07]  /*6670*/  LDSM.16.MT88.4 R24, [R197+0x11000] ;  /* 0x01100000c518783b */ /* 0x0007ee0000004200 */
[C---:B----4-:R-:W-:Y:S08]  /*6680*/  HMMA.16816.F32 R60, R4.reuse, R20, R60 ;  /* 0x00000014043c723c */ /* 0x050ff0000000183c */
[C---:B------:R-:W-:Y:S01]  /*6690*/  HMMA.16816.F32 R64, R4.reuse, R22, R64 ;  /* 0x000000160440723c */ /* 0x040fe20000001840 */
[----:B------:R-:W-:Y:S07]  /*66a0*/  LDSM.16.MT88.4 R20, [R165+0xd000] ;  /* 0x00d00000a514783b */ /* 0x000fee0000004200 */
[----:B-----5:R-:W-:Y:S01]  /*66b0*/  HMMA.16816.F32 R84, R4, R16, R84 ;  /* 0x000000100454723c */ /* 0x020fe20000001854 */
[----:B---3--:R-:W-:Y:S01]  /*66c0*/  FFMA.FTZ R197, R190, UR4, -R195 ;  /* 0x00000004bec57c23 */ /* 0x008fe200080108c3 */
[----:B------:R-:W-:-:S05]  /*66d0*/  IADD3 R190, PT, PT, R160, R169, RZ ;  /* 0x000000a9a0be7210 */ /* 0x000fca0007ffe0ff */
[----:B------:R-:W3:Y:S01]  /*66e0*/  MUFU.EX2 R197, R197 ;  /* 0x000000c500c57308 */ /* 0x000ee20000000800 */
[----:B------:R-:W-:Y:S01]  /*66f0*/  HMMA.16816.F32 R88, R4, R18, R88 ;  /* 0x000000120458723c */ /* 0x000fe20000001858 */
[----:B------:R-:W-:Y:S01]  /*6700*/  F2FP.F16.F32.PACK_AB R4, R171, R170 ;  /* 0x000000aaab04723e */ /* 0x000fe200000000ff */
[----:B------:R-:W4:Y:S01]  /*6710*/  LDSM.16.MT88.4 R16, [R169+0xf000] ;  /* 0x00f00000a910783b */ /* 0x000f220000004200 */
[----:B------:R-:W-:Y:S01]  /*6720*/  F2FP.F16.F32.PACK_AB R5, R179, R174 ;  /* 0x000000aeb305723e */ /* 0x000fe200000000ff */
[----:B------:R-:W-:Y:S01]  /*6730*/  FADD.FTZ R170, R170, R149 ;  /* 0x00000095aaaa7221 */ /* 0x000fe20000010000 */
[----:B------:R-:W-:Y:S02]  /*6740*/  F2FP.F16.F32.PACK_AB R6, R173, R172 ;  /* 0x000000acad06723e */ /* 0x000fe400000000ff */
        /* <DEDUP_REMOVED lines=13> */
[C---:B------:R-:W-:Y:S08]  /*6820*/  HMMA.16816.F32 R44, R4.reuse, R136, R44 ;  /* 0x00000088042c723c */ /* 0x040ff0000000182c */
[----:B-1----:R-:W-:Y:S01]  /*6830*/  HMMA.16816.F32 R68, R4, R8, R68 ;  /* 0x000000080444723c */ /* 0x002fe20000001844 */
[----:B------:R-:W-:-:S04]  /*6840*/  SEL R8, R184, 0xffffffe0, !P6 ;  /* 0xffffffe0b8087807 */ /* 0x000fc80007000000 */
[----:B------:R-:W-:-:S03]  /*6850*/  IADD3 R183, PT, PT, R8, R169, RZ ;  /* 0x000000a908b77210 */ /* 0x000fc60007ffe0ff */
[C---:B------:R-:W-:Y:S02]  /*6860*/  HMMA.16816.F32 R72, R4.reuse, R10, R72 ;  /* 0x0000000a0448723c */ /* 0x040fe40000001848 */
[----:B------:R-:W-:Y:S06]  /*6870*/  LDSM.16.MT88.4 R8, [R183+0xf800] ;  /* 0x00f80000b708783b */ /* 0x000fec0000004200 */
[C---:B--2---:R-:W-:Y:S08]  /*6880*/  HMMA.16816.F32 R60, R4.reuse, R12, R60 ;  /* 0x0000000c043c723c */ /* 0x044ff0000000183c */
        /* <DEDUP_REMOVED lines=21> */
[----:B---3--:R-:W-:Y:S01]  /*69e0*/  F2FP.F16.F32.PACK_AB R4, R197, R192 ;  /* 0x000000c0c504723e */ /* 0x008fe200000000ff */
[----:B------:R-:W2:Y:S01]  /*69f0*/  LDSM.16.MT88.4 R16, [R169+0x11800] ;  /* 0x01180000a910783b */ /* 0x000ea20000004200 */
        /* <DEDUP_REMOVED lines=17> */
[----:B-1----:R-:W-:Y:S01]  /*6b10*/  HMMA.16816.F32 R104, R4, R12, R104 ;  /* 0x0000000c0468723c */ /* 0x002fe20000001868 */
[----:B------:R-:W-:-:S04]  /*6b20*/  FADD.FTZ R12, R154, R157 ;  /* 0x0000009d9a0c7221 */ /* 0x000fc80000010000 */
[----:B------:R-:W-:-:S03]  /*6b30*/  FADD.FTZ R12, R153, R12 ;  /* 0x0000000c990c7221 */ /* 0x000fc60000010000 */
        /* <DEDUP_REMOVED lines=35> */
[----:B------:R-:W-:Y:S01]  /*6d70*/  SHF.R.U32.HI R188, RZ, 0x1, R186 ;  /* 0x00000001ffbc7819 */ /* 0x000fe200000116ba */
[----:B------:R-:W2:Y:S02]  /*6d80*/  LDCU UR6, c[0x0][0x50c] ;  /* 0x0000a180ff0677ac */ /* 0x000ea40008000800 */
        /* <DEDUP_REMOVED lines=9> */
[----:B------:R-:W-:-:S02]  /*6e20*/  LEA.HI.X R11, R12, R210, R11, 0x7, P1 ;  /* 0x000000d20c0b7211 */ /* 0x000fc400008f3c0b */
[C---:B------:R-:W-:Y:S02]  /*6e30*/  LEA R5, P0, R144.reuse, R7, 0x5 ;  /* 0x0000000790057211 */ /* 0x040fe400078028ff */
[C---:B------:R-:W-:Y:S02]  /*6e40*/  LEA R6, P3, R7.reuse, R211, 0x1 ;  /* 0x000000d307067211 */ /* 0x040fe400078608ff */
[C---:B------:R-:W-:Y:S02]  /*6e50*/  IADD3 R4, P1, PT, R7.reuse, R4, RZ ;  /* 0x0000000407047210 */ /* 0x040fe40007f3e0ff */
[----:B------:R-:W-:Y:S02]  /*6e60*/  LEA.HI.X R144, R144, R9, R145, 0x5, P0 ;  /* 0x0000000990907211 */ /* 0x000fe400000f2c91 */
[----:B------:R-:W-:Y:S01]  /*6e70*/  LEA.HI.X R7, R7, R210, R9, 0x1, P3 ;  /* 0x000000d207077211 */ /* 0x000fe200018f0c09 */
[----:B------:R-:W-:Y:S01]  /*6e80*/  IMAD.X R9, R9, 0x1, R8, P1 ;  /* 0x0000000109097824 */ /* 0x000fe200008e0608 */
[----:B------:R-:W-:-:S02]  /*6e90*/  LEA R8, P0, R4, R211, 0x1 ;  /* 0x000000d304087211 */ /* 0x000fc400078008ff */
[----:B-1----:R-:W-:Y:S02]  /*6ea0*/  ISETP.GE.AND P3, PT, R185, UR4, PT ;  /* 0x00000004b9007c0c */ /* 0x002fe4000bf66270 */
[----:B------:R-:W-:Y:S02]  /*6eb0*/  ISETP.GE.AND P1, PT, R205, UR4, PT ;  /* 0x00000004cd007c0c */ /* 0x000fe4000bf26270 */
[----:B------:R-:W-:Y:S02]  /*6ec0*/  LEA.HI.X R9, R4, R210, R9, 0x1, P0 ;  /* 0x000000d204097211 */ /* 0x000fe400000f0c09 */
[----:B------:R-:W-:Y:S01]  /*6ed0*/  ISETP.GE.AND P0, PT, R204, UR4, PT ;  /* 0x00000004cc007c0c */ /* 0x000fe2000bf06270 */
[----:B------:R-:W1:Y:S01]  /*6ee0*/  LDCU UR4, c[0x0][0x504] ;  /* 0x0000a080ff0477ac */ /* 0x000e620008000800 */
[----:B------:R-:W-:Y:S02]  /*6ef0*/  LOP3.LUT R187, R187, 0x7c00, RZ, 0xc0, !PT ;  /* 0x00007c00bbbb7812 */ /* 0x000fe400078ec0ff */
[----:B------:R-:W-:-:S02]  /*6f00*/  LOP3.LUT R13, R188, 0x8, RZ, 0xc0, !PT ;  /* 0x00000008bc0d7812 */ /* 0x000fc400078ec0ff */
[----:B------:R-:W-:Y:S01]  /*6f10*/  LOP3.LUT R148, R187, 0x200, R148, 0xf8, !PT ;  /* 0x00000200bb947812 */ /* 0x000fe200078ef894 */
[----:B------:R-:W-:Y:S01]  /*6f20*/  @!PT LDS RZ, [RZ] ;  /* 0x00000000fffff984 */ /* 0x000fe20000000800 */
[----:B------:R-:W-:Y:S01]  /*6f30*/  @!PT LDS RZ, [RZ] ;  /* 0x00000000fffff984 */ /* 0x000fe20000000800 */
[----:B------:R-:W-:Y:S01]  /*6f40*/  @!PT LDS RZ, [RZ] ;  /* 0x00000000fffff984 */ /* 0x000fe20000000800 */
[----:B------:R-:W-:Y:S01]  /*6f50*/  @!P3 LDGSTS.E.BYPASS.LTC128B.128 [R218+0xc000], desc[UR14][R10.64] ;  /* 0x0c0000000adabfae */ /* 0x000fe2000b981a0e */
[C---:B------:R-:W-:Y:S02]  /*6f60*/  LEA R12, P4, R5.reuse, R211, 0x1 ;  /* 0x000000d3050c7211 */ /* 0x040fe400078808ff */
[----:B------:R-:W-:Y:S01]  /*6f70*/  LOP3.LUT R148, R148, R146, R13, 0xf6, !PT ;  /* 0x0000009294947212 */ /* 0x000fe200078ef60d */
[----:B------:R-:W-:Y:S01]  /*6f80*/  @P3 STS.128 [R218+0xc000], RZ ;  /* 0x00c000ffda003388 */ /* 0x000fe20000000c00 */
[----:B------:R-:W-:Y:S02]  /*6f90*/  LEA.HI.X R13, R5, R210, R144, 0x1, P4 ;  /* 0x000000d2050d7211 */ /* 0x000fe400020f0c90 */
[----:B------:R-:W-:Y:S01]  /*6fa0*/  LEA R169, R148, UR5, 0x1 ;  /* 0x0000000594a97c11 */ /* 0x000fe2000f8e08ff */
[----:B------:R-:W-:Y:S01]  /*6fb0*/  @!PT LDS RZ, [RZ] ;  /* 0x00000000fffff984 */ /* 0x000fe20000000800 */
[----:B------:R-:W-:Y:S01]  /*6fc0*/  @!PT LDS RZ, [RZ] ;  /* 0x00000000fffff984 */ /* 0x000fe20000000800 */
[----:B------:R-:W-:Y:S01]  /*6fd0*/  @!PT LDS RZ, [RZ] ;  /* 0x00000000fffff984 */ /* 0x000fe20000000800 */
[----:B------:R-:W-:Y:S01]  /*6fe0*/  @!P1 LDGSTS.E.BYPASS.LTC128B.128 [R218+0xe000], desc[UR14][R10.64+0x80] ;  /* 0x0e0000800ada9fae */ /* 0x000fe2000b981a0e */
[----:B------:R-:W-:-:S03]  /*6ff0*/  SEL R163, R163, 0xffffffe0, !P6 ;  /* 0xffffffe0a3a37807 */ /* 0x000fc60007000000 */
[----:B------:R-:W-:Y:S01]  /*7000*/  @P1 STS.128 [R218+0xe000], RZ ;  /* 0x00e000ffda001388 */ /* 0x000fe20000000c00 */
[--C-:B------:R-:W-:Y:S02]  /*7010*/  IMAD.IADD R202, R160, 0x1, R169.reuse ;  /* 0x00000001a0ca7824 */ /* 0x100fe400078e02a9 */
[C---:B------:R-:W-:Y:S01]  /*7020*/  IMAD.IADD R161, R163.reuse, 0x1, R169 ;  /* 0x00000001a3a17824 */ /* 0x040fe200078e02a9 */
[----:B------:R-:W-:Y:S01]  /*7030*/  @!PT LDS RZ, [RZ] ;  /* 0x00000000fffff984 */ /* 0x000fe20000000800 */
[----:B------:R-:W-:Y:S01]  /*7040*/  @!PT LDS RZ, [RZ] ;  /* 0x00000000fffff984 */ /* 0x000fe20000000800 */
[----:B------:R-:W-:Y:S01]  /*7050*/  @!PT LDS RZ, [RZ] ;  /* 0x00000000fffff984 */ /* 0x000fe20000000800 */
[----:B------:R-:W-:Y:S01]  /*7060*/  @!P0 LDGSTS.E.BYPASS.LTC128B.128 [R218+0x10000], desc[UR14][R10.64+0x100] ;  /* 0x100001000ada8fae */ /* 0x000fe2000b981a0e */
[C---:B------:R-:W-:Y:S02]  /*7070*/  IMAD.IADD R201, R190.reuse, 0x1, R163 ;  /* 0x00000001bec97824 */ /* 0x040fe400078e02a3 */
        /* <DEDUP_REMOVED lines=50> */
[----:B------:R-:W5:Y:S04]  /*73a0*/  LDSM.16.M88.4 R152, [R191+UR5+0x6000] ;  /* 0x00600005bf98783b */ /* 0x000f680008000200 */
[----:B------:R-:W2:Y:S04]  /*73b0*/  LDSM.16.M88.4 R144, [R191+UR5+0x6800] ;  /* 0x00680005bf90783b */ /* 0x000ea80008000200 */
[----:B------:R-:W1:Y:S04]  /*73c0*/  LDSM.16.M88.4 R136, [R191+UR5+0x7000] ;  /* 0x00700005bf88783b */ /* 0x000e680008000200 */
[----:B---3--:R-:W3:Y:S04]  /*73d0*/  LDSM.16.M88.4 R4, [R191+UR5+0x7800] ;  /* 0x00780005bf04783b */ /* 0x008ee80008000200 */
[----:B----4-:R-:W-:Y:S04]  /*73e0*/  LDSM.16.M88.4 R8, [R161] ;  /* 0x00000000a108783b */ /* 0x010fe80000000200 */
[----:B------:R-:W4:Y:S04]  /*73f0*/  LDSM.16.M88.4 R24, [R201+0x6000] ;  /* 0x00600000c918783b */ /* 0x000f280000000200 */
[----:B------:R-:W4:Y:S04]  /*7400*/  LDSM.16.M88.4 R28, [R201+0x6800] ;  /* 0x00680000c91c783b */ /* 0x000f280000000200 */
[----:B------:R-:W4:Y:S04]  /*7410*/  LDSM.16.M88.4 R16, [R201+0x7800] ;  /* 0x00780000c910783b */ /* 0x000f280000000200 */
[----:B------:R-:W-:Y:S04]  /*7420*/  LDSM.16.M88.4 R20, [R202] ;  /* 0x00000000ca14783b */ /* 0x000fe80000000200 */
[----:B------:R-:W-:Y:S01]  /*7430*/  LDSM.16.M88.4 R156, [R201+0x7000] ;  /* 0x00700000c99c783b */ /* 0x000fe20000000200 */
[C---:B-----5:R-:W-:Y:S03]  /*7440*/  HMMA.16816.F32 R12, R172.reuse, R152, RZ ;  /* 0x00000098ac0c723c */ /* 0x060fe600000018ff */
[----:B------:R-:W-:Y:S04]  /*7450*/  LDSM.16.M88.4 R32, [R190+0x6800] ;  /* 0x00680000be20783b */ /* 0x000fe80000000200 */
[----:B------:R-:W-:Y:S01]  /*7460*/  LDSM.16.M88.4 R192, [R217+0x2000] ;  /* 0x00200000d9c0783b */ /* 0x000fe20000000200 */
[C---:B--2---:R-:W-:Y:S03]  /*7470*/  HMMA.16816.F32 R148, R172.reuse, R144, RZ ;  /* 0x00000090ac94723c */ /* 0x044fe600000018ff */
[----:B------:R-:W-:Y:S04]  /*7480*/  LDSM.16.M88.4 R228, [R191+UR5+0xa000] ;  /* 0x00a00005bfe4783b */ /* 0x000fe80008000200 */
[----:B------:R-:W-:Y:S01]  /*7490*/  LDSM.16.M88.4 R196, [R201+0xa000] ;  /* 0x00a00000c9c4783b */ /* 0x000fe20000000200 */
[C---:B-1----:R-:W-:Y:S03]  /*74a0*/  HMMA.16816.F32 R140, R172.reuse, R136, RZ ;  /* 0x00000088ac8c723c */ /* 0x042fe600000018ff */
[----:B------:R-:W-:Y:S04]  /*74b0*/  LDSM.16.M88.4 R224, [R200+0x9000] ;  /* 0x00900000c8e0783b */ /* 0x000fe80000000200 */
[----:B------:R-:W-:Y:S01]  /*74c0*/  LDSM.16.M88.4 R164, [R191+UR5+0xa800] ;  /* 0x00a80005bfa4783b */ /* 0x000fe20008000200 */
[C---:B------:R-:W-:Y:S03]  /*74d0*/  HMMA.16816.F32 R152, R172.reuse, R154, RZ ;  /* 0x0000009aac98723c */ /* 0x040fe600000018ff */
[----:B------:R-:W-:Y:S04]  /*74e0*/  LDSM.16.M88.4 R180, [R200+0x9800] ;  /* 0x00980000c8b4783b */ /* 0x000fe80000000200 */
[----:B------:R-:W0:Y:S01]  /*74f0*/  LDGDEPBAR ;  /* 0x00000000000079af */ /* 0x000e220000000000 */
        /* <DEDUP_REMOVED lines=12> */
[----:B------:R-:W-:Y:S01]  /*75c0*/  HMMA.16816.F32 R172, R8, R18, R172 ;  /* 0x0000001208ac723c */ /* 0x000fe200000018ac */
[----:B------:R-:W-:Y:S07]  /*75d0*/  LDSM.16.M88.4 R16, [R200+0x6000] ;  /* 0x00600000c810783b */ /* 0x000fee0000000200 */
[C---:B-1----:R-:W-:Y:S08]  /*75e0*/  HMMA.16816.F32 R12, R20.reuse, R4, R12 ;  /* 0x00000004140c723c */ /* 0x042ff0000000180c */
[----:B------:R-:W-:Y:S01]  /*75f0*/  HMMA.16816.F32 R152, R20, R6, R152 ;  /* 0x000000061498723c */ /* 0x000fe20000001898 */
[----:B------:R-:W1:Y:S07]  /*7600*/  LDSM.16.M88.4 R4, [R217] ;  /* 0x00000000d904783b */ /* 0x000e6e0000000200 */
[C---:B------:R-:W-:Y:S08]  /*7610*/  HMMA.16816.F32 R140, R8.reuse, R156, R140 ;  /* 0x0000009c088c723c */ /* 0x040ff0000000188c */
[----:B------:R-:W-:Y:S01]  /*7620*/  HMMA.16816.F32 R136, R8, R158, R136 ;  /* 0x0000009e0888723c */ /* 0x000fe20000001888 */
[----:B------:R-:W4:Y:S04]  /*7630*/  LDSM.16.M88.4 R8, [R200+0x6800] ;  /* 0x00680000c808783b */ /* 0x000f280000000200 */
[----:B------:R-:W-:Y:S03]  /*7640*/  LDSM.16.M88.4 R156, [R190+0x8000] ;  /* 0x00800000be9c783b */ /* 0x000fe60000000200 */
[C---:B------:R-:W-:Y:S08]  /*7650*/  HMMA.16816.F32 R148, R20.reuse, R32, R148 ;  /* 0x000000201494723c */ /* 0x040ff00000001894 */
[C---:B------:R-:W-:Y:S01]  /*7660*/  HMMA.16816.F32 R144, R20.reuse, R34, R144 ;  /* 0x000000221490723c */ /* 0x040fe20000001890 */
[----:B------:R-:W5:Y:S07]  /*7670*/  LDSM.16.M88.4 R32, [R200+0x7000] ;  /* 0x00700000c820783b */ /* 0x000f6e0000000200 */
[C---:B--2---:R-:W-:Y:S08]  /*7680*/  HMMA.16816.F32 R140, R20.reuse, R24, R140 ;  /* 0x00000018148c723c */ /* 0x044ff0000000188c */
[C---:B------:R-:W-:Y:S01]  /*7690*/  HMMA.16816.F32 R136, R20.reuse, R26, R136 ;  /* 0x0000001a1488723c */ /* 0x040fe20000001888 */
[----:B------:R-:W2:Y:S07]  /*76a0*/  LDSM.16.M88.4 R24, [R200+0x7800] ;  /* 0x00780000c818783b */ /* 0x000eae0000000200 */
[C---:B---3--:R-:W-:Y:S08]  /*76b0*/  HMMA.16816.F32 R176, R20.reuse, R28, R176 ;  /* 0x0000001c14b0723c */ /* 0x048ff000000018b0 */
[----:B------:R-:W-:Y:S01]  /*76c0*/  HMMA.16816.F32 R172, R20, R30, R172 ;  /* 0x0000001e14ac723c */ /* 0x000fe200000018ac */
[----:B------:R-:W-:Y:S04]  /*76d0*/  LDSM.16.M88.4 R28, [R169+0x2000] ;  /* 0x00200000a91c783b */ /* 0x000fe80000000200 */
[----:B------:R-:W3:Y:S03]  /*76e0*/  LDSM.16.M88.4 R20, [R191+UR5+0x8000] ;  /* 0x00800005bf14783b */ /* 0x000ee60008000200 */
[C---:B-1----:R-:W-:Y:S01]  /*76f0*/  HMMA.16816.F32 R12, R4.reuse, R16, R12 ;  /* 0x00000010040c723c */ /* 0x042fe2000000180c */
[----:B------:R-:W-:Y:S07]  /*7700*/  LDSM.16.M88.4 R168, [R169+0x4000] ;  /* 0x00400000a9a8783b */ /* 0x000fee0000000200 */
[C---:B------:R-:W-:Y:S01]  /*7710*/  HMMA.16816.F32 R152, R4.reuse, R18, R152 ;  /* 0x000000120498723c */ /* 0x040fe20000001898 */
[----:B------:R-:W1:Y:S07]  /*7720*/  LDSM.16.M88.4 R16, [R191+UR5+0x8800] ;  /* 0x00880005bf10783b */ /* 0x000e6e0008000200 */
[C---:B----4-:R-:W-:Y:S08]  /*7730*/  HMMA.16816.F32 R148, R4.reuse, R8, R148 ;  /* 0x000000080494723c */ /* 0x050ff00000001894 */
[C---:B------:R-:W-:Y:S01]  /*7740*/  HMMA.16816.F32 R144, R4.reuse, R10, R144 ;  /* 0x0000000a0490723c */ /* 0x040fe20000001890 */
[----:B------:R-:W4:Y:S07]  /*7750*/  LDSM.16.M88.4 R8, [R191+UR5+0x9000] ;  /* 0x00900005bf08783b */ /* 0x000f2e0008000200 */
[C---:B-----5:R-:W-:Y:S08]  /*7760*/  HMMA.16816.F32 R140, R4.reuse, R32, R140 ;  /* 0x00000020048c723c */ /* 0x060ff0000000188c */
[C---:B------:R-:W-:Y:S01]  /*7770*/  HMMA.16816.F32 R136, R4.reuse, R34, R136 ;  /* 0x000000220488723c */ /* 0x040fe20000001888 */
[----:B------:R-:W5:Y:S07]  /*7780*/  LDSM.16.M88.4 R32, [R191+UR5+0x9800] ;  /* 0x00980005bf20783b */ /* 0x000f6e0008000200 */
        /* <DEDUP_REMOVED lines=15> */
[----:B------:R-:W5:Y:S04]  /*7880*/  LDSM.16.M88.4 R32, [R201+0x9800] ;  /* 0x00980000c920783b */ /* 0x000f680000000200 */
[----:B------:R-:W-:Y:S03]  /*7890*/  LDSM.16.M88.4 R28, [R190+0x8800] ;  /* 0x00880000be1c783b */ /* 0x000fe60000000200 */
        /* <DEDUP_REMOVED lines=9> */
[----:B----4-:R-:W-:Y:S08]  /*7930*/  HMMA.16816.F32 R12, R8, R156, R12 ;  /* 0x0000009c080c723c */ /* 0x010ff0000000180c */
[C---:B-----5:R-:W-:Y:S08]  /*7940*/  HMMA.16816.F32 R176, R4.reuse, R32, R176 ;  /* 0x0000002004b0723c */ /* 0x060ff000000018b0 */
[----:B------:R-:W-:Y:S01]  /*7950*/  HMMA.16816.F32 R172, R4, R34, R172 ;  /* 0x0000002204ac723c */ /* 0x000fe200000018ac */
[----:B------:R-:W4:Y:S04]  /*7960*/  LDSM.16.M88.4 R4, [R200+0x8800] ;  /* 0x00880000c804783b */ /* 0x000f280000000200 */
[----:B------:R-:W5:Y:S03]  /*7970*/  LDSM.16.M88.4 R32, [R161+0x4000] ;  /* 0x00400000a120783b */ /* 0x000f660000000200 */
[----:B--2---:R-:W-:Y:S01]  /*7980*/  HMMA.16816.F32 R12, R192, R24, R12 ;  /* 0x00000018c00c723c */ /* 0x004fe2000000180c */
[----:B------:R-:W-:Y:S07]  /*7990*/  LDSM.16.M88.4 R160, [R191+UR5+0xb000] ;  /* 0x00b00005bfa0783b */ /* 0x000fee0008000200 */
[C---:B------:R-:W-:Y:S08]  /*79a0*/  HMMA.16816.F32 R148, R8.reuse, R28, R148 ;  /* 0x0000001c0894723c */ /* 0x040ff00000001894 */
[C---:B------:R-:W-:Y:S01]  /*79b0*/  HMMA.16816.F32 R144, R8.reuse, R30, R144 ;  /* 0x0000001e0890723c */ /* 0x040fe20000001890 */
[----:B------:R-:W-:Y:S07]  /*79c0*/  LDSM.16.M88.4 R28, [R201+0xa800] ;  /* 0x00a80000c91c783b */ /* 0x000fee0000000200 */
[C---:B---3--:R-:W-:Y:S08]  /*79d0*/  HMMA.16816.F32 R140, R8.reuse, R20, R140 ;  /* 0x00000014088c723c */ /* 0x048ff0000000188c */
[C---:B------:R-:W-:Y:S01]  /*79e0*/  HMMA.16816.F32 R136, R8.reuse, R22, R136 ;  /* 0x000000160888723c */ /* 0x040fe20000001888 */
[----:B------:R-:W-:Y:S07]  /*79f0*/  LDSM.16.M88.4 R20, [R202+0x4000] ;  /* 0x00400000ca14783b */ /* 0x000fee0000000200 */
[C---:B-1----:R-:W-:Y:S08]  /*7a00*/  HMMA.16816.F32 R176, R8.reuse, R16, R176 ;  /* 0x0000001008b0723c */ /* 0x042ff000000018b0 */
[----:B------:R-:W-:Y:S01]  /*7a10*/  HMMA.16816.F32 R172, R8, R18, R172 ;  /* 0x0000001208ac723c */ /* 0x000fe200000018ac */
[----:B------:R-:W1:Y:S07]  /*7a20*/  LDSM.16.M88.4 R16, [R190+0xa000] ;  /* 0x00a00000be10783b */ /* 0x000e6e0000000200 */
[----:B------:R-:W-:Y:S08]  /*7a30*/  HMMA.16816.F32 R12, R168, R228, R12 ;  /* 0x000000e4a80c723c */ /* 0x000ff0000000180c */
[----:B------:R-:W-:Y:S01]  /*7a40*/  HMMA.16816.F32 R152, R8, R158, R152 ;  /* 0x0000009e0898723c */ /* 0x000fe20000001898 */
[----:B------:R-:W-:Y:S04]  /*7a50*/  LDSM.16.M88.4 R8, [R217+0x4000] ;  /* 0x00400000d908783b */ /* 0x000fe80000000200 */
[----:B------:R-:W-:Y:S03]  /*7a60*/  LDSM.16.M88.4 R156, [R191+UR5+0xb800] ;  /* 0x00b80005bf9c783b */ /* 0x000fe60008000200 */
[C---:B----4-:R-:W-:Y:S08]  /*7a70*/  HMMA.16816.F32 R148, R192.reuse, R4, R148 ;  /* 0x00000004c094723c */ /* 0x050ff00000001894 */
[----:B------:R-:W-:Y:S01]  /*7a80*/  HMMA.16816.F32 R144, R192, R6, R144 ;  /* 0x00000006c090723c */ /* 0x000fe20000001890 */
[----:B------:R-:W2:Y:S07]  /*7a90*/  LDSM.16.M88.4 R4, [R200+0xa000] ;  /* 0x00a00000c804783b */ /* 0x000eae0000000200 */
[----:B-----5:R-:W-:Y:S08]  /*7aa0*/  HMMA.16816.F32 R12, R32, R196, R12 ;  /* 0x000000c4200c723c */ /* 0x020ff0000000180c */
[C---:B------:R-:W-:Y:S01]  /*7ab0*/  HMMA.16816.F32 R152, R192.reuse, R26, R152 ;  /* 0x0000001ac098723c */ /* 0x040fe20000001898 */
[----:B------:R-:W3:Y:S07]  /*7ac0*/  LDSM.16.M88.4 R24, [R201+0xb000] ;  /* 0x00b00000c918783b */ /* 0x000eee0000000200 */
[----:B------:R-:W-:Y:S08]  /*7ad0*/  HMMA.16816.F32 R140, R192, R224, R140 ;  /* 0x000000e0c08c723c */ /* 0x000ff0000000188c */
[C---:B------:R-:W-:Y:S08]  /*7ae0*/  HMMA.16816.F32 R148, R168.reuse, R164, R148 ;  /* 0x000000a4a894723c */ /* 0x040ff00000001894 */
[----:B------:R-:W-:Y:S08]  /*7af0*/  HMMA.16816.F32 R144, R168, R166, R144 ;  /* 0x000000a6a890723c */ /* 0x000ff00000001890 */
[----:B-1----:R-:W-:Y:S01]  /*7b00*/  HMMA.16816.F32 R164, R20, R16, R12 ;  /* 0x0000001014a4723c */ /* 0x002fe2000000180c */
[----:B------:R-:W1:Y:S07]  /*7b10*/  LDSM.16.M88.4 R12, [R201+0xb800] ;  /* 0x00b80000c90c783b */ /* 0x000e6e0000000200 */
[----:B------:R-:W-:Y:S08]  /*7b20*/  HMMA.16816.F32 R152, R168, R230, R152 ;  /* 0x000000e6a898723c */ /* 0x000ff00000001898 */
[C---:B------:R-:W-:Y:S08]  /*7b30*/  HMMA.16816.F32 R136, R192.reuse, R226, R136 ;  /* 0x000000e2c088723c */ /* 0x040ff00000001888 */
[C---:B------:R-:W-:Y:S08]  /*7b40*/  HMMA.16816.F32 R176, R192.reuse, R180, R176 ;  /* 0x000000b4c0b0723c */ /* 0x040ff000000018b0 */
[----:B------:R-:W-:Y:S08]  /*7b50*/  HMMA.16816.F32 R172, R192, R182, R172 ;  /* 0x000000b6c0ac723c */ /* 0x000ff000000018ac */
[----:B------:R-:W-:Y:S08]  /*7b60*/  HMMA.16816.F32 R140, R168, R160, R140 ;  /* 0x000000a0a88c723c */ /* 0x000ff0000000188c */
[C---:B------:R-:W-:Y:S08]  /*7b70*/  HMMA.16816.F32 R148, R32.reuse, R28, R148 ;  /* 0x0000001c2094723c */ /* 0x040ff00000001894 */
[----:B------:R-:W-:Y:S08]  /*7b80*/  HMMA.16816.F32 R144, R32, R30, R144 ;  /* 0x0000001e2090723c */ /* 0x000ff00000001890 */
[----:B--2---:R-:W-:Y:S01]  /*7b90*/  HMMA.16816.F32 R28, R8, R4, R164 ;  /* 0x00000004081c723c */ /* 0x004fe200000018a4 */
[----:B------:R-:W-:-:S07]  /*7ba0*/  IMAD.SHL.U32 R167, R186, 0x2, RZ ;  /* 0x00000002baa77824 */ /* 0x000fce00078e00ff */
[----:B------:R-:W-:Y:S08]  /*7bb0*/  HMMA.16816.F32 R152, R32, R198, R152 ;  /* 0x000000c62098723c */ /* 0x000ff00000001898 */
[----:B------:R-:W-:Y:S03]  /*7bc0*/  HMMA.16816.F32 R136, R168, R162, R136 ;  /* 0x000000a2a888723c */ /* 0x000fe60000001888 */
[----:B------:R-:W-:-:S05]  /*7bd0*/  FMUL.FTZ R5, R28, UR6 ;  /* 0x000000061c057c20 */ /* 0x000fca0008410000 */
[C---:B------:R-:W-:Y:S01]  /*7be0*/  HMMA.16816.F32 R176, R168.reuse, R156, R176 ;  /* 0x0000009ca8b0723c */ /* 0x040fe200000018b0 */
[----:B------:R-:W2:Y:S07]  /*7bf0*/  MUFU.TANH R5, R5 ;  /* 0x0000000500057308 */ /* 0x000eae0000002400 */
[----:B------:R-:W-:Y:S01]  /*7c00*/  HMMA.16816.F32 R172, R168, R158, R172 ;  /* 0x0000009ea8ac723c */ /* 0x000fe200000018ac */
[----:B------:R-:W-:-:S07]  /*7c10*/  LOP3.LUT R168, R167, 0x6, RZ, 0xc0, !PT ;  /* 0x00000006a7a87812 */ /* 0x000fce00078ec0ff */
[----:B---3--:R-:W-:Y:S01]  /*7c20*/  HMMA.16816.F32 R140, R32, R24, R140 ;  /* 0x00000018208c723c */ /* 0x008fe2000000188c */
[----:B------:R-:W-:-:S04]  /*7c30*/  IMAD R25, R189, 0x40, R168 ;  /* 0x00000040bd197824 */ /* 0x000fc800078e02a8 */
[C---:B------:R-:W-:Y:S02]  /*7c40*/  IMAD.IADD R24, R25.reuse, 0x1, R220 ;  /* 0x0000000119187824 */ /* 0x040fe400078e02dc */
[----:B------:R-:W-:Y:S01]  /*7c50*/  VIADD R28, R25, 0xffffff80 ;  /* 0xffffff80191c7836 */ /* 0x000fe20000000000 */
[----:B------:R-:W-:Y:S01]  /*7c60*/  HMMA.16816.F32 R152, R20, R18, R152 ;  /* 0x000000121498723c */ /* 0x000fe20000001898 */
[----:B------:R-:W3:Y:S01]  /*7c70*/  LDSM.16.M88.4 R16, [R190+0xa800] ;  /* 0x00a80000be10783b */ /* 0x000ee20000000200 */
[----:B------:R-:W-:Y:S02]  /*7c80*/  IADD3 R4, PT, PT, R209, 0x80, -R24 ;  /* 0x00000080d1047810 */ /* 0x000fe40007ffe818 */
[----:B------:R-:W-:Y:S02]  /*7c90*/  ISETP.GE.AND P5, PT, R28, R208, PT ;  /* 0x000000d01c00720c */ /* 0x000fe40003fa6270 */
[----:B------:R-:W-:Y:S02]  /*7ca0*/  IABS R4, R4 ;  /* 0x0000000400047213 */ /* 0x000fe40000000000 */
[----:B------:R-:W-:Y:S02]  /*7cb0*/  HMMA.16816.F32 R136, R32, R26, R136 ;  /* 0x0000001a2088723c */ /* 0x000fe40000001888 */
[----:B------:R-:W-:-:S05]  /*7cc0*/  I2FP.F32.S32 R26, R4 ;  /* 0x00000004001a7245 */ /* 0x000fca0000201400 */
[----:B--2---:R-:W-:Y:S01]  /*7cd0*/  FFMA.FTZ R26, R26, -R216, R5 ;  /* 0x800000d81a1a7223 */ /* 0x004fe20000010005 */
[----:B-1----:R-:W-:Y:S01]  /*7ce0*/  HMMA.16816.F32 R172, R32, R14, R172 ;  /* 0x0000000e20ac723c */ /* 0x002fe200000018ac */
[----:B------:R-:W-:Y:S01]  /*7cf0*/  FMUL.FTZ R14, R30, UR6 ;  /* 0x000000061e0e7c20 */ /* 0x000fe20008410000 */
[----:B------:R-:W-:Y:S01]  /*7d00*/  FMUL.FTZ R15, R29, UR6 ;  /* 0x000000061d0f7c20 */ /* 0x000fe20008410000 */
[----:B------:R-:W-:Y:S01]  /*7d10*/  IADD3 R29, PT, PT, R209, -UR4, -R220 ;  /* 0x80000004d11d7c10 */ /* 0x000fe2000fffe8dc */
[----:B------:R-:W-:-:S03]  /*7d20*/  VIADD R30, R25, 0xffffff81 ;  /* 0xffffff81191e7836 */ /* 0x000fc60000000000 */
[----:B------:R-:W1:Y:S01]  /*7d30*/  MUFU.TANH R14, R14 ;  /* 0x0000000e000e7308 */ /* 0x000e620000002400 */
[----:B------:R-:W-:Y:S01]  /*7d40*/  HMMA.16816.F32 R152, R8, R6, R152 ;  /* 0x000000060898723c */ /* 0x000fe20000001898 */
[----:B------:R-:W2:Y:S01]  /*7d50*/  LDSM.16.M88.4 R4, [R200+0xa800] ;  /* 0x00a80000c804783b */ /* 0x000ea20000000200 */
[----:B------:R-:W-:-:S04]  /*7d60*/  ISETP.GT.AND P4, PT, R29, R28, PT ;  /* 0x0000001c1d00720c */ /* 0x000fc80003f84270 */
[----:B------:R-:W-:Y:S01]  /*7d70*/  FSEL R26, R26, -INF , !P4 ;  /* 0xff8000001a1a7808 */ /* 0x000fe20006000000 */
[----:B------:R-:W4:Y:S01]  /*7d80*/  MUFU.TANH R15, R15 ;  /* 0x0000000f000f7308 */ /* 0x000f220000002400 */
[----:B------:R-:W-:Y:S01]  /*7d90*/  HMMA.16816.F32 R176, R32, R12, R176 ;  /* 0x0000000c20b0723c */ /* 0x000fe200000018b0 */
[----:B------:R-:W-:Y:S01]  /*7da0*/  FMUL.FTZ R13, R31, UR6 ;  /* 0x000000061f0d7c20 */ /* 0x000fe20008410000 */
[C---:B------:R-:W-:Y:S01]  /*7db0*/  VIADD R31, R209.reuse, 0x8 ;  /* 0x00000008d11f7836 */ /* 0x040fe20000000000 */
[--C-:B------:R-:W-:Y:S01]  /*7dc0*/  IADD3 R12, PT, PT, R209, 0x7f, -R24.reuse ;  /* 0x0000007fd10c7810 */ /* 0x100fe20007ffe818 */
[----:B------:R-:W-:Y:S01]  /*7dd0*/  VIADD R34, R25, 0xffffff89 ;  /* 0xffffff8919227836 */ /* 0x000fe20000000000 */
[----:B------:R-:W-:Y:S02]  /*7de0*/  FSEL R26, R26, -INF , !P5 ;  /* 0xff8000001a1a7808 */ /* 0x000fe40006800000 */
[----:B------:R-:W-:Y:S01]  /*7df0*/  IADD3 R33, PT, PT, R31, 0x80, -R24 ;  /* 0x000000801f217810 */ /* 0x000fe20007ffe818 */
[----:B------:R-:W5:Y:S01]  /*7e00*/  MUFU.TANH R13, R13 ;  /* 0x0000000d000d7308 */ /* 0x000f620000002400 */
[----:B---3--:R-:W-:Y:S01]  /*7e10*/  HMMA.16816.F32 R148, R20, R16, R148 ;  /* 0x000000101494723c */ /* 0x008fe20000001894 */
[----:B------:R-:W-:Y:S01]  /*7e20*/  IABS R12, R12 ;  /* 0x0000000c000c7213 */ /* 0x000fe20000000000 */
[----:B------:R-:W-:Y:S01]  /*7e30*/  FMUL.FTZ R153, R153, UR6 ;  /* 0x0000000699997c20 */ /* 0x000fe20008410000 */
[----:B------:R-:W-:-:S02]  /*7e40*/  IABS R33, R33 ;  /* 0x0000002100217213 */ /* 0x000fc40000000000 */
[----:B------:R-:W-:Y:S02]  /*7e50*/  IADD3 R27, PT, PT, R31, -UR4, -R220 ;  /* 0x800000041f1b7c10 */ /* 0x000fe4000fffe8dc */
[----:B------:R-:W-:Y:S01]  /*7e60*/  I2FP.F32.S32 R33, R33 ;  /* 0x0000002100217245 */ /* 0x000fe20000201400 */
[----:B------:R-:W-:Y:S01]  /*7e70*/  HMMA.16816.F32 R144, R20, R18, R144 ;  /* 0x000000121490723c */ /* 0x000fe20000001890 */
[----:B------:R-:W-:Y:S02]  /*7e80*/  I2FP.F32.S32 R12, R12 ;  /* 0x0000000c000c7245 */ /* 0x000fe40000201400 */
[----:B------:R-:W-:Y:S01]  /*7e90*/  ISETP.GT.AND P5, PT, R27, R28, PT ;  /* 0x0000001c1b00720c */ /* 0x000fe20003fa4270 */
[-C--:B-1----:R-:W-:Y:S01]  /*7ea0*/  FFMA.FTZ R16, R33, -R216.reuse, R14 ;  /* 0x800000d821107223 */ /* 0x082fe2000001000e */
[----:B------:R-:W-:Y:S01]  /*7eb0*/  FMUL.FTZ R14, R152, UR6 ;  /* 0x00000006980e7c20 */ /* 0x000fe20008410000 */
[----:B------:R-:W-:Y:S01]  /*7ec0*/  IADD3 R17, PT, PT, R31, 0x7f, -R24 ;  /* 0x0000007f1f117810 */ /* 0x000fe20007ffe818 */
[----:B----4-:R-:W-:Y:S01]  /*7ed0*/  FFMA.FTZ R12, R12, -R216, R15 ;  /* 0x800000d80c0c7223 */ /* 0x010fe2000001000f */
[----:B------:R-:W-:-:S02]  /*7ee0*/  ISETP.GE.AND P4, PT, R28, R207, PT ;  /* 0x000000cf1c00720c */ /* 0x000fc40003f86270 */
[----:B------:R-:W-:Y:S01]  /*7ef0*/  FSEL R16, R16, -INF , !P5 ;  /* 0xff80000010107808 */ /* 0x000fe20006800000 */
[----:B------:R-:W1:Y:S01]  /*7f00*/  MUFU.TANH R14, R14 ;  /* 0x0000000e000e7308 */ /* 0x000e620000002400 */
[----:B------:R-:W-:Y:S02]  /*7f10*/  ISETP.GT.AND P5, PT, R29, R30, PT ;  /* 0x0000001e1d00720c */ /* 0x000fe40003fa4270 */
[----:B------:R-:W-:Y:S02]  /*7f20*/  IABS R17, R17 ;  /* 0x0000001100117213 */ /* 0x000fe40000000000 */
[----:B------:R-:W-:Y:S01]  /*7f30*/  IADD3 R15, PT, PT, R209, 0x78, -R24 ;  /* 0x00000078d10f7810 */ /* 0x000fe20007ffe818 */
[C---:B--2---:R-:W-:Y:S01]  /*7f40*/  HMMA.16816.F32 R148, R8.reuse, R4, R148 ;  /* 0x000000040894723c */ /* 0x044fe20000001894 */
[----:B------:R-:W-:Y:S01]  /*7f50*/  FSEL R28, R12, -INF , !P5 ;  /* 0xff8000000c1c7808 */ /* 0x000fe20006800000 */
[----:B------:R-:W-:Y:S01]  /*7f60*/  FMUL.FTZ R5, R154, UR6 ;  /* 0x000000069a057c20 */ /* 0x000fe20008410000 */
[----:B------:R-:W-:Y:S01]  /*7f70*/  FSEL R16, R16, -INF , !P4 ;  /* 0xff80000010107808 */ /* 0x000fe20006000000 */
[----:B------:R-:W-:Y:S01]  /*7f80*/  VIADD R154, R25, 0xffffff90 ;  /* 0xffffff90199a7836 */ /* 0x000fe20000000000 */
[----:B------:R-:W-:Y:S01]  /*7f90*/  I2FP.F32.S32 R12, R17 ;  /* 0x00000011000c7245 */ /* 0x000fe20000201400 */
[----:B------:R-:W-:Y:S01]  /*7fa0*/  FMUL.FTZ R17, R155, UR6 ;  /* 0x000000069b117c20 */ /* 0x000fe20008410000 */
[----:B------:R-:W-:Y:S01]  /*7fb0*/  ISETP.GE.AND P4, PT, R30, R208, PT ;  /* 0x000000d01e00720c */ /* 0x000fe20003f86270 */
[----:B------:R-:W2:Y:S01]  /*7fc0*/  MUFU.TANH R5, R5 ;  /* 0x0000000500057308 */ /* 0x000ea20000002400 */
[----:B------:R-:W-:Y:S01]  /*7fd0*/  IABS R15, R15 ;  /* 0x0000000f000f7213 */ /* 0x000fe20000000000 */
[----:B-----5:R-:W-:Y:S01]  /*7fe0*/  FFMA.FTZ R12, R12, -R216, R13 ;  /* 0x800000d80c0c7223 */ /* 0x020fe2000001000d */
[----:B------:R-:W-:Y:S01]  /*7ff0*/  FSEL R28, R28, -INF , !P4 ;  /* 0xff8000001c1c7808 */ /* 0x000fe20006000000 */
[----:B------:R-:W-:Y:S01]  /*8000*/  HMMA.16816.F32 R144, R8, R6, R144 ;  /* 0x000000060890723c */ /* 0x000fe20000001890 */
[----:B------:R-:W-:-:S02]  /*8010*/  ISETP.GT.AND P4, PT, R27, R30, PT ;  /* 0x0000001e1b00720c */ /* 0x000fc40003f84270 */
[----:B------:R-:W-:Y:S01]  /*8020*/  IADD3 R13, PT, PT, R31, 0x78, -R24 ;  /* 0x000000781f0d7810 */ /* 0x000fe20007ffe818 */
[----:B------:R-:W-:Y:S01]  /*8030*/  MUFU.TANH R17, R17 ;  /* 0x0000001100117308 */ /* 0x000fe20000002400 */
[----:B------:R-:W-:Y:S02]  /*8040*/  I2FP.F32.S32 R15, R15 ;  /* 0x0000000f000f7245 */ /* 0x000fe40000201400 */
[----:B------:R-:W-:Y:S01]  /*8050*/  ISETP.GE.AND P5, PT, R30, R207, PT ;  /* 0x000000cf1e00720c */ /* 0x000fe20003fa6270 */
[----:B------:R-:W-:Y:S01]  /*8060*/  FMUL.FTZ R148, R148, UR6 ;  /* 0x0000000694947c20 */ /* 0x000fe20008410000 */
[----:B------:R-:W-:Y:S01]  /*8070*/  FSEL R30, R12, -INF , !P4 ;  /* 0xff8000000c1e7808 */ /* 0x000fe20006000000 */
[----:B-1----:R-:W-:Y:S01]  /*8080*/  FFMA.FTZ R15, R15, -R216, R14 ;  /* 0x800000d80f0f7223 */ /* 0x002fe2000001000e */
[----:B------:R-:W-:Y:S01]  /*8090*/  IABS R12, R13 ;  /* 0x0000000d000c7213 */ /* 0x000fe20000000000 */
[----:B------:R-:W-:Y:S01]  /*80a0*/  VIADD R14, R25, 0xffffff88 ;  /* 0xffffff88190e7836 */ /* 0x000fe20000000000 */
[----:B------:R-:W1:Y:S01]  /*80b0*/  MUFU.TANH R13, R153 ;  /* 0x00000099000d7308 */ /* 0x000e620000002400 */
[----:B------:R-:W-:Y:S01]  /*80c0*/  IADD3 R4, PT, PT, R209, 0x77, -R24 ;  /* 0x00000077d1047810 */ /* 0x000fe20007ffe818 */
[----:B------:R-:W-:Y:S01]  /*80d0*/  FMUL.FTZ R150, R150, UR6 ;  /* 0x0000000696967c20 */ /* 0x000fe20008410000 */
[----:B------:R-:W-:Y:S01]  /*80e0*/  FSEL R30, R30, -INF , !P5 ;  /* 0xff8000001e1e7808 */ /* 0x000fe20006800000 */
[----:B------:R-:W-:Y:S01]  /*80f0*/  FMUL.FTZ R149, R149, UR6 ;  /* 0x0000000695957c20 */ /* 0x000fe20008410000 */
[----:B------:R-:W-:Y:S01]  /*8100*/  ISETP.GT.AND P4, PT, R29, R14, PT ;  /* 0x0000000e1d00720c */ /* 0x000fe20003f84270 */
[----:B------:R-:W-:Y:S01]  /*8110*/  FMUL.FTZ R144, R144, UR6 ;  /* 0x0000000690907c20 */ /* 0x000fe20008410000 */
[----:B------:R-:W-:Y:S01]  /*8120*/  IABS R4, R4 ;  /* 0x0000000400047213 */ /* 0x000fe20000000000 */
[----:B------:R-:W-:Y:S01]  /*8130*/  MUFU.TANH R150, R150 ;  /* 0x0000009600967308 */ /* 0x000fe20000002400 */
[----:B------:R-:W-:Y:S01]  /*8140*/  I2FP.F32.S32 R12, R12 ;  /* 0x0000000c000c7245 */ /* 0x000fe20000201400 */
[----:B------:R-:W-:Y:S01]  /*8150*/  FMUL.FTZ R151, R151, UR6 ;  /* 0x0000000697977c20 */ /* 0x000fe20008410000 */
[----:B------:R-:W-:Y:S01]  /*8160*/  ISETP.GE.AND P5, PT, R14, R208, PT ;  /* 0x000000d00e00720c */ /* 0x000fe20003fa6270 */
[----:B------:R-:W-:Y:S01]  /*8170*/  FMUL.FTZ R146, R146, UR6 ;  /* 0x0000000692927c20 */ /* 0x000fe20008410000 */
[----:B------:R-:W-:Y:S01]  /*8180*/  FSEL R32, R15, -INF , !P4 ;  /* 0xff8000000f207808 */ /* 0x000fe20006000000 */
[----:B--2---:R-:W-:Y:S01]  /*8190*/  FFMA.FTZ R5, R12, -R216, R5 ;  /* 0x800000d80c057223 */ /* 0x004fe20000010005 */
[----:B------:R-:W-:Y:S01]  /*81a0*/  I2FP.F32.S32 R4, R4 ;  /* 0x0000000400047245 */ /* 0x000fe20000201400 */
[----:B------:R-:W-:Y:S01]  /*81b0*/  MUFU.TANH R144, R144 ;  /* 0x0000009000907308 */ /* 0x000fe20000002400 */
[----:B------:R-:W-:-:S02]  /*81c0*/  FSEL R32, R32, -INF , !P5 ;  /* 0xff80000020207808 */ /* 0x000fc40006800000 */
[----:B------:R-:W-:Y:S01]  /*81d0*/  ISETP.GT.AND P5, PT, R27, R14, PT ;  /* 0x0000000e1b00720c */ /* 0x000fe20003fa4270 */
[----:B-1----:R-:W-:Y:S01]  /*81e0*/  FFMA.FTZ R152, R4, -R216, R13 ;  /* 0x800000d804987223 */ /* 0x002fe2000001000d */
[----:B------:R-:W-:Y:S02]  /*81f0*/  ISETP.GE.AND P4, PT, R14, R207, PT ;  /* 0x000000cf0e00720c */ /* 0x000fe40003f86270 */
[----:B------:R-:W1:Y:S01]  /*8200*/  LDSM.16.M88.4 R12, [R190+0xb000] ;  /* 0x00b00000be0c783b */ /* 0x000e620000000200 */
[----:B------:R-:W-:Y:S02]  /*8210*/  FSEL R18, R5, -INF , !P5 ;  /* 0xff80000005127808 */ /* 0x000fe40006800000 */
[----:B------:R-:W2:Y:S01]  /*8220*/  MUFU.TANH R5, R148 ;  /* 0x0000009400057308 */ /* 0x000ea20000002400 */
[--C-:B------:R-:W-:Y:S02]  /*8230*/  IADD3 R19, PT, PT, R209, 0x70, -R24.reuse ;  /* 0x00000070d1137810 */ /* 0x100fe40007ffe818 */
[----:B------:R-:W-:-:S02]  /*8240*/  IADD3 R4, PT, PT, R31, 0x77, -R24 ;  /* 0x000000771f047810 */ /* 0x000fc40007ffe818 */
[----:B------:R-:W-:Y:S02]  /*8250*/  IABS R19, R19 ;  /* 0x0000001300137213 */ /* 0x000fe40000000000 */
[----:B------:R-:W-:Y:S02]  /*8260*/  IABS R4, R4 ;  /* 0x0000000400047213 */ /* 0x000fe40000000000 */
[----:B------:R-:W-:Y:S02]  /*8270*/  I2FP.F32.S32 R228, R19 ;  /* 0x0000001300e47245 */ /* 0x000fe40000201400 */
[----:B------:R-:W-:Y:S01]  /*8280*/  I2FP.F32.S32 R4, R4 ;  /* 0x0000000400047245 */ /* 0x000fe20000201400 */
[----:B------:R-:W3:Y:S01]  /*8290*/  MUFU.TANH R19, R149 ;  /* 0x0000009500137308 */ /* 0x000ee20000002400 */
[----:B------:R-:W-:Y:S02]  /*82a0*/  ISETP.GT.AND P5, PT, R29, R34, PT ;  /* 0x000000221d00720c */ /* 0x000fe40003fa4270 */
[----:B------:R-:W-:Y:S01]  /*82b0*/  FSEL R18, R18, -INF , !P4 ;  /* 0xff80000012127808 */ /* 0x000fe20006000000 */
[-C--:B------:R-:W-:Y:S01]  /*82c0*/  FFMA.FTZ R17, R4, -R216.reuse, R17 ;  /* 0x800000d804117223 */ /* 0x080fe20000010011 */
[----:B--2---:R-:W-:Y:S01]  /*82d0*/  FFMA.FTZ R228, R228, -R216, R5 ;  /* 0x800000d8e4e47223 */ /* 0x004fe20000010005 */
[----:B------:R-:W-:Y:S01]  /*82e0*/  ISETP.GE.AND P4, PT, R34, R208, PT ;  /* 0x000000d02200720c */ /* 0x000fe20003f86270 */
[----:B------:R-:W2:Y:S01]  /*82f0*/  LDSM.16.M88.4 R4, [R200+0xb000] ;  /* 0x00b00000c804783b */ /* 0x000ea20000000200 */
[----:B------:R-:W-:-:S02]  /*8300*/  FSEL R152, R152, -INF , !P5 ;  /* 0xff80000098987808 */ /* 0x000fc40006800000 */
[--C-:B------:R-:W-:Y:S02]  /*8310*/  IADD3 R148, PT, PT, R209, 0x6f, -R24.reuse ;  /* 0x0000006fd1947810 */ /* 0x100fe40007ffe818 */
[----:B------:R-:W-:Y:S02]  /*8320*/  FSEL R152, R152, -INF , !P4 ;  /* 0xff80000098987808 */ /* 0x000fe40006000000 */
[----:B------:R-:W-:Y:S02]  /*8330*/  ISETP.GT.AND P4, PT, R27, R34, PT ;  /* 0x000000221b00720c */ /* 0x000fe40003f84270 */
[----:B------:R-:W-:Y:S02]  /*8340*/  IADD3 R33, PT, PT, R31, 0x70, -R24 ;  /* 0x000000701f217810 */ /* 0x000fe40007ffe818 */
[----:B------:R-:W-:Y:S02]  /*8350*/  ISETP.GE.AND P5, PT, R34, R207, PT ;  /* 0x000000cf2200720c */ /* 0x000fe40003fa6270 */
[----:B------:R-:W-:-:S02]  /*8360*/  FSEL R34, R17, -INF , !P4 ;  /* 0xff80000011227808 */ /* 0x000fc40006000000 */
[----:B------:R-:W-:Y:S01]  /*8370*/  IABS R148, R148 ;  /* 0x0000009400947213 */ /* 0x000fe20000000000 */
[----:B------:R-:W4:Y:S01]  /*8380*/  MUFU.TANH R17, R151 ;  /* 0x0000009700117308 */ /* 0x000f220000002400 */
[----:B------:R-:W-:Y:S01]  /*8390*/  IABS R33, R33 ;  /* 0x0000002100217213 */ /* 0x000fe20000000000 */
[C---:B-1----:R-:W-:Y:S01]  /*83a0*/  HMMA.16816.F32 R140, R20.reuse, R12, R140 ;  /* 0x0000000c148c723c */ /* 0x042fe2000000188c */
[----:B------:R-:W-:Y:S02]  /*83b0*/  ISETP.GT.AND P4, PT, R29, R154, PT ;  /* 0x0000009a1d00720c */ /* 0x000fe40003f84270 */
[----:B------:R-:W-:Y:S02]  /*83c0*/  FSEL R34, R34, -INF , !P5 ;  /* 0xff80000022227808 */ /* 0x000fe40006800000 */
[----:B------:R-:W-:Y:S02]  /*83d0*/  I2FP.F32.S32 R148, R148 ;  /* 0x0000009400947245 */ /* 0x000fe40000201400 */
[----:B------:R-:W-:Y:S01]  /*83e0*/  I2FP.F32.S32 R33, R33 ;  /* 0x0000002100217245 */ /* 0x000fe20000201400 */
[----:B------:R-:W-:Y:S01]  /*83f0*/  HMMA.16816.F32 R136, R20, R14, R136 ;  /* 0x0000000e1488723c */ /* 0x000fe20000001888 */
[----:B------:R-:W-:Y:S01]  /*8400*/  ISETP.GE.AND P5, PT, R154, R208, PT ;  /* 0x000000d09a00720c */ /* 0x000fe20003fa6270 */
[-C--:B---3--:R-:W-:Y:S01]  /*8410*/  FFMA.FTZ R19, R148, -R216.reuse, R19 ;  /* 0x800000d894137223 */ /* 0x088fe20000010013 */
[----:B------:R-:W-:Y:S01]  /*8420*/  FSEL R228, R228, -INF , !P4 ;  /* 0xff800000e4e47808 */ /* 0x000fe20006000000 */
[----:B------:R-:W-:Y:S01]  /*8430*/  FFMA.FTZ R33, R33, -R216, R150 ;  /* 0x800000d821217223 */ /* 0x000fe20000010096 */
[----:B------:R-:W-:Y:S01]  /*8440*/  IADD3 R13, PT, PT, R209, 0x68, -R24 ;  /* 0x00000068d10d7810 */ /* 0x000fe20007ffe818 */
[----:B------:R-:W-:Y:S01]  /*8450*/  VIADD R148, R25, 0xffffff91 ;  /* 0xffffff9119947836 */ /* 0x000fe20000000000 */
[----:B------:R-:W-:-:S02]  /*8460*/  FSEL R228, R228, -INF , !P5 ;  /* 0xff800000e4e47808 */ /* 0x000fc40006800000 */
[----:B------:R-:W-:Y:S02]  /*8470*/  ISETP.GT.AND P5, PT, R27, R154, PT ;  /* 0x0000009a1b00720c */ /* 0x000fe40003fa4270 */
[----:B------:R-:W-:Y:S02]  /*8480*/  IABS R13, R13 ;  /* 0x0000000d000d7213 */ /* 0x000fe40000000000 */
[----:B------:R-:W-:Y:S01]  /*8490*/  IADD3 R12, PT, PT, R31, 0x6f, -R24 ;  /* 0x0000006f1f0c7810 */ /* 0x000fe20007ffe818 */
[----:B--2---:R-:W-:Y:S01]  /*84a0*/  HMMA.16816.F32 R140, R8, R4, R140 ;  /* 0x00000004088c723c */ /* 0x004fe2000000188c */
[----:B------:R-:W-:Y:S01]  /*84b0*/  ISETP.GE.AND P4, PT, R154, R207, PT ;  /* 0x000000cf9a00720c */ /* 0x000fe20003f86270 */
[----:B------:R-:W1:Y:S01]  /*84c0*/  MUFU.TANH R5, R146 ;  /* 0x0000009200057308 */ /* 0x000e620000002400 */
[----:B------:R-:W-:Y:S02]  /*84d0*/  FSEL R198, R33, -INF , !P5 ;  /* 0xff80000021c67808 */ /* 0x000fe40006800000 */
[----:B------:R-:W-:-:S02]  /*84e0*/  I2FP.F32.S32 R13, R13 ;  /* 0x0000000d000d7245 */ /* 0x000fc40000201400 */
[----:B------:R-:W-:Y:S01]  /*84f0*/  ISETP.GT.AND P5, PT, R29, R148, PT ;  /* 0x000000941d00720c */ /* 0x000fe20003fa4270 */
[----:B------:R-:W-:Y:S01]  /*8500*/  HMMA.16816.F32 R136, R8, R6, R136 ;  /* 0x000000060888723c */ /* 0x000fe20000001888 */
[----:B------:R-:W-:Y:S01]  /*8510*/  IABS R12, R12 ;  /* 0x0000000c000c7213 */ /* 0x000fe20000000000 */
[----:B------:R-:W-:Y:S01]  /*8520*/  FFMA.FTZ R144, R13, -R216, R144 ;  /* 0x800000d80d907223 */ /* 0x000fe20000010090 */
[----:B------:R-:W-:Y:S01]  /*8530*/  FSEL R198, R198, -INF , !P4 ;  /* 0xff800000c6c67808 */ /* 0x000fe20006000000 */
[----:B------:R-:W-:Y:S01]  /*8540*/  FMUL.FTZ R13, R145, UR6 ;  /* 0x00000006910d7c20 */ /* 0x000fe20008410000 */
[----:B------:R-:W-:Y:S01]  /*8550*/  ISETP.GE.AND P4, PT, R148, R208, PT ;  /* 0x000000d09400720c */ /* 0x000fe20003f86270 */
[----:B------:R-:W-:Y:S01]  /*8560*/  VIADD R145, R189, 0xfffffffe ;  /* 0xfffffffebd917836 */ /* 0x000fe20000000000 */
[----:B------:R-:W-:Y:S02]  /*8570*/  FSEL R19, R19, -INF , !P5 ;  /* 0xff80000013137808 */ /* 0x000fe40006800000 */
[----:B------:R-:W-:Y:S01]  /*8580*/  I2FP.F32.S32 R12, R12 ;  /* 0x0000000c000c7245 */ /* 0x000fe20000201400 */
[----:B------:R-:W2:Y:S01]  /*8590*/  MUFU.TANH R13, R13 ;  /* 0x0000000d000d7308 */ /* 0x000ea20000002400 */
[----:B------:R-:W-:Y:S01]  /*85a0*/  FSEL R170, R19, -INF , !P4 ;  /* 0xff80000013aa7808 */ /* 0x000fe20006000000 */
[----:B------:R-:W-:Y:S01]  /*85b0*/  FMUL.FTZ R142, R142, UR6 ;  /* 0x000000068e8e7c20 */ /* 0x000fe20008410000 */
[----:B------:R-:W-:Y:S01]  /*85c0*/  ISETP.GE.AND P5, PT, R148, R207, PT ;  /* 0x000000cf9400720c */ /* 0x000fe20003fa6270 */
[----:B----4-:R-:W-:Y:S01]  /*85d0*/  FFMA.FTZ R17, R12, -R216, R17 ;  /* 0x800000d80c117223 */ /* 0x010fe20000010011 */
[----:B------:R-:W-:Y:S01]  /*85e0*/  ISETP.GT.AND P4, PT, R27, R148, PT ;  /* 0x000000941b00720c */ /* 0x000fe20003f84270 */
[----:B------:R-:W-:Y:S01]  /*85f0*/  VIADD R148, R25, 0xffffff98 ;  /* 0xffffff9819947836 */ /* 0x000fe20000000000 */
[--C-:B------:R-:W-:Y:S01]  /*8600*/  IADD3 R12, PT, PT, R31, 0x68, -R24.reuse ;  /* 0x000000681f0c7810 */ /* 0x100fe20007ffe818 */
[----:B------:R-:W-:Y:S01]  /*8610*/  MUFU.TANH R142, R142 ;  /* 0x0000008e008e7308 */ /* 0x000fe20000002400 */
[----:B------:R-:W-:Y:S01]  /*8620*/  FSEL R222, R17, -INF , !P4 ;  /* 0xff80000011de7808 */ /* 0x000fe20006000000 */
[----:B------:R-:W-:Y:S01]  /*8630*/  FMUL.FTZ R17, R140, UR6 ;  /* 0x000000068c117c20 */ /* 0x000fe20008410000 */
[----:B------:R-:W-:Y:S01]  /*8640*/  IABS R12, R12 ;  /* 0x0000000c000c7213 */ /* 0x000fe20000000000 */
[----:B------:R-:W-:Y:S01]  /*8650*/  FMUL.FTZ R140, R147, UR6 ;  /* 0x00000006938c7c20 */ /* 0x000fe20008410000 */
[----:B------:R-:W-:Y:S01]  /*8660*/  ISETP.GT.AND P4, PT, R29, R148, PT ;  /* 0x000000941d00720c */ /* 0x000fe20003f84270 */
[----:B------:R-:W-:Y:S01]  /*8670*/  FMUL.FTZ R143, R143, UR6 ;  /* 0x000000068f8f7c20 */ /* 0x000fe20008410000 */
[----:B------:R-:W-:Y:S01]  /*8680*/  IADD3 R4, PT, PT, R209, 0x67, -R24 ;  /* 0x00000067d1047810 */ /* 0x000fe20007ffe818 */
[----:B------:R-:W-:Y:S01]  /*8690*/  FMUL.FTZ R137, R137, UR6 ;  /* 0x0000000689897c20 */ /* 0x000fe20008410000 */
[----:B------:R-:W-:Y:S01]  /*86a0*/  FSEL R222, R222, -INF , !P5 ;  /* 0xff800000dede7808 */ /* 0x000fe20006800000 */
[----:B------:R-:W-:Y:S01]  /*86b0*/  MUFU.TANH R140, R140 ;  /* 0x0000008c008c7308 */ /* 0x000fe20000002400 */
[----:B------:R-:W-:-:S02]  /*86c0*/  I2FP.F32.S32 R12, R12 ;  /* 0x0000000c000c7245 */ /* 0x000fc40000201400 */
[----:B------:R-:W-:Y:S02]  /*86d0*/  ISETP.GE.AND P5, PT, R148, R208, PT ;  /* 0x000000d09400720c */ /* 0x000fe40003fa6270 */
[----:B------:R-:W-:Y:S01]  /*86e0*/  IABS R4, R4 ;  /* 0x0000000400047213 */ /* 0x000fe20000000000 */
[----:B-1----:R-:W-:Y:S01]  /*86f0*/  FFMA.FTZ R12, R12, -R216, R5 ;  /* 0x800000d80c0c7223 */ /* 0x002fe20000010005 */
[----:B------:R-:W-:Y:S01]  /*8700*/  FSEL R144, R144, -INF , !P4 ;  /* 0xff80000090907808 */ /* 0x000fe20006000000 */
[----:B------:R1:W3:Y:S01]  /*8710*/  MUFU.TANH R5, R17 ;  /* 0x0000001100057308 */ /* 0x0002e20000002400 */
[----:B------:R-:W-:Y:S02]  /*8720*/  I2FP.F32.S32 R4, R4 ;  /* 0x0000000400047245 */ /* 0x000fe40000201400 */
[----:B------:R-:W-:Y:S01]  /*8730*/  FSEL R226, R144, -INF , !P5 ;  /* 0xff80000090e27808 */ /* 0x000fe20006800000 */
[----:B------:R-:W-:Y:S01]  /*8740*/  VIADD R144, R25, 0xffffff99 ;  /* 0xffffff9919907836 */ /* 0x000fe20000000000 */
[----:B------:R-:W-:Y:S01]  /*8750*/  ISETP.GT.AND P5, PT, R27, R148, PT ;  /* 0x000000941b00720c */ /* 0x000fe20003fa4270 */
[----:B--2---:R-:W-:Y:S01]  /*8760*/  FFMA.FTZ R224, R4, -R216, R13 ;  /* 0x800000d804e07223 */ /* 0x004fe2000001000d */
[----:B------:R-:W-:Y:S01]  /*8770*/  IADD3 R4, PT, PT, R209, 0x60, -R24 ;  /* 0x00000060d1047810 */ /* 0x000fe20007ffe818 */
[----:B------:R-:W-:Y:S01]  /*8780*/  MUFU.TANH R143, R143 ;  /* 0x0000008f008f7308 */ /* 0x000fe20000002400 */
[----:B------:R-:W-:-:S02]  /*8790*/  FSEL R202, R12, -INF , !P5 ;  /* 0xff8000000cca7808 */ /* 0x000fc40006800000 */
[----:B------:R-:W2:Y:S01]  /*87a0*/  LDSM.16.M88.4 R12, [R190+0xb800] ;  /* 0x00b80000be0c783b */ /* 0x000ea20000000200 */
[----:B------:R-:W-:Y:S02]  /*87b0*/  IABS R4, R4 ;  /* 0x0000000400047213 */ /* 0x000fe40000000000 */
[----:B------:R-:W-:Y:S02]  /*87c0*/  IADD3 R19, PT, PT, R31, 0x67, -R24 ;  /* 0x000000671f137810 */ /* 0x000fe40007ffe818 */
[----:B------:R-:W-:Y:S01]  /*87d0*/  I2FP.F32.S32 R4, R4 ;  /* 0x0000000400047245 */ /* 0x000fe20000201400 */
[----:B-1----:R-:W-:Y:S01]  /*87e0*/  FMUL.FTZ R17, R141, UR6 ;  /* 0x000000068d117c20 */ /* 0x002fe20008410000 */
[----:B------:R-:W-:Y:S01]  /*87f0*/  ISETP.GE.AND P4, PT, R148, R207, PT ;  /* 0x000000cf9400720c */ /* 0x000fe20003f86270 */
[----:B------:R-:W-:Y:S01]  /*8800*/  MUFU.TANH R137, R137 ;  /* 0x0000008900897308 */ /* 0x000fe20000002400 */
[----:B------:R-:W-:Y:S01]  /*8810*/  IABS R19, R19 ;  /* 0x0000001300137213 */ /* 0x000fe20000000000 */
[----:B---3--:R-:W-:Y:S01]  /*8820*/  FFMA.FTZ R33, R4, -R216, R5 ;  /* 0x800000d804217223 */ /* 0x008fe20000010005 */
[----:B------:R-:W-:Y:S01]  /*8830*/  ISETP.GT.AND P5, PT, R29, R144, PT ;  /* 0x000000901d00720c */ /* 0x000fe20003fa4270 */
[----:B------:R-:W1:Y:S01]  /*8840*/  LDSM.16.M88.4 R4, [R200+0xb800] ;  /* 0x00b80000c804783b */ /* 0x000e620000000200 */
[----:B------:R-:W-:Y:S01]  /*8850*/  FSEL R202, R202, -INF , !P4 ;  /* 0xff800000caca7808 */ /* 0x000fe20006000000 */
[----:B------:R-:W-:-:S04]  /*8860*/  DEPBAR.LE SB0, 0x0 ;  /* 0x000080000000791a */ /* 0x000fc80000000000 */
[----:B------:R-:W-:Y:S01]  /*8870*/  I2FP.F32.S32 R19, R19 ;  /* 0x0000001300137245 */ /* 0x000fe20000201400 */
[----:B------:R-:W3:Y:S01]  /*8880*/  MUFU.TANH R17, R17 ;  /* 0x0000001100117308 */ /* 0x000ee20000002400 */
[----:B------:R-:W-:Y:S01]  /*8890*/  BAR.SYNC.DEFER_BLOCKING 0x0 ;  /* 0x0000000000007b1d */ /* 0x000fe20000010000 */
[----:B------:R-:W-:Y:S02]  /*88a0*/  ISETP.GE.AND P4, PT, R144, R208, PT ;  /* 0x000000d09000720c */ /* 0x000fe40003f86270 */
[----:B------:R-:W-:Y:S01]  /*88b0*/  FSEL R224, R224, -INF , !P5 ;  /* 0xff800000e0e07808 */ /* 0x000fe20006800000 */
[----:B------:R-:W-:Y:S01]  /*88c0*/  FFMA.FTZ R19, R19, -R216, R140 ;  /* 0x800000d813137223 */ /* 0x000fe2000001008c */
[----:B------:R-:W-:Y:S02]  /*88d0*/  ISETP.GE.AND P5, PT, R144, R207, PT ;  /* 0x000000cf9000720c */ /* 0x000fe40003fa6270 */
[----:B------:R-:W-:Y:S02]  /*88e0*/  FSEL R224, R224, -INF , !P4 ;  /* 0xff800000e0e07808 */ /* 0x000fe40006000000 */
[----:B------:R-:W-:Y:S01]  /*88f0*/  ISETP.GT.AND P4, PT, R27, R144, PT ;  /* 0x000000901b00720c */ /* 0x000fe20003f84270 */
[----:B------:R-:W-:Y:S01]  /*8900*/  VIADD R144, R25, 0xffffffa0 ;  /* 0xffffffa019907836 */ /* 0x000fe20000000000 */
[----:B------:R-:W-:-:S02]  /*8910*/  IADD3 R35, PT, PT, R31, 0x60, -R24 ;  /* 0x000000601f237810 */ /* 0x000fc40007ffe818 */
[----:B------:R-:W-:Y:S02]  /*8920*/  FSEL R19, R19, -INF , !P4 ;  /* 0xff80000013137808 */ /* 0x000fe40006000000 */
[----:B------:R-:W-:Y:S02]  /*8930*/  IADD3 R140, PT, PT, R209, 0x5f, -R24 ;  /* 0x0000005fd18c7810 */ /* 0x000fe40007ffe818 */
[----:B------:R-:W-:Y:S02]  /*8940*/  IABS R35, R35 ;  /* 0x0000002300237213 */ /* 0x000fe40000000000 */
[----:B------:R-:W-:Y:S01]  /*8950*/  ISETP.GT.AND P4, PT, R29, R144, PT ;  /* 0x000000901d00720c */ /* 0x000fe20003f84270 */
[----:B--2---:R-:W-:Y:S01]  /*8960*/  HMMA.16816.F32 R176, R20, R12, R176 ;  /* 0x0000000c14b0723c */ /* 0x004fe200000018b0 */
[----:B------:R-:W-:Y:S01]  /*8970*/  FSEL R196, R19, -INF , !P5 ;  /* 0xff80000013c47808 */ /* 0x000fe20006800000 */
[----:B------:R-:W-:Y:S01]  /*8980*/  FMUL.FTZ R13, R136, UR6 ;  /* 0x00000006880d7c20 */ /* 0x000fe20008410000 */
[----:B------:R-:W-:-:S02]  /*8990*/  IABS R140, R140 ;  /* 0x0000008c008c7213 */ /* 0x000fc40000000000 */
[----:B------:R-:W-:Y:S02]  /*89a0*/  I2FP.F32.S32 R19, R35 ;  /* 0x0000002300137245 */ /* 0x000fe40000201400 */
[----:B------:R-:W-:Y:S01]  /*89b0*/  ISETP.GE.AND P5, PT, R144, R208, PT ;  /* 0x000000d09000720c */ /* 0x000fe20003fa6270 */
[----:B------:R-:W2:Y:S01]  /*89c0*/  MUFU.TANH R13, R13 ;  /* 0x0000000d000d7308 */ /* 0x000ea20000002400 */
[----:B------:R-:W-:Y:S01]  /*89d0*/  FSEL R33, R33, -INF , !P4 ;  /* 0xff80000021217808 */ /* 0x000fe20006000000 */
[----:B------:R-:W-:Y:S01]  /*89e0*/  FFMA.FTZ R19, R19, -R216, R142 ;  /* 0x800000d813137223 */ /* 0x000fe2000001008e */
[----:B------:R-:W-:Y:S01]  /*89f0*/  I2FP.F32.S32 R140, R140 ;  /* 0x0000008c008c7245 */ /* 0x000fe20000201400 */
[----:B------:R-:W-:Y:S01]  /*8a00*/  HMMA.16816.F32 R172, R20, R14, R172 ;  /* 0x0000000e14ac723c */ /* 0x000fe200000018ac */
[----:B------:R-:W-:Y:S01]  /*8a10*/  FSEL R182, R33, -INF , !P5 ;  /* 0xff80000021b67808 */ /* 0x000fe20006800000 */
[----:B------:R-:W-:Y:S01]  /*8a20*/  FMUL.FTZ R15, R139, UR6 ;  /* 0x000000068b0f7c20 */ /* 0x000fe20008410000 */
[----:B------:R-:W-:Y:S01]  /*8a30*/  ISETP.GT.AND P5, PT, R27, R144, PT ;  /* 0x000000901b00720c */ /* 0x000fe20003fa4270 */
[----:B---3--:R-:W-:Y:S01]  /*8a40*/  FFMA.FTZ R17, R140, -R216, R17 ;  /* 0x800000d88c117223 */ /* 0x008fe20000010011 */
[----:B------:R-:W-:Y:S01]  /*8a50*/  VIADD R140, R25, 0xffffffa1 ;  /* 0xffffffa1198c7836 */ /* 0x000fe20000000000 */
[--C-:B------:R-:W-:Y:S01]  /*8a60*/  IADD3 R12, PT, PT, R31, 0x5f, -R24.reuse ;  /* 0x0000005f1f0c7810 */ /* 0x100fe20007ffe818 */
[----:B------:R-:W-:Y:S01]  /*8a70*/  VIADD R14, R25, 0xffffffa9 ;  /* 0xffffffa9190e7836 */ /* 0x000fe20000000000 */
[----:B------:R-:W-:Y:S01]  /*8a80*/  FSEL R136, R19, -INF , !P5 ;  /* 0xff80000013887808 */ /* 0x000fe20006800000 */
[----:B-1----:R-:W-:Y:S01]  /*8a90*/  HMMA.16816.F32 R176, R8, R4, R176 ;  /* 0x0000000408b0723c */ /* 0x002fe200000018b0 */
[----:B------:R-:W-:Y:S01]  /*8aa0*/  IADD3 R19, PT, PT, R209, 0x58, -R24 ;  /* 0x00000058d1137810 */ /* 0x000fe20007ffe818 */
[----:B------:R-:W-:Y:S01]  /*8ab0*/  FMUL.FTZ R4, R138, UR6 ;  /* 0x000000068a047c20 */ /* 0x000fe20008410000 */
[----:B------:R-:W-:Y:S01]  /*8ac0*/  ISETP.GE.AND P4, PT, R144, R207, PT ;  /* 0x000000cf9000720c */ /* 0x000fe20003f86270 */
[----:B------:R-:W-:Y:S01]  /*8ad0*/  MUFU.TANH R15, R15 ;  /* 0x0000000f000f7308 */ /* 0x000fe20000002400 */
[----:B------:R-:W-:-:S02]  /*8ae0*/  ISETP.GT.AND P5, PT, R29, R140, PT ;  /* 0x0000008c1d00720c */ /* 0x000fc40003fa4270 */
[----:B------:R-:W-:Y:S02]  /*8af0*/  IABS R19, R19 ;  /* 0x0000001300137213 */ /* 0x000fe40000000000 */
[----:B------:R-:W-:Y:S02]  /*8b00*/  IABS R12, R12 ;  /* 0x0000000c000c7213 */ /* 0x000fe40000000000 */
[----:B------:R-:W-:Y:S01]  /*8b10*/  FSEL R136, R136, -INF , !P4 ;  /* 0xff80000088887808 */ /* 0x000fe20006000000 */
[----:B------:R-:W1:Y:S01]  /*8b20*/  MUFU.TANH R4, R4 ;  /* 0x0000000400047308 */ /* 0x000e620000002400 */
[----:B------:R-:W-:Y:S01]  /*8b30*/  ISETP.GE.AND P4, PT, R140, R208, PT ;  /* 0x000000d08c00720c */ /* 0x000fe20003f86270 */
[----:B------:R-:W-:Y:S01]  /*8b40*/  HMMA.16816.F32 R172, R8, R6, R172 ;  /* 0x0000000608ac723c */ /* 0x000fe200000018ac */
[----:B------:R-:W-:Y:S01]  /*8b50*/  FSEL R192, R17, -INF , !P5 ;  /* 0xff80000011c07808 */ /* 0x000fe20006800000 */
[----:B------:R-:W-:Y:S01]  /*8b60*/  IMAD.MOV.U32 R17, RZ, RZ, R19 ;  /* 0x000000ffff117224 */ /* 0x000fe200078e0013 */
[----:B------:R-:W-:Y:S01]  /*8b70*/  I2FP.F32.S32 R12, R12 ;  /* 0x0000000c000c7245 */ /* 0x000fe20000201400 */
[----:B------:R-:W-:Y:S01]  /*8b80*/  VIADD R8, R25, 0xffffffb0 ;  /* 0xffffffb019087836 */ /* 0x000fe20000000000 */
[----:B------:R-:W-:Y:S01]  /*8b90*/  FSEL R192, R192, -INF , !P4 ;  /* 0xff800000c0c07808 */ /* 0x000fe20006000000 */
[----:B------:R-:W-:Y:S01]  /*8ba0*/  FMUL.FTZ R176, R176, UR6 ;  /* 0x00000006b0b07c20 */ /* 0x000fe20008410000 */
[----:B------:R-:W-:Y:S01]  /*8bb0*/  ISETP.GE.AND P5, PT, R140, R207, PT ;  /* 0x000000cf8c00720c */ /* 0x000fe20003fa6270 */
[----:B------:R-:W-:Y:S01]  /*8bc0*/  FFMA.FTZ R143, R12, -R216, R143 ;  /* 0x800000d80c8f7223 */ /* 0x000fe2000001008f */
[----:B------:R-:W-:Y:S01]  /*8bd0*/  ISETP.GT.AND P4, PT, R27, R140, PT ;  /* 0x0000008c1b00720c */ /* 0x000fe20003f84270 */
[----:B------:R-:W-:Y:S01]  /*8be0*/  VIADD R12, R25, 0xffffffa8 ;  /* 0xffffffa8190c7836 */ /* 0x000fe20000000000 */
[----:B------:R-:W-:Y:S01]  /*8bf0*/  I2FP.F32.S32 R140, R17 ;  /* 0x00000011008c7245 */ /* 0x000fe20000201400 */
[----:B------:R-:W-:Y:S01]  /*8c00*/  FMUL.FTZ R177, R177, UR6 ;  /* 0x00000006b1b17c20 */ /* 0x000fe20008410000 */
[----:B------:R-:W-:Y:S01]  /*8c10*/  FSEL R138, R143, -INF , !P4 ;  /* 0xff8000008f8a7808 */ /* 0x000fe20006000000 */
[----:B------:R-:W-:Y:S01]  /*8c20*/  FMUL.FTZ R179, R179, UR6 ;  /* 0x00000006b3b37c20 */ /* 0x000fe20008410000 */
[----:B------:R-:W-:Y:S01]  /*8c30*/  ISETP.GT.AND P4, PT, R29, R12, PT ;  /* 0x0000000c1d00720c */ /* 0x000fe20003f84270 */
[----:B--2---:R-:W-:Y:S01]  /*8c40*/  FFMA.FTZ R140, R140, -R216, R13 ;  /* 0x800000d88c8c7223 */ /* 0x004fe2000001000d */
[----:B------:R-:W-:-:S02]  /*8c50*/  IADD3 R5, PT, PT, R31, 0x58, -R24 ;  /* 0x000000581f057810 */ /* 0x000fc40007ffe818 */
[----:B------:R-:W-:Y:S01]  /*8c60*/  IADD3 R13, PT, PT, R209, 0x57, -R24 ;  /* 0x00000057d10d7810 */ /* 0x000fe20007ffe818 */
[----:B------:R-:W-:Y:S01]  /*8c70*/  MUFU.TANH R179, R179 ;  /* 0x000000b300b37308 */ /* 0x000fe20000002400 */
[----:B------:R-:W-:Y:S01]  /*8c80*/  FSEL R138, R138, -INF , !P5 ;  /* 0xff8000008a8a7808 */ /* 0x000fe20006800000 */
[----:B------:R-:W-:Y:S01]  /*8c90*/  FMUL.FTZ R172, R172, UR6 ;  /* 0x00000006acac7c20 */ /* 0x000fe20008410000 */
[----:B------:R-:W-:Y:S01]  /*8ca0*/  ISETP.GE.AND P5, PT, R12, R208, PT ;  /* 0x000000d00c00720c */ /* 0x000fe20003fa6270 */
[----:B------:R-:W-:Y:S01]  /*8cb0*/  FMUL.FTZ R173, R173, UR6 ;  /* 0x00000006adad7c20 */ /* 0x000fe20008410000 */
[----:B------:R-:W-:Y:S01]  /*8cc0*/  IABS R5, R5 ;  /* 0x0000000500057213 */ /* 0x000fe20000000000 */
[----:B------:R-:W-:Y:S01]  /*8cd0*/  FMUL.FTZ R175, R175, UR6 ;  /* 0x00000006afaf7c20 */ /* 0x000fe20008410000 */
[----:B------:R-:W-:Y:S02]  /*8ce0*/  FSEL R190, R140, -INF , !P4 ;  /* 0xff8000008cbe7808 */ /* 0x000fe40006000000 */
[----:B------:R-:W-:Y:S01]  /*8cf0*/  IABS R13, R13 ;  /* 0x0000000d000d7213 */ /* 0x000fe20000000000 */
[----:B------:R-:W-:Y:S01]  /*8d00*/  MUFU.TANH R173, R173 ;  /* 0x000000ad00ad7308 */ /* 0x000fe20000002400 */
[----:B------:R-:W-:-:S02]  /*8d10*/  FSEL R190, R190, -INF , !P5 ;  /* 0xff800000bebe7808 */ /* 0x000fc40006800000 */
[----:B------:R-:W-:Y:S02]  /*8d20*/  I2FP.F32.S32 R5, R5 ;  /* 0x0000000500057245 */ /* 0x000fe40000201400 */
[----:B------:R-:W-:Y:S02]  /*8d30*/  ISETP.GE.AND P4, PT, R12, R207, PT ;  /* 0x000000cf0c00720c */ /* 0x000fe40003f86270 */
[----:B------:R-:W-:Y:S01]  /*8d40*/  ISETP.GT.AND P5, PT, R27, R12, PT ;  /* 0x0000000c1b00720c */ /* 0x000fe20003fa4270 */
[-C--:B-1----:R-:W-:Y:S01]  /*8d50*/  FFMA.FTZ R4, R5, -R216.reuse, R4 ;  /* 0x800000d805047223 */ /* 0x082fe20000010004 */
[----:B------:R-:W-:Y:S01]  /*8d60*/  I2FP.F32.S32 R12, R13 ;  /* 0x0000000d000c7245 */ /* 0x000fe20000201400 */
[----:B------:R-:W-:Y:S01]  /*8d70*/  MUFU.TANH R175, R175 ;  /* 0x000000af00af7308 */ /* 0x000fe20000002400 */
[----:B------:R-:W-:Y:S02]  /*8d80*/  IADD3 R17, PT, PT, R209, 0x50, -R24 ;  /* 0x00000050d1117810 */ /* 0x000fe40007ffe818 */
[----:B------:R-:W-:Y:S01]  /*8d90*/  FSEL R4, R4, -INF , !P5 ;  /* 0xff80000004047808 */ /* 0x000fe20006800000 */
[----:B------:R-:W-:Y:S01]  /*8da0*/  FFMA.FTZ R12, R12, -R216, R137 ;  /* 0x800000d80c0c7223 */ /* 0x000fe20000010089 */
[----:B------:R-:W-:-:S02]  /*8db0*/  IABS R17, R17 ;  /* 0x0000001100117213 */ /* 0x000fc40000000000 */
[----:B------:R-:W-:Y:S01]  /*8dc0*/  FSEL R180, R4, -INF , !P4 ;  /* 0xff80000004b47808 */ /* 0x000fe20006000000 */
[----:B------:R-:W1:Y:S01]  /*8dd0*/  MUFU.TANH R13, R176 ;  /* 0x000000b0000d7308 */ /* 0x000e620000002400 */
[----:B------:R-:W-:Y:S02]  /*8de0*/  I2FP.F32.S32 R4, R17 ;  /* 0x0000001100047245 */ /* 0x000fe40000201400 */
[----:B------:R-:W-:Y:S02]  /*8df0*/  IADD3 R5, PT, PT, R31, 0x57, -R24 ;  /* 0x000000571f057810 */ /* 0x000fe40007ffe818 */
[----:B------:R-:W-:Y:S02]  /*8e00*/  ISETP.GT.AND P5, PT, R29, R14, PT ;  /* 0x0000000e1d00720c */ /* 0x000fe40003fa4270 */
[----:B------:R-:W-:Y:S02]  /*8e10*/  IABS R5, R5 ;  /* 0x0000000500057213 */ /* 0x000fe40000000000 */
[----:B------:R-:W-:-:S02]  /*8e20*/  FSEL R194, R12, -INF , !P5 ;  /* 0xff8000000cc27808 */ /* 0x000fc40006800000 */
[----:B------:R-:W-:Y:S02]  /*8e30*/  I2FP.F32.S32 R12, R5 ;  /* 0x00000005000c7245 */ /* 0x000fe40000201400 */
[----:B------:R-:W-:Y:S01]  /*8e40*/  ISETP.GE.AND P4, PT, R14, R208, PT ;  /* 0x000000d00e00720c */ /* 0x000fe20003f86270 */
[----:B------:R-:W2:Y:S01]  /*8e50*/  MUFU.TANH R5, R177 ;  /* 0x000000b100057308 */ /* 0x000ea20000002400 */
[----:B------:R-:W-:Y:S01]  /*8e60*/  IADD3 R6, PT, PT, R209, 0x4f, -R24 ;  /* 0x0000004fd1067810 */ /* 0x000fe20007ffe818 */
[-C--:B------:R-:W-:Y:S01]  /*8e70*/  FFMA.FTZ R12, R12, -R216.reuse, R15 ;  /* 0x800000d80c0c7223 */ /* 0x080fe2000001000f */
[----:B-1----:R-:W-:Y:S01]  /*8e80*/  FFMA.FTZ R13, R4, -R216, R13 ;  /* 0x800000d8040d7223 */ /* 0x002fe2000001000d */
[----:B------:R-:W-:Y:S01]  /*8e90*/  FMUL.FTZ R4, R178, UR6 ;  /* 0x00000006b2047c20 */ /* 0x000fe20008410000 */
[----:B------:R-:W-:Y:S02]  /*8ea0*/  FSEL R194, R194, -INF , !P4 ;  /* 0xff800000c2c27808 */ /* 0x000fe40006000000 */
[----:B------:R-:W-:-:S02]  /*8eb0*/  ISETP.GT.AND P4, PT, R27, R14, PT ;  /* 0x0000000e1b00720c */ /* 0x000fc40003f84270 */
[----:B------:R-:W-:Y:S01]  /*8ec0*/  IADD3 R9, PT, PT, R31, 0x50, -R24 ;  /* 0x000000501f097810 */ /* 0x000fe20007ffe818 */
[----:B------:R-:W1:Y:S01]  /*8ed0*/  MUFU.TANH R4, R4 ;  /* 0x0000000400047308 */ /* 0x000e620000002400 */
[----:B------:R-:W-:Y:S02]  /*8ee0*/  ISETP.GE.AND P5, PT, R14, R207, PT ;  /* 0x000000cf0e00720c */ /* 0x000fe40003fa6270 */
[----:B------:R-:W-:Y:S02]  /*8ef0*/  FSEL R178, R12, -INF , !P4 ;  /* 0xff8000000cb27808 */ /* 0x000fe40006000000 */
[----:B------:R-:W-:Y:S02]  /*8f00*/  IABS R6, R6 ;  /* 0x0000000600067213 */ /* 0x000fe40000000000 */
[----:B------:R-:W-:Y:S02]  /*8f10*/  IABS R9, R9 ;  /* 0x0000000900097213 */ /* 0x000fe40000000000 */
[----:B------:R-:W-:-:S02]  /*8f20*/  ISETP.GT.AND P4, PT, R29, R8, PT ;  /* 0x000000081d00720c */ /* 0x000fc40003f84270 */
[----:B------:R-:W-:Y:S02]  /*8f30*/  FSEL R178, R178, -INF , !P5 ;  /* 0xff800000b2b27808 */ /* 0x000fe40006800000 */
[----:B------:R-:W-:Y:S02]  /*8f40*/  I2FP.F32.S32 R6, R6 ;  /* 0x0000000600067245 */ /* 0x000fe40000201400 */
[----:B------:R-:W-:Y:S02]  /*8f50*/  I2FP.F32.S32 R9, R9 ;  /* 0x0000000900097245 */ /* 0x000fe40000201400 */
[----:B------:R-:W-:Y:S01]  /*8f60*/  ISETP.GE.AND P5, PT, R8, R208, PT ;  /* 0x000000d00800720c */ /* 0x000fe20003fa6270 */
[-C--:B--2---:R-:W-:Y:S01]  /*8f70*/  FFMA.FTZ R7, R6, -R216.reuse, R5 ;  /* 0x800000d806077223 */ /* 0x084fe20000010005 */
[----:B------:R-:W-:Y:S01]  /*8f80*/  FSEL R13, R13, -INF , !P4 ;  /* 0xff8000000d0d7808 */ /* 0x000fe20006000000 */
[----:B-1----:R-:W-:Y:S01]  /*8f90*/  FFMA.FTZ R9, R9, -R216, R4 ;  /* 0x800000d809097223 */ /* 0x002fe20000010004 */
[----:B------:R-:W-:Y:S01]  /*8fa0*/  VIADD R6, R25, 0xffffffb1 ;  /* 0xffffffb119067836 */ /* 0x000fe20000000000 */
[----:B------:R-:W-:Y:S01]  /*8fb0*/  ISETP.GE.AND P4, PT, R8, R207, PT ;  /* 0x000000cf0800720c */ /* 0x000fe20003f86270 */
[----:B------:R-:W1:Y:S01]  /*8fc0*/  MUFU.TANH R5, R172 ;  /* 0x000000ac00057308 */ /* 0x000e620000002400 */
[----:B------:R-:W-:-:S02]  /*8fd0*/  FSEL R166, R13, -INF , !P5 ;  /* 0xff8000000da67808 */ /* 0x000fc40006800000 */
[----:B------:R-:W-:Y:S02]  /*8fe0*/  ISETP.GT.AND P5, PT, R27, R8, PT ;  /* 0x000000081b00720c */ /* 0x000fe40003fa4270 */
[----:B------:R-:W-:Y:S02]  /*8ff0*/  IADD3 R8, PT, PT, R31, 0x4f, -R24 ;  /* 0x0000004f1f087810 */ /* 0x000fe40007ffe818 */
[----:B------:R-:W-:Y:S02]  /*9000*/  FSEL R9, R9, -INF , !P5 ;  /* 0xff80000009097808 */ /* 0x000fe40006800000 */
[----:B------:R-:W-:Y:S02]  /*9010*/  ISETP.GT.AND P5, PT, R29, R6, PT ;  /* 0x000000061d00720c */ /* 0x000fe40003fa4270 */
[----:B------:R-:W-:Y:S02]  /*9020*/  FSEL R142, R9, -INF , !P4 ;  /* 0xff800000098e7808 */ /* 0x000fe40006000000 */
[----:B------:R-:W-:-:S02]  /*9030*/  ISETP.GE.AND P4, PT, R6, R208, PT ;  /* 0x000000d00600720c */ /* 0x000fc40003f86270 */
[----:B------:R-:W-:Y:S02]  /*9040*/  FSEL R7, R7, -INF , !P5 ;  /* 0xff80000007077808 */ /* 0x000fe40006800000 */
[----:B------:R-:W-:Y:S02]  /*9050*/  IABS R8, R8 ;  /* 0x0000000800087213 */ /* 0x000fe40000000000 */
[----:B------:R-:W-:Y:S01]  /*9060*/  FSEL R164, R7, -INF , !P4 ;  /* 0xff80000007a47808 */ /* 0x000fe20006000000 */
[----:B------:R-:W-:Y:S01]  /*9070*/  FMUL.FTZ R7, R174, UR6 ;  /* 0x00000006ae077c20 */ /* 0x000fe20008410000 */
[--C-:B------:R-:W-:Y:S02]  /*9080*/  IADD3 R10, PT, PT, R209, 0x48, -R24.reuse ;  /* 0x00000048d10a7810 */ /* 0x100fe40007ffe818 */
[----:B------:R-:W-:Y:S02]  /*9090*/  I2FP.F32.S32 R8, R8 ;  /* 0x0000000800087245 */ /* 0x000fe40000201400 */
[----:B------:R-:W-:Y:S01]  /*90a0*/  IABS R10, R10 ;  /* 0x0000000a000a7213 */ /* 0x000fe20000000000 */
[----:B------:R-:W2:Y:S01]  /*90b0*/  MUFU.TANH R7, R7 ;  /* 0x0000000700077308 */ /* 0x000ea20000002400 */
[C-C-:B------:R-:W-:Y:S01]  /*90c0*/  IADD3 R4, PT, PT, R31.reuse, 0x48, -R24.reuse ;  /* 0x000000481f047810 */ /* 0x140fe20007ffe818 */
[----:B------:R-:W-:Y:S01]  /*90d0*/  FFMA.FTZ R179, R8, -R216, R179 ;  /* 0x800000d808b37223 */ /* 0x000fe200000100b3 */
[----:B------:R-:W-:Y:S01]  /*90e0*/  IADD3 R31, PT, PT, R31, 0x47, -R24 ;  /* 0x000000471f1f7810 */ /* 0x000fe20007ffe818 */
[----:B------:R-:W-:Y:S01]  /*90f0*/  VIADD R8, R25, 0xffffffb8 ;  /* 0xffffffb819087836 */ /* 0x000fe20000000000 */
[----:B------:R-:W-:-:S02]  /*9100*/  I2FP.F32.S32 R10, R10 ;  /* 0x0000000a000a7245 */ /* 0x000fc40000201400 */
[----:B------:R-:W-:Y:S02]  /*9110*/  IADD3 R24, PT, PT, R209, 0x47, -R24 ;  /* 0x00000047d1187810 */ /* 0x000fe40007ffe818 */
[----:B------:R-:W-:Y:S01]  /*9120*/  ISETP.GT.AND P4, PT, R27, R6, PT ;  /* 0x000000061b00720c */ /* 0x000fe20003f84270 */
[----:B-1----:R-:W-:Y:S01]  /*9130*/  FFMA.FTZ R5, R10, -R216, R5 ;  /* 0x800000d80a057223 */ /* 0x002fe20000010005 */
[----:B------:R-:W-:Y:S02]  /*9140*/  IABS R24, R24 ;  /* 0x0000001800187213 */ /* 0x000fe40000000000 */
[----:B------:R-:W-:Y:S02]  /*9150*/  FSEL R140, R179, -INF , !P4 ;  /* 0xff800000b38c7808 */ /* 0x000fe40006000000 */
[----:B------:R-:W-:Y:S02]  /*9160*/  ISETP.GT.AND P4, PT, R29, R8, PT ;  /* 0x000000081d00720c */ /* 0x000fe40003f84270 */
[----:B------:R-:W-:-:S02]  /*9170*/  IABS R4, R4 ;  /* 0x0000000400047213 */ /* 0x000fc40000000000 */
[----:B------:R-:W-:Y:S01]  /*9180*/  ISETP.GE.AND P5, PT, R6, R207, PT ;  /* 0x000000cf0600720c */ /* 0x000fe20003fa6270 */
[----:B------:R-:W-:Y:S01]  /*9190*/  VIADD R6, R25, 0xffffffb9 ;  /* 0xffffffb919067836 */ /* 0x000fe20000000000 */
[----:B------:R-:W-:Y:S02]  /*91a0*/  I2FP.F32.S32 R24, R24 ;  /* 0x0000001800187245 */ /* 0x000fe40000201400 */
[----:B------:R-:W-:Y:S02]  /*91b0*/  FSEL R5, R5, -INF , !P4 ;  /* 0xff80000005057808 */ /* 0x000fe40006000000 */
[----:B------:R-:W-:Y:S01]  /*91c0*/  I2FP.F32.S32 R4, R4 ;  /* 0x0000000400047245 */ /* 0x000fe20000201400 */
[----:B------:R-:W-:Y:S01]  /*91d0*/  FFMA.FTZ R24, R24, -R216, R173 ;  /* 0x800000d818187223 */ /* 0x000fe200000100ad */
[----:B------:R-:W-:Y:S02]  /*91e0*/  ISETP.GE.AND P4, PT, R8, R208, PT ;  /* 0x000000d00800720c */ /* 0x000fe40003f86270 */
[----:B------:R-:W-:Y:S01]  /*91f0*/  FSEL R140, R140, -INF , !P5 ;  /* 0xff8000008c8c7808 */ /* 0x000fe20006800000 */
[----:B--2---:R-:W-:Y:S01]  /*9200*/  FFMA.FTZ R7, R4, -R216, R7 ;  /* 0x800000d804077223 */ /* 0x004fe20000010007 */
[----:B------:R-:W-:-:S02]  /*9210*/  ISETP.GT.AND P5, PT, R29, R6, PT ;  /* 0x000000061d00720c */ /* 0x000fc40003fa4270 */
[----:B------:R-:W-:Y:S02]  /*9220*/  IABS R31, R31 ;  /* 0x0000001f001f7213 */ /* 0x000fe40000000000 */
[----:B------:R-:W-:Y:S02]  /*9230*/  FSEL R162, R5, -INF , !P4 ;  /* 0xff80000005a27808 */ /* 0x000fe40006000000 */
[----:B------:R-:W-:Y:S02]  /*9240*/  ISETP.GT.AND P4, PT, R27, R8, PT ;  /* 0x000000081b00720c */ /* 0x000fe40003f84270 */
[----:B------:R-:W-:Y:S02]  /*9250*/  FSEL R24, R24, -INF , !P5 ;  /* 0xff80000018187808 */ /* 0x000fe40006800000 */
[----:B------:R-:W-:Y:S02]  /*9260*/  I2FP.F32.S32 R4, R31 ;  /* 0x0000001f00047245 */ /* 0x000fe40000201400 */
[----:B------:R-:W-:-:S02]  /*9270*/  ISETP.GE.AND P5, PT, R8, R207, PT ;  /* 0x000000cf0800720c */ /* 0x000fc40003fa6270 */
[----:B------:R-:W-:Y:S01]  /*9280*/  FSEL R158, R7, -INF , !P4 ;  /* 0xff800000079e7808 */ /* 0x000fe20006000000 */
[----:B------:R-:W-:Y:S01]  /*9290*/  FFMA.FTZ R175, R4, -R216, R175 ;  /* 0x800000d804af7223 */ /* 0x000fe200000100af */
        /* <DEDUP_REMOVED lines=90> */
.L_x_1785:
[----:B------:R2:W-:Y:S02]  /*9840*/  STS.128 [R218+0xb800], RZ ;  /* 0x00b800ffda007388 */ /* 0x0005e40000000c00 */
.L_x_1786:
[----:B------:R-:W-:Y:S05]  /*9850*/  BSYNC.RECONVERGENT B0 ;  /* 0x0000000000007941 */ /* 0x000fea0003800200 */
.L_x_1784:
[----:B------:R-:W0:Y:S02]  /*9860*/  LDGDEPBAR ;  /* 0x00000000000079af */ /* 0x000e240000000000 */
.L_x_1783:
        /* <DEDUP_REMOVED lines=20> */
[----:B------:R-:W-:Y:S01]  /*99b0*/  IADD3 R155, PT, PT, R160, 0xc040, RZ ;  /* 0x0000c040a09b7810 */ /* 0x000fe20007ffe0ff */
[----:B------:R-:W3:Y:S01]  /*99c0*/  SHFL.BFLY PT, R5, R4, 0x2, 0x1f ;  /* 0x0c401f0004057f89 */ /* 0x000ee200000e0000 */
[----:B------:R-:W-:Y:S02]  /*99d0*/  IADD3 R156, PT, PT, R153, R160, RZ ;  /* 0x000000a0999c7210 */ /* 0x000fe40007ffe0ff */
[----:B------:R-:W-:Y:S01]  /*99e0*/  @P5 IADD3 R217, PT, PT, R189, -0x3, RZ ;  /* 0xfffffffdbdd95810 */ /* 0x000fe20007ffe0ff */
[----:B------:R-:W-:Y:S04]  /*99f0*/  LDSM.16.MT88.4 R12, [R160+0xc000] ;  /* 0x00c00000a00c783b */ /* 0x000fe80000004200 */
[----:B------:R-:W-:Y:S01]  /*9a00*/  LDSM.16.MT88.4 R20, [R156+0xc000] ;  /* 0x00c000009c14783b */ /* 0x000fe20000004200 */
[----:B-1----:R-:W-:-:S02]  /*9a10*/  FMNMX.FTZ R7, R6, R7, !PT ;  /* 0x0000000706077209 */ /* 0x002fc40007810000 */
[----:B---3--:R-:W-:-:S03]  /*9a20*/  FMNMX.FTZ R5, R4, R5, !PT ;  /* 0x0000000504057209 */ /* 0x008fc60007810000 */
[----:B------:R-:W1:Y:S04]  /*9a30*/  SHFL.BFLY PT, R2, R7, 0x1, 0x1f ;  /* 0x0c201f0007027f89 */ /* 0x000e6800000e0000 */
[----:B------:R-:W3:Y:S01]  /*9a40*/  SHFL.BFLY PT, R0, R5, 0x1, 0x1f ;  /* 0x0c201f0005007f89 */ /* 0x000ee200000e0000 */
[----:B-1----:R-:W-:Y:S02]  /*9a50*/  FMNMX.FTZ R2, R7, R2, !PT ;  /* 0x0000000207027209 */ /* 0x002fe40007810000 */
[----:B---3--:R-:W-:-:S03]  /*9a60*/  FMNMX.FTZ R0, R5, R0, !PT ;  /* 0x0000000005007209 */ /* 0x008fc60007810000 */
[C---:B----4-:R-:W-:Y:S01]  /*9a70*/  FMUL.FTZ R143, R2.reuse, UR4 ;  /* 0x00000004028f7c20 */ /* 0x050fe20008410000 */
        /* <DEDUP_REMOVED lines=13> */
[----:B------:R-:W-:Y:S01]  /*9b50*/  FFMA.FTZ R152, R16, UR4, -R159 ;  /* 0x0000000410987c23 */ /* 0x000fe2000801089f */
[----:B------:R-:W-:Y:S01]  /*9b60*/  IADD3 R16, PT, PT, R160, 0xc000, RZ ;  /* 0x0000c000a0107810 */ /* 0x000fe20007ffe0ff */
[--C-:B------:R-:W-:Y:S01]  /*9b70*/  FFMA.FTZ R148, R28, UR4, -R143.reuse ;  /* 0x000000041c947c23 */ /* 0x100fe2000801088f */
[----:B------:R-:W1:Y:S01]  /*9b80*/  MUFU.EX2 R151, R151 ;  /* 0x0000009700977308 */ /* 0x000e620000000800 */
[----:B------:R-:W-:Y:S01]  /*9b90*/  FFMA.FTZ R147, R32, UR4, -R143 ;  /* 0x0000000420937c23 */ /* 0x000fe2000801088f */
[----:B------:R-:W-:Y:S01]  /*9ba0*/  @P2 IADD3 R155, PT, PT, R16, -0x40, RZ ;  /* 0xffffffc0109b2810 */ /* 0x000fe20007ffe0ff */
[--C-:B------:R-:W-:Y:S01]  /*9bb0*/  FFMA.FTZ R144, R30, UR4, -R159.reuse ;  /* 0x000000041e907c23 */ /* 0x100fe2000801089f */
[----:B------:R-:W-:Y:S01]  /*9bc0*/  FFMA.FTZ R150, R34, UR4, -R159 ;  /* 0x0000000422967c23 */ /* 0x000fe2000801089f */
[----:B------:R-:W-:Y:S01]  /*9bd0*/  FFMA.FTZ R154, R26, UR4, -R143 ;  /* 0x000000041a9a7c23 */ /* 0x000fe2000801088f */
[----:B------:R-:W-:Y:S01]  /*9be0*/  FFMA.FTZ R149, R18, UR4, -R159 ;  /* 0x0000000412957c23 */ /* 0x000fe2000801089f */
[----:B------:R-:W3:Y:S01]  /*9bf0*/  LDSM.16.MT88.4 R28, [R155] ;  /* 0x000000009b1c783b */ /* 0x000ee20000004200 */
[----:B------:R-:W4:Y:S01]  /*9c00*/  MUFU.EX2 R3, R3 ;  /* 0x0000000300037308 */ /* 0x000f220000000800 */
[----:B------:R-:W-:Y:S01]  /*9c10*/  IADD3 R153, PT, PT, R153, R155, RZ ;  /* 0x0000009b99997210 */ /* 0x000fe20007ffe0ff */
[--C-:B------:R-:W-:Y:S01]  /*9c20*/  FFMA.FTZ R161, R228, UR4, -R143.reuse ;  /* 0x00000004e4a17c23 */ /* 0x100fe2000801088f */
        /* <DEDUP_REMOVED lines=14> */
[-C--:B----4-:R-:W-:Y:S01]  /*9d10*/  FMUL.FTZ R34, R106, R3.reuse ;  /* 0x000000036a227220 */ /* 0x090fe20000410000 */
[-C--:B------:R-:W-:Y:S01]  /*9d20*/  FMUL.FTZ R35, R107, R3.reuse ;  /* 0x000000036b237220 */ /* 0x080fe20000410000 */
[-C--:B------:R-:W-:Y:S01]  /*9d30*/  FMUL.FTZ R26, R114, R3.reuse ;  /* 0x00000003721a7220 */ /* 0x080fe20000410000 */
[----:B------:R-:W4:Y:S01]  /*9d40*/  LDSM.16.MT88.4 R104, [R156+0xe000] ;  /* 0x00e000009c68783b */ /* 0x000f220000004200 */
        /* <DEDUP_REMOVED lines=11> */
[----:B------:R-:W5:Y:S01]  /*9e00*/  MUFU.EX2 R146, R146 ;  /* 0x0000009200927308 */ /* 0x000f620000000800 */
        /* <DEDUP_REMOVED lines=15> */
[----:B------:R-:W2:Y:S01]  /*9f00*/  MUFU.EX2 R144, R144 ;  /* 0x0000009000907308 */ /* 0x000ea20000000800 */
[----:B-----5:R-:W-:Y:S01]  /*9f10*/  F2FP.F16.F32.PACK_AB R6, R146, R147 ;  /* 0x000000939206723e */ /* 0x020fe200000000ff */
        /* <DEDUP_REMOVED lines=15> */
[----:B--2---:R-:W-:Y:S01]  /*a010*/  F2FP.F16.F32.PACK_AB R5, R144, R152 ;  /* 0x000000989005723e */ /* 0x004fe200000000ff */
        /* <DEDUP_REMOVED lines=12> */
[--C-:B------:R-:W-:Y:S01]  /*a0e0*/  FFMA.FTZ R176, R202, UR4, -R159.reuse ;  /* 0x00000004cab07c23 */ /* 0x100fe2000801089f */
[----:B------:R-:W-:Y:S01]  /*a0f0*/  FFMA.FTZ R169, R196, UR4, -R159 ;  /* 0x00000004c4a97c23 */ /* 0x000fe2000801089f */
[----:B------:R-:W-:Y:S01]  /*a100*/  FMUL.FTZ R36, R36, R151 ;  /* 0x0000009724247220 */ /* 0x000fe20000410000 */
[----:B-----5:R-:W-:Y:S01]  /*a110*/  F2FP.F16.F32.PACK_AB R7, R150, R149 ;  /* 0x000000959607723e */ /* 0x020fe200000000ff */
[----:B------:R-:W-:Y:S01]  /*a120*/  FMUL.FTZ R37, R37, R151 ;  /* 0x0000009725257220 */ /* 0x000fe20000410000 */
        /* <DEDUP_REMOVED lines=14> */
[----:B------:R-:W2:Y:S01]  /*a210*/  LDSM.16.MT88.4 R108, [R153+0x2000] ;  /* 0x00200000996c783b */ /* 0x000ea20000004200 */
[----:B------:R-:W3:Y:S01]  /*a220*/  MUFU.EX2 R170, R170 ;  /* 0x000000aa00aa7308 */ /* 0x000ee20000000800 */
[----:B------:R-:W-:Y:S01]  /*a230*/  FMUL.FTZ R125, R125, R151 ;  /* 0x000000977d7d7220 */ /* 0x000fe20000410000 */
[-C--:B------:R-:W-:Y:S01]  /*a240*/  FMUL.FTZ R126, R126, R3.reuse ;  /* 0x000000037e7e7220 */ /* 0x080fe20000410000 */
[----:B------:R-:W-:Y:S01]  /*a250*/  FMUL.FTZ R127, R127, R3 ;  /* 0x000000037f7f7220 */ /* 0x000fe20000410000 */
[-C--:B------:R-:W-:Y:S01]  /*a260*/  FMUL.FTZ R76, R76, R151.reuse ;  /* 0x000000974c4c7220 */ /* 0x080fe20000410000 */
[----:B------:R-:W-:Y:S01]  /*a270*/  FMUL.FTZ R77, R77, R151 ;  /* 0x000000974d4d7220 */ /* 0x000fe20000410000 */
[C---:B----4-:R-:W-:Y:S01]  /*a280*/  HMMA.16816.F32 R44, R4.reuse, R104, R44 ;  /* 0x00000068042c723c */ /* 0x050fe2000000182c */
        /* <DEDUP_REMOVED lines=8> */
[----:B------:R-:W4:Y:S01]  /*a310*/  LDSM.16.MT88.4 R104, [R160+0x10000] ;  /* 0x01000000a068783b */ /* 0x000f220000004200 */
[----:B------:R-:W-:Y:S01]  /*a320*/  MUFU.EX2 R172, R172 ;  /* 0x000000ac00ac7308 */ /* 0x000fe20000000800 */
[-C--:B------:R-:W-:Y:S01]  /*a330*/  FMUL.FTZ R84, R84, R151.reuse ;  /* 0x0000009754547220 */ /* 0x080fe20000410000 */
[----:B------:R-:W-:Y:S01]  /*a340*/  FMUL.FTZ R85, R85, R151 ;  /* 0x0000009755557220 */ /* 0x000fe20000410000 */
[-C--:B------:R-:W-:Y:S01]  /*a350*/  FMUL.FTZ R86, R86, R3.reuse ;  /* 0x0000000356567220 */ /* 0x080fe20000410000 */
[----:B------:R-:W-:Y:S01]  /*a360*/  FMUL.FTZ R87, R87, R3 ;  /* 0x0000000357577220 */ /* 0x000fe20000410000 */
[-C--:B------:R-:W-:Y:S01]  /*a370*/  FMUL.FTZ R88, R88, R151.reuse ;  /* 0x0000009758587220 */ /* 0x080fe20000410000 */
[C---:B------:R-:W-:Y:S01]  /*a380*/  HMMA.16816.F32 R16, R4.reuse, R20, R16 ;  /* 0x000000140410723c */ /* 0x040fe20000001810 */
        /* <DEDUP_REMOVED lines=8> */
[----:B------:R-:W5:Y:S01]  /*a410*/  LDSM.16.MT88.4 R116, [R160+0xe000] ;  /* 0x00e00000a074783b */ /* 0x000f620000004200 */
[----:B------:R-:W3:Y:S01]  /*a420*/  MUFU.EX2 R174, R174 ;  /* 0x000000ae00ae7308 */ /* 0x000ee20000000800 */
[----:B------:R-:W-:Y:S01]  /*a430*/  FMUL.FTZ R95, R95, R3 ;  /* 0x000000035f5f7220 */ /* 0x000fe20000410000 */
[-C--:B------:R-:W-:Y:S01]  /*a440*/  FMUL.FTZ R96, R96, R151.reuse ;  /* 0x0000009760607220 */ /* 0x080fe20000410000 */
[----:B------:R-:W-:Y:S01]  /*a450*/  FMUL.FTZ R97, R97, R151 ;  /* 0x0000009761617220 */ /* 0x000fe20000410000 */
[-C--:B------:R-:W-:Y:S01]  /*a460*/  FMUL.FTZ R98, R98, R3.reuse ;  /* 0x0000000362627220 */ /* 0x080fe20000410000 */
[----:B------:R-:W-:Y:S01]  /*a470*/  FMUL.FTZ R99, R99, R3 ;  /* 0x0000000363637220 */ /* 0x000fe20000410000 */
[C---:B-1----:R-:W-:Y:S01]  /*a480*/  HMMA.16816.F32 R52, R4.reuse, R112, R52 ;  /* 0x000000700434723c */ /* 0x042fe20000001834 */
[----:B------:R-:W-:Y:S01]  /*a490*/  LDSM.16.MT88.4 R128, [R155+0x800] ;  /* 0x000800009b80783b */ /* 0x000fe20000004200 */
[----:B------:R-:W-:Y:S01]  /*a4a0*/  MUFU.EX2 R176, R176 ;  /* 0x000000b000b07308 */ /* 0x000fe20000000800 */
[--C-:B------:R-:W-:Y:S01]  /*a4b0*/  FFMA.FTZ R171, R182, UR4, -R143.reuse ;  /* 0x00000004b6ab7c23 */ /* 0x100fe2000801088f */
[--C-:B------:R-:W-:Y:S01]  /*a4c0*/  FFMA.FTZ R182, R192, UR4, -R143.reuse ;  /* 0x00000004c0b67c23 */ /* 0x100fe2000801088f */
[--C-:B------:R-:W-:Y:S01]  /*a4d0*/  FFMA.FTZ R173, R190, UR4, -R143.reuse ;  /* 0x00000004bead7c23 */ /* 0x100fe2000801088f */
[----:B------:R-:W-:Y:S01]  /*a4e0*/  FFMA.FTZ R190, R194, UR4, -R143 ;  /* 0x00000004c2be7c23 */ /* 0x000fe2000801088f */
[--C-:B------:R-:W-:Y:S01]  /*a4f0*/  FFMA.FTZ R175, R136, UR4, -R159.reuse ;  /* 0x0000000488af7c23 */ /* 0x100fe2000801089f */
[C---:B------:R-:W-:Y:S01]  /*a500*/  HMMA.16816.F32 R56, R4.reuse, R114, R56 ;  /* 0x000000720438723c */ /* 0x040fe20000001838 */
[----:B------:R-:W1:Y:S01]  /*a510*/  LDSM.16.MT88.4 R112, [R156+0x10000] ;  /* 0x010000009c70783b */ /* 0x000e620000004200 */
[----:B------:R-:W3:Y:S01]  /*a520*/  MUFU.EX2 R169, R169 ;  /* 0x000000a900a97308 */ /* 0x000ee20000000800 */
[--C-:B------:R-:W-:Y:S01]  /*a530*/  FFMA.FTZ R192, R138, UR4, -R159.reuse ;  /* 0x000000048ac07c23 */ /* 0x100fe2000801089f */
[--C-:B------:R-:W-:Y:S01]  /*a540*/  FFMA.FTZ R177, R180, UR4, -R159.reuse ;  /* 0x00000004b4b17c23 */ /* 0x100fe2000801089f */
[----:B------:R-:W-:Y:S01]  /*a550*/  FFMA.FTZ R178, R178, UR4, -R159 ;  /* 0x00000004b2b27c23 */ /* 0x000fe2000801089f */
[----:B------:R-:W-:Y:S01]  /*a560*/  LDSM.16.MT88.4 R136, [R160+0xd000] ;  /* 0x00d00000a088783b */ /* 0x000fe20000004200 */
[--C-:B------:R-:W-:Y:S01]  /*a570*/  FFMA.FTZ R179, R164, UR4, -R143.reuse ;  /* 0x00000004a4b37c23 */ /* 0x100fe2000801088f */
[C---:B--2---:R-:W-:Y:S01]  /*a580*/  HMMA.16816.F32 R60, R4.reuse, R108, R60 ;  /* 0x0000006c043c723c */ /* 0x044fe2000000183c */
[--C-:B------:R-:W-:Y:S01]  /*a590*/  FFMA.FTZ R166, R166, UR4, -R143.reuse ;  /* 0x00000004a6a67c23 */ /* 0x100fe2000801088f */
[----:B------:R-:W-:Y:S01]  /*a5a0*/  MUFU.EX2 R171, R171 ;  /* 0x000000ab00ab7308 */ /* 0x000fe20000000800 */
[--C-:B------:R-:W-:Y:S01]  /*a5b0*/  FFMA.FTZ R162, R162, UR4, -R143.reuse ;  /* 0x00000004a2a27c23 */ /* 0x100fe2000801088f */
[----:B------:R-:W-:Y:S01]  /*a5c0*/  FFMA.FTZ R181, R141, UR4, -R143 ;  /* 0x000000048db57c23 */ /* 0x000fe2000801088f */
[--C-:B------:R-:W-:Y:S01]  /*a5d0*/  FFMA.FTZ R164, R142, UR4, -R159.reuse ;  /* 0x000000048ea47c23 */ /* 0x100fe2000801089f */
[--C-:B------:R-:W-:Y:S01]  /*a5e0*/  FFMA.FTZ R183, R140, UR4, -R159.reuse ;  /* 0x000000048cb77c23 */ /* 0x100fe2000801089f */
[--C-:B------:R-:W-:Y:S01]  /*a5f0*/  FFMA.FTZ R158, R158, UR4, -R159.reuse ;  /* 0x000000049e9e7c23 */ /* 0x100fe2000801089f */
[C---:B------:R-:W-:Y:S01]  /*a600*/  HMMA.16816.F32 R64, R4.reuse, R110, R64 ;  /* 0x0000006e0440723c */ /* 0x040fe20000001840 */
[----:B------:R-:W2:Y:S01]  /*a610*/  LDSM.16.MT88.4 R108, [R155+0x4000] ;  /* 0x004000009b6c783b */ /* 0x000ea20000004200 */
[----:B------:R-:W3:Y:S01]  /*a620*/  MUFU.EX2 R182, R182 ;  /* 0x000000b600b67308 */ /* 0x000ee20000000800 */
[----:B------:R-:W-:Y:S01]  /*a630*/  FFMA.FTZ R157, R157, UR4, -R159 ;  /* 0x000000049d9d7c23 */ /* 0x000fe2000801089f */
[----:B------:R-:W-:Y:S01]  /*a640*/  FFMA.FTZ R151, R221, R151, R154 ;  /* 0x00000097dd977223 */ /* 0x000fe2000001009a */
[----:B------:R-:W-:Y:S01]  /*a650*/  FFMA.FTZ R3, R219, R3, R152 ;  /* 0x00000003db037223 */ /* 0x000fe20000010098 */
[----:B------:R-:W-:Y:S02]  /*a660*/  LDSM.16.MT88.4 R140, [R160+0xf800] ;  /* 0x00f80000a08c783b */ /* 0x000fe40000004200 */
[C---:B----4-:R-:W-:Y:S01]  /*a670*/  HMMA.16816.F32 R68, R4.reuse, R104, R68 ;  /* 0x000000680444723c */ /* 0x050fe20000001844 */
[----:B------:R-:W-:Y:S01]  /*a680*/  FADD.FTZ R148, R148, R151 ;  /* 0x0000009794947221 */ /* 0x000fe20000010000 */
[----:B------:R-:W-:Y:S01]  /*a690*/  MUFU.EX2 R173, R173 ;  /* 0x000000ad00ad7308 */ /* 0x000fe20000000800 */
[----:B------:R-:W-:Y:S01]  /*a6a0*/  FADD.FTZ R144, R144, R3 ;  /* 0x0000000390907221 */ /* 0x000fe20000010000 */
[-C--:B------:R-:W-:Y:S01]  /*a6b0*/  MOV R3, R0.reuse ;  /* 0x0000000000037202 */ /* 0x080fe20000000f00 */
[----:B------:R-:W-:Y:S01]  /*a6c0*/  FADD.FTZ R147, R147, R148 ;  /* 0x0000009493937221 */ /* 0x000fe20000010000 */
[----:B------:R-:W-:Y:S01]  /*a6d0*/  @P5 MOV R3, R0 ;  /* 0x0000000000035202 */ /* 0x000fe20000000f00 */
[----:B------:R-:W-:Y:S01]  /*a6e0*/  FADD.FTZ R149, R149, R144 ;  /* 0x0000009095957221 */ /* 0x000fe20000010000 */
[----:B------:R-:W-:Y:S01]  /*a6f0*/  HMMA.16816.F32 R72, R4, R106, R72 ;  /* 0x0000006a0448723c */ /* 0x000fe20000001848 */
[----:B------:R-:W4:Y:S01]  /*a700*/  LDSM.16.MT88.4 R104, [R153+0x4000] ;  /* 0x004000009968783b */ /* 0x000f220000004200 */
[----:B------:R-:W-:Y:S01]  /*a710*/  MUFU.EX2 R190, R190 ;  /* 0x000000be00be7308 */ /* 0x000fe20000000800 */
[----:B------:R-:W-:Y:S01]  /*a720*/  FADD.FTZ R146, R146, R147 ;  /* 0x0000009392927221 */ /* 0x000fe20000010000 */
[----:B------:R-:W-:Y:S01]  /*a730*/  FADD.FTZ R150, R150, R149 ;  /* 0x0000009596967221 */ /* 0x000fe20000010000 */
[----:B------:R-:W-:-:S03]  /*a740*/  MOV R147, R145 ;  /* 0x0000009100937202 */ /* 0x000fc60000000f00 */
[C---:B------:R-:W-:Y:S02]  /*a750*/  HMMA.16816.F32 R32, R4.reuse, R120, R32 ;  /* 0x000000780420723c */ /* 0x040fe40000001820 */
[----:B------:R-:W-:Y:S06]  /*a760*/  MUFU.EX2 R175, R175 ;  /* 0x000000af00af7308 */ /* 0x000fec0000000800 */
[C---:B------:R-:W-:Y:S01]  /*a770*/  HMMA.16816.F32 R100, R4.reuse, R122, R100 ;  /* 0x0000007a0464723c */ /* 0x040fe20000001864 */
[----:B------:R-:W3:Y:S01]  /*a780*/  LDSM.16.MT88.4 R120, [R160+0xe800] ;  /* 0x00e80000a078783b */ /* 0x000ee20000004200 */
[----:B------:R-:W3:Y:S06]  /*a790*/  MUFU.EX2 R192, R192 ;  /* 0x000000c000c07308 */ /* 0x000eec0000000800 */
[C---:B-----5:R-:W-:Y:S02]  /*a7a0*/  HMMA.16816.F32 R36, R4.reuse, R116, R36 ;  /* 0x000000740424723c */ /* 0x060fe40000001824 */
[----:B------:R-:W-:Y:S06]  /*a7b0*/  MUFU.EX2 R177, R177 ;  /* 0x000000b100b17308 */ /* 0x000fec0000000800 */
[C---:B------:R-:W-:Y:S01]  /*a7c0*/  HMMA.16816.F32 R40, R4.reuse, R118, R40 ;  /* 0x000000760428723c */ /* 0x040fe20000001828 */
[----:B------:R-:W-:Y:S01]  /*a7d0*/  LDSM.16.MT88.4 R116, [R156+0xe800] ;  /* 0x00e800009c74783b */ /* 0x000fe20000004200 */
[----:B------:R-:W5:Y:S06]  /*a7e0*/  MUFU.EX2 R178, R178 ;  /* 0x000000b200b27308 */ /* 0x000f6c0000000800 */
[C---:B------:R-:W-:Y:S02]  /*a7f0*/  HMMA.16816.F32 R8, R4.reuse, R12, R8 ;  /* 0x0000000c0408723c */ /* 0x040fe40000001808 */
[----:B------:R-:W-:Y:S06]  /*a800*/  MUFU.EX2 R166, R166 ;  /* 0x000000a600a67308 */ /* 0x000fec0000000800 */
[C---:B------:R-:W-:Y:S01]  /*a810*/  HMMA.16816.F32 R12, R4.reuse, R14, R124 ;  /* 0x0000000e040c723c */ /* 0x040fe2000000187c */
[----:B------:R-:W-:Y:S01]  /*a820*/  LDSM.16.MT88.4 R124, [R153+0x800] ;  /* 0x00080000997c783b */ /* 0x000fe20000004200 */
[----:B------:R-:W5:Y:S06]  /*a830*/  MUFU.EX2 R179, R179 ;  /* 0x000000b300b37308 */ /* 0x000f6c0000000800 */
[C---:B-1----:R-:W-:Y:S02]  /*a840*/  HMMA.16816.F32 R76, R4.reuse, R112, R76 ;  /* 0x00000070044c723c */ /* 0x042fe4000000184c */
[----:B------:R-:W-:Y:S06]  /*a850*/  MUFU.EX2 R162, R162 ;  /* 0x000000a200a27308 */ /* 0x000fec0000000800 */
[C---:B------:R-:W-:Y:S01]  /*a860*/  HMMA.16816.F32 R80, R4.reuse, R114, R80 ;  /* 0x000000720450723c */ /* 0x040fe20000001850 */
[----:B------:R-:W1:Y:S01]  /*a870*/  LDSM.16.MT88.4 R112, [R156+0xc800] ;  /* 0x00c800009c70783b */ /* 0x000e620000004200 */
[----:B------:R-:W-:Y:S06]  /*a880*/  MUFU.EX2 R181, R181 ;  /* 0x000000b500b57308 */ /* 0x000fec0000000800 */
[C---:B--2---:R-:W-:Y:S02]  /*a890*/  HMMA.16816.F32 R84, R4.reuse, R108, R84 ;  /* 0x0000006c0454723c */ /* 0x044fe40000001854 */
[----:B------:R-:W-:Y:S06]  /*a8a0*/  MUFU.EX2 R164, R164 ;  /* 0x000000a400a47308 */ /* 0x000fec0000000800 */
[C---:B------:R-:W-:Y:S01]  /*a8b0*/  HMMA.16816.F32 R88, R4.reuse, R110, R88 ;  /* 0x0000006e0458723c */ /* 0x040fe20000001858 */
[----:B------:R-:W2:Y:S01]  /*a8c0*/  LDSM.16.MT88.4 R108, [R155+0x2800] ;  /* 0x002800009b6c783b */ /* 0x000ea20000004200 */
[----:B------:R-:W5:Y:S06]  /*a8d0*/  MUFU.EX2 R183, R183 ;  /* 0x000000b700b77308 */ /* 0x000f6c0000000800 */
[C---:B----4-:R-:W-:Y:S02]  /*a8e0*/  HMMA.16816.F32 R92, R4.reuse, R104, R92 ;  /* 0x00000068045c723c */ /* 0x050fe4000000185c */
[----:B------:R-:W-:Y:S06]  /*a8f0*/  MUFU.EX2 R158, R158 ;  /* 0x0000009e009e7308 */ /* 0x000fec0000000800 */
        /* <DEDUP_REMOVED lines=17> */
[----:B------:R-:W4:Y:S07]  /*aa10*/  LDSM.16.MT88.4 R120, [R156+0x10800] ;  /* 0x010800009c78783b */ /* 0x000f2e0000004200 */
        /* <DEDUP_REMOVED lines=123> */
.L_x_1782:
[----:B------:R-:W-:-:S07]  /*b1d0*/  IADD3 R217, PT, PT, R147, -0x1, RZ ;  /* 0xffffffff93d97810 */ /* 0x000fce0007ffe0ff */
.L_x_1787:
        /* <DEDUP_REMOVED lines=25> */
.L_x_1791:
        /* <DEDUP_REMOVED lines=86> */
.L_x_1789:
        /* <DEDUP_REMOVED lines=21> */
[C---:B------:R-:W-:Y:S01]  /*ba20*/  IADD3 R172, P4, PT, R170.reuse, R201, RZ ;  /* 0x000000c9aaac7210 */ /* 0x040fe20007f9e0ff */
[----:B------:R-:W-:Y:S01]  /*ba30*/  @P3 STS.128 [R218+0xc000], RZ ;  /* 0x00c000ffda003388 */ /* 0x000fe20000000c00 */
[----:B------:R-:W-:Y:S02]  /*ba40*/  ISETP.GE.AND P3, PT, R185, UR8, PT ;  /* 0x00000008b9007c0c */ /* 0x000fe4000bf66270 */
[----:B------:R-:W-:Y:S01]  /*ba50*/  LEA.HI.X R169, R170, R210, R165, 0x1, P5 ;  /* 0x000000d2aaa97211 */ /* 0x000fe200028f0ca5 */
[----:B------:R-:W-:Y:S01]  /*ba60*/  @!PT LDS RZ, [RZ] ;  /* 0x00000000fffff984 */ /* 0x000fe20000000800 */
[----:B------:R-:W-:Y:S01]  /*ba70*/  @!PT LDS RZ, [RZ] ;  /* 0x00000000fffff984 */ /* 0x000fe20000000800 */
[----:B------:R-:W-:Y:S01]  /*ba80*/  @!PT LDS RZ, [RZ] ;  /* 0x00000000fffff984 */ /* 0x000fe20000000800 */
[----:B------:R-:W-:Y:S01]  /*ba90*/  @!P1 LDGSTS.E.BYPASS.LTC128B.128 [R218+0xe000], desc[UR14][R176.64+0x80] ;  /* 0x0e000080b0da9fae */ /* 0x000fe2000b981a0e */
[----:B------:R-:W-:Y:S01]  /*baa0*/  IMAD.X R167, R165, 0x1, R202, P4 ;  /* 0x00000001a5a77824 */ /* 0x000fe200020e06ca */
[----:B------:R-:W-:Y:S02]  /*bab0*/  LEA R166, P4, R172, R211, 0x1 ;  /* 0x000000d3aca67211 */ /* 0x000fe400078808ff */
[----:B------:R-:W-:Y:S01]  /*bac0*/  @P1 STS.128 [R218+0xe000], RZ ;  /* 0x00e000ffda001388 */ /* 0x000fe20000000c00 */
[----:B------:R-:W-:Y:S02]  /*bad0*/  LEA R174, P2, R198, R170, 0x5 ;  /* 0x000000aac6ae7211 */ /* 0x000fe400078428ff */
[-C--:B------:R-:W-:Y:S01]  /*bae0*/  LEA.HI.X R167, R172, R210.reuse, R167, 0x1, P4 ;  /* 0x000000d2aca77211 */ /* 0x080fe200020f0ca7 */
[----:B------:R-:W-:Y:S01]  /*baf0*/  @!PT LDS RZ, [RZ] ;  /* 0x00000000fffff984 */ /* 0x000fe20000000800 */
[----:B------:R-:W-:Y:S01]  /*bb00*/  @!PT LDS RZ, [RZ] ;  /* 0x00000000fffff984 */ /* 0x000fe20000000800 */
[----:B------:R-:W-:Y:S01]  /*bb10*/  @!PT LDS RZ, [RZ] ;  /* 0x00000000fffff984 */ /* 0x000fe20000000800 */
[----:B------:R-:W-:Y:S01]  /*bb20*/  @!P0 LDGSTS.E.BYPASS.LTC128B.128 [R218+0x10000], desc[UR14][R176.64+0x100] ;  /* 0x10000100b0da8fae */ /* 0x000fe2000b981a0e */
[----:B------:R-:W-:Y:S02]  /*bb30*/  LEA.HI.X R171, R198, R165, R199, 0x5, P2 ;  /* 0x000000a5c6ab7211 */ /* 0x000fe400010f2cc7 */
[----:B------:R-:W-:Y:S01]  /*bb40*/  LEA R164, P2, R174, R211, 0x1 ;  /* 0x000000d3aea47211 */ /* 0x000fe200078408ff */
        /* <DEDUP_REMOVED lines=68> */
[----:B------:R-:W5:Y:S04]  /*bf90*/  LDSM.16.M88.4 R160, [R191+0x6800] ;  /* 0x00680000bfa0783b */ /* 0x000f680000000200 */
[----:B-1----:R-:W-:Y:S04]  /*bfa0*/  LDSM.16.M88.4 R164, [R194+0x2000] ;  /* 0x00200000c2a4783b */ /* 0x002fe80000000200 */
[----:B------:R-:W-:Y:S01]  /*bfb0*/  LDSM.16.M88.4 R168, [R191+0x8000] ;  /* 0x00800000bfa8783b */ /* 0x000fe20000000200 */
[C---:B--2---:R-:W-:Y:S03]  /*bfc0*/  HMMA.16816.F32 R4, R132.reuse, R136, RZ ;  /* 0x000000888404723c */ /* 0x044fe600000018ff */
[----:B------:R-:W-:Y:S05]  /*bfd0*/  LDSM.16.M88.4 R172, [R191+0x8800] ;  /* 0x00880000bfac783b */ /* 0x000fea0000000200 */
        /* <DEDUP_REMOVED lines=10> */
[C---:B------:R-:W-:Y:S02]  /*c080*/  IMAD.IADD R192, R180.reuse, 0x1, R193 ;  /* 0x00000001b4c07824 */ /* 0x040fe400078e02c1 */
[----:B------:R-:W-:Y:S01]  /*c090*/  IMAD.IADD R190, R180, 0x1, R3 ;  /* 0x00000001b4be7824 */ /* 0x000fe200078e0203 */
[----:B------:R-:W-:Y:S02]  /*c0a0*/  LDSM.16.M88.4 R144, [R3+0x6000] ;  /* 0x006000000390783b */ /* 0x000fe40000000200 */
[C---:B-----5:R-:W-:Y:S02]  /*c0b0*/  HMMA.16816.F32 R28, R132.reuse, R148, RZ ;  /* 0x00000094841c723c */ /* 0x060fe400000018ff */
[----:B------:R-:W-:Y:S06]  /*c0c0*/  LDSM.16.M88.4 R176, [R3+0x8800] ;  /* 0x0088000003b0783b */ /* 0x000fec0000000200 */
[----:B------:R-:W-:Y:S01]  /*c0d0*/  HMMA.16816.F32 R32, R132, R150, RZ ;  /* 0x000000968420723c */ /* 0x000fe200000018ff */
[----:B------:R-:W3:Y:S04]  /*c0e0*/  LDSM.16.M88.4 R132, [R193] ;  /* 0x00000000c184783b */ /* 0x000ee80000000200 */
[----:B------:R-:W4:Y:S03]  /*c0f0*/  LDSM.16.M88.4 R148, [R3+0x6800] ;  /* 0x006800000394783b */ /* 0x000f260000000200 */
        /* <DEDUP_REMOVED lines=11> */
[----:B------:R-:W-:Y:S04]  /*c1b0*/  LDSM.16.M88.4 R140, [R192] ;  /* 0x00000000c08c783b */ /* 0x000fe80000000200 */
[----:B------:R-:W2:Y:S03]  /*c1c0*/  LDSM.16.M88.4 R152, [R190+0x6000] ;  /* 0x00600000be98783b */ /* 0x000ea60000000200 */
        /* <DEDUP_REMOVED lines=11> */
[----:B------:R-:W1:Y:S04]  /*c280*/  LDSM.16.M88.4 R132, [R190+0x7800] ;  /* 0x00780000be84783b */ /* 0x000e680000000200 */
[----:B------:R-:W5:Y:S03]  /*c290*/  LDSM.16.M88.4 R136, [R197+0x2000] ;  /* 0x00200000c588783b */ /* 0x000f660000000200 */
        /* <DEDUP_REMOVED lines=11> */
[----:B------:R-:W1:Y:S04]  /*c350*/  LDSM.16.M88.4 R132, [R191+0x9000] ;  /* 0x00900000bf84783b */ /* 0x000e680000000200 */
[----:B------:R-:W4:Y:S03]  /*c360*/  LDSM.16.M88.4 R140, [R191+0x9800] ;  /* 0x00980000bf8c783b */ /* 0x000f260000000200 */
        /* <DEDUP_REMOVED lines=11> */
[----:B------:R-:W2:Y:S04]  /*c420*/  LDSM.16.M88.4 R136, [R3+0x9000] ;  /* 0x009000000388783b */ /* 0x000ea80000000200 */
[----:B------:R-:W3:Y:S03]  /*c430*/  LDSM.16.M88.4 R144, [R3+0x9800] ;  /* 0x009800000390783b */ /* 0x000ee60000000200 */
        /* <DEDUP_REMOVED lines=12> */
[----:B------:R-:W-:Y:S03]  /*c500*/  LDSM.16.M88.4 R164, [R195+UR5+0xa000] ;  /* 0x00a00005c3a4783b */ /* 0x000fe60008000200 */
        /* <DEDUP_REMOVED lines=11> */
[----:B------:R-:W3:Y:S04]  /*c5c0*/  LDSM.16.M88.4 R144, [R195+UR5+0xb000] ;  /* 0x00b00005c390783b */ /* 0x000ee80008000200 */
[----:B------:R-:W3:Y:S03]  /*c5d0*/  LDSM.16.M88.4 R148, [R195+UR5+0xb800] ;  /* 0x00b80005c394783b */ /* 0x000ee60008000200 */
        /* <DEDUP_REMOVED lines=11> */
[----:B------:R-:W4:Y:S04]  /*c690*/  LDSM.16.M88.4 R140, [R191+0xb000] ;  /* 0x00b00000bf8c783b */ /* 0x000f280000000200 */
[----:B------:R-:W4:Y:S03]  /*c6a0*/  LDSM.16.M88.4 R152, [R191+0xb800] ;  /* 0x00b80000bf98783b */ /* 0x000f260000000200 */
        /* <DEDUP_REMOVED lines=11> */
[----:B------:R-:W3:Y:S04]  /*c760*/  LDSM.16.M88.4 R148, [R3+0xb800] ;  /* 0x00b800000394783b */ /* 0x000ee80000000200 */
[----:B------:R-:W3:Y:S03]  /*c770*/  LDSM.16.M88.4 R156, [R192+0x4000] ;  /* 0x00400000c09c783b */ /* 0x000ee60000000200 */
[C---:B------:R-:W-:Y:S08]  /*c780*/  HMMA.16816.F32 R4, R160.reuse, R168, R4 ;  /* 0x000000a8a004723c */ /* 0x040ff00000001804 */
[C---:B------:R-:W-:Y:S03]  /*c790*/  HMMA.16816.F32 R8, R160.reuse, R170, R8 ;  /* 0x000000aaa008723c */ /* 0x040fe60000001808 */
[--C-:B------:R-:W-:Y:S05]  /*c7a0*/  IADD3 R170, PT, PT, R209, -UR6, -R220.reuse ;  /* 0x80000006d1aa7c10 */ /* 0x100fea000fffe8dc */
        /* <DEDUP_REMOVED lines=11> */
[C---:B-----5:R-:W-:Y:S08]  /*c860*/  HMMA.16816.F32 R4, R164.reuse, R172, R4 ;  /* 0x000000aca404723c */ /* 0x060ff00000001804 */
[C---:B------:R-:W-:Y:S08]  /*c870*/  HMMA.16816.F32 R8, R164.reuse, R174, R8 ;  /* 0x000000aea408723c */ /* 0x040ff00000001808 */
[C---:B--2---:R-:W-:Y:S08]  /*c880*/  HMMA.16816.F32 R12, R164.reuse, R136, R12 ;  /* 0x00000088a40c723c */ /* 0x044ff0000000180c */
[C---:B------:R-:W-:Y:S08]  /*c890*/  HMMA.16816.F32 R16, R164.reuse, R138, R16 ;  /* 0x0000008aa410723c */ /* 0x040ff00000001810 */
[C---:B---3--:R-:W-:Y:S08]  /*c8a0*/  HMMA.16816.F32 R20, R164.reuse, R144, R20 ;  /* 0x00000090a414723c */ /* 0x048ff00000001814 */
[C---:B------:R-:W-:Y:S08]  /*c8b0*/  HMMA.16816.F32 R24, R164.reuse, R146, R24 ;  /* 0x00000092a418723c */ /* 0x040ff00000001818 */
[C---:B------:R-:W-:Y:S08]  /*c8c0*/  HMMA.16816.F32 R28, R164.reuse, R148, R28 ;  /* 0x00000094a41c723c */ /* 0x040ff0000000181c */
[----:B------:R-:W-:Y:S03]  /*c8d0*/  HMMA.16816.F32 R32, R164, R150, R32 ;  /* 0x00000096a420723c */ /* 0x000fe60000001820 */
[----:B------:R-:W-:Y:S01]  /*c8e0*/  IMAD.SHL.U32 R167, R186, 0x2, RZ ;  /* 0x00000002baa77824 */ /* 0x000fe200078e00ff */
[----:B------:R-:W-:Y:S04]  /*c8f0*/  IADD3 R166, PT, PT, R196, -UR6, -R220 ;  /* 0x80000006c4a67c10 */ /* 0x000fe8000fffe8dc */
        /* <DEDUP_REMOVED lines=13> */
[--C-:B------:R-:W-:Y:S01]  /*c9d0*/  IMAD.IADD R164, R165, 0x1, R220.reuse ;  /* 0x00000001a5a47824 */ /* 0x100fe200078e02dc */
[-C--:B------:R-:W-:Y:S01]  /*c9e0*/  ISETP.GT.AND P6, PT, R170, R175.reuse, PT ;  /* 0x000000afaa00720c */ /* 0x080fe20003fc4270 */
[----:B------:R-:W-:Y:S01]  /*c9f0*/  IMAD.IADD R177, R171, 0x1, R220 ;  /* 0x00000001abb17824 */ /* 0x000fe200078e02dc */
        /* <DEDUP_REMOVED lines=10> */
[----:B-12---:R-:W-:Y:S11]  /*caa0*/  @P4 BRA `(.L_x_1791) ;  /* 0xffffffe800304947 */ /* 0x006ff6000383ffff */
.L_x_1790:
[----:B-1----:R-:W-:Y:S01]  /*cab0*/  FMUL.FTZ R6, R8, UR7 ;  /* 0x0000000708067c20 */ /* 0x002fe20008410000 */
[----:B------:R-:W-:Y:S01]  /*cac0*/  FMUL.FTZ R4, R9, UR7 ;  /* 0x0000000709047c20 */ /* 0x000fe20008410000 */
[----:B------:R-:W-:Y:S01]  /*cad0*/  IMAD.IADD R132, R196, 0x1, -R177 ;  /* 0x00000001c4847824 */ /* 0x000fe200078e0ab1 */
[----:B------:R-:W-:Y:S01]  /*cae0*/  IABS R174, R174 ;  /* 0x000000ae00ae7213 */ /* 0x000fe20000000000 */
[----:B------:R-:W-:Y:S01]  /*caf0*/  FMUL.FTZ R9, R10, UR7 ;  /* 0x000000070a097c20 */ /* 0x000fe20008410000 */
[----:B------:R-:W1:Y:S01]  /*cb00*/  MUFU.TANH R3, R172 ;  /* 0x000000ac00037308 */ /* 0x000e620000002400 */
[----:B------:R-:W-:Y:S01]  /*cb10*/  IABS R176, R176 ;  /* 0x000000b000b07213 */ /* 0x000fe20000000000 */
[----:B------:R-:W-:Y:S01]  /*cb20*/  FMUL.FTZ R135, R11, UR7 ;  /* 0x000000070b877c20 */ /* 0x000fe20008410000 */
[----:B------:R-:W-:Y:S01]  /*cb30*/  I2FP.F32.S32 R8, R174 ;  /* 0x000000ae00087245 */ /* 0x000fe20000201400 */
[----:B------:R-:W-:Y:S01]  /*cb40*/  VIADD R133, R171, 0x9 ;  /* 0x00000009ab857836 */ /* 0x000fe20000000000 */
[----:B------:R-:W-:Y:S01]  /*cb50*/  IABS R132, R132 ;  /* 0x0000008400847213 */ /* 0x000fe20000000000 */
[----:B------:R-:W-:Y:S01]  /*cb60*/  FMUL.FTZ R162, R13, UR7 ;  /* 0x000000070da27c20 */ /* 0x000fe20008410000 */
[--C-:B------:R-:W-:Y:S03]  /*cb70*/  IADD3 R10, PT, PT, R196, 0x37, -R164.reuse ;  /* 0x00000037c40a7810 */ /* 0x100fe60007ffe8a4 */
[----:B------:R-:W2:Y:S01]  /*cb80*/  MUFU.TANH R6, R6 ;  /* 0x0000000600067308 */ /* 0x000ea20000002400 */
[--C-:B------:R-:W-:Y:S01]  /*cb90*/  IADD3 R7, PT, PT, R209, 0x30, -R164.reuse ;  /* 0x00000030d1077810 */ /* 0x100fe20007ffe8a4 */
[----:B------:R-:W-:Y:S01]  /*cba0*/  FFMA.FTZ R173, R8, -R216, R173 ;  /* 0x800000d808ad7223 */ /* 0x000fe200000100ad */
[----:B------:R-:W-:Y:S01]  /*cbb0*/  I2FP.F32.S32 R134, R176 ;  /* 0x000000b000867245 */ /* 0x000fe20000201400 */
[----:B------:R-:W-:Y:S01]  /*cbc0*/  FMUL.FTZ R176, R12, UR7 ;  /* 0x000000070cb07c20 */ /* 0x000fe20008410000 */
[----:B------:R-:W-:Y:S01]  /*cbd0*/  I2FP.F32.S32 R132, R132 ;  /* 0x0000008400847245 */ /* 0x000fe20000201400 */
[----:B------:R-:W-:Y:S01]  /*cbe0*/  FMUL.FTZ R159, R15, UR7 ;  /* 0x000000070f9f7c20 */ /* 0x000fe20008410000 */
[----:B------:R-:W-:Y:S03]  /*cbf0*/  IABS R10, R10 ;  /* 0x0000000a000a7213 */ /* 0x000fe60000000000 */
[----:B------:R-:W4:Y:S01]  /*cc00*/  MUFU.TANH R4, R4 ;  /* 0x0000000400047308 */ /* 0x000f220000002400 */
[----:B------:R-:W-:Y:S01]  /*cc10*/  IABS R7, R7 ;  /* 0x0000000700077213 */ /* 0x000fe20000000000 */
[-C--:B------:R-:W-:Y:S01]  /*cc20*/  FFMA.FTZ R169, R134, -R216.reuse, R169 ;  /* 0x800000d886a97223 */ /* 0x080fe200000100a9 */
[--C-:B------:R-:W-:Y:S01]  /*cc30*/  IADD3 R5, PT, PT, R209, 0x2f, -R164.reuse ;  /* 0x0000002fd1057810 */ /* 0x100fe20007ffe8a4 */
[----:B---3--:R-:W-:Y:S01]  /*cc40*/  FFMA.FTZ R179, R132, -R216, R179 ;  /* 0x800000d884b37223 */ /* 0x008fe200000100b3 */
[--C-:B------:R-:W-:Y:S01]  /*cc50*/  IADD3 R8, PT, PT, R196, 0x30, -R164.reuse ;  /* 0x00000030c4087810 */ /* 0x100fe20007ffe8a4 */
[----:B------:R-:W-:Y:S01]  /*cc60*/  FMUL.FTZ R14, R14, UR7 ;  /* 0x000000070e0e7c20 */ /* 0x000fe20008410000 */
[----:B------:R-:W-:Y:S03]  /*cc70*/  I2FP.F32.S32 R10, R10 ;  /* 0x0000000a000a7245 */ /* 0x000fe60000201400 */
[----:B------:R-:W3:Y:S01]  /*cc80*/  MUFU.TANH R9, R9 ;  /* 0x0000000900097308 */ /* 0x000ee20000002400 */
[----:B------:R-:W-:Y:S01]  /*cc90*/  I2FP.F32.S32 R7, R7 ;  /* 0x0000000700077245 */ /* 0x000fe20000201400 */
[----:B------:R-:W-:Y:S01]  /*cca0*/  FMUL.FTZ R158, R17, UR7 ;  /* 0x00000007119e7c20 */ /* 0x000fe20008410000 */
[----:B------:R-:W-:Y:S01]  /*ccb0*/  IABS R5, R5 ;  /* 0x0000000500057213 */ /* 0x000fe20000000000 */
[----:B------:R-:W-:Y:S01]  /*ccc0*/  VIADD R15, R171, 0x10 ;  /* 0x00000010ab0f7836 */ /* 0x000fe20000000000 */
[----:B------:R-:W-:Y:S01]  /*ccd0*/  IABS R8, R8 ;  /* 0x0000000800087213 */ /* 0x000fe20000000000 */
[----:B------:R-:W-:Y:S01]  /*cce0*/  FMUL.FTZ R18, R18, UR7 ;  /* 0x0000000712127c20 */ /* 0x000fe20008410000 */
[----:B------:R-:W-:Y:S03]  /*ccf0*/  ISETP.GT.AND P1, PT, R170, R171, PT ;  /* 0x000000abaa00720c */ /* 0x000fe60003f24270 */
[----:B------:R-:W5:Y:S01]  /*cd00*/  MUFU.TANH R135, R135 ;  /* 0x0000008700877308 */ /* 0x000f620000002400 */
[--C-:B------:R-:W-:Y:S01]  /*cd10*/  IADD3 R132, PT, PT, R196, 0x2f, -R164.reuse ;  /* 0x0000002fc4847810 */ /* 0x100fe20007ffe8a4 */
[----:B------:R-:W-:Y:S01]  /*cd20*/  FMUL.FTZ R16, R16, UR7 ;  /* 0x0000000710107c20 */ /* 0x000fe20008410000 */
[----:B------:R-:W-:Y:S01]  /*cd30*/  I2FP.F32.S32 R5, R5 ;  /* 0x0000000500057245 */ /* 0x000fe20000201400 */
[----:B------:R-:W-:Y:S01]  /*cd40*/  FMUL.FTZ R19, R19, UR7 ;  /* 0x0000000713137c20 */ /* 0x000fe20008410000 */
[----:B------:R-:W-:Y:S01]  /*cd50*/  I2FP.F32.S32 R8, R8 ;  /* 0x0000000800087245 */ /* 0x000fe20000201400 */
[----:B------:R-:W-:Y:S01]  /*cd60*/  FMUL.FTZ R20, R20, UR7 ;  /* 0x0000000714147c20 */ /* 0x000fe20008410000 */
[----:B------:R-:W-:Y:S03]  /*cd70*/  IABS R132, R132 ;  /* 0x0000008400847213 */ /* 0x000fe60000000000 */
[----:B------:R-:W-:Y:S01]  /*cd80*/  MUFU.TANH R176, R176 ;  /* 0x000000b000b07308 */ /* 0x000fe20000002400 */
[----:B------:R-:W-:Y:S01]  /*cd90*/  ISETP.GE.AND P0, PT, R175, R207, PT ;  /* 0x000000cfaf00720c */ /* 0x000fe20003f06270 */
[----:B------:R-:W-:Y:S01]  /*cda0*/  FMUL.FTZ R21, R21, UR7 ;  /* 0x0000000715157c20 */ /* 0x000fe20008410000 */
[----:B------:R-:W-:Y:S01]  /*cdb0*/  I2FP.F32.S32 R132, R132 ;  /* 0x0000008400847245 */ /* 0x000fe20000201400 */
[----:B------:R-:W-:Y:S01]  /*cdc0*/  FMUL.FTZ R23, R23, UR7 ;  /* 0x0000000717177c20 */ /* 0x000fe20008410000 */
[----:B------:R-:W-:Y:S01]  /*cdd0*/  IADD3 R17, PT, PT, R209, 0x1f, -R164 ;  /* 0x0000001fd1117810 */ /* 0x000fe20007ffe8a4 */
[----:B------:R-:W-:Y:S01]  /*cde0*/  FMUL.FTZ R24, R24, UR7 ;  /* 0x0000000718187c20 */ /* 0x000fe20008410000 */
[----:B------:R-:W-:Y:S03]  /*cdf0*/  ISETP.GE.AND P4, PT, R175, R208, PT ;  /* 0x000000d0af00720c */ /* 0x000fe60003f86270 */
[----:B------:R-:W-:Y:S01]  /*ce00*/  MUFU.TANH R162, R162 ;  /* 0x000000a200a27308 */ /* 0x000fe20000002400 */
[----:B------:R-:W-:Y:S01]  /*ce10*/  IABS R17, R17 ;  /* 0x0000001100117213 */ /* 0x000fe20000000000 */
[----:B------:R-:W-:Y:S01]  /*ce20*/  FMUL.FTZ R26, R26, UR7 ;  /* 0x000000071a1a7c20 */ /* 0x000fe20008410000 */
[----:B------:R-:W-:Y:S01]  /*ce30*/  FMUL.FTZ R25, R25, UR7 ;  /* 0x0000000719197c20 */ /* 0x000fe20008410000 */
[----:B------:R-:W-:Y:S01]  /*ce40*/  FMUL.FTZ R28, R28, UR7 ;  /* 0x000000071c1c7c20 */ /* 0x000fe20008410000 */
[----:B------:R-:W-:Y:S01]  /*ce50*/  I2FP.F32.S32 R17, R17 ;  /* 0x0000001100117245 */ /* 0x000fe20000201400 */
[----:B------:R-:W-:Y:S01]  /*ce60*/  FMUL.FTZ R35, R35, UR7 ;  /* 0x0000000723237c20 */ /* 0x000fe20008410000 */
[----:B------:R-:W-:Y:S03]  /*ce70*/  LOP3.LUT R189, R189, 0x200, R182, 0xf8, !PT ;  /* 0x00000200bdbd7812 */ /* 0x000fe600078ef8b6 */
[----:B------:R-:W-:Y:S10]  /*ce80*/  MUFU.TANH R159, R159 ;  /* 0x0000009f009f7308 */ /* 0x000ff40000002400 */
[----:B------:R-:W-:Y:S10]  /*ce90*/  MUFU.TANH R161, R14 ;  /* 0x0000000e00a17308 */ /* 0x000ff40000002400 */
[----:B------:R-:W5:Y:S10]  /*cea0*/  MUFU.TANH R158, R158 ;  /* 0x0000009e009e7308 */ /* 0x000f740000002400 */
[----:B------:R-:W5:Y:S10]  /*ceb0*/  MUFU.TANH R157, R18 ;  /* 0x00000012009d7308 */ /* 0x000f740000002400 */
[----:B------:R1:W5:Y:S10]  /*cec0*/  MUFU.TANH R160, R16 ;  /* 0x0000001000a07308 */ /* 0x0003740000002400 */
[----:B------:R2:W-:Y:S10]  /*ced0*/  MUFU.TANH R154, R21 ;  /* 0x00000015009a7308 */ /* 0x0005f40000002400 */
[----:B------:R4:W-:Y:S01]  /*cee0*/  MUFU.TANH R149, R23 ;  /* 0x0000001700957308 */ /* 0x0009e20000002400 */
[----:B-1----:R-:W-:Y:S04]  /*cef0*/  IADD3 R16, PT, PT, R209, 0x7, -R164 ;  /* 0x00000007d1107810 */ /* 0x002fe80007ffe8a4 */
[----:B------:R-:W-:Y:S05]  /*cf00*/  IABS R16, R16 ;  /* 0x0000001000107213 */ /* 0x000fea0000000000 */
[----:B------:R-:W-:Y:S01]  /*cf10*/  MUFU.TANH R152, R24 ;  /* 0x0000001800987308 */ /* 0x000fe20000002400 */
[----:B--2---:R-:W-:Y:S01]  /*cf20*/  FMUL.FTZ R21, R30, UR7 ;  /* 0x000000071e157c20 */ /* 0x004fe20008410000 */
[----:B------:R-:W-:Y:S08]  /*cf30*/  I2FP.F32.S32 R16, R16 ;  /* 0x0000001000107245 */ /* 0x000ff00000201400 */
[----:B------:R-:W-:Y:S01]  /*cf40*/  MUFU.TANH R151, R26 ;  /* 0x0000001a00977308 */ /* 0x000fe20000002400 */
[----:B----4-:R-:W-:Y:S09]  /*cf50*/  FMUL.FTZ R23, R31, UR7 ;  /* 0x000000071f177c20 */ /* 0x010ff20008410000 */
[----:B------:R1:W-:Y:S10]  /*cf60*/  MUFU.TANH R150, R25 ;  /* 0x0000001900967308 */ /* 0x0003f40000002400 */
[----:B------:R-:W-:Y:S10]  /*cf70*/  MUFU.TANH R148, R28 ;  /* 0x0000001c00947308 */ /* 0x000ff40000002400 */
[----:B------:R-:W-:Y:S01]  /*cf80*/  MUFU.TANH R21, R21 ;  /* 0x0000001500157308 */ /* 0x000fe20000002400 */
[----:B-1----:R-:W-:Y:S09]  /*cf90*/  FMUL.FTZ R25, R33, UR7 ;  /* 0x0000000721197c20 */ /* 0x002ff20008410000 */
[----:B------:R-:W-:Y:S10]  /*cfa0*/  MUFU.TANH R23, R23 ;  /* 0x0000001700177308 */ /* 0x000ff40000002400 */
[----:B------:R-:W-:Y:S10]  /*cfb0*/  MUFU.TANH R25, R25 ;  /* 0x0000001900197308 */ /* 0x000ff40000002400 */
[----:B------:R-:W-:Y:S01]  /*cfc0*/  MUFU.TANH R35, R35 ;  /* 0x0000002300237308 */ /* 0x000fe20000002400 */
[-C--:B------:R-:W-:Y:S01]  /*cfd0*/  FFMA.FTZ R3, R10, -R216.reuse, R3 ;  /* 0x800000d80a037223 */ /* 0x080fe20000010003 */
[-C--:B------:R-:W-:Y:S01]  /*cfe0*/  FFMA.FTZ R6, R7, -R216.reuse, R6 ;  /* 0x800000d807067223 */ /* 0x080fe20000010006 */
[----:B------:R-:W-:Y:S01]  /*cff0*/  FSEL R10, R169, -INF , !P1 ;  /* 0xff800000a90a7808 */ /* 0x000fe20004800000 */
[----:B------:R-:W-:Y:S01]  /*d000*/  VIADD R7, R171, 0x8 ;  /* 0x00000008ab077836 */ /* 0x000fe20000000000 */
[----:B------:R-:W-:Y:S01]  /*d010*/  ISETP.GT.AND P1, PT, R166, R171, PT ;  /* 0x000000aba600720c */ /* 0x000fe20003f24270 */
[-C--:B------:R-:W-:Y:S01]  /*d020*/  FFMA.FTZ R4, R5, -R216.reuse, R4 ;  /* 0x800000d805047223 */ /* 0x080fe20000010004 */
[----:B------:R-:W-:Y:S01]  /*d030*/  FSEL R11, R3, -INF , !P5 ;  /* 0xff800000030b7808 */ /* 0x000fe20006800000 */
[-C--:B---3--:R-:W-:Y:S01]  /*d040*/  FFMA.FTZ R9, R8, -R216.reuse, R9 ;  /* 0x800000d808097223 */ /* 0x088fe20000010009 */
[----:B------:R-:W-:Y:S01]  /*d050*/  FSEL R5, R179, -INF , !P1 ;  /* 0xff800000b3057808 */ /* 0x000fe20004800000 */
[-C--:B-----5:R-:W-:Y:S01]  /*d060*/  FFMA.FTZ R135, R132, -R216.reuse, R135 ;  /* 0x800000d884877223 */ /* 0x0a0fe20000010087 */
[-C--:B------:R-:W-:Y:S01]  /*d070*/  ISETP.GT.AND P5, PT, R166, R7.reuse, PT ;  /* 0x00000007a600720c */ /* 0x080fe20003fa4270 */
[----:B------:R-:W-:Y:S01]  /*d080*/  FFMA.FTZ R158, R17, -R216, R158 ;  /* 0x800000d8119e7223 */ /* 0x000fe2000001009e */
[----:B------:R-:W-:Y:S01]  /*d090*/  FSEL R8, R173, -INF , !P6 ;  /* 0xff800000ad087808 */ /* 0x000fe20007000000 */
[----:B------:R1:W2:Y:S01]  /*d0a0*/  MUFU.TANH R17, R19 ;  /* 0x0000001300117308 */ /* 0x0002a20000002400 */
[C---:B------:R-:W-:Y:S02]  /*d0b0*/  ISETP.GT.AND P6, PT, R170.reuse, R7, PT ;  /* 0x00000007aa00720c */ /* 0x040fe40003fc4270 */
[-C--:B------:R-:W-:Y:S02]  /*d0c0*/  ISETP.GT.AND P1, PT, R170, R133.reuse, PT ;  /* 0x00000085aa00720c */ /* 0x080fe40003f24270 */
[----:B------:R-:W-:Y:S02]  /*d0d0*/  FSEL R9, R9, -INF , !P5 ;  /* 0xff80000009097808 */ /* 0x000fe40006800000 */
[----:B------:R-:W-:Y:S02]  /*d0e0*/  FSEL R3, R6, -INF , !P6 ;  /* 0xff80000006037808 */ /* 0x000fe40007000000 */
[----:B------:R-:W-:Y:S02]  /*d0f0*/  FSEL R12, R4, -INF , !P1 ;  /* 0xff800000040c7808 */ /* 0x000fe40004800000 */
[----:B------:R-:W-:Y:S02]  /*d100*/  ISETP.GT.AND P5, PT, R166, R133, PT ;  /* 0x00000085a600720c */ /* 0x000fe40003fa4270 */
[C-C-:B------:R-:W-:Y:S02]  /*d110*/  IADD3 R6, PT, PT, R209.reuse, 0x28, -R164.reuse ;  /* 0x00000028d1067810 */ /* 0x140fe40007ffe8a4 */
[--C-:B------:R-:W-:Y:S02]  /*d120*/  IADD3 R4, PT, PT, R209, 0x27, -R164.reuse ;  /* 0x00000027d1047810 */ /* 0x100fe40007ffe8a4 */
[C---:B------:R-:W-:Y:S01]  /*d130*/  ISETP.GE.AND P6, PT, R7.reuse, R208, PT ;  /* 0x000000d00700720c */ /* 0x040fe20003fc6270 */
[----:B-1----:R-:W-:Y:S01]  /*d140*/  FMUL.FTZ R19, R32, UR7 ;  /* 0x0000000720137c20 */ /* 0x002fe20008410000 */
[----:B------:R-:W-:Y:S02]  /*d150*/  ISETP.GE.AND P1, PT, R7, R207, PT ;  /* 0x000000cf0700720c */ /* 0x000fe40003f26270 */
[----:B------:R-:W-:Y:S02]  /*d160*/  FSEL R7, R135, -INF , !P5 ;  /* 0xff80000087077808 */ /* 0x000fe40006800000 */
[----:B------:R-:W-:Y:S01]  /*d170*/  IABS R135, R6 ;  /* 0x0000000600877213 */ /* 0x000fe20000000000 */
[----:B------:R-:W-:Y:S01]  /*d180*/  MUFU.TANH R19, R19 ;  /* 0x0000001300137308 */ /* 0x000fe20000002400 */
[----:B------:R-:W-:Y:S02]  /*d190*/  IABS R13, R4 ;  /* 0x00000004000d7213 */ /* 0x000fe40000000000 */
[C-C-:B------:R-:W-:Y:S02]  /*d1a0*/  IADD3 R4, PT, PT, R196.reuse, 0x27, -R164.reuse ;  /* 0x00000027c4047810 */ /* 0x140fe40007ffe8a4 */
[----:B------:R-:W-:Y:S02]  /*d1b0*/  I2FP.F32.S32 R135, R135 ;  /* 0x0000008700877245 */ /* 0x000fe40000201400 */
[----:B------:R-:W-:Y:S02]  /*d1c0*/  I2FP.F32.S32 R13, R13 ;  /* 0x0000000d000d7245 */ /* 0x000fe40000201400 */
[----:B------:R-:W-:Y:S01]  /*d1d0*/  IADD3 R6, PT, PT, R196, 0x28, -R164 ;  /* 0x00000028c4067810 */ /* 0x000fe20007ffe8a4 */
[----:B------:R-:W-:Y:S01]  /*d1e0*/  FFMA.FTZ R176, R135, -R216, R176 ;  /* 0x800000d887b07223 */ /* 0x000fe200000100b0 */
[----:B------:R-:W-:Y:S01]  /*d1f0*/  IABS R4, R4 ;  /* 0x0000000400047213 */ /* 0x000fe20000000000 */
[----:B------:R-:W-:Y:S01]  /*d200*/  FFMA.FTZ R162, R13, -R216, R162 ;  /* 0x800000d80da27223 */ /* 0x000fe200000100a2 */
[----:B------:R-:W-:Y:S01]  /*d210*/  FSEL R11, R11, -INF , !P0 ;  /* 0xff8000000b0b7808 */ /* 0x000fe20004000000 */
[C---:B------:R-:W-:Y:S01]  /*d220*/  VIADD R13, R171.reuse, 0x11 ;  /* 0x00000011ab0d7836 */ /* 0x040fe20000000000 */
[----:B------:R-:W-:Y:S02]  /*d230*/  ISETP.GT.AND P0, PT, R170, R15, PT ;  /* 0x0000000faa00720c */ /* 0x000fe40003f04270 */
[----:B------:R-:W-:Y:S02]  /*d240*/  I2FP.F32.S32 R4, R4 ;  /* 0x0000000400047245 */ /* 0x000fe40000201400 */
[----:B------:R-:W-:Y:S02]  /*d250*/  IABS R6, R6 ;  /* 0x0000000600067213 */ /* 0x000fe40000000000 */
[C---:B------:R-:W-:Y:S01]  /*d260*/  ISETP.GE.AND P5, PT, R171.reuse, R208, PT ;  /* 0x000000d0ab00720c */ /* 0x040fe20003fa6270 */
[----:B------:R-:W-:Y:S01]  /*d270*/  FFMA.FTZ R159, R4, -R216, R159 ;  /* 0x800000d8049f7223 */ /* 0x000fe2000001009f */
[----:B------:R-:W-:Y:S02]  /*d280*/  FSEL R176, R176, -INF , !P0 ;  /* 0xff800000b0b07808 */ /* 0x000fe40004000000 */
[----:B------:R-:W-:Y:S02]  /*d290*/  I2FP.F32.S32 R6, R6 ;  /* 0x0000000600067245 */ /* 0x000fe40000201400 */
[----:B------:R-:W-:Y:S02]  /*d2a0*/  FSEL R10, R10, -INF , !P5 ;  /* 0xff8000000a0a7808 */ /* 0x000fe40006800000 */
[----:B------:R-:W-:Y:S01]  /*d2b0*/  ISETP.GT.AND P0, PT, R170, R13, PT ;  /* 0x0000000daa00720c */ /* 0x000fe20003f04270 */
[----:B------:R-:W-:Y:S01]  /*d2c0*/  FFMA.FTZ R161, R6, -R216, R161 ;  /* 0x800000d806a17223 */ /* 0x000fe200000100a1 */
[----:B------:R-:W-:Y:S02]  /*d2d0*/  ISETP.GE.AND P5, PT, R171, R207, PT ;  /* 0x000000cfab00720c */ /* 0x000fe40003fa6270 */
[--C-:B------:R-:W-:Y:S02]  /*d2e0*/  IADD3 R4, PT, PT, R196, 0x20, -R164.reuse ;  /* 0x00000020c4047810 */ /* 0x100fe40007ffe8a4 */
[----:B------:R-:W-:Y:S02]  /*d2f0*/  FSEL R162, R162, -INF , !P0 ;  /* 0xff800000a2a27808 */ /* 0x000fe40004000000 */
[----:B------:R-:W-:Y:S02]  /*d300*/  FSEL R5, R5, -INF , !P5 ;  /* 0xff80000005057808 */ /* 0x000fe40006800000 */
[----:B------:R-:W-:Y:S02]  /*d310*/  ISETP.GT.AND P0, PT, R166, R15, PT ;  /* 0x0000000fa600720c */ /* 0x000fe40003f04270 */
[----:B------:R-:W-:Y:S02]  /*d320*/  FSEL R8, R8, -INF , !P4 ;  /* 0xff80000008087808 */ /* 0x000fe40006000000 */
[----:B------:R-:W-:Y:S02]  /*d330*/  IABS R4, R4 ;  /* 0x0000000400047213 */ /* 0x000fe40000000000 */
[C---:B------:R-:W-:Y:S02]  /*d340*/  ISETP.GE.AND P4, PT, R133.reuse, R208, PT ;  /* 0x000000d08500720c */ /* 0x040fe40003f86270 */
[----:B------:R-:W-:Y:S02]  /*d350*/  ISETP.GE.AND P5, PT, R133, R207, PT ;  /* 0x000000cf8500720c */ /* 0x000fe40003fa6270 */
[--C-:B------:R-:W-:Y:S02]  /*d360*/  IADD3 R133, PT, PT, R209, 0x20, -R164.reuse ;  /* 0x00000020d1857810 */ /* 0x100fe40007ffe8a4 */
[----:B------:R-:W-:Y:S02]  /*d370*/  FSEL R161, R161, -INF , !P0 ;  /* 0xff800000a1a17808 */ /* 0x000fe40004000000 */
[----:B------:R-:W-:Y:S02]  /*d380*/  I2FP.F32.S32 R4, R4 ;  /* 0x0000000400047245 */ /* 0x000fe40000201400 */
[----:B------:R-:W-:Y:S02]  /*d390*/  FSEL R14, R3, -INF , !P6 ;  /* 0xff800000030e7808 */ /* 0x000fe40007000000 */
[----:B------:R-:W-:Y:S01]  /*d3a0*/  ISETP.GT.AND P0, PT, R166, R13, PT ;  /* 0x0000000da600720c */ /* 0x000fe20003f04270 */
[----:B------:R-:W-:Y:S01]  /*d3b0*/  FFMA.FTZ R157, R4, -R216, R157 ;  /* 0x800000d8049d7223 */ /* 0x000fe2000001009d */
[----:B------:R-:W-:Y:S02]  /*d3c0*/  IABS R133, R133 ;  /* 0x0000008500857213 */ /* 0x000fe40000000000 */
[----:B------:R-:W-:Y:S02]  /*d3d0*/  IADD3 R3, PT, PT, R196, 0x1f, -R164 ;  /* 0x0000001fc4037810 */ /* 0x000fe40007ffe8a4 */
[----:B------:R-:W-:Y:S02]  /*d3e0*/  FSEL R159, R159, -INF , !P0 ;  /* 0xff8000009f9f7808 */ /* 0x000fe40004000000 */
[C---:B------:R-:W-:Y:S02]  /*d3f0*/  ISETP.GE.AND P6, PT, R15.reuse, R207, PT ;  /* 0x000000cf0f00720c */ /* 0x040fe40003fc6270 */
[----:B------:R-:W-:Y:S01]  /*d400*/  ISETP.GE.AND P0, PT, R15, R208, PT ;  /* 0x000000d00f00720c */ /* 0x000fe20003f06270 */
[C---:B------:R-:W-:Y:S01]  /*d410*/  VIADD R15, R171.reuse, 0x18 ;  /* 0x00000018ab0f7836 */ /* 0x040fe20000000000 */
[----:B------:R-:W-:Y:S02]  /*d420*/  I2FP.F32.S32 R133, R133 ;  /* 0x0000008500857245 */ /* 0x000fe40000201400 */
[----:B------:R-:W-:Y:S01]  /*d430*/  IABS R4, R3 ;  /* 0x0000000300047213 */ /* 0x000fe20000000000 */
[----:B------:R-:W-:Y:S01]  /*d440*/  VIADD R3, R171, 0x19 ;  /* 0x00000019ab037836 */ /* 0x000fe20000000000 */
[----:B------:R-:W-:Y:S01]  /*d450*/  FSEL R12, R12, -INF , !P4 ;  /* 0xff8000000c0c7808 */ /* 0x000fe20006000000 */
[----:B------:R-:W-:Y:S01]  /*d460*/  FFMA.FTZ R160, R133, -R216, R160 ;  /* 0x800000d885a07223 */ /* 0x000fe200000100a0 */
[----:B------:R-:W-:Y:S02]  /*d470*/  FSEL R9, R9, -INF , !P1 ;  /* 0xff80000009097808 */ /* 0x000fe40004800000 */
[----:B------:R-:W-:Y:S02]  /*d480*/  FSEL R7, R7, -INF , !P5 ;  /* 0xff80000007077808 */ /* 0x000fe40006800000 */
[----:B------:R-:W-:Y:S02]  /*d490*/  I2FP.F32.S32 R4, R4 ;  /* 0x0000000400047245 */ /* 0x000fe40000201400 */
[C---:B------:R-:W-:Y:S02]  /*d4a0*/  ISETP.GT.AND P4, PT, R170.reuse, R15, PT ;  /* 0x0000000faa00720c */ /* 0x040fe40003f84270 */
[----:B------:R-:W-:Y:S01]  /*d4b0*/  ISETP.GT.AND P1, PT, R170, R3, PT ;  /* 0x00000003aa00720c */ /* 0x000fe20003f24270 */
[----:B--2---:R-:W-:Y:S01]  /*d4c0*/  FFMA.FTZ R17, R4, -R216, R17 ;  /* 0x800000d804117223 */ /* 0x004fe20000010011 */
[----:B------:R-:W-:Y:S02]  /*d4d0*/  ISETP.GT.AND P5, PT, R166, R15, PT ;  /* 0x0000000fa600720c */ /* 0x000fe40003fa4270 */
[----:B------:R-:W-:Y:S02]  /*d4e0*/  FSEL R160, R160, -INF , !P4 ;  /* 0xff800000a0a07808 */ /* 0x000fe40006000000 */
[----:B------:R-:W-:Y:S02]  /*d4f0*/  FSEL R158, R158, -INF , !P1 ;  /* 0xff8000009e9e7808 */ /* 0x000fe40004800000 */
[----:B------:R-:W-:Y:S02]  /*d500*/  FSEL R157, R157, -INF , !P5 ;  /* 0xff8000009d9d7808 */ /* 0x000fe40006800000 */
[C---:B------:R-:W-:Y:S02]  /*d510*/  ISETP.GE.AND P4, PT, R13.reuse, R208, PT ;  /* 0x000000d00d00720c */ /* 0x040fe40003f86270 */
[----:B------:R-:W-:Y:S02]  /*d520*/  ISETP.GE.AND P1, PT, R13, R207, PT ;  /* 0x000000cf0d00720c */ /* 0x000fe40003f26270 */
[----:B------:R-:W-:Y:S01]  /*d530*/  ISETP.GT.AND P5, PT, R166, R3, PT ;  /* 0x00000003a600720c */ /* 0x000fe20003fa4270 */
[----:B------:R-:W1:Y:S01]  /*d540*/  MUFU.TANH R13, R20 ;  /* 0x00000014000d7308 */ /* 0x000e620000002400 */
[--C-:B------:R-:W-:Y:S02]  /*d550*/  IADD3 R6, PT, PT, R209, 0x17, -R164.reuse ;  /* 0x00000017d1067810 */ /* 0x100fe40007ffe8a4 */
[----:B------:R-:W-:Y:S01]  /*d560*/  FSEL R155, R17, -INF , !P5 ;  /* 0xff800000119b7808 */ /* 0x000fe20006800000 */
[----:B------:R-:W-:Y:S01]  /*d570*/  FMUL.FTZ R17, R22, UR7 ;  /* 0x0000000716117c20 */ /* 0x000fe20008410000 */
[----:B------:R-:W-:Y:S02]  /*d580*/  IADD3 R4, PT, PT, R209, 0x18, -R164 ;  /* 0x00000018d1047810 */ /* 0x000fe40007ffe8a4 */
[----:B------:R-:W-:Y:S02]  /*d590*/  IABS R6, R6 ;  /* 0x0000000600067213 */ /* 0x000fe40000000000 */
[----:B------:R-:W-:Y:S01]  /*d5a0*/  FSEL R176, R176, -INF , !P0 ;  /* 0xff800000b0b07808 */ /* 0x000fe20004000000 */
[----:B------:R-:W2:Y:S01]  /*d5b0*/  MUFU.TANH R17, R17 ;  /* 0x0000001100117308 */ /* 0x000ea20000002400 */
[----:B------:R-:W-:Y:S02]  /*d5c0*/  IABS R4, R4 ;  /* 0x0000000400047213 */ /* 0x000fe40000000000 */
[C---:B------:R-:W-:Y:S02]  /*d5d0*/  ISETP.GE.AND P5, PT, R15.reuse, R208, PT ;  /* 0x000000d00f00720c */ /* 0x040fe40003fa6270 */
[----:B------:R-:W-:Y:S01]  /*d5e0*/  ISETP.GE.AND P0, PT, R15, R207, PT ;  /* 0x000000cf0f00720c */ /* 0x000fe20003f06270 */
[----:B------:R-:W-:Y:S01]  /*d5f0*/  IMAD.MOV.U32 R15, RZ, RZ, R6 ;  /* 0x000000ffff0f7224 */ /* 0x000fe200078e0006 */
[----:B------:R-:W-:Y:S02]  /*d600*/  I2FP.F32.S32 R4, R4 ;  /* 0x0000000400047245 */ /* 0x000fe40000201400 */
[--C-:B------:R-:W-:Y:S02]  /*d610*/  IADD3 R6, PT, PT, R196, 0x18, -R164.reuse ;  /* 0x00000018c4067810 */ /* 0x100fe40007ffe8a4 */
[----:B------:R-:W-:Y:S01]  /*d620*/  I2FP.F32.S32 R15, R15 ;  /* 0x0000000f000f7245 */ /* 0x000fe20000201400 */
[----:B-1----:R-:W-:Y:S01]  /*d630*/  FFMA.FTZ R13, R4, -R216, R13 ;  /* 0x800000d8040d7223 */ /* 0x002fe2000001000d */
[----:B------:R-:W-:Y:S02]  /*d640*/  IABS R6, R6 ;  /* 0x0000000600067213 */ /* 0x000fe40000000000 */
[----:B------:R-:W-:Y:S01]  /*d650*/  IADD3 R4, PT, PT, R196, 0x17, -R164 ;  /* 0x00000017c4047810 */ /* 0x000fe20007ffe8a4 */
[----:B------:R-:W-:Y:S01]  /*d660*/  FFMA.FTZ R154, R15, -R216, R154 ;  /* 0x800000d80f9a7223 */ /* 0x000fe2000001009a */
[----:B------:R-:W-:Y:S01]  /*d670*/  VIADD R15, R171, 0x20 ;  /* 0x00000020ab0f7836 */ /* 0x000fe20000000000 */
[----:B------:R-:W-:Y:S02]  /*d680*/  I2FP.F32.S32 R6, R6 ;  /* 0x0000000600067245 */ /* 0x000fe40000201400 */
[----:B------:R-:W-:Y:S02]  /*d690*/  IABS R4, R4 ;  /* 0x0000000400047213 */ /* 0x000fe40000000000 */
[----:B------:R-:W-:Y:S01]  /*d6a0*/  FSEL R162, R162, -INF , !P4 ;  /* 0xff800000a2a27808 */ /* 0x000fe20006000000 */
[----:B--2---:R-:W-:Y:S01]  /*d6b0*/  FFMA.FTZ R153, R6, -R216, R17 ;  /* 0x800000d806997223 */ /* 0x004fe20000010011 */
[----:B------:R-:W-:Y:S02]  /*d6c0*/  FSEL R161, R161, -INF , !P6 ;  /* 0xff800000a1a17808 */ /* 0x000fe40007000000 */
[----:B------:R-:W-:Y:S02]  /*d6d0*/  FSEL R159, R159, -INF , !P1 ;  /* 0xff8000009f9f7808 */ /* 0x000fe40004800000 */
[C---:B------:R-:W-:Y:S02]  /*d6e0*/  ISETP.GE.AND P4, PT, R3.reuse, R208, PT ;  /* 0x000000d00300720c */ /* 0x040fe40003f86270 */
[----:B------:R-:W-:Y:S01]  /*d6f0*/  ISETP.GE.AND P6, PT, R3, R207, PT ;  /* 0x000000cf0300720c */ /* 0x000fe20003fc6270 */
[----:B------:R-:W-:Y:S01]  /*d700*/  VIADD R3, R171, 0x21 ;  /* 0x00000021ab037836 */ /* 0x000fe20000000000 */
[----:B------:R-:W-:Y:S02]  /*d710*/  ISETP.GT.AND P1, PT, R170, R15, PT ;  /* 0x0000000faa00720c */ /* 0x000fe40003f24270 */
[----:B------:R-:W-:Y:S02]  /*d720*/  I2FP.F32.S32 R4, R4 ;  /* 0x0000000400047245 */ /* 0x000fe40000201400 */
[--C-:B------:R-:W-:Y:S02]  /*d730*/  IADD3 R17, PT, PT, R209, 0x10, -R164.reuse ;  /* 0x00000010d1117810 */ /* 0x100fe40007ffe8a4 */
[----:B------:R-:W-:Y:S01]  /*d740*/  FSEL R156, R13, -INF , !P1 ;  /* 0xff8000000d9c7808 */ /* 0x000fe20004800000 */
[----:B------:R-:W-:Y:S01]  /*d750*/  FFMA.FTZ R149, R4, -R216, R149 ;  /* 0x800000d804957223 */ /* 0x000fe20000010095 */
[----:B------:R-:W-:Y:S02]  /*d760*/  ISETP.GT.AND P1, PT, R170, R3, PT ;  /* 0x00000003aa00720c */ /* 0x000fe40003f24270 */
[----:B------:R-:W-:Y:S02]  /*d770*/  IABS R17, R17 ;  /* 0x0000001100117213 */ /* 0x000fe40000000000 */
[--C-:B------:R-:W-:Y:S02]  /*d780*/  IADD3 R4, PT, PT, R196, 0x10, -R164.reuse ;  /* 0x00000010c4047810 */ /* 0x100fe40007ffe8a4 */
[----:B------:R-:W-:Y:S02]  /*d790*/  IADD3 R13, PT, PT, R209, 0xf, -R164 ;  /* 0x0000000fd10d7810 */ /* 0x000fe40007ffe8a4 */
[----:B------:R-:W-:Y:S02]  /*d7a0*/  FSEL R154, R154, -INF , !P1 ;  /* 0xff8000009a9a7808 */ /* 0x000fe40004800000 */
[----:B------:R-:W-:Y:S02]  /*d7b0*/  I2FP.F32.S32 R17, R17 ;  /* 0x0000001100117245 */ /* 0x000fe40000201400 */
[C---:B------:R-:W-:Y:S02]  /*d7c0*/  ISETP.GT.AND P1, PT, R166.reuse, R15, PT ;  /* 0x0000000fa600720c */ /* 0x040fe40003f24270 */
[----:B------:R-:W-:Y:S01]  /*d7d0*/  IABS R4, R4 ;  /* 0x0000000400047213 */ /* 0x000fe20000000000 */
[----:B------:R-:W-:Y:S01]  /*d7e0*/  FFMA.FTZ R152, R17, -R216, R152 ;  /* 0x800000d811987223 */ /* 0x000fe20000010098 */
[----:B------:R-:W-:Y:S01]  /*d7f0*/  IABS R13, R13 ;  /* 0x0000000d000d7213 */ /* 0x000fe20000000000 */
[----:B------:R-:W-:Y:S01]  /*d800*/  VIADD R17, R171, 0x28 ;  /* 0x00000028ab117836 */ /* 0x000fe20000000000 */
[----:B------:R-:W-:Y:S02]  /*d810*/  FSEL R153, R153, -INF , !P1 ;  /* 0xff80000099997808 */ /* 0x000fe40004800000 */
[----:B------:R-:W-:Y:S02]  /*d820*/  I2FP.F32.S32 R4, R4 ;  /* 0x0000000400047245 */ /* 0x000fe40000201400 */
[----:B------:R-:W-:Y:S02]  /*d830*/  ISETP.GT.AND P1, PT, R166, R3, PT ;  /* 0x00000003a600720c */ /* 0x000fe40003f24270 */
[----:B------:R-:W-:Y:S01]  /*d840*/  I2FP.F32.S32 R13, R13 ;  /* 0x0000000d000d7245 */ /* 0x000fe20000201400 */
[-C--:B------:R-:W-:Y:S01]  /*d850*/  FFMA.FTZ R151, R4, -R216.reuse, R151 ;  /* 0x800000d804977223 */ /* 0x080fe20000010097 */
[----:B------:R-:W-:Y:S02]  /*d860*/  FSEL R160, R160, -INF , !P5 ;  /* 0xff800000a0a07808 */ /* 0x000fe40006800000 */
[----:B------:R-:W-:Y:S01]  /*d870*/  FSEL R155, R155, -INF , !P6 ;  /* 0xff8000009b9b7808 */ /* 0x000fe20007000000 */
[----:B------:R-:W-:Y:S01]  /*d880*/  FFMA.FTZ R150, R13, -R216, R150 ;  /* 0x800000d80d967223 */ /* 0x000fe20000010096 */
[----:B------:R-:W-:Y:S01]  /*d890*/  FSEL R149, R149, -INF , !P1 ;  /* 0xff80000095957808 */ /* 0x000fe20004800000 */
[----:B------:R-:W-:Y:S01]  /*d8a0*/  VIADD R13, R171, 0x29 ;  /* 0x00000029ab0d7836 */ /* 0x000fe20000000000 */
[CC--:B------:R-:W-:Y:S02]  /*d8b0*/  ISETP.GE.AND P1, PT, R15.reuse, R208.reuse, PT ;  /* 0x000000d00f00720c */ /* 0x0c0fe40003f26270 */
[----:B------:R-:W-:Y:S01]  /*d8c0*/  ISETP.GE.AND P5, PT, R15, R207, PT ;  /* 0x000000cf0f00720c */ /* 0x000fe20003fa6270 */
[----:B------:R-:W-:Y:S01]  /*d8d0*/  FMUL.FTZ R15, R27, UR7 ;  /* 0x000000071b0f7c20 */ /* 0x000fe20008410000 */
[-C--:B------:R-:W-:Y:S02]  /*d8e0*/  ISETP.GT.AND P6, PT, R166, R17.reuse, PT ;  /* 0x00000011a600720c */ /* 0x080fe40003fc4270 */
[----:B------:R-:W-:Y:S02]  /*d8f0*/  FSEL R158, R158, -INF , !P4 ;  /* 0xff8000009e9e7808 */ /* 0x000fe40006000000 */
[----:B------:R-:W-:Y:S01]  /*d900*/  FSEL R156, R156, -INF , !P1 ;  /* 0xff8000009c9c7808 */ /* 0x000fe20004800000 */
[----:B------:R-:W-:Y:S01]  /*d910*/  MUFU.TANH R15, R15 ;  /* 0x0000000f000f7308 */ /* 0x000fe20000002400 */
[----:B------:R-:W-:Y:S02]  /*d920*/  FSEL R151, R151, -INF , !P6 ;  /* 0xff80000097977808 */ /* 0x000fe40007000000 */
[C---:B------:R-:W-:Y:S02]  /*d930*/  ISETP.GT.AND P4, PT, R170.reuse, R17, PT ;  /* 0x00000011aa00720c */ /* 0x040fe40003f84270 */
[CC--:B------:R-:W-:Y:S02]  /*d940*/  ISETP.GE.AND P6, PT, R17.reuse, R208.reuse, PT ;  /* 0x000000d01100720c */ /* 0x0c0fe40003fc6270 */
[----:B------:R-:W-:Y:S01]  /*d950*/  ISETP.GE.AND P1, PT, R17, R207, PT ;  /* 0x000000cf1100720c */ /* 0x000fe20003f26270 */
[----:B------:R-:W-:Y:S01]  /*d960*/  FMUL.FTZ R17, R29, UR7 ;  /* 0x000000071d117c20 */ /* 0x000fe20008410000 */
[----:B------:R-:W-:Y:S02]  /*d970*/  FSEL R157, R157, -INF , !P0 ;  /* 0xff8000009d9d7808 */ /* 0x000fe40004000000 */
[----:B------:R-:W-:Y:S02]  /*d980*/  ISETP.GT.AND P0, PT, R170, R13, PT ;  /* 0x0000000daa00720c */ /* 0x000fe40003f04270 */
[--C-:B------:R-:W-:Y:S01]  /*d990*/  IADD3 R6, PT, PT, R209, 0x8, -R164.reuse ;  /* 0x00000008d1067810 */ /* 0x100fe20007ffe8a4 */
[----:B------:R-:W1:Y:S01]  /*d9a0*/  MUFU.TANH R17, R17 ;  /* 0x0000001100117308 */ /* 0x000e620000002400 */
[----:B------:R-:W-:Y:S02]  /*d9b0*/  FSEL R152, R152, -INF , !P4 ;  /* 0xff80000098987808 */ /* 0x000fe40006000000 */
[----:B------:R-:W-:Y:S02]  /*d9c0*/  FSEL R150, R150, -INF , !P0 ;  /* 0xff80000096967808 */ /* 0x000fe40004000000 */
[C-C-:B------:R-:W-:Y:S02]  /*d9d0*/  IADD3 R4, PT, PT, R196.reuse, 0xf, -R164.reuse ;  /* 0x0000000fc4047810 */ /* 0x140fe40007ffe8a4 */
[C---:B------:R-:W-:Y:S02]  /*d9e0*/  ISETP.GE.AND P4, PT, R3.reuse, R208, PT ;  /* 0x000000d00300720c */ /* 0x040fe40003f86270 */
[----:B------:R-:W-:Y:S02]  /*d9f0*/  ISETP.GE.AND P0, PT, R3, R207, PT ;  /* 0x000000cf0300720c */ /* 0x000fe40003f06270 */
[----:B------:R-:W-:Y:S02]  /*da00*/  IABS R3, R6 ;  /* 0x0000000600037213 */ /* 0x000fe40000000000 */
[--C-:B------:R-:W-:Y:S02]  /*da10*/  IADD3 R6, PT, PT, R196, 0x8, -R164.reuse ;  /* 0x00000008c4067810 */ /* 0x100fe40007ffe8a4 */
[----:B------:R-:W-:Y:S02]  /*da20*/  IABS R4, R4 ;  /* 0x0000000400047213 */ /* 0x000fe40000000000 */
[----:B------:R-:W-:Y:S01]  /*da30*/  IABS R6, R6 ;  /* 0x0000000600067213 */ /* 0x000fe20000000000 */
[----:B-1----:R-:W-:Y:S01]  /*da40*/  FFMA.FTZ R17, R16, -R216, R17 ;  /* 0x800000d810117223 */ /* 0x002fe20000010011 */
[----:B------:R-:W-:Y:S01]  /*da50*/  I2FP.F32.S32 R3, R3 ;  /* 0x0000000300037245 */ /* 0x000fe20000201400 */
[----:B------:R-:W-:Y:S01]  /*da60*/  IMAD.IADD R16, R209, 0x1, -R164 ;  /* 0x00000001d1107824 */ /* 0x000fe200078e0aa4 */
[----:B------:R-:W-:Y:S02]  /*da70*/  I2FP.F32.S32 R4, R4 ;  /* 0x0000000400047245 */ /* 0x000fe40000201400 */
[----:B------:R-:W-:Y:S01]  /*da80*/  I2FP.F32.S32 R6, R6 ;  /* 0x0000000600067245 */ /* 0x000fe20000201400 */
[-C--:B------:R-:W-:Y:S01]  /*da90*/  FFMA.FTZ R148, R3, -R216.reuse, R148 ;  /* 0x800000d803947223 */ /* 0x080fe20000010094 */
[----:B------:R-:W-:Y:S02]  /*daa0*/  VIADD R3, R171, 0x31 ;  /* 0x00000031ab037836 */ /* 0x000fe40000000000 */
[-C--:B------:R-:W-:Y:S01]  /*dab0*/  FFMA.FTZ R147, R4, -R216.reuse, R15 ;  /* 0x800000d804937223 */ /* 0x080fe2000001000f */
[--C-:B------:R-:W-:Y:S01]  /*dac0*/  IADD3 R4, PT, PT, R196, 0x7, -R164.reuse ;  /* 0x00000007c4047810 */ /* 0x100fe20007ffe8a4 */
[----:B------:R-:W-:Y:S01]  /*dad0*/  FFMA.FTZ R21, R6, -R216, R21 ;  /* 0x800000d806157223 */ /* 0x000fe20000010015 */
[--C-:B------:R-:W-:Y:S01]  /*dae0*/  IADD3 R6, PT, PT, R209, -0x1, -R164.reuse ;  /* 0xffffffffd1067810 */ /* 0x100fe20007ffe8a4 */
[----:B------:R-:W-:Y:S01]  /*daf0*/  VIADD R15, R171, 0x30 ;  /* 0x00000030ab0f7836 */ /* 0x000fe20000000000 */
[----:B------:R-:W-:Y:S01]  /*db00*/  FSEL R153, R153, -INF , !P5 ;  /* 0xff80000099997808 */ /* 0x000fe20006800000 */
[----:B------:R-:W-:Y:S01]  /*db10*/  VIADD R171, R171, 0x39 ;  /* 0x00000039abab7836 */ /* 0x000fe20000000000 */
[----:B------:R-:W-:Y:S02]  /*db20*/  IABS R4, R4 ;  /* 0x0000000400047213 */ /* 0x000fe40000000000 */
[----:B------:R-:W-:Y:S02]  /*db30*/  ISETP.GT.AND P5, PT, R170, R3, PT ;  /* 0x00000003aa00720c */ /* 0x000fe40003fa4270 */
[----:B------:R-:W-:Y:S02]  /*db40*/  FSEL R154, R154, -INF , !P4 ;  /* 0xff8000009a9a7808 */ /* 0x000fe40006000000 */
[----:B------:R-:W-:Y:S02]  /*db50*/  ISETP.GT.AND P4, PT, R166, R13, PT ;  /* 0x0000000da600720c */ /* 0x000fe40003f84270 */
[----:B------:R-:W-:Y:S02]  /*db60*/  IABS R6, R6 ;  /* 0x0000000600067213 */ /* 0x000fe40000000000 */
[----:B------:R-:W-:Y:S02]  /*db70*/  FSEL R152, R152, -INF , !P6 ;  /* 0xff80000098987808 */ /* 0x000fe40007000000 */
[----:B------:R-:W-:Y:S02]  /*db80*/  I2FP.F32.S32 R4, R4 ;  /* 0x0000000400047245 */ /* 0x000fe40000201400 */
[----:B------:R-:W-:Y:S02]  /*db90*/  FSEL R17, R17, -INF , !P5 ;  /* 0xff80000011117808 */ /* 0x000fe40006800000 */
[-C--:B------:R-:W-:Y:S01]  /*dba0*/  ISETP.GT.AND P6, PT, R166, R15.reuse, PT ;  /* 0x0000000fa600720c */ /* 0x080fe20003fc4270 */
[----:B------:R-:W-:Y:S01]  /*dbb0*/  FFMA.FTZ R23, R4, -R216, R23 ;  /* 0x800000d804177223 */ /* 0x000fe20000010017 */
[----:B------:R-:W-:Y:S01]  /*dbc0*/  ISETP.GE.AND P5, PT, R13, R208, PT ;  /* 0x000000d00d00720c */ /* 0x000fe20003fa6270 */
[----:B------:R-:W-:Y:S01]  /*dbd0*/  IMAD.IADD R4, R196, 0x1, -R164 ;  /* 0x00000001c4047824 */ /* 0x000fe200078e0aa4 */
[----:B------:R-:W-:Y:S02]  /*dbe0*/  FSEL R147, R147, -INF , !P4 ;  /* 0xff80000093937808 */ /* 0x000fe40006000000 */
[----:B------:R-:W-:Y:S02]  /*dbf0*/  I2FP.F32.S32 R6, R6 ;  /* 0x0000000600067245 */ /* 0x000fe40000201400 */
[----:B------:R-:W-:Y:S02]  /*dc00*/  ISETP.GT.AND P4, PT, R170, R15, PT ;  /* 0x0000000faa00720c */ /* 0x000fe40003f84270 */
[----:B------:R-:W-:Y:S01]  /*dc10*/  FSEL R21, R21, -INF , !P6 ;  /* 0xff80000015157808 */ /* 0x000fe20007000000 */
[----:B------:R-:W-:Y:S01]  /*dc20*/  FFMA.FTZ R25, R6, -R216, R25 ;  /* 0x800000d806197223 */ /* 0x000fe20000010019 */
[----:B------:R-:W-:Y:S02]  /*dc30*/  FSEL R150, R150, -INF , !P5 ;  /* 0xff80000096967808 */ /* 0x000fe40006800000 */
[----:B------:R-:W-:Y:S01]  /*dc40*/  ISETP.GE.AND P6, PT, R13, R207, PT ;  /* 0x000000cf0d00720c */ /* 0x000fe20003fc6270 */
[----:B------:R-:W-:Y:S01]  /*dc50*/  FMUL.FTZ R13, R34, UR7 ;  /* 0x00000007220d7c20 */ /* 0x000fe20008410000 */
[----:B------:R-:W-:Y:S02]  /*dc60*/  ISETP.GT.AND P5, PT, R166, R3, PT ;  /* 0x00000003a600720c */ /* 0x000fe40003fa4270 */
[----:B------:R-:W-:Y:S02]  /*dc70*/  FSEL R148, R148, -INF , !P4 ;  /* 0xff80000094947808 */ /* 0x000fe40006000000 */
[----:B------:R-:W-:Y:S01]  /*dc80*/  IABS R16, R16 ;  /* 0x0000001000107213 */ /* 0x000fe20000000000 */
[----:B------:R-:W1:Y:S01]  /*dc90*/  MUFU.TANH R13, R13 ;  /* 0x0000000d000d7308 */ /* 0x000e620000002400 */
[----:B------:R-:W-:Y:S02]  /*dca0*/  ISETP.GT.AND P4, PT, R170, R171, PT ;  /* 0x000000abaa00720c */ /* 0x000fe40003f84270 */
[----:B------:R-:W-:Y:S02]  /*dcb0*/  FSEL R23, R23, -INF , !P5 ;  /* 0xff80000017177808 */ /* 0x000fe40006800000 */
[----:B------:R-:W-:Y:S02]  /*dcc0*/  IABS R4, R4 ;  /* 0x0000000400047213 */ /* 0x000fe40000000000 */
[----:B------:R-:W-:Y:S02]  /*dcd0*/  ISETP.GE.AND P5, PT, R15, R208, PT ;  /* 0x000000d00f00720c */ /* 0x000fe40003fa6270 */
[----:B------:R-:W-:Y:S02]  /*dce0*/  I2FP.F32.S32 R16, R16 ;  /* 0x0000001000107245 */ /* 0x000fe40000201400 */
[----:B------:R-:W-:Y:S02]  /*dcf0*/  FSEL R25, R25, -INF , !P4 ;  /* 0xff80000019197808 */ /* 0x000fe40006000000 */
[----:B------:R-:W-:Y:S01]  /*dd00*/  ISETP.GE.AND P4, PT, R15, R207, PT ;  /* 0x000000cf0f00720c */ /* 0x000fe20003f86270 */
[----:B------:R-:W-:Y:S01]  /*dd10*/  FFMA.FTZ R19, R16, -R216, R19 ;  /* 0x800000d810137223 */ /* 0x000fe20000010013 */
[----:B------:R-:W-:Y:S02]  /*dd20*/  FMNMX3.FTZ R15, R0, R10, R8, !PT ;  /* 0x0000000a000f7276 */ /* 0x000fe40007810008 */
[----:B------:R-:W-:Y:S02]  /*dd30*/  I2FP.F32.S32 R6, R4 ;  /* 0x0000000400067245 */ /* 0x000fe40000201400 */
[----:B------:R-:W-:Y:S02]  /*dd40*/  FSEL R148, R148, -INF , !P5 ;  /* 0xff80000094947808 */ /* 0x000fe40006800000 */
[----:B------:R-:W-:Y:S01]  /*dd50*/  FMNMX3.FTZ R4, R2, R5, R11, !PT ;  /* 0x0000000502047276 */ /* 0x000fe2000781000b */
[----:B-1----:R-:W-:Y:S01]  /*dd60*/  FFMA.FTZ R6, R6, -R216, R13 ;  /* 0x800000d806067223 */ /* 0x002fe2000001000d */
[----:B------:R-:W-:Y:S02]  /*dd70*/  FSEL R149, R149, -INF , !P0 ;  /* 0xff80000095957808 */ /* 0x000fe40004000000 */
[----:B------:R-:W-:Y:S02]  /*dd80*/  ISETP.GE.AND P5, PT, R3, R208, PT ;  /* 0x000000d00300720c */ /* 0x000fe40003fa6270 */
[----:B------:R-:W-:Y:S02]  /*dd90*/  ISETP.GT.AND P0, PT, R170, R165, PT ;  /* 0x000000a5aa00720c */ /* 0x000fe40003f04270 */
[----:B------:R-:W-:Y:S02]  /*dda0*/  IADD3 R164, PT, PT, R196, -0x1, -R164 ;  /* 0xffffffffc4a47810 */ /* 0x000fe40007ffe8a4 */
[----:B------:R-:W-:Y:S02]  /*ddb0*/  FMNMX3.FTZ R15, R15, R14, R12, !PT ;  /* 0x0000000e0f0f7276 */ /* 0x000fe4000781000c */
[----:B------:R-:W-:Y:S02]  /*ddc0*/  FMNMX3.FTZ R16, R4, R9, R7, !PT ;  /* 0x0000000904107276 */ /* 0x000fe40007810007 */
[----:B------:R-:W-:Y:S02]  /*ddd0*/  FSEL R146, R17, -INF , !P5 ;  /* 0xff80000011927808 */ /* 0x000fe40006800000 */
        /* <DEDUP_REMOVED lines=9> */
[----:B------:R-:W-:Y:S01]  /*de70*/  FFMA.FTZ R35, R164, -R216, R35 ;  /* 0x800000d8a4237223 */ /* 0x000fe20000010023 */
        /* <DEDUP_REMOVED lines=21> */
[----:B------:R-:W-:Y:S02]  /*dfd0*/  FMNMX3.FTZ R4, R15, R142, R140, !PT ;  /* 0x0000008e0f047276 */ /* 0x000fe4000781008c */
[----:B------:R-:W-:Y:S02]  /*dfe0*/  FMNMX3.FTZ R6, R3, R134, R133, !PT ;  /* 0x0000008603067276 */ /* 0x000fe40007810085 */
[----:B------:R-:W-:Y:S01]  /*dff0*/  LEA R165, R189, UR5, 0x1 ;  /* 0x00000005bda57c11 */ /* 0x000fe2000f8e08ff */
[----:B------:R-:W1:Y:S08]  /*e000*/  SHFL.BFLY PT, R13, R4, 0x2, 0x1f ;  /* 0x0c401f00040d7f89 */ /* 0x000e7000000e0000 */
[----:B------:R-:W2:Y:S01]  /*e010*/  SHFL.BFLY PT, R3, R6, 0x2, 0x1f ;  /* 0x0c401f0006037f89 */ /* 0x000ea200000e0000 */
[----:B------:R-:W-:Y:S02]  /*e020*/  IMAD.IADD R164, R180, 0x1, R165 ;  /* 0x00000001b4a47824 */ /* 0x000fe400078e02a5 */
[----:B------:R-:W-:Y:S05]  /*e030*/  VIADD R135, R165, 0xc040 ;  /* 0x0000c040a5877836 */ /* 0x000fea0000000000 */
[----:B------:R-:W-:Y:S01]  /*e040*/  LDSM.16.MT88.4 R20, [R164+0xc000] ;  /* 0x00c00000a414783b */ /* 0x000fe20000004200 */
        /* <DEDUP_REMOVED lines=31> */
[----:B------:R-:W-:Y:S01]  /*e240*/  FFMA.FTZ R189, R158, UR4, -R145 ;  /* 0x000000049ebd7c23 */ /* 0x000fe20008010891 */
        /* <DEDUP_REMOVED lines=31> */
[----:B------:R-:W-:Y:S01]  /*e440*/  FFMA.FTZ R145, R140, UR4, -R145 ;  /* 0x000000048c917c23 */ /* 0x000fe20008010891 */
[C---:B------:R-:W-:Y:S03]  /*e450*/  ISETP.GT.AND P0, PT, R217.reuse, R214, PT ;  /* 0x000000d6d900720c */ /* 0x040fe60003f04270 */
[----:B------:R-:W2:Y:S01]  /*e460*/  MUFU.EX2 R169, R169 ;  /* 0x000000a900a97308 */ /* 0x000ea20000000800 */
[----:B----4-:R-:W-:Y:S01]  /*e470*/  F2FP.F16.F32.PACK_AB R138, R170, R171 ;  /* 0x000000abaa8a723e */ /* 0x010fe200000000ff */
[----:B------:R-:W-:Y:S01]  /*e480*/  LDSM.16.MT88.4 R140, [R166+0x1800] ;  /* 0x00180000a68c783b */ /* 0x000fe20000004200 */
[----:B------:R-:W-:Y:S07]  /*e490*/  VIADD R217, R217, 0xffffffff ;  /* 0xffffffffd9d97836 */ /* 0x000fee0000000000 */
        /* <DEDUP_REMOVED lines=151> */
[----:B------:R-:W-:Y:S01]  /*ee10*/  FFMA.FTZ R177, R0, R219, R177 ;  /* 0x000000db00b17223 */ /* 0x000fe200000100b1 */
[----:B------:R-:W-:Y:S01]  /*ee20*/  FADD.FTZ R174, R174, R173 ;  /* 0x000000adaeae7221 */ /* 0x000fe20000010000 */
[----:B------:R-:W-:Y:S02]  /*ee30*/  IMAD.MOV.U32 R2, RZ, RZ, R3 ;  /* 0x000000ffff027224 */ /* 0x000fe400078e0003 */
[----:B------:R-:W-:Y:S01]  /*ee40*/  FADD.FTZ R177, R169, R177 ;  /* 0x000000b1a9b17221 */ /* 0x000fe20000010000 */
[C---:B-1----:R-:W-:Y:S04]  /*ee50*/  HMMA.16816.F32 R68, R136.reuse, R104, R68 ;  /* 0x000000688844723c */ /* 0x042fe80000001844 */
[----:B------:R-:W-:Y:S01]  /*ee60*/  MUFU.EX2 R227, R227 ;  /* 0x000000e300e37308 */ /* 0x000fe20000000800 */
[----:B------:R-:W-:Y:S04]  /*ee70*/  FADD.FTZ R172, R172, R177 ;  /* 0x000000b1acac7221 */ /* 0x000fe80000010000 */
[----:B------:R-:W-:Y:S01]  /*ee80*/  FADD.FTZ R175, R175, R172 ;  /* 0x000000acafaf7221 */ /* 0x000fe20000010000 */
[C---:B------:R-:W-:Y:S01]  /*ee90*/  HMMA.16816.F32 R72, R136.reuse, R106, R72 ;  /* 0x0000006a8848723c */ /* 0x040fe20000001848 */
[----:B------:R-:W1:Y:S03]  /*eea0*/  LDSM.16.MT88.4 R104, [R166+0x4000] ;  /* 0x00400000a668783b */ /* 0x000e660000004200 */
[----:B------:R-:W5:Y:S04]  /*eeb0*/  MUFU.EX2 R228, R228 ;  /* 0x000000e400e47308 */ /* 0x000f680000000800 */
[C---:B---3--:R-:W-:Y:S06]  /*eec0*/  HMMA.16816.F32 R76, R136.reuse, R100, R76 ;  /* 0x00000064884c723c */ /* 0x048fec000000184c */
[----:B------:R-:W-:Y:S01]  /*eed0*/  MUFU.EX2 R229, R229 ;  /* 0x000000e500e57308 */ /* 0x000fe20000000800 */
[----:B------:R-:W-:Y:S02]  /*eee0*/  F2FP.F16.F32.PACK_AB R100, R179, R176 ;  /* 0x000000b0b364723e */ /* 0x000fe400000000ff */
[----:B------:R-:W-:Y:S01]  /*eef0*/  F2FP.F16.F32.PACK_AB R101, R191, R190 ;  /* 0x000000bebf65723e */ /* 0x000fe200000000ff */
[----:B------:R-:W-:Y:S01]  /*ef00*/  FADD.FTZ R190, R190, R175 ;  /* 0x000000afbebe7221 */ /* 0x000fe20000010000 */
[C---:B------:R-:W-:Y:S05]  /*ef10*/  HMMA.16816.F32 R80, R136.reuse, R102, R80 ;  /* 0x000000668850723c */ /* 0x040fea0000001850 */
[----:B------:R-:W-:Y:S01]  /*ef20*/  MUFU.EX2 R231, R231 ;  /* 0x000000e700e77308 */ /* 0x000fe20000000800 */
[----:B------:R-:W-:Y:S01]  /*ef30*/  F2FP.F16.F32.PACK_AB R102, R189, R178 ;  /* 0x000000b2bd66723e */ /* 0x000fe200000000ff */
[----:B------:R-:W-:Y:S01]  /*ef40*/  FADD.FTZ R191, R191, R190 ;  /* 0x000000bebfbf7221 */ /* 0x000fe20000010000 */
[C---:B--2---:R-:W-:Y:S01]  /*ef50*/  F2FP.F16.F32.PACK_AB R103, R193.reuse, R192 ;  /* 0x000000c0c167723e */ /* 0x044fe200000000ff */
[C---:B----4-:R-:W-:Y:S06]  /*ef60*/  HMMA.16816.F32 R84, R136.reuse, R108, R84 ;  /* 0x0000006c8854723c */ /* 0x050fec0000001854 */
[----:B------:R-:W2:Y:S01]  /*ef70*/  MUFU.EX2 R232, R232 ;  /* 0x000000e800e87308 */ /* 0x000ea20000000800 */
[----:B------:R-:W-:Y:S04]  /*ef80*/  FADD.FTZ R192, R192, R191 ;  /* 0x000000bfc0c07221 */ /* 0x000fe80000010000 */
[----:B------:R-:W-:Y:S01]  /*ef90*/  FADD.FTZ R192, R193, R192 ;  /* 0x000000c0c1c07221 */ /* 0x000fe20000010000 */
[C---:B------:R-:W-:Y:S01]  /*efa0*/  HMMA.16816.F32 R88, R136.reuse, R110, R88 ;  /* 0x0000006e8858723c */ /* 0x040fe20000001858 */
[----:B------:R-:W3:Y:S03]  /*efb0*/  LDSM.16.MT88.4 R108, [R135+0x800] ;  /* 0x00080000876c783b */ /* 0x000ee60000004200 */
[----:B------:R-:W-:Y:S04]  /*efc0*/  MUFU.EX2 R134, R134 ;  /* 0x0000008600867308 */ /* 0x000fe80000000800 */
[C---:B-1----:R-:W-:Y:S06]  /*efd0*/  HMMA.16816.F32 R92, R136.reuse, R104, R92 ;  /* 0x00000068885c723c */ /* 0x042fec000000185c */
[----:B------:R-:W1:Y:S02]  /*efe0*/  MUFU.EX2 R133, R133 ;  /* 0x0000008500857308 */ /* 0x000e640000000800 */
[----:B------:R-:W-:Y:S01]  /*eff0*/  HMMA.16816.F32 R96, R136, R106, R96 ;  /* 0x0000006a8860723c */ /* 0x000fe20000001860 */
[----:B------:R-:W4:Y:S07]  /*f000*/  LDSM.16.MT88.4 R104, [R135+0x2800] ;  /* 0x002800008768783b */ /* 0x000f2e0000004200 */
[C---:B------:R-:W-:Y:S01]  /*f010*/  HMMA.16816.F32 R4, R100.reuse, R112, R4 ;  /* 0x000000706404723c */ /* 0x040fe20000001804 */
[----:B------:R-:W5:Y:S07]  /*f020*/  LDSM.16.MT88.4 R136, [R166+0x2800] ;  /* 0x00280000a688783b */ /* 0x000f6e0000004200 */
        /* <DEDUP_REMOVED lines=29> */
[C---:B----4-:R-:W-:Y:S08]  /*f200*/  HMMA.16816.F32 R84, R100.reuse, R104, R84 ;  /* 0x000000686454723c */ /* 0x050ff00000001854 */
[C---:B------:R-:W-:Y:S01]  /*f210*/  HMMA.16816.F32 R88, R100.reuse, R106, R88 ;  /* 0x0000006a6458723c */ /* 0x040fe20000001858 */
[----:B------:R-:W3:Y:S07]  /*f220*/  LDSM.16.MT88.4 R104, [R166+0x1000] ;  /* 0x00100000a668783b */ /* 0x000eee0000004200 */
[C---:B------:R-:W-:Y:S08]  /*f230*/  HMMA.16816.F32 R92, R100.reuse, R116, R92 ;  /* 0x00000074645c723c */ /* 0x040ff0000000185c */
[----:B------:R-:W-:Y:S01]  /*f240*/  HMMA.16816.F32 R96, R100, R118, R96 ;  /* 0x000000766460723c */ /* 0x000fe20000001860 */
[----:B------:R-:W4:Y:S02]  /*f250*/  LDSM.16.MT88.4 R116, [R164+0xf000] ;  /* 0x00f00000a474783b */ /* 0x000f240000004200 */
[----:B------:R-:W-:Y:S02]  /*f260*/  F2FP.F16.F32.PACK_AB R100, R195, R194 ;  /* 0x000000c2c364723e */ /* 0x000fe400000000ff */
[----:B------:R-:W-:Y:S02]  /*f270*/  F2FP.F16.F32.PACK_AB R102, R222, R197 ;  /* 0x000000c5de66723e */ /* 0x000fe400000000ff */
[----:B------:R-:W-:Y:S01]  /*f280*/  F2FP.F16.F32.PACK_AB R101, R224, R223 ;  /* 0x000000dfe065723e */ /* 0x000fe200000000ff */
[----:B------:R-:W-:Y:S01]  /*f290*/  FADD.FTZ R223, R223, R192 ;  /* 0x000000c0dfdf7221 */ /* 0x000fe20000010000 */
[----:B------:R-:W-:Y:S03]  /*f2a0*/  F2FP.F16.F32.PACK_AB R103, R226, R225 ;  /* 0x000000e1e267723e */ /* 0x000fe600000000ff */
[----:B------:R-:W-:Y:S04]  /*f2b0*/  FADD.FTZ R224, R224, R223 ;  /* 0x000000dfe0e07221 */ /* 0x000fe80000010000 */
[C---:B--2---:R-:W-:Y:S03]  /*f2c0*/  HMMA.16816.F32 R4, R100.reuse, R108, R4 ;  /* 0x0000006c6404723c */ /* 0x044fe60000001804 */
[----:B------:R-:W-:Y:S04]  /*f2d0*/  FADD.FTZ R225, R225, R224 ;  /* 0x000000e0e1e17221 */ /* 0x000fe80000010000 */
[----:B------:R-:W-:Y:S01]  /*f2e0*/  FADD.FTZ R226, R226, R225 ;  /* 0x000000e1e2e27221 */ /* 0x000fe20000010000 */
        /* <DEDUP_REMOVED lines=25> */
[C---:B-1----:R-:W-:Y:S03]  /*f480*/  F2FP.F16.F32.PACK_AB R139, R133.reuse, R134 ;  /* 0x00000086858b723e */ /* 0x042fe600000000ff */
[C---:B--2---:R-:W-:Y:S03]  /*f490*/  HMMA.16816.F32 R68, R100.reuse, R108, R68 ;  /* 0x0000006c6444723c */ /* 0x044fe60000001844 */
[----:B------:R-:W-:Y:S04]  /*f4a0*/  FADD.FTZ R134, R134, R231 ;  /* 0x000000e786867221 */ /* 0x000fe80000010000 */
[----:B------:R-:W-:Y:S01]  /*f4b0*/  FADD.FTZ R219, R133, R134 ;  /* 0x0000008685db7221 */ /* 0x000fe20000010000 */
        /* <DEDUP_REMOVED lines=16> */
[----:B------:R-:W-:Y:S04]  /*f5c0*/  FADD.FTZ R17, R171, R174 ;  /* 0x000000aeab117221 */ /* 0x000fe80000010000 */
[----:B------:R-:W-:Y:S01]  /*f5d0*/  FADD.FTZ R17, R170, R17 ;  /* 0x00000011aa117221 */ /* 0x000fe20000010000 */
        /* <DEDUP_REMOVED lines=10> */
[----:B------:R-:W-:Y:S01]  /*f680*/  FADD.FTZ R197, R197, R0 ;  /* 0x00000000c5c57221 */ /* 0x000fe20000010000 */
[----:B------:R-:W-:Y:S03]  /*f690*/  IMAD.MOV.U32 R0, RZ, RZ, R132 ;  /* 0x000000ffff007224 */ /* 0x000fe600078e0084 */
[----:B------:R-:W-:Y:S01]  /*f6a0*/  FADD.FTZ R222, R222, R197 ;  /* 0x000000c5dede7221 */ /* 0x000fe20000010000 */
[C---:B------:R-:W-:Y:S03]  /*f6b0*/  HMMA.16816.F32 R36, R136.reuse, R144, R36 ;  /* 0x000000908824723c */ /* 0x040fe60000001824 */
[----:B------:R-:W-:Y:S04]  /*f6c0*/  FADD.FTZ R227, R227, R222 ;  /* 0x000000dee3e37221 */ /* 0x000fe80000010000 */
[----:B------:R-:W-:Y:S01]  /*f6d0*/  FADD.FTZ R228, R228, R227 ;  /* 0x000000e3e4e47221 */ /* 0x000fe20000010000 */
[C---:B------:R-:W-:Y:S03]  /*f6e0*/  HMMA.16816.F32 R40, R136.reuse, R146, R40 ;  /* 0x000000928828723c */ /* 0x040fe60000001828 */
[----:B------:R-:W-:Y:S04]  /*f6f0*/  FADD.FTZ R221, R229, R228 ;  /* 0x000000e4e5dd7221 */ /* 0x000fe80000010000 */
[----:B------:R-:W-:Y:S01]  /*f700*/  FADD.FTZ R221, R230, R221 ;  /* 0x000000dde6dd7221 */ /* 0x000fe20000010000 */
        /* <DEDUP_REMOVED lines=16> */
.L_x_1788:
[----:B------:R-:W1:Y:S01]  /*f810*/  SHFL.BFLY PT, R8, R221, 0x2, 0x1f ;  /* 0x0c401f00dd087f89 */ /* 0x000e6200000e0000 */
[C---:B------:R-:W-:Y:S01]  /*f820*/  SHF.L.U32 R4, R186.reuse, 0x4, RZ ;  /* 0x00000004ba047819 */ /* 0x040fe200000006ff */
[----:B------:R-:W2:Y:S01]  /*f830*/  LDC R14, c[0x0][0x434] ;  /* 0x00010d00ff0e7b82 */ /* 0x000ea20000000800 */
[----:B------:R-:W-:Y:S01]  /*f840*/  LOP3.LUT P3, RZ, R186, 0x10, RZ, 0xc0, !PT ;  /* 0x00000010baff7812 */ /* 0x000fe2000786c0ff */
[----:B------:R-:W3:Y:S01]  /*f850*/  SHFL.BFLY PT, R0, R219, 0x2, 0x1f ;  /* 0x0c401f00db007f89 */ /* 0x000ee200000e0000 */
[----:B------:R-:W-:Y:S02]  /*f860*/  LOP3.LUT R4, R4, 0x1c0, RZ, 0xc0, !PT ;  /* 0x000001c004047812 */ /* 0x000fe400078ec0ff */
[----:B------:R-:W-:Y:S01]  /*f870*/  LOP3.LUT P4, RZ, R186, 0x8, RZ, 0xc0, !PT ;  /* 0x00000008baff7812 */ /* 0x000fe2000788c0ff */
[----:B------:R-:W4:Y:S01]  /*f880*/  S2R R12, SR_CTAID.X ;  /* 0x00000000000c7919 */ /* 0x000f220000002500 */
[----:B------:R-:W-:Y:S01]  /*f890*/  LOP3.LUT R4, R4, 0x38, R167, 0xf8, !PT ;  /* 0x0000003804047812 */ /* 0x000fe200078ef8a7 */
[----:B------:R-:W2:Y:S01]  /*f8a0*/  LDC R16, c[0x0][0x434] ;  /* 0x00010d00ff107b82 */ /* 0x000ea20000000800 */
[----:B------:R-:W-:Y:S01]  /*f8b0*/  SEL R184, R184, 0xffffffe0, !P4 ;  /* 0xffffffe0b8b87807 */ /* 0x000fe20006000000 */
[----:B------:R-:W2:Y:S01]  /*f8c0*/  S2R R21, SR_CTAID.Z ;  /* 0x0000000000157919 */ /* 0x000ea20000002700 */
[----:B------:R-:W-:-:S05]  /*f8d0*/  LOP3.LUT R4, R4, R168, R187, 0xfe, !PT ;  /* 0x000000a804047212 */ /* 0x000fca00078efebb */
[----:B------:R-:W2:Y:S01]  /*f8e0*/  LDC.U8 R20, c[0x0][0x548] ;  /* 0x00015200ff147b82 */ /* 0x000ea20000000000 */
[----:B-1----:R-:W-:Y:S01]  /*f8f0*/  FADD.FTZ R8, R8, R221 ;  /* 0x000000dd08087221 */ /* 0x002fe20000010000 */
[----:B---3--:R-:W-:-:S04]  /*f900*/  FADD.FTZ R7, R0, R219 ;  /* 0x000000db00077221 */ /* 0x008fc80000010000 */
[----:B------:R-:W1:Y:S04]  /*f910*/  SHFL.BFLY PT, R5, R8, 0x1, 0x1f ;  /* 0x0c201f0008057f89 */ /* 0x000e6800000e0000 */
[----:B------:R-:W3:Y:S01]  /*f920*/  SHFL.BFLY PT, R0, R7, 0x1, 0x1f ;  /* 0x0c201f0007007f89 */ /* 0x000ee200000e0000 */
[----:B-1----:R-:W-:Y:S01]  /*f930*/  FADD.FTZ R2, R8, R5 ;  /* 0x0000000508027221 */ /* 0x002fe20000010000 */
[----:B---3--:R-:W-:-:S03]  /*f940*/  FADD.FTZ R0, R7, R0 ;  /* 0x0000000007007221 */ /* 0x008fc60000010000 */
[----:B------:R-:W1:Y:S01]  /*f950*/  MUFU.RCP R6, R2 ;  /* 0x0000000200067308 */ /* 0x000e620000001000 */
[----:B------:R-:W-:Y:S02]  /*f960*/  FSETP.NE.FTZ.AND P1, PT, R2, RZ, PT ;  /* 0x000000ff0200720b */ /* 0x000fe40003f35000 */
[----:B------:R-:W-:Y:S02]  /*f970*/  LEA R7, R4, UR5, 0x1 ;  /* 0x0000000504077c11 */ /* 0x000fe4000f8e08ff */
[----:B------:R-:W-:Y:S01]  /*f980*/  FSETP.NE.FTZ.AND P0, PT, R0, RZ, PT ;  /* 0x000000ff0000720b */ /* 0x000fe20003f15000 */
[----:B------:R-:W3:Y:S01]  /*f990*/  LDC.U8 R4, c[0x0][0x549] ;  /* 0x00015240ff047b82 */ /* 0x000ee20000000000 */
[C---:B------:R-:W-:Y:S01]  /*f9a0*/  IADD3 R11, PT, PT, R7.reuse, 0x40, RZ ;  /* 0x00000040070b7810 */ /* 0x040fe20007ffe0ff */
[----:B------:R-:W5:Y:S01]  /*f9b0*/  MUFU.RCP R5, R0 ;  /* 0x0000000000057308 */ /* 0x000f620000001000 */
[C---:B------:R-:W-:Y:S02]  /*f9c0*/  IADD3 R9, PT, PT, R7.reuse, R184, RZ ;  /* 0x000000b807097210 */ /* 0x040fe40007ffe0ff */
[----:B------:R-:W-:-:S04]  /*f9d0*/  @P3 IADD3 R11, PT, PT, R7, -0x40, RZ ;  /* 0xffffffc0070b3810 */ /* 0x000fc80007ffe0ff */
[----:B------:R-:W-:Y:S02]  /*f9e0*/  IADD3 R17, PT, PT, R184, R11, RZ ;  /* 0x0000000bb8117210 */ /* 0x000fe40007ffe0ff */
[----:B-1----:R-:W-:-:S05]  /*f9f0*/  FSEL R6, R6, 1, P1 ;  /* 0x3f80000006067808 */ /* 0x002fca0000800000 */
[C---:B------:R-:W-:Y:S01]  /*fa00*/  FMUL.FTZ R128, R6.reuse, R128 ;  /* 0x0000008006807220 */ /* 0x040fe20000410000 */
[C---:B------:R-:W-:Y:S01]  /*fa10*/  FMUL.FTZ R129, R6.reuse, R129 ;  /* 0x0000008106817220 */ /* 0x040fe20000410000 */
[C---:B------:R-:W-:Y:S01]  /*fa20*/  FMUL.FTZ R124, R6.reuse, R124 ;  /* 0x0000007c067c7220 */ /* 0x040fe20000410000 */
[----:B-----5:R-:W-:Y:S01]  /*fa30*/  FSEL R5, R5, 1, P0 ;  /* 0x3f80000005057808 */ /* 0x020fe20000000000 */
        /* <DEDUP_REMOVED lines=97> */
[----:B------:R-:W-:Y:S01]  /*10050*/  F2FP.F16.F32.PACK_AB R98, R5, R98 ;  /* 0x000000620562723e */ /* 0x000fe200000000ff */
[----:B------:R-:W-:Y:S01]  /*10060*/  STS [R7], R128 ;  /* 0x0000008007007388 */ /* 0x000fe20000000800 */
[----:B------:R-:W-:Y:S02]  /*10070*/  F2FP.F16.F32.PACK_AB R124, R125, R124 ;  /* 0x0000007c7d7c723e */ /* 0x000fe400000000ff */
[----:B------:R-:W-:Y:S01]  /*10080*/  F2FP.F16.F32.PACK_AB R126, R127, R126 ;  /* 0x0000007e7f7e723e */ /* 0x000fe200000000ff */
[----:B------:R-:W-:Y:S01]  /*10090*/  STS [R7+0x400], R130 ;  /* 0x0004008207007388 */ /* 0x000fe20000000800 */
[----:B------:R-:W-:-:S02]  /*100a0*/  IADD3 R5, PT, PT, R7, R6, RZ ;  /* 0x0000000607057210 */ /* 0x000fc40007ffe0ff */
[----:B------:R-:W-:Y:S02]  /*100b0*/  F2FP.F16.F32.PACK_AB R120, R121, R120 ;  /* 0x000000787978723e */ /* 0x000fe400000000ff */
[----:B------:R-:W-:Y:S01]  /*100c0*/  F2FP.F16.F32.PACK_AB R122, R123, R122 ;  /* 0x0000007a7b7a723e */ /* 0x000fe200000000ff */
[----:B------:R-:W-:Y:S01]  /*100d0*/  STS [R5], R124 ;  /* 0x0000007c05007388 */ /* 0x000fe20000000800 */
[----:B------:R-:W-:Y:S02]  /*100e0*/  F2FP.F16.F32.PACK_AB R116, R117, R116 ;  /* 0x000000747574723e */ /* 0x000fe400000000ff */
[----:B------:R-:W-:Y:S01]  /*100f0*/  F2FP.F16.F32.PACK_AB R118, R119, R118 ;  /* 0x000000767776723e */ /* 0x000fe200000000ff */
[----:B------:R-:W-:Y:S01]  /*10100*/  STS [R5+0x400], R126 ;  /* 0x0004007e05007388 */ /* 0x000fe20000000800 */
[----:B------:R-:W-:Y:S02]  /*10110*/  IADD3 R13, PT, PT, R6, R9, RZ ;  /* 0x00000009060d7210 */ /* 0x000fe40007ffe0ff */
[----:B------:R-:W-:Y:S01]  /*10120*/  F2FP.F16.F32.PACK_AB R112, R113, R112 ;  /* 0x000000707170723e */ /* 0x000fe200000000ff */
[----:B------:R-:W-:Y:S01]  /*10130*/  STS [R9], R120 ;  /* 0x0000007809007388 */ /* 0x000fe20000000800 */
[----:B------:R-:W-:-:S02]  /*10140*/  F2FP.F16.F32.PACK_AB R114, R115, R114 ;  /* 0x000000727372723e */ /* 0x000fc400000000ff */
[----:B------:R-:W-:Y:S01]  /*10150*/  F2FP.F16.F32.PACK_AB R108, R109, R108 ;  /* 0x0000006c6d6c723e */ /* 0x000fe200000000ff */
[----:B------:R-:W-:Y:S01]  /*10160*/  STS [R9+0x400], R122 ;  /* 0x0004007a09007388 */ /* 0x000fe20000000800 */
[----:B------:R-:W-:Y:S02]  /*10170*/  F2FP.F16.F32.PACK_AB R110, R111, R110 ;  /* 0x0000006e6f6e723e */ /* 0x000fe400000000ff */
[----:B------:R-:W-:Y:S01]  /*10180*/  IADD3 R15, PT, PT, R6, R11, RZ ;  /* 0x0000000b060f7210 */ /* 0x000fe20007ffe0ff */
[----:B------:R-:W-:Y:S01]  /*10190*/  STS [R13], R116 ;  /* 0x000000740d007388 */ /* 0x000fe20000000800 */
[----:B------:R-:W-:Y:S02]  /*101a0*/  F2FP.F16.F32.PACK_AB R104, R105, R104 ;  /* 0x000000686968723e */ /* 0x000fe400000000ff */
[----:B------:R-:W-:Y:S01]  /*101b0*/  F2FP.F16.F32.PACK_AB R106, R107, R106 ;  /* 0x0000006a6b6a723e */ /* 0x000fe200000000ff */
[----:B------:R-:W-:Y:S01]  /*101c0*/  STS [R13+0x400], R118 ;  /* 0x000400760d007388 */ /* 0x000fe20000000800 */
[----:B------:R-:W-:-:S02]  /*101d0*/  F2FP.F16.F32.PACK_AB R100, R101, R100 ;  /* 0x000000646564723e */ /* 0x000fc400000000ff */
[----:B------:R-:W-:Y:S01]  /*101e0*/  F2FP.F16.F32.PACK_AB R102, R103, R102 ;  /* 0x000000666766723e */ /* 0x000fe200000000ff */
[----:B------:R-:W-:Y:S01]  /*101f0*/  STS [R11], R112 ;  /* 0x000000700b007388 */ /* 0x000fe20000000800 */
[----:B------:R-:W-:Y:S02]  /*10200*/  IADD3 R19, PT, PT, R6, R17, RZ ;  /* 0x0000001106137210 */ /* 0x000fe40007ffe0ff */
        /* <DEDUP_REMOVED lines=12> */
[----:B---3--:R-:W-:Y:S01]  /*102d0*/  ISETP.NE.AND P3, PT, R4, RZ, PT ;  /* 0x000000ff0400720c */ /* 0x008fe20003f65270 */
        /* <DEDUP_REMOVED lines=10> */
[----:B------:R-:W-:Y:S01]  /*10380*/  F2FP.F16.F32.PACK_AB R64, R65, R64 ;  /* 0x000000404140723e */ /* 0x000fe200000000ff */
[----:B------:R-:W2:Y:S01]  /*10390*/  @P3 LDC R23, c[0x0][0x430] ;  /* 0x00010c00ff173b82 */ /* 0x000ea20000000800 */
[----:B------:R-:W-:Y:S01]  /*103a0*/  F2FP.F16.F32.PACK_AB R66, R67, R66 ;  /* 0x000000424342723e */ /* 0x000fe200000000ff */
[----:B------:R-:W-:Y:S01]  /*103b0*/  STS [R7+0x2400], R38 ;  /* 0x0024002607007388 */ /* 0x000fe20000000800 */
[----:B------:R-:W-:-:S02]  /*103c0*/  ISETP.NE.AND P2, PT, R215, -0x1, PT ;  /* 0xffffffffd700780c */ /* 0x000fc40003f45270 */
        /* <DEDUP_REMOVED lines=39> */
[----:B-1----:R-:W1:Y:S03]  /*10640*/  @!P2 LDC.64 R6, c[0x0][0x400] ;  /* 0x00010000ff06ab82 */ /* 0x002e660000000a00 */
[----:B------:R-:W-:Y:S04]  /*10650*/  STS [R11+0x4000], R84 ;  /* 0x004000540b007388 */ /* 0x000fe80000000800 */
[----:B------:R-:W-:Y:S01]  /*10660*/  STS [R11+0x4400], R86 ;  /* 0x004400560b007388 */ /* 0x000fe20000000800 */
[----:B--2---:R-:W2:Y:S03]  /*10670*/  @P2 LDC.64 R4, c[0x0][0x408] ;  /* 0x00010200ff042b82 */ /* 0x004ea60000000a00 */
[----:B------:R-:W-:Y:S04]  /*10680*/  STS [R15+0x4000], R88 ;  /* 0x004000580f007388 */ /* 0x000fe80000000800 */
[----:B------:R4:W-:Y:S01]  /*10690*/  STS [R15+0x4400], R90 ;  /* 0x0044005a0f007388 */ /* 0x0009e20000000800 */
[----:B---3--:R-:W-:-:S03]  /*106a0*/  LOP3.LUT R9, R206, 0x1f8, RZ, 0xc0, !PT ;  /* 0x000001f8ce097812 */ /* 0x008fc600078ec0ff */
[----:B------:R-:W-:Y:S04]  /*106b0*/  STS [R17+0x4000], R92 ;  /* 0x0040005c11007388 */ /* 0x000fe80000000800 */
[----:B------:R3:W-:Y:S01]  /*106c0*/  STS [R17+0x4400], R94 ;  /* 0x0044005e11007388 */ /* 0x0007e20000000800 */
[----:B-----5:R-:W1:Y:S03]  /*106d0*/  S2R R13, SR_CTAID.Y ;  /* 0x00000000000d7919 */ /* 0x020e660000002600 */
[----:B------:R1:W-:Y:S04]  /*106e0*/  STS [R19+0x4000], R96 ;  /* 0x0040006013007388 */ /* 0x0003e80000000800 */
[----:B------:R1:W-:Y:S01]  /*106f0*/  STS [R19+0x4400], R98 ;  /* 0x0044006213007388 */ /* 0x0003e20000000800 */
[----:B----4-:R-:W-:-:S04]  /*10700*/  LOP3.LUT R15, R9, 0x38, R186, 0x78, !PT ;  /* 0x00000038090f7812 */ /* 0x010fc800078e78ba */
[----:B------:R-:W-:Y:S01]  /*10710*/  LOP3.LUT R15, R15, 0x1e00, R206, 0xf8, !PT ;  /* 0x00001e000f0f7812 */ /* 0x000fe200078ef8ce */
[----:B---3--:R-:W3:Y:S03]  /*10720*/  @P3 LDC R17, c[0x0][0x430] ;  /* 0x00010c00ff113b82 */ /* 0x008ee60000000800 */
[----:B------:R-:W-:Y:S01]  /*10730*/  LEA R15, R15, UR5, 0x1 ;  /* 0x000000050f0f7c11 */ /* 0x000fe2000f8e08ff */
[----:B------:R-:W-:Y:S06]  /*10740*/  @P3 BRA `(.L_x_1792) ;  /* 0x0000000000203947 */ /* 0x000fec0003800000 */
[----:B------:R-:W-:Y:S01]  /*10750*/  ISETP.NE.AND P4, PT, R20, RZ, PT ;  /* 0x000000ff1400720c */ /* 0x000fe20003f85270 */
[----:B------:R-:W4:-:S12]  /*10760*/  LDC R9, c[0x0][0x3e0] ;  /* 0x0000f800ff097b82 */ /* 0x000f180000000800 */
[----:B------:R-:W4:Y:S01]  /*10770*/  @P4 LDC R18, c[0x0][0x454] ;  /* 0x00011500ff124b82 */ /* 0x000f220000000800 */
[----:B---3--:R-:W-:Y:S02]  /*10780*/  @P4 MOV R17, 0x1 ;  /* 0x0000000100114802 */ /* 0x008fe40000000f00 */
[----:B------:R-:W-:-:S05]  /*10790*/  @!P4 MOV R17, 0x1 ;  /* 0x000000010011c802 */ /* 0x000fca0000000f00 */
[----:B------:R-:W3:Y:S01]  /*107a0*/  @P4 LDC R16, c[0x0][0x454] ;  /* 0x00011500ff104b82 */ /* 0x000ee20000000800 */
[-C--:B----4-:R-:W-:Y:S02]  /*107b0*/  @P4 IMAD R18, R18, R9.reuse, RZ ;  /* 0x0000000912124224 */ /* 0x090fe400078e02ff */
[----:B------:R-:W-:-:S07]  /*107c0*/  @!P4 IMAD R18, R14, R9, RZ ;  /* 0x000000090e12c224 */ /* 0x000fce00078e02ff */
.L_x_1792:
[----:B------:R-:W-:Y:S01]  /*107d0*/  BAR.SYNC.DEFER_BLOCKING 0x0 ;  /* 0x0000000000007b1d */ /* 0x000fe20000010000 */
[----:B------:R-:W-:Y:S01]  /*107e0*/  ISETP.NE.AND P4, PT, R215, -0x1, PT ;  /* 0xffffffffd700780c */ /* 0x000fe20003f85270 */
[----:B-1----:R-:W-:Y:S01]  /*107f0*/  @!P2 IMAD.WIDE.U32 R22, R13, R6, RZ ;  /* 0x000000060d16a225 */ /* 0x002fe200078e00ff */
[----:B------:R-:W-:Y:S02]  /*10800*/  ISETP.NE.AND P3, PT, R20, RZ, !P3 ;  /* 0x000000ff1400720c */ /* 0x000fe40005f65270 */
[----:B------:R-:W-:Y:S01]  /*10810*/  LOP3.LUT P5, RZ, R186, 0x3, RZ, 0xc0, !PT ;  /* 0x00000003baff7812 */ /* 0x000fe200078ac0ff */
[----:B------:R-:W1:Y:S02]  /*10820*/  @P1 MUFU.LG2 R2, R2 ;  /* 0x0000000200021308 */ /* 0x000e640000000c00 */
[----:B------:R-:W4:Y:S01]  /*10830*/  @P1 LDC R19, c[0x0][0x458] ;  /* 0x00011600ff131b82 */ /* 0x000f220000000800 */
[----:B--2---:R-:W-:Y:S01]  /*10840*/  @P2 IMAD.WIDE.U32 R24, R215, R4, RZ ;  /* 0x00000004d7182225 */ /* 0x004fe200078e00ff */
[----:B------:R-:W-:Y:S01]  /*10850*/  LOP3.LUT R6, R188, 0x30, RZ, 0xc0, !PT ;  /* 0x00000030bc067812 */ /* 0x000fe200078ec0ff */
[----:B------:R-:W-:Y:S02]  /*10860*/  BSSY.RECONVERGENT B0, `(.L_x_1793) ;  /* 0x000002c000007945 */ /* 0x000fe40003800200 */
[----:B------:R-:W-:Y:S01]  /*10870*/  @!P2 IMAD R7, R13, R7, R23 ;  /* 0x000000070d07a224 */ /* 0x000fe200078e0217 */
[----:B------:R-:W-:Y:S01]  /*10880*/  SHF.R.U32.HI R23, RZ, 0x2, R186 ;  /* 0x00000002ff177819 */ /* 0x000fe200000116ba */
[----:B------:R-:W2:Y:S01]  /*10890*/  @P0 MUFU.LG2 R0, R0 ;  /* 0x0000000000000308 */ /* 0x000ea20000000c00 */
[----:B------:R-:W5:Y:S01]  /*108a0*/  @P0 LDC R20, c[0x0][0x458] ;  /* 0x00011600ff140b82 */ /* 0x000f620000000800 */
[----:B------:R-:W-:Y:S01]  /*108b0*/  @P2 IMAD R7, R215, R5, R25 ;  /* 0x00000005d7072224 */ /* 0x000fe200078e0219 */
[----:B------:R-:W-:Y:S01]  /*108c0*/  LOP3.LUT R6, R6, 0x7, R23, 0xf8, !PT ;  /* 0x0000000706067812 */ /* 0x000fe200078ef817 */
[----:B------:R-:W-:-:S02]  /*108d0*/  @!P4 IMAD R215, R13, R14, RZ ;  /* 0x0000000e0dd7c224 */ /* 0x000fc400078e02ff */
[----:B---3--:R-:W-:Y:S02]  /*108e0*/  IMAD R16, R21, R16, RZ ;  /* 0x0000001015107224 */ /* 0x008fe400078e02ff */
[----:B------:R-:W-:Y:S01]  /*108f0*/  IMAD R5, R12, R17, RZ ;  /* 0x000000110c057224 */ /* 0x000fe200078e02ff */
[----:B------:R-:W-:Y:S01]  /*10900*/  SHF.R.S32.HI R4, RZ, 0x1f, R215 ;  /* 0x0000001fff047819 */ /* 0x000fe200000114d7 */
[----:B------:R3:W3:Y:S01]  /*10910*/  LDS.128 R8, [R15+0x1800] ;  /* 0x001800000f087984 */ /* 0x0006e20000000c00 */
[----:B------:R-:W-:Y:S01]  /*10920*/  @!P3 IMAD R16, R13, R18, R16 ;  /* 0x000000120d10b224 */ /* 0x000fe200078e0210 */
[----:B------:R-:W-:Y:S01]  /*10930*/  SEL R215, R215, RZ, P3 ;  /* 0x000000ffd7d77207 */ /* 0x000fe20001800000 */
[----:B------:R-:W-:Y:S02]  /*10940*/  IMAD.SHL.U32 R5, R5, 0x40, RZ ;  /* 0x0000004005057824 */ /* 0x000fe400078e00ff */
[----:B-1----:R-:W-:Y:S01]  /*10950*/  @P1 FMUL.FTZ R23, R2, 0.69314718246459960938 ;  /* 0x3f31721802171820 */ /* 0x002fe20000410000 */
[----:B------:R-:W-:Y:S01]  /*10960*/  SEL R4, R4, RZ, P3 ;  /* 0x000000ff04047207 */ /* 0x000fe20001800000 */
[----:B------:R-:W-:-:S02]  /*10970*/  IMAD.MOV.U32 R14, RZ, RZ, 0x7f800000 ;  /* 0x7f800000ff0e7424 */ /* 0x000fc400078e00ff */
[----:B--2---:R-:W-:Y:S01]  /*10980*/  @P0 FMUL.FTZ R2, R0, 0.69314718246459960938 ;  /* 0x3f31721800020820 */ /* 0x004fe20000410000 */
[--C-:B------:R-:W-:Y:S01]  /*10990*/  IADD3 R0, P4, P3, R5, R215, R16.reuse ;  /* 0x000000d705007210 */ /* 0x100fe20007b9e010 */
[----:B----4-:R-:W-:Y:S01]  /*109a0*/  @P1 FFMA.FTZ R14, R132, R19, R23 ;  /* 0x00000013840e1223 */ /* 0x010fe20000010017 */
[----:B------:R-:W-:Y:S02]  /*109b0*/  SHF.R.S32.HI R27, RZ, 0x1f, R16 ;  /* 0x0000001fff1b7819 */ /* 0x000fe40000011410 */
[----:B------:R-:W-:Y:S02]  /*109c0*/  SHF.R.S32.HI R5, RZ, 0x1f, R5 ;  /* 0x0000001fff057819 */ /* 0x000fe40000011405 */
[----:B------:R-:W-:Y:S01]  /*109d0*/  MOV R13, 0x7f800000 ;  /* 0x7f800000000d7802 */ /* 0x000fe20000000f00 */
[----:B-----5:R-:W-:Y:S01]  /*109e0*/  @P0 FFMA.FTZ R13, R3, R20, R2 ;  /* 0x00000014030d0223 */ /* 0x020fe20000010002 */
[----:B------:R-:W-:Y:S01]  /*109f0*/  IADD3.X R27, PT, PT, R5, R4, R27, P4, P3 ;  /* 0x00000004051b7210 */ /* 0x000fe200027e641b */
[----:B---3--:R-:W-:Y:S06]  /*10a00*/  @P5 BRA `(.L_x_1794) ;  /* 0x0000000000445947 */ /* 0x008fec0003800000 */
        /* <DEDUP_REMOVED lines=17> */
.L_x_1794:
[----:B------:R-:W-:Y:S05]  /*10b20*/  BSYNC.RECONVERGENT B0 ;  /* 0x0000000000007941 */ /* 0x000fea0003800200 */
.L_x_1793:
[----:B------:R-:W2:Y:S01]  /*10b30*/  LDCU.64 UR4, c[0x0][0x410] ;  /* 0x00008200ff0477ac */ /* 0x000ea20008000a00 */
[----:B------:R-:W-:Y:S01]  /*10b40*/  @P2 IMAD.MOV.U32 R22, RZ, RZ, R24 ;  /* 0x000000ffff162224 */ /* 0x000fe200078e0018 */
[----:B------:R-:W-:Y:S01]  /*10b50*/  SHF.R.U32.HI R186, RZ, 0x3, R186 ;  /* 0x00000003ffba7819 */ /* 0x000fe200000116ba */
[----:B------:R3:W4:Y:S01]  /*10b60*/  LDS.128 R16, [R15+0x2000] ;  /* 0x002000000f107984 */ /* 0x0007220000000c00 */
[----:B------:R-:W-:Y:S01]  /*10b70*/  IMAD.MOV.U32 R187, RZ, RZ, RZ ;  /* 0x000000ffffbb7224 */ /* 0x000fe200078e00ff */
[----:B------:R-:W-:Y:S01]  /*10b80*/  BSSY.RECONVERGENT B0, `(.L_x_1795) ;  /* 0x0000020000007945 */ /* 0x000fe20003800200 */
[----:B------:R-:W-:Y:S01]  /*10b90*/  IADD3 R22, P0, PT, R185, R22, RZ ;  /* 0x00000016b9167210 */ /* 0x000fe20007f1e0ff */
[C---:B-1----:R-:W-:Y:S01]  /*10ba0*/  VIADD R4, R186.reuse, 0x10 ;  /* 0x00000010ba047836 */ /* 0x042fe20000000000 */
[C---:B------:R-:W-:Y:S01]  /*10bb0*/  IADD3 R2, PT, PT, R186.reuse, 0x20, RZ ;  /* 0x00000020ba027810 */ /* 0x040fe20007ffe0ff */
[----:B------:R-:W-:Y:S01]  /*10bc0*/  VIADD R0, R186, 0x30 ;  /* 0x00000030ba007836 */ /* 0x000fe20000000000 */
[----:B------:R-:W-:Y:S01]  /*10bd0*/  IADD3.X R23, PT, PT, RZ, R7, RZ, P0, !PT ;  /* 0x00000007ff177210 */ /* 0x000fe200007fe4ff */
[----:B------:R-:W-:Y:S01]  /*10be0*/  IMAD.WIDE.U32 R12, R12, 0x40, R186 ;  /* 0x000000400c0c7825 */ /* 0x000fe200078e00ba */
[----:B------:R-:W-:-:S02]  /*10bf0*/  ISETP.GE.AND P1, PT, R2, R203, PT ;  /* 0x000000cb0200720c */ /* 0x000fc40003f26270 */
[-C--:B------:R-:W-:Y:S02]  /*10c00*/  ISETP.GE.AND P2, PT, R4, R203.reuse, PT ;  /* 0x000000cb0400720c */ /* 0x080fe40003f46270 */
[----:B------:R3:W1:Y:S01]  /*10c10*/  LDS.128 R4, [R15+0x4000] ;  /* 0x004000000f047984 */ /* 0x0006620000000c00 */
[-C--:B------:R-:W-:Y:S01]  /*10c20*/  ISETP.GE.AND P3, PT, R186, R203.reuse, PT ;  /* 0x000000cbba00720c */ /* 0x080fe20003f66270 */
[----:B--2---:R-:W-:Y:S01]  /*10c30*/  IMAD.WIDE.U32 R2, R21, UR4, R22 ;  /* 0x0000000415027c25 */ /* 0x004fe2000f8e0016 */
[----:B------:R-:W-:-:S03]  /*10c40*/  ISETP.GE.AND P0, PT, R0, R203, PT ;  /* 0x000000cb0000720c */ /* 0x000fc60003f06270 */
[----:B------:R-:W-:Y:S02]  /*10c50*/  IMAD R25, R21, UR5, R3 ;  /* 0x0000000515197c24 */ /* 0x000fe4000f8e0203 */
[----:B------:R3:W2:Y:S06]  /*10c60*/  LDS.128 R20, [R15] ;  /* 0x000000000f147984 */ /* 0x0006ac0000000c00 */
        /* <DEDUP_REMOVED lines=17> */
.L_x_1796:
[----:B------:R-:W-:Y:S05]  /*10d80*/  BSYNC.RECONVERGENT B0 ;  /* 0x0000000000007941 */ /* 0x000fea0003800200 */
.L_x_1795:
        /* <DEDUP_REMOVED lines=24> */
.L_x_1798:
[----:B------:R-:W-:Y:S05]  /*10f10*/  BSYNC.RECONVERGENT B0 ;  /* 0x0000000000007941 */ /* 0x000fea0003800200 */
.L_x_1797:
        /* <DEDUP_REMOVED lines=24> */
.L_x_1800:
[----:B------:R-:W-:Y:S05]  /*110a0*/  BSYNC.RECONVERGENT B0 ;  /* 0x0000000000007941 */ /* 0x000fea0003800200 */
.L_x_1799:
        /* <DEDUP_REMOVED lines=24> */
.L_x_1801:
        /* <DEDUP_REMOVED lines=13> */
.L_x_1829:


//--------------------- .nv.shared._ZN5flash16flash_fwd_kernelI23Flash_fwd_kernel_traitsILi192ELi128ELi64ELi8ELb0ELb0EN7cutlass6half_tE19Flash_kernel_traitsILi192ELi128ELi64ELi8ES3_EELb0ELb0ELb0ELb0ELb0ELb1ELb0ELb0EEEvNS_16Flash_fwd_paramsE --------------------------
	.section	.nv.shared._ZN5flash16flash_fwd_kernelI23Flash_fwd_kernel_traitsILi192ELi128ELi64ELi8ELb0ELb0EN7cutlass6half_tE19Flash_kernel_traitsILi192ELi128ELi64ELi8ES3_EELb0ELb0ELb0ELb0ELb0ELb1ELb0ELb0EEEvNS_16Flash_fwd_paramsE,"aw",@nobits
	.sectionflags	@""
	.align	16
	.zero		1024


//--------------------- .nv.shared.reserved.0     --------------------------
	.section	.nv.shared.reserved.0,"aw",@nobits
	.weak		__nv_reservedSMEM_offset_0_alias
	.size		__nv_reservedSMEM_offset_0_alias, 0, 64
	.other		__nv_reservedSMEM_offset_0_alias,@"STO_CUDA_RESERVED_SHARED STV_DEFAULT"
__nv_reservedSMEM_offset_0_alias:
	.zero		0
	.zero		64


//--------------------- .nv.global                --------------------------
	.section	.nv.global,"aw",@nobits
.nv.global:
	.type		_ZN66_INTERNAL_d401c04c_30_flash_fwd_hdim192_fp16_sm80_cu_e763cb1e_28374cute1_E,@object
	.size		_ZN66_INTERNAL_d401c04c_30_flash_fwd_hdim192_fp16_sm80_cu_e763cb1e_28374cute1_E,(_ZN66_INTERNAL_d401c04c_30_flash_fwd_hdim192_fp16_sm80_cu_e763cb1e_28374cuda3std3__45__cpo6cbeginE - _ZN66_INTERNAL_d401c04c_30_flash_fwd_hdim192_fp16_sm80_cu_e763cb1e_28374cute1_E)
_ZN66_INTERNAL_d401c04c_30_flash_fwd_hdim192_fp16_sm80_cu_e763cb1e_28374cute1_E:
	.zero		1
	.type		_ZN66_INTERNAL_d401c04c_30_flash_fwd_hdim192_fp16_sm80_cu_e763cb1e_28374cuda3std3__45__cpo6cbeginE,@object
	.size		_ZN66_INTERNAL_d401c04c_30_flash_fwd_hdim192_fp16_sm80_cu_e763cb1e_28374cuda3std3__45__cpo6cbeginE,(_ZN66_INTERNAL_d401c04c_30_flash_fwd_hdim192_fp16_sm80_cu_e763cb1e_28374cuda3std3__48in_placeE - _ZN66_INTERNAL_d401c04c_30_flash_fwd_hdim192_fp16_sm80_cu_e763cb1e_28374cuda3std3__45__cpo6cbeginE)
_ZN66_INTERNAL_d401c04c_30_flash_fwd_hdim192_fp16_sm80_cu_e763cb1e_28374cuda3std3__45__cpo6cbeginE:
	.zero		1
	.type		_ZN66_INTERNAL_d401c04c_30_flash_fwd_hdim192_fp16_sm80_cu_e763cb1e_28374cuda3std3__48in_placeE,@object
	.size		_ZN66_INTERNAL_d401c04c_30_flash_fwd_hdim192_fp16_sm80_cu_e763cb1e_28374cuda3std3__48in_placeE,(_ZN66_INTERNAL_d401c04c_30_flash_fwd_hdim192_fp16_sm80_cu_e763cb1e_28374cuda3std6ranges3__45__cpo9iter_moveE - _ZN66_INTERNAL_d401c04c_30_flash_fwd_hdim192_fp16_sm80_cu_e763cb1e_28374cuda3std3__48in_placeE)
_ZN66_INTERNAL_d401c04c_30_flash_fwd_hdim192_fp16_sm80_cu_e763cb1e_28374cuda3std3__48in_placeE:
	.zero		1
	.type		_ZN66_INTERNAL_d401c04c_30_flash_fwd_hdim192_fp16_sm80_cu_e763cb1e_28374cuda3std6ranges3__45__cpo9iter_moveE,@object
	.size		_ZN66_INTERNAL_d401c04c_30_flash_fwd_hdim192_fp16_sm80_cu_e763cb1e_28374cuda3std6ranges3__45__cpo9iter_moveE,(_ZN66_INTERNAL_d401c04c_30_flash_fwd_hdim192_fp16_sm80_cu_e763cb1e_28374cuda3std3__45__cpo5beginE - _ZN66_INTERNAL_d401c04c_30_flash_fwd_hdim192_fp16_sm80_cu_e763cb1e_28374cuda3std6ranges3__45__cpo9iter_moveE)
_ZN66_INTERNAL_d401c04c_30_flash_fwd_hdim192_fp16_sm80_cu_e763cb1e_28374cuda3std6ranges3__45__cpo9iter_moveE:
	.zero		1
	.type		_ZN66_INTERNAL_d401c04c_30_flash_fwd_hdim192_fp16_sm80_cu_e763cb1e_28374cuda3std3__45__cpo5beginE,@object
	.size		_ZN66_INTERNAL_d401c04c_30_flash_fwd_hdim192_fp16_sm80_cu_e763cb1e_28374cuda3std3__45__cpo5beginE,(_ZN66_INTERNAL_d401c04c_30_flash_fwd_hdim192_fp16_sm80_cu_e763cb1e_28374cuda3std3__468_GLOBAL__N__d401c04c_30_flash_fwd_hdim192_fp16_sm80_cu_e763cb1e_28376ignoreE - _ZN66_INTERNAL_d401c04c_30_flash_fwd_hdim192_fp16_sm80_cu_e763cb1e_28374cuda3std3__45__cpo5beginE)
_ZN66_INTERNAL_d401c04c_30_flash_fwd_hdim192_fp16_sm80_cu_e763cb1e_28374cuda3std3__45__cpo5beginE:
	.zero		1
	.type		_ZN66_INTERNAL_d401c04c_30_flash_fwd_hdim192_fp16_sm80_cu_e763cb1e_28374cuda3std3__468_GLOBAL__N__d401c04c_30_flash_fwd_hdim192_fp16_sm80_cu_e763cb1e_28376ignoreE,@object
	.size		_ZN66_INTERNAL_d401c04c_30_flash_fwd_hdim192_fp16_sm80_cu_e763cb1e_28374cuda3std3__468_GLOBAL__N__d401c04c_30_flash_fwd_hdim192_fp16_sm80_cu_e763cb1e_28376ignoreE,(_ZN66_INTERNAL_d401c04c_30_flash_fwd_hdim192_fp16_sm80_cu_e763cb1e_28374cute7productE - _ZN66_INTERNAL_d401c04c_30_flash_fwd_hdim192_fp16_sm80_cu_e763cb1e_28374cuda3std3__468_GLOBAL__N__d401c04c_30_flash_fwd_hdim192_fp16_sm80_cu_e763cb1e_28376ignoreE)
_ZN66_INTERNAL_d401c04c_30_flash_fwd_hdim192_fp16_sm80_cu_e763cb1e_28374cuda3std3__468_GLOBAL__N__d401c04c_30_flash_fwd_hdim192_fp16_sm80_cu_e763cb1e_28376ignoreE:
	.zero		1
	.type		_ZN66_INTERNAL_d401c04c_30_flash_fwd_hdim192_fp16_sm80_cu_e763cb1e_28374cute7productE,@object
	.size		_ZN66_INTERNAL_d401c04c_30_flash_fwd_hdim192_fp16_sm80_cu_e763cb1e_28374cute7productE,(_ZN66_INTERNAL_d401c04c_30_flash_fwd_hdim192_fp16_sm80_cu_e763cb1e_28374cuda3std3__45__cpo3endE - _ZN66_INTERNAL_d401c04c_30_flash_fwd_hdim192_fp16_sm80_cu_e763cb1e_28374cute7productE)
_ZN66_INTERNAL_d401c04c_30_flash_fwd_hdim192_fp16_sm80_cu_e763cb1e_28374cute7productE:
	.zero		1
	.type		_ZN66_INTERNAL_d401c04c_30_flash_fwd_hdim192_fp16_sm80_cu_e763cb1e_28374cuda3std3__45__cpo3endE,@object
	.size		_ZN66_INTERNAL_d401c04c_30_flash_fwd_hdim192_fp16_sm80_cu_e763cb1e_28374cuda3std3__45__cpo3endE,(_ZN66_INTERNAL_d401c04c_30_flash_fwd_hdim192_fp16_sm80_cu_e763cb1e_28374cuda3std3__419piecewise_constructE - _ZN66_INTERNAL_d401c04c_30_flash_fwd_hdim192_fp16_sm80_cu_e763cb1e_28374cuda3std3__45__cpo3endE)
_ZN66_INTERNAL_d401c04c_30_flash_fwd_hdim192_fp16_sm80_cu_e763cb1e_28374cuda3std3__45__cpo3endE:
	.zero		1
	.type		_ZN66_INTERNAL_d401c04c_30_flash_fwd_hdim192_fp16_sm80_cu_e763cb1e_28374cuda3std3__419piecewise_constructE,@object
	.size		_ZN66_INTERNAL_d401c04c_30_flash_fwd_hdim192_fp16_sm80_cu_e763cb1e_28374cuda3std3__419piecewise_constructE,(_ZN66_INTERNAL_d401c04c_30_flash_fwd_hdim192_fp16_sm80_cu_e763cb1e_28374cuda3std3__45__cpo4cendE - _ZN66_INTERNAL_d401c04c_30_flash_fwd_hdim192_fp16_sm80_cu_e763cb1e_28374cuda3std3__419piecewise_constructE)
_ZN66_INTERNAL_d401c04c_30_flash_fwd_hdim192_fp16_sm80_cu_e763cb1e_28374cuda3std3__419piecewise_constructE:
	.zero		1
	.type		_ZN66_INTERNAL_d401c04c_30_flash_fwd_hdim192_fp16_sm80_cu_e763cb1e_28374cuda3std3__45__cpo4cendE,@object
	.size		_ZN66_INTERNAL_d401c04c_30_flash_fwd_hdim192_fp16_sm80_cu_e763cb1e_28374cuda3std3__45__cpo4cendE,(_ZN66_INTERNAL_d401c04c_30_flash_fwd_hdim192_fp16_sm80_cu_e763cb1e_28374cuda3std6ranges3__45__cpo4swapE - _ZN66_INTERNAL_d401c04c_30_flash_fwd_hdim192_fp16_sm80_cu_e763cb1e_28374cuda3std3__45__cpo4cendE)
_ZN66_INTERNAL_d401c04c_30_flash_fwd_hdim192_fp16_sm80_cu_e763cb1e_28374cuda3std3__45__cpo4cendE:
	.zero		1
	.type		_ZN66_INTERNAL_d401c04c_30_flash_fwd_hdim192_fp16_sm80_cu_e763cb1e_28374cuda3std6ranges3__45__cpo4swapE,@object
	.size		_ZN66_INTERNAL_d401c04c_30_flash_fwd_hdim192_fp16_sm80_cu_e763cb1e_28374cuda3std6ranges3__45__cpo4swapE,(.L_7 - _ZN66_INTERNAL_d401c04c_30_flash_fwd_hdim192_fp16_sm80_cu_e763cb1e_28374cuda3std6ranges3__45__cpo4swapE)
_ZN66_INTERNAL_d401c04c_30_flash_fwd_hdim192_fp16_sm80_cu_e763cb1e_28374cuda3std6ranges3__45__cpo4swapE:
	.zero		1
.L_7:


//--------------------- .nv.shared._ZN5flash16flash_fwd_kernelI23Flash_fwd_kernel_traitsILi192ELi128ELi64ELi8ELb0ELb0EN7cutlass6half_tE19Flash_kernel_traitsILi192ELi128ELi64ELi8ES3_EELb0ELb0ELb0ELb0ELb0ELb1ELb1ELb0EEEvNS_16Flash_fwd_paramsE --------------------------
	.section	.nv.shared._ZN5flash16flash_fwd_kernelI23Flash_fwd_kernel_traitsILi192ELi128ELi64ELi8ELb0ELb0EN7cutlass6half_tE19Flash_kernel_traitsILi192ELi128ELi64ELi8ES3_EELb0ELb0ELb0ELb0ELb0ELb1ELb1ELb0EEEvNS_16Flash_fwd_paramsE,"aw",@nobits
	.sectionflags	@""
	.align	16
	.zero		1024


//--------------------- .nv.shared._ZN5flash16flash_fwd_kernelI23Flash_fwd_kernel_traitsILi192ELi128ELi64ELi8ELb0ELb0EN7cutlass6half_tE19Flash_kernel_traitsILi192ELi128ELi64ELi8ES3_EELb0ELb0ELb0ELb0ELb0ELb0ELb0ELb0EEEvNS_16Flash_fwd_paramsE --------------------------
	.section	.nv.shared._ZN5flash16flash_fwd_kernelI23Flash_fwd_kernel_traitsILi192ELi128ELi64ELi8ELb0ELb0EN7cutlass6half_tE19Flash_kernel_traitsILi192ELi128ELi64ELi8ES3_EELb0ELb0ELb0ELb0ELb0ELb0ELb0ELb0EEEvNS_16Flash_fwd_paramsE,"aw",@nobits
	.sectionflags	@""
	.align	16
	.zero		1024


//--------------------- .nv.shared._ZN5flash16flash_fwd_kernelI23Flash_fwd_kernel_traitsILi192ELi128ELi64ELi8ELb0ELb0EN7cutlass6half_tE19Flash_kernel_traitsILi192ELi128ELi64ELi8ES3_EELb0ELb0ELb0ELb0ELb0ELb0ELb1ELb0EEEvNS_16Flash_fwd_paramsE --------------------------
	.section	.nv.shared._ZN5flash16flash_fwd_kernelI23Flash_fwd_kernel_traitsILi192ELi128ELi64ELi8ELb0ELb0EN7cutlass6half_tE19Flash_kernel_traitsILi192ELi128ELi64ELi8ES3_EELb0ELb0ELb0ELb0ELb0ELb0ELb1ELb0EEEvNS_16Flash_fwd_paramsE,"aw",@nobits
	.sectionflags	@""
	.align	16
	.zero		1024


//--------------------- .nv.shared._ZN5flash16flash_fwd_kernelI23Flash_fwd_kernel_traitsILi192ELi128ELi64ELi8ELb0ELb0EN7cutlass6half_tE19Flash_kernel_traitsILi192ELi128ELi64ELi8ES3_EELb0ELb0ELb0ELb1ELb0ELb0ELb0ELb0EEEvNS_16Flash_fwd_paramsE --------------------------
	.section	.nv.shared._ZN5flash16flash_fwd_kernelI23Flash_fwd_kernel_traitsILi192ELi128ELi64ELi8ELb0ELb0EN7cutlass6half_tE19Flash_kernel_traitsILi192ELi128ELi64ELi8ES3_EELb0ELb0ELb0ELb1ELb0ELb0ELb0ELb0EEEvNS_16Flash_fwd_paramsE,"aw",@nobits
	.sectionflags	@""
	.align	16
	.zero		1024


//--------------------- .nv.shared._ZN5flash16flash_fwd_kernelI23Flash_fwd_kernel_traitsILi192ELi128ELi64ELi8ELb0ELb0EN7cutlass6half_tE19Flash_kernel_traitsILi192ELi128ELi64ELi8ES3_EELb0ELb0ELb0ELb1ELb0ELb0ELb1ELb0EEEvNS_16Flash_fwd_paramsE --------------------------
	.section	.nv.shared._ZN5flash16flash_fwd_kernelI23Flash_fwd_kernel_traitsILi192ELi128ELi64ELi8ELb0ELb0EN7cutlass6half_tE19Flash_kernel_traitsILi192ELi128ELi64ELi8ES3_EELb0ELb0ELb0ELb1ELb0ELb0ELb1ELb0EEEvNS_16Flash_fwd_paramsE,"aw",@nobits
	.sectionflags	@""
	.align	16
	.zero		1024


//--------------------- .nv.shared._ZN5flash16flash_fwd_kernelI23Flash_fwd_kernel_traitsILi192ELi128ELi64ELi8ELb0ELb0EN7cutlass6half_tE19Flash_kernel_traitsILi192ELi128ELi64ELi8ES3_EELb0ELb0ELb1ELb0ELb0ELb1ELb0ELb0EEEvNS_16Flash_fwd_paramsE --------------------------
	.section	.nv.shared._ZN5flash16flash_fwd_kernelI23Flash_fwd_kernel_traitsILi192ELi128ELi64ELi8ELb0ELb0EN7cutlass6half_tE19Flash_kernel_traitsILi192ELi128ELi64ELi8ES3_EELb0ELb0ELb1ELb0ELb0ELb1ELb0ELb0EEEvNS_16Flash_fwd_paramsE,"aw",@nobits
	.sectionflags	@""
	.align	16
	.zero		1024


//--------------------- .nv.shared._ZN5flash16flash_fwd_kernelI23Flash_fwd_kernel_traitsILi192ELi128ELi64ELi8ELb0ELb0EN7cutlass6half_tE19Flash_kernel_traitsILi192ELi128ELi64ELi8ES3_EELb0ELb0ELb1ELb0ELb0ELb1ELb1ELb0EEEvNS_16Flash_fwd_paramsE --------------------------
	.section	.nv.shared._ZN5flash16flash_fwd_kernelI23Flash_fwd_kernel_traitsILi192ELi128ELi64ELi8ELb0ELb0EN7cutlass6half_tE19Flash_kernel_traitsILi192ELi128ELi64ELi8ES3_EELb0ELb0ELb1ELb0ELb0ELb1ELb1ELb0EEEvNS_16Flash_fwd_paramsE,"aw",@nobits
	.sectionflags	@""
	.align	16
	.zero		1024


//--------------------- .nv.shared._ZN5flash16flash_fwd_kernelI23Flash_fwd_kernel_traitsILi192ELi128ELi64ELi8ELb0ELb0EN7cutlass6half_tE19Flash_kernel_traitsILi192ELi128ELi64ELi8ES3_EELb0ELb0ELb1ELb0ELb0ELb0ELb0ELb0EEEvNS_16Flash_fwd_paramsE --------------------------
	.section	.nv.shared._ZN5flash16flash_fwd_kernelI23Flash_fwd_kernel_traitsILi192ELi128ELi64ELi8ELb0ELb0EN7cutlass6half_tE19Flash_kernel_traitsILi192ELi128ELi64ELi8ES3_EELb0ELb0ELb1ELb0ELb0ELb0ELb0ELb0EEEvNS_16Flash_fwd_paramsE,"aw",@nobits
	.sectionflags	@""
	.align	16
	.zero		1024


//--------------------- .nv.shared._ZN5flash16flash_fwd_kernelI23Flash_fwd_kernel_traitsILi192ELi128ELi64ELi8ELb0ELb0EN7cutlass6half_tE19Flash_kernel_traitsILi192ELi128ELi64ELi8ES3_EELb0ELb0ELb1ELb0ELb0ELb0ELb1ELb0EEEvNS_16Flash_fwd_paramsE --------------------------
	.section	.nv.shared._ZN5flash16flash_fwd_kernelI23Flash_fwd_kernel_traitsILi192ELi128ELi64ELi8ELb0ELb0EN7cutlass6half_tE19Flash_kernel_traitsILi192ELi128ELi64ELi8ES3_EELb0ELb0ELb1ELb0ELb0ELb0ELb1ELb0EEEvNS_16Flash_fwd_paramsE,"aw",@nobits
	.sectionflags	@""
	.align	16
	.zero		1024


//--------------------- .nv.shared._ZN5flash16flash_fwd_kernelI23Flash_fwd_kernel_traitsILi192ELi128ELi64ELi8ELb0ELb0EN7cutlass6half_tE19Flash_kernel_traitsILi192ELi128ELi64ELi8ES3_EELb0ELb0ELb1ELb1ELb0ELb0ELb0ELb0EEEvNS_16Flash_fwd_paramsE --------------------------
	.section	.nv.shared._ZN5flash16flash_fwd_kernelI23Flash_fwd_kernel_traitsILi192ELi128ELi64ELi8ELb0ELb0EN7cutlass6half_tE19Flash_kernel_traitsILi192ELi128ELi64ELi8ES3_EELb0ELb0ELb1ELb1ELb0ELb0ELb0ELb0EEEvNS_16Flash_fwd_paramsE,"aw",@nobits
	.sectionflags	@""
	.align	16
	.zero		1024


//--------------------- .nv.shared._ZN5flash16flash_fwd_kernelI23Flash_fwd_kernel_traitsILi192ELi128ELi64ELi8ELb0ELb0EN7cutlass6half_tE19Flash_kernel_traitsILi192ELi128ELi64ELi8ES3_EELb0ELb0ELb1ELb1ELb0ELb0ELb1ELb0EEEvNS_16Flash_fwd_paramsE --------------------------
	.section	.nv.shared._ZN5flash16flash_fwd_kernelI23Flash_fwd_kernel_traitsILi192ELi128ELi64ELi8ELb0ELb0EN7cutlass6half_tE19Flash_kernel_traitsILi192ELi128ELi64ELi8ES3_EELb0ELb0ELb1ELb1ELb0ELb0ELb1ELb0EEEvNS_16Flash_fwd_paramsE,"aw",@nobits
	.sectionflags	@""
	.align	16
	.zero		1024


//--------------------- .nv.shared._ZN5flash16flash_fwd_kernelI23Flash_fwd_kernel_traitsILi192ELi64ELi64ELi4ELb0ELb0EN7cutlass6half_tE19Flash_kernel_traitsILi192ELi64ELi64ELi4ES3_EELb1ELb0ELb0ELb0ELb0ELb0ELb0ELb0EEEvNS_16Flash_fwd_paramsE --------------------------
	.section	.nv.shared._ZN5flash16flash_fwd_kernelI23Flash_fwd_kernel_traitsILi192ELi64ELi64ELi4ELb0ELb0EN7cutlass6half_tE19Flash_kernel_traitsILi192ELi64ELi64ELi4ES3_EELb1ELb0ELb0ELb0ELb0ELb0ELb0ELb0EEEvNS_16Flash_fwd_paramsE,"aw",@nobits
	.sectionflags	@""
	.align	16
	.zero		1024


//--------------------- .nv.shared._ZN5flash16flash_fwd_kernelI23Flash_fwd_kernel_traitsILi192ELi64ELi64ELi4ELb0ELb0EN7cutlass6half_tE19Flash_kernel_traitsILi192ELi64ELi64ELi4ES3_EELb1ELb0ELb1ELb0ELb0ELb0ELb0ELb0EEEvNS_16Flash_fwd_paramsE --------------------------
	.section	.nv.shared._ZN5flash16flash_fwd_kernelI23Flash_fwd_kernel_traitsILi192ELi64ELi64ELi4ELb0ELb0EN7cutlass6half_tE19Flash_kernel_traitsILi192ELi64ELi64ELi4ES3_EELb1ELb0ELb1ELb0ELb0ELb0ELb0ELb0EEEvNS_16Flash_fwd_paramsE,"aw",@nobits
	.sectionflags	@""
	.align	16
	.zero		1024


//--------------------- .nv.shared._ZN5flash16flash_fwd_kernelI23Flash_fwd_kernel_traitsILi192ELi64ELi64ELi4ELb0ELb0EN7cutlass6half_tE19Flash_kernel_traitsILi192ELi64ELi64ELi4ES3_EELb1ELb0ELb0ELb0ELb0ELb1ELb0ELb0EEEvNS_16Flash_fwd_paramsE --------------------------
	.section	.nv.shared._ZN5flash16flash_fwd_kernelI23Flash_fwd_kernel_traitsILi192ELi64ELi64ELi4ELb0ELb0EN7cutlass6half_tE19Flash_kernel_traitsILi192ELi64ELi64ELi4ES3_EELb1ELb0ELb0ELb0ELb0ELb1ELb0ELb0EEEvNS_16Flash_fwd_paramsE,"aw",@nobits
	.sectionflags	@""
	.align	16
	.zero		1024


//--------------------- .nv.shared._ZN5flash16flash_fwd_kernelI23Flash_fwd_kernel_traitsILi192ELi64ELi64ELi4ELb0ELb0EN7cutlass6half_tE19Flash_kernel_traitsILi192ELi64ELi64ELi4ES3_EELb0ELb0ELb0ELb0ELb0ELb1ELb1ELb0EEEvNS_16Flash_fwd_paramsE --------------------------
	.section	.nv.shared._ZN5flash16flash_fwd_kernelI23Flash_fwd_kernel_traitsILi192ELi64ELi64ELi4ELb0ELb0EN7cutlass6half_tE19Flash_kernel_traitsILi192ELi64ELi64ELi4ES3_EELb0ELb0ELb0ELb0ELb0ELb1ELb1ELb0EEEvNS_16Flash_fwd_paramsE,"aw",@nobits
	.sectionflags	@""
	.align	16
	.zero		1024


//--------------------- .nv.shared._ZN5flash16flash_fwd_kernelI23Flash_fwd_kernel_traitsILi192ELi64ELi64ELi4ELb0ELb0EN7cutlass6half_tE19Flash_kernel_traitsILi192ELi64ELi64ELi4ES3_EELb1ELb0ELb0ELb1ELb0ELb0ELb0ELb0EEEvNS_16Flash_fwd_paramsE --------------------------
	.section	.nv.shared._ZN5flash16flash_fwd_kernelI23Flash_fwd_kernel_traitsILi192ELi64ELi64ELi4ELb0ELb0EN7cutlass6half_tE19Flash_kernel_traitsILi192ELi64ELi64ELi4ES3_EELb1ELb0ELb0ELb1ELb0ELb0ELb0ELb0EEEvNS_16Flash_fwd_paramsE,"aw",@nobits
	.sectionflags	@""
	.align	16
	.zero		1024


//--------------------- .nv.shared._ZN5flash16flash_fwd_kernelI23Flash_fwd_kernel_traitsILi192ELi64ELi64ELi4ELb0ELb0EN7cutlass6half_tE19Flash_kernel_traitsILi192ELi64ELi64ELi4ES3_EELb1ELb0ELb0ELb0ELb0ELb0ELb0ELb1EEEvNS_16Flash_fwd_paramsE --------------------------
	.section	.nv.shared._ZN5flash16flash_fwd_kernelI23Flash_fwd_kernel_traitsILi192ELi64ELi64ELi4ELb0ELb0EN7cutlass6half_tE19Flash_kernel_traitsILi192ELi64ELi64ELi4ES3_EELb1ELb0ELb0ELb0ELb0ELb0ELb0ELb1EEEvNS_16Flash_fwd_paramsE,"aw",@nobits
	.sectionflags	@""
	.align	16
	.zero		1024


//--------------------- .nv.shared._ZN5flash16flash_fwd_kernelI23Flash_fwd_kernel_traitsILi192ELi64ELi64ELi4ELb0ELb0EN7cutlass6half_tE19Flash_kernel_traitsILi192ELi64ELi64ELi4ES3_EELb0ELb0ELb0ELb0ELb0ELb0ELb1ELb0EEEvNS_16Flash_fwd_paramsE --------------------------
	.section	.nv.shared._ZN5flash16flash_fwd_kernelI23Flash_fwd_kernel_traitsILi192ELi64ELi64ELi4ELb0ELb0EN7cutlass6half_tE19Flash_kernel_traitsILi192ELi64ELi64ELi4ES3_EELb0ELb0ELb0ELb0ELb0ELb0ELb1ELb0EEEvNS_16Flash_fwd_paramsE,"aw",@nobits
	.sectionflags	@""
	.align	16
	.zero		1024


//--------------------- .nv.shared._ZN5flash16flash_fwd_kernelI23Flash_fwd_kernel_traitsILi192ELi64ELi64ELi4ELb0ELb0EN7cutlass6half_tE19Flash_kernel_traitsILi192ELi64ELi64ELi4ES3_EELb1ELb0ELb0ELb1ELb0ELb0ELb0ELb1EEEvNS_16Flash_fwd_paramsE --------------------------
	.section	.nv.shared._ZN5flash16flash_fwd_kernelI23Flash_fwd_kernel_traitsILi192ELi64ELi64ELi4ELb0ELb0EN7cutlass6half_tE19Flash_kernel_traitsILi192ELi64ELi64ELi4ES3_EELb1ELb0ELb0ELb1ELb0ELb0ELb0ELb1EEEvNS_16Flash_fwd_paramsE,"aw",@nobits
	.sectionflags	@""
	.align	16
	.zero		1024


//--------------------- .nv.shared._ZN5flash16flash_fwd_kernelI23Flash_fwd_kernel_traitsILi192ELi64ELi64ELi4ELb0ELb0EN7cutlass6half_tE19Flash_kernel_traitsILi192ELi64ELi64ELi4ES3_EELb0ELb0ELb0ELb1ELb0ELb0ELb1ELb0EEEvNS_16Flash_fwd_paramsE --------------------------
	.section	.nv.shared._ZN5flash16flash_fwd_kernelI23Flash_fwd_kernel_traitsILi192ELi64ELi64ELi4ELb0ELb0EN7cutlass6half_tE19Flash_kernel_traitsILi192ELi64ELi64ELi4ES3_EELb0ELb0ELb0ELb1ELb0ELb0ELb1ELb0EEEvNS_16Flash_fwd_paramsE,"aw",@nobits
	.sectionflags	@""
	.align	16
	.zero		1024


//--------------------- .nv.shared._ZN5flash16flash_fwd_kernelI23Flash_fwd_kernel_traitsILi192ELi64ELi64ELi4ELb0ELb0EN7cutlass6half_tE19Flash_kernel_traitsILi192ELi64ELi64ELi4ES3_EELb1ELb0ELb1ELb0ELb0ELb1ELb0ELb0EEEvNS_16Flash_fwd_paramsE --------------------------
	.section	.nv.shared._ZN5flash16flash_fwd_kernelI23Flash_fwd_kernel_traitsILi192ELi64ELi64ELi4ELb0ELb0EN7cutlass6half_tE19Flash_kernel_traitsILi192ELi64ELi64ELi4ES3_EELb1ELb0ELb1ELb0ELb0ELb1ELb0ELb0EEEvNS_16Flash_fwd_paramsE,"aw",@nobits
	.sectionflags	@""
	.align	16
	.zero		1024


//--------------------- .nv.shared._ZN5flash16flash_fwd_kernelI23Flash_fwd_kernel_traitsILi192ELi64ELi64ELi4ELb0ELb0EN7cutlass6half_tE19Flash_kernel_traitsILi192ELi64ELi64ELi4ES3_EELb0ELb0ELb1ELb0ELb0ELb1ELb1ELb0EEEvNS_16Flash_fwd_paramsE --------------------------
	.section	.nv.shared._ZN5flash16flash_fwd_kernelI23Flash_fwd_kernel_traitsILi192ELi64ELi64ELi4ELb0ELb0EN7cutlass6half_tE19Flash_kernel_traitsILi192ELi64ELi64ELi4ES3_EELb0ELb0ELb1ELb0ELb0ELb1ELb1ELb0EEEvNS_16Flash_fwd_paramsE,"aw",@nobits
	.sectionflags	@""
	.align	16
	.zero		1024


//--------------------- .nv.shared._ZN5flash16flash_fwd_kernelI23Flash_fwd_kernel_traitsILi192ELi64ELi64ELi4ELb0ELb0EN7cutlass6half_tE19Flash_kernel_traitsILi192ELi64ELi64ELi4ES3_EELb1ELb0ELb1ELb1ELb0ELb0ELb0ELb0EEEvNS_16Flash_fwd_paramsE --------------------------
	.section	.nv.shared._ZN5flash16flash_fwd_kernelI23Flash_fwd_kernel_traitsILi192ELi64ELi64ELi4ELb0ELb0EN7cutlass6half_tE19Flash_kernel_traitsILi192ELi64ELi64ELi4ES3_EELb1ELb0ELb1ELb1ELb0ELb0ELb0ELb0EEEvNS_16Flash_fwd_paramsE,"aw",@nobits
	.sectionflags	@""
	.align	16
	.zero		1024


//--------------------- .nv.shared._ZN5flash16flash_fwd_kernelI23Flash_fwd_kernel_traitsILi192ELi64ELi64ELi4ELb0ELb0EN7cutlass6half_tE19Flash_kernel_traitsILi192ELi64ELi64ELi4ES3_EELb1ELb0ELb1ELb0ELb0ELb0ELb0ELb1EEEvNS_16Flash_fwd_paramsE --------------------------
	.section	.nv.shared._ZN5flash16flash_fwd_kernelI23Flash_fwd_kernel_traitsILi192ELi64ELi64ELi4ELb0ELb0EN7cutlass6half_tE19Flash_kernel_traitsILi192ELi64ELi64ELi4ES3_EELb1ELb0ELb1ELb0ELb0ELb0ELb0ELb1EEEvNS_16Flash_fwd_paramsE,"aw",@nobits
	.sectionflags	@""
	.align	16
	.zero		1024


//--------------------- .nv.shared._ZN5flash16flash_fwd_kernelI23Flash_fwd_kernel_traitsILi192ELi64ELi64ELi4ELb0ELb0EN7cutlass6half_tE19Flash_kernel_traitsILi192ELi64ELi64ELi4ES3_EELb0ELb0ELb1ELb0ELb0ELb0ELb1ELb0EEEvNS_16Flash_fwd_paramsE --------------------------
	.section	.nv.shared._ZN5flash16flash_fwd_kernelI23Flash_fwd_kernel_traitsILi192ELi64ELi64ELi4ELb0ELb0EN7cutlass6half_tE19Flash_kernel_traitsILi192ELi64ELi64ELi4ES3_EELb0ELb0ELb1ELb0ELb0ELb0ELb1ELb0EEEvNS_16Flash_fwd_paramsE,"aw",@nobits
	.sectionflags	@""
	.align	16
	.zero		1024


//--------------------- .nv.shared._ZN5flash16flash_fwd_kernelI23Flash_fwd_kernel_traitsILi192ELi64ELi64ELi4ELb0ELb0EN7cutlass6half_tE19Flash_kernel_traitsILi192ELi64ELi64ELi4ES3_EELb1ELb0ELb1ELb1ELb0ELb0ELb0ELb1EEEvNS_16Flash_fwd_paramsE --------------------------
	.section	.nv.shared._ZN5flash16flash_fwd_kernelI23Flash_fwd_kernel_traitsILi192ELi64ELi64ELi4ELb0ELb0EN7cutlass6half_tE19Flash_kernel_traitsILi192ELi64ELi64ELi4ES3_EELb1ELb0ELb1ELb1ELb0ELb0ELb0ELb1EEEvNS_16Flash_fwd_paramsE,"aw",@nobits
	.sectionflags	@""
	.align	16
	.zero		1024


//--------------------- .nv.shared._ZN5flash16flash_fwd_kernelI23Flash_fwd_kernel_traitsILi192ELi64ELi64ELi4ELb0ELb0EN7cutlass6half_tE19Flash_kernel_traitsILi192ELi64ELi64ELi4ES3_EELb0ELb0ELb1ELb1ELb0ELb0ELb1ELb0EEEvNS_16Flash_fwd_paramsE --------------------------
	.section	.nv.shared._ZN5flash16flash_fwd_kernelI23Flash_fwd_kernel_traitsILi192ELi64ELi64ELi4ELb0ELb0EN7cutlass6half_tE19Flash_kernel_traitsILi192ELi64ELi64ELi4ES3_EELb0ELb0ELb1ELb1ELb0ELb0ELb1ELb0EEEvNS_16Flash_fwd_paramsE,"aw",@nobits
	.sectionflags	@""
	.align	16
	.zero		1024


//--------------------- .nv.constant0._ZN5flash16flash_fwd_kernelI23Flash_fwd_kernel_traitsILi192ELi128ELi64ELi8ELb0ELb0EN7cutlass6half_tE19Flash_kernel_traitsILi192ELi128ELi64ELi8ES3_EELb0ELb0ELb0ELb0ELb0ELb1ELb0ELb0EEEvNS_16Flash_fwd_paramsE --------------------------
	.section	.nv.constant0._ZN5flash16flash_fwd_kernelI23Flash_fwd_kernel_traitsILi192ELi128ELi64ELi8ELb0ELb0EN7cutlass6half_tE19Flash_kernel_traitsILi192ELi128ELi64ELi8ES3_EELb0ELb0ELb0ELb0ELb0ELb1ELb0ELb0EEEvNS_16Flash_fwd_paramsE,"a",@progbits
	.sectionflags	@""
	.align	4
.nv.constant0._ZN5flash16flash_fwd_kernelI23Flash_fwd_kernel_traitsILi192ELi128ELi64ELi8ELb0ELb0EN7cutlass6half_tE19Flash_kernel_traitsILi192ELi128ELi64ELi8ES3_EELb0ELb0ELb0ELb0ELb0ELb1ELb0ELb0EEEvNS_16Flash_fwd_paramsE:
	.zero		1360


//--------------------- .nv.constant0._ZN5flash16flash_fwd_kernelI23Flash_fwd_kernel_traitsILi192ELi128ELi64ELi8ELb0ELb0EN7cutlass6half_tE19Flash_kernel_traitsILi192ELi128ELi64ELi8ES3_EELb0ELb0ELb0ELb0ELb0ELb1ELb1ELb0EEEvNS_16Flash_fwd_paramsE --------------------------
	.section	.nv.constant0._ZN5flash16flash_fwd_kernelI23Flash_fwd_kernel_traitsILi192ELi128ELi64ELi8ELb0ELb0EN7cutlass6half_tE19Flash_kernel_traitsILi192ELi128ELi64ELi8ES3_EELb0ELb0ELb0ELb0ELb0ELb1ELb1ELb0EEEvNS_16Flash_fwd_paramsE,"a",@progbits
	.sectionflags	@""
	.align	4
.nv.constant0._ZN5flash16flash_fwd_kernelI23Flash_fwd_kernel_traitsILi192ELi128ELi64ELi8ELb0ELb0EN7cutlass6half_tE19Flash_kernel_traitsILi192ELi128ELi64ELi8ES3_EELb0ELb0ELb0ELb0ELb0ELb1ELb1ELb0EEEvNS_16Flash_fwd_paramsE:
	.zero		1360


//--------------------- .nv.constant0._ZN5flash16flash_fwd_kernelI23Flash_fwd_kernel_traitsILi192ELi128ELi64ELi8ELb0ELb0EN7cutlass6half_tE19Flash_kernel_traitsILi192ELi128ELi64ELi8ES3_EELb0ELb0ELb0ELb0ELb0ELb0ELb0ELb0EEEvNS_16Flash_fwd_paramsE --------------------------
	.section	.nv.constant0._ZN5flash16flash_fwd_kernelI23Flash_fwd_kernel_traitsILi192ELi128ELi64ELi8ELb0ELb0EN7cutlass6half_tE19Flash_kernel_traitsILi192ELi128ELi64ELi8ES3_EELb0ELb0ELb0ELb0ELb0ELb0ELb0ELb0EEEvNS_16Flash_fwd_paramsE,"a",@progbits
	.sectionflags	@""
	.align	4
.nv.constant0._ZN5flash16flash_fwd_kernelI23Flash_fwd_kernel_traitsILi192ELi128ELi64ELi8ELb0ELb0EN7cutlass6half_tE19Flash_kernel_traitsILi192ELi128ELi64ELi8ES3_EELb0ELb0ELb0ELb0ELb0ELb0ELb0ELb0EEEvNS_16Flash_fwd_paramsE:
	.zero		1360


//--------------------- .nv.constant0._ZN5flash16flash_fwd_kernelI23Flash_fwd_kernel_traitsILi192ELi128ELi64ELi8ELb0ELb0EN7cutlass6half_tE19Flash_kernel_traitsILi192ELi128ELi64ELi8ES3_EELb0ELb0ELb0ELb0ELb0ELb0ELb1ELb0EEEvNS_16Flash_fwd_paramsE --------------------------
	.section	.nv.constant0._ZN5flash16flash_fwd_kernelI23Flash_fwd_kernel_traitsILi192ELi128ELi64ELi8ELb0ELb0EN7cutlass6half_tE19Flash_kernel_traitsILi192ELi128ELi64ELi8ES3_EELb0ELb0ELb0ELb0ELb0ELb0ELb1ELb0EEEvNS_16Flash_fwd_paramsE,"a",@progbits
	.sectionflags	@""
	.align	4
.nv.constant0._ZN5flash16flash_fwd_kernelI23Flash_fwd_kernel_traitsILi192ELi128ELi64ELi8ELb0ELb0EN7cutlass6half_tE19Flash_kernel_traitsILi192ELi128ELi64ELi8ES3_EELb0ELb0ELb0ELb0ELb0ELb0ELb1ELb0EEEvNS_16Flash_fwd_paramsE:
	.zero		1360


//--------------------- .nv.constant0._ZN5flash16flash_fwd_kernelI23Flash_fwd_kernel_traitsILi192ELi128ELi64ELi8ELb0ELb0EN7cutlass6half_tE19Flash_kernel_traitsILi192ELi128ELi64ELi8ES3_EELb0ELb0ELb0ELb1ELb0ELb0ELb0ELb0EEEvNS_16Flash_fwd_paramsE --------------------------
	.section	.nv.constant0._ZN5flash16flash_fwd_kernelI23Flash_fwd_kernel_traitsILi192ELi128ELi64ELi8ELb0ELb0EN7cutlass6half_tE19Flash_kernel_traitsILi192ELi128ELi64ELi8ES3_EELb0ELb0ELb0ELb1ELb0ELb0ELb0ELb0EEEvNS_16Flash_fwd_paramsE,"a",@progbits
	.sectionflags	@""
	.align	4
.nv.constant0._ZN5flash16flash_fwd_kernelI23Flash_fwd_kernel_traitsILi192ELi128ELi64ELi8ELb0ELb0EN7cutlass6half_tE19Flash_kernel_traitsILi192ELi128ELi64ELi8ES3_EELb0ELb0ELb0ELb1ELb0ELb0ELb0ELb0EEEvNS_16Flash_fwd_paramsE:
	.zero		1360


//--------------------- .nv.constant0._ZN5flash16flash_fwd_kernelI23Flash_fwd_kernel_traitsILi192ELi128ELi64ELi8ELb0ELb0EN7cutlass6half_tE19Flash_kernel_traitsILi192ELi128ELi64ELi8ES3_EELb0ELb0ELb0ELb1ELb0ELb0ELb1ELb0EEEvNS_16Flash_fwd_paramsE --------------------------
	.section	.nv.constant0._ZN5flash16flash_fwd_kernelI23Flash_fwd_kernel_traitsILi192ELi128ELi64ELi8ELb0ELb0EN7cutlass6half_tE19Flash_kernel_traitsILi192ELi128ELi64ELi8ES3_EELb0ELb0ELb0ELb1ELb0ELb0ELb1ELb0EEEvNS_16Flash_fwd_paramsE,"a",@progbits
	.sectionflags	@""
	.align	4
.nv.constant0._ZN5flash16flash_fwd_kernelI23Flash_fwd_kernel_traitsILi192ELi128ELi64ELi8ELb0ELb0EN7cutlass6half_tE19Flash_kernel_traitsILi192ELi128ELi64ELi8ES3_EELb0ELb0ELb0ELb1ELb0ELb0ELb1ELb0EEEvNS_16Flash_fwd_paramsE:
	.zero		1360


//--------------------- .nv.constant0._ZN5flash16flash_fwd_kernelI23Flash_fwd_kernel_traitsILi192ELi128ELi64ELi8ELb0ELb0EN7cutlass6half_tE19Flash_kernel_traitsILi192ELi128ELi64ELi8ES3_EELb0ELb0ELb1ELb0ELb0ELb1ELb0ELb0EEEvNS_16Flash_fwd_paramsE --------------------------
	.section	.nv.constant0._ZN5flash16flash_fwd_kernelI23Flash_fwd_kernel_traitsILi192ELi128ELi64ELi8ELb0ELb0EN7cutlass6half_tE19Flash_kernel_traitsILi192ELi128ELi64ELi8ES3_EELb0ELb0ELb1ELb0ELb0ELb1ELb0ELb0EEEvNS_16Flash_fwd_paramsE,"a",@progbits
	.sectionflags	@""
	.align	4
.nv.constant0._ZN5flash16flash_fwd_kernelI23Flash_fwd_kernel_traitsILi192ELi128ELi64ELi8ELb0ELb0EN7cutlass6half_tE19Flash_kernel_traitsILi192ELi128ELi64ELi8ES3_EELb0ELb0ELb1ELb0ELb0ELb1ELb0ELb0EEEvNS_16Flash_fwd_paramsE:
	.zero		1360


//--------------------- .nv.constant0._ZN5flash16flash_fwd_kernelI23Flash_fwd_kernel_traitsILi192ELi128ELi64ELi8ELb0ELb0EN7cutlass6half_tE19Flash_kernel_traitsILi192ELi128ELi64ELi8ES3_EELb0ELb0ELb1ELb0ELb0ELb1ELb1ELb0EEEvNS_16Flash_fwd_paramsE --------------------------
	.section	.nv.constant0._ZN5flash16flash_fwd_kernelI23Flash_fwd_kernel_traitsILi192ELi128ELi64ELi8ELb0ELb0EN7cutlass6half_tE19Flash_kernel_traitsILi192ELi128ELi64ELi8ES3_EELb0ELb0ELb1ELb0ELb0ELb1ELb1ELb0EEEvNS_16Flash_fwd_paramsE,"a",@progbits
	.sectionflags	@""
	.align	4
.nv.constant0._ZN5flash16flash_fwd_kernelI23Flash_fwd_kernel_traitsILi192ELi128ELi64ELi8ELb0ELb0EN7cutlass6half_tE19Flash_kernel_traitsILi192ELi128ELi64ELi8ES3_EELb0ELb0ELb1ELb0ELb0ELb1ELb1ELb0EEEvNS_16Flash_fwd_paramsE:
	.zero		1360


//--------------------- .nv.constant0._ZN5flash16flash_fwd_kernelI23Flash_fwd_kernel_traitsILi192ELi128ELi64ELi8ELb0ELb0EN7cutlass6half_tE19Flash_kernel_traitsILi192ELi128ELi64ELi8ES3_EELb0ELb0ELb1ELb0ELb0ELb0ELb0ELb0EEEvNS_16Flash_fwd_paramsE --------------------------
	.section	.nv.constant0._ZN5flash16flash_fwd_kernelI23Flash_fwd_kernel_traitsILi192ELi128ELi64ELi8ELb0ELb0EN7cutlass6half_tE19Flash_kernel_traitsILi192ELi128ELi64ELi8ES3_EELb0ELb0ELb1ELb0ELb0ELb0ELb0ELb0EEEvNS_16Flash_fwd_paramsE,"a",@progbits
	.sectionflags	@""
	.align	4
.nv.constant0._ZN5flash16flash_fwd_kernelI23Flash_fwd_kernel_traitsILi192ELi128ELi64ELi8ELb0ELb0EN7cutlass6half_tE19Flash_kernel_traitsILi192ELi128ELi64ELi8ES3_EELb0ELb0ELb1ELb0ELb0ELb0ELb0ELb0EEEvNS_16Flash_fwd_paramsE:
	.zero		1360


//--------------------- .nv.constant0._ZN5flash16flash_fwd_kernelI23Flash_fwd_kernel_traitsILi192ELi128ELi64ELi8ELb0ELb0EN7cutlass6half_tE19Flash_kernel_traitsILi192ELi128ELi64ELi8ES3_EELb0ELb0ELb1ELb0ELb0ELb0ELb1ELb0EEEvNS_16Flash_fwd_paramsE --------------------------
	.section	.nv.constant0._ZN5flash16flash_fwd_kernelI23Flash_fwd_kernel_traitsILi192ELi128ELi64ELi8ELb0ELb0EN7cutlass6half_tE19Flash_kernel_traitsILi192ELi128ELi64ELi8ES3_EELb0ELb0ELb1ELb0ELb0ELb0ELb1ELb0EEEvNS_16Flash_fwd_paramsE,"a",@progbits
	.sectionflags	@""
	.align	4
.nv.constant0._ZN5flash16flash_fwd_kernelI23Flash_fwd_kernel_traitsILi192ELi128ELi64ELi8ELb0ELb0EN7cutlass6half_tE19Flash_kernel_traitsILi192ELi128ELi64ELi8ES3_EELb0ELb0ELb1ELb0ELb0ELb0ELb1ELb0EEEvNS_16Flash_fwd_paramsE:
	.zero		1360


//--------------------- .nv.constant0._ZN5flash16flash_fwd_kernelI23Flash_fwd_kernel_traitsILi192ELi128ELi64ELi8ELb0ELb0EN7cutlass6half_tE19Flash_kernel_traitsILi192ELi128ELi64ELi8ES3_EELb0ELb0ELb1ELb1ELb0ELb0ELb0ELb0EEEvNS_16Flash_fwd_paramsE --------------------------
	.section	.nv.constant0._ZN5flash16flash_fwd_kernelI23Flash_fwd_kernel_traitsILi192ELi128ELi64ELi8ELb0ELb0EN7cutlass6half_tE19Flash_kernel_traitsILi192ELi128ELi64ELi8ES3_EELb0ELb0ELb1ELb1ELb0ELb0ELb0ELb0EEEvNS_16Flash_fwd_paramsE,"a",@progbits
	.sectionflags	@""
	.align	4
.nv.constant0._ZN5flash16flash_fwd_kernelI23Flash_fwd_kernel_traitsILi192ELi128ELi64ELi8ELb0ELb0EN7cutlass6half_tE19Flash_kernel_traitsILi192ELi128ELi64ELi8ES3_EELb0ELb0ELb1ELb1ELb0ELb0ELb0ELb0EEEvNS_16Flash_fwd_paramsE:
	.zero		1360


//--------------------- .nv.constant0._ZN5flash16flash_fwd_kernelI23Flash_fwd_kernel_traitsILi192ELi128ELi64ELi8ELb0ELb0EN7cutlass6half_tE19Flash_kernel_traitsILi192ELi128ELi64ELi8ES3_EELb0ELb0ELb1ELb1ELb0ELb0ELb1ELb0EEEvNS_16Flash_fwd_paramsE --------------------------
	.section	.nv.constant0._ZN5flash16flash_fwd_kernelI23Flash_fwd_kernel_traitsILi192ELi128ELi64ELi8ELb0ELb0EN7cutlass6half_tE19Flash_kernel_traitsILi192ELi128ELi64ELi8ES3_EELb0ELb0ELb1ELb1ELb0ELb0ELb1ELb0EEEvNS_16Flash_fwd_paramsE,"a",@progbits
	.sectionflags	@""
	.align	4
.nv.constant0._ZN5flash16flash_fwd_kernelI23Flash_fwd_kernel_traitsILi192ELi128ELi64ELi8ELb0ELb0EN7cutlass6half_tE19Flash_kernel_traitsILi192ELi128ELi64ELi8ES3_EELb0ELb0ELb1ELb1ELb0ELb0ELb1ELb0EEEvNS_16Flash_fwd_paramsE:
	.zero		1360


//--------------------- .nv.constant0._ZN5flash16flash_fwd_kernelI23Flash_fwd_kernel_traitsILi192ELi64ELi64ELi4ELb0ELb0EN7cutlass6half_tE19Flash_kernel_traitsILi192ELi64ELi64ELi4ES3_EELb1ELb0ELb0ELb0ELb0ELb0ELb0ELb0EEEvNS_16Flash_fwd_paramsE --------------------------
	.section	.nv.constant0._ZN5flash16flash_fwd_kernelI23Flash_fwd_kernel_traitsILi192ELi64ELi64ELi4ELb0ELb0EN7cutlass6half_tE19Flash_kernel_traitsILi192ELi64ELi64ELi4ES3_EELb1ELb0ELb0ELb0ELb0ELb0ELb0ELb0EEEvNS_16Flash_fwd_paramsE,"a",@progbits
	.sectionflags	@""
	.align	4
.nv.constant0._ZN5flash16flash_fwd_kernelI23Flash_fwd_kernel_traitsILi192ELi64ELi64ELi4ELb0ELb0EN7cutlass6half_tE19Flash_kernel_traitsILi192ELi64ELi64ELi4ES3_EELb1ELb0ELb0ELb0ELb0ELb0ELb0ELb0EEEvNS_16Flash_fwd_paramsE:
	.zero		1360


//--------------------- .nv.constant0._ZN5flash16flash_fwd_kernelI23Flash_fwd_kernel_traitsILi192ELi64ELi64ELi4ELb0ELb0EN7cutlass6half_tE19Flash_kernel_traitsILi192ELi64ELi64ELi4ES3_EELb1ELb0ELb1ELb0ELb0ELb0ELb0ELb0EEEvNS_16Flash_fwd_paramsE --------------------------
	.section	.nv.constant0._ZN5flash16flash_fwd_kernelI23Flash_fwd_kernel_traitsILi192ELi64ELi64ELi4ELb0ELb0EN7cutlass6half_tE19Flash_kernel_traitsILi192ELi64ELi64ELi4ES3_EELb1ELb0ELb1ELb0ELb0ELb0ELb0ELb0EEEvNS_16Flash_fwd_paramsE,"a",@progbits
	.sectionflags	@""
	.align	4
.nv.constant0._ZN5flash16flash_fwd_kernelI23Flash_fwd_kernel_traitsILi192ELi64ELi64ELi4ELb0ELb0EN7cutlass6half_tE19Flash_kernel_traitsILi192ELi64ELi64ELi4ES3_EELb1ELb0ELb1ELb0ELb0ELb0ELb0ELb0EEEvNS_16Flash_fwd_paramsE:
	.zero		1360


//--------------------- .nv.constant0._ZN5flash16flash_fwd_kernelI23Flash_fwd_kernel_traitsILi192ELi64ELi64ELi4ELb0ELb0EN7cutlass6half_tE19Flash_kernel_traitsILi192ELi64ELi64ELi4ES3_EELb1ELb0ELb0ELb0ELb0ELb1ELb0ELb0EEEvNS_16Flash_fwd_paramsE --------------------------
	.section	.nv.constant0._ZN5flash16flash_fwd_kernelI23Flash_fwd_kernel_traitsILi192ELi64ELi64ELi4ELb0ELb0EN7cutlass6half_tE19Flash_kernel_traitsILi192ELi64ELi64ELi4ES3_EELb1ELb0ELb0ELb0ELb0ELb1ELb0ELb0EEEvNS_16Flash_fwd_paramsE,"a",@progbits
	.sectionflags	@""
	.align	4
.nv.constant0._ZN5flash16flash_fwd_kernelI23Flash_fwd_kernel_traitsILi192ELi64ELi64ELi4ELb0ELb0EN7cutlass6half_tE19Flash_kernel_traitsILi192ELi64ELi64ELi4ES3_EELb1ELb0ELb0ELb0ELb0ELb1ELb0ELb0EEEvNS_16Flash_fwd_paramsE:
	.zero		1360


//--------------------- .nv.constant0._ZN5flash16flash_fwd_kernelI23Flash_fwd_kernel_traitsILi192ELi64ELi64ELi4ELb0ELb0EN7cutlass6half_tE19Flash_kernel_traitsILi192ELi64ELi64ELi4ES3_EELb0ELb0ELb0ELb0ELb0ELb1ELb1ELb0EEEvNS_16Flash_fwd_paramsE --------------------------
	.section	.nv.constant0._ZN5flash16flash_fwd_kernelI23Flash_fwd_kernel_traitsILi192ELi64ELi64ELi4ELb0ELb0EN7cutlass6half_tE19Flash_kernel_traitsILi192ELi64ELi64ELi4ES3_EELb0ELb0ELb0ELb0ELb0ELb1ELb1ELb0EEEvNS_16Flash_fwd_paramsE,"a",@progbits
	.sectionflags	@""
	.align	4
.nv.constant0._ZN5flash16flash_fwd_kernelI23Flash_fwd_kernel_traitsILi192ELi64ELi64ELi4ELb0ELb0EN7cutlass6half_tE19Flash_kernel_traitsILi192ELi64ELi64ELi4ES3_EELb0ELb0ELb0ELb0ELb0ELb1ELb1ELb0EEEvNS_16Flash_fwd_paramsE:
	.zero		1360


//--------------------- .nv.constant0._ZN5flash16flash_fwd_kernelI23Flash_fwd_kernel_traitsILi192ELi64ELi64ELi4ELb0ELb0EN7cutlass6half_tE19Flash_kernel_traitsILi192ELi64ELi64ELi4ES3_EELb1ELb0ELb0ELb1ELb0ELb0ELb0ELb0EEEvNS_16Flash_fwd_paramsE --------------------------
	.section	.nv.constant0._ZN5flash16flash_fwd_kernelI23Flash_fwd_kernel_traitsILi192ELi64ELi64ELi4ELb0ELb0EN7cutlass6half_tE19Flash_kernel_traitsILi192ELi64ELi64ELi4ES3_EELb1ELb0ELb0ELb1ELb0ELb0ELb0ELb0EEEvNS_16Flash_fwd_paramsE,"a",@progbits
	.sectionflags	@""
	.align	4
.nv.constant0._ZN5flash16flash_fwd_kernelI23Flash_fwd_kernel_traitsILi192ELi64ELi64ELi4ELb0ELb0EN7cutlass6half_tE19Flash_kernel_traitsILi192ELi64ELi64ELi4ES3_EELb1ELb0ELb0ELb1ELb0ELb0ELb0ELb0EEEvNS_16Flash_fwd_paramsE:
	.zero		1360


//--------------------- .nv.constant0._ZN5flash16flash_fwd_kernelI23Flash_fwd_kernel_traitsILi192ELi64ELi64ELi4ELb0ELb0EN7cutlass6half_tE19Flash_kernel_traitsILi192ELi64ELi64ELi4ES3_EELb1ELb0ELb0ELb0ELb0ELb0ELb0ELb1EEEvNS_16Flash_fwd_paramsE --------------------------
	.section	.nv.constant0._ZN5flash16flash_fwd_kernelI23Flash_fwd_kernel_traitsILi192ELi64ELi64ELi4ELb0ELb0EN7cutlass6half_tE19Flash_kernel_traitsILi192ELi64ELi64ELi4ES3_EELb1ELb0ELb0ELb0ELb0ELb0ELb0ELb1EEEvNS_16Flash_fwd_paramsE,"a",@progbits
	.sectionflags	@""
	.align	4
.nv.constant0._ZN5flash16flash_fwd_kernelI23Flash_fwd_kernel_traitsILi192ELi64ELi64ELi4ELb0ELb0EN7cutlass6half_tE19Flash_kernel_traitsILi192ELi64ELi64ELi4ES3_EELb1ELb0ELb0ELb0ELb0ELb0ELb0ELb1EEEvNS_16Flash_fwd_paramsE:
	.zero		1360


//--------------------- .nv.constant0._ZN5flash16flash_fwd_kernelI23Flash_fwd_kernel_traitsILi192ELi64ELi64ELi4ELb0ELb0EN7cutlass6half_tE19Flash_kernel_traitsILi192ELi64ELi64ELi4ES3_EELb0ELb0ELb0ELb0ELb0ELb0ELb1ELb0EEEvNS_16Flash_fwd_paramsE --------------------------
	.section	.nv.constant0._ZN5flash16flash_fwd_kernelI23Flash_fwd_kernel_traitsILi192ELi64ELi64ELi4ELb0ELb0EN7cutlass6half_tE19Flash_kernel_traitsILi192ELi64ELi64ELi4ES3_EELb0ELb0ELb0ELb0ELb0ELb0ELb1ELb0EEEvNS_16Flash_fwd_paramsE,"a",@progbits
	.sectionflags	@""
	.align	4
.nv.constant0._ZN5flash16flash_fwd_kernelI23Flash_fwd_kernel_traitsILi192ELi64ELi64ELi4ELb0ELb0EN7cutlass6half_tE19Flash_kernel_traitsILi192ELi64ELi64ELi4ES3_EELb0ELb0ELb0ELb0ELb0ELb0ELb1ELb0EEEvNS_16Flash_fwd_paramsE:
	.zero		1360


//--------------------- .nv.constant0._ZN5flash16flash_fwd_kernelI23Flash_fwd_kernel_traitsILi192ELi64ELi64ELi4ELb0ELb0EN7cutlass6half_tE19Flash_kernel_traitsILi192ELi64ELi64ELi4ES3_EELb1ELb0ELb0ELb1ELb0ELb0ELb0ELb1EEEvNS_16Flash_fwd_paramsE --------------------------
	.section	.nv.constant0._ZN5flash16flash_fwd_kernelI23Flash_fwd_kernel_traitsILi192ELi64ELi64ELi4ELb0ELb0EN7cutlass6half_tE19Flash_kernel_traitsILi192ELi64ELi64ELi4ES3_EELb1ELb0ELb0ELb1ELb0ELb0ELb0ELb1EEEvNS_16Flash_fwd_paramsE,"a",@progbits
	.sectionflags	@""
	.align	4
.nv.constant0._ZN5flash16flash_fwd_kernelI23Flash_fwd_kernel_traitsILi192ELi64ELi64ELi4ELb0ELb0EN7cutlass6half_tE19Flash_kernel_traitsILi192ELi64ELi64ELi4ES3_EELb1ELb0ELb0ELb1ELb0ELb0ELb0ELb1EEEvNS_16Flash_fwd_paramsE:
	.zero		1360


//--------------------- .nv.constant0._ZN5flash16flash_fwd_kernelI23Flash_fwd_kernel_traitsILi192ELi64ELi64ELi4ELb0ELb0EN7cutlass6half_tE19Flash_kernel_traitsILi192ELi64ELi64ELi4ES3_EELb0ELb0ELb0ELb1ELb0ELb0ELb1ELb0EEEvNS_16Flash_fwd_paramsE --------------------------
	.section	.nv.constant0._ZN5flash16flash_fwd_kernelI23Flash_fwd_kernel_traitsILi192ELi64ELi64ELi4ELb0ELb0EN7cutlass6half_tE19Flash_kernel_traitsILi192ELi64ELi64ELi4ES3_EELb0ELb0ELb0ELb1ELb0ELb0ELb1ELb0EEEvNS_16Flash_fwd_paramsE,"a",@progbits
	.sectionflags	@""
	.align	4
.nv.constant0._ZN5flash16flash_fwd_kernelI23Flash_fwd_kernel_traitsILi192ELi64ELi64ELi4ELb0ELb0EN7cutlass6half_tE19Flash_kernel_traitsILi192ELi64ELi64ELi4ES3_EELb0ELb0ELb0ELb1ELb0ELb0ELb1ELb0EEEvNS_16Flash_fwd_paramsE:
	.zero		1360


//--------------------- .nv.constant0._ZN5flash16flash_fwd_kernelI23Flash_fwd_kernel_traitsILi192ELi64ELi64ELi4ELb0ELb0EN7cutlass6half_tE19Flash_kernel_traitsILi192ELi64ELi64ELi4ES3_EELb1ELb0ELb1ELb0ELb0ELb1ELb0ELb0EEEvNS_16Flash_fwd_paramsE --------------------------
	.section	.nv.constant0._ZN5flash16flash_fwd_kernelI23Flash_fwd_kernel_traitsILi192ELi64ELi64ELi4ELb0ELb0EN7cutlass6half_tE19Flash_kernel_traitsILi192ELi64ELi64ELi4ES3_EELb1ELb0ELb1ELb0ELb0ELb1ELb0ELb0EEEvNS_16Flash_fwd_paramsE,"a",@progbits
	.sectionflags	@""
	.align	4
.nv.constant0._ZN5flash16flash_fwd_kernelI23Flash_fwd_kernel_traitsILi192ELi64ELi64ELi4ELb0ELb0EN7cutlass6half_tE19Flash_kernel_traitsILi192ELi64ELi64ELi4ES3_EELb1ELb0ELb1ELb0ELb0ELb1ELb0ELb0EEEvNS_16Flash_fwd_paramsE:
	.zero		1360


//--------------------- .nv.constant0._ZN5flash16flash_fwd_kernelI23Flash_fwd_kernel_traitsILi192ELi64ELi64ELi4ELb0ELb0EN7cutlass6half_tE19Flash_kernel_traitsILi192ELi64ELi64ELi4ES3_EELb0ELb0ELb1ELb0ELb0ELb1ELb1ELb0EEEvNS_16Flash_fwd_paramsE --------------------------
	.section	.nv.constant0._ZN5flash16flash_fwd_kernelI23Flash_fwd_kernel_traitsILi192ELi64ELi64ELi4ELb0ELb0EN7cutlass6half_tE19Flash_kernel_traitsILi192ELi64ELi64ELi4ES3_EELb0ELb0ELb1ELb0ELb0ELb1ELb1ELb0EEEvNS_16Flash_fwd_paramsE,"a",@progbits
	.sectionflags	@""
	.align	4
.nv.constant0._ZN5flash16flash_fwd_kernelI23Flash_fwd_kernel_traitsILi192ELi64ELi64ELi4ELb0ELb0EN7cutlass6half_tE19Flash_kernel_traitsILi192ELi64ELi64ELi4ES3_EELb0ELb0ELb1ELb0ELb0ELb1ELb1ELb0EEEvNS_16Flash_fwd_paramsE:
	.zero		1360


//--------------------- .nv.constant0._ZN5flash16flash_fwd_kernelI23Flash_fwd_kernel_traitsILi192ELi64ELi64ELi4ELb0ELb0EN7cutlass6half_tE19Flash_kernel_traitsILi192ELi64ELi64ELi4ES3_EELb1ELb0ELb1ELb1ELb0ELb0ELb0ELb0EEEvNS_16Flash_fwd_paramsE --------------------------
	.section	.nv.constant0._ZN5flash16flash_fwd_kernelI23Flash_fwd_kernel_traitsILi192ELi64ELi64ELi4ELb0ELb0EN7cutlass6half_tE19Flash_kernel_traitsILi192ELi64ELi64ELi4ES3_EELb1ELb0ELb1ELb1ELb0ELb0ELb0ELb0EEEvNS_16Flash_fwd_paramsE,"a",@progbits
	.sectionflags	@""
	.align	4
.nv.constant0._ZN5flash16flash_fwd_kernelI23Flash_fwd_kernel_traitsILi192ELi64ELi64ELi4ELb0ELb0EN7cutlass6half_tE19Flash_kernel_traitsILi192ELi64ELi64ELi4ES3_EELb1ELb0ELb1ELb1ELb0ELb0ELb0ELb0EEEvNS_16Flash_fwd_paramsE:
	.zero		1360


//--------------------- .nv.constant0._ZN5flash16flash_fwd_kernelI23Flash_fwd_kernel_traitsILi192ELi64ELi64ELi4ELb0ELb0EN7cutlass6half_tE19Flash_kernel_traitsILi192ELi64ELi64ELi4ES3_EELb1ELb0ELb1ELb0ELb0ELb0ELb0ELb1EEEvNS_16Flash_fwd_paramsE --------------------------
	.section	.nv.constant0._ZN5flash16flash_fwd_kernelI23Flash_fwd_kernel_traitsILi192ELi64ELi64ELi4ELb0ELb0EN7cutlass6half_tE19Flash_kernel_traitsILi192ELi64ELi64ELi4ES3_EELb1ELb0ELb1ELb0ELb0ELb0ELb0ELb1EEEvNS_16Flash_fwd_paramsE,"a",@progbits
	.sectionflags	@""
	.align	4
.nv.constant0._ZN5flash16flash_fwd_kernelI23Flash_fwd_kernel_traitsILi192ELi64ELi64ELi4ELb0ELb0EN7cutlass6half_tE19Flash_kernel_traitsILi192ELi64ELi64ELi4ES3_EELb1ELb0ELb1ELb0ELb0ELb0ELb0ELb1EEEvNS_16Flash_fwd_paramsE:
	.zero		1360


//--------------------- .nv.constant0._ZN5flash16flash_fwd_kernelI23Flash_fwd_kernel_traitsILi192ELi64ELi64ELi4ELb0ELb0EN7cutlass6half_tE19Flash_kernel_traitsILi192ELi64ELi64ELi4ES3_EELb0ELb0ELb1ELb0ELb0ELb0ELb1ELb0EEEvNS_16Flash_fwd_paramsE --------------------------
	.section	.nv.constant0._ZN5flash16flash_fwd_kernelI23Flash_fwd_kernel_traitsILi192ELi64ELi64ELi4ELb0ELb0EN7cutlass6half_tE19Flash_kernel_traitsILi192ELi64ELi64ELi4ES3_EELb0ELb0ELb1ELb0ELb0ELb0ELb1ELb0EEEvNS_16Flash_fwd_paramsE,"a",@progbits
	.sectionflags	@""
	.align	4
.nv.constant0._ZN5flash16flash_fwd_kernelI23Flash_fwd_kernel_traitsILi192ELi64ELi64ELi4ELb0ELb0EN7cutlass6half_tE19Flash_kernel_traitsILi192ELi64ELi64ELi4ES3_EELb0ELb0ELb1ELb0ELb0ELb0ELb1ELb0EEEvNS_16Flash_fwd_paramsE:
	.zero		1360


//--------------------- .nv.constant0._ZN5flash16flash_fwd_kernelI23Flash_fwd_kernel_traitsILi192ELi64ELi64ELi4ELb0ELb0EN7cutlass6half_tE19Flash_kernel_traitsILi192ELi64ELi64ELi4ES3_EELb1ELb0ELb1ELb1ELb0ELb0ELb0ELb1EEEvNS_16Flash_fwd_paramsE --------------------------
	.section	.nv.constant0._ZN5flash16flash_fwd_kernelI23Flash_fwd_kernel_traitsILi192ELi64ELi64ELi4ELb0ELb0EN7cutlass6half_tE19Flash_kernel_traitsILi192ELi64ELi64ELi4ES3_EELb1ELb0ELb1ELb1ELb0ELb0ELb0ELb1EEEvNS_16Flash_fwd_paramsE,"a",@progbits
	.sectionflags	@""
	.align	4
.nv.constant0._ZN5flash16flash_fwd_kernelI23Flash_fwd_kernel_traitsILi192ELi64ELi64ELi4ELb0ELb0EN7cutlass6half_tE19Flash_kernel_traitsILi192ELi64ELi64ELi4ES3_EELb1ELb0ELb1ELb1ELb0ELb0ELb0ELb1EEEvNS_16Flash_fwd_paramsE:
	.zero		1360


//--------------------- .nv.constant0._ZN5flash16flash_fwd_kernelI23Flash_fwd_kernel_traitsILi192ELi64ELi64ELi4ELb0ELb0EN7cutlass6half_tE19Flash_kernel_traitsILi192ELi64ELi64ELi4ES3_EELb0ELb0ELb1ELb1ELb0ELb0ELb1ELb0EEEvNS_16Flash_fwd_paramsE --------------------------
	.section	.nv.constant0._ZN5flash16flash_fwd_kernelI23Flash_fwd_kernel_traitsILi192ELi64ELi64ELi4ELb0ELb0EN7cutlass6half_tE19Flash_kernel_traitsILi192ELi64ELi64ELi4ES3_EELb0ELb0ELb1ELb1ELb0ELb0ELb1ELb0EEEvNS_16Flash_fwd_paramsE,"a",@progbits
	.sectionflags	@""
	.align	4
.nv.constant0._ZN5flash16flash_fwd_kernelI23Flash_fwd_kernel_traitsILi192ELi64ELi64ELi4ELb0ELb0EN7cutlass6half_tE19Flash_kernel_traitsILi192ELi64ELi64ELi4ES3_EELb0ELb0ELb1ELb1ELb0ELb0ELb1ELb0EEEvNS_16Flash_fwd_paramsE:
	.zero		1360


//--------------------- SYMBOLS --------------------------

	.type		.nv.reservedSmem.offset0,@object
	.size		.nv.reservedSmem.offset0,0x4
	.type		.nv.reservedSmem.cap,@object
	.size		.nv.reservedSmem.cap,0x4
